	.target	sm_90a

	.elftype	@"ET_EXEC"


//--------------------- .note.nv.tkinfo           --------------------------
	.section	.note.nv.tkinfo,"",@"SHT_NOTE"
	.sectionflags	@"SHF_NOTE_NV_TKINFO"
	.tkinfo
        /*0018*/ 	.word	0x00000002
        /*0030*/ 	.string	""
        /*0030*/ 	.string	"ptxas"
        /*0030*/ 	.string	"Cuda compilation tools, release 13.0, V13.0.88"
        /*0030*/ 	.string	"Build cuda_13.0.r13.0/compiler.36424714_0"
        /*0030*/ 	.string	"-arch sm_90a -m 64 "



//--------------------- .note.nv.cuinfo           --------------------------
	.section	.note.nv.cuinfo,"",@"SHT_NOTE"
	.sectionflags	@"SHF_NOTE_NV_CUINFO"
        /*0018*/ 	.short	0x0002
        /*001a*/ 	.short	0x005a
        /*001c*/ 	.short	0x0082
	.zero		2


//--------------------- .nv.info                  --------------------------
	.section	.nv.info,"",@"SHT_CUDA_INFO"
	.align	4


	//----- nvinfo : EIATTR_REGCOUNT
	.align		4
        /*0000*/ 	.byte	0x04, 0x2f
        /*0002*/ 	.short	(.L_20 - .L_19)
	.align		4
.L_19:
        /*0004*/ 	.word	index@(_ZN7cutlass13device_kernelIN5flash22FlashAttnBwdPreprocessIN4cute5tupleIJNS3_1CILi128EEENS5_ILi64EEEEEENS_6half_tEfNS_4arch4Sm90ELb1ELb1EEEEEvNT_6ParamsE)
        /*0008*/ 	.word	0x00000040


	//----- nvinfo : EIATTR_FRAME_SIZE
	.align		4
.L_20:
        /*000c*/ 	.byte	0x04, 0x11
        /*000e*/ 	.short	(.L_22 - .L_21)
	.align		4
.L_21:
        /*0010*/ 	.word	index@(_ZN7cutlass13device_kernelIN5flash22FlashAttnBwdPreprocessIN4cute5tupleIJNS3_1CILi128EEENS5_ILi64EEEEEENS_6half_tEfNS_4arch4Sm90ELb1ELb1EEEEEvNT_6ParamsE)
        /*0014*/ 	.word	0x00000000


	//----- nvinfo : EIATTR_REGCOUNT
	.align		4
.L_22:
        /*0018*/ 	.byte	0x04, 0x2f
        /*001a*/ 	.short	(.L_24 - .L_23)
	.align		4
.L_23:
        /*001c*/ 	.word	index@(_ZN7cutlass13device_kernelIN5flash11enable_sm90INS1_16FlashAttnBwdSm90INS1_25CollectiveMainloopBwdSm90ILi2ELi2ELi2EN4cute5tupleIJNS5_1CILi1EEES8_S8_EEENS6_IJNS7_ILi128EEESA_NS7_ILi64EEEEEENS_6half_tEfNS_4arch4Sm90ELb1ELb0ELb0ELb1ELb1ELb1ELb0ELb0ELi2ELi1ELi2ELi2ELb0EEENS1_24CollectiveEpilogueBwdGQAISC_fSF_Li256ELb1ELb1EEENS1_25SingleTileBwdLPTSchedulerILb1ELi128ELb1EEEEEEEEEvNT_6ParamsE)
        /*0020*/ 	.word	0x000000a8


	//----- nvinfo : EIATTR_FRAME_SIZE
	.align		4
.L_24:
        /*0024*/ 	.byte	0x04, 0x11
        /*0026*/ 	.short	(.L_26 - .L_25)
	.align		4
.L_25:
        /*0028*/ 	.word	index@(_ZN7cutlass13device_kernelIN5flash11enable_sm90INS1_16FlashAttnBwdSm90INS1_25CollectiveMainloopBwdSm90ILi2ELi2ELi2EN4cute5tupleIJNS5_1CILi1EEES8_S8_EEENS6_IJNS7_ILi128EEESA_NS7_ILi64EEEEEENS_6half_tEfNS_4arch4Sm90ELb1ELb0ELb0ELb1ELb1ELb1ELb0ELb0ELi2ELi1ELi2ELi2ELb0EEENS1_24CollectiveEpilogueBwdGQAISC_fSF_Li256ELb1ELb1EEENS1_25SingleTileBwdLPTSchedulerILb1ELi128ELb1EEEEEEEEEvNT_6ParamsE)
        /*002c*/ 	.word	0x00000040


	//----- nvinfo : EIATTR_REGCOUNT
	.align		4
.L_26:
        /*0030*/ 	.byte	0x04, 0x2f
        /*0032*/ 	.short	(.L_28 - .L_27)
	.align		4
.L_27:
        /*0034*/ 	.word	index@(_ZN7cutlass13device_kernelIN5flash32FlashAttnBwdPostprocessConvertdQIN4cute5tupleIJNS3_1CILi128EEENS5_ILi64EEEEEENS_6half_tEfNS_4arch4Sm90ELi256ENS3_8TiledMMAINS3_8MMA_AtomIJNS3_4SM904GMMA25MMA_64x64x16_F32F16F16_SSILNSF_5MajorE0ELSH_1ELNSF_7ScaleInE1ELSI_1EEEEEENS3_6LayoutINS4_IJNS5_ILi2EEENS5_ILi1EEESN_EEENS4_IJSN_NS5_ILi0EEESP_EEEEENS4_IJNS3_10UnderscoreESS_SS_EEEEELb0EEEEEvNT_6ParamsE)
        /*0038*/ 	.word	0x00000037


	//----- nvinfo : EIATTR_FRAME_SIZE
	.align		4
.L_28:
        /*003c*/ 	.byte	0x04, 0x11
        /*003e*/ 	.short	(.L_30 - .L_29)
	.align		4
.L_29:
        /*0040*/ 	.word	index@(_ZN7cutlass13device_kernelIN5flash32FlashAttnBwdPostprocessConvertdQIN4cute5tupleIJNS3_1CILi128EEENS5_ILi64EEEEEENS_6half_tEfNS_4arch4Sm90ELi256ENS3_8TiledMMAINS3_8MMA_AtomIJNS3_4SM904GMMA25MMA_64x64x16_F32F16F16_SSILNSF_5MajorE0ELSH_1ELNSF_7ScaleInE1ELSI_1EEEEEENS3_6LayoutINS4_IJNS5_ILi2EEENS5_ILi1EEESN_EEENS4_IJSN_NS5_ILi0EEESP_EEEEENS4_IJNS3_10UnderscoreESS_SS_EEEEELb0EEEEEvNT_6ParamsE)
        /*0044*/ 	.word	0x00000000


	//----- nvinfo : EIATTR_REGCOUNT
	.align		4
.L_30:
        /*0048*/ 	.byte	0x04, 0x2f
        /*004a*/ 	.short	(.L_32 - .L_31)
	.align		4
.L_31:
        /*004c*/ 	.word	index@(_ZN7cutlass13device_kernelIN5flash32FlashAttnBwdPostprocessConvertdQIN4cute5tupleIJNS3_1CILi128EEENS5_ILi64EEEEEENS_6half_tEfNS_4arch4Sm90ELi256ENS3_8TiledMMAINS3_8MMA_AtomIJNS3_4SM904GMMA25MMA_64x64x16_F32F16F16_RSILNSF_5MajorE0ELSH_1ELNSF_7ScaleInE1ELSI_1EEEEEENS3_6LayoutINS4_IJNS5_ILi2EEENS5_ILi1EEESN_EEENS4_IJSN_NS5_ILi0EEESP_EEEEENS4_IJNS3_10UnderscoreESS_SS_EEEEELb0EEEEEvNT_6ParamsE)
        /*0050*/ 	.word	0x00000037


	//----- nvinfo : EIATTR_FRAME_SIZE
	.align		4
.L_32:
        /*0054*/ 	.byte	0x04, 0x11
        /*0056*/ 	.short	(.L_34 - .L_33)
	.align		4
.L_33:
        /*0058*/ 	.word	index@(_ZN7cutlass13device_kernelIN5flash32FlashAttnBwdPostprocessConvertdQIN4cute5tupleIJNS3_1CILi128EEENS5_ILi64EEEEEENS_6half_tEfNS_4arch4Sm90ELi256ENS3_8TiledMMAINS3_8MMA_AtomIJNS3_4SM904GMMA25MMA_64x64x16_F32F16F16_RSILNSF_5MajorE0ELSH_1ELNSF_7ScaleInE1ELSI_1EEEEEENS3_6LayoutINS4_IJNS5_ILi2EEENS5_ILi1EEESN_EEENS4_IJSN_NS5_ILi0EEESP_EEEEENS4_IJNS3_10UnderscoreESS_SS_EEEEELb0EEEEEvNT_6ParamsE)
        /*005c*/ 	.word	0x00000000


	//----- nvinfo : EIATTR_REGCOUNT
	.align		4
.L_34:
        /*0060*/ 	.byte	0x04, 0x2f
        /*0062*/ 	.short	(.L_36 - .L_35)
	.align		4
.L_35:
        /*0064*/ 	.word	index@(_ZN7cutlass13device_kernelIN5flash11enable_sm90INS1_16FlashAttnBwdSm90INS1_25CollectiveMainloopBwdSm90ILi2ELi2ELi2EN4cute5tupleIJNS5_1CILi1EEES8_S8_EEENS6_IJNS7_ILi128EEESA_NS7_ILi64EEEEEENS_6half_tEfNS_4arch4Sm90ELb1ELb0ELb0ELb1ELb0ELb1ELb0ELb0ELi2ELi1ELi2ELi2ELb0EEENS1_24CollectiveEpilogueBwdGQAISC_fSF_Li256ELb1ELb0EEENS1_25SingleTileBwdLPTSchedulerILb1ELi128ELb0EEEEEEEEEvNT_6ParamsE)
        /*0068*/ 	.word	0x000000a8


	//----- nvinfo : EIATTR_FRAME_SIZE
	.align		4
.L_36:
        /*006c*/ 	.byte	0x04, 0x11
        /*006e*/ 	.short	(.L_38 - .L_37)
	.align		4
.L_37:
        /*0070*/ 	.word	index@(_ZN7cutlass13device_kernelIN5flash11enable_sm90INS1_16FlashAttnBwdSm90INS1_25CollectiveMainloopBwdSm90ILi2ELi2ELi2EN4cute5tupleIJNS5_1CILi1EEES8_S8_EEENS6_IJNS7_ILi128EEESA_NS7_ILi64EEEEEENS_6half_tEfNS_4arch4Sm90ELb1ELb0ELb0ELb1ELb0ELb1ELb0ELb0ELi2ELi1ELi2ELi2ELb0EEENS1_24CollectiveEpilogueBwdGQAISC_fSF_Li256ELb1ELb0EEENS1_25SingleTileBwdLPTSchedulerILb1ELi128ELb0EEEEEEEEEvNT_6ParamsE)
        /*0074*/ 	.word	0x00000040


	//----- nvinfo : EIATTR_REGCOUNT
	.align		4
.L_38:
        /*0078*/ 	.byte	0x04, 0x2f
        /*007a*/ 	.short	(.L_40 - .L_39)
	.align		4
.L_39:
        /*007c*/ 	.word	index@(_ZN7cutlass13device_kernelIN5flash11enable_sm90INS1_16FlashAttnBwdSm90INS1_25CollectiveMainloopBwdSm90ILi2ELi2ELi2EN4cute5tupleIJNS5_1CILi1EEES8_S8_EEENS6_IJNS7_ILi128EEESA_NS7_ILi64EEEEEENS_6half_tEfNS_4arch4Sm90ELb1ELb0ELb0ELb1ELb1ELb1ELb0ELb0ELi2ELi1ELi2ELi2ELb0EEENS1_21CollectiveEpilogueBwdISC_SD_SF_Li256ELb1ELb0ELi1EEENS1_25SingleTileBwdLPTSchedulerILb1ELi128ELb1EEEEEEEEEvNT_6ParamsE)
        /*0080*/ 	.word	0x000000a8


	//----- nvinfo : EIATTR_FRAME_SIZE
	.align		4
.L_40:
        /*0084*/ 	.byte	0x04, 0x11
        /*0086*/ 	.short	(.L_42 - .L_41)
	.align		4
.L_41:
        /*0088*/ 	.word	index@(_ZN7cutlass13device_kernelIN5flash11enable_sm90INS1_16FlashAttnBwdSm90INS1_25CollectiveMainloopBwdSm90ILi2ELi2ELi2EN4cute5tupleIJNS5_1CILi1EEES8_S8_EEENS6_IJNS7_ILi128EEESA_NS7_ILi64EEEEEENS_6half_tEfNS_4arch4Sm90ELb1ELb0ELb0ELb1ELb1ELb1ELb0ELb0ELi2ELi1ELi2ELi2ELb0EEENS1_21CollectiveEpilogueBwdISC_SD_SF_Li256ELb1ELb0ELi1EEENS1_25SingleTileBwdLPTSchedulerILb1ELi128ELb1EEEEEEEEEvNT_6ParamsE)
        /*008c*/ 	.word	0x00000040


	//----- nvinfo : EIATTR_REGCOUNT
	.align		4
.L_42:
        /*0090*/ 	.byte	0x04, 0x2f
        /*0092*/ 	.short	(.L_44 - .L_43)
	.align		4
.L_43:
        /*0094*/ 	.word	index@(_ZN7cutlass13device_kernelIN5flash11enable_sm90INS1_16FlashAttnBwdSm90INS1_25CollectiveMainloopBwdSm90ILi2ELi2ELi2EN4cute5tupleIJNS5_1CILi1EEES8_S8_EEENS6_IJNS7_ILi128EEESA_NS7_ILi64EEEEEENS_6half_tEfNS_4arch4Sm90ELb1ELb0ELb0ELb1ELb0ELb1ELb0ELb0ELi2ELi1ELi2ELi2ELb0EEENS1_21CollectiveEpilogueBwdISC_SD_SF_Li256ELb1ELb0ELi1EEENS1_25SingleTileBwdLPTSchedulerILb1ELi128ELb0EEEEEEEEEvNT_6ParamsE)
        /*0098*/ 	.word	0x000000a8


	//----- nvinfo : EIATTR_FRAME_SIZE
	.align		4
.L_44:
        /*009c*/ 	.byte	0x04, 0x11
        /*009e*/ 	.short	(.L_46 - .L_45)
	.align		4
.L_45:
        /*00a0*/ 	.word	index@(_ZN7cutlass13device_kernelIN5flash11enable_sm90INS1_16FlashAttnBwdSm90INS1_25CollectiveMainloopBwdSm90ILi2ELi2ELi2EN4cute5tupleIJNS5_1CILi1EEES8_S8_EEENS6_IJNS7_ILi128EEESA_NS7_ILi64EEEEEENS_6half_tEfNS_4arch4Sm90ELb1ELb0ELb0ELb1ELb0ELb1ELb0ELb0ELi2ELi1ELi2ELi2ELb0EEENS1_21CollectiveEpilogueBwdISC_SD_SF_Li256ELb1ELb0ELi1EEENS1_25SingleTileBwdLPTSchedulerILb1ELi128ELb0EEEEEEEEEvNT_6ParamsE)
        /*00a4*/ 	.word	0x00000040


	//----- nvinfo : EIATTR_REGCOUNT
	.align		4
.L_46:
        /*00a8*/ 	.byte	0x04, 0x2f
        /*00aa*/ 	.short	(.L_48 - .L_47)
	.align		4
.L_47:
        /*00ac*/ 	.word	index@(_ZN7cutlass13device_kernelIN5flash22FlashAttnBwdPreprocessIN4cute5tupleIJNS3_1CILi128EEENS5_ILi64EEEEEENS_6half_tEfNS_4arch4Sm90ELb1ELb0EEEEEvNT_6ParamsE)
        /*00b0*/ 	.word	0x00000040


	//----- nvinfo : EIATTR_FRAME_SIZE
	.align		4
.L_48:
        /*00b4*/ 	.byte	0x04, 0x11
        /*00b6*/ 	.short	(.L_50 - .L_49)
	.align		4
.L_49:
        /*00b8*/ 	.word	index@(_ZN7cutlass13device_kernelIN5flash22FlashAttnBwdPreprocessIN4cute5tupleIJNS3_1CILi128EEENS5_ILi64EEEEEENS_6half_tEfNS_4arch4Sm90ELb1ELb0EEEEEvNT_6ParamsE)
        /*00bc*/ 	.word	0x00000000


	//----- nvinfo : EIATTR_REGCOUNT
	.align		4
.L_50:
        /*00c0*/ 	.byte	0x04, 0x2f
        /*00c2*/ 	.short	(.L_52 - .L_51)
	.align		4
.L_51:
        /*00c4*/ 	.word	index@(_ZN7cutlass13device_kernelIN5flash11enable_sm90INS1_16FlashAttnBwdSm90INS1_25CollectiveMainloopBwdSm90ILi2ELi2ELi2EN4cute5tupleIJNS5_1CILi1EEES8_S8_EEENS6_IJNS7_ILi128EEESA_NS7_ILi64EEEEEENS_6half_tEfNS_4arch4Sm90ELb1ELb0ELb0ELb0ELb1ELb1ELb0ELb0ELi2ELi1ELi2ELi2ELb0EEENS1_24CollectiveEpilogueBwdGQAISC_fSF_Li256ELb0ELb1EEENS1_25SingleTileBwdLPTSchedulerILb0ELi128ELb1EEEEEEEEEvNT_6ParamsE)
        /*00c8*/ 	.word	0x000000a8


	//----- nvinfo : EIATTR_FRAME_SIZE
	.align		4
.L_52:
        /*00cc*/ 	.byte	0x04, 0x11
        /*00ce*/ 	.short	(.L_54 - .L_53)
	.align		4
.L_53:
        /*00d0*/ 	.word	index@(_ZN7cutlass13device_kernelIN5flash11enable_sm90INS1_16FlashAttnBwdSm90INS1_25CollectiveMainloopBwdSm90ILi2ELi2ELi2EN4cute5tupleIJNS5_1CILi1EEES8_S8_EEENS6_IJNS7_ILi128EEESA_NS7_ILi64EEEEEENS_6half_tEfNS_4arch4Sm90ELb1ELb0ELb0ELb0ELb1ELb1ELb0ELb0ELi2ELi1ELi2ELi2ELb0EEENS1_24CollectiveEpilogueBwdGQAISC_fSF_Li256ELb0ELb1EEENS1_25SingleTileBwdLPTSchedulerILb0ELi128ELb1EEEEEEEEEvNT_6ParamsE)
        /*00d4*/ 	.word	0x00000048


	//----- nvinfo : EIATTR_REGCOUNT
	.align		4
.L_54:
        /*00d8*/ 	.byte	0x04, 0x2f
        /*00da*/ 	.short	(.L_56 - .L_55)
	.align		4
.L_55:
        /*00dc*/ 	.word	index@(_ZN7cutlass13device_kernelIN5flash11enable_sm90INS1_16FlashAttnBwdSm90INS1_25CollectiveMainloopBwdSm90ILi2ELi2ELi2EN4cute5tupleIJNS5_1CILi1EEES8_S8_EEENS6_IJNS7_ILi128EEESA_NS7_ILi64EEEEEENS_6half_tEfNS_4arch4Sm90ELb1ELb0ELb0ELb0ELb0ELb1ELb0ELb0ELi2ELi1ELi2ELi2ELb0EEENS1_24CollectiveEpilogueBwdGQAISC_fSF_Li256ELb0ELb0EEENS1_25SingleTileBwdLPTSchedulerILb0ELi128ELb0EEEEEEEEEvNT_6ParamsE)
        /*00e0*/ 	.word	0x000000a8


	//----- nvinfo : EIATTR_FRAME_SIZE
	.align		4
.L_56:
        /*00e4*/ 	.byte	0x04, 0x11
        /*00e6*/ 	.short	(.L_58 - .L_57)
	.align		4
.L_57:
        /*00e8*/ 	.word	index@(_ZN7cutlass13device_kernelIN5flash11enable_sm90INS1_16FlashAttnBwdSm90INS1_25CollectiveMainloopBwdSm90ILi2ELi2ELi2EN4cute5tupleIJNS5_1CILi1EEES8_S8_EEENS6_IJNS7_ILi128EEESA_NS7_ILi64EEEEEENS_6half_tEfNS_4arch4Sm90ELb1ELb0ELb0ELb0ELb0ELb1ELb0ELb0ELi2ELi1ELi2ELi2ELb0EEENS1_24CollectiveEpilogueBwdGQAISC_fSF_Li256ELb0ELb0EEENS1_25SingleTileBwdLPTSchedulerILb0ELi128ELb0EEEEEEEEEvNT_6ParamsE)
        /*00ec*/ 	.word	0x00000040


	//----- nvinfo : EIATTR_REGCOUNT
	.align		4
.L_58:
        /*00f0*/ 	.byte	0x04, 0x2f
        /*00f2*/ 	.short	(.L_60 - .L_59)
	.align		4
.L_59:
        /*00f4*/ 	.word	index@(_ZN7cutlass13device_kernelIN5flash11enable_sm90INS1_16FlashAttnBwdSm90INS1_25CollectiveMainloopBwdSm90ILi2ELi2ELi2EN4cute5tupleIJNS5_1CILi1EEES8_S8_EEENS6_IJNS7_ILi128EEESA_NS7_ILi64EEEEEENS_6half_tEfNS_4arch4Sm90ELb1ELb0ELb0ELb0ELb1ELb1ELb0ELb0ELi2ELi1ELi2ELi2ELb0EEENS1_21CollectiveEpilogueBwdISC_SD_SF_Li256ELb0ELb0ELi1EEENS1_25SingleTileBwdLPTSchedulerILb0ELi128ELb1EEEEEEEEEvNT_6ParamsE)
        /*00f8*/ 	.word	0x000000a8


	//----- nvinfo : EIATTR_FRAME_SIZE
	.align		4
.L_60:
        /*00fc*/ 	.byte	0x04, 0x11
        /*00fe*/ 	.short	(.L_62 - .L_61)
	.align		4
.L_61:
        /*0100*/ 	.word	index@(_ZN7cutlass13device_kernelIN5flash11enable_sm90INS1_16FlashAttnBwdSm90INS1_25CollectiveMainloopBwdSm90ILi2ELi2ELi2EN4cute5tupleIJNS5_1CILi1EEES8_S8_EEENS6_IJNS7_ILi128EEESA_NS7_ILi64EEEEEENS_6half_tEfNS_4arch4Sm90ELb1ELb0ELb0ELb0ELb1ELb1ELb0ELb0ELi2ELi1ELi2ELi2ELb0EEENS1_21CollectiveEpilogueBwdISC_SD_SF_Li256ELb0ELb0ELi1EEENS1_25SingleTileBwdLPTSchedulerILb0ELi128ELb1EEEEEEEEEvNT_6ParamsE)
        /*0104*/ 	.word	0x00000048


	//----- nvinfo : EIATTR_REGCOUNT
	.align		4
.L_62:
        /*0108*/ 	.byte	0x04, 0x2f
        /*010a*/ 	.short	(.L_64 - .L_63)
	.align		4
.L_63:
        /*010c*/ 	.word	index@(_ZN7cutlass13device_kernelIN5flash11enable_sm90INS1_16FlashAttnBwdSm90INS1_25CollectiveMainloopBwdSm90ILi2ELi2ELi2EN4cute5tupleIJNS5_1CILi1EEES8_S8_EEENS6_IJNS7_ILi128EEESA_NS7_ILi64EEEEEENS_6half_tEfNS_4arch4Sm90ELb1ELb0ELb0ELb0ELb0ELb1ELb0ELb0ELi2ELi1ELi2ELi2ELb0EEENS1_21CollectiveEpilogueBwdISC_SD_SF_Li256ELb0ELb0ELi1EEENS1_25SingleTileBwdLPTSchedulerILb0ELi128ELb0EEEEEEEEEvNT_6ParamsE)
        /*0110*/ 	.word	0x000000a8


	//----- nvinfo : EIATTR_FRAME_SIZE
	.align		4
.L_64:
        /*0114*/ 	.byte	0x04, 0x11
        /*0116*/ 	.short	(.L_66 - .L_65)
	.align		4
.L_65:
        /*0118*/ 	.word	index@(_ZN7cutlass13device_kernelIN5flash11enable_sm90INS1_16FlashAttnBwdSm90INS1_25CollectiveMainloopBwdSm90ILi2ELi2ELi2EN4cute5tupleIJNS5_1CILi1EEES8_S8_EEENS6_IJNS7_ILi128EEESA_NS7_ILi64EEEEEENS_6half_tEfNS_4arch4Sm90ELb1ELb0ELb0ELb0ELb0ELb1ELb0ELb0ELi2ELi1ELi2ELi2ELb0EEENS1_21CollectiveEpilogueBwdISC_SD_SF_Li256ELb0ELb0ELi1EEENS1_25SingleTileBwdLPTSchedulerILb0ELi128ELb0EEEEEEEEEvNT_6ParamsE)
        /*011c*/ 	.word	0x00000048


	//----- nvinfo : EIATTR_REGCOUNT
	.align		4
.L_66:
        /*0120*/ 	.byte	0x04, 0x2f
        /*0122*/ 	.short	(.L_68 - .L_67)
	.align		4
.L_67:
        /*0124*/ 	.word	index@(_ZN7cutlass13device_kernelIN5flash11enable_sm90INS1_16FlashAttnBwdSm90INS1_25CollectiveMainloopBwdSm90ILi2ELi2ELi2EN4cute5tupleIJNS5_1CILi1EEES8_S8_EEENS6_IJNS7_ILi128EEESA_NS7_ILi64EEEEEENS_6half_tEfNS_4arch4Sm90ELb0ELb1ELb0ELb1ELb1ELb1ELb0ELb0ELi2ELi1ELi2ELi2ELb0EEENS1_24CollectiveEpilogueBwdGQAISC_fSF_Li256ELb1ELb1EEENS1_19SingleTileSchedulerILb1ELb0ELb0ELi128EEEEEEEEEvNT_6ParamsE)
        /*0128*/ 	.word	0x000000a8


	//----- nvinfo : EIATTR_FRAME_SIZE
	.align		4
.L_68:
        /*012c*/ 	.byte	0x04, 0x11
        /*012e*/ 	.short	(.L_70 - .L_69)
	.align		4
.L_69:
        /*0130*/ 	.word	index@(_ZN7cutlass13device_kernelIN5flash11enable_sm90INS1_16FlashAttnBwdSm90INS1_25CollectiveMainloopBwdSm90ILi2ELi2ELi2EN4cute5tupleIJNS5_1CILi1EEES8_S8_EEENS6_IJNS7_ILi128EEESA_NS7_ILi64EEEEEENS_6half_tEfNS_4arch4Sm90ELb0ELb1ELb0ELb1ELb1ELb1ELb0ELb0ELi2ELi1ELi2ELi2ELb0EEENS1_24CollectiveEpilogueBwdGQAISC_fSF_Li256ELb1ELb1EEENS1_19SingleTileSchedulerILb1ELb0ELb0ELi128EEEEEEEEEvNT_6ParamsE)
        /*0134*/ 	.word	0x00000050


	//----- nvinfo : EIATTR_REGCOUNT
	.align		4
.L_70:
        /*0138*/ 	.byte	0x04, 0x2f
        /*013a*/ 	.short	(.L_72 - .L_71)
	.align		4
.L_71:
        /*013c*/ 	.word	index@(_ZN7cutlass13device_kernelIN5flash11enable_sm90INS1_16FlashAttnBwdSm90INS1_25CollectiveMainloopBwdSm90ILi2ELi2ELi2EN4cute5tupleIJNS5_1CILi1EEES8_S8_EEENS6_IJNS7_ILi128EEESA_NS7_ILi64EEEEEENS_6half_tEfNS_4arch4Sm90ELb0ELb1ELb0ELb1ELb0ELb1ELb0ELb0ELi2ELi1ELi2ELi2ELb0EEENS1_24CollectiveEpilogueBwdGQAISC_fSF_Li256ELb1ELb0EEENS1_19SingleTileSchedulerILb1ELb0ELb0ELi128EEEEEEEEEvNT_6ParamsE)
        /*0140*/ 	.word	0x000000a8


	//----- nvinfo : EIATTR_FRAME_SIZE
	.align		4
.L_72:
        /*0144*/ 	.byte	0x04, 0x11
        /*0146*/ 	.short	(.L_74 - .L_73)
	.align		4
.L_73:
        /*0148*/ 	.word	index@(_ZN7cutlass13device_kernelIN5flash11enable_sm90INS1_16FlashAttnBwdSm90INS1_25CollectiveMainloopBwdSm90ILi2ELi2ELi2EN4cute5tupleIJNS5_1CILi1EEES8_S8_EEENS6_IJNS7_ILi128EEESA_NS7_ILi64EEEEEENS_6half_tEfNS_4arch4Sm90ELb0ELb1ELb0ELb1ELb0ELb1ELb0ELb0ELi2ELi1ELi2ELi2ELb0EEENS1_24CollectiveEpilogueBwdGQAISC_fSF_Li256ELb1ELb0EEENS1_19SingleTileSchedulerILb1ELb0ELb0ELi128EEEEEEEEEvNT_6ParamsE)
        /*014c*/ 	.word	0x00000050


	//----- nvinfo : EIATTR_REGCOUNT
	.align		4
.L_74:
        /*0150*/ 	.byte	0x04, 0x2f
        /*0152*/ 	.short	(.L_76 - .L_75)
	.align		4
.L_75:
        /*0154*/ 	.word	index@(_ZN7cutlass13device_kernelIN5flash11enable_sm90INS1_16FlashAttnBwdSm90INS1_25CollectiveMainloopBwdSm90ILi2ELi2ELi2EN4cute5tupleIJNS5_1CILi1EEES8_S8_EEENS6_IJNS7_ILi128EEESA_NS7_ILi64EEEEEENS_6half_tEfNS_4arch4Sm90ELb0ELb1ELb0ELb1ELb1ELb1ELb0ELb0ELi2ELi1ELi2ELi2ELb0EEENS1_21CollectiveEpilogueBwdISC_SD_SF_Li256ELb1ELb0ELi1EEENS1_19SingleTileSchedulerILb1ELb0ELb0ELi128EEEEEEEEEvNT_6ParamsE)
        /*0158*/ 	.word	0x000000a8


	//----- nvinfo : EIATTR_FRAME_SIZE
	.align		4
.L_76:
        /*015c*/ 	.byte	0x04, 0x11
        /*015e*/ 	.short	(.L_78 - .L_77)
	.align		4
.L_77:
        /*0160*/ 	.word	index@(_ZN7cutlass13device_kernelIN5flash11enable_sm90INS1_16FlashAttnBwdSm90INS1_25CollectiveMainloopBwdSm90ILi2ELi2ELi2EN4cute5tupleIJNS5_1CILi1EEES8_S8_EEENS6_IJNS7_ILi128EEESA_NS7_ILi64EEEEEENS_6half_tEfNS_4arch4Sm90ELb0ELb1ELb0ELb1ELb1ELb1ELb0ELb0ELi2ELi1ELi2ELi2ELb0EEENS1_21CollectiveEpilogueBwdISC_SD_SF_Li256ELb1ELb0ELi1EEENS1_19SingleTileSchedulerILb1ELb0ELb0ELi128EEEEEEEEEvNT_6ParamsE)
        /*0164*/ 	.word	0x00000050


	//----- nvinfo : EIATTR_REGCOUNT
	.align		4
.L_78:
        /*0168*/ 	.byte	0x04, 0x2f
        /*016a*/ 	.short	(.L_80 - .L_79)
	.align		4
.L_79:
        /*016c*/ 	.word	index@(_ZN7cutlass13device_kernelIN5flash11enable_sm90INS1_16FlashAttnBwdSm90INS1_25CollectiveMainloopBwdSm90ILi2ELi2ELi2EN4cute5tupleIJNS5_1CILi1EEES8_S8_EEENS6_IJNS7_ILi128EEESA_NS7_ILi64EEEEEENS_6half_tEfNS_4arch4Sm90ELb0ELb1ELb0ELb1ELb0ELb1ELb0ELb0ELi2ELi1ELi2ELi2ELb0EEENS1_21CollectiveEpilogueBwdISC_SD_SF_Li256ELb1ELb0ELi1EEENS1_19SingleTileSchedulerILb1ELb0ELb0ELi128EEEEEEEEEvNT_6ParamsE)
        /*0170*/ 	.word	0x000000a8


	//----- nvinfo : EIATTR_FRAME_SIZE
	.align		4
.L_80:
        /*0174*/ 	.byte	0x04, 0x11
        /*0176*/ 	.short	(.L_82 - .L_81)
	.align		4
.L_81:
        /*0178*/ 	.word	index@(_ZN7cutlass13device_kernelIN5flash11enable_sm90INS1_16FlashAttnBwdSm90INS1_25CollectiveMainloopBwdSm90ILi2ELi2ELi2EN4cute5tupleIJNS5_1CILi1EEES8_S8_EEENS6_IJNS7_ILi128EEESA_NS7_ILi64EEEEEENS_6half_tEfNS_4arch4Sm90ELb0ELb1ELb0ELb1ELb0ELb1ELb0ELb0ELi2ELi1ELi2ELi2ELb0EEENS1_21CollectiveEpilogueBwdISC_SD_SF_Li256ELb1ELb0ELi1EEENS1_19SingleTileSchedulerILb1ELb0ELb0ELi128EEEEEEEEEvNT_6ParamsE)
        /*017c*/ 	.word	0x00000050


	//----- nvinfo : EIATTR_REGCOUNT
	.align		4
.L_82:
        /*0180*/ 	.byte	0x04, 0x2f
        /*0182*/ 	.short	(.L_84 - .L_83)
	.align		4
.L_83:
        /*0184*/ 	.word	index@(_ZN7cutlass13device_kernelIN5flash11enable_sm90INS1_16FlashAttnBwdSm90INS1_25CollectiveMainloopBwdSm90ILi2ELi2ELi2EN4cute5tupleIJNS5_1CILi1EEES8_S8_EEENS6_IJNS7_ILi128EEESA_NS7_ILi64EEEEEENS_6half_tEfNS_4arch4Sm90ELb0ELb1ELb0ELb0ELb1ELb1ELb0ELb0ELi2ELi1ELi2ELi2ELb0EEENS1_24CollectiveEpilogueBwdGQAISC_fSF_Li256ELb0ELb1EEENS1_19SingleTileSchedulerILb0ELb0ELb0ELi128EEEEEEEEEvNT_6ParamsE)
        /*0188*/ 	.word	0x000000a8


	//----- nvinfo : EIATTR_FRAME_SIZE
	.align		4
.L_84:
        /*018c*/ 	.byte	0x04, 0x11
        /*018e*/ 	.short	(.L_86 - .L_85)
	.align		4
.L_85:
        /*0190*/ 	.word	index@(_ZN7cutlass13device_kernelIN5flash11enable_sm90INS1_16FlashAttnBwdSm90INS1_25CollectiveMainloopBwdSm90ILi2ELi2ELi2EN4cute5tupleIJNS5_1CILi1EEES8_S8_EEENS6_IJNS7_ILi128EEESA_NS7_ILi64EEEEEENS_6half_tEfNS_4arch4Sm90ELb0ELb1ELb0ELb0ELb1ELb1ELb0ELb0ELi2ELi1ELi2ELi2ELb0EEENS1_24CollectiveEpilogueBwdGQAISC_fSF_Li256ELb0ELb1EEENS1_19SingleTileSchedulerILb0ELb0ELb0ELi128EEEEEEEEEvNT_6ParamsE)
        /*0194*/ 	.word	0x00000040


	//----- nvinfo : EIATTR_REGCOUNT
	.align		4
.L_86:
        /*0198*/ 	.byte	0x04, 0x2f
        /*019a*/ 	.short	(.L_88 - .L_87)
	.align		4
.L_87:
        /*019c*/ 	.word	index@(_ZN7cutlass13device_kernelIN5flash11enable_sm90INS1_16FlashAttnBwdSm90INS1_25CollectiveMainloopBwdSm90ILi2ELi2ELi2EN4cute5tupleIJNS5_1CILi1EEES8_S8_EEENS6_IJNS7_ILi128EEESA_NS7_ILi64EEEEEENS_6half_tEfNS_4arch4Sm90ELb0ELb1ELb0ELb0ELb0ELb1ELb0ELb0ELi2ELi1ELi2ELi2ELb0EEENS1_24CollectiveEpilogueBwdGQAISC_fSF_Li256ELb0ELb0EEENS1_19SingleTileSchedulerILb0ELb0ELb0ELi128EEEEEEEEEvNT_6ParamsE)
        /*01a0*/ 	.word	0x000000a8


	//----- nvinfo : EIATTR_FRAME_SIZE
	.align		4
.L_88:
        /*01a4*/ 	.byte	0x04, 0x11
        /*01a6*/ 	.short	(.L_90 - .L_89)
	.align		4
.L_89:
        /*01a8*/ 	.word	index@(_ZN7cutlass13device_kernelIN5flash11enable_sm90INS1_16FlashAttnBwdSm90INS1_25CollectiveMainloopBwdSm90ILi2ELi2ELi2EN4cute5tupleIJNS5_1CILi1EEES8_S8_EEENS6_IJNS7_ILi128EEESA_NS7_ILi64EEEEEENS_6half_tEfNS_4arch4Sm90ELb0ELb1ELb0ELb0ELb0ELb1ELb0ELb0ELi2ELi1ELi2ELi2ELb0EEENS1_24CollectiveEpilogueBwdGQAISC_fSF_Li256ELb0ELb0EEENS1_19SingleTileSchedulerILb0ELb0ELb0ELi128EEEEEEEEEvNT_6ParamsE)
        /*01ac*/ 	.word	0x00000040


	//----- nvinfo : EIATTR_REGCOUNT
	.align		4
.L_90:
        /*01b0*/ 	.byte	0x04, 0x2f
        /*01b2*/ 	.short	(.L_92 - .L_91)
	.align		4
.L_91:
        /*01b4*/ 	.word	index@(_ZN7cutlass13device_kernelIN5flash11enable_sm90INS1_16FlashAttnBwdSm90INS1_25CollectiveMainloopBwdSm90ILi2ELi2ELi2EN4cute5tupleIJNS5_1CILi1EEES8_S8_EEENS6_IJNS7_ILi128EEESA_NS7_ILi64EEEEEENS_6half_tEfNS_4arch4Sm90ELb0ELb1ELb0ELb0ELb1ELb1ELb0ELb0ELi2ELi1ELi2ELi2ELb0EEENS1_21CollectiveEpilogueBwdISC_SD_SF_Li256ELb0ELb0ELi1EEENS1_19SingleTileSchedulerILb0ELb0ELb0ELi128EEEEEEEEEvNT_6ParamsE)
        /*01b8*/ 	.word	0x000000a8


	//----- nvinfo : EIATTR_FRAME_SIZE
	.align		4
.L_92:
        /*01bc*/ 	.byte	0x04, 0x11
        /*01be*/ 	.short	(.L_94 - .L_93)
	.align		4
.L_93:
        /*01c0*/ 	.word	index@(_ZN7cutlass13device_kernelIN5flash11enable_sm90INS1_16FlashAttnBwdSm90INS1_25CollectiveMainloopBwdSm90ILi2ELi2ELi2EN4cute5tupleIJNS5_1CILi1EEES8_S8_EEENS6_IJNS7_ILi128EEESA_NS7_ILi64EEEEEENS_6half_tEfNS_4arch4Sm90ELb0ELb1ELb0ELb0ELb1ELb1ELb0ELb0ELi2ELi1ELi2ELi2ELb0EEENS1_21CollectiveEpilogueBwdISC_SD_SF_Li256ELb0ELb0ELi1EEENS1_19SingleTileSchedulerILb0ELb0ELb0ELi128EEEEEEEEEvNT_6ParamsE)
        /*01c4*/ 	.word	0x00000040


	//----- nvinfo : EIATTR_REGCOUNT
	.align		4
.L_94:
        /*01c8*/ 	.byte	0x04, 0x2f
        /*01ca*/ 	.short	(.L_96 - .L_95)
	.align		4
.L_95:
        /*01cc*/ 	.word	index@(_ZN7cutlass13device_kernelIN5flash11enable_sm90INS1_16FlashAttnBwdSm90INS1_25CollectiveMainloopBwdSm90ILi2ELi2ELi2EN4cute5tupleIJNS5_1CILi1EEES8_S8_EEENS6_IJNS7_ILi128EEESA_NS7_ILi64EEEEEENS_6half_tEfNS_4arch4Sm90ELb0ELb1ELb0ELb0ELb0ELb1ELb0ELb0ELi2ELi1ELi2ELi2ELb0EEENS1_21CollectiveEpilogueBwdISC_SD_SF_Li256ELb0ELb0ELi1EEENS1_19SingleTileSchedulerILb0ELb0ELb0ELi128EEEEEEEEEvNT_6ParamsE)
        /*01d0*/ 	.word	0x000000a8


	//----- nvinfo : EIATTR_FRAME_SIZE
	.align		4
.L_96:
        /*01d4*/ 	.byte	0x04, 0x11
        /*01d6*/ 	.short	(.L_98 - .L_97)
	.align		4
.L_97:
        /*01d8*/ 	.word	index@(_ZN7cutlass13device_kernelIN5flash11enable_sm90INS1_16FlashAttnBwdSm90INS1_25CollectiveMainloopBwdSm90ILi2ELi2ELi2EN4cute5tupleIJNS5_1CILi1EEES8_S8_EEENS6_IJNS7_ILi128EEESA_NS7_ILi64EEEEEENS_6half_tEfNS_4arch4Sm90ELb0ELb1ELb0ELb0ELb0ELb1ELb0ELb0ELi2ELi1ELi2ELi2ELb0EEENS1_21CollectiveEpilogueBwdISC_SD_SF_Li256ELb0ELb0ELi1EEENS1_19SingleTileSchedulerILb0ELb0ELb0ELi128EEEEEEEEEvNT_6ParamsE)
        /*01dc*/ 	.word	0x00000040


	//----- nvinfo : EIATTR_REGCOUNT
	.align		4
.L_98:
        /*01e0*/ 	.byte	0x04, 0x2f
        /*01e2*/ 	.short	(.L_100 - .L_99)
	.align		4
.L_99:
        /*01e4*/ 	.word	index@(_ZN7cutlass13device_kernelIN5flash11enable_sm90INS1_16FlashAttnBwdSm90INS1_25CollectiveMainloopBwdSm90ILi2ELi2ELi2EN4cute5tupleIJNS5_1CILi1EEES8_S8_EEENS6_IJNS7_ILi128EEESA_NS7_ILi64EEEEEENS_6half_tEfNS_4arch4Sm90ELb0ELb0ELb0ELb1ELb1ELb1ELb0ELb0ELi2ELi1ELi2ELi2ELb0EEENS1_24CollectiveEpilogueBwdGQAISC_fSF_Li256ELb1ELb1EEENS1_19SingleTileSchedulerILb1ELb0ELb0ELi128EEEEEEEEEvNT_6ParamsE)
        /*01e8*/ 	.word	0x000000a8


	//----- nvinfo : EIATTR_FRAME_SIZE
	.align		4
.L_100:
        /*01ec*/ 	.byte	0x04, 0x11
        /*01ee*/ 	.short	(.L_102 - .L_101)
	.align		4
.L_101:
        /*01f0*/ 	.word	index@(_ZN7cutlass13device_kernelIN5flash11enable_sm90INS1_16FlashAttnBwdSm90INS1_25CollectiveMainloopBwdSm90ILi2ELi2ELi2EN4cute5tupleIJNS5_1CILi1EEES8_S8_EEENS6_IJNS7_ILi128EEESA_NS7_ILi64EEEEEENS_6half_tEfNS_4arch4Sm90ELb0ELb0ELb0ELb1ELb1ELb1ELb0ELb0ELi2ELi1ELi2ELi2ELb0EEENS1_24CollectiveEpilogueBwdGQAISC_fSF_Li256ELb1ELb1EEENS1_19SingleTileSchedulerILb1ELb0ELb0ELi128EEEEEEEEEvNT_6ParamsE)
        /*01f4*/ 	.word	0x00000018


	//----- nvinfo : EIATTR_REGCOUNT
	.align		4
.L_102:
        /*01f8*/ 	.byte	0x04, 0x2f
        /*01fa*/ 	.short	(.L_104 - .L_103)
	.align		4
.L_103:
        /*01fc*/ 	.word	index@(_ZN7cutlass13device_kernelIN5flash11enable_sm90INS1_16FlashAttnBwdSm90INS1_25CollectiveMainloopBwdSm90ILi2ELi2ELi2EN4cute5tupleIJNS5_1CILi1EEES8_S8_EEENS6_IJNS7_ILi128EEESA_NS7_ILi64EEEEEENS_6half_tEfNS_4arch4Sm90ELb0ELb0ELb0ELb1ELb0ELb1ELb0ELb0ELi2ELi1ELi2ELi2ELb0EEENS1_24CollectiveEpilogueBwdGQAISC_fSF_Li256ELb1ELb0EEENS1_19SingleTileSchedulerILb1ELb0ELb0ELi128EEEEEEEEEvNT_6ParamsE)
        /*0200*/ 	.word	0x000000a8


	//----- nvinfo : EIATTR_FRAME_SIZE
	.align		4
.L_104:
        /*0204*/ 	.byte	0x04, 0x11
        /*0206*/ 	.short	(.L_106 - .L_105)
	.align		4
.L_105:
        /*0208*/ 	.word	index@(_ZN7cutlass13device_kernelIN5flash11enable_sm90INS1_16FlashAttnBwdSm90INS1_25CollectiveMainloopBwdSm90ILi2ELi2ELi2EN4cute5tupleIJNS5_1CILi1EEES8_S8_EEENS6_IJNS7_ILi128EEESA_NS7_ILi64EEEEEENS_6half_tEfNS_4arch4Sm90ELb0ELb0ELb0ELb1ELb0ELb1ELb0ELb0ELi2ELi1ELi2ELi2ELb0EEENS1_24CollectiveEpilogueBwdGQAISC_fSF_Li256ELb1ELb0EEENS1_19SingleTileSchedulerILb1ELb0ELb0ELi128EEEEEEEEEvNT_6ParamsE)
        /*020c*/ 	.word	0x00000018


	//----- nvinfo : EIATTR_REGCOUNT
	.align		4
.L_106:
        /*0210*/ 	.byte	0x04, 0x2f
        /*0212*/ 	.short	(.L_108 - .L_107)
	.align		4
.L_107:
        /*0214*/ 	.word	index@(_ZN7cutlass13device_kernelIN5flash11enable_sm90INS1_16FlashAttnBwdSm90INS1_25CollectiveMainloopBwdSm90ILi2ELi2ELi2EN4cute5tupleIJNS5_1CILi1EEES8_S8_EEENS6_IJNS7_ILi128EEESA_NS7_ILi64EEEEEENS_6half_tEfNS_4arch4Sm90ELb0ELb0ELb0ELb1ELb1ELb1ELb0ELb0ELi2ELi1ELi2ELi2ELb0EEENS1_21CollectiveEpilogueBwdISC_SD_SF_Li256ELb1ELb0ELi1EEENS1_19SingleTileSchedulerILb1ELb0ELb0ELi128EEEEEEEEEvNT_6ParamsE)
        /*0218*/ 	.word	0x000000a8


	//----- nvinfo : EIATTR_FRAME_SIZE
	.align		4
.L_108:
        /*021c*/ 	.byte	0x04, 0x11
        /*021e*/ 	.short	(.L_110 - .L_109)
	.align		4
.L_109:
        /*0220*/ 	.word	index@(_ZN7cutlass13device_kernelIN5flash11enable_sm90INS1_16FlashAttnBwdSm90INS1_25CollectiveMainloopBwdSm90ILi2ELi2ELi2EN4cute5tupleIJNS5_1CILi1EEES8_S8_EEENS6_IJNS7_ILi128EEESA_NS7_ILi64EEEEEENS_6half_tEfNS_4arch4Sm90ELb0ELb0ELb0ELb1ELb1ELb1ELb0ELb0ELi2ELi1ELi2ELi2ELb0EEENS1_21CollectiveEpilogueBwdISC_SD_SF_Li256ELb1ELb0ELi1EEENS1_19SingleTileSchedulerILb1ELb0ELb0ELi128EEEEEEEEEvNT_6ParamsE)
        /*0224*/ 	.word	0x00000018


	//----- nvinfo : EIATTR_REGCOUNT
	.align		4
.L_110:
        /*0228*/ 	.byte	0x04, 0x2f
        /*022a*/ 	.short	(.L_112 - .L_111)
	.align		4
.L_111:
        /*022c*/ 	.word	index@(_ZN7cutlass13device_kernelIN5flash11enable_sm90INS1_16FlashAttnBwdSm90INS1_25CollectiveMainloopBwdSm90ILi2ELi2ELi2EN4cute5tupleIJNS5_1CILi1EEES8_S8_EEENS6_IJNS7_ILi128EEESA_NS7_ILi64EEEEEENS_6half_tEfNS_4arch4Sm90ELb0ELb0ELb0ELb1ELb0ELb1ELb0ELb0ELi2ELi1ELi2ELi2ELb0EEENS1_21CollectiveEpilogueBwdISC_SD_SF_Li256ELb1ELb0ELi1EEENS1_19SingleTileSchedulerILb1ELb0ELb0ELi128EEEEEEEEEvNT_6ParamsE)
        /*0230*/ 	.word	0x000000a8


	//----- nvinfo : EIATTR_FRAME_SIZE
	.align		4
.L_112:
        /*0234*/ 	.byte	0x04, 0x11
        /*0236*/ 	.short	(.L_114 - .L_113)
	.align		4
.L_113:
        /*0238*/ 	.word	index@(_ZN7cutlass13device_kernelIN5flash11enable_sm90INS1_16FlashAttnBwdSm90INS1_25CollectiveMainloopBwdSm90ILi2ELi2ELi2EN4cute5tupleIJNS5_1CILi1EEES8_S8_EEENS6_IJNS7_ILi128EEESA_NS7_ILi64EEEEEENS_6half_tEfNS_4arch4Sm90ELb0ELb0ELb0ELb1ELb0ELb1ELb0ELb0ELi2ELi1ELi2ELi2ELb0EEENS1_21CollectiveEpilogueBwdISC_SD_SF_Li256ELb1ELb0ELi1EEENS1_19SingleTileSchedulerILb1ELb0ELb0ELi128EEEEEEEEEvNT_6ParamsE)
        /*023c*/ 	.word	0x00000018


	//----- nvinfo : EIATTR_REGCOUNT
	.align		4
.L_114:
        /*0240*/ 	.byte	0x04, 0x2f
        /*0242*/ 	.short	(.L_116 - .L_115)
	.align		4
.L_115:
        /*0244*/ 	.word	index@(_ZN7cutlass13device_kernelIN5flash11enable_sm90INS1_16FlashAttnBwdSm90INS1_25CollectiveMainloopBwdSm90ILi2ELi2ELi2EN4cute5tupleIJNS5_1CILi1EEES8_S8_EEENS6_IJNS7_ILi128EEESA_NS7_ILi64EEEEEENS_6half_tEfNS_4arch4Sm90ELb0ELb0ELb0ELb0ELb1ELb1ELb0ELb0ELi2ELi1ELi2ELi2ELb0EEENS1_24CollectiveEpilogueBwdGQAISC_fSF_Li256ELb0ELb1EEENS1_19SingleTileSchedulerILb0ELb0ELb0ELi128EEEEEEEEEvNT_6ParamsE)
        /*0248*/ 	.word	0x000000a8


	//----- nvinfo : EIATTR_FRAME_SIZE
	.align		4
.L_116:
        /*024c*/ 	.byte	0x04, 0x11
        /*024e*/ 	.short	(.L_118 - .L_117)
	.align		4
.L_117:
        /*0250*/ 	.word	index@(_ZN7cutlass13device_kernelIN5flash11enable_sm90INS1_16FlashAttnBwdSm90INS1_25CollectiveMainloopBwdSm90ILi2ELi2ELi2EN4cute5tupleIJNS5_1CILi1EEES8_S8_EEENS6_IJNS7_ILi128EEESA_NS7_ILi64EEEEEENS_6half_tEfNS_4arch4Sm90ELb0ELb0ELb0ELb0ELb1ELb1ELb0ELb0ELi2ELi1ELi2ELi2ELb0EEENS1_24CollectiveEpilogueBwdGQAISC_fSF_Li256ELb0ELb1EEENS1_19SingleTileSchedulerILb0ELb0ELb0ELi128EEEEEEEEEvNT_6ParamsE)
        /*0254*/ 	.word	0x00000010


	//----- nvinfo : EIATTR_REGCOUNT
	.align		4
.L_118:
        /*0258*/ 	.byte	0x04, 0x2f
        /*025a*/ 	.short	(.L_120 - .L_119)
	.align		4
.L_119:
        /*025c*/ 	.word	index@(_ZN7cutlass13device_kernelIN5flash11enable_sm90INS1_16FlashAttnBwdSm90INS1_25CollectiveMainloopBwdSm90ILi2ELi2ELi2EN4cute5tupleIJNS5_1CILi1EEES8_S8_EEENS6_IJNS7_ILi128EEESA_NS7_ILi64EEEEEENS_6half_tEfNS_4arch4Sm90ELb0ELb0ELb0ELb0ELb0ELb1ELb0ELb0ELi2ELi1ELi2ELi2ELb0EEENS1_24CollectiveEpilogueBwdGQAISC_fSF_Li256ELb0ELb0EEENS1_19SingleTileSchedulerILb0ELb0ELb0ELi128EEEEEEEEEvNT_6ParamsE)
        /*0260*/ 	.word	0x000000a8


	//----- nvinfo : EIATTR_FRAME_SIZE
	.align		4
.L_120:
        /*0264*/ 	.byte	0x04, 0x11
        /*0266*/ 	.short	(.L_122 - .L_121)
	.align		4
.L_121:
        /*0268*/ 	.word	index@(_ZN7cutlass13device_kernelIN5flash11enable_sm90INS1_16FlashAttnBwdSm90INS1_25CollectiveMainloopBwdSm90ILi2ELi2ELi2EN4cute5tupleIJNS5_1CILi1EEES8_S8_EEENS6_IJNS7_ILi128EEESA_NS7_ILi64EEEEEENS_6half_tEfNS_4arch4Sm90ELb0ELb0ELb0ELb0ELb0ELb1ELb0ELb0ELi2ELi1ELi2ELi2ELb0EEENS1_24CollectiveEpilogueBwdGQAISC_fSF_Li256ELb0ELb0EEENS1_19SingleTileSchedulerILb0ELb0ELb0ELi128EEEEEEEEEvNT_6ParamsE)
        /*026c*/ 	.word	0x00000010


	//----- nvinfo : EIATTR_REGCOUNT
	.align		4
.L_122:
        /*0270*/ 	.byte	0x04, 0x2f
        /*0272*/ 	.short	(.L_124 - .L_123)
	.align		4
.L_123:
        /*0274*/ 	.word	index@(_ZN7cutlass13device_kernelIN5flash11enable_sm90INS1_16FlashAttnBwdSm90INS1_25CollectiveMainloopBwdSm90ILi2ELi2ELi2EN4cute5tupleIJNS5_1CILi1EEES8_S8_EEENS6_IJNS7_ILi128EEESA_NS7_ILi64EEEEEENS_6half_tEfNS_4arch4Sm90ELb0ELb0ELb0ELb0ELb1ELb1ELb0ELb0ELi2ELi1ELi2ELi2ELb0EEENS1_21CollectiveEpilogueBwdISC_SD_SF_Li256ELb0ELb0ELi1EEENS1_19SingleTileSchedulerILb0ELb0ELb0ELi128EEEEEEEEEvNT_6ParamsE)
        /*0278*/ 	.word	0x000000a8


	//----- nvinfo : EIATTR_FRAME_SIZE
	.align		4
.L_124:
        /*027c*/ 	.byte	0x04, 0x11
        /*027e*/ 	.short	(.L_126 - .L_125)
	.align		4
.L_125:
        /*0280*/ 	.word	index@(_ZN7cutlass13device_kernelIN5flash11enable_sm90INS1_16FlashAttnBwdSm90INS1_25CollectiveMainloopBwdSm90ILi2ELi2ELi2EN4cute5tupleIJNS5_1CILi1EEES8_S8_EEENS6_IJNS7_ILi128EEESA_NS7_ILi64EEEEEENS_6half_tEfNS_4arch4Sm90ELb0ELb0ELb0ELb0ELb1ELb1ELb0ELb0ELi2ELi1ELi2ELi2ELb0EEENS1_21CollectiveEpilogueBwdISC_SD_SF_Li256ELb0ELb0ELi1EEENS1_19SingleTileSchedulerILb0ELb0ELb0ELi128EEEEEEEEEvNT_6ParamsE)
        /*0284*/ 	.word	0x00000010


	//----- nvinfo : EIATTR_REGCOUNT
	.align		4
.L_126:
        /*0288*/ 	.byte	0x04, 0x2f
        /*028a*/ 	.short	(.L_128 - .L_127)
	.align		4
.L_127:
        /*028c*/ 	.word	index@(_ZN7cutlass13device_kernelIN5flash11enable_sm90INS1_16FlashAttnBwdSm90INS1_25CollectiveMainloopBwdSm90ILi2ELi2ELi2EN4cute5tupleIJNS5_1CILi1EEES8_S8_EEENS6_IJNS7_ILi128EEESA_NS7_ILi64EEEEEENS_6half_tEfNS_4arch4Sm90ELb0ELb0ELb0ELb0ELb0ELb1ELb0ELb0ELi2ELi1ELi2ELi2ELb0EEENS1_21CollectiveEpilogueBwdISC_SD_SF_Li256ELb0ELb0ELi1EEENS1_19SingleTileSchedulerILb0ELb0ELb0ELi128EEEEEEEEEvNT_6ParamsE)
        /*0290*/ 	.word	0x000000a8


	//----- nvinfo : EIATTR_FRAME_SIZE
	.align		4
.L_128:
        /*0294*/ 	.byte	0x04, 0x11
        /*0296*/ 	.short	(.L_130 - .L_129)
	.align		4
.L_129:
        /*0298*/ 	.word	index@(_ZN7cutlass13device_kernelIN5flash11enable_sm90INS1_16FlashAttnBwdSm90INS1_25CollectiveMainloopBwdSm90ILi2ELi2ELi2EN4cute5tupleIJNS5_1CILi1EEES8_S8_EEENS6_IJNS7_ILi128EEESA_NS7_ILi64EEEEEENS_6half_tEfNS_4arch4Sm90ELb0ELb0ELb0ELb0ELb0ELb1ELb0ELb0ELi2ELi1ELi2ELi2ELb0EEENS1_21CollectiveEpilogueBwdISC_SD_SF_Li256ELb0ELb0ELi1EEENS1_19SingleTileSchedulerILb0ELb0ELb0ELi128EEEEEEEEEvNT_6ParamsE)
        /*029c*/ 	.word	0x00000010


	//----- nvinfo : EIATTR_REGCOUNT
	.align		4
.L_130:
        /*02a0*/ 	.byte	0x04, 0x2f
        /*02a2*/ 	.short	(.L_132 - .L_131)
	.align		4
.L_131:
        /*02a4*/ 	.word	index@(_ZN7cutlass13device_kernelIN5flash22FlashAttnBwdPreprocessIN4cute5tupleIJNS3_1CILi96EEENS5_ILi64EEEEEENS_6half_tEfNS_4arch4Sm90ELb1ELb1EEEEEvNT_6ParamsE)
        /*02a8*/ 	.word	0x00000030


	//----- nvinfo : EIATTR_FRAME_SIZE
	.align		4
.L_132:
        /*02ac*/ 	.byte	0x04, 0x11
        /*02ae*/ 	.short	(.L_134 - .L_133)
	.align		4
.L_133:
        /*02b0*/ 	.word	index@(_ZN7cutlass13device_kernelIN5flash22FlashAttnBwdPreprocessIN4cute5tupleIJNS3_1CILi96EEENS5_ILi64EEEEEENS_6half_tEfNS_4arch4Sm90ELb1ELb1EEEEEvNT_6ParamsE)
        /*02b4*/ 	.word	0x00000000


	//----- nvinfo : EIATTR_REGCOUNT
	.align		4
.L_134:
        /*02b8*/ 	.byte	0x04, 0x2f
        /*02ba*/ 	.short	(.L_136 - .L_135)
	.align		4
.L_135:
        /*02bc*/ 	.word	index@(_ZN7cutlass13device_kernelIN5flash11enable_sm90INS1_16FlashAttnBwdSm90INS1_25CollectiveMainloopBwdSm90ILi2ELi2ELi2EN4cute5tupleIJNS5_1CILi1EEES8_S8_EEENS6_IJNS7_ILi96EEENS7_ILi128EEENS7_ILi64EEEEEENS_6half_tEfNS_4arch4Sm90ELb1ELb0ELb1ELb1ELb1ELb1ELb0ELb1ELi2ELi1ELi2ELi2ELb0EEENS1_24CollectiveEpilogueBwdGQAISD_fSG_Li256ELb1ELb1EEENS1_25SingleTileBwdLPTSchedulerILb1ELi128ELb1EEEEEEEEEvNT_6ParamsE)
        /*02c0*/ 	.word	0x000000a8


	//----- nvinfo : EIATTR_FRAME_SIZE
	.align		4
.L_136:
        /*02c4*/ 	.byte	0x04, 0x11
        /*02c6*/ 	.short	(.L_138 - .L_137)
	.align		4
.L_137:
        /*02c8*/ 	.word	index@(_ZN7cutlass13device_kernelIN5flash11enable_sm90INS1_16FlashAttnBwdSm90INS1_25CollectiveMainloopBwdSm90ILi2ELi2ELi2EN4cute5tupleIJNS5_1CILi1EEES8_S8_EEENS6_IJNS7_ILi96EEENS7_ILi128EEENS7_ILi64EEEEEENS_6half_tEfNS_4arch4Sm90ELb1ELb0ELb1ELb1ELb1ELb1ELb0ELb1ELi2ELi1ELi2ELi2ELb0EEENS1_24CollectiveEpilogueBwdGQAISD_fSG_Li256ELb1ELb1EEENS1_25SingleTileBwdLPTSchedulerILb1ELi128ELb1EEEEEEEEEvNT_6ParamsE)
        /*02cc*/ 	.word	0x00000030


	//----- nvinfo : EIATTR_REGCOUNT
	.align		4
.L_138:
        /*02d0*/ 	.byte	0x04, 0x2f
        /*02d2*/ 	.short	(.L_140 - .L_139)
	.align		4
.L_139:
        /*02d4*/ 	.word	index@(_ZN7cutlass13device_kernelIN5flash32FlashAttnBwdPostprocessConvertdQIN4cute5tupleIJNS3_1CILi96EEENS5_ILi64EEEEEENS_6half_tEfNS_4arch4Sm90ELi256ENS3_8TiledMMAINS3_8MMA_AtomIJNS3_4SM904GMMA25MMA_64x16x16_F32F16F16_SSILNSF_5MajorE1ELSH_0ELNSF_7ScaleInE1ELSI_1EEEEEENS3_6LayoutINS4_IJNS5_ILi1EEENS5_ILi2EEESM_EEENS4_IJNS5_ILi0EEESM_SP_EEEEENS4_IJNS3_10UnderscoreESS_SS_EEEEELb1EEEEEvNT_6ParamsE)
        /*02d8*/ 	.word	0x00000030


	//----- nvinfo : EIATTR_FRAME_SIZE
	.align		4
.L_140:
        /*02dc*/ 	.byte	0x04, 0x11
        /*02de*/ 	.short	(.L_142 - .L_141)
	.align		4
.L_141:
        /*02e0*/ 	.word	index@(_ZN7cutlass13device_kernelIN5flash32FlashAttnBwdPostprocessConvertdQIN4cute5tupleIJNS3_1CILi96EEENS5_ILi64EEEEEENS_6half_tEfNS_4arch4Sm90ELi256ENS3_8TiledMMAINS3_8MMA_AtomIJNS3_4SM904GMMA25MMA_64x16x16_F32F16F16_SSILNSF_5MajorE1ELSH_0ELNSF_7ScaleInE1ELSI_1EEEEEENS3_6LayoutINS4_IJNS5_ILi1EEENS5_ILi2EEESM_EEENS4_IJNS5_ILi0EEESM_SP_EEEEENS4_IJNS3_10UnderscoreESS_SS_EEEEELb1EEEEEvNT_6ParamsE)
        /*02e4*/ 	.word	0x00000000


	//----- nvinfo : EIATTR_REGCOUNT
	.align		4
.L_142:
        /*02e8*/ 	.byte	0x04, 0x2f
        /*02ea*/ 	.short	(.L_144 - .L_143)
	.align		4
.L_143:
        /*02ec*/ 	.word	index@(_ZN7cutlass13device_kernelIN5flash11enable_sm90INS1_16FlashAttnBwdSm90INS1_25CollectiveMainloopBwdSm90ILi2ELi2ELi2EN4cute5tupleIJNS5_1CILi1EEES8_S8_EEENS6_IJNS7_ILi96EEENS7_ILi128EEENS7_ILi64EEEEEENS_6half_tEfNS_4arch4Sm90ELb1ELb0ELb1ELb1ELb0ELb1ELb0ELb1ELi2ELi1ELi2ELi2ELb0EEENS1_24CollectiveEpilogueBwdGQAISD_fSG_Li256ELb1ELb0EEENS1_25SingleTileBwdLPTSchedulerILb1ELi128ELb0EEEEEEEEEvNT_6ParamsE)
        /*02f0*/ 	.word	0x000000a8


	//----- nvinfo : EIATTR_FRAME_SIZE
	.align		4
.L_144:
        /*02f4*/ 	.byte	0x04, 0x11
        /*02f6*/ 	.short	(.L_146 - .L_145)
	.align		4
.L_145:
        /*02f8*/ 	.word	index@(_ZN7cutlass13device_kernelIN5flash11enable_sm90INS1_16FlashAttnBwdSm90INS1_25CollectiveMainloopBwdSm90ILi2ELi2ELi2EN4cute5tupleIJNS5_1CILi1EEES8_S8_EEENS6_IJNS7_ILi96EEENS7_ILi128EEENS7_ILi64EEEEEENS_6half_tEfNS_4arch4Sm90ELb1ELb0ELb1ELb1ELb0ELb1ELb0ELb1ELi2ELi1ELi2ELi2ELb0EEENS1_24CollectiveEpilogueBwdGQAISD_fSG_Li256ELb1ELb0EEENS1_25SingleTileBwdLPTSchedulerILb1ELi128ELb0EEEEEEEEEvNT_6ParamsE)
        /*02fc*/ 	.word	0x00000050


	//----- nvinfo : EIATTR_REGCOUNT
	.align		4
.L_146:
        /*0300*/ 	.byte	0x04, 0x2f
        /*0302*/ 	.short	(.L_148 - .L_147)
	.align		4
.L_147:
        /*0304*/ 	.word	index@(_ZN7cutlass13device_kernelIN5flash11enable_sm90INS1_16FlashAttnBwdSm90INS1_25CollectiveMainloopBwdSm90ILi2ELi2ELi2EN4cute5tupleIJNS5_1CILi1EEES8_S8_EEENS6_IJNS7_ILi96EEENS7_ILi128EEENS7_ILi64EEEEEENS_6half_tEfNS_4arch4Sm90ELb1ELb0ELb1ELb1ELb1ELb1ELb0ELb1ELi2ELi1ELi2ELi2ELb0EEENS1_21CollectiveEpilogueBwdISD_SE_SG_Li256ELb1ELb0ELi1EEENS1_25SingleTileBwdLPTSchedulerILb1ELi128ELb1EEEEEEEEEvNT_6ParamsE)
        /*0308*/ 	.word	0x000000a8


	//----- nvinfo : EIATTR_FRAME_SIZE
	.align		4
.L_148:
        /*030c*/ 	.byte	0x04, 0x11
        /*030e*/ 	.short	(.L_150 - .L_149)
	.align		4
.L_149:
        /*0310*/ 	.word	index@(_ZN7cutlass13device_kernelIN5flash11enable_sm90INS1_16FlashAttnBwdSm90INS1_25CollectiveMainloopBwdSm90ILi2ELi2ELi2EN4cute5tupleIJNS5_1CILi1EEES8_S8_EEENS6_IJNS7_ILi96EEENS7_ILi128EEENS7_ILi64EEEEEENS_6half_tEfNS_4arch4Sm90ELb1ELb0ELb1ELb1ELb1ELb1ELb0ELb1ELi2ELi1ELi2ELi2ELb0EEENS1_21CollectiveEpilogueBwdISD_SE_SG_Li256ELb1ELb0ELi1EEENS1_25SingleTileBwdLPTSchedulerILb1ELi128ELb1EEEEEEEEEvNT_6ParamsE)
        /*0314*/ 	.word	0x00000030


	//----- nvinfo : EIATTR_REGCOUNT
	.align		4
.L_150:
        /*0318*/ 	.byte	0x04, 0x2f
        /*031a*/ 	.short	(.L_152 - .L_151)
	.align		4
.L_151:
        /*031c*/ 	.word	index@(_ZN7cutlass13device_kernelIN5flash11enable_sm90INS1_16FlashAttnBwdSm90INS1_25CollectiveMainloopBwdSm90ILi2ELi2ELi2EN4cute5tupleIJNS5_1CILi1EEES8_S8_EEENS6_IJNS7_ILi96EEENS7_ILi128EEENS7_ILi64EEEEEENS_6half_tEfNS_4arch4Sm90ELb1ELb0ELb1ELb1ELb0ELb1ELb0ELb1ELi2ELi1ELi2ELi2ELb0EEENS1_21CollectiveEpilogueBwdISD_SE_SG_Li256ELb1ELb0ELi1EEENS1_25SingleTileBwdLPTSchedulerILb1ELi128ELb0EEEEEEEEEvNT_6ParamsE)
        /*0320*/ 	.word	0x000000a8


	//----- nvinfo : EIATTR_FRAME_SIZE
	.align		4
.L_152:
        /*0324*/ 	.byte	0x04, 0x11
        /*0326*/ 	.short	(.L_154 - .L_153)
	.align		4
.L_153:
        /*0328*/ 	.word	index@(_ZN7cutlass13device_kernelIN5flash11enable_sm90INS1_16FlashAttnBwdSm90INS1_25CollectiveMainloopBwdSm90ILi2ELi2ELi2EN4cute5tupleIJNS5_1CILi1EEES8_S8_EEENS6_IJNS7_ILi96EEENS7_ILi128EEENS7_ILi64EEEEEENS_6half_tEfNS_4arch4Sm90ELb1ELb0ELb1ELb1ELb0ELb1ELb0ELb1ELi2ELi1ELi2ELi2ELb0EEENS1_21CollectiveEpilogueBwdISD_SE_SG_Li256ELb1ELb0ELi1EEENS1_25SingleTileBwdLPTSchedulerILb1ELi128ELb0EEEEEEEEEvNT_6ParamsE)
        /*032c*/ 	.word	0x00000030


	//----- nvinfo : EIATTR_REGCOUNT
	.align		4
.L_154:
        /*0330*/ 	.byte	0x04, 0x2f
        /*0332*/ 	.short	(.L_156 - .L_155)
	.align		4
.L_155:
        /*0334*/ 	.word	index@(_ZN7cutlass13device_kernelIN5flash22FlashAttnBwdPreprocessIN4cute5tupleIJNS3_1CILi96EEENS5_ILi64EEEEEENS_6half_tEfNS_4arch4Sm90ELb1ELb0EEEEEvNT_6ParamsE)
        /*0338*/ 	.word	0x00000038


	//----- nvinfo : EIATTR_FRAME_SIZE
	.align		4
.L_156:
        /*033c*/ 	.byte	0x04, 0x11
        /*033e*/ 	.short	(.L_158 - .L_157)
	.align		4
.L_157:
        /*0340*/ 	.word	index@(_ZN7cutlass13device_kernelIN5flash22FlashAttnBwdPreprocessIN4cute5tupleIJNS3_1CILi96EEENS5_ILi64EEEEEENS_6half_tEfNS_4arch4Sm90ELb1ELb0EEEEEvNT_6ParamsE)
        /*0344*/ 	.word	0x00000000


	//----- nvinfo : EIATTR_REGCOUNT
	.align		4
.L_158:
        /*0348*/ 	.byte	0x04, 0x2f
        /*034a*/ 	.short	(.L_160 - .L_159)
	.align		4
.L_159:
        /*034c*/ 	.word	index@(_ZN7cutlass13device_kernelIN5flash11enable_sm90INS1_16FlashAttnBwdSm90INS1_25CollectiveMainloopBwdSm90ILi2ELi2ELi2EN4cute5tupleIJNS5_1CILi1EEES8_S8_EEENS6_IJNS7_ILi96EEENS7_ILi128EEENS7_ILi64EEEEEENS_6half_tEfNS_4arch4Sm90ELb1ELb0ELb1ELb0ELb1ELb1ELb0ELb1ELi2ELi1ELi2ELi2ELb0EEENS1_24CollectiveEpilogueBwdGQAISD_fSG_Li256ELb0ELb1EEENS1_25SingleTileBwdLPTSchedulerILb0ELi128ELb1EEEEEEEEEvNT_6ParamsE)
        /*0350*/ 	.word	0x000000a8


	//----- nvinfo : EIATTR_FRAME_SIZE
	.align		4
.L_160:
        /*0354*/ 	.byte	0x04, 0x11
        /*0356*/ 	.short	(.L_162 - .L_161)
	.align		4
.L_161:
        /*0358*/ 	.word	index@(_ZN7cutlass13device_kernelIN5flash11enable_sm90INS1_16FlashAttnBwdSm90INS1_25CollectiveMainloopBwdSm90ILi2ELi2ELi2EN4cute5tupleIJNS5_1CILi1EEES8_S8_EEENS6_IJNS7_ILi96EEENS7_ILi128EEENS7_ILi64EEEEEENS_6half_tEfNS_4arch4Sm90ELb1ELb0ELb1ELb0ELb1ELb1ELb0ELb1ELi2ELi1ELi2ELi2ELb0EEENS1_24CollectiveEpilogueBwdGQAISD_fSG_Li256ELb0ELb1EEENS1_25SingleTileBwdLPTSchedulerILb0ELi128ELb1EEEEEEEEEvNT_6ParamsE)
        /*035c*/ 	.word	0x00000048


	//----- nvinfo : EIATTR_REGCOUNT
	.align		4
.L_162:
        /*0360*/ 	.byte	0x04, 0x2f
        /*0362*/ 	.short	(.L_164 - .L_163)
	.align		4
.L_163:
        /*0364*/ 	.word	index@(_ZN7cutlass13device_kernelIN5flash11enable_sm90INS1_16FlashAttnBwdSm90INS1_25CollectiveMainloopBwdSm90ILi2ELi2ELi2EN4cute5tupleIJNS5_1CILi1EEES8_S8_EEENS6_IJNS7_ILi96EEENS7_ILi128EEENS7_ILi64EEEEEENS_6half_tEfNS_4arch4Sm90ELb1ELb0ELb1ELb0ELb0ELb1ELb0ELb1ELi2ELi1ELi2ELi2ELb0EEENS1_24CollectiveEpilogueBwdGQAISD_fSG_Li256ELb0ELb0EEENS1_25SingleTileBwdLPTSchedulerILb0ELi128ELb0EEEEEEEEEvNT_6ParamsE)
        /*0368*/ 	.word	0x000000a8


	//----- nvinfo : EIATTR_FRAME_SIZE
	.align		4
.L_164:
        /*036c*/ 	.byte	0x04, 0x11
        /*036e*/ 	.short	(.L_166 - .L_165)
	.align		4
.L_165:
        /*0370*/ 	.word	index@(_ZN7cutlass13device_kernelIN5flash11enable_sm90INS1_16FlashAttnBwdSm90INS1_25CollectiveMainloopBwdSm90ILi2ELi2ELi2EN4cute5tupleIJNS5_1CILi1EEES8_S8_EEENS6_IJNS7_ILi96EEENS7_ILi128EEENS7_ILi64EEEEEENS_6half_tEfNS_4arch4Sm90ELb1ELb0ELb1ELb0ELb0ELb1ELb0ELb1ELi2ELi1ELi2ELi2ELb0EEENS1_24CollectiveEpilogueBwdGQAISD_fSG_Li256ELb0ELb0EEENS1_25SingleTileBwdLPTSchedulerILb0ELi128ELb0EEEEEEEEEvNT_6ParamsE)
        /*0374*/ 	.word	0x00000050


	//----- nvinfo : EIATTR_REGCOUNT
	.align		4
.L_166:
        /*0378*/ 	.byte	0x04, 0x2f
        /*037a*/ 	.short	(.L_168 - .L_167)
	.align		4
.L_167:
        /*037c*/ 	.word	index@(_ZN7cutlass13device_kernelIN5flash11enable_sm90INS1_16FlashAttnBwdSm90INS1_25CollectiveMainloopBwdSm90ILi2ELi2ELi2EN4cute5tupleIJNS5_1CILi1EEES8_S8_EEENS6_IJNS7_ILi96EEENS7_ILi128EEENS7_ILi64EEEEEENS_6half_tEfNS_4arch4Sm90ELb1ELb0ELb1ELb0ELb1ELb1ELb0ELb1ELi2ELi1ELi2ELi2ELb0EEENS1_21CollectiveEpilogueBwdISD_SE_SG_Li256ELb0ELb0ELi1EEENS1_25SingleTileBwdLPTSchedulerILb0ELi128ELb1EEEEEEEEEvNT_6ParamsE)
        /*0380*/ 	.word	0x000000a8


	//----- nvinfo : EIATTR_FRAME_SIZE
	.align		4
.L_168:
        /*0384*/ 	.byte	0x04, 0x11
        /*0386*/ 	.short	(.L_170 - .L_169)
	.align		4
.L_169:
        /*0388*/ 	.word	index@(_ZN7cutlass13device_kernelIN5flash11enable_sm90INS1_16FlashAttnBwdSm90INS1_25CollectiveMainloopBwdSm90ILi2ELi2ELi2EN4cute5tupleIJNS5_1CILi1EEES8_S8_EEENS6_IJNS7_ILi96EEENS7_ILi128EEENS7_ILi64EEEEEENS_6half_tEfNS_4arch4Sm90ELb1ELb0ELb1ELb0ELb1ELb1ELb0ELb1ELi2ELi1ELi2ELi2ELb0EEENS1_21CollectiveEpilogueBwdISD_SE_SG_Li256ELb0ELb0ELi1EEENS1_25SingleTileBwdLPTSchedulerILb0ELi128ELb1EEEEEEEEEvNT_6ParamsE)
        /*038c*/ 	.word	0x00000040


	//----- nvinfo : EIATTR_REGCOUNT
	.align		4
.L_170:
        /*0390*/ 	.byte	0x04, 0x2f
        /*0392*/ 	.short	(.L_172 - .L_171)
	.align		4
.L_171:
        /*0394*/ 	.word	index@(_ZN7cutlass13device_kernelIN5flash11enable_sm90INS1_16FlashAttnBwdSm90INS1_25CollectiveMainloopBwdSm90ILi2ELi2ELi2EN4cute5tupleIJNS5_1CILi1EEES8_S8_EEENS6_IJNS7_ILi96EEENS7_ILi128EEENS7_ILi64EEEEEENS_6half_tEfNS_4arch4Sm90ELb1ELb0ELb1ELb0ELb0ELb1ELb0ELb1ELi2ELi1ELi2ELi2ELb0EEENS1_21CollectiveEpilogueBwdISD_SE_SG_Li256ELb0ELb0ELi1EEENS1_25SingleTileBwdLPTSchedulerILb0ELi128ELb0EEEEEEEEEvNT_6ParamsE)
        /*0398*/ 	.word	0x000000a8


	//----- nvinfo : EIATTR_FRAME_SIZE
	.align		4
.L_172:
        /*039c*/ 	.byte	0x04, 0x11
        /*039e*/ 	.short	(.L_174 - .L_173)
	.align		4
.L_173:
        /*03a0*/ 	.word	index@(_ZN7cutlass13device_kernelIN5flash11enable_sm90INS1_16FlashAttnBwdSm90INS1_25CollectiveMainloopBwdSm90ILi2ELi2ELi2EN4cute5tupleIJNS5_1CILi1EEES8_S8_EEENS6_IJNS7_ILi96EEENS7_ILi128EEENS7_ILi64EEEEEENS_6half_tEfNS_4arch4Sm90ELb1ELb0ELb1ELb0ELb0ELb1ELb0ELb1ELi2ELi1ELi2ELi2ELb0EEENS1_21CollectiveEpilogueBwdISD_SE_SG_Li256ELb0ELb0ELi1EEENS1_25SingleTileBwdLPTSchedulerILb0ELi128ELb0EEEEEEEEEvNT_6ParamsE)
        /*03a4*/ 	.word	0x00000040


	//----- nvinfo : EIATTR_REGCOUNT
	.align		4
.L_174:
        /*03a8*/ 	.byte	0x04, 0x2f
        /*03aa*/ 	.short	(.L_176 - .L_175)
	.align		4
.L_175:
        /*03ac*/ 	.word	index@(_ZN7cutlass13device_kernelIN5flash11enable_sm90INS1_16FlashAttnBwdSm90INS1_25CollectiveMainloopBwdSm90ILi2ELi2ELi2EN4cute5tupleIJNS5_1CILi1EEES8_S8_EEENS6_IJNS7_ILi128EEESA_NS7_ILi64EEEEEENS_6half_tEfNS_4arch4Sm90ELb0ELb1ELb1ELb1ELb1ELb1ELb0ELb0ELi2ELi1ELi2ELi2ELb0EEENS1_24CollectiveEpilogueBwdGQAISC_fSF_Li256ELb1ELb1EEENS1_19SingleTileSchedulerILb1ELb0ELb0ELi128EEEEEEEEEvNT_6ParamsE)
        /*03b0*/ 	.word	0x000000a8


	//----- nvinfo : EIATTR_FRAME_SIZE
	.align		4
.L_176:
        /*03b4*/ 	.byte	0x04, 0x11
        /*03b6*/ 	.short	(.L_178 - .L_177)
	.align		4
.L_177:
        /*03b8*/ 	.word	index@(_ZN7cutlass13device_kernelIN5flash11enable_sm90INS1_16FlashAttnBwdSm90INS1_25CollectiveMainloopBwdSm90ILi2ELi2ELi2EN4cute5tupleIJNS5_1CILi1EEES8_S8_EEENS6_IJNS7_ILi128EEESA_NS7_ILi64EEEEEENS_6half_tEfNS_4arch4Sm90ELb0ELb1ELb1ELb1ELb1ELb1ELb0ELb0ELi2ELi1ELi2ELi2ELb0EEENS1_24CollectiveEpilogueBwdGQAISC_fSF_Li256ELb1ELb1EEENS1_19SingleTileSchedulerILb1ELb0ELb0ELi128EEEEEEEEEvNT_6ParamsE)
        /*03bc*/ 	.word	0x00000128


	//----- nvinfo : EIATTR_REGCOUNT
	.align		4
.L_178:
        /*03c0*/ 	.byte	0x04, 0x2f
        /*03c2*/ 	.short	(.L_180 - .L_179)
	.align		4
.L_179:
        /*03c4*/ 	.word	index@(_ZN7cutlass13device_kernelIN5flash11enable_sm90INS1_16FlashAttnBwdSm90INS1_25CollectiveMainloopBwdSm90ILi2ELi2ELi2EN4cute5tupleIJNS5_1CILi1EEES8_S8_EEENS6_IJNS7_ILi128EEESA_NS7_ILi64EEEEEENS_6half_tEfNS_4arch4Sm90ELb0ELb1ELb1ELb1ELb0ELb1ELb0ELb0ELi2ELi1ELi2ELi2ELb0EEENS1_24CollectiveEpilogueBwdGQAISC_fSF_Li256ELb1ELb0EEENS1_19SingleTileSchedulerILb1ELb0ELb0ELi128EEEEEEEEEvNT_6ParamsE)
        /*03c8*/ 	.word	0x000000a8


	//----- nvinfo : EIATTR_FRAME_SIZE
	.align		4
.L_180:
        /*03cc*/ 	.byte	0x04, 0x11
        /*03ce*/ 	.short	(.L_182 - .L_181)
	.align		4
.L_181:
        /*03d0*/ 	.word	index@(_ZN7cutlass13device_kernelIN5flash11enable_sm90INS1_16FlashAttnBwdSm90INS1_25CollectiveMainloopBwdSm90ILi2ELi2ELi2EN4cute5tupleIJNS5_1CILi1EEES8_S8_EEENS6_IJNS7_ILi128EEESA_NS7_ILi64EEEEEENS_6half_tEfNS_4arch4Sm90ELb0ELb1ELb1ELb1ELb0ELb1ELb0ELb0ELi2ELi1ELi2ELi2ELb0EEENS1_24CollectiveEpilogueBwdGQAISC_fSF_Li256ELb1ELb0EEENS1_19SingleTileSchedulerILb1ELb0ELb0ELi128EEEEEEEEEvNT_6ParamsE)
        /*03d4*/ 	.word	0x00000140


	//----- nvinfo : EIATTR_REGCOUNT
	.align		4
.L_182:
        /*03d8*/ 	.byte	0x04, 0x2f
        /*03da*/ 	.short	(.L_184 - .L_183)
	.align		4
.L_183:
        /*03dc*/ 	.word	index@(_ZN7cutlass13device_kernelIN5flash11enable_sm90INS1_16FlashAttnBwdSm90INS1_25CollectiveMainloopBwdSm90ILi2ELi2ELi2EN4cute5tupleIJNS5_1CILi1EEES8_S8_EEENS6_IJNS7_ILi128EEESA_NS7_ILi64EEEEEENS_6half_tEfNS_4arch4Sm90ELb0ELb1ELb1ELb1ELb1ELb1ELb0ELb0ELi2ELi1ELi2ELi2ELb0EEENS1_21CollectiveEpilogueBwdISC_SD_SF_Li256ELb1ELb0ELi1EEENS1_19SingleTileSchedulerILb1ELb0ELb0ELi128EEEEEEEEEvNT_6ParamsE)
        /*03e0*/ 	.word	0x000000a8


	//----- nvinfo : EIATTR_FRAME_SIZE
	.align		4
.L_184:
        /*03e4*/ 	.byte	0x04, 0x11
        /*03e6*/ 	.short	(.L_186 - .L_185)
	.align		4
.L_185:
        /*03e8*/ 	.word	index@(_ZN7cutlass13device_kernelIN5flash11enable_sm90INS1_16FlashAttnBwdSm90INS1_25CollectiveMainloopBwdSm90ILi2ELi2ELi2EN4cute5tupleIJNS5_1CILi1EEES8_S8_EEENS6_IJNS7_ILi128EEESA_NS7_ILi64EEEEEENS_6half_tEfNS_4arch4Sm90ELb0ELb1ELb1ELb1ELb1ELb1ELb0ELb0ELi2ELi1ELi2ELi2ELb0EEENS1_21CollectiveEpilogueBwdISC_SD_SF_Li256ELb1ELb0ELi1EEENS1_19SingleTileSchedulerILb1ELb0ELb0ELi128EEEEEEEEEvNT_6ParamsE)
        /*03ec*/ 	.word	0x00000128


	//----- nvinfo : EIATTR_REGCOUNT
	.align		4
.L_186:
        /*03f0*/ 	.byte	0x04, 0x2f
        /*03f2*/ 	.short	(.L_188 - .L_187)
	.align		4
.L_187:
        /*03f4*/ 	.word	index@(_ZN7cutlass13device_kernelIN5flash11enable_sm90INS1_16FlashAttnBwdSm90INS1_25CollectiveMainloopBwdSm90ILi2ELi2ELi2EN4cute5tupleIJNS5_1CILi1EEES8_S8_EEENS6_IJNS7_ILi128EEESA_NS7_ILi64EEEEEENS_6half_tEfNS_4arch4Sm90ELb0ELb1ELb1ELb1ELb0ELb1ELb0ELb0ELi2ELi1ELi2ELi2ELb0EEENS1_21CollectiveEpilogueBwdISC_SD_SF_Li256ELb1ELb0ELi1EEENS1_19SingleTileSchedulerILb1ELb0ELb0ELi128EEEEEEEEEvNT_6ParamsE)
        /*03f8*/ 	.word	0x000000a8


	//----- nvinfo : EIATTR_FRAME_SIZE
	.align		4
.L_188:
        /*03fc*/ 	.byte	0x04, 0x11
        /*03fe*/ 	.short	(.L_190 - .L_189)
	.align		4
.L_189:
        /*0400*/ 	.word	index@(_ZN7cutlass13device_kernelIN5flash11enable_sm90INS1_16FlashAttnBwdSm90INS1_25CollectiveMainloopBwdSm90ILi2ELi2ELi2EN4cute5tupleIJNS5_1CILi1EEES8_S8_EEENS6_IJNS7_ILi128EEESA_NS7_ILi64EEEEEENS_6half_tEfNS_4arch4Sm90ELb0ELb1ELb1ELb1ELb0ELb1ELb0ELb0ELi2ELi1ELi2ELi2ELb0EEENS1_21CollectiveEpilogueBwdISC_SD_SF_Li256ELb1ELb0ELi1EEENS1_19SingleTileSchedulerILb1ELb0ELb0ELi128EEEEEEEEEvNT_6ParamsE)
        /*0404*/ 	.word	0x00000140


	//----- nvinfo : EIATTR_REGCOUNT
	.align		4
.L_190:
        /*0408*/ 	.byte	0x04, 0x2f
        /*040a*/ 	.short	(.L_192 - .L_191)
	.align		4
.L_191:
        /*040c*/ 	.word	index@(_ZN7cutlass13device_kernelIN5flash11enable_sm90INS1_16FlashAttnBwdSm90INS1_25CollectiveMainloopBwdSm90ILi2ELi2ELi2EN4cute5tupleIJNS5_1CILi1EEES8_S8_EEENS6_IJNS7_ILi128EEESA_NS7_ILi64EEEEEENS_6half_tEfNS_4arch4Sm90ELb0ELb1ELb1ELb0ELb1ELb1ELb0ELb0ELi2ELi1ELi2ELi2ELb0EEENS1_24CollectiveEpilogueBwdGQAISC_fSF_Li256ELb0ELb1EEENS1_19SingleTileSchedulerILb0ELb0ELb0ELi128EEEEEEEEEvNT_6ParamsE)
        /*0410*/ 	.word	0x000000a8


	//----- nvinfo : EIATTR_FRAME_SIZE
	.align		4
.L_192:
        /*0414*/ 	.byte	0x04, 0x11
        /*0416*/ 	.short	(.L_194 - .L_193)
	.align		4
.L_193:
        /*0418*/ 	.word	index@(_ZN7cutlass13device_kernelIN5flash11enable_sm90INS1_16FlashAttnBwdSm90INS1_25CollectiveMainloopBwdSm90ILi2ELi2ELi2EN4cute5tupleIJNS5_1CILi1EEES8_S8_EEENS6_IJNS7_ILi128EEESA_NS7_ILi64EEEEEENS_6half_tEfNS_4arch4Sm90ELb0ELb1ELb1ELb0ELb1ELb1ELb0ELb0ELi2ELi1ELi2ELi2ELb0EEENS1_24CollectiveEpilogueBwdGQAISC_fSF_Li256ELb0ELb1EEENS1_19SingleTileSchedulerILb0ELb0ELb0ELi128EEEEEEEEEvNT_6ParamsE)
        /*041c*/ 	.word	0x00000128


	//----- nvinfo : EIATTR_REGCOUNT
	.align		4
.L_194:
        /*0420*/ 	.byte	0x04, 0x2f
        /*0422*/ 	.short	(.L_196 - .L_195)
	.align		4
.L_195:
        /*0424*/ 	.word	index@(_ZN7cutlass13device_kernelIN5flash11enable_sm90INS1_16FlashAttnBwdSm90INS1_25CollectiveMainloopBwdSm90ILi2ELi2ELi2EN4cute5tupleIJNS5_1CILi1EEES8_S8_EEENS6_IJNS7_ILi128EEESA_NS7_ILi64EEEEEENS_6half_tEfNS_4arch4Sm90ELb0ELb1ELb1ELb0ELb0ELb1ELb0ELb0ELi2ELi1ELi2ELi2ELb0EEENS1_24CollectiveEpilogueBwdGQAISC_fSF_Li256ELb0ELb0EEENS1_19SingleTileSchedulerILb0ELb0ELb0ELi128EEEEEEEEEvNT_6ParamsE)
        /*0428*/ 	.word	0x000000a8


	//----- nvinfo : EIATTR_FRAME_SIZE
	.align		4
.L_196:
        /*042c*/ 	.byte	0x04, 0x11
        /*042e*/ 	.short	(.L_198 - .L_197)
	.align		4
.L_197:
        /*0430*/ 	.word	index@(_ZN7cutlass13device_kernelIN5flash11enable_sm90INS1_16FlashAttnBwdSm90INS1_25CollectiveMainloopBwdSm90ILi2ELi2ELi2EN4cute5tupleIJNS5_1CILi1EEES8_S8_EEENS6_IJNS7_ILi128EEESA_NS7_ILi64EEEEEENS_6half_tEfNS_4arch4Sm90ELb0ELb1ELb1ELb0ELb0ELb1ELb0ELb0ELi2ELi1ELi2ELi2ELb0EEENS1_24CollectiveEpilogueBwdGQAISC_fSF_Li256ELb0ELb0EEENS1_19SingleTileSchedulerILb0ELb0ELb0ELi128EEEEEEEEEvNT_6ParamsE)
        /*0434*/ 	.word	0x00000148


	//----- nvinfo : EIATTR_REGCOUNT
	.align		4
.L_198:
        /*0438*/ 	.byte	0x04, 0x2f
        /*043a*/ 	.short	(.L_200 - .L_199)
	.align		4
.L_199:
        /*043c*/ 	.word	index@(_ZN7cutlass13device_kernelIN5flash11enable_sm90INS1_16FlashAttnBwdSm90INS1_25CollectiveMainloopBwdSm90ILi2ELi2ELi2EN4cute5tupleIJNS5_1CILi1EEES8_S8_EEENS6_IJNS7_ILi128EEESA_NS7_ILi64EEEEEENS_6half_tEfNS_4arch4Sm90ELb0ELb1ELb1ELb0ELb1ELb1ELb0ELb0ELi2ELi1ELi2ELi2ELb0EEENS1_21CollectiveEpilogueBwdISC_SD_SF_Li256ELb0ELb0ELi1EEENS1_19SingleTileSchedulerILb0ELb0ELb0ELi128EEEEEEEEEvNT_6ParamsE)
        /*0440*/ 	.word	0x000000a8


	//----- nvinfo : EIATTR_FRAME_SIZE
	.align		4
.L_200:
        /*0444*/ 	.byte	0x04, 0x11
        /*0446*/ 	.short	(.L_202 - .L_201)
	.align		4
.L_201:
        /*0448*/ 	.word	index@(_ZN7cutlass13device_kernelIN5flash11enable_sm90INS1_16FlashAttnBwdSm90INS1_25CollectiveMainloopBwdSm90ILi2ELi2ELi2EN4cute5tupleIJNS5_1CILi1EEES8_S8_EEENS6_IJNS7_ILi128EEESA_NS7_ILi64EEEEEENS_6half_tEfNS_4arch4Sm90ELb0ELb1ELb1ELb0ELb1ELb1ELb0ELb0ELi2ELi1ELi2ELi2ELb0EEENS1_21CollectiveEpilogueBwdISC_SD_SF_Li256ELb0ELb0ELi1EEENS1_19SingleTileSchedulerILb0ELb0ELb0ELi128EEEEEEEEEvNT_6ParamsE)
        /*044c*/ 	.word	0x00000128


	//----- nvinfo : EIATTR_REGCOUNT
	.align		4
.L_202:
        /*0450*/ 	.byte	0x04, 0x2f
        /*0452*/ 	.short	(.L_204 - .L_203)
	.align		4
.L_203:
        /*0454*/ 	.word	index@(_ZN7cutlass13device_kernelIN5flash11enable_sm90INS1_16FlashAttnBwdSm90INS1_25CollectiveMainloopBwdSm90ILi2ELi2ELi2EN4cute5tupleIJNS5_1CILi1EEES8_S8_EEENS6_IJNS7_ILi128EEESA_NS7_ILi64EEEEEENS_6half_tEfNS_4arch4Sm90ELb0ELb1ELb1ELb0ELb0ELb1ELb0ELb0ELi2ELi1ELi2ELi2ELb0EEENS1_21CollectiveEpilogueBwdISC_SD_SF_Li256ELb0ELb0ELi1EEENS1_19SingleTileSchedulerILb0ELb0ELb0ELi128EEEEEEEEEvNT_6ParamsE)
        /*0458*/ 	.word	0x000000a8


	//----- nvinfo : EIATTR_FRAME_SIZE
	.align		4
.L_204:
        /*045c*/ 	.byte	0x04, 0x11
        /*045e*/ 	.short	(.L_206 - .L_205)
	.align		4
.L_205:
        /*0460*/ 	.word	index@(_ZN7cutlass13device_kernelIN5flash11enable_sm90INS1_16FlashAttnBwdSm90INS1_25CollectiveMainloopBwdSm90ILi2ELi2ELi2EN4cute5tupleIJNS5_1CILi1EEES8_S8_EEENS6_IJNS7_ILi128EEESA_NS7_ILi64EEEEEENS_6half_tEfNS_4arch4Sm90ELb0ELb1ELb1ELb0ELb0ELb1ELb0ELb0ELi2ELi1ELi2ELi2ELb0EEENS1_21CollectiveEpilogueBwdISC_SD_SF_Li256ELb0ELb0ELi1EEENS1_19SingleTileSchedulerILb0ELb0ELb0ELi128EEEEEEEEEvNT_6ParamsE)
        /*0464*/ 	.word	0x00000148


	//----- nvinfo : EIATTR_REGCOUNT
	.align		4
.L_206:
        /*0468*/ 	.byte	0x04, 0x2f
        /*046a*/ 	.short	(.L_208 - .L_207)
	.align		4
.L_207:
        /*046c*/ 	.word	index@(_ZN7cutlass13device_kernelIN5flash11enable_sm90INS1_16FlashAttnBwdSm90INS1_25CollectiveMainloopBwdSm90ILi2ELi2ELi2EN4cute5tupleIJNS5_1CILi1EEES8_S8_EEENS6_IJNS7_ILi128EEESA_NS7_ILi64EEEEEENS_6half_tEfNS_4arch4Sm90ELb0ELb0ELb1ELb1ELb1ELb1ELb0ELb0ELi2ELi1ELi2ELi2ELb0EEENS1_24CollectiveEpilogueBwdGQAISC_fSF_Li256ELb1ELb1EEENS1_19SingleTileSchedulerILb1ELb0ELb0ELi128EEEEEEEEEvNT_6ParamsE)
        /*0470*/ 	.word	0x000000a8


	//----- nvinfo : EIATTR_FRAME_SIZE
	.align		4
.L_208:
        /*0474*/ 	.byte	0x04, 0x11
        /*0476*/ 	.short	(.L_210 - .L_209)
	.align		4
.L_209:
        /*0478*/ 	.word	index@(_ZN7cutlass13device_kernelIN5flash11enable_sm90INS1_16FlashAttnBwdSm90INS1_25CollectiveMainloopBwdSm90ILi2ELi2ELi2EN4cute5tupleIJNS5_1CILi1EEES8_S8_EEENS6_IJNS7_ILi128EEESA_NS7_ILi64EEEEEENS_6half_tEfNS_4arch4Sm90ELb0ELb0ELb1ELb1ELb1ELb1ELb0ELb0ELi2ELi1ELi2ELi2ELb0EEENS1_24CollectiveEpilogueBwdGQAISC_fSF_Li256ELb1ELb1EEENS1_19SingleTileSchedulerILb1ELb0ELb0ELi128EEEEEEEEEvNT_6ParamsE)
        /*047c*/ 	.word	0x00000048


	//----- nvinfo : EIATTR_REGCOUNT
	.align		4
.L_210:
        /*0480*/ 	.byte	0x04, 0x2f
        /*0482*/ 	.short	(.L_212 - .L_211)
	.align		4
.L_211:
        /*0484*/ 	.word	index@(_ZN7cutlass13device_kernelIN5flash11enable_sm90INS1_16FlashAttnBwdSm90INS1_25CollectiveMainloopBwdSm90ILi2ELi2ELi2EN4cute5tupleIJNS5_1CILi1EEES8_S8_EEENS6_IJNS7_ILi128EEESA_NS7_ILi64EEEEEENS_6half_tEfNS_4arch4Sm90ELb0ELb0ELb1ELb1ELb0ELb1ELb0ELb0ELi2ELi1ELi2ELi2ELb0EEENS1_24CollectiveEpilogueBwdGQAISC_fSF_Li256ELb1ELb0EEENS1_19SingleTileSchedulerILb1ELb0ELb0ELi128EEEEEEEEEvNT_6ParamsE)
        /*0488*/ 	.word	0x000000a8


	//----- nvinfo : EIATTR_FRAME_SIZE
	.align		4
.L_212:
        /*048c*/ 	.byte	0x04, 0x11
        /*048e*/ 	.short	(.L_214 - .L_213)
	.align		4
.L_213:
        /*0490*/ 	.word	index@(_ZN7cutlass13device_kernelIN5flash11enable_sm90INS1_16FlashAttnBwdSm90INS1_25CollectiveMainloopBwdSm90ILi2ELi2ELi2EN4cute5tupleIJNS5_1CILi1EEES8_S8_EEENS6_IJNS7_ILi128EEESA_NS7_ILi64EEEEEENS_6half_tEfNS_4arch4Sm90ELb0ELb0ELb1ELb1ELb0ELb1ELb0ELb0ELi2ELi1ELi2ELi2ELb0EEENS1_24CollectiveEpilogueBwdGQAISC_fSF_Li256ELb1ELb0EEENS1_19SingleTileSchedulerILb1ELb0ELb0ELi128EEEEEEEEEvNT_6ParamsE)
        /*0494*/ 	.word	0x00000050


	//----- nvinfo : EIATTR_REGCOUNT
	.align		4
.L_214:
        /*0498*/ 	.byte	0x04, 0x2f
        /*049a*/ 	.short	(.L_216 - .L_215)
	.align		4
.L_215:
        /*049c*/ 	.word	index@(_ZN7cutlass13device_kernelIN5flash11enable_sm90INS1_16FlashAttnBwdSm90INS1_25CollectiveMainloopBwdSm90ILi2ELi2ELi2EN4cute5tupleIJNS5_1CILi1EEES8_S8_EEENS6_IJNS7_ILi128EEESA_NS7_ILi64EEEEEENS_6half_tEfNS_4arch4Sm90ELb0ELb0ELb1ELb1ELb1ELb1ELb0ELb0ELi2ELi1ELi2ELi2ELb0EEENS1_21CollectiveEpilogueBwdISC_SD_SF_Li256ELb1ELb0ELi1EEENS1_19SingleTileSchedulerILb1ELb0ELb0ELi128EEEEEEEEEvNT_6ParamsE)
        /*04a0*/ 	.word	0x000000a8


	//----- nvinfo : EIATTR_FRAME_SIZE
	.align		4
.L_216:
        /*04a4*/ 	.byte	0x04, 0x11
        /*04a6*/ 	.short	(.L_218 - .L_217)
	.align		4
.L_217:
        /*04a8*/ 	.word	index@(_ZN7cutlass13device_kernelIN5flash11enable_sm90INS1_16FlashAttnBwdSm90INS1_25CollectiveMainloopBwdSm90ILi2ELi2ELi2EN4cute5tupleIJNS5_1CILi1EEES8_S8_EEENS6_IJNS7_ILi128EEESA_NS7_ILi64EEEEEENS_6half_tEfNS_4arch4Sm90ELb0ELb0ELb1ELb1ELb1ELb1ELb0ELb0ELi2ELi1ELi2ELi2ELb0EEENS1_21CollectiveEpilogueBwdISC_SD_SF_Li256ELb1ELb0ELi1EEENS1_19SingleTileSchedulerILb1ELb0ELb0ELi128EEEEEEEEEvNT_6ParamsE)
        /*04ac*/ 	.word	0x00000048


	//----- nvinfo : EIATTR_REGCOUNT
	.align		4
.L_218:
        /*04b0*/ 	.byte	0x04, 0x2f
        /*04b2*/ 	.short	(.L_220 - .L_219)
	.align		4
.L_219:
        /*04b4*/ 	.word	index@(_ZN7cutlass13device_kernelIN5flash11enable_sm90INS1_16FlashAttnBwdSm90INS1_25CollectiveMainloopBwdSm90ILi2ELi2ELi2EN4cute5tupleIJNS5_1CILi1EEES8_S8_EEENS6_IJNS7_ILi128EEESA_NS7_ILi64EEEEEENS_6half_tEfNS_4arch4Sm90ELb0ELb0ELb1ELb1ELb0ELb1ELb0ELb0ELi2ELi1ELi2ELi2ELb0EEENS1_21CollectiveEpilogueBwdISC_SD_SF_Li256ELb1ELb0ELi1EEENS1_19SingleTileSchedulerILb1ELb0ELb0ELi128EEEEEEEEEvNT_6ParamsE)
        /*04b8*/ 	.word	0x000000a8


	//----- nvinfo : EIATTR_FRAME_SIZE
	.align		4
.L_220:
        /*04bc*/ 	.byte	0x04, 0x11
        /*04be*/ 	.short	(.L_222 - .L_221)
	.align		4
.L_221:
        /*04c0*/ 	.word	index@(_ZN7cutlass13device_kernelIN5flash11enable_sm90INS1_16FlashAttnBwdSm90INS1_25CollectiveMainloopBwdSm90ILi2ELi2ELi2EN4cute5tupleIJNS5_1CILi1EEES8_S8_EEENS6_IJNS7_ILi128EEESA_NS7_ILi64EEEEEENS_6half_tEfNS_4arch4Sm90ELb0ELb0ELb1ELb1ELb0ELb1ELb0ELb0ELi2ELi1ELi2ELi2ELb0EEENS1_21CollectiveEpilogueBwdISC_SD_SF_Li256ELb1ELb0ELi1EEENS1_19SingleTileSchedulerILb1ELb0ELb0ELi128EEEEEEEEEvNT_6ParamsE)
        /*04c4*/ 	.word	0x00000050


	//----- nvinfo : EIATTR_REGCOUNT
	.align		4
.L_222:
        /*04c8*/ 	.byte	0x04, 0x2f
        /*04ca*/ 	.short	(.L_224 - .L_223)
	.align		4
.L_223:
        /*04cc*/ 	.word	index@(_ZN7cutlass13device_kernelIN5flash11enable_sm90INS1_16FlashAttnBwdSm90INS1_25CollectiveMainloopBwdSm90ILi2ELi2ELi2EN4cute5tupleIJNS5_1CILi1EEES8_S8_EEENS6_IJNS7_ILi128EEESA_NS7_ILi64EEEEEENS_6half_tEfNS_4arch4Sm90ELb0ELb0ELb1ELb0ELb1ELb1ELb0ELb0ELi2ELi1ELi2ELi2ELb0EEENS1_24CollectiveEpilogueBwdGQAISC_fSF_Li256ELb0ELb1EEENS1_19SingleTileSchedulerILb0ELb0ELb0ELi128EEEEEEEEEvNT_6ParamsE)
        /*04d0*/ 	.word	0x000000a8


	//----- nvinfo : EIATTR_FRAME_SIZE
	.align		4
.L_224:
        /*04d4*/ 	.byte	0x04, 0x11
        /*04d6*/ 	.short	(.L_226 - .L_225)
	.align		4
.L_225:
        /*04d8*/ 	.word	index@(_ZN7cutlass13device_kernelIN5flash11enable_sm90INS1_16FlashAttnBwdSm90INS1_25CollectiveMainloopBwdSm90ILi2ELi2ELi2EN4cute5tupleIJNS5_1CILi1EEES8_S8_EEENS6_IJNS7_ILi128EEESA_NS7_ILi64EEEEEENS_6half_tEfNS_4arch4Sm90ELb0ELb0ELb1ELb0ELb1ELb1ELb0ELb0ELi2ELi1ELi2ELi2ELb0EEENS1_24CollectiveEpilogueBwdGQAISC_fSF_Li256ELb0ELb1EEENS1_19SingleTileSchedulerILb0ELb0ELb0ELi128EEEEEEEEEvNT_6ParamsE)
        /*04dc*/ 	.word	0x000000b8


	//----- nvinfo : EIATTR_REGCOUNT
	.align		4
.L_226:
        /*04e0*/ 	.byte	0x04, 0x2f
        /*04e2*/ 	.short	(.L_228 - .L_227)
	.align		4
.L_227:
        /*04e4*/ 	.word	index@(_ZN7cutlass13device_kernelIN5flash11enable_sm90INS1_16FlashAttnBwdSm90INS1_25CollectiveMainloopBwdSm90ILi2ELi2ELi2EN4cute5tupleIJNS5_1CILi1EEES8_S8_EEENS6_IJNS7_ILi128EEESA_NS7_ILi64EEEEEENS_6half_tEfNS_4arch4Sm90ELb0ELb0ELb1ELb0ELb0ELb1ELb0ELb0ELi2ELi1ELi2ELi2ELb0EEENS1_24CollectiveEpilogueBwdGQAISC_fSF_Li256ELb0ELb0EEENS1_19SingleTileSchedulerILb0ELb0ELb0ELi128EEEEEEEEEvNT_6ParamsE)
        /*04e8*/ 	.word	0x000000a8


	//----- nvinfo : EIATTR_FRAME_SIZE
	.align		4
.L_228:
        /*04ec*/ 	.byte	0x04, 0x11
        /*04ee*/ 	.short	(.L_230 - .L_229)
	.align		4
.L_229:
        /*04f0*/ 	.word	index@(_ZN7cutlass13device_kernelIN5flash11enable_sm90INS1_16FlashAttnBwdSm90INS1_25CollectiveMainloopBwdSm90ILi2ELi2ELi2EN4cute5tupleIJNS5_1CILi1EEES8_S8_EEENS6_IJNS7_ILi128EEESA_NS7_ILi64EEEEEENS_6half_tEfNS_4arch4Sm90ELb0ELb0ELb1ELb0ELb0ELb1ELb0ELb0ELi2ELi1ELi2ELi2ELb0EEENS1_24CollectiveEpilogueBwdGQAISC_fSF_Li256ELb0ELb0EEENS1_19SingleTileSchedulerILb0ELb0ELb0ELi128EEEEEEEEEvNT_6ParamsE)
        /*04f4*/ 	.word	0x000000b8


	//----- nvinfo : EIATTR_REGCOUNT
	.align		4
.L_230:
        /*04f8*/ 	.byte	0x04, 0x2f
        /*04fa*/ 	.short	(.L_232 - .L_231)
	.align		4
.L_231:
        /*04fc*/ 	.word	index@(_ZN7cutlass13device_kernelIN5flash11enable_sm90INS1_16FlashAttnBwdSm90INS1_25CollectiveMainloopBwdSm90ILi2ELi2ELi2EN4cute5tupleIJNS5_1CILi1EEES8_S8_EEENS6_IJNS7_ILi128EEESA_NS7_ILi64EEEEEENS_6half_tEfNS_4arch4Sm90ELb0ELb0ELb1ELb0ELb1ELb1ELb0ELb0ELi2ELi1ELi2ELi2ELb0EEENS1_21CollectiveEpilogueBwdISC_SD_SF_Li256ELb0ELb0ELi1EEENS1_19SingleTileSchedulerILb0ELb0ELb0ELi128EEEEEEEEEvNT_6ParamsE)
        /*0500*/ 	.word	0x000000a8


	//----- nvinfo : EIATTR_FRAME_SIZE
	.align		4
.L_232:
        /*0504*/ 	.byte	0x04, 0x11
        /*0506*/ 	.short	(.L_234 - .L_233)
	.align		4
.L_233:
        /*0508*/ 	.word	index@(_ZN7cutlass13device_kernelIN5flash11enable_sm90INS1_16FlashAttnBwdSm90INS1_25CollectiveMainloopBwdSm90ILi2ELi2ELi2EN4cute5tupleIJNS5_1CILi1EEES8_S8_EEENS6_IJNS7_ILi128EEESA_NS7_ILi64EEEEEENS_6half_tEfNS_4arch4Sm90ELb0ELb0ELb1ELb0ELb1ELb1ELb0ELb0ELi2ELi1ELi2ELi2ELb0EEENS1_21CollectiveEpilogueBwdISC_SD_SF_Li256ELb0ELb0ELi1EEENS1_19SingleTileSchedulerILb0ELb0ELb0ELi128EEEEEEEEEvNT_6ParamsE)
        /*050c*/ 	.word	0x000000b8


	//----- nvinfo : EIATTR_REGCOUNT
	.align		4
.L_234:
        /*0510*/ 	.byte	0x04, 0x2f
        /*0512*/ 	.short	(.L_236 - .L_235)
	.align		4
.L_235:
        /*0514*/ 	.word	index@(_ZN7cutlass13device_kernelIN5flash11enable_sm90INS1_16FlashAttnBwdSm90INS1_25CollectiveMainloopBwdSm90ILi2ELi2ELi2EN4cute5tupleIJNS5_1CILi1EEES8_S8_EEENS6_IJNS7_ILi128EEESA_NS7_ILi64EEEEEENS_6half_tEfNS_4arch4Sm90ELb0ELb0ELb1ELb0ELb0ELb1ELb0ELb0ELi2ELi1ELi2ELi2ELb0EEENS1_21CollectiveEpilogueBwdISC_SD_SF_Li256ELb0ELb0ELi1EEENS1_19SingleTileSchedulerILb0ELb0ELb0ELi128EEEEEEEEEvNT_6ParamsE)
        /*0518*/ 	.word	0x000000a8


	//----- nvinfo : EIATTR_FRAME_SIZE
	.align		4
.L_236:
        /*051c*/ 	.byte	0x04, 0x11
        /*051e*/ 	.short	(.L_238 - .L_237)
	.align		4
.L_237:
        /*0520*/ 	.word	index@(_ZN7cutlass13device_kernelIN5flash11enable_sm90INS1_16FlashAttnBwdSm90INS1_25CollectiveMainloopBwdSm90ILi2ELi2ELi2EN4cute5tupleIJNS5_1CILi1EEES8_S8_EEENS6_IJNS7_ILi128EEESA_NS7_ILi64EEEEEENS_6half_tEfNS_4arch4Sm90ELb0ELb0ELb1ELb0ELb0ELb1ELb0ELb0ELi2ELi1ELi2ELi2ELb0EEENS1_21CollectiveEpilogueBwdISC_SD_SF_Li256ELb0ELb0ELi1EEENS1_19SingleTileSchedulerILb0ELb0ELb0ELi128EEEEEEEEEvNT_6ParamsE)
        /*0524*/ 	.word	0x000000b8


	//----- nvinfo : EIATTR_MIN_STACK_SIZE
	.align		4
.L_238:
        /*0528*/ 	.byte	0x04, 0x12
        /*052a*/ 	.short	(.L_240 - .L_239)
	.align		4
.L_239:
        /*052c*/ 	.word	index@(_ZN7cutlass13device_kernelIN5flash11enable_sm90INS1_16FlashAttnBwdSm90INS1_25CollectiveMainloopBwdSm90ILi2ELi2ELi2EN4cute5tupleIJNS5_1CILi1EEES8_S8_EEENS6_IJNS7_ILi128EEESA_NS7_ILi64EEEEEENS_6half_tEfNS_4arch4Sm90ELb0ELb0ELb1ELb0ELb0ELb1ELb0ELb0ELi2ELi1ELi2ELi2ELb0EEENS1_21CollectiveEpilogueBwdISC_SD_SF_Li256ELb0ELb0ELi1EEENS1_19SingleTileSchedulerILb0ELb0ELb0ELi128EEEEEEEEEvNT_6ParamsE)
        /*0530*/ 	.word	0x000000b8


	//----- nvinfo : EIATTR_MIN_STACK_SIZE
	.align		4
.L_240:
        /*0534*/ 	.byte	0x04, 0x12
        /*0536*/ 	.short	(.L_242 - .L_241)
	.align		4
.L_241:
        /*0538*/ 	.word	index@(_ZN7cutlass13device_kernelIN5flash11enable_sm90INS1_16FlashAttnBwdSm90INS1_25CollectiveMainloopBwdSm90ILi2ELi2ELi2EN4cute5tupleIJNS5_1CILi1EEES8_S8_EEENS6_IJNS7_ILi128EEESA_NS7_ILi64EEEEEENS_6half_tEfNS_4arch4Sm90ELb0ELb0ELb1ELb0ELb1ELb1ELb0ELb0ELi2ELi1ELi2ELi2ELb0EEENS1_21CollectiveEpilogueBwdISC_SD_SF_Li256ELb0ELb0ELi1EEENS1_19SingleTileSchedulerILb0ELb0ELb0ELi128EEEEEEEEEvNT_6ParamsE)
        /*053c*/ 	.word	0x000000b8


	//----- nvinfo : EIATTR_MIN_STACK_SIZE
	.align		4
.L_242:
        /*0540*/ 	.byte	0x04, 0x12
        /*0542*/ 	.short	(.L_244 - .L_243)
	.align		4
.L_243:
        /*0544*/ 	.word	index@(_ZN7cutlass13device_kernelIN5flash11enable_sm90INS1_16FlashAttnBwdSm90INS1_25CollectiveMainloopBwdSm90ILi2ELi2ELi2EN4cute5tupleIJNS5_1CILi1EEES8_S8_EEENS6_IJNS7_ILi128EEESA_NS7_ILi64EEEEEENS_6half_tEfNS_4arch4Sm90ELb0ELb0ELb1ELb0ELb0ELb1ELb0ELb0ELi2ELi1ELi2ELi2ELb0EEENS1_24CollectiveEpilogueBwdGQAISC_fSF_Li256ELb0ELb0EEENS1_19SingleTileSchedulerILb0ELb0ELb0ELi128EEEEEEEEEvNT_6ParamsE)
        /*0548*/ 	.word	0x000000b8


	//----- nvinfo : EIATTR_MIN_STACK_SIZE
	.align		4
.L_244:
        /*054c*/ 	.byte	0x04, 0x12
        /*054e*/ 	.short	(.L_246 - .L_245)
	.align		4
.L_245:
        /*0550*/ 	.word	index@(_ZN7cutlass13device_kernelIN5flash11enable_sm90INS1_16FlashAttnBwdSm90INS1_25CollectiveMainloopBwdSm90ILi2ELi2ELi2EN4cute5tupleIJNS5_1CILi1EEES8_S8_EEENS6_IJNS7_ILi128EEESA_NS7_ILi64EEEEEENS_6half_tEfNS_4arch4Sm90ELb0ELb0ELb1ELb0ELb1ELb1ELb0ELb0ELi2ELi1ELi2ELi2ELb0EEENS1_24CollectiveEpilogueBwdGQAISC_fSF_Li256ELb0ELb1EEENS1_19SingleTileSchedulerILb0ELb0ELb0ELi128EEEEEEEEEvNT_6ParamsE)
        /*0554*/ 	.word	0x000000b8


	//----- nvinfo : EIATTR_MIN_STACK_SIZE
	.align		4
.L_246:
        /*0558*/ 	.byte	0x04, 0x12
        /*055a*/ 	.short	(.L_248 - .L_247)
	.align		4
.L_247:
        /*055c*/ 	.word	index@(_ZN7cutlass13device_kernelIN5flash11enable_sm90INS1_16FlashAttnBwdSm90INS1_25CollectiveMainloopBwdSm90ILi2ELi2ELi2EN4cute5tupleIJNS5_1CILi1EEES8_S8_EEENS6_IJNS7_ILi128EEESA_NS7_ILi64EEEEEENS_6half_tEfNS_4arch4Sm90ELb0ELb0ELb1ELb1ELb0ELb1ELb0ELb0ELi2ELi1ELi2ELi2ELb0EEENS1_21CollectiveEpilogueBwdISC_SD_SF_Li256ELb1ELb0ELi1EEENS1_19SingleTileSchedulerILb1ELb0ELb0ELi128EEEEEEEEEvNT_6ParamsE)
        /*0560*/ 	.word	0x00000050


	//----- nvinfo : EIATTR_MIN_STACK_SIZE
	.align		4
.L_248:
        /*0564*/ 	.byte	0x04, 0x12
        /*0566*/ 	.short	(.L_250 - .L_249)
	.align		4
.L_249:
        /*0568*/ 	.word	index@(_ZN7cutlass13device_kernelIN5flash11enable_sm90INS1_16FlashAttnBwdSm90INS1_25CollectiveMainloopBwdSm90ILi2ELi2ELi2EN4cute5tupleIJNS5_1CILi1EEES8_S8_EEENS6_IJNS7_ILi128EEESA_NS7_ILi64EEEEEENS_6half_tEfNS_4arch4Sm90ELb0ELb0ELb1ELb1ELb1ELb1ELb0ELb0ELi2ELi1ELi2ELi2ELb0EEENS1_21CollectiveEpilogueBwdISC_SD_SF_Li256ELb1ELb0ELi1EEENS1_19SingleTileSchedulerILb1ELb0ELb0ELi128EEEEEEEEEvNT_6ParamsE)
        /*056c*/ 	.word	0x00000048


	//----- nvinfo : EIATTR_MIN_STACK_SIZE
	.align		4
.L_250:
        /*0570*/ 	.byte	0x04, 0x12
        /*0572*/ 	.short	(.L_252 - .L_251)
	.align		4
.L_251:
        /*0574*/ 	.word	index@(_ZN7cutlass13device_kernelIN5flash11enable_sm90INS1_16FlashAttnBwdSm90INS1_25CollectiveMainloopBwdSm90ILi2ELi2ELi2EN4cute5tupleIJNS5_1CILi1EEES8_S8_EEENS6_IJNS7_ILi128EEESA_NS7_ILi64EEEEEENS_6half_tEfNS_4arch4Sm90ELb0ELb0ELb1ELb1ELb0ELb1ELb0ELb0ELi2ELi1ELi2ELi2ELb0EEENS1_24CollectiveEpilogueBwdGQAISC_fSF_Li256ELb1ELb0EEENS1_19SingleTileSchedulerILb1ELb0ELb0ELi128EEEEEEEEEvNT_6ParamsE)
        /*0578*/ 	.word	0x00000050


	//----- nvinfo : EIATTR_MIN_STACK_SIZE
	.align		4
.L_252:
        /*057c*/ 	.byte	0x04, 0x12
        /*057e*/ 	.short	(.L_254 - .L_253)
	.align		4
.L_253:
        /*0580*/ 	.word	index@(_ZN7cutlass13device_kernelIN5flash11enable_sm90INS1_16FlashAttnBwdSm90INS1_25CollectiveMainloopBwdSm90ILi2ELi2ELi2EN4cute5tupleIJNS5_1CILi1EEES8_S8_EEENS6_IJNS7_ILi128EEESA_NS7_ILi64EEEEEENS_6half_tEfNS_4arch4Sm90ELb0ELb0ELb1ELb1ELb1ELb1ELb0ELb0ELi2ELi1ELi2ELi2ELb0EEENS1_24CollectiveEpilogueBwdGQAISC_fSF_Li256ELb1ELb1EEENS1_19SingleTileSchedulerILb1ELb0ELb0ELi128EEEEEEEEEvNT_6ParamsE)
        /*0584*/ 	.word	0x00000048


	//----- nvinfo : EIATTR_MIN_STACK_SIZE
	.align		4
.L_254:
        /*0588*/ 	.byte	0x04, 0x12
        /*058a*/ 	.short	(.L_256 - .L_255)
	.align		4
.L_255:
        /*058c*/ 	.word	index@(_ZN7cutlass13device_kernelIN5flash11enable_sm90INS1_16FlashAttnBwdSm90INS1_25CollectiveMainloopBwdSm90ILi2ELi2ELi2EN4cute5tupleIJNS5_1CILi1EEES8_S8_EEENS6_IJNS7_ILi128EEESA_NS7_ILi64EEEEEENS_6half_tEfNS_4arch4Sm90ELb0ELb1ELb1ELb0ELb0ELb1ELb0ELb0ELi2ELi1ELi2ELi2ELb0EEENS1_21CollectiveEpilogueBwdISC_SD_SF_Li256ELb0ELb0ELi1EEENS1_19SingleTileSchedulerILb0ELb0ELb0ELi128EEEEEEEEEvNT_6ParamsE)
        /*0590*/ 	.word	0x00000148


	//----- nvinfo : EIATTR_MIN_STACK_SIZE
	.align		4
.L_256:
        /*0594*/ 	.byte	0x04, 0x12
        /*0596*/ 	.short	(.L_258 - .L_257)
	.align		4
.L_257:
        /*0598*/ 	.word	index@(_ZN7cutlass13device_kernelIN5flash11enable_sm90INS1_16FlashAttnBwdSm90INS1_25CollectiveMainloopBwdSm90ILi2ELi2ELi2EN4cute5tupleIJNS5_1CILi1EEES8_S8_EEENS6_IJNS7_ILi128EEESA_NS7_ILi64EEEEEENS_6half_tEfNS_4arch4Sm90ELb0ELb1ELb1ELb0ELb1ELb1ELb0ELb0ELi2ELi1ELi2ELi2ELb0EEENS1_21CollectiveEpilogueBwdISC_SD_SF_Li256ELb0ELb0ELi1EEENS1_19SingleTileSchedulerILb0ELb0ELb0ELi128EEEEEEEEEvNT_6ParamsE)
        /*059c*/ 	.word	0x00000128


	//----- nvinfo : EIATTR_MIN_STACK_SIZE
	.align		4
.L_258:
        /*05a0*/ 	.byte	0x04, 0x12
        /*05a2*/ 	.short	(.L_260 - .L_259)
	.align		4
.L_259:
        /*05a4*/ 	.word	index@(_ZN7cutlass13device_kernelIN5flash11enable_sm90INS1_16FlashAttnBwdSm90INS1_25CollectiveMainloopBwdSm90ILi2ELi2ELi2EN4cute5tupleIJNS5_1CILi1EEES8_S8_EEENS6_IJNS7_ILi128EEESA_NS7_ILi64EEEEEENS_6half_tEfNS_4arch4Sm90ELb0ELb1ELb1ELb0ELb0ELb1ELb0ELb0ELi2ELi1ELi2ELi2ELb0EEENS1_24CollectiveEpilogueBwdGQAISC_fSF_Li256ELb0ELb0EEENS1_19SingleTileSchedulerILb0ELb0ELb0ELi128EEEEEEEEEvNT_6ParamsE)
        /*05a8*/ 	.word	0x00000148


	//----- nvinfo : EIATTR_MIN_STACK_SIZE
	.align		4
.L_260:
        /*05ac*/ 	.byte	0x04, 0x12
        /*05ae*/ 	.short	(.L_262 - .L_261)
	.align		4
.L_261:
        /*05b0*/ 	.word	index@(_ZN7cutlass13device_kernelIN5flash11enable_sm90INS1_16FlashAttnBwdSm90INS1_25CollectiveMainloopBwdSm90ILi2ELi2ELi2EN4cute5tupleIJNS5_1CILi1EEES8_S8_EEENS6_IJNS7_ILi128EEESA_NS7_ILi64EEEEEENS_6half_tEfNS_4arch4Sm90ELb0ELb1ELb1ELb0ELb1ELb1ELb0ELb0ELi2ELi1ELi2ELi2ELb0EEENS1_24CollectiveEpilogueBwdGQAISC_fSF_Li256ELb0ELb1EEENS1_19SingleTileSchedulerILb0ELb0ELb0ELi128EEEEEEEEEvNT_6ParamsE)
        /*05b4*/ 	.word	0x00000128


	//----- nvinfo : EIATTR_MIN_STACK_SIZE
	.align		4
.L_262:
        /*05b8*/ 	.byte	0x04, 0x12
        /*05ba*/ 	.short	(.L_264 - .L_263)
	.align		4
.L_263:
        /*05bc*/ 	.word	index@(_ZN7cutlass13device_kernelIN5flash11enable_sm90INS1_16FlashAttnBwdSm90INS1_25CollectiveMainloopBwdSm90ILi2ELi2ELi2EN4cute5tupleIJNS5_1CILi1EEES8_S8_EEENS6_IJNS7_ILi128EEESA_NS7_ILi64EEEEEENS_6half_tEfNS_4arch4Sm90ELb0ELb1ELb1ELb1ELb0ELb1ELb0ELb0ELi2ELi1ELi2ELi2ELb0EEENS1_21CollectiveEpilogueBwdISC_SD_SF_Li256ELb1ELb0ELi1EEENS1_19SingleTileSchedulerILb1ELb0ELb0ELi128EEEEEEEEEvNT_6ParamsE)
        /*05c0*/ 	.word	0x00000140


	//----- nvinfo : EIATTR_MIN_STACK_SIZE
	.align		4
.L_264:
        /*05c4*/ 	.byte	0x04, 0x12
        /*05c6*/ 	.short	(.L_266 - .L_265)
	.align		4
.L_265:
        /*05c8*/ 	.word	index@(_ZN7cutlass13device_kernelIN5flash11enable_sm90INS1_16FlashAttnBwdSm90INS1_25CollectiveMainloopBwdSm90ILi2ELi2ELi2EN4cute5tupleIJNS5_1CILi1EEES8_S8_EEENS6_IJNS7_ILi128EEESA_NS7_ILi64EEEEEENS_6half_tEfNS_4arch4Sm90ELb0ELb1ELb1ELb1ELb1ELb1ELb0ELb0ELi2ELi1ELi2ELi2ELb0EEENS1_21CollectiveEpilogueBwdISC_SD_SF_Li256ELb1ELb0ELi1EEENS1_19SingleTileSchedulerILb1ELb0ELb0ELi128EEEEEEEEEvNT_6ParamsE)
        /*05cc*/ 	.word	0x00000128


	//----- nvinfo : EIATTR_MIN_STACK_SIZE
	.align		4
.L_266:
        /*05d0*/ 	.byte	0x04, 0x12
        /*05d2*/ 	.short	(.L_268 - .L_267)
	.align		4
.L_267:
        /*05d4*/ 	.word	index@(_ZN7cutlass13device_kernelIN5flash11enable_sm90INS1_16FlashAttnBwdSm90INS1_25CollectiveMainloopBwdSm90ILi2ELi2ELi2EN4cute5tupleIJNS5_1CILi1EEES8_S8_EEENS6_IJNS7_ILi128EEESA_NS7_ILi64EEEEEENS_6half_tEfNS_4arch4Sm90ELb0ELb1ELb1ELb1ELb0ELb1ELb0ELb0ELi2ELi1ELi2ELi2ELb0EEENS1_24CollectiveEpilogueBwdGQAISC_fSF_Li256ELb1ELb0EEENS1_19SingleTileSchedulerILb1ELb0ELb0ELi128EEEEEEEEEvNT_6ParamsE)
        /*05d8*/ 	.word	0x00000140


	//----- nvinfo : EIATTR_MIN_STACK_SIZE
	.align		4
.L_268:
        /*05dc*/ 	.byte	0x04, 0x12
        /*05de*/ 	.short	(.L_270 - .L_269)
	.align		4
.L_269:
        /*05e0*/ 	.word	index@(_ZN7cutlass13device_kernelIN5flash11enable_sm90INS1_16FlashAttnBwdSm90INS1_25CollectiveMainloopBwdSm90ILi2ELi2ELi2EN4cute5tupleIJNS5_1CILi1EEES8_S8_EEENS6_IJNS7_ILi128EEESA_NS7_ILi64EEEEEENS_6half_tEfNS_4arch4Sm90ELb0ELb1ELb1ELb1ELb1ELb1ELb0ELb0ELi2ELi1ELi2ELi2ELb0EEENS1_24CollectiveEpilogueBwdGQAISC_fSF_Li256ELb1ELb1EEENS1_19SingleTileSchedulerILb1ELb0ELb0ELi128EEEEEEEEEvNT_6ParamsE)
        /*05e4*/ 	.word	0x00000128


	//----- nvinfo : EIATTR_MIN_STACK_SIZE
	.align		4
.L_270:
        /*05e8*/ 	.byte	0x04, 0x12
        /*05ea*/ 	.short	(.L_272 - .L_271)
	.align		4
.L_271:
        /*05ec*/ 	.word	index@(_ZN7cutlass13device_kernelIN5flash11enable_sm90INS1_16FlashAttnBwdSm90INS1_25CollectiveMainloopBwdSm90ILi2ELi2ELi2EN4cute5tupleIJNS5_1CILi1EEES8_S8_EEENS6_IJNS7_ILi96EEENS7_ILi128EEENS7_ILi64EEEEEENS_6half_tEfNS_4arch4Sm90ELb1ELb0ELb1ELb0ELb0ELb1ELb0ELb1ELi2ELi1ELi2ELi2ELb0EEENS1_21CollectiveEpilogueBwdISD_SE_SG_Li256ELb0ELb0ELi1EEENS1_25SingleTileBwdLPTSchedulerILb0ELi128ELb0EEEEEEEEEvNT_6ParamsE)
        /*05f0*/ 	.word	0x00000040


	//----- nvinfo : EIATTR_MIN_STACK_SIZE
	.align		4
.L_272:
        /*05f4*/ 	.byte	0x04, 0x12
        /*05f6*/ 	.short	(.L_274 - .L_273)
	.align		4
.L_273:
        /*05f8*/ 	.word	index@(_ZN7cutlass13device_kernelIN5flash11enable_sm90INS1_16FlashAttnBwdSm90INS1_25CollectiveMainloopBwdSm90ILi2ELi2ELi2EN4cute5tupleIJNS5_1CILi1EEES8_S8_EEENS6_IJNS7_ILi96EEENS7_ILi128EEENS7_ILi64EEEEEENS_6half_tEfNS_4arch4Sm90ELb1ELb0ELb1ELb0ELb1ELb1ELb0ELb1ELi2ELi1ELi2ELi2ELb0EEENS1_21CollectiveEpilogueBwdISD_SE_SG_Li256ELb0ELb0ELi1EEENS1_25SingleTileBwdLPTSchedulerILb0ELi128ELb1EEEEEEEEEvNT_6ParamsE)
        /*05fc*/ 	.word	0x00000040


	//----- nvinfo : EIATTR_MIN_STACK_SIZE
	.align		4
.L_274:
        /*0600*/ 	.byte	0x04, 0x12
        /*0602*/ 	.short	(.L_276 - .L_275)
	.align		4
.L_275:
        /*0604*/ 	.word	index@(_ZN7cutlass13device_kernelIN5flash11enable_sm90INS1_16FlashAttnBwdSm90INS1_25CollectiveMainloopBwdSm90ILi2ELi2ELi2EN4cute5tupleIJNS5_1CILi1EEES8_S8_EEENS6_IJNS7_ILi96EEENS7_ILi128EEENS7_ILi64EEEEEENS_6half_tEfNS_4arch4Sm90ELb1ELb0ELb1ELb0ELb0ELb1ELb0ELb1ELi2ELi1ELi2ELi2ELb0EEENS1_24CollectiveEpilogueBwdGQAISD_fSG_Li256ELb0ELb0EEENS1_25SingleTileBwdLPTSchedulerILb0ELi128ELb0EEEEEEEEEvNT_6ParamsE)
        /*0608*/ 	.word	0x00000050


	//----- nvinfo : EIATTR_MIN_STACK_SIZE
	.align		4
.L_276:
        /*060c*/ 	.byte	0x04, 0x12
        /*060e*/ 	.short	(.L_278 - .L_277)
	.align		4
.L_277:
        /*0610*/ 	.word	index@(_ZN7cutlass13device_kernelIN5flash11enable_sm90INS1_16FlashAttnBwdSm90INS1_25CollectiveMainloopBwdSm90ILi2ELi2ELi2EN4cute5tupleIJNS5_1CILi1EEES8_S8_EEENS6_IJNS7_ILi96EEENS7_ILi128EEENS7_ILi64EEEEEENS_6half_tEfNS_4arch4Sm90ELb1ELb0ELb1ELb0ELb1ELb1ELb0ELb1ELi2ELi1ELi2ELi2ELb0EEENS1_24CollectiveEpilogueBwdGQAISD_fSG_Li256ELb0ELb1EEENS1_25SingleTileBwdLPTSchedulerILb0ELi128ELb1EEEEEEEEEvNT_6ParamsE)
        /*0614*/ 	.word	0x00000048


	//----- nvinfo : EIATTR_MIN_STACK_SIZE
	.align		4
.L_278:
        /*0618*/ 	.byte	0x04, 0x12
        /*061a*/ 	.short	(.L_280 - .L_279)
	.align		4
.L_279:
        /*061c*/ 	.word	index@(_ZN7cutlass13device_kernelIN5flash22FlashAttnBwdPreprocessIN4cute5tupleIJNS3_1CILi96EEENS5_ILi64EEEEEENS_6half_tEfNS_4arch4Sm90ELb1ELb0EEEEEvNT_6ParamsE)
        /*0620*/ 	.word	0x00000000


	//----- nvinfo : EIATTR_MIN_STACK_SIZE
	.align		4
.L_280:
        /*0624*/ 	.byte	0x04, 0x12
        /*0626*/ 	.short	(.L_282 - .L_281)
	.align		4
.L_281:
        /*0628*/ 	.word	index@(_ZN7cutlass13device_kernelIN5flash11enable_sm90INS1_16FlashAttnBwdSm90INS1_25CollectiveMainloopBwdSm90ILi2ELi2ELi2EN4cute5tupleIJNS5_1CILi1EEES8_S8_EEENS6_IJNS7_ILi96EEENS7_ILi128EEENS7_ILi64EEEEEENS_6half_tEfNS_4arch4Sm90ELb1ELb0ELb1ELb1ELb0ELb1ELb0ELb1ELi2ELi1ELi2ELi2ELb0EEENS1_21CollectiveEpilogueBwdISD_SE_SG_Li256ELb1ELb0ELi1EEENS1_25SingleTileBwdLPTSchedulerILb1ELi128ELb0EEEEEEEEEvNT_6ParamsE)
        /*062c*/ 	.word	0x00000030


	//----- nvinfo : EIATTR_MIN_STACK_SIZE
	.align		4
.L_282:
        /*0630*/ 	.byte	0x04, 0x12
        /*0632*/ 	.short	(.L_284 - .L_283)
	.align		4
.L_283:
        /*0634*/ 	.word	index@(_ZN7cutlass13device_kernelIN5flash11enable_sm90INS1_16FlashAttnBwdSm90INS1_25CollectiveMainloopBwdSm90ILi2ELi2ELi2EN4cute5tupleIJNS5_1CILi1EEES8_S8_EEENS6_IJNS7_ILi96EEENS7_ILi128EEENS7_ILi64EEEEEENS_6half_tEfNS_4arch4Sm90ELb1ELb0ELb1ELb1ELb1ELb1ELb0ELb1ELi2ELi1ELi2ELi2ELb0EEENS1_21CollectiveEpilogueBwdISD_SE_SG_Li256ELb1ELb0ELi1EEENS1_25SingleTileBwdLPTSchedulerILb1ELi128ELb1EEEEEEEEEvNT_6ParamsE)
        /*0638*/ 	.word	0x00000030


	//----- nvinfo : EIATTR_MIN_STACK_SIZE
	.align		4
.L_284:
        /*063c*/ 	.byte	0x04, 0x12
        /*063e*/ 	.short	(.L_286 - .L_285)
	.align		4
.L_285:
        /*0640*/ 	.word	index@(_ZN7cutlass13device_kernelIN5flash11enable_sm90INS1_16FlashAttnBwdSm90INS1_25CollectiveMainloopBwdSm90ILi2ELi2ELi2EN4cute5tupleIJNS5_1CILi1EEES8_S8_EEENS6_IJNS7_ILi96EEENS7_ILi128EEENS7_ILi64EEEEEENS_6half_tEfNS_4arch4Sm90ELb1ELb0ELb1ELb1ELb0ELb1ELb0ELb1ELi2ELi1ELi2ELi2ELb0EEENS1_24CollectiveEpilogueBwdGQAISD_fSG_Li256ELb1ELb0EEENS1_25SingleTileBwdLPTSchedulerILb1ELi128ELb0EEEEEEEEEvNT_6ParamsE)
        /*0644*/ 	.word	0x00000050


	//----- nvinfo : EIATTR_MIN_STACK_SIZE
	.align		4
.L_286:
        /*0648*/ 	.byte	0x04, 0x12
        /*064a*/ 	.short	(.L_288 - .L_287)
	.align		4
.L_287:
        /*064c*/ 	.word	index@(_ZN7cutlass13device_kernelIN5flash32FlashAttnBwdPostprocessConvertdQIN4cute5tupleIJNS3_1CILi96EEENS5_ILi64EEEEEENS_6half_tEfNS_4arch4Sm90ELi256ENS3_8TiledMMAINS3_8MMA_AtomIJNS3_4SM904GMMA25MMA_64x16x16_F32F16F16_SSILNSF_5MajorE1ELSH_0ELNSF_7ScaleInE1ELSI_1EEEEEENS3_6LayoutINS4_IJNS5_ILi1EEENS5_ILi2EEESM_EEENS4_IJNS5_ILi0EEESM_SP_EEEEENS4_IJNS3_10UnderscoreESS_SS_EEEEELb1EEEEEvNT_6ParamsE)
        /*0650*/ 	.word	0x00000000


	//----- nvinfo : EIATTR_MIN_STACK_SIZE
	.align		4
.L_288:
        /*0654*/ 	.byte	0x04, 0x12
        /*0656*/ 	.short	(.L_290 - .L_289)
	.align		4
.L_289:
        /*0658*/ 	.word	index@(_ZN7cutlass13device_kernelIN5flash11enable_sm90INS1_16FlashAttnBwdSm90INS1_25CollectiveMainloopBwdSm90ILi2ELi2ELi2EN4cute5tupleIJNS5_1CILi1EEES8_S8_EEENS6_IJNS7_ILi96EEENS7_ILi128EEENS7_ILi64EEEEEENS_6half_tEfNS_4arch4Sm90ELb1ELb0ELb1ELb1ELb1ELb1ELb0ELb1ELi2ELi1ELi2ELi2ELb0EEENS1_24CollectiveEpilogueBwdGQAISD_fSG_Li256ELb1ELb1EEENS1_25SingleTileBwdLPTSchedulerILb1ELi128ELb1EEEEEEEEEvNT_6ParamsE)
        /*065c*/ 	.word	0x00000030


	//----- nvinfo : EIATTR_MIN_STACK_SIZE
	.align		4
.L_290:
        /*0660*/ 	.byte	0x04, 0x12
        /*0662*/ 	.short	(.L_292 - .L_291)
	.align		4
.L_291:
        /*0664*/ 	.word	index@(_ZN7cutlass13device_kernelIN5flash22FlashAttnBwdPreprocessIN4cute5tupleIJNS3_1CILi96EEENS5_ILi64EEEEEENS_6half_tEfNS_4arch4Sm90ELb1ELb1EEEEEvNT_6ParamsE)
        /*0668*/ 	.word	0x00000000


	//----- nvinfo : EIATTR_MIN_STACK_SIZE
	.align		4
.L_292:
        /*066c*/ 	.byte	0x04, 0x12
        /*066e*/ 	.short	(.L_294 - .L_293)
	.align		4
.L_293:
        /*0670*/ 	.word	index@(_ZN7cutlass13device_kernelIN5flash11enable_sm90INS1_16FlashAttnBwdSm90INS1_25CollectiveMainloopBwdSm90ILi2ELi2ELi2EN4cute5tupleIJNS5_1CILi1EEES8_S8_EEENS6_IJNS7_ILi128EEESA_NS7_ILi64EEEEEENS_6half_tEfNS_4arch4Sm90ELb0ELb0ELb0ELb0ELb0ELb1ELb0ELb0ELi2ELi1ELi2ELi2ELb0EEENS1_21CollectiveEpilogueBwdISC_SD_SF_Li256ELb0ELb0ELi1EEENS1_19SingleTileSchedulerILb0ELb0ELb0ELi128EEEEEEEEEvNT_6ParamsE)
        /*0674*/ 	.word	0x00000010


	//----- nvinfo : EIATTR_MIN_STACK_SIZE
	.align		4
.L_294:
        /*0678*/ 	.byte	0x04, 0x12
        /*067a*/ 	.short	(.L_296 - .L_295)
	.align		4
.L_295:
        /*067c*/ 	.word	index@(_ZN7cutlass13device_kernelIN5flash11enable_sm90INS1_16FlashAttnBwdSm90INS1_25CollectiveMainloopBwdSm90ILi2ELi2ELi2EN4cute5tupleIJNS5_1CILi1EEES8_S8_EEENS6_IJNS7_ILi128EEESA_NS7_ILi64EEEEEENS_6half_tEfNS_4arch4Sm90ELb0ELb0ELb0ELb0ELb1ELb1ELb0ELb0ELi2ELi1ELi2ELi2ELb0EEENS1_21CollectiveEpilogueBwdISC_SD_SF_Li256ELb0ELb0ELi1EEENS1_19SingleTileSchedulerILb0ELb0ELb0ELi128EEEEEEEEEvNT_6ParamsE)
        /*0680*/ 	.word	0x00000010


	//----- nvinfo : EIATTR_MIN_STACK_SIZE
	.align		4
.L_296:
        /*0684*/ 	.byte	0x04, 0x12
        /*0686*/ 	.short	(.L_298 - .L_297)
	.align		4
.L_297:
        /*0688*/ 	.word	index@(_ZN7cutlass13device_kernelIN5flash11enable_sm90INS1_16FlashAttnBwdSm90INS1_25CollectiveMainloopBwdSm90ILi2ELi2ELi2EN4cute5tupleIJNS5_1CILi1EEES8_S8_EEENS6_IJNS7_ILi128EEESA_NS7_ILi64EEEEEENS_6half_tEfNS_4arch4Sm90ELb0ELb0ELb0ELb0ELb0ELb1ELb0ELb0ELi2ELi1ELi2ELi2ELb0EEENS1_24CollectiveEpilogueBwdGQAISC_fSF_Li256ELb0ELb0EEENS1_19SingleTileSchedulerILb0ELb0ELb0ELi128EEEEEEEEEvNT_6ParamsE)
        /*068c*/ 	.word	0x00000010


	//----- nvinfo : EIATTR_MIN_STACK_SIZE
	.align		4
.L_298:
        /*0690*/ 	.byte	0x04, 0x12
        /*0692*/ 	.short	(.L_300 - .L_299)
	.align		4
.L_299:
        /*0694*/ 	.word	index@(_ZN7cutlass13device_kernelIN5flash11enable_sm90INS1_16FlashAttnBwdSm90INS1_25CollectiveMainloopBwdSm90ILi2ELi2ELi2EN4cute5tupleIJNS5_1CILi1EEES8_S8_EEENS6_IJNS7_ILi128EEESA_NS7_ILi64EEEEEENS_6half_tEfNS_4arch4Sm90ELb0ELb0ELb0ELb0ELb1ELb1ELb0ELb0ELi2ELi1ELi2ELi2ELb0EEENS1_24CollectiveEpilogueBwdGQAISC_fSF_Li256ELb0ELb1EEENS1_19SingleTileSchedulerILb0ELb0ELb0ELi128EEEEEEEEEvNT_6ParamsE)
        /*0698*/ 	.word	0x00000010


	//----- nvinfo : EIATTR_MIN_STACK_SIZE
	.align		4
.L_300:
        /*069c*/ 	.byte	0x04, 0x12
        /*069e*/ 	.short	(.L_302 - .L_301)
	.align		4
.L_301:
        /*06a0*/ 	.word	index@(_ZN7cutlass13device_kernelIN5flash11enable_sm90INS1_16FlashAttnBwdSm90INS1_25CollectiveMainloopBwdSm90ILi2ELi2ELi2EN4cute5tupleIJNS5_1CILi1EEES8_S8_EEENS6_IJNS7_ILi128EEESA_NS7_ILi64EEEEEENS_6half_tEfNS_4arch4Sm90ELb0ELb0ELb0ELb1ELb0ELb1ELb0ELb0ELi2ELi1ELi2ELi2ELb0EEENS1_21CollectiveEpilogueBwdISC_SD_SF_Li256ELb1ELb0ELi1EEENS1_19SingleTileSchedulerILb1ELb0ELb0ELi128EEEEEEEEEvNT_6ParamsE)
        /*06a4*/ 	.word	0x00000018


	//----- nvinfo : EIATTR_MIN_STACK_SIZE
	.align		4
.L_302:
        /*06a8*/ 	.byte	0x04, 0x12
        /*06aa*/ 	.short	(.L_304 - .L_303)
	.align		4
.L_303:
        /*06ac*/ 	.word	index@(_ZN7cutlass13device_kernelIN5flash11enable_sm90INS1_16FlashAttnBwdSm90INS1_25CollectiveMainloopBwdSm90ILi2ELi2ELi2EN4cute5tupleIJNS5_1CILi1EEES8_S8_EEENS6_IJNS7_ILi128EEESA_NS7_ILi64EEEEEENS_6half_tEfNS_4arch4Sm90ELb0ELb0ELb0ELb1ELb1ELb1ELb0ELb0ELi2ELi1ELi2ELi2ELb0EEENS1_21CollectiveEpilogueBwdISC_SD_SF_Li256ELb1ELb0ELi1EEENS1_19SingleTileSchedulerILb1ELb0ELb0ELi128EEEEEEEEEvNT_6ParamsE)
        /*06b0*/ 	.word	0x00000018


	//----- nvinfo : EIATTR_MIN_STACK_SIZE
	.align		4
.L_304:
        /*06b4*/ 	.byte	0x04, 0x12
        /*06b6*/ 	.short	(.L_306 - .L_305)
	.align		4
.L_305:
        /*06b8*/ 	.word	index@(_ZN7cutlass13device_kernelIN5flash11enable_sm90INS1_16FlashAttnBwdSm90INS1_25CollectiveMainloopBwdSm90ILi2ELi2ELi2EN4cute5tupleIJNS5_1CILi1EEES8_S8_EEENS6_IJNS7_ILi128EEESA_NS7_ILi64EEEEEENS_6half_tEfNS_4arch4Sm90ELb0ELb0ELb0ELb1ELb0ELb1ELb0ELb0ELi2ELi1ELi2ELi2ELb0EEENS1_24CollectiveEpilogueBwdGQAISC_fSF_Li256ELb1ELb0EEENS1_19SingleTileSchedulerILb1ELb0ELb0ELi128EEEEEEEEEvNT_6ParamsE)
        /*06bc*/ 	.word	0x00000018


	//----- nvinfo : EIATTR_MIN_STACK_SIZE
	.align		4
.L_306:
        /*06c0*/ 	.byte	0x04, 0x12
        /*06c2*/ 	.short	(.L_308 - .L_307)
	.align		4
.L_307:
        /*06c4*/ 	.word	index@(_ZN7cutlass13device_kernelIN5flash11enable_sm90INS1_16FlashAttnBwdSm90INS1_25CollectiveMainloopBwdSm90ILi2ELi2ELi2EN4cute5tupleIJNS5_1CILi1EEES8_S8_EEENS6_IJNS7_ILi128EEESA_NS7_ILi64EEEEEENS_6half_tEfNS_4arch4Sm90ELb0ELb0ELb0ELb1ELb1ELb1ELb0ELb0ELi2ELi1ELi2ELi2ELb0EEENS1_24CollectiveEpilogueBwdGQAISC_fSF_Li256ELb1ELb1EEENS1_19SingleTileSchedulerILb1ELb0ELb0ELi128EEEEEEEEEvNT_6ParamsE)
        /*06c8*/ 	.word	0x00000018


	//----- nvinfo : EIATTR_MIN_STACK_SIZE
	.align		4
.L_308:
        /*06cc*/ 	.byte	0x04, 0x12
        /*06ce*/ 	.short	(.L_310 - .L_309)
	.align		4
.L_309:
        /*06d0*/ 	.word	index@(_ZN7cutlass13device_kernelIN5flash11enable_sm90INS1_16FlashAttnBwdSm90INS1_25CollectiveMainloopBwdSm90ILi2ELi2ELi2EN4cute5tupleIJNS5_1CILi1EEES8_S8_EEENS6_IJNS7_ILi128EEESA_NS7_ILi64EEEEEENS_6half_tEfNS_4arch4Sm90ELb0ELb1ELb0ELb0ELb0ELb1ELb0ELb0ELi2ELi1ELi2ELi2ELb0EEENS1_21CollectiveEpilogueBwdISC_SD_SF_Li256ELb0ELb0ELi1EEENS1_19SingleTileSchedulerILb0ELb0ELb0ELi128EEEEEEEEEvNT_6ParamsE)
        /*06d4*/ 	.word	0x00000040


	//----- nvinfo : EIATTR_MIN_STACK_SIZE
	.align		4
.L_310:
        /*06d8*/ 	.byte	0x04, 0x12
        /*06da*/ 	.short	(.L_312 - .L_311)
	.align		4
.L_311:
        /*06dc*/ 	.word	index@(_ZN7cutlass13device_kernelIN5flash11enable_sm90INS1_16FlashAttnBwdSm90INS1_25CollectiveMainloopBwdSm90ILi2ELi2ELi2EN4cute5tupleIJNS5_1CILi1EEES8_S8_EEENS6_IJNS7_ILi128EEESA_NS7_ILi64EEEEEENS_6half_tEfNS_4arch4Sm90ELb0ELb1ELb0ELb0ELb1ELb1ELb0ELb0ELi2ELi1ELi2ELi2ELb0EEENS1_21CollectiveEpilogueBwdISC_SD_SF_Li256ELb0ELb0ELi1EEENS1_19SingleTileSchedulerILb0ELb0ELb0ELi128EEEEEEEEEvNT_6ParamsE)
        /*06e0*/ 	.word	0x00000040


	//----- nvinfo : EIATTR_MIN_STACK_SIZE
	.align		4
.L_312:
        /*06e4*/ 	.byte	0x04, 0x12
        /*06e6*/ 	.short	(.L_314 - .L_313)
	.align		4
.L_313:
        /*06e8*/ 	.word	index@(_ZN7cutlass13device_kernelIN5flash11enable_sm90INS1_16FlashAttnBwdSm90INS1_25CollectiveMainloopBwdSm90ILi2ELi2ELi2EN4cute5tupleIJNS5_1CILi1EEES8_S8_EEENS6_IJNS7_ILi128EEESA_NS7_ILi64EEEEEENS_6half_tEfNS_4arch4Sm90ELb0ELb1ELb0ELb0ELb0ELb1ELb0ELb0ELi2ELi1ELi2ELi2ELb0EEENS1_24CollectiveEpilogueBwdGQAISC_fSF_Li256ELb0ELb0EEENS1_19SingleTileSchedulerILb0ELb0ELb0ELi128EEEEEEEEEvNT_6ParamsE)
        /*06ec*/ 	.word	0x00000040


	//----- nvinfo : EIATTR_MIN_STACK_SIZE
	.align		4
.L_314:
        /*06f0*/ 	.byte	0x04, 0x12
        /*06f2*/ 	.short	(.L_316 - .L_315)
	.align		4
.L_315:
        /*06f4*/ 	.word	index@(_ZN7cutlass13device_kernelIN5flash11enable_sm90INS1_16FlashAttnBwdSm90INS1_25CollectiveMainloopBwdSm90ILi2ELi2ELi2EN4cute5tupleIJNS5_1CILi1EEES8_S8_EEENS6_IJNS7_ILi128EEESA_NS7_ILi64EEEEEENS_6half_tEfNS_4arch4Sm90ELb0ELb1ELb0ELb0ELb1ELb1ELb0ELb0ELi2ELi1ELi2ELi2ELb0EEENS1_24CollectiveEpilogueBwdGQAISC_fSF_Li256ELb0ELb1EEENS1_19SingleTileSchedulerILb0ELb0ELb0ELi128EEEEEEEEEvNT_6ParamsE)
        /*06f8*/ 	.word	0x00000040


	//----- nvinfo : EIATTR_MIN_STACK_SIZE
	.align		4
.L_316:
        /*06fc*/ 	.byte	0x04, 0x12
        /*06fe*/ 	.short	(.L_318 - .L_317)
	.align		4
.L_317:
        /*0700*/ 	.word	index@(_ZN7cutlass13device_kernelIN5flash11enable_sm90INS1_16FlashAttnBwdSm90INS1_25CollectiveMainloopBwdSm90ILi2ELi2ELi2EN4cute5tupleIJNS5_1CILi1EEES8_S8_EEENS6_IJNS7_ILi128EEESA_NS7_ILi64EEEEEENS_6half_tEfNS_4arch4Sm90ELb0ELb1ELb0ELb1ELb0ELb1ELb0ELb0ELi2ELi1ELi2ELi2ELb0EEENS1_21CollectiveEpilogueBwdISC_SD_SF_Li256ELb1ELb0ELi1EEENS1_19SingleTileSchedulerILb1ELb0ELb0ELi128EEEEEEEEEvNT_6ParamsE)
        /*0704*/ 	.word	0x00000050


	//----- nvinfo : EIATTR_MIN_STACK_SIZE
	.align		4
.L_318:
        /*0708*/ 	.byte	0x04, 0x12
        /*070a*/ 	.short	(.L_320 - .L_319)
	.align		4
.L_319:
        /*070c*/ 	.word	index@(_ZN7cutlass13device_kernelIN5flash11enable_sm90INS1_16FlashAttnBwdSm90INS1_25CollectiveMainloopBwdSm90ILi2ELi2ELi2EN4cute5tupleIJNS5_1CILi1EEES8_S8_EEENS6_IJNS7_ILi128EEESA_NS7_ILi64EEEEEENS_6half_tEfNS_4arch4Sm90ELb0ELb1ELb0ELb1ELb1ELb1ELb0ELb0ELi2ELi1ELi2ELi2ELb0EEENS1_21CollectiveEpilogueBwdISC_SD_SF_Li256ELb1ELb0ELi1EEENS1_19SingleTileSchedulerILb1ELb0ELb0ELi128EEEEEEEEEvNT_6ParamsE)
        /*0710*/ 	.word	0x00000050


	//----- nvinfo : EIATTR_MIN_STACK_SIZE
	.align		4
.L_320:
        /*0714*/ 	.byte	0x04, 0x12
        /*0716*/ 	.short	(.L_322 - .L_321)
	.align		4
.L_321:
        /*0718*/ 	.word	index@(_ZN7cutlass13device_kernelIN5flash11enable_sm90INS1_16FlashAttnBwdSm90INS1_25CollectiveMainloopBwdSm90ILi2ELi2ELi2EN4cute5tupleIJNS5_1CILi1EEES8_S8_EEENS6_IJNS7_ILi128EEESA_NS7_ILi64EEEEEENS_6half_tEfNS_4arch4Sm90ELb0ELb1ELb0ELb1ELb0ELb1ELb0ELb0ELi2ELi1ELi2ELi2ELb0EEENS1_24CollectiveEpilogueBwdGQAISC_fSF_Li256ELb1ELb0EEENS1_19SingleTileSchedulerILb1ELb0ELb0ELi128EEEEEEEEEvNT_6ParamsE)
        /*071c*/ 	.word	0x00000050


	//----- nvinfo : EIATTR_MIN_STACK_SIZE
	.align		4
.L_322:
        /*0720*/ 	.byte	0x04, 0x12
        /*0722*/ 	.short	(.L_324 - .L_323)
	.align		4
.L_323:
        /*0724*/ 	.word	index@(_ZN7cutlass13device_kernelIN5flash11enable_sm90INS1_16FlashAttnBwdSm90INS1_25CollectiveMainloopBwdSm90ILi2ELi2ELi2EN4cute5tupleIJNS5_1CILi1EEES8_S8_EEENS6_IJNS7_ILi128EEESA_NS7_ILi64EEEEEENS_6half_tEfNS_4arch4Sm90ELb0ELb1ELb0ELb1ELb1ELb1ELb0ELb0ELi2ELi1ELi2ELi2ELb0EEENS1_24CollectiveEpilogueBwdGQAISC_fSF_Li256ELb1ELb1EEENS1_19SingleTileSchedulerILb1ELb0ELb0ELi128EEEEEEEEEvNT_6ParamsE)
        /*0728*/ 	.word	0x00000050


	//----- nvinfo : EIATTR_MIN_STACK_SIZE
	.align		4
.L_324:
        /*072c*/ 	.byte	0x04, 0x12
        /*072e*/ 	.short	(.L_326 - .L_325)
	.align		4
.L_325:
        /*0730*/ 	.word	index@(_ZN7cutlass13device_kernelIN5flash11enable_sm90INS1_16FlashAttnBwdSm90INS1_25CollectiveMainloopBwdSm90ILi2ELi2ELi2EN4cute5tupleIJNS5_1CILi1EEES8_S8_EEENS6_IJNS7_ILi128EEESA_NS7_ILi64EEEEEENS_6half_tEfNS_4arch4Sm90ELb1ELb0ELb0ELb0ELb0ELb1ELb0ELb0ELi2ELi1ELi2ELi2ELb0EEENS1_21CollectiveEpilogueBwdISC_SD_SF_Li256ELb0ELb0ELi1EEENS1_25SingleTileBwdLPTSchedulerILb0ELi128ELb0EEEEEEEEEvNT_6ParamsE)
        /*0734*/ 	.word	0x00000048


	//----- nvinfo : EIATTR_MIN_STACK_SIZE
	.align		4
.L_326:
        /*0738*/ 	.byte	0x04, 0x12
        /*073a*/ 	.short	(.L_328 - .L_327)
	.align		4
.L_327:
        /*073c*/ 	.word	index@(_ZN7cutlass13device_kernelIN5flash11enable_sm90INS1_16FlashAttnBwdSm90INS1_25CollectiveMainloopBwdSm90ILi2ELi2ELi2EN4cute5tupleIJNS5_1CILi1EEES8_S8_EEENS6_IJNS7_ILi128EEESA_NS7_ILi64EEEEEENS_6half_tEfNS_4arch4Sm90ELb1ELb0ELb0ELb0ELb1ELb1ELb0ELb0ELi2ELi1ELi2ELi2ELb0EEENS1_21CollectiveEpilogueBwdISC_SD_SF_Li256ELb0ELb0ELi1EEENS1_25SingleTileBwdLPTSchedulerILb0ELi128ELb1EEEEEEEEEvNT_6ParamsE)
        /*0740*/ 	.word	0x00000048


	//----- nvinfo : EIATTR_MIN_STACK_SIZE
	.align		4
.L_328:
        /*0744*/ 	.byte	0x04, 0x12
        /*0746*/ 	.short	(.L_330 - .L_329)
	.align		4
.L_329:
        /*0748*/ 	.word	index@(_ZN7cutlass13device_kernelIN5flash11enable_sm90INS1_16FlashAttnBwdSm90INS1_25CollectiveMainloopBwdSm90ILi2ELi2ELi2EN4cute5tupleIJNS5_1CILi1EEES8_S8_EEENS6_IJNS7_ILi128EEESA_NS7_ILi64EEEEEENS_6half_tEfNS_4arch4Sm90ELb1ELb0ELb0ELb0ELb0ELb1ELb0ELb0ELi2ELi1ELi2ELi2ELb0EEENS1_24CollectiveEpilogueBwdGQAISC_fSF_Li256ELb0ELb0EEENS1_25SingleTileBwdLPTSchedulerILb0ELi128ELb0EEEEEEEEEvNT_6ParamsE)
        /*074c*/ 	.word	0x00000040


	//----- nvinfo : EIATTR_MIN_STACK_SIZE
	.align		4
.L_330:
        /*0750*/ 	.byte	0x04, 0x12
        /*0752*/ 	.short	(.L_332 - .L_331)
	.align		4
.L_331:
        /*0754*/ 	.word	index@(_ZN7cutlass13device_kernelIN5flash11enable_sm90INS1_16FlashAttnBwdSm90INS1_25CollectiveMainloopBwdSm90ILi2ELi2ELi2EN4cute5tupleIJNS5_1CILi1EEES8_S8_EEENS6_IJNS7_ILi128EEESA_NS7_ILi64EEEEEENS_6half_tEfNS_4arch4Sm90ELb1ELb0ELb0ELb0ELb1ELb1ELb0ELb0ELi2ELi1ELi2ELi2ELb0EEENS1_24CollectiveEpilogueBwdGQAISC_fSF_Li256ELb0ELb1EEENS1_25SingleTileBwdLPTSchedulerILb0ELi128ELb1EEEEEEEEEvNT_6ParamsE)
        /*0758*/ 	.word	0x00000048


	//----- nvinfo : EIATTR_MIN_STACK_SIZE
	.align		4
.L_332:
        /*075c*/ 	.byte	0x04, 0x12
        /*075e*/ 	.short	(.L_334 - .L_333)
	.align		4
.L_333:
        /*0760*/ 	.word	index@(_ZN7cutlass13device_kernelIN5flash22FlashAttnBwdPreprocessIN4cute5tupleIJNS3_1CILi128EEENS5_ILi64EEEEEENS_6half_tEfNS_4arch4Sm90ELb1ELb0EEEEEvNT_6ParamsE)
        /*0764*/ 	.word	0x00000000


	//----- nvinfo : EIATTR_MIN_STACK_SIZE
	.align		4
.L_334:
        /*0768*/ 	.byte	0x04, 0x12
        /*076a*/ 	.short	(.L_336 - .L_335)
	.align		4
.L_335:
        /*076c*/ 	.word	index@(_ZN7cutlass13device_kernelIN5flash11enable_sm90INS1_16FlashAttnBwdSm90INS1_25CollectiveMainloopBwdSm90ILi2ELi2ELi2EN4cute5tupleIJNS5_1CILi1EEES8_S8_EEENS6_IJNS7_ILi128EEESA_NS7_ILi64EEEEEENS_6half_tEfNS_4arch4Sm90ELb1ELb0ELb0ELb1ELb0ELb1ELb0ELb0ELi2ELi1ELi2ELi2ELb0EEENS1_21CollectiveEpilogueBwdISC_SD_SF_Li256ELb1ELb0ELi1EEENS1_25SingleTileBwdLPTSchedulerILb1ELi128ELb0EEEEEEEEEvNT_6ParamsE)
        /*0770*/ 	.word	0x00000040


	//----- nvinfo : EIATTR_MIN_STACK_SIZE
	.align		4
.L_336:
        /*0774*/ 	.byte	0x04, 0x12
        /*0776*/ 	.short	(.L_338 - .L_337)
	.align		4
.L_337:
        /*0778*/ 	.word	index@(_ZN7cutlass13device_kernelIN5flash11enable_sm90INS1_16FlashAttnBwdSm90INS1_25CollectiveMainloopBwdSm90ILi2ELi2ELi2EN4cute5tupleIJNS5_1CILi1EEES8_S8_EEENS6_IJNS7_ILi128EEESA_NS7_ILi64EEEEEENS_6half_tEfNS_4arch4Sm90ELb1ELb0ELb0ELb1ELb1ELb1ELb0ELb0ELi2ELi1ELi2ELi2ELb0EEENS1_21CollectiveEpilogueBwdISC_SD_SF_Li256ELb1ELb0ELi1EEENS1_25SingleTileBwdLPTSchedulerILb1ELi128ELb1EEEEEEEEEvNT_6ParamsE)
        /*077c*/ 	.word	0x00000040


	//----- nvinfo : EIATTR_MIN_STACK_SIZE
	.align		4
.L_338:
        /*0780*/ 	.byte	0x04, 0x12
        /*0782*/ 	.short	(.L_340 - .L_339)
	.align		4
.L_339:
        /*0784*/ 	.word	index@(_ZN7cutlass13device_kernelIN5flash11enable_sm90INS1_16FlashAttnBwdSm90INS1_25CollectiveMainloopBwdSm90ILi2ELi2ELi2EN4cute5tupleIJNS5_1CILi1EEES8_S8_EEENS6_IJNS7_ILi128EEESA_NS7_ILi64EEEEEENS_6half_tEfNS_4arch4Sm90ELb1ELb0ELb0ELb1ELb0ELb1ELb0ELb0ELi2ELi1ELi2ELi2ELb0EEENS1_24CollectiveEpilogueBwdGQAISC_fSF_Li256ELb1ELb0EEENS1_25SingleTileBwdLPTSchedulerILb1ELi128ELb0EEEEEEEEEvNT_6ParamsE)
        /*0788*/ 	.word	0x00000040


	//----- nvinfo : EIATTR_MIN_STACK_SIZE
	.align		4
.L_340:
        /*078c*/ 	.byte	0x04, 0x12
        /*078e*/ 	.short	(.L_342 - .L_341)
	.align		4
.L_341:
        /*0790*/ 	.word	index@(_ZN7cutlass13device_kernelIN5flash32FlashAttnBwdPostprocessConvertdQIN4cute5tupleIJNS3_1CILi128EEENS5_ILi64EEEEEENS_6half_tEfNS_4arch4Sm90ELi256ENS3_8TiledMMAINS3_8MMA_AtomIJNS3_4SM904GMMA25MMA_64x64x16_F32F16F16_RSILNSF_5MajorE0ELSH_1ELNSF_7ScaleInE1ELSI_1EEEEEENS3_6LayoutINS4_IJNS5_ILi2EEENS5_ILi1EEESN_EEENS4_IJSN_NS5_ILi0EEESP_EEEEENS4_IJNS3_10UnderscoreESS_SS_EEEEELb0EEEEEvNT_6ParamsE)
        /*0794*/ 	.word	0x00000000


	//----- nvinfo : EIATTR_MIN_STACK_SIZE
	.align		4
.L_342:
        /*0798*/ 	.byte	0x04, 0x12
        /*079a*/ 	.short	(.L_344 - .L_343)
	.align		4
.L_343:
        /*079c*/ 	.word	index@(_ZN7cutlass13device_kernelIN5flash32FlashAttnBwdPostprocessConvertdQIN4cute5tupleIJNS3_1CILi128EEENS5_ILi64EEEEEENS_6half_tEfNS_4arch4Sm90ELi256ENS3_8TiledMMAINS3_8MMA_AtomIJNS3_4SM904GMMA25MMA_64x64x16_F32F16F16_SSILNSF_5MajorE0ELSH_1ELNSF_7ScaleInE1ELSI_1EEEEEENS3_6LayoutINS4_IJNS5_ILi2EEENS5_ILi1EEESN_EEENS4_IJSN_NS5_ILi0EEESP_EEEEENS4_IJNS3_10UnderscoreESS_SS_EEEEELb0EEEEEvNT_6ParamsE)
        /*07a0*/ 	.word	0x00000000


	//----- nvinfo : EIATTR_MIN_STACK_SIZE
	.align		4
.L_344:
        /*07a4*/ 	.byte	0x04, 0x12
        /*07a6*/ 	.short	(.L_346 - .L_345)
	.align		4
.L_345:
        /*07a8*/ 	.word	index@(_ZN7cutlass13device_kernelIN5flash11enable_sm90INS1_16FlashAttnBwdSm90INS1_25CollectiveMainloopBwdSm90ILi2ELi2ELi2EN4cute5tupleIJNS5_1CILi1EEES8_S8_EEENS6_IJNS7_ILi128EEESA_NS7_ILi64EEEEEENS_6half_tEfNS_4arch4Sm90ELb1ELb0ELb0ELb1ELb1ELb1ELb0ELb0ELi2ELi1ELi2ELi2ELb0EEENS1_24CollectiveEpilogueBwdGQAISC_fSF_Li256ELb1ELb1EEENS1_25SingleTileBwdLPTSchedulerILb1ELi128ELb1EEEEEEEEEvNT_6ParamsE)
        /*07ac*/ 	.word	0x00000040


	//----- nvinfo : EIATTR_MIN_STACK_SIZE
	.align		4
.L_346:
        /*07b0*/ 	.byte	0x04, 0x12
        /*07b2*/ 	.short	(.L_348 - .L_347)
	.align		4
.L_347:
        /*07b4*/ 	.word	index@(_ZN7cutlass13device_kernelIN5flash22FlashAttnBwdPreprocessIN4cute5tupleIJNS3_1CILi128EEENS5_ILi64EEEEEENS_6half_tEfNS_4arch4Sm90ELb1ELb1EEEEEvNT_6ParamsE)
        /*07b8*/ 	.word	0x00000000
.L_348:


//--------------------- .nv.compat                --------------------------
	.section	.nv.compat,"",@"SHT_CUDA_COMPAT_INFO"
	.align	4
        /*0000*/ 	.byte	0x02, 0x09, 0x01, 0x00, 0x02, 0x02, 0x04, 0x00, 0x02, 0x05, 0x05, 0x00, 0x03, 0x07, 0x01, 0x01
        /*0010*/ 	.byte	0x02, 0x03, 0x01, 0x00, 0x02, 0x06, 0x01, 0x00, 0x04, 0x0b, 0x08, 0x00, 0x00, 0x00, 0x00, 0x00
        /*0020*/ 	.byte	0x00, 0x00, 0x00, 0x00


//--------------------- .nv.info._ZN7cutlass13device_kernelIN5flash11enable_sm90INS1_16FlashAttnBwdSm90INS1_25CollectiveMainloopBwdSm90ILi2ELi2ELi2EN4cute5tupleIJNS5_1CILi1EEES8_S8_EEENS6_IJNS7_ILi128EEESA_NS7_ILi64EEEEEENS_6half_tEfNS_4arch4Sm90ELb0ELb0ELb1ELb0ELb0ELb1ELb0ELb0ELi2ELi1ELi2ELi2ELb0EEENS1_21CollectiveEpilogueBwdISC_SD_SF_Li256ELb0ELb0ELi1EEENS1_19SingleTileSchedulerILb0ELb0ELb0ELi128EEEEEEEEEvNT_6ParamsE --------------------------
	.section	.nv.info._ZN7cutlass13device_kernelIN5flash11enable_sm90INS1_16FlashAttnBwdSm90INS1_25CollectiveMainloopBwdSm90ILi2ELi2ELi2EN4cute5tupleIJNS5_1CILi1EEES8_S8_EEENS6_IJNS7_ILi128EEESA_NS7_ILi64EEEEEENS_6half_tEfNS_4arch4Sm90ELb0ELb0ELb1ELb0ELb0ELb1ELb0ELb0ELi2ELi1ELi2ELi2ELb0EEENS1_21CollectiveEpilogueBwdISC_SD_SF_Li256ELb0ELb0ELi1EEENS1_19SingleTileSchedulerILb0ELb0ELb0ELi128EEEEEEEEEvNT_6ParamsE,"",@"SHT_CUDA_INFO"
	.sectionflags	@""
	.align	4


	//----- nvinfo : EIATTR_CUDA_API_VERSION
	.align		4
        /*0000*/ 	.byte	0x04, 0x37
        /*0002*/ 	.short	(.L_350 - .L_349)
.L_349:
        /*0004*/ 	.word	0x00000082


	//----- nvinfo : EIATTR_KPARAM_INFO
	.align		4
.L_350:
        /*0008*/ 	.byte	0x04, 0x17
        /*000a*/ 	.short	(.L_352 - .L_351)
.L_351:
        /*000c*/ 	.word	0x00000000
        /*0010*/ 	.short	0x0000
        /*0012*/ 	.short	0x0070
        /*0014*/ 	.byte	0x00, 0xf0, 0x01, 0x24


	//----- nvinfo : EIATTR_SPARSE_MMA_MASK
	.align		4
.L_352:
        /*0018*/ 	.byte	0x03, 0x50
        /*001a*/ 	.short	0x0000


	//----- nvinfo : EIATTR_MAXREG_COUNT
	.align		4
        /*001c*/ 	.byte	0x03, 0x1b
        /*001e*/ 	.short	0x00a8


	//----- nvinfo : EIATTR_NUM_BARRIERS
	.align		4
        /*0020*/ 	.byte	0x02, 0x4c
        /*0022*/ 	.byte	0x10
	.zero		1


	//----- nvinfo : EIATTR_EXTERNS
	.align		4
        /*0024*/ 	.byte	0x04, 0x0f
        /*0026*/ 	.short	(.L_354 - .L_353)


	//   ....[0]....
	.align		4
.L_353:
        /*0028*/ 	.word	index@(__assertfail)


	//----- nvinfo : EIATTR_ANNOTATIONS
	.align		4
.L_354:
        /*002c*/ 	.byte	0x04, 0x55
        /*002e*/ 	.short	(.L_356 - .L_355)


	//   ....[0]....
.L_355:
        /*0030*/ 	.word	0x00000001
        /*0034*/ 	.byte	0x80, 0x10, 0x00, 0x00, 0x01, 0x00, 0x00, 0x00, 0x20, 0x14, 0x00, 0x00, 0x01, 0x00, 0x00, 0x00
        /* <DEDUP_REMOVED lines=44> */
        /*0304*/ 	.byte	0x80, 0x48, 0x00, 0x00, 0x01, 0x00, 0x00, 0x00, 0xb0, 0x5a, 0x00, 0x00


	//----- nvinfo : EIATTR_MERCURY_ISA_VERSION
	.align		4
.L_356:
        /*0310*/ 	.byte	0x03, 0x5f
        /*0312*/ 	.short	0x0101


	//----- nvinfo : EIATTR_INT_WARP_WIDE_INSTR_OFFSETS
	.align		4
        /*0314*/ 	.byte	0x04, 0x31
        /*0316*/ 	.short	(.L_358 - .L_357)


	//   ....[0]....
.L_357:
        /*0318*/ 	.word	0x000001e0


	//   ....[1]....
        /*031c*/ 	.word	0x000002a0


	//----- nvinfo : EIATTR_COOP_GROUP_MASK_REGIDS
	.align		4
.L_358:
        /*0320*/ 	.byte	0x04, 0x29
        /*0322*/ 	.short	(.L_360 - .L_359)


	//   ....[0]....
.L_359:
        /*0324*/ 	.word	0xffffffff


	//   ....[1]....
        /*0328*/ 	.word	0xffffffff


	//   ....[2]....
        /*032c*/ 	.word	0xffffffff


	//   ....[3]....
        /*0330*/ 	.word	0xffffffff


	//   ....[4]....
        /*0334*/ 	.word	0xffffffff


	//   ....[5]....
        /*0338*/ 	.word	0xffffffff


	//   ....[6]....
        /*033c*/ 	.word	0xffffffff


	//   ....[7]....
        /*0340*/ 	.word	0xffffffff


	//   ....[8]....
        /*0344*/ 	.word	0xffffffff


	//   ....[9]....
        /*0348*/ 	.word	0xffffffff


	//   ....[10]....
        /*034c*/ 	.word	0xffffffff


	//   ....[11]....
        /*0350*/ 	.word	0xffffffff


	//   ....[12]....
        /*0354*/ 	.word	0xffffffff


	//   ....[13]....
        /*0358*/ 	.word	0xffffffff


	//   ....[14]....
        /*035c*/ 	.word	0xffffffff


	//   ....[15]....
        /*0360*/ 	.word	0xffffffff


	//   ....[16]....
        /*0364*/ 	.word	0xffffffff


	//   ....[17]....
        /*0368*/ 	.word	0xffffffff


	//   ....[18]....
        /*036c*/ 	.word	0xffffffff


	//   ....[19]....
        /*0370*/ 	.word	0xffffffff


	//   ....[20]....
        /*0374*/ 	.word	0xffffffff


	//   ....[21]....
        /*0378*/ 	.word	0xffffffff


	//   ....[22]....
        /*037c*/ 	.word	0xffffffff


	//   ....[23]....
        /*0380*/ 	.word	0xffffffff


	//   ....[24]....
        /*0384*/ 	.word	0xffffffff


	//   ....[25]....
        /*0388*/ 	.word	0xffffffff


	//   ....[26]....
        /*038c*/ 	.word	0xffffffff


	//   ....[27]....
        /*0390*/ 	.word	0xffffffff


	//   ....[28]....
        /*0394*/ 	.word	0xffffffff


	//   ....[29]....
        /*0398*/ 	.word	0xffffffff


	//   ....[30]....
        /*039c*/ 	.word	0xffffffff


	//   ....[31]....
        /*03a0*/ 	.word	0xffffffff


	//   ....[32]....
        /*03a4*/ 	.word	0xffffffff


	//   ....[33]....
        /*03a8*/ 	.word	0xffffffff


	//   ....[34]....
        /*03ac*/ 	.word	0xffffffff


	//   ....[35]....
        /*03b0*/ 	.word	0xffffffff


	//   ....[36]....
        /*03b4*/ 	.word	0xffffffff


	//   ....[37]....
        /*03b8*/ 	.word	0xffffffff


	//   ....[38]....
        /*03bc*/ 	.word	0xffffffff


	//   ....[39]....
        /*03c0*/ 	.word	0xffffffff


	//   ....[40]....
        /*03c4*/ 	.word	0xffffffff


	//   ....[41]....
        /*03c8*/ 	.word	0xffffffff


	//   ....[42]....
        /*03cc*/ 	.word	0xffffffff


	//   ....[43]....
        /*03d0*/ 	.word	0xffffffff


	//   ....[44]....
        /*03d4*/ 	.word	0xffffffff


	//   ....[45]....
        /*03d8*/ 	.word	0xffffffff


	//   ....[46]....
        /*03dc*/ 	.word	0xffffffff


	//   ....[47]....
        /*03e0*/ 	.word	0xffffffff


	//   ....[48]....
        /*03e4*/ 	.word	0xffffffff


	//   ....[49]....
        /*03e8*/ 	.word	0xffffffff


	//   ....[50]....
        /*03ec*/ 	.word	0xffffffff


	//   ....[51]....
        /*03f0*/ 	.word	0xffffffff


	//   ....[52]....
        /*03f4*/ 	.word	0xffffffff


	//   ....[53]....
        /*03f8*/ 	.word	0xffffffff


	//   ....[54]....
        /*03fc*/ 	.word	0xffffffff


	//   ....[55]....
        /*0400*/ 	.word	0xffffffff


	//   ....[56]....
        /*0404*/ 	.word	0xffffffff


	//   ....[57]....
        /*0408*/ 	.word	0xffffffff


	//   ....[58]....
        /*040c*/ 	.word	0xffffffff


	//   ....[59]....
        /*0410*/ 	.word	0xffffffff


	//   ....[60]....
        /*0414*/ 	.word	0xffffffff


	//   ....[61]....
        /*0418*/ 	.word	0xffffffff


	//   ....[62]....
        /*041c*/ 	.word	0xffffffff


	//   ....[63]....
        /*0420*/ 	.word	0xffffffff


	//   ....[64]....
        /*0424*/ 	.word	0xffffffff


	//   ....[65]....
        /*0428*/ 	.word	0xffffffff


	//   ....[66]....
        /*042c*/ 	.word	0xffffffff


	//   ....[67]....
        /*0430*/ 	.word	0xffffffff


	//   ....[68]....
        /*0434*/ 	.word	0xffffffff


	//   ....[69]....
        /*0438*/ 	.word	0xffffffff


	//   ....[70]....
        /*043c*/ 	.word	0xffffffff


	//   ....[71]....
        /*0440*/ 	.word	0xffffffff


	//   ....[72]....
        /*0444*/ 	.word	0x0500000f


	//----- nvinfo : EIATTR_COOP_GROUP_INSTR_OFFSETS
	.align		4
.L_360:
        /*0448*/ 	.byte	0x04, 0x28
        /*044a*/ 	.short	(.L_362 - .L_361)


	//   ....[0]....
.L_361:
        /*044c*/ 	.word	0x00000060


	//   ....[1]....
        /*0450*/ 	.word	0x000001f0


	//   ....[2]....
        /*0454*/ 	.word	0x00000280


	//   ....[3]....
        /*0458*/ 	.word	0x00000400


	//   ....[4]....
        /*045c*/ 	.word	0x00000640


	//   ....[5]....
        /*0460*/ 	.word	0x00000b90


	//   ....[6]....
        /*0464*/ 	.word	0x00001e40


	//   ....[7]....
        /*0468*/ 	.word	0x00002040


	//   ....[8]....
        /*046c*/ 	.word	0x000021c0


	//   ....[9]....
        /*0470*/ 	.word	0x00002400


	//   ....[10]....
        /*0474*/ 	.word	0x000024d0


	//   ....[11]....
        /*0478*/ 	.word	0x00002520


	//   ....[12]....
        /*047c*/ 	.word	0x00002540


	//   ....[13]....
        /*0480*/ 	.word	0x00002570


	//   ....[14]....
        /*0484*/ 	.word	0x000025a0


	//   ....[15]....
        /*0488*/ 	.word	0x000025b0


	//   ....[16]....
        /*048c*/ 	.word	0x00002620


	//   ....[17]....
        /*0490*/ 	.word	0x00002630


	//   ....[18]....
        /*0494*/ 	.word	0x00002650


	//   ....[19]....
        /*0498*/ 	.word	0x00002720


	//   ....[20]....
        /*049c*/ 	.word	0x00002750


	//   ....[21]....
        /*04a0*/ 	.word	0x000027b0


	//   ....[22]....
        /*04a4*/ 	.word	0x000028a0


	//   ....[23]....
        /*04a8*/ 	.word	0x000028e0


	//   ....[24]....
        /*04ac*/ 	.word	0x00002a40


	//   ....[25]....
        /*04b0*/ 	.word	0x00002ab0


	//   ....[26]....
        /*04b4*/ 	.word	0x00002ad0


	//   ....[27]....
        /*04b8*/ 	.word	0x00002c00


	//   ....[28]....
        /*04bc*/ 	.word	0x00002e10


	//   ....[29]....
        /*04c0*/ 	.word	0x00002e60


	//   ....[30]....
        /*04c4*/ 	.word	0x00002e80


	//   ....[31]....
        /*04c8*/ 	.word	0x00002fe0


	//   ....[32]....
        /*04cc*/ 	.word	0x00003000


	//   ....[33]....
        /*04d0*/ 	.word	0x000030c0


	//   ....[34]....
        /*04d4*/ 	.word	0x000030e0


	//   ....[35]....
        /*04d8*/ 	.word	0x000030f0


	//   ....[36]....
        /*04dc*/ 	.word	0x00003110


	//   ....[37]....
        /*04e0*/ 	.word	0x00003120


	//   ....[38]....
        /*04e4*/ 	.word	0x00003140


	//   ....[39]....
        /*04e8*/ 	.word	0x000031f0


	//   ....[40]....
        /*04ec*/ 	.word	0x00003230


	//   ....[41]....
        /*04f0*/ 	.word	0x000032b0


	//   ....[42]....
        /*04f4*/ 	.word	0x00003310


	//   ....[43]....
        /*04f8*/ 	.word	0x000033c0


	//   ....[44]....
        /*04fc*/ 	.word	0x00003460


	//   ....[45]....
        /*0500*/ 	.word	0x000034a0


	//   ....[46]....
        /*0504*/ 	.word	0x000034e0


	//   ....[47]....
        /*0508*/ 	.word	0x000036b0


	//   ....[48]....
        /*050c*/ 	.word	0x00003790


	//   ....[49]....
        /*0510*/ 	.word	0x00003830


	//   ....[50]....
        /*0514*/ 	.word	0x00003870


	//   ....[51]....
        /*0518*/ 	.word	0x000038a0


	//   ....[52]....
        /*051c*/ 	.word	0x000038e0


	//   ....[53]....
        /*0520*/ 	.word	0x00003910


	//   ....[54]....
        /*0524*/ 	.word	0x00003a90


	//   ....[55]....
        /*0528*/ 	.word	0x00003af0


	//   ....[56]....
        /*052c*/ 	.word	0x00003b40


	//   ....[57]....
        /*0530*/ 	.word	0x00003c60


	//   ....[58]....
        /*0534*/ 	.word	0x00003d60


	//   ....[59]....
        /*0538*/ 	.word	0x00003da0


	//   ....[60]....
        /*053c*/ 	.word	0x00003db0


	//   ....[61]....
        /*0540*/ 	.word	0x00003e10


	//   ....[62]....
        /*0544*/ 	.word	0x000040f0


	//   ....[63]....
        /*0548*/ 	.word	0x00004100


	//   ....[64]....
        /*054c*/ 	.word	0x00004120


	//   ....[65]....
        /*0550*/ 	.word	0x00004150


	//   ....[66]....
        /*0554*/ 	.word	0x00004180


	//   ....[67]....
        /*0558*/ 	.word	0x000041b0


	//   ....[68]....
        /*055c*/ 	.word	0x00004220


	//   ....[69]....
        /*0560*/ 	.word	0x00004250


	//   ....[70]....
        /*0564*/ 	.word	0x00006500


	//   ....[71]....
        /*0568*/ 	.word	0x00006950


	//   ....[72]....
        /*056c*/ 	.word	0x00008da0


	//----- nvinfo : EIATTR_REG_RECONFIG
	.align		4
.L_362:
        /*0570*/ 	.byte	0x01, 0x54
	.zero		2


	//----- nvinfo : EIATTR_SYSCALL_OFFSETS
	.align		4
        /*0574*/ 	.byte	0x04, 0x46
        /*0576*/ 	.short	(.L_364 - .L_363)


	//   ....[0]....
.L_363:
        /*0578*/ 	.word	0x000007f0


	//   ....[1]....
        /*057c*/ 	.word	0x000008e0


	//   ....[2]....
        /*0580*/ 	.word	0x00000a40


	//   ....[3]....
        /*0584*/ 	.word	0x00000b30


	//   ....[4]....
        /*0588*/ 	.word	0x00005e90


	//   ....[5]....
        /*058c*/ 	.word	0x00005fc0


	//   ....[6]....
        /*0590*/ 	.word	0x000060e0


	//   ....[7]....
        /*0594*/ 	.word	0x00006200


	//----- nvinfo : EIATTR_MBARRIER_INSTR_OFFSETS
	.align		4
.L_364:
        /*0598*/ 	.byte	0x04, 0x39
        /*059a*/ 	.short	(.L_366 - .L_365)


	//   ....[0]....
.L_365:
        /*059c*/ 	.word	0x000002c0
        /*05a0*/ 	.word	0x000000ff
        /*05a4*/ 	.word	0x00030c00
        /*05a8*/ 	.short	0x0100
        /*05aa*/ 	.byte	0x06
	.zero		1


	//   ....[1]....
        /*05ac*/ 	.word	0x000003b0
        /*05b0*/ 	.word	0x000000ff
        /*05b4*/ 	.word	0x00030c10
        /*05b8*/ 	.short	0x0100
        /*05ba*/ 	.byte	0x08
	.zero		1


	//   ....[2]....
        /*05bc*/ 	.word	0x000003c0
        /*05c0*/ 	.word	0x000000ff
        /*05c4*/ 	.word	0x00030c20
        /*05c8*/ 	.short	0x0100
        /*05ca*/ 	.byte	0x08
	.zero		1


	//   ....[3]....
        /*05cc*/ 	.word	0x000003d0
        /*05d0*/ 	.word	0x000000ff
        /*05d4*/ 	.word	0x00030c18
        /*05d8*/ 	.short	0x0100
        /*05da*/ 	.byte	0x08
	.zero		1


	//   ....[4]....
        /*05dc*/ 	.word	0x000003e0
        /*05e0*/ 	.word	0x000000ff
        /*05e4*/ 	.word	0x00030c28
        /*05e8*/ 	.short	0x0100
        /*05ea*/ 	.byte	0x08
	.zero		1


	//   ....[5]....
        /*05ec*/ 	.word	0x00000510
        /*05f0*/ 	.word	0x000000ff
        /*05f4*/ 	.word	0x00030c30
        /*05f8*/ 	.short	0x0100
        /*05fa*/ 	.byte	0x08
	.zero		1


	//   ....[6]....
        /*05fc*/ 	.word	0x00000520
        /*0600*/ 	.word	0x000000ff
        /*0604*/ 	.word	0x00030c40
        /*0608*/ 	.short	0x0100
        /*060a*/ 	.byte	0x08
	.zero		1


	//   ....[7]....
        /*060c*/ 	.word	0x00000530
        /*0610*/ 	.word	0x000000ff
        /*0614*/ 	.word	0x00030c38
        /*0618*/ 	.short	0x0100
        /*061a*/ 	.byte	0x08
	.zero		1


	//   ....[8]....
        /*061c*/ 	.word	0x00000540
        /*0620*/ 	.word	0x000000ff
        /*0624*/ 	.word	0x00030c48
        /*0628*/ 	.short	0x0100
        /*062a*/ 	.byte	0x08
	.zero		1


	//   ....[9]....
        /*062c*/ 	.word	0x00000bc0
        /*0630*/ 	.word	0x00000002
        /*0634*/ 	.word	0x00030c00
        /*0638*/ 	.short	0x010a
        /*063a*/ 	.byte	0x3f
	.zero		1


	//   ....[10]....
        /*063c*/ 	.word	0x00000c50
        /*0640*/ 	.word	0x00000002
        /*0644*/ 	.word	0x00030c00
        /*0648*/ 	.short	0x010a
        /*064a*/ 	.byte	0x3f
	.zero		1


	//   ....[11]....
        /*064c*/ 	.word	0x00001520
        /*0650*/ 	.word	0x00000003
        /*0654*/ 	.word	0x00030c10
        /*0658*/ 	.short	0x010a
        /*065a*/ 	.byte	0x3f
	.zero		1


	//   ....[12]....
        /*065c*/ 	.word	0x00001590
        /*0660*/ 	.word	0x00000003
        /*0664*/ 	.word	0x00030c10
        /*0668*/ 	.short	0x010a
        /*066a*/ 	.byte	0x3f
	.zero		1


	//   ....[13]....
        /*066c*/ 	.word	0x000019b0
        /*0670*/ 	.word	0x00000003
        /*0674*/ 	.word	0x00030c30
        /*0678*/ 	.short	0x010a
        /*067a*/ 	.byte	0x3f
	.zero		1


	//   ....[14]....
        /*067c*/ 	.word	0x000019f0
        /*0680*/ 	.word	0x00000003
        /*0684*/ 	.word	0x00030c30
        /*0688*/ 	.short	0x010a
        /*068a*/ 	.byte	0x3f
	.zero		1


	//   ....[15]....
        /*068c*/ 	.word	0x000056d0
        /*0690*/ 	.word	0x00000000
        /*0694*/ 	.word	0x00000000
        /*0698*/ 	.short	0x0101
        /*069a*/ 	.byte	0x3f
	.zero		1


	//   ....[16]....
        /*069c*/ 	.word	0x00005b10
        /*06a0*/ 	.word	0x00000003
        /*06a4*/ 	.word	0x00000000
        /*06a8*/ 	.short	0x0101
        /*06aa*/ 	.byte	0x3f
	.zero		1


	//   ....[17]....
        /*06ac*/ 	.word	0x00007790
        /*06b0*/ 	.word	0x0000000b
        /*06b4*/ 	.word	0x00030c20
        /*06b8*/ 	.short	0x010a
        /*06ba*/ 	.byte	0x3f
	.zero		1


	//   ....[18]....
        /*06bc*/ 	.word	0x00007c60
        /*06c0*/ 	.word	0x0000000b
        /*06c4*/ 	.word	0x00030c40
        /*06c8*/ 	.short	0x010a
        /*06ca*/ 	.byte	0x3f
	.zero		1


	//   ....[19]....
        /*06cc*/ 	.word	0x00007e90
        /*06d0*/ 	.word	0x0000000b
        /*06d4*/ 	.word	0x00030c28
        /*06d8*/ 	.short	0x010a
        /*06da*/ 	.byte	0x3f
	.zero		1


	//   ....[20]....
        /*06dc*/ 	.word	0x00008030
        /*06e0*/ 	.word	0x0000000b
        /*06e4*/ 	.word	0x00030c48
        /*06e8*/ 	.short	0x010a
        /*06ea*/ 	.byte	0x3f
	.zero		1


	//   ....[21]....
        /*06ec*/ 	.word	0x00008240
        /*06f0*/ 	.word	0x0000000b
        /*06f4*/ 	.word	0x00030c20
        /*06f8*/ 	.short	0x010a
        /*06fa*/ 	.byte	0x3f
	.zero		1


	//   ....[22]....
        /*06fc*/ 	.word	0x00008450
        /*0700*/ 	.word	0x0000000b
        /*0704*/ 	.word	0x00030c40
        /*0708*/ 	.short	0x010a
        /*070a*/ 	.byte	0x3f
	.zero		1


	//   ....[23]....
        /*070c*/ 	.word	0x00008650
        /*0710*/ 	.word	0x0000000b
        /*0714*/ 	.word	0x00030c28
        /*0718*/ 	.short	0x010a
        /*071a*/ 	.byte	0x3f
	.zero		1


	//   ....[24]....
        /*071c*/ 	.word	0x00008850
        /*0720*/ 	.word	0x0000000d
        /*0724*/ 	.word	0x00030c40
        /*0728*/ 	.short	0x010a
        /*072a*/ 	.byte	0x3f
	.zero		1


	//   ....[25]....
        /*072c*/ 	.word	0x00008c10
        /*0730*/ 	.word	0x00000006
        /*0734*/ 	.word	0x00000000
        /*0738*/ 	.short	0x010a
        /*073a*/ 	.byte	0x3f
	.zero		1


	//   ....[26]....
        /*073c*/ 	.word	0x00008c70
        /*0740*/ 	.word	0x00000003
        /*0744*/ 	.word	0x00000000
        /*0748*/ 	.short	0x010a
        /*074a*/ 	.byte	0x3f
	.zero		1


	//   ....[27]....
        /*074c*/ 	.word	0x00008cd0
        /*0750*/ 	.word	0x00000000
        /*0754*/ 	.word	0x00000000
        /*0758*/ 	.short	0x010a
        /*075a*/ 	.byte	0x3f
	.zero		1


	//   ....[28]....
        /*075c*/ 	.word	0x00008d00
        /*0760*/ 	.word	0x00000003
        /*0764*/ 	.word	0x00000000
        /*0768*/ 	.short	0x010a
        /*076a*/ 	.byte	0x3f
	.zero		1


	//   ....[29]....
        /*076c*/ 	.word	0x00008dd0
        /*0770*/ 	.word	0x00000002
        /*0774*/ 	.word	0x00030c00
        /*0778*/ 	.short	0x010a
        /*077a*/ 	.byte	0x3f
	.zero		1


	//   ....[30]....
        /*077c*/ 	.word	0x00008e20
        /*0780*/ 	.word	0x00000003
        /*0784*/ 	.word	0x00030c10
        /*0788*/ 	.short	0x010a
        /*078a*/ 	.byte	0x3f
	.zero		1


	//   ....[31]....
        /*078c*/ 	.word	0x00008e70
        /*0790*/ 	.word	0x00000003
        /*0794*/ 	.word	0x00030c30
        /*0798*/ 	.short	0x010a
        /*079a*/ 	.byte	0x3f
	.zero		1


	//   ....[32]....
        /*079c*/ 	.word	0x00008ec0
        /*07a0*/ 	.word	0x0000000b
        /*07a4*/ 	.word	0x00030c20
        /*07a8*/ 	.short	0x010a
        /*07aa*/ 	.byte	0x3f
	.zero		1


	//   ....[33]....
        /*07ac*/ 	.word	0x00008f10
        /*07b0*/ 	.word	0x0000000b
        /*07b4*/ 	.word	0x00030c40
        /*07b8*/ 	.short	0x010a
        /*07ba*/ 	.byte	0x3f
	.zero		1


	//   ....[34]....
        /*07bc*/ 	.word	0x00008f60
        /*07c0*/ 	.word	0x0000000b
        /*07c4*/ 	.word	0x00030c28
        /*07c8*/ 	.short	0x010a
        /*07ca*/ 	.byte	0x3f
	.zero		1


	//   ....[35]....
        /*07cc*/ 	.word	0x00008fb0
        /*07d0*/ 	.word	0x0000000b
        /*07d4*/ 	.word	0x00030c48
        /*07d8*/ 	.short	0x010a
        /*07da*/ 	.byte	0x3f
	.zero		1


	//   ....[36]....
        /*07dc*/ 	.word	0x00009010
        /*07e0*/ 	.word	0x0000000b
        /*07e4*/ 	.word	0x00030c20
        /*07e8*/ 	.short	0x010a
        /*07ea*/ 	.byte	0x3f
	.zero		1


	//   ....[37]....
        /*07ec*/ 	.word	0x00009060
        /*07f0*/ 	.word	0x0000000b
        /*07f4*/ 	.word	0x00030c40
        /*07f8*/ 	.short	0x010a
        /*07fa*/ 	.byte	0x3f
	.zero		1


	//   ....[38]....
        /*07fc*/ 	.word	0x000090b0
        /*0800*/ 	.word	0x0000000b
        /*0804*/ 	.word	0x00030c28
        /*0808*/ 	.short	0x010a
        /*080a*/ 	.byte	0x3f
	.zero		1


	//   ....[39]....
        /*080c*/ 	.word	0x00009100
        /*0810*/ 	.word	0x0000000d
        /*0814*/ 	.word	0x00030c40
        /*0818*/ 	.short	0x010a
        /*081a*/ 	.byte	0x3f
	.zero		1


	//   ....[40]....
        /*081c*/ 	.word	0x000091e0
        /*0820*/ 	.word	0x00000006
        /*0824*/ 	.word	0x00000000
        /*0828*/ 	.short	0x010a
        /*082a*/ 	.byte	0x3f
	.zero		1


	//   ....[41]....
        /*082c*/ 	.word	0x00009230
        /*0830*/ 	.word	0x00000003
        /*0834*/ 	.word	0x00000000
        /*0838*/ 	.short	0x010a
        /*083a*/ 	.byte	0x3f
	.zero		1


	//   ....[42]....
        /*083c*/ 	.word	0x00009280
        /*0840*/ 	.word	0x00000000
        /*0844*/ 	.word	0x00000000
        /*0848*/ 	.short	0x010a
        /*084a*/ 	.byte	0x3f
	.zero		1


	//----- nvinfo : EIATTR_NUM_MBARRIERS
	.align		4
.L_366:
        /*084c*/ 	.byte	0x03, 0x38
        /*084e*/ 	.short	0x0009


	//----- nvinfo : EIATTR_EXIT_INSTR_OFFSETS
	.align		4
        /*0850*/ 	.byte	0x04, 0x1c
        /*0852*/ 	.short	(.L_368 - .L_367)


	//   ....[0]....
.L_367:
        /*0854*/ 	.word	0x00008d50


	//----- nvinfo : EIATTR_MAX_THREADS
	.align		4
.L_368:
        /*0858*/ 	.byte	0x04, 0x05
        /*085a*/ 	.short	(.L_370 - .L_369)
.L_369:
        /*085c*/ 	.word	0x00000180
        /*0860*/ 	.word	0x00000001
        /*0864*/ 	.word	0x00000001


	//----- nvinfo : EIATTR_CRS_STACK_SIZE
	.align		4
.L_370:
        /*0868*/ 	.byte	0x04, 0x1e
        /*086a*/ 	.short	(.L_372 - .L_371)
.L_371:
        /*086c*/ 	.word	0x00000000


	//----- nvinfo : EIATTR_CBANK_PARAM_SIZE
	.align		4
.L_372:
        /*0870*/ 	.byte	0x03, 0x19
        /*0872*/ 	.short	0x0970


	//----- nvinfo : EIATTR_PARAM_CBANK
	.align		4
        /*0874*/ 	.byte	0x04, 0x0a
        /*0876*/ 	.short	(.L_374 - .L_373)
	.align		4
.L_373:
        /*0878*/ 	.word	index@(.nv.constant0._ZN7cutlass13device_kernelIN5flash11enable_sm90INS1_16FlashAttnBwdSm90INS1_25CollectiveMainloopBwdSm90ILi2ELi2ELi2EN4cute5tupleIJNS5_1CILi1EEES8_S8_EEENS6_IJNS7_ILi128EEESA_NS7_ILi64EEEEEENS_6half_tEfNS_4arch4Sm90ELb0ELb0ELb1ELb0ELb0ELb1ELb0ELb0ELi2ELi1ELi2ELi2ELb0EEENS1_21CollectiveEpilogueBwdISC_SD_SF_Li256ELb0ELb0ELi1EEENS1_19SingleTileSchedulerILb0ELb0ELb0ELi128EEEEEEEEEvNT_6ParamsE)
        /*087c*/ 	.short	0x0210
        /*087e*/ 	.short	0x0970


	//----- nvinfo : EIATTR_SW_WAR
	.align		4
.L_374:
        /*0880*/ 	.byte	0x04, 0x36
        /*0882*/ 	.short	(.L_376 - .L_375)
.L_375:
        /*0884*/ 	.word	0x00000008
.L_376:


//--------------------- .nv.info._ZN7cutlass13device_kernelIN5flash11enable_sm90INS1_16FlashAttnBwdSm90INS1_25CollectiveMainloopBwdSm90ILi2ELi2ELi2EN4cute5tupleIJNS5_1CILi1EEES8_S8_EEENS6_IJNS7_ILi128EEESA_NS7_ILi64EEEEEENS_6half_tEfNS_4arch4Sm90ELb0ELb0ELb1ELb0ELb1ELb1ELb0ELb0ELi2ELi1ELi2ELi2ELb0EEENS1_21CollectiveEpilogueBwdISC_SD_SF_Li256ELb0ELb0ELi1EEENS1_19SingleTileSchedulerILb0ELb0ELb0ELi128EEEEEEEEEvNT_6ParamsE --------------------------
	.section	.nv.info._ZN7cutlass13device_kernelIN5flash11enable_sm90INS1_16FlashAttnBwdSm90INS1_25CollectiveMainloopBwdSm90ILi2ELi2ELi2EN4cute5tupleIJNS5_1CILi1EEES8_S8_EEENS6_IJNS7_ILi128EEESA_NS7_ILi64EEEEEENS_6half_tEfNS_4arch4Sm90ELb0ELb0ELb1ELb0ELb1ELb1ELb0ELb0ELi2ELi1ELi2ELi2ELb0EEENS1_21CollectiveEpilogueBwdISC_SD_SF_Li256ELb0ELb0ELi1EEENS1_19SingleTileSchedulerILb0ELb0ELb0ELi128EEEEEEEEEvNT_6ParamsE,"",@"SHT_CUDA_INFO"
	.sectionflags	@""
	.align	4


	//----- nvinfo : EIATTR_CUDA_API_VERSION
	.align		4
        /*0000*/ 	.byte	0x04, 0x37
        /*0002*/ 	.short	(.L_378 - .L_377)
.L_377:
        /*0004*/ 	.word	0x00000082


	//----- nvinfo : EIATTR_KPARAM_INFO
	.align		4
.L_378:
        /*0008*/ 	.byte	0x04, 0x17
        /*000a*/ 	.short	(.L_380 - .L_379)
.L_379:
        /*000c*/ 	.word	0x00000000
        /*0010*/ 	.short	0x0000
        /*0012*/ 	.short	0x0070
        /*0014*/ 	.byte	0x00, 0xf0, 0x01, 0x24


	//----- nvinfo : EIATTR_SPARSE_MMA_MASK
	.align		4
.L_380:
        /*0018*/ 	.byte	0x03, 0x50
        /*001a*/ 	.short	0x0000


	//----- nvinfo : EIATTR_MAXREG_COUNT
	.align		4
        /*001c*/ 	.byte	0x03, 0x1b
        /*001e*/ 	.short	0x00a8


	//----- nvinfo : EIATTR_NUM_BARRIERS
	.align		4
        /*0020*/ 	.byte	0x02, 0x4c
        /*0022*/ 	.byte	0x10
	.zero		1


	//----- nvinfo : EIATTR_EXTERNS
	.align		4
        /*0024*/ 	.byte	0x04, 0x0f
        /*0026*/ 	.short	(.L_382 - .L_381)


	//   ....[0]....
	.align		4
.L_381:
        /*0028*/ 	.word	index@(__assertfail)


	//----- nvinfo : EIATTR_ANNOTATIONS
	.align		4
.L_382:
        /*002c*/ 	.byte	0x04, 0x55
        /*002e*/ 	.short	(.L_384 - .L_383)


	//   ....[0]....
.L_383:
        /* <DEDUP_REMOVED lines=46> */


	//----- nvinfo : EIATTR_MERCURY_ISA_VERSION
	.align		4
.L_384:
        /*0300*/ 	.byte	0x03, 0x5f
        /*0302*/ 	.short	0x0101


	//----- nvinfo : EIATTR_INT_WARP_WIDE_INSTR_OFFSETS
	.align		4
        /*0304*/ 	.byte	0x04, 0x31
        /*0306*/ 	.short	(.L_386 - .L_385)


	//   ....[0]....
.L_385:
        /*0308*/ 	.word	0x000001e0


	//   ....[1]....
        /*030c*/ 	.word	0x000002a0


	//   ....[2]....
        /*0310*/ 	.word	0x000071b0


	//   ....[3]....
        /*0314*/ 	.word	0x00007620


	//   ....[4]....
        /*0318*/ 	.word	0x00007bf0


	//----- nvinfo : EIATTR_COOP_GROUP_MASK_REGIDS
	.align		4
.L_386:
        /*031c*/ 	.byte	0x04, 0x29
        /*031e*/ 	.short	(.L_388 - .L_387)


	//   ....[0]....
.L_387:
        /*0320*/ 	.word	0xffffffff


	//   ....[1]....
        /*0324*/ 	.word	0xffffffff


	//   ....[2]....
        /*0328*/ 	.word	0xffffffff


	//   ....[3]....
        /*032c*/ 	.word	0xffffffff


	//   ....[4]....
        /*0330*/ 	.word	0xffffffff


	//   ....[5]....
        /*0334*/ 	.word	0xffffffff


	//   ....[6]....
        /*0338*/ 	.word	0xffffffff


	//   ....[7]....
        /*033c*/ 	.word	0xffffffff


	//   ....[8]....
        /*0340*/ 	.word	0xffffffff


	//   ....[9]....
        /*0344*/ 	.word	0xffffffff


	//   ....[10]....
        /*0348*/ 	.word	0xffffffff


	//   ....[11]....
        /*034c*/ 	.word	0xffffffff


	//   ....[12]....
        /*0350*/ 	.word	0xffffffff


	//   ....[13]....
        /*0354*/ 	.word	0xffffffff


	//   ....[14]....
        /*0358*/ 	.word	0xffffffff


	//   ....[15]....
        /*035c*/ 	.word	0xffffffff


	//   ....[16]....
        /*0360*/ 	.word	0xffffffff


	//   ....[17]....
        /*0364*/ 	.word	0xffffffff


	//   ....[18]....
        /*0368*/ 	.word	0xffffffff


	//   ....[19]....
        /*036c*/ 	.word	0xffffffff


	//   ....[20]....
        /*0370*/ 	.word	0xffffffff


	//   ....[21]....
        /*0374*/ 	.word	0xffffffff


	//   ....[22]....
        /*0378*/ 	.word	0xffffffff


	//   ....[23]....
        /*037c*/ 	.word	0xffffffff


	//   ....[24]....
        /*0380*/ 	.word	0xffffffff


	//   ....[25]....
        /*0384*/ 	.word	0xffffffff


	//   ....[26]....
        /*0388*/ 	.word	0xffffffff


	//   ....[27]....
        /*038c*/ 	.word	0xffffffff


	//   ....[28]....
        /*0390*/ 	.word	0xffffffff


	//   ....[29]....
        /*0394*/ 	.word	0xffffffff


	//   ....[30]....
        /*0398*/ 	.word	0xffffffff


	//   ....[31]....
        /*039c*/ 	.word	0xffffffff


	//   ....[32]....
        /*03a0*/ 	.word	0xffffffff


	//   ....[33]....
        /*03a4*/ 	.word	0xffffffff


	//   ....[34]....
        /*03a8*/ 	.word	0xffffffff


	//   ....[35]....
        /*03ac*/ 	.word	0xffffffff


	//   ....[36]....
        /*03b0*/ 	.word	0xffffffff


	//   ....[37]....
        /*03b4*/ 	.word	0xffffffff


	//   ....[38]....
        /*03b8*/ 	.word	0xffffffff


	//   ....[39]....
        /*03bc*/ 	.word	0xffffffff


	//   ....[40]....
        /*03c0*/ 	.word	0xffffffff


	//   ....[41]....
        /*03c4*/ 	.word	0xffffffff


	//   ....[42]....
        /*03c8*/ 	.word	0xffffffff


	//   ....[43]....
        /*03cc*/ 	.word	0xffffffff


	//   ....[44]....
        /*03d0*/ 	.word	0xffffffff


	//   ....[45]....
        /*03d4*/ 	.word	0xffffffff


	//   ....[46]....
        /*03d8*/ 	.word	0xffffffff


	//   ....[47]....
        /*03dc*/ 	.word	0xffffffff


	//   ....[48]....
        /*03e0*/ 	.word	0xffffffff


	//   ....[49]....
        /*03e4*/ 	.word	0xffffffff


	//   ....[50]....
        /*03e8*/ 	.word	0xffffffff


	//   ....[51]....
        /*03ec*/ 	.word	0xffffffff


	//   ....[52]....
        /*03f0*/ 	.word	0xffffffff


	//   ....[53]....
        /*03f4*/ 	.word	0xffffffff


	//   ....[54]....
        /*03f8*/ 	.word	0xffffffff


	//   ....[55]....
        /*03fc*/ 	.word	0xffffffff


	//   ....[56]....
        /*0400*/ 	.word	0xffffffff


	//   ....[57]....
        /*0404*/ 	.word	0xffffffff


	//   ....[58]....
        /*0408*/ 	.word	0xffffffff


	//   ....[59]....
        /*040c*/ 	.word	0xffffffff


	//   ....[60]....
        /*0410*/ 	.word	0xffffffff


	//   ....[61]....
        /*0414*/ 	.word	0xffffffff


	//   ....[62]....
        /*0418*/ 	.word	0xffffffff


	//   ....[63]....
        /*041c*/ 	.word	0xffffffff


	//   ....[64]....
        /*0420*/ 	.word	0xffffffff


	//   ....[65]....
        /*0424*/ 	.word	0xffffffff


	//   ....[66]....
        /*0428*/ 	.word	0xffffffff


	//   ....[67]....
        /*042c*/ 	.word	0xffffffff


	//   ....[68]....
        /*0430*/ 	.word	0xffffffff


	//   ....[69]....
        /*0434*/ 	.word	0xffffffff


	//   ....[70]....
        /*0438*/ 	.word	0xffffffff


	//   ....[71]....
        /*043c*/ 	.word	0xffffffff


	//   ....[72]....
        /*0440*/ 	.word	0xffffffff


	//   ....[73]....
        /*0444*/ 	.word	0xffffffff


	//   ....[74]....
        /*0448*/ 	.word	0xffffffff


	//   ....[75]....
        /*044c*/ 	.word	0xffffffff


	//   ....[76]....
        /*0450*/ 	.word	0xffffffff


	//   ....[77]....
        /*0454*/ 	.word	0xffffffff


	//   ....[78]....
        /*0458*/ 	.word	0x0500000f


	//   ....[79]....
        /*045c*/ 	.word	0x0500000f


	//   ....[80]....
        /*0460*/ 	.word	0x0500000f


	//   ....[81]....
        /*0464*/ 	.word	0x0500000f


	//----- nvinfo : EIATTR_COOP_GROUP_INSTR_OFFSETS
	.align		4
.L_388:
        /*0468*/ 	.byte	0x04, 0x28
        /*046a*/ 	.short	(.L_390 - .L_389)


	//   ....[0]....
.L_389:
        /*046c*/ 	.word	0x00000060


	//   ....[1]....
        /*0470*/ 	.word	0x000001f0


	//   ....[2]....
        /*0474*/ 	.word	0x00000280


	//   ....[3]....
        /*0478*/ 	.word	0x00000400


	//   ....[4]....
        /*047c*/ 	.word	0x00000640


	//   ....[5]....
        /*0480*/ 	.word	0x00000b90


	//   ....[6]....
        /*0484*/ 	.word	0x00001f00


	//   ....[7]....
        /*0488*/ 	.word	0x00002080


	//   ....[8]....
        /*048c*/ 	.word	0x00002200


	//   ....[9]....
        /*0490*/ 	.word	0x00002240


	//   ....[10]....
        /*0494*/ 	.word	0x00002380


	//   ....[11]....
        /*0498*/ 	.word	0x000024e0


	//   ....[12]....
        /*049c*/ 	.word	0x00002540


	//   ....[13]....
        /*04a0*/ 	.word	0x00002560


	//   ....[14]....
        /*04a4*/ 	.word	0x000025e0


	//   ....[15]....
        /*04a8*/ 	.word	0x000025f0


	//   ....[16]....
        /*04ac*/ 	.word	0x00002610


	//   ....[17]....
        /*04b0*/ 	.word	0x00002650


	//   ....[18]....
        /*04b4*/ 	.word	0x000026a0


	//   ....[19]....
        /*04b8*/ 	.word	0x00002730


	//   ....[20]....
        /*04bc*/ 	.word	0x00002760


	//   ....[21]....
        /*04c0*/ 	.word	0x00002870


	//   ....[22]....
        /*04c4*/ 	.word	0x00002890


	//   ....[23]....
        /*04c8*/ 	.word	0x000029e0


	//   ....[24]....
        /*04cc*/ 	.word	0x00002a40


	//   ....[25]....
        /*04d0*/ 	.word	0x00002ac0


	//   ....[26]....
        /*04d4*/ 	.word	0x00002ae0


	//   ....[27]....
        /*04d8*/ 	.word	0x00002c70


	//   ....[28]....
        /*04dc*/ 	.word	0x00002ca0


	//   ....[29]....
        /*04e0*/ 	.word	0x00002d00


	//   ....[30]....
        /*04e4*/ 	.word	0x00002ed0


	//   ....[31]....
        /*04e8*/ 	.word	0x00003000


	//   ....[32]....
        /*04ec*/ 	.word	0x00003020


	//   ....[33]....
        /*04f0*/ 	.word	0x00003030


	//   ....[34]....
        /*04f4*/ 	.word	0x00003050


	//   ....[35]....
        /*04f8*/ 	.word	0x00003060


	//   ....[36]....
        /*04fc*/ 	.word	0x00003090


	//   ....[37]....
        /*0500*/ 	.word	0x000030b0


	//   ....[38]....
        /*0504*/ 	.word	0x000030f0


	//   ....[39]....
        /*0508*/ 	.word	0x000031f0


	//   ....[40]....
        /*050c*/ 	.word	0x00003230


	//   ....[41]....
        /*0510*/ 	.word	0x00003270


	//   ....[42]....
        /*0514*/ 	.word	0x000032b0


	//   ....[43]....
        /*0518*/ 	.word	0x00003390


	//   ....[44]....
        /*051c*/ 	.word	0x000033e0


	//   ....[45]....
        /*0520*/ 	.word	0x00003530


	//   ....[46]....
        /*0524*/ 	.word	0x000035c0


	//   ....[47]....
        /*0528*/ 	.word	0x00003740


	//   ....[48]....
        /*052c*/ 	.word	0x00003780


	//   ....[49]....
        /*0530*/ 	.word	0x000037d0


	//   ....[50]....
        /*0534*/ 	.word	0x00003800


	//   ....[51]....
        /*0538*/ 	.word	0x00003810


	//   ....[52]....
        /*053c*/ 	.word	0x000038c0


	//   ....[53]....
        /*0540*/ 	.word	0x00003940


	//   ....[54]....
        /*0544*/ 	.word	0x00003c50


	//   ....[55]....
        /*0548*/ 	.word	0x00003c60


	//   ....[56]....
        /*054c*/ 	.word	0x00003cd0


	//   ....[57]....
        /*0550*/ 	.word	0x00003d00


	//   ....[58]....
        /*0554*/ 	.word	0x00003d10


	//   ....[59]....
        /*0558*/ 	.word	0x00003d30


	//   ....[60]....
        /*055c*/ 	.word	0x00003d40


	//   ....[61]....
        /*0560*/ 	.word	0x00003d60


	//   ....[62]....
        /*0564*/ 	.word	0x00004050


	//   ....[63]....
        /*0568*/ 	.word	0x00004060


	//   ....[64]....
        /*056c*/ 	.word	0x00004070


	//   ....[65]....
        /*0570*/ 	.word	0x00004080


	//   ....[66]....
        /*0574*/ 	.word	0x00004090


	//   ....[67]....
        /*0578*/ 	.word	0x000040b0


	//   ....[68]....
        /*057c*/ 	.word	0x000040e0


	//   ....[69]....
        /*0580*/ 	.word	0x00004120


	//   ....[70]....
        /*0584*/ 	.word	0x00006510


	//   ....[71]....
        /*0588*/ 	.word	0x00006940


	//   ....[72]....
        /*058c*/ 	.word	0x00006e50


	//   ....[73]....
        /*0590*/ 	.word	0x000070e0


	//   ....[74]....
        /*0594*/ 	.word	0x00007320


	//   ....[75]....
        /*0598*/ 	.word	0x00007550


	//   ....[76]....
        /*059c*/ 	.word	0x00007800


	//   ....[77]....
        /*05a0*/ 	.word	0x00007b30


	//   ....[78]....
        /*05a4*/ 	.word	0x000095b0


	//   ....[79]....
        /*05a8*/ 	.word	0x00009700


	//   ....[80]....
        /*05ac*/ 	.word	0x00009770


	//   ....[81]....
        /*05b0*/ 	.word	0x000097e0


	//----- nvinfo : EIATTR_REG_RECONFIG
	.align		4
.L_390:
        /*05b4*/ 	.byte	0x01, 0x54
	.zero		2


	//----- nvinfo : EIATTR_SYSCALL_OFFSETS
	.align		4
        /*05b8*/ 	.byte	0x04, 0x46
        /*05ba*/ 	.short	(.L_392 - .L_391)


	//   ....[0]....
.L_391:
        /*05bc*/ 	.word	0x000007f0


	//   ....[1]....
        /*05c0*/ 	.word	0x000008e0


	//   ....[2]....
        /*05c4*/ 	.word	0x00000a40


	//   ....[3]....
        /*05c8*/ 	.word	0x00000b30


	//   ....[4]....
        /*05cc*/ 	.word	0x00005e80


	//   ....[5]....
        /*05d0*/ 	.word	0x00005fb0


	//   ....[6]....
        /*05d4*/ 	.word	0x000060d0


	//   ....[7]....
        /*05d8*/ 	.word	0x000061f0


	//----- nvinfo : EIATTR_MBARRIER_INSTR_OFFSETS
	.align		4
.L_392:
        /*05dc*/ 	.byte	0x04, 0x39
        /*05de*/ 	.short	(.L_394 - .L_393)


	//   ....[0]....
.L_393:
        /*05e0*/ 	.word	0x000002c0
        /*05e4*/ 	.word	0x000000ff
        /*05e8*/ 	.word	0x00030c00
        /*05ec*/ 	.short	0x0100
        /*05ee*/ 	.byte	0x06
	.zero		1


	//   ....[1]....
        /*05f0*/ 	.word	0x000003b0
        /*05f4*/ 	.word	0x000000ff
        /*05f8*/ 	.word	0x00030c10
        /*05fc*/ 	.short	0x0100
        /*05fe*/ 	.byte	0x08
	.zero		1


	//   ....[2]....
        /*0600*/ 	.word	0x000003c0
        /*0604*/ 	.word	0x000000ff
        /*0608*/ 	.word	0x00030c20
        /*060c*/ 	.short	0x0100
        /*060e*/ 	.byte	0x08
	.zero		1


	//   ....[3]....
        /*0610*/ 	.word	0x000003d0
        /*0614*/ 	.word	0x000000ff
        /*0618*/ 	.word	0x00030c18
        /*061c*/ 	.short	0x0100
        /*061e*/ 	.byte	0x08
	.zero		1


	//   ....[4]....
        /*0620*/ 	.word	0x000003e0
        /*0624*/ 	.word	0x000000ff
        /*0628*/ 	.word	0x00030c28
        /*062c*/ 	.short	0x0100
        /*062e*/ 	.byte	0x08
	.zero		1


	//   ....[5]....
        /*0630*/ 	.word	0x00000510
        /*0634*/ 	.word	0x000000ff
        /*0638*/ 	.word	0x00030c30
        /*063c*/ 	.short	0x0100
        /*063e*/ 	.byte	0x08
	.zero		1


	//   ....[6]....
        /*0640*/ 	.word	0x00000520
        /*0644*/ 	.word	0x000000ff
        /*0648*/ 	.word	0x00030c40
        /*064c*/ 	.short	0x0100
        /*064e*/ 	.byte	0x08
	.zero		1


	//   ....[7]....
        /*0650*/ 	.word	0x00000530
        /*0654*/ 	.word	0x000000ff
        /*0658*/ 	.word	0x00030c38
        /*065c*/ 	.short	0x0100
        /*065e*/ 	.byte	0x08
	.zero		1


	//   ....[8]....
        /*0660*/ 	.word	0x00000540
        /*0664*/ 	.word	0x000000ff
        /*0668*/ 	.word	0x00030c48
        /*066c*/ 	.short	0x0100
        /*066e*/ 	.byte	0x08
	.zero		1


	//   ....[9]....
        /*0670*/ 	.word	0x00000bc0
        /*0674*/ 	.word	0x00000002
        /*0678*/ 	.word	0x00030c00
        /*067c*/ 	.short	0x010a
        /*067e*/ 	.byte	0x3f
	.zero		1


	//   ....[10]....
        /*0680*/ 	.word	0x00000c50
        /*0684*/ 	.word	0x00000002
        /*0688*/ 	.word	0x00030c00
        /*068c*/ 	.short	0x010a
        /*068e*/ 	.byte	0x3f
	.zero		1


	//   ....[11]....
        /*0690*/ 	.word	0x00001520
        /*0694*/ 	.word	0x00000015
        /*0698*/ 	.word	0x00030c10
        /*069c*/ 	.short	0x010a
        /*069e*/ 	.byte	0x3f
	.zero		1


	//   ....[12]....
        /*06a0*/ 	.word	0x00001590
        /*06a4*/ 	.word	0x00000015
        /*06a8*/ 	.word	0x00030c10
        /*06ac*/ 	.short	0x010a
        /*06ae*/ 	.byte	0x3f
	.zero		1


	//   ....[13]....
        /*06b0*/ 	.word	0x000019b0
        /*06b4*/ 	.word	0x00000015
        /*06b8*/ 	.word	0x00030c30
        /*06bc*/ 	.short	0x010a
        /*06be*/ 	.byte	0x3f
	.zero		1


	//   ....[14]....
        /*06c0*/ 	.word	0x000019f0
        /*06c4*/ 	.word	0x00000015
        /*06c8*/ 	.word	0x00030c30
        /*06cc*/ 	.short	0x010a
        /*06ce*/ 	.byte	0x3f
	.zero		1


	//   ....[15]....
        /*06d0*/ 	.word	0x000056c0
        /*06d4*/ 	.word	0x00000000
        /*06d8*/ 	.word	0x00000000
        /*06dc*/ 	.short	0x0101
        /*06de*/ 	.byte	0x3f
	.zero		1


	//   ....[16]....
        /*06e0*/ 	.word	0x00005b00
        /*06e4*/ 	.word	0x00000000
        /*06e8*/ 	.word	0x00000000
        /*06ec*/ 	.short	0x0101
        /*06ee*/ 	.byte	0x3f
	.zero		1


	//   ....[17]....
        /*06f0*/ 	.word	0x00007fa0
        /*06f4*/ 	.word	0x0000000b
        /*06f8*/ 	.word	0x00030c20
        /*06fc*/ 	.short	0x010a
        /*06fe*/ 	.byte	0x3f
	.zero		1


	//   ....[18]....
        /*0700*/ 	.word	0x00008470
        /*0704*/ 	.word	0x0000000b
        /*0708*/ 	.word	0x00030c40
        /*070c*/ 	.short	0x010a
        /*070e*/ 	.byte	0x3f
	.zero		1


	//   ....[19]....
        /*0710*/ 	.word	0x000086a0
        /*0714*/ 	.word	0x0000000b
        /*0718*/ 	.word	0x00030c28
        /*071c*/ 	.short	0x010a
        /*071e*/ 	.byte	0x3f
	.zero		1


	//   ....[20]....
        /*0720*/ 	.word	0x00008840
        /*0724*/ 	.word	0x0000000b
        /*0728*/ 	.word	0x00030c48
        /*072c*/ 	.short	0x010a
        /*072e*/ 	.byte	0x3f
	.zero		1


	//   ....[21]....
        /*0730*/ 	.word	0x00008a50
        /*0734*/ 	.word	0x0000000b
        /*0738*/ 	.word	0x00030c20
        /*073c*/ 	.short	0x010a
        /*073e*/ 	.byte	0x3f
	.zero		1


	//   ....[22]....
        /*0740*/ 	.word	0x00008c60
        /*0744*/ 	.word	0x0000000b
        /*0748*/ 	.word	0x00030c40
        /*074c*/ 	.short	0x010a
        /*074e*/ 	.byte	0x3f
	.zero		1


	//   ....[23]....
        /*0750*/ 	.word	0x00008e60
        /*0754*/ 	.word	0x0000000b
        /*0758*/ 	.word	0x00030c28
        /*075c*/ 	.short	0x010a
        /*075e*/ 	.byte	0x3f
	.zero		1


	//   ....[24]....
        /*0760*/ 	.word	0x00009060
        /*0764*/ 	.word	0x0000000d
        /*0768*/ 	.word	0x00030c40
        /*076c*/ 	.short	0x010a
        /*076e*/ 	.byte	0x3f
	.zero		1


	//   ....[25]....
        /*0770*/ 	.word	0x00009420
        /*0774*/ 	.word	0x00000006
        /*0778*/ 	.word	0x00000000
        /*077c*/ 	.short	0x010a
        /*077e*/ 	.byte	0x3f
	.zero		1


	//   ....[26]....
        /*0780*/ 	.word	0x00009480
        /*0784*/ 	.word	0x00000003
        /*0788*/ 	.word	0x00000000
        /*078c*/ 	.short	0x010a
        /*078e*/ 	.byte	0x3f
	.zero		1


	//   ....[27]....
        /*0790*/ 	.word	0x000094e0
        /*0794*/ 	.word	0x00000000
        /*0798*/ 	.word	0x00000000
        /*079c*/ 	.short	0x010a
        /*079e*/ 	.byte	0x3f
	.zero		1


	//   ....[28]....
        /*07a0*/ 	.word	0x00009510
        /*07a4*/ 	.word	0x00000003
        /*07a8*/ 	.word	0x00000000
        /*07ac*/ 	.short	0x010a
        /*07ae*/ 	.byte	0x3f
	.zero		1


	//   ....[29]....
        /*07b0*/ 	.word	0x000095e0
        /*07b4*/ 	.word	0x00000002
        /*07b8*/ 	.word	0x00030c00
        /*07bc*/ 	.short	0x010a
        /*07be*/ 	.byte	0x3f
	.zero		1


	//   ....[30]....
        /*07c0*/ 	.word	0x00009630
        /*07c4*/ 	.word	0x00000015
        /*07c8*/ 	.word	0x00030c10
        /*07cc*/ 	.short	0x010a
        /*07ce*/ 	.byte	0x3f
	.zero		1


	//   ....[31]....
        /*07d0*/ 	.word	0x00009680
        /*07d4*/ 	.word	0x00000015
        /*07d8*/ 	.word	0x00030c30
        /*07dc*/ 	.short	0x010a
        /*07de*/ 	.byte	0x3f
	.zero		1


	//   ....[32]....
        /*07e0*/ 	.word	0x00009820
        /*07e4*/ 	.word	0x0000000b
        /*07e8*/ 	.word	0x00030c20
        /*07ec*/ 	.short	0x010a
        /*07ee*/ 	.byte	0x3f
	.zero		1


	//   ....[33]....
        /*07f0*/ 	.word	0x00009870
        /*07f4*/ 	.word	0x0000000b
        /*07f8*/ 	.word	0x00030c40
        /*07fc*/ 	.short	0x010a
        /*07fe*/ 	.byte	0x3f
	.zero		1


	//   ....[34]....
        /*0800*/ 	.word	0x000098c0
        /*0804*/ 	.word	0x0000000b
        /*0808*/ 	.word	0x00030c28
        /*080c*/ 	.short	0x010a
        /*080e*/ 	.byte	0x3f
	.zero		1


	//   ....[35]....
        /*0810*/ 	.word	0x00009910
        /*0814*/ 	.word	0x0000000b
        /*0818*/ 	.word	0x00030c48
        /*081c*/ 	.short	0x010a
        /*081e*/ 	.byte	0x3f
	.zero		1


	//   ....[36]....
        /*0820*/ 	.word	0x00009970
        /*0824*/ 	.word	0x0000000b
        /*0828*/ 	.word	0x00030c20
        /*082c*/ 	.short	0x010a
        /*082e*/ 	.byte	0x3f
	.zero		1


	//   ....[37]....
        /*0830*/ 	.word	0x000099c0
        /*0834*/ 	.word	0x0000000b
        /*0838*/ 	.word	0x00030c40
        /*083c*/ 	.short	0x010a
        /*083e*/ 	.byte	0x3f
	.zero		1


	//   ....[38]....
        /*0840*/ 	.word	0x00009a10
        /*0844*/ 	.word	0x0000000b
        /*0848*/ 	.word	0x00030c28
        /*084c*/ 	.short	0x010a
        /*084e*/ 	.byte	0x3f
	.zero		1


	//   ....[39]....
        /*0850*/ 	.word	0x00009a60
        /*0854*/ 	.word	0x0000000d
        /*0858*/ 	.word	0x00030c40
        /*085c*/ 	.short	0x010a
        /*085e*/ 	.byte	0x3f
	.zero		1


	//   ....[40]....
        /*0860*/ 	.word	0x00009b40
        /*0864*/ 	.word	0x00000006
        /*0868*/ 	.word	0x00000000
        /*086c*/ 	.short	0x010a
        /*086e*/ 	.byte	0x3f
	.zero		1


	//   ....[41]....
        /*0870*/ 	.word	0x00009b90
        /*0874*/ 	.word	0x00000003
        /*0878*/ 	.word	0x00000000
        /*087c*/ 	.short	0x010a
        /*087e*/ 	.byte	0x3f
	.zero		1


	//   ....[42]....
        /*0880*/ 	.word	0x00009be0
        /*0884*/ 	.word	0x00000000
        /*0888*/ 	.word	0x00000000
        /*088c*/ 	.short	0x010a
        /*088e*/ 	.byte	0x3f
	.zero		1


	//----- nvinfo : EIATTR_NUM_MBARRIERS
	.align		4
.L_394:
        /*0890*/ 	.byte	0x03, 0x38
        /*0892*/ 	.short	0x0009


	//----- nvinfo : EIATTR_EXIT_INSTR_OFFSETS
	.align		4
        /*0894*/ 	.byte	0x04, 0x1c
        /*0896*/ 	.short	(.L_396 - .L_395)


	//   ....[0]....
.L_395:
        /*0898*/ 	.word	0x00009560


	//----- nvinfo : EIATTR_MAX_THREADS
	.align		4
.L_396:
        /*089c*/ 	.byte	0x04, 0x05
        /*089e*/ 	.short	(.L_398 - .L_397)
.L_397:
        /*08a0*/ 	.word	0x00000180
        /*08a4*/ 	.word	0x00000001
        /*08a8*/ 	.word	0x00000001


	//----- nvinfo : EIATTR_CRS_STACK_SIZE
	.align		4
.L_398:
        /*08ac*/ 	.byte	0x04, 0x1e
        /*08ae*/ 	.short	(.L_400 - .L_399)
.L_399:
        /*08b0*/ 	.word	0x00000000


	//----- nvinfo : EIATTR_CBANK_PARAM_SIZE
	.align		4
.L_400:
        /*08b4*/ 	.byte	0x03, 0x19
        /*08b6*/ 	.short	0x0970


	//----- nvinfo : EIATTR_PARAM_CBANK
	.align		4
        /*08b8*/ 	.byte	0x04, 0x0a
        /*08ba*/ 	.short	(.L_402 - .L_401)
	.align		4
.L_401:
        /*08bc*/ 	.word	index@(.nv.constant0._ZN7cutlass13device_kernelIN5flash11enable_sm90INS1_16FlashAttnBwdSm90INS1_25CollectiveMainloopBwdSm90ILi2ELi2ELi2EN4cute5tupleIJNS5_1CILi1EEES8_S8_EEENS6_IJNS7_ILi128EEESA_NS7_ILi64EEEEEENS_6half_tEfNS_4arch4Sm90ELb0ELb0ELb1ELb0ELb1ELb1ELb0ELb0ELi2ELi1ELi2ELi2ELb0EEENS1_21CollectiveEpilogueBwdISC_SD_SF_Li256ELb0ELb0ELi1EEENS1_19SingleTileSchedulerILb0ELb0ELb0ELi128EEEEEEEEEvNT_6ParamsE)
        /*08c0*/ 	.short	0x0210
        /*08c2*/ 	.short	0x0970


	//----- nvinfo : EIATTR_SW_WAR
	.align		4
.L_402:
        /*08c4*/ 	.byte	0x04, 0x36
        /*08c6*/ 	.short	(.L_404 - .L_403)
.L_403:
        /*08c8*/ 	.word	0x00000008
.L_404:


//--------------------- .nv.info._ZN7cutlass13device_kernelIN5flash11enable_sm90INS1_16FlashAttnBwdSm90INS1_25CollectiveMainloopBwdSm90ILi2ELi2ELi2EN4cute5tupleIJNS5_1CILi1EEES8_S8_EEENS6_IJNS7_ILi128EEESA_NS7_ILi64EEEEEENS_6half_tEfNS_4arch4Sm90ELb0ELb0ELb1ELb0ELb0ELb1ELb0ELb0ELi2ELi1ELi2ELi2ELb0EEENS1_24CollectiveEpilogueBwdGQAISC_fSF_Li256ELb0ELb0EEENS1_19SingleTileSchedulerILb0ELb0ELb0ELi128EEEEEEEEEvNT_6ParamsE --------------------------
	.section	.nv.info._ZN7cutlass13device_kernelIN5flash11enable_sm90INS1_16FlashAttnBwdSm90INS1_25CollectiveMainloopBwdSm90ILi2ELi2ELi2EN4cute5tupleIJNS5_1CILi1EEES8_S8_EEENS6_IJNS7_ILi128EEESA_NS7_ILi64EEEEEENS_6half_tEfNS_4arch4Sm90ELb0ELb0ELb1ELb0ELb0ELb1ELb0ELb0ELi2ELi1ELi2ELi2ELb0EEENS1_24CollectiveEpilogueBwdGQAISC_fSF_Li256ELb0ELb0EEENS1_19SingleTileSchedulerILb0ELb0ELb0ELi128EEEEEEEEEvNT_6ParamsE,"",@"SHT_CUDA_INFO"
	.sectionflags	@""
	.align	4


	//----- nvinfo : EIATTR_CUDA_API_VERSION
	.align		4
        /*0000*/ 	.byte	0x04, 0x37
        /*0002*/ 	.short	(.L_406 - .L_405)
.L_405:
        /*0004*/ 	.word	0x00000082


	//----- nvinfo : EIATTR_KPARAM_INFO
	.align		4
.L_406:
        /*0008*/ 	.byte	0x04, 0x17
        /*000a*/ 	.short	(.L_408 - .L_407)
.L_407:
        /*000c*/ 	.word	0x00000000
        /*0010*/ 	.short	0x0000
        /*0012*/ 	.short	0x0070
        /*0014*/ 	.byte	0x00, 0xf0, 0x01, 0x1a


	//----- nvinfo : EIATTR_SPARSE_MMA_MASK
	.align		4
.L_408:
        /*0018*/ 	.byte	0x03, 0x50
        /*001a*/ 	.short	0x0000


	//----- nvinfo : EIATTR_MAXREG_COUNT
	.align		4
        /*001c*/ 	.byte	0x03, 0x1b
        /*001e*/ 	.short	0x00a8


	//----- nvinfo : EIATTR_NUM_BARRIERS
	.align		4
        /*0020*/ 	.byte	0x02, 0x4c
        /*0022*/ 	.byte	0x10
	.zero		1


	//----- nvinfo : EIATTR_EXTERNS
	.align		4
        /*0024*/ 	.byte	0x04, 0x0f
        /*0026*/ 	.short	(.L_410 - .L_409)


	//   ....[0]....
	.align		4
.L_409:
        /*0028*/ 	.word	index@(__assertfail)


	//----- nvinfo : EIATTR_ANNOTATIONS
	.align		4
.L_410:
        /*002c*/ 	.byte	0x04, 0x55
        /*002e*/ 	.short	(.L_412 - .L_411)


	//   ....[0]....
.L_411:
        /* <DEDUP_REMOVED lines=47> */


	//----- nvinfo : EIATTR_MERCURY_ISA_VERSION
	.align		4
.L_412:
        /*0310*/ 	.byte	0x03, 0x5f
        /*0312*/ 	.short	0x0101


	//----- nvinfo : EIATTR_INT_WARP_WIDE_INSTR_OFFSETS
	.align		4
        /*0314*/ 	.byte	0x04, 0x31
        /*0316*/ 	.short	(.L_414 - .L_413)


	//   ....[0]....
.L_413:
        /*0318*/ 	.word	0x00000180


	//   ....[1]....
        /*031c*/ 	.word	0x00000240


	//----- nvinfo : EIATTR_COOP_GROUP_MASK_REGIDS
	.align		4
.L_414:
        /*0320*/ 	.byte	0x04, 0x29
        /*0322*/ 	.short	(.L_416 - .L_415)


	//   ....[0]....
.L_415:
        /*0324*/ 	.word	0xffffffff


	//   ....[1]....
        /*0328*/ 	.word	0xffffffff


	//   ....[2]....
        /*032c*/ 	.word	0xffffffff


	//   ....[3]....
        /*0330*/ 	.word	0xffffffff


	//   ....[4]....
        /*0334*/ 	.word	0xffffffff


	//   ....[5]....
        /*0338*/ 	.word	0xffffffff


	//   ....[6]....
        /*033c*/ 	.word	0xffffffff


	//   ....[7]....
        /*0340*/ 	.word	0xffffffff


	//   ....[8]....
        /*0344*/ 	.word	0xffffffff


	//   ....[9]....
        /*0348*/ 	.word	0xffffffff


	//   ....[10]....
        /*034c*/ 	.word	0xffffffff


	//   ....[11]....
        /*0350*/ 	.word	0xffffffff


	//   ....[12]....
        /*0354*/ 	.word	0xffffffff


	//   ....[13]....
        /*0358*/ 	.word	0xffffffff


	//   ....[14]....
        /*035c*/ 	.word	0xffffffff


	//   ....[15]....
        /*0360*/ 	.word	0xffffffff


	//   ....[16]....
        /*0364*/ 	.word	0xffffffff


	//   ....[17]....
        /*0368*/ 	.word	0xffffffff


	//   ....[18]....
        /*036c*/ 	.word	0xffffffff


	//   ....[19]....
        /*0370*/ 	.word	0xffffffff


	//   ....[20]....
        /*0374*/ 	.word	0xffffffff


	//   ....[21]....
        /*0378*/ 	.word	0xffffffff


	//   ....[22]....
        /*037c*/ 	.word	0xffffffff


	//   ....[23]....
        /*0380*/ 	.word	0xffffffff


	//   ....[24]....
        /*0384*/ 	.word	0xffffffff


	//   ....[25]....
        /*0388*/ 	.word	0xffffffff


	//   ....[26]....
        /*038c*/ 	.word	0xffffffff


	//   ....[27]....
        /*0390*/ 	.word	0xffffffff


	//   ....[28]....
        /*0394*/ 	.word	0xffffffff


	//   ....[29]....
        /*0398*/ 	.word	0xffffffff


	//   ....[30]....
        /*039c*/ 	.word	0xffffffff


	//   ....[31]....
        /*03a0*/ 	.word	0xffffffff


	//   ....[32]....
        /*03a4*/ 	.word	0xffffffff


	//   ....[33]....
        /*03a8*/ 	.word	0xffffffff


	//   ....[34]....
        /*03ac*/ 	.word	0xffffffff


	//   ....[35]....
        /*03b0*/ 	.word	0xffffffff


	//   ....[36]....
        /*03b4*/ 	.word	0xffffffff


	//   ....[37]....
        /*03b8*/ 	.word	0xffffffff


	//   ....[38]....
        /*03bc*/ 	.word	0xffffffff


	//   ....[39]....
        /*03c0*/ 	.word	0xffffffff


	//   ....[40]....
        /*03c4*/ 	.word	0xffffffff


	//   ....[41]....
        /*03c8*/ 	.word	0xffffffff


	//   ....[42]....
        /*03cc*/ 	.word	0xffffffff


	//   ....[43]....
        /*03d0*/ 	.word	0xffffffff


	//   ....[44]....
        /*03d4*/ 	.word	0xffffffff


	//   ....[45]....
        /*03d8*/ 	.word	0xffffffff


	//   ....[46]....
        /*03dc*/ 	.word	0xffffffff


	//   ....[47]....
        /*03e0*/ 	.word	0xffffffff


	//   ....[48]....
        /*03e4*/ 	.word	0xffffffff


	//   ....[49]....
        /*03e8*/ 	.word	0xffffffff


	//   ....[50]....
        /*03ec*/ 	.word	0xffffffff


	//   ....[51]....
        /*03f0*/ 	.word	0xffffffff


	//   ....[52]....
        /*03f4*/ 	.word	0xffffffff


	//   ....[53]....
        /*03f8*/ 	.word	0xffffffff


	//   ....[54]....
        /*03fc*/ 	.word	0xffffffff


	//   ....[55]....
        /*0400*/ 	.word	0xffffffff


	//   ....[56]....
        /*0404*/ 	.word	0xffffffff


	//   ....[57]....
        /*0408*/ 	.word	0xffffffff


	//   ....[58]....
        /*040c*/ 	.word	0xffffffff


	//   ....[59]....
        /*0410*/ 	.word	0xffffffff


	//   ....[60]....
        /*0414*/ 	.word	0xffffffff


	//   ....[61]....
        /*0418*/ 	.word	0xffffffff


	//   ....[62]....
        /*041c*/ 	.word	0xffffffff


	//   ....[63]....
        /*0420*/ 	.word	0xffffffff


	//   ....[64]....
        /*0424*/ 	.word	0xffffffff


	//   ....[65]....
        /*0428*/ 	.word	0xffffffff


	//   ....[66]....
        /*042c*/ 	.word	0xffffffff


	//   ....[67]....
        /*0430*/ 	.word	0xffffffff


	//   ....[68]....
        /*0434*/ 	.word	0xffffffff


	//   ....[69]....
        /*0438*/ 	.word	0xffffffff


	//   ....[70]....
        /*043c*/ 	.word	0xffffffff


	//   ....[71]....
        /*0440*/ 	.word	0x0500000f


	//----- nvinfo : EIATTR_COOP_GROUP_INSTR_OFFSETS
	.align		4
.L_416:
        /*0444*/ 	.byte	0x04, 0x28
        /*0446*/ 	.short	(.L_418 - .L_417)


	//   ....[0]....
.L_417:
        /*0448*/ 	.word	0x00000060


	//   ....[1]....
        /*044c*/ 	.word	0x00000190


	//   ....[2]....
        /*0450*/ 	.word	0x00000220


	//   ....[3]....
        /*0454*/ 	.word	0x000003a0


	//   ....[4]....
        /*0458*/ 	.word	0x000005e0


	//   ....[5]....
        /*045c*/ 	.word	0x00000b30


	//   ....[6]....
        /*0460*/ 	.word	0x00001fb0


	//   ....[7]....
        /*0464*/ 	.word	0x000021b0


	//   ....[8]....
        /*0468*/ 	.word	0x00002340


	//   ....[9]....
        /*046c*/ 	.word	0x00002580


	//   ....[10]....
        /*0470*/ 	.word	0x00002650


	//   ....[11]....
        /*0474*/ 	.word	0x000026a0


	//   ....[12]....
        /*0478*/ 	.word	0x000026c0


	//   ....[13]....
        /*047c*/ 	.word	0x000026f0


	//   ....[14]....
        /*0480*/ 	.word	0x00002720


	//   ....[15]....
        /*0484*/ 	.word	0x00002730


	//   ....[16]....
        /*0488*/ 	.word	0x000027a0


	//   ....[17]....
        /*048c*/ 	.word	0x000027b0


	//   ....[18]....
        /*0490*/ 	.word	0x000027d0


	//   ....[19]....
        /*0494*/ 	.word	0x000028a0


	//   ....[20]....
        /*0498*/ 	.word	0x000028d0


	//   ....[21]....
        /*049c*/ 	.word	0x00002930


	//   ....[22]....
        /*04a0*/ 	.word	0x00002a30


	//   ....[23]....
        /*04a4*/ 	.word	0x00002a60


	//   ....[24]....
        /*04a8*/ 	.word	0x00002bc0


	//   ....[25]....
        /*04ac*/ 	.word	0x00002c30


	//   ....[26]....
        /*04b0*/ 	.word	0x00002c50


	//   ....[27]....
        /*04b4*/ 	.word	0x00002d80


	//   ....[28]....
        /*04b8*/ 	.word	0x00002f90


	//   ....[29]....
        /*04bc*/ 	.word	0x00002fe0


	//   ....[30]....
        /*04c0*/ 	.word	0x00003000


	//   ....[31]....
        /*04c4*/ 	.word	0x00003160


	//   ....[32]....
        /*04c8*/ 	.word	0x00003180


	//   ....[33]....
        /*04cc*/ 	.word	0x00003240


	//   ....[34]....
        /*04d0*/ 	.word	0x00003260


	//   ....[35]....
        /*04d4*/ 	.word	0x00003270


	//   ....[36]....
        /*04d8*/ 	.word	0x00003290


	//   ....[37]....
        /*04dc*/ 	.word	0x000032a0


	//   ....[38]....
        /*04e0*/ 	.word	0x000032c0


	//   ....[39]....
        /*04e4*/ 	.word	0x00003370


	//   ....[40]....
        /*04e8*/ 	.word	0x000033b0


	//   ....[41]....
        /*04ec*/ 	.word	0x00003430


	//   ....[42]....
        /*04f0*/ 	.word	0x00003490


	//   ....[43]....
        /*04f4*/ 	.word	0x00003540


	//   ....[44]....
        /*04f8*/ 	.word	0x000035e0


	//   ....[45]....
        /*04fc*/ 	.word	0x00003620


	//   ....[46]....
        /*0500*/ 	.word	0x00003660


	//   ....[47]....
        /*0504*/ 	.word	0x00003830


	//   ....[48]....
        /*0508*/ 	.word	0x00003910


	//   ....[49]....
        /*050c*/ 	.word	0x000039b0


	//   ....[50]....
        /*0510*/ 	.word	0x000039f0


	//   ....[51]....
        /*0514*/ 	.word	0x00003a20


	//   ....[52]....
        /*0518*/ 	.word	0x00003a60


	//   ....[53]....
        /*051c*/ 	.word	0x00003a90


	//   ....[54]....
        /*0520*/ 	.word	0x00003c10


	//   ....[55]....
        /*0524*/ 	.word	0x00003c70


	//   ....[56]....
        /*0528*/ 	.word	0x00003cc0


	//   ....[57]....
        /*052c*/ 	.word	0x00003de0


	//   ....[58]....
        /*0530*/ 	.word	0x00003ee0


	//   ....[59]....
        /*0534*/ 	.word	0x00003f20


	//   ....[60]....
        /*0538*/ 	.word	0x00003f30


	//   ....[61]....
        /*053c*/ 	.word	0x00003f90


	//   ....[62]....
        /*0540*/ 	.word	0x00004270


	//   ....[63]....
        /*0544*/ 	.word	0x00004280


	//   ....[64]....
        /*0548*/ 	.word	0x000042a0


	//   ....[65]....
        /*054c*/ 	.word	0x000042d0


	//   ....[66]....
        /*0550*/ 	.word	0x00004300


	//   ....[67]....
        /*0554*/ 	.word	0x00004330


	//   ....[68]....
        /*0558*/ 	.word	0x000043a0


	//   ....[69]....
        /*055c*/ 	.word	0x000043d0


	//   ....[70]....
        /*0560*/ 	.word	0x00006650


	//   ....[71]....
        /*0564*/ 	.word	0x00008aa0


	//----- nvinfo : EIATTR_REG_RECONFIG
	.align		4
.L_418:
        /*0568*/ 	.byte	0x01, 0x54
	.zero		2


	//----- nvinfo : EIATTR_SYSCALL_OFFSETS
	.align		4
        /*056c*/ 	.byte	0x04, 0x46
        /*056e*/ 	.short	(.L_420 - .L_419)


	//   ....[0]....
.L_419:
        /*0570*/ 	.word	0x00000790


	//   ....[1]....
        /*0574*/ 	.word	0x00000880


	//   ....[2]....
        /*0578*/ 	.word	0x000009e0


	//   ....[3]....
        /*057c*/ 	.word	0x00000ad0


	//----- nvinfo : EIATTR_MBARRIER_INSTR_OFFSETS
	.align		4
.L_420:
        /*0580*/ 	.byte	0x04, 0x39
        /*0582*/ 	.short	(.L_422 - .L_421)


	//   ....[0]....
.L_421:
        /*0584*/ 	.word	0x00000260
        /*0588*/ 	.word	0x000000ff
        /*058c*/ 	.word	0x00030c00
        /*0590*/ 	.short	0x0100
        /*0592*/ 	.byte	0x06
	.zero		1


	//   ....[1]....
        /*0594*/ 	.word	0x00000350
        /*0598*/ 	.word	0x000000ff
        /*059c*/ 	.word	0x00030c10
        /*05a0*/ 	.short	0x0100
        /*05a2*/ 	.byte	0x08
	.zero		1


	//   ....[2]....
        /*05a4*/ 	.word	0x00000360
        /*05a8*/ 	.word	0x000000ff
        /*05ac*/ 	.word	0x00030c20
        /*05b0*/ 	.short	0x0100
        /*05b2*/ 	.byte	0x08
	.zero		1


	//   ....[3]....
        /*05b4*/ 	.word	0x00000370
        /*05b8*/ 	.word	0x000000ff
        /*05bc*/ 	.word	0x00030c18
        /*05c0*/ 	.short	0x0100
        /*05c2*/ 	.byte	0x08
	.zero		1


	//   ....[4]....
        /*05c4*/ 	.word	0x00000380
        /*05c8*/ 	.word	0x000000ff
        /*05cc*/ 	.word	0x00030c28
        /*05d0*/ 	.short	0x0100
        /*05d2*/ 	.byte	0x08
	.zero		1


	//   ....[5]....
        /*05d4*/ 	.word	0x000004b0
        /*05d8*/ 	.word	0x000000ff
        /*05dc*/ 	.word	0x00030c30
        /*05e0*/ 	.short	0x0100
        /*05e2*/ 	.byte	0x08
	.zero		1


	//   ....[6]....
        /*05e4*/ 	.word	0x000004c0
        /*05e8*/ 	.word	0x000000ff
        /*05ec*/ 	.word	0x00030c40
        /*05f0*/ 	.short	0x0100
        /*05f2*/ 	.byte	0x08
	.zero		1


	//   ....[7]....
        /*05f4*/ 	.word	0x000004d0
        /*05f8*/ 	.word	0x000000ff
        /*05fc*/ 	.word	0x00030c38
        /*0600*/ 	.short	0x0100
        /*0602*/ 	.byte	0x08
	.zero		1


	//   ....[8]....
        /*0604*/ 	.word	0x000004e0
        /*0608*/ 	.word	0x000000ff
        /*060c*/ 	.word	0x00030c48
        /*0610*/ 	.short	0x0100
        /*0612*/ 	.byte	0x08
	.zero		1


	//   ....[9]....
        /*0614*/ 	.word	0x00000b60
        /*0618*/ 	.word	0x00000002
        /*061c*/ 	.word	0x00030c00
        /*0620*/ 	.short	0x010a
        /*0622*/ 	.byte	0x3f
	.zero		1


	//   ....[10]....
        /*0624*/ 	.word	0x00000bb0
        /*0628*/ 	.word	0x00000002
        /*062c*/ 	.word	0x00030c00
        /*0630*/ 	.short	0x010a
        /*0632*/ 	.byte	0x3f
	.zero		1


	//   ....[11]....
        /*0634*/ 	.word	0x000016a0
        /*0638*/ 	.word	0x00000003
        /*063c*/ 	.word	0x00030c10
        /*0640*/ 	.short	0x010a
        /*0642*/ 	.byte	0x3f
	.zero		1


	//   ....[12]....
        /*0644*/ 	.word	0x00001710
        /*0648*/ 	.word	0x00000003
        /*064c*/ 	.word	0x00030c10
        /*0650*/ 	.short	0x010a
        /*0652*/ 	.byte	0x3f
	.zero		1


	//   ....[13]....
        /*0654*/ 	.word	0x00001b30
        /*0658*/ 	.word	0x00000003
        /*065c*/ 	.word	0x00030c30
        /*0660*/ 	.short	0x010a
        /*0662*/ 	.byte	0x3f
	.zero		1


	//   ....[14]....
        /*0664*/ 	.word	0x00001b70
        /*0668*/ 	.word	0x00000003
        /*066c*/ 	.word	0x00030c30
        /*0670*/ 	.short	0x010a
        /*0672*/ 	.byte	0x3f
	.zero		1


	//   ....[15]....
        /*0674*/ 	.word	0x00005850
        /*0678*/ 	.word	0x00000000
        /*067c*/ 	.word	0x00000000
        /*0680*/ 	.short	0x0101
        /*0682*/ 	.byte	0x3f
	.zero		1


	//   ....[16]....
        /*0684*/ 	.word	0x00005ca0
        /*0688*/ 	.word	0x00000003
        /*068c*/ 	.word	0x00000000
        /*0690*/ 	.short	0x0101
        /*0692*/ 	.byte	0x3f
	.zero		1


	//   ....[17]....
        /*0694*/ 	.word	0x00007490
        /*0698*/ 	.word	0x0000000b
        /*069c*/ 	.word	0x00030c20
        /*06a0*/ 	.short	0x010a
        /*06a2*/ 	.byte	0x3f
	.zero		1


	//   ....[18]....
        /*06a4*/ 	.word	0x00007960
        /*06a8*/ 	.word	0x0000000b
        /*06ac*/ 	.word	0x00030c40
        /*06b0*/ 	.short	0x010a
        /*06b2*/ 	.byte	0x3f
	.zero		1


	//   ....[19]....
        /*06b4*/ 	.word	0x00007b90
        /*06b8*/ 	.word	0x0000000b
        /*06bc*/ 	.word	0x00030c28
        /*06c0*/ 	.short	0x010a
        /*06c2*/ 	.byte	0x3f
	.zero		1


	//   ....[20]....
        /*06c4*/ 	.word	0x00007d30
        /*06c8*/ 	.word	0x0000000b
        /*06cc*/ 	.word	0x00030c48
        /*06d0*/ 	.short	0x010a
        /*06d2*/ 	.byte	0x3f
	.zero		1


	//   ....[21]....
        /*06d4*/ 	.word	0x00007f40
        /*06d8*/ 	.word	0x0000000b
        /*06dc*/ 	.word	0x00030c20
        /*06e0*/ 	.short	0x010a
        /*06e2*/ 	.byte	0x3f
	.zero		1


	//   ....[22]....
        /*06e4*/ 	.word	0x00008150
        /*06e8*/ 	.word	0x0000000b
        /*06ec*/ 	.word	0x00030c40
        /*06f0*/ 	.short	0x010a
        /*06f2*/ 	.byte	0x3f
	.zero		1


	//   ....[23]....
        /*06f4*/ 	.word	0x00008350
        /*06f8*/ 	.word	0x0000000b
        /*06fc*/ 	.word	0x00030c28
        /*0700*/ 	.short	0x010a
        /*0702*/ 	.byte	0x3f
	.zero		1


	//   ....[24]....
        /*0704*/ 	.word	0x00008550
        /*0708*/ 	.word	0x0000000d
        /*070c*/ 	.word	0x00030c40
        /*0710*/ 	.short	0x010a
        /*0712*/ 	.byte	0x3f
	.zero		1


	//   ....[25]....
        /*0714*/ 	.word	0x00008910
        /*0718*/ 	.word	0x00000006
        /*071c*/ 	.word	0x00000000
        /*0720*/ 	.short	0x010a
        /*0722*/ 	.byte	0x3f
	.zero		1


	//   ....[26]....
        /*0724*/ 	.word	0x00008970
        /*0728*/ 	.word	0x00000003
        /*072c*/ 	.word	0x00000000
        /*0730*/ 	.short	0x010a
        /*0732*/ 	.byte	0x3f
	.zero		1


	//   ....[27]....
        /*0734*/ 	.word	0x000089d0
        /*0738*/ 	.word	0x00000000
        /*073c*/ 	.word	0x00000000
        /*0740*/ 	.short	0x010a
        /*0742*/ 	.byte	0x3f
	.zero		1


	//   ....[28]....
        /*0744*/ 	.word	0x00008a00
        /*0748*/ 	.word	0x00000003
        /*074c*/ 	.word	0x00000000
        /*0750*/ 	.short	0x010a
        /*0752*/ 	.byte	0x3f
	.zero		1


	//   ....[29]....
        /*0754*/ 	.word	0x00008ad0
        /*0758*/ 	.word	0x00000002
        /*075c*/ 	.word	0x00030c00
        /*0760*/ 	.short	0x010a
        /*0762*/ 	.byte	0x3f
	.zero		1


	//   ....[30]....
        /*0764*/ 	.word	0x00008b20
        /*0768*/ 	.word	0x00000003
        /*076c*/ 	.word	0x00030c10
        /*0770*/ 	.short	0x010a
        /*0772*/ 	.byte	0x3f
	.zero		1


	//   ....[31]....
        /*0774*/ 	.word	0x00008b70
        /*0778*/ 	.word	0x00000003
        /*077c*/ 	.word	0x00030c30
        /*0780*/ 	.short	0x010a
        /*0782*/ 	.byte	0x3f
	.zero		1


	//   ....[32]....
        /*0784*/ 	.word	0x00008bc0
        /*0788*/ 	.word	0x0000000b
        /*078c*/ 	.word	0x00030c20
        /*0790*/ 	.short	0x010a
        /*0792*/ 	.byte	0x3f
	.zero		1


	//   ....[33]....
        /*0794*/ 	.word	0x00008c10
        /*0798*/ 	.word	0x0000000b
        /*079c*/ 	.word	0x00030c40
        /*07a0*/ 	.short	0x010a
        /*07a2*/ 	.byte	0x3f
	.zero		1


	//   ....[34]....
        /*07a4*/ 	.word	0x00008c60
        /*07a8*/ 	.word	0x0000000b
        /*07ac*/ 	.word	0x00030c28
        /*07b0*/ 	.short	0x010a
        /*07b2*/ 	.byte	0x3f
	.zero		1


	//   ....[35]....
        /*07b4*/ 	.word	0x00008cb0
        /*07b8*/ 	.word	0x0000000b
        /*07bc*/ 	.word	0x00030c48
        /*07c0*/ 	.short	0x010a
        /*07c2*/ 	.byte	0x3f
	.zero		1


	//   ....[36]....
        /*07c4*/ 	.word	0x00008d10
        /*07c8*/ 	.word	0x0000000b
        /*07cc*/ 	.word	0x00030c20
        /*07d0*/ 	.short	0x010a
        /*07d2*/ 	.byte	0x3f
	.zero		1


	//   ....[37]....
        /*07d4*/ 	.word	0x00008d60
        /*07d8*/ 	.word	0x0000000b
        /*07dc*/ 	.word	0x00030c40
        /*07e0*/ 	.short	0x010a
        /*07e2*/ 	.byte	0x3f
	.zero		1


	//   ....[38]....
        /*07e4*/ 	.word	0x00008db0
        /*07e8*/ 	.word	0x0000000b
        /*07ec*/ 	.word	0x00030c28
        /*07f0*/ 	.short	0x010a
        /*07f2*/ 	.byte	0x3f
	.zero		1


	//   ....[39]....
        /*07f4*/ 	.word	0x00008e00
        /*07f8*/ 	.word	0x0000000d
        /*07fc*/ 	.word	0x00030c40
        /*0800*/ 	.short	0x010a
        /*0802*/ 	.byte	0x3f
	.zero		1


	//   ....[40]....
        /*0804*/ 	.word	0x00008ee0
        /*0808*/ 	.word	0x00000006
        /*080c*/ 	.word	0x00000000
        /*0810*/ 	.short	0x010a
        /*0812*/ 	.byte	0x3f
	.zero		1


	//   ....[41]....
        /*0814*/ 	.word	0x00008f30
        /*0818*/ 	.word	0x00000003
        /*081c*/ 	.word	0x00000000
        /*0820*/ 	.short	0x010a
        /*0822*/ 	.byte	0x3f
	.zero		1


	//   ....[42]....
        /*0824*/ 	.word	0x00008f80
        /*0828*/ 	.word	0x00000000
        /*082c*/ 	.word	0x00000000
        /*0830*/ 	.short	0x010a
        /*0832*/ 	.byte	0x3f
	.zero		1


	//----- nvinfo : EIATTR_NUM_MBARRIERS
	.align		4
.L_422:
        /*0834*/ 	.byte	0x03, 0x38
        /*0836*/ 	.short	0x0009


	//----- nvinfo : EIATTR_EXIT_INSTR_OFFSETS
	.align		4
        /*0838*/ 	.byte	0x04, 0x1c
        /*083a*/ 	.short	(.L_424 - .L_423)


	//   ....[0]....
.L_423:
        /*083c*/ 	.word	0x00008a50


	//----- nvinfo : EIATTR_MAX_THREADS
	.align		4
.L_424:
        /*0840*/ 	.byte	0x04, 0x05
        /*0842*/ 	.short	(.L_426 - .L_425)
.L_425:
        /*0844*/ 	.word	0x00000180
        /*0848*/ 	.word	0x00000001
        /*084c*/ 	.word	0x00000001


	//----- nvinfo : EIATTR_CRS_STACK_SIZE
	.align		4
.L_426:
        /*0850*/ 	.byte	0x04, 0x1e
        /*0852*/ 	.short	(.L_428 - .L_427)
.L_427:
        /*0854*/ 	.word	0x00000000


	//----- nvinfo : EIATTR_CBANK_PARAM_SIZE
	.align		4
.L_428:
        /*0858*/ 	.byte	0x03, 0x19
        /*085a*/ 	.short	0x06f0


	//----- nvinfo : EIATTR_PARAM_CBANK
	.align		4
        /*085c*/ 	.byte	0x04, 0x0a
        /*085e*/ 	.short	(.L_430 - .L_429)
	.align		4
.L_429:
        /*0860*/ 	.word	index@(.nv.constant0._ZN7cutlass13device_kernelIN5flash11enable_sm90INS1_16FlashAttnBwdSm90INS1_25CollectiveMainloopBwdSm90ILi2ELi2ELi2EN4cute5tupleIJNS5_1CILi1EEES8_S8_EEENS6_IJNS7_ILi128EEESA_NS7_ILi64EEEEEENS_6half_tEfNS_4arch4Sm90ELb0ELb0ELb1ELb0ELb0ELb1ELb0ELb0ELi2ELi1ELi2ELi2ELb0EEENS1_24CollectiveEpilogueBwdGQAISC_fSF_Li256ELb0ELb0EEENS1_19SingleTileSchedulerILb0ELb0ELb0ELi128EEEEEEEEEvNT_6ParamsE)
        /*0864*/ 	.short	0x0210
        /*0866*/ 	.short	0x06f0


	//----- nvinfo : EIATTR_SW_WAR
	.align		4
.L_430:
        /*0868*/ 	.byte	0x04, 0x36
        /*086a*/ 	.short	(.L_432 - .L_431)
.L_431:
        /*086c*/ 	.word	0x00000008
.L_432:


//--------------------- .nv.info._ZN7cutlass13device_kernelIN5flash11enable_sm90INS1_16FlashAttnBwdSm90INS1_25CollectiveMainloopBwdSm90ILi2ELi2ELi2EN4cute5tupleIJNS5_1CILi1EEES8_S8_EEENS6_IJNS7_ILi128EEESA_NS7_ILi64EEEEEENS_6half_tEfNS_4arch4Sm90ELb0ELb0ELb1ELb0ELb1ELb1ELb0ELb0ELi2ELi1ELi2ELi2ELb0EEENS1_24CollectiveEpilogueBwdGQAISC_fSF_Li256ELb0ELb1EEENS1_19SingleTileSchedulerILb0ELb0ELb0ELi128EEEEEEEEEvNT_6ParamsE --------------------------
	.section	.nv.info._ZN7cutlass13device_kernelIN5flash11enable_sm90INS1_16FlashAttnBwdSm90INS1_25CollectiveMainloopBwdSm90ILi2ELi2ELi2EN4cute5tupleIJNS5_1CILi1EEES8_S8_EEENS6_IJNS7_ILi128EEESA_NS7_ILi64EEEEEENS_6half_tEfNS_4arch4Sm90ELb0ELb0ELb1ELb0ELb1ELb1ELb0ELb0ELi2ELi1ELi2ELi2ELb0EEENS1_24CollectiveEpilogueBwdGQAISC_fSF_Li256ELb0ELb1EEENS1_19SingleTileSchedulerILb0ELb0ELb0ELi128EEEEEEEEEvNT_6ParamsE,"",@"SHT_CUDA_INFO"
	.sectionflags	@""
	.align	4


	//----- nvinfo : EIATTR_CUDA_API_VERSION
	.align		4
        /*0000*/ 	.byte	0x04, 0x37
        /*0002*/ 	.short	(.L_434 - .L_433)
.L_433:
        /*0004*/ 	.word	0x00000082


	//----- nvinfo : EIATTR_KPARAM_INFO
	.align		4
.L_434:
        /*0008*/ 	.byte	0x04, 0x17
        /*000a*/ 	.short	(.L_436 - .L_435)
.L_435:
        /*000c*/ 	.word	0x00000000
        /*0010*/ 	.short	0x0000
        /*0012*/ 	.short	0x0070
        /*0014*/ 	.byte	0x00, 0xf0, 0x01, 0x1a


	//----- nvinfo : EIATTR_SPARSE_MMA_MASK
	.align		4
.L_436:
        /*0018*/ 	.byte	0x03, 0x50
        /*001a*/ 	.short	0x0000


	//----- nvinfo : EIATTR_MAXREG_COUNT
	.align		4
        /*001c*/ 	.byte	0x03, 0x1b
        /*001e*/ 	.short	0x00a8


	//----- nvinfo : EIATTR_NUM_BARRIERS
	.align		4
        /*0020*/ 	.byte	0x02, 0x4c
        /*0022*/ 	.byte	0x10
	.zero		1


	//----- nvinfo : EIATTR_EXTERNS
	.align		4
        /*0024*/ 	.byte	0x04, 0x0f
        /*0026*/ 	.short	(.L_438 - .L_437)


	//   ....[0]....
	.align		4
.L_437:
        /*0028*/ 	.word	index@(__assertfail)


	//----- nvinfo : EIATTR_ANNOTATIONS
	.align		4
.L_438:
        /*002c*/ 	.byte	0x04, 0x55
        /*002e*/ 	.short	(.L_440 - .L_439)


	//   ....[0]....
.L_439:
        /* <DEDUP_REMOVED lines=46> */


	//----- nvinfo : EIATTR_MERCURY_ISA_VERSION
	.align		4
.L_440:
        /*0300*/ 	.byte	0x03, 0x5f
        /*0302*/ 	.short	0x0101


	//----- nvinfo : EIATTR_INT_WARP_WIDE_INSTR_OFFSETS
	.align		4
        /*0304*/ 	.byte	0x04, 0x31
        /*0306*/ 	.short	(.L_442 - .L_441)


	//   ....[0]....
.L_441:
        /*0308*/ 	.word	0x00000180


	//   ....[1]....
        /*030c*/ 	.word	0x00000240


	//   ....[2]....
        /*0310*/ 	.word	0x000072f0


	//   ....[3]....
        /*0314*/ 	.word	0x00007760


	//   ....[4]....
        /*0318*/ 	.word	0x00007d30


	//----- nvinfo : EIATTR_COOP_GROUP_MASK_REGIDS
	.align		4
.L_442:
        /*031c*/ 	.byte	0x04, 0x29
        /*031e*/ 	.short	(.L_444 - .L_443)


	//   ....[0]....
.L_443:
        /*0320*/ 	.word	0xffffffff


	//   ....[1]....
        /*0324*/ 	.word	0xffffffff


	//   ....[2]....
        /*0328*/ 	.word	0xffffffff


	//   ....[3]....
        /*032c*/ 	.word	0xffffffff


	//   ....[4]....
        /*0330*/ 	.word	0xffffffff


	//   ....[5]....
        /*0334*/ 	.word	0xffffffff


	//   ....[6]....
        /*0338*/ 	.word	0xffffffff


	//   ....[7]....
        /*033c*/ 	.word	0xffffffff


	//   ....[8]....
        /*0340*/ 	.word	0xffffffff


	//   ....[9]....
        /*0344*/ 	.word	0xffffffff


	//   ....[10]....
        /*0348*/ 	.word	0xffffffff


	//   ....[11]....
        /*034c*/ 	.word	0xffffffff


	//   ....[12]....
        /*0350*/ 	.word	0xffffffff


	//   ....[13]....
        /*0354*/ 	.word	0xffffffff


	//   ....[14]....
        /*0358*/ 	.word	0xffffffff


	//   ....[15]....
        /*035c*/ 	.word	0xffffffff


	//   ....[16]....
        /*0360*/ 	.word	0xffffffff


	//   ....[17]....
        /*0364*/ 	.word	0xffffffff


	//   ....[18]....
        /*0368*/ 	.word	0xffffffff


	//   ....[19]....
        /*036c*/ 	.word	0xffffffff


	//   ....[20]....
        /*0370*/ 	.word	0xffffffff


	//   ....[21]....
        /*0374*/ 	.word	0xffffffff


	//   ....[22]....
        /*0378*/ 	.word	0xffffffff


	//   ....[23]....
        /*037c*/ 	.word	0xffffffff


	//   ....[24]....
        /*0380*/ 	.word	0xffffffff


	//   ....[25]....
        /*0384*/ 	.word	0xffffffff


	//   ....[26]....
        /*0388*/ 	.word	0xffffffff


	//   ....[27]....
        /*038c*/ 	.word	0xffffffff


	//   ....[28]....
        /*0390*/ 	.word	0xffffffff


	//   ....[29]....
        /*0394*/ 	.word	0xffffffff


	//   ....[30]....
        /*0398*/ 	.word	0xffffffff


	//   ....[31]....
        /*039c*/ 	.word	0xffffffff


	//   ....[32]....
        /*03a0*/ 	.word	0xffffffff


	//   ....[33]....
        /*03a4*/ 	.word	0xffffffff


	//   ....[34]....
        /*03a8*/ 	.word	0xffffffff


	//   ....[35]....
        /*03ac*/ 	.word	0xffffffff


	//   ....[36]....
        /*03b0*/ 	.word	0xffffffff


	//   ....[37]....
        /*03b4*/ 	.word	0xffffffff


	//   ....[38]....
        /*03b8*/ 	.word	0xffffffff


	//   ....[39]....
        /*03bc*/ 	.word	0xffffffff


	//   ....[40]....
        /*03c0*/ 	.word	0xffffffff


	//   ....[41]....
        /*03c4*/ 	.word	0xffffffff


	//   ....[42]....
        /*03c8*/ 	.word	0xffffffff


	//   ....[43]....
        /*03cc*/ 	.word	0xffffffff


	//   ....[44]....
        /*03d0*/ 	.word	0xffffffff


	//   ....[45]....
        /*03d4*/ 	.word	0xffffffff


	//   ....[46]....
        /*03d8*/ 	.word	0xffffffff


	//   ....[47]....
        /*03dc*/ 	.word	0xffffffff


	//   ....[48]....
        /*03e0*/ 	.word	0xffffffff


	//   ....[49]....
        /*03e4*/ 	.word	0xffffffff


	//   ....[50]....
        /*03e8*/ 	.word	0xffffffff


	//   ....[51]....
        /*03ec*/ 	.word	0xffffffff


	//   ....[52]....
        /*03f0*/ 	.word	0xffffffff


	//   ....[53]....
        /*03f4*/ 	.word	0xffffffff


	//   ....[54]....
        /*03f8*/ 	.word	0xffffffff


	//   ....[55]....
        /*03fc*/ 	.word	0xffffffff


	//   ....[56]....
        /*0400*/ 	.word	0xffffffff


	//   ....[57]....
        /*0404*/ 	.word	0xffffffff


	//   ....[58]....
        /*0408*/ 	.word	0xffffffff


	//   ....[59]....
        /*040c*/ 	.word	0xffffffff


	//   ....[60]....
        /*0410*/ 	.word	0xffffffff


	//   ....[61]....
        /*0414*/ 	.word	0xffffffff


	//   ....[62]....
        /*0418*/ 	.word	0xffffffff


	//   ....[63]....
        /*041c*/ 	.word	0xffffffff


	//   ....[64]....
        /*0420*/ 	.word	0xffffffff


	//   ....[65]....
        /*0424*/ 	.word	0xffffffff


	//   ....[66]....
        /*0428*/ 	.word	0xffffffff


	//   ....[67]....
        /*042c*/ 	.word	0xffffffff


	//   ....[68]....
        /*0430*/ 	.word	0xffffffff


	//   ....[69]....
        /*0434*/ 	.word	0xffffffff


	//   ....[70]....
        /*0438*/ 	.word	0xffffffff


	//   ....[71]....
        /*043c*/ 	.word	0xffffffff


	//   ....[72]....
        /*0440*/ 	.word	0xffffffff


	//   ....[73]....
        /*0444*/ 	.word	0xffffffff


	//   ....[74]....
        /*0448*/ 	.word	0xffffffff


	//   ....[75]....
        /*044c*/ 	.word	0xffffffff


	//   ....[76]....
        /*0450*/ 	.word	0xffffffff


	//   ....[77]....
        /*0454*/ 	.word	0xffffffff


	//   ....[78]....
        /*0458*/ 	.word	0xffffffff


	//   ....[79]....
        /*045c*/ 	.word	0xffffffff


	//   ....[80]....
        /*0460*/ 	.word	0xffffffff


	//   ....[81]....
        /*0464*/ 	.word	0x0500000f


	//   ....[82]....
        /*0468*/ 	.word	0x0500000f


	//   ....[83]....
        /*046c*/ 	.word	0x0500000f


	//   ....[84]....
        /*0470*/ 	.word	0x0500000f


	//   ....[85]....
        /*0474*/ 	.word	0x0500000f


	//   ....[86]....
        /*0478*/ 	.word	0x0500000f


	//----- nvinfo : EIATTR_COOP_GROUP_INSTR_OFFSETS
	.align		4
.L_444:
        /*047c*/ 	.byte	0x04, 0x28
        /*047e*/ 	.short	(.L_446 - .L_445)


	//   ....[0]....
.L_445:
        /*0480*/ 	.word	0x00000060


	//   ....[1]....
        /*0484*/ 	.word	0x00000190


	//   ....[2]....
        /*0488*/ 	.word	0x00000220


	//   ....[3]....
        /*048c*/ 	.word	0x000003a0


	//   ....[4]....
        /*0490*/ 	.word	0x000005f0


	//   ....[5]....
        /*0494*/ 	.word	0x00000b40


	//   ....[6]....
        /*0498*/ 	.word	0x00002080


	//   ....[7]....
        /*049c*/ 	.word	0x000021d0


	//   ....[8]....
        /*04a0*/ 	.word	0x00002350


	//   ....[9]....
        /*04a4*/ 	.word	0x00002390


	//   ....[10]....
        /*04a8*/ 	.word	0x00002500


	//   ....[11]....
        /*04ac*/ 	.word	0x00002680


	//   ....[12]....
        /*04b0*/ 	.word	0x000026d0


	//   ....[13]....
        /*04b4*/ 	.word	0x00002710


	//   ....[14]....
        /*04b8*/ 	.word	0x00002780


	//   ....[15]....
        /*04bc*/ 	.word	0x00002790


	//   ....[16]....
        /*04c0*/ 	.word	0x000027c0


	//   ....[17]....
        /*04c4*/ 	.word	0x000027f0


	//   ....[18]....
        /*04c8*/ 	.word	0x00002820


	//   ....[19]....
        /*04cc*/ 	.word	0x000028c0


	//   ....[20]....
        /*04d0*/ 	.word	0x000028f0


	//   ....[21]....
        /*04d4*/ 	.word	0x000029b0


	//   ....[22]....
        /*04d8*/ 	.word	0x00002a20


	//   ....[23]....
        /*04dc*/ 	.word	0x00002b70


	//   ....[24]....
        /*04e0*/ 	.word	0x00002bd0


	//   ....[25]....
        /*04e4*/ 	.word	0x00002c50


	//   ....[26]....
        /*04e8*/ 	.word	0x00002c70


	//   ....[27]....
        /*04ec*/ 	.word	0x00002e00


	//   ....[28]....
        /*04f0*/ 	.word	0x00002e30


	//   ....[29]....
        /*04f4*/ 	.word	0x00002e90


	//   ....[30]....
        /*04f8*/ 	.word	0x00003060


	//   ....[31]....
        /*04fc*/ 	.word	0x000031a0


	//   ....[32]....
        /*0500*/ 	.word	0x000031b0


	//   ....[33]....
        /*0504*/ 	.word	0x000031d0


	//   ....[34]....
        /*0508*/ 	.word	0x000031f0


	//   ....[35]....
        /*050c*/ 	.word	0x00003210


	//   ....[36]....
        /*0510*/ 	.word	0x00003230


	//   ....[37]....
        /*0514*/ 	.word	0x00003240


	//   ....[38]....
        /*0518*/ 	.word	0x000032b0


	//   ....[39]....
        /*051c*/ 	.word	0x00003340


	//   ....[40]....
        /*0520*/ 	.word	0x00003380


	//   ....[41]....
        /*0524*/ 	.word	0x000033c0


	//   ....[42]....
        /*0528*/ 	.word	0x00003400


	//   ....[43]....
        /*052c*/ 	.word	0x000034d0


	//   ....[44]....
        /*0530*/ 	.word	0x00003530


	//   ....[45]....
        /*0534*/ 	.word	0x000036a0


	//   ....[46]....
        /*0538*/ 	.word	0x00003730


	//   ....[47]....
        /*053c*/ 	.word	0x000038b0


	//   ....[48]....
        /*0540*/ 	.word	0x000038f0


	//   ....[49]....
        /*0544*/ 	.word	0x00003940


	//   ....[50]....
        /*0548*/ 	.word	0x00003970


	//   ....[51]....
        /*054c*/ 	.word	0x00003980


	//   ....[52]....
        /*0550*/ 	.word	0x00003a30


	//   ....[53]....
        /*0554*/ 	.word	0x00003b80


	//   ....[54]....
        /*0558*/ 	.word	0x00003e40


	//   ....[55]....
        /*055c*/ 	.word	0x00003e50


	//   ....[56]....
        /*0560*/ 	.word	0x00003e80


	//   ....[57]....
        /*0564*/ 	.word	0x00003e90


	//   ....[58]....
        /*0568*/ 	.word	0x00003eb0


	//   ....[59]....
        /*056c*/ 	.word	0x00003ec0


	//   ....[60]....
        /*0570*/ 	.word	0x00003ee0


	//   ....[61]....
        /*0574*/ 	.word	0x00003ef0


	//   ....[62]....
        /*0578*/ 	.word	0x000042a0


	//   ....[63]....
        /*057c*/ 	.word	0x000042b0


	//   ....[64]....
        /*0580*/ 	.word	0x000042c0


	//   ....[65]....
        /*0584*/ 	.word	0x000042d0


	//   ....[66]....
        /*0588*/ 	.word	0x000042e0


	//   ....[67]....
        /*058c*/ 	.word	0x00004300


	//   ....[68]....
        /*0590*/ 	.word	0x00004320


	//   ....[69]....
        /*0594*/ 	.word	0x000043a0


	//   ....[70]....
        /*0598*/ 	.word	0x000063e0


	//   ....[71]....
        /*059c*/ 	.word	0x00006580


	//   ....[72]....
        /*05a0*/ 	.word	0x000067d0


	//   ....[73]....
        /*05a4*/ 	.word	0x00006970


	//   ....[74]....
        /*05a8*/ 	.word	0x00006a90


	//   ....[75]....
        /*05ac*/ 	.word	0x00006f90


	//   ....[76]....
        /*05b0*/ 	.word	0x00007220


	//   ....[77]....
        /*05b4*/ 	.word	0x00007460


	//   ....[78]....
        /*05b8*/ 	.word	0x00007690


	//   ....[79]....
        /*05bc*/ 	.word	0x00007940


	//   ....[80]....
        /*05c0*/ 	.word	0x00007c70


	//   ....[81]....
        /*05c4*/ 	.word	0x000096f0


	//   ....[82]....
        /*05c8*/ 	.word	0x00009840


	//   ....[83]....
        /*05cc*/ 	.word	0x000098b0


	//   ....[84]....
        /*05d0*/ 	.word	0x00009920


	//   ....[85]....
        /*05d4*/ 	.word	0x00009990


	//   ....[86]....
        /*05d8*/ 	.word	0x00009a00


	//----- nvinfo : EIATTR_REG_RECONFIG
	.align		4
.L_446:
        /*05dc*/ 	.byte	0x01, 0x54
	.zero		2


	//----- nvinfo : EIATTR_SYSCALL_OFFSETS
	.align		4
        /*05e0*/ 	.byte	0x04, 0x46
        /*05e2*/ 	.short	(.L_448 - .L_447)


	//   ....[0]....
.L_447:
        /*05e4*/ 	.word	0x000007a0


	//   ....[1]....
        /*05e8*/ 	.word	0x00000890


	//   ....[2]....
        /*05ec*/ 	.word	0x000009f0


	//   ....[3]....
        /*05f0*/ 	.word	0x00000ae0


	//----- nvinfo : EIATTR_MBARRIER_INSTR_OFFSETS
	.align		4
.L_448:
        /*05f4*/ 	.byte	0x04, 0x39
        /*05f6*/ 	.short	(.L_450 - .L_449)


	//   ....[0]....
.L_449:
        /*05f8*/ 	.word	0x00000260
        /*05fc*/ 	.word	0x000000ff
        /*0600*/ 	.word	0x00030c00
        /*0604*/ 	.short	0x0100
        /*0606*/ 	.byte	0x06
	.zero		1


	//   ....[1]....
        /*0608*/ 	.word	0x00000350
        /*060c*/ 	.word	0x000000ff
        /*0610*/ 	.word	0x00030c10
        /*0614*/ 	.short	0x0100
        /*0616*/ 	.byte	0x08
	.zero		1


	//   ....[2]....
        /*0618*/ 	.word	0x00000360
        /*061c*/ 	.word	0x000000ff
        /*0620*/ 	.word	0x00030c20
        /*0624*/ 	.short	0x0100
        /*0626*/ 	.byte	0x08
	.zero		1


	//   ....[3]....
        /*0628*/ 	.word	0x00000370
        /*062c*/ 	.word	0x000000ff
        /*0630*/ 	.word	0x00030c18
        /*0634*/ 	.short	0x0100
        /*0636*/ 	.byte	0x08
	.zero		1


	//   ....[4]....
        /*0638*/ 	.word	0x00000380
        /*063c*/ 	.word	0x000000ff
        /*0640*/ 	.word	0x00030c28
        /*0644*/ 	.short	0x0100
        /*0646*/ 	.byte	0x08
	.zero		1


	//   ....[5]....
        /*0648*/ 	.word	0x000004b0
        /*064c*/ 	.word	0x000000ff
        /*0650*/ 	.word	0x00030c30
        /*0654*/ 	.short	0x0100
        /*0656*/ 	.byte	0x08
	.zero		1


	//   ....[6]....
        /*0658*/ 	.word	0x000004c0
        /*065c*/ 	.word	0x000000ff
        /*0660*/ 	.word	0x00030c40
        /*0664*/ 	.short	0x0100
        /*0666*/ 	.byte	0x08
	.zero		1


	//   ....[7]....
        /*0668*/ 	.word	0x000004d0
        /*066c*/ 	.word	0x000000ff
        /*0670*/ 	.word	0x00030c38
        /*0674*/ 	.short	0x0100
        /*0676*/ 	.byte	0x08
	.zero		1


	//   ....[8]....
        /*0678*/ 	.word	0x000004e0
        /*067c*/ 	.word	0x000000ff
        /*0680*/ 	.word	0x00030c48
        /*0684*/ 	.short	0x0100
        /*0686*/ 	.byte	0x08
	.zero		1


	//   ....[9]....
        /*0688*/ 	.word	0x00000b70
        /*068c*/ 	.word	0x00000002
        /*0690*/ 	.word	0x00030c00
        /*0694*/ 	.short	0x010a
        /*0696*/ 	.byte	0x3f
	.zero		1


	//   ....[10]....
        /*0698*/ 	.word	0x00000bc0
        /*069c*/ 	.word	0x00000002
        /*06a0*/ 	.word	0x00030c00
        /*06a4*/ 	.short	0x010a
        /*06a6*/ 	.byte	0x3f
	.zero		1


	//   ....[11]....
        /*06a8*/ 	.word	0x000016b0
        /*06ac*/ 	.word	0x00000015
        /*06b0*/ 	.word	0x00030c10
        /*06b4*/ 	.short	0x010a
        /*06b6*/ 	.byte	0x3f
	.zero		1


	//   ....[12]....
        /*06b8*/ 	.word	0x00001720
        /*06bc*/ 	.word	0x00000015
        /*06c0*/ 	.word	0x00030c10
        /*06c4*/ 	.short	0x010a
        /*06c6*/ 	.byte	0x3f
	.zero		1


	//   ....[13]....
        /*06c8*/ 	.word	0x00001b40
        /*06cc*/ 	.word	0x00000015
        /*06d0*/ 	.word	0x00030c30
        /*06d4*/ 	.short	0x010a
        /*06d6*/ 	.byte	0x3f
	.zero		1


	//   ....[14]....
        /*06d8*/ 	.word	0x00001b80
        /*06dc*/ 	.word	0x00000015
        /*06e0*/ 	.word	0x00030c30
        /*06e4*/ 	.short	0x010a
        /*06e6*/ 	.byte	0x3f
	.zero		1


	//   ....[15]....
        /*06e8*/ 	.word	0x00005850
        /*06ec*/ 	.word	0x00000003
        /*06f0*/ 	.word	0x00000000
        /*06f4*/ 	.short	0x0101
        /*06f6*/ 	.byte	0x3f
	.zero		1


	//   ....[16]....
        /*06f8*/ 	.word	0x00005c90
        /*06fc*/ 	.word	0x00000003
        /*0700*/ 	.word	0x00000000
        /*0704*/ 	.short	0x0101
        /*0706*/ 	.byte	0x3f
	.zero		1


	//   ....[17]....
        /*0708*/ 	.word	0x000080e0
        /*070c*/ 	.word	0x0000000b
        /*0710*/ 	.word	0x00030c20
        /*0714*/ 	.short	0x010a
        /*0716*/ 	.byte	0x3f
	.zero		1


	//   ....[18]....
        /*0718*/ 	.word	0x000085b0
        /*071c*/ 	.word	0x0000000b
        /*0720*/ 	.word	0x00030c40
        /*0724*/ 	.short	0x010a
        /*0726*/ 	.byte	0x3f
	.zero		1


	//   ....[19]....
        /*0728*/ 	.word	0x000087e0
        /*072c*/ 	.word	0x0000000b
        /*0730*/ 	.word	0x00030c28
        /*0734*/ 	.short	0x010a
        /*0736*/ 	.byte	0x3f
	.zero		1


	//   ....[20]....
        /*0738*/ 	.word	0x00008980
        /*073c*/ 	.word	0x0000000b
        /*0740*/ 	.word	0x00030c48
        /*0744*/ 	.short	0x010a
        /*0746*/ 	.byte	0x3f
	.zero		1


	//   ....[21]....
        /*0748*/ 	.word	0x00008b90
        /*074c*/ 	.word	0x0000000b
        /*0750*/ 	.word	0x00030c20
        /*0754*/ 	.short	0x010a
        /*0756*/ 	.byte	0x3f
	.zero		1


	//   ....[22]....
        /*0758*/ 	.word	0x00008da0
        /*075c*/ 	.word	0x0000000b
        /*0760*/ 	.word	0x00030c40
        /*0764*/ 	.short	0x010a
        /*0766*/ 	.byte	0x3f
	.zero		1


	//   ....[23]....
        /*0768*/ 	.word	0x00008fa0
        /*076c*/ 	.word	0x0000000b
        /*0770*/ 	.word	0x00030c28
        /*0774*/ 	.short	0x010a
        /*0776*/ 	.byte	0x3f
	.zero		1


	//   ....[24]....
        /*0778*/ 	.word	0x000091a0
        /*077c*/ 	.word	0x0000000d
        /*0780*/ 	.word	0x00030c40
        /*0784*/ 	.short	0x010a
        /*0786*/ 	.byte	0x3f
	.zero		1


	//   ....[25]....
        /*0788*/ 	.word	0x00009560
        /*078c*/ 	.word	0x00000006
        /*0790*/ 	.word	0x00000000
        /*0794*/ 	.short	0x010a
        /*0796*/ 	.byte	0x3f
	.zero		1


	//   ....[26]....
        /*0798*/ 	.word	0x000095c0
        /*079c*/ 	.word	0x00000003
        /*07a0*/ 	.word	0x00000000
        /*07a4*/ 	.short	0x010a
        /*07a6*/ 	.byte	0x3f
	.zero		1


	//   ....[27]....
        /*07a8*/ 	.word	0x00009620
        /*07ac*/ 	.word	0x00000000
        /*07b0*/ 	.word	0x00000000
        /*07b4*/ 	.short	0x010a
        /*07b6*/ 	.byte	0x3f
	.zero		1


	//   ....[28]....
        /*07b8*/ 	.word	0x00009650
        /*07bc*/ 	.word	0x00000003
        /*07c0*/ 	.word	0x00000000
        /*07c4*/ 	.short	0x010a
        /*07c6*/ 	.byte	0x3f
	.zero		1


	//   ....[29]....
        /*07c8*/ 	.word	0x00009720
        /*07cc*/ 	.word	0x00000002
        /*07d0*/ 	.word	0x00030c00
        /*07d4*/ 	.short	0x010a
        /*07d6*/ 	.byte	0x3f
	.zero		1


	//   ....[30]....
        /*07d8*/ 	.word	0x00009770
        /*07dc*/ 	.word	0x00000015
        /*07e0*/ 	.word	0x00030c10
        /*07e4*/ 	.short	0x010a
        /*07e6*/ 	.byte	0x3f
	.zero		1


	//   ....[31]....
        /*07e8*/ 	.word	0x000097c0
        /*07ec*/ 	.word	0x00000015
        /*07f0*/ 	.word	0x00030c30
        /*07f4*/ 	.short	0x010a
        /*07f6*/ 	.byte	0x3f
	.zero		1


	//   ....[32]....
        /*07f8*/ 	.word	0x00009a40
        /*07fc*/ 	.word	0x0000000b
        /*0800*/ 	.word	0x00030c20
        /*0804*/ 	.short	0x010a
        /*0806*/ 	.byte	0x3f
	.zero		1


	//   ....[33]....
        /*0808*/ 	.word	0x00009a90
        /*080c*/ 	.word	0x0000000b
        /*0810*/ 	.word	0x00030c40
        /*0814*/ 	.short	0x010a
        /*0816*/ 	.byte	0x3f
	.zero		1


	//   ....[34]....
        /*0818*/ 	.word	0x00009ae0
        /*081c*/ 	.word	0x0000000b
        /*0820*/ 	.word	0x00030c28
        /*0824*/ 	.short	0x010a
        /*0826*/ 	.byte	0x3f
	.zero		1


	//   ....[35]....
        /*0828*/ 	.word	0x00009b30
        /*082c*/ 	.word	0x0000000b
        /*0830*/ 	.word	0x00030c48
        /*0834*/ 	.short	0x010a
        /*0836*/ 	.byte	0x3f
	.zero		1


	//   ....[36]....
        /*0838*/ 	.word	0x00009b90
        /*083c*/ 	.word	0x0000000b
        /*0840*/ 	.word	0x00030c20
        /*0844*/ 	.short	0x010a
        /*0846*/ 	.byte	0x3f
	.zero		1


	//   ....[37]....
        /*0848*/ 	.word	0x00009be0
        /*084c*/ 	.word	0x0000000b
        /*0850*/ 	.word	0x00030c40
        /*0854*/ 	.short	0x010a
        /*0856*/ 	.byte	0x3f
	.zero		1


	//   ....[38]....
        /*0858*/ 	.word	0x00009c30
        /*085c*/ 	.word	0x0000000b
        /*0860*/ 	.word	0x00030c28
        /*0864*/ 	.short	0x010a
        /*0866*/ 	.byte	0x3f
	.zero		1


	//   ....[39]....
        /*0868*/ 	.word	0x00009c80
        /*086c*/ 	.word	0x0000000d
        /*0870*/ 	.word	0x00030c40
        /*0874*/ 	.short	0x010a
        /*0876*/ 	.byte	0x3f
	.zero		1


	//   ....[40]....
        /*0878*/ 	.word	0x00009d60
        /*087c*/ 	.word	0x00000006
        /*0880*/ 	.word	0x00000000
        /*0884*/ 	.short	0x010a
        /*0886*/ 	.byte	0x3f
	.zero		1


	//   ....[41]....
        /*0888*/ 	.word	0x00009db0
        /*088c*/ 	.word	0x00000003
        /*0890*/ 	.word	0x00000000
        /*0894*/ 	.short	0x010a
        /*0896*/ 	.byte	0x3f
	.zero		1


	//   ....[42]....
        /*0898*/ 	.word	0x00009e00
        /*089c*/ 	.word	0x00000000
        /*08a0*/ 	.word	0x00000000
        /*08a4*/ 	.short	0x010a
        /*08a6*/ 	.byte	0x3f
	.zero		1


	//----- nvinfo : EIATTR_NUM_MBARRIERS
	.align		4
.L_450:
        /*08a8*/ 	.byte	0x03, 0x38
        /*08aa*/ 	.short	0x0009


	//----- nvinfo : EIATTR_EXIT_INSTR_OFFSETS
	.align		4
        /*08ac*/ 	.byte	0x04, 0x1c
        /*08ae*/ 	.short	(.L_452 - .L_451)


	//   ....[0]....
.L_451:
        /*08b0*/ 	.word	0x000096a0


	//----- nvinfo : EIATTR_MAX_THREADS
	.align		4
.L_452:
        /*08b4*/ 	.byte	0x04, 0x05
        /*08b6*/ 	.short	(.L_454 - .L_453)
.L_453:
        /*08b8*/ 	.word	0x00000180
        /*08bc*/ 	.word	0x00000001
        /*08c0*/ 	.word	0x00000001


	//----- nvinfo : EIATTR_CRS_STACK_SIZE
	.align		4
.L_454:
        /*08c4*/ 	.byte	0x04, 0x1e
        /*08c6*/ 	.short	(.L_456 - .L_455)
.L_455:
        /*08c8*/ 	.word	0x00000000


	//----- nvinfo : EIATTR_CBANK_PARAM_SIZE
	.align		4
.L_456:
        /*08cc*/ 	.byte	0x03, 0x19
        /*08ce*/ 	.short	0x06f0


	//----- nvinfo : EIATTR_PARAM_CBANK
	.align		4
        /*08d0*/ 	.byte	0x04, 0x0a
        /*08d2*/ 	.short	(.L_458 - .L_457)
	.align		4
.L_457:
        /*08d4*/ 	.word	index@(.nv.constant0._ZN7cutlass13device_kernelIN5flash11enable_sm90INS1_16FlashAttnBwdSm90INS1_25CollectiveMainloopBwdSm90ILi2ELi2ELi2EN4cute5tupleIJNS5_1CILi1EEES8_S8_EEENS6_IJNS7_ILi128EEESA_NS7_ILi64EEEEEENS_6half_tEfNS_4arch4Sm90ELb0ELb0ELb1ELb0ELb1ELb1ELb0ELb0ELi2ELi1ELi2ELi2ELb0EEENS1_24CollectiveEpilogueBwdGQAISC_fSF_Li256ELb0ELb1EEENS1_19SingleTileSchedulerILb0ELb0ELb0ELi128EEEEEEEEEvNT_6ParamsE)
        /*08d8*/ 	.short	0x0210
        /*08da*/ 	.short	0x06f0


	//----- nvinfo : EIATTR_SW_WAR
	.align		4
.L_458:
        /*08dc*/ 	.byte	0x04, 0x36
        /*08de*/ 	.short	(.L_460 - .L_459)
.L_459:
        /*08e0*/ 	.word	0x00000008
.L_460:


//--------------------- .nv.info._ZN7cutlass13device_kernelIN5flash11enable_sm90INS1_16FlashAttnBwdSm90INS1_25CollectiveMainloopBwdSm90ILi2ELi2ELi2EN4cute5tupleIJNS5_1CILi1EEES8_S8_EEENS6_IJNS7_ILi128EEESA_NS7_ILi64EEEEEENS_6half_tEfNS_4arch4Sm90ELb0ELb0ELb1ELb1ELb0ELb1ELb0ELb0ELi2ELi1ELi2ELi2ELb0EEENS1_21CollectiveEpilogueBwdISC_SD_SF_Li256ELb1ELb0ELi1EEENS1_19SingleTileSchedulerILb1ELb0ELb0ELi128EEEEEEEEEvNT_6ParamsE --------------------------
	.section	.nv.info._ZN7cutlass13device_kernelIN5flash11enable_sm90INS1_16FlashAttnBwdSm90INS1_25CollectiveMainloopBwdSm90ILi2ELi2ELi2EN4cute5tupleIJNS5_1CILi1EEES8_S8_EEENS6_IJNS7_ILi128EEESA_NS7_ILi64EEEEEENS_6half_tEfNS_4arch4Sm90ELb0ELb0ELb1ELb1ELb0ELb1ELb0ELb0ELi2ELi1ELi2ELi2ELb0EEENS1_21CollectiveEpilogueBwdISC_SD_SF_Li256ELb1ELb0ELi1EEENS1_19SingleTileSchedulerILb1ELb0ELb0ELi128EEEEEEEEEvNT_6ParamsE,"",@"SHT_CUDA_INFO"
	.sectionflags	@""
	.align	4


	//----- nvinfo : EIATTR_CUDA_API_VERSION
	.align		4
        /*0000*/ 	.byte	0x04, 0x37
        /*0002*/ 	.short	(.L_462 - .L_461)
.L_461:
        /*0004*/ 	.word	0x00000082


	//----- nvinfo : EIATTR_KPARAM_INFO
	.align		4
.L_462:
        /*0008*/ 	.byte	0x04, 0x17
        /*000a*/ 	.short	(.L_464 - .L_463)
.L_463:
        /*000c*/ 	.word	0x00000000
        /*0010*/ 	.short	0x0000
        /*0012*/ 	.short	0x0070
        /*0014*/ 	.byte	0x00, 0xf0, 0x01, 0x1a


	//----- nvinfo : EIATTR_SPARSE_MMA_MASK
	.align		4
.L_464:
        /*0018*/ 	.byte	0x03, 0x50
        /*001a*/ 	.short	0x0000


	//----- nvinfo : EIATTR_MAXREG_COUNT
	.align		4
        /*001c*/ 	.byte	0x03, 0x1b
        /*001e*/ 	.short	0x00a8


	//----- nvinfo : EIATTR_NUM_BARRIERS
	.align		4
        /*0020*/ 	.byte	0x02, 0x4c
        /*0022*/ 	.byte	0x10
	.zero		1


	//----- nvinfo : EIATTR_EXTERNS
	.align		4
        /*0024*/ 	.byte	0x04, 0x0f
        /*0026*/ 	.short	(.L_466 - .L_465)


	//   ....[0]....
	.align		4
.L_465:
        /*0028*/ 	.word	index@(__assertfail)


	//----- nvinfo : EIATTR_ANNOTATIONS
	.align		4
.L_466:
        /*002c*/ 	.byte	0x04, 0x55
        /*002e*/ 	.short	(.L_468 - .L_467)


	//   ....[0]....
.L_467:
        /* <DEDUP_REMOVED lines=23> */


	//----- nvinfo : EIATTR_MERCURY_ISA_VERSION
	.align		4
.L_468:
        /*0190*/ 	.byte	0x03, 0x5f
        /*0192*/ 	.short	0x0101


	//----- nvinfo : EIATTR_INT_WARP_WIDE_INSTR_OFFSETS
	.align		4
        /*0194*/ 	.byte	0x04, 0x31
        /*0196*/ 	.short	(.L_470 - .L_469)


	//   ....[0]....
.L_469:
        /*0198*/ 	.word	0x00000180


	//   ....[1]....
        /*019c*/ 	.word	0x00000240


	//   ....[2]....
        /*01a0*/ 	.word	0x000090e0


	//----- nvinfo : EIATTR_COOP_GROUP_MASK_REGIDS
	.align		4
.L_470:
        /*01a4*/ 	.byte	0x04, 0x29
        /*01a6*/ 	.short	(.L_472 - .L_471)


	//   ....[0]....
.L_471:
        /*01a8*/ 	.word	0xffffffff


	//   ....[1]....
        /*01ac*/ 	.word	0xffffffff


	//   ....[2]....
        /*01b0*/ 	.word	0xffffffff


	//   ....[3]....
        /*01b4*/ 	.word	0xffffffff


	//   ....[4]....
        /*01b8*/ 	.word	0xffffffff


	//   ....[5]....
        /*01bc*/ 	.word	0xffffffff


	//   ....[6]....
        /*01c0*/ 	.word	0xffffffff


	//   ....[7]....
        /*01c4*/ 	.word	0xffffffff


	//   ....[8]....
        /*01c8*/ 	.word	0xffffffff


	//   ....[9]....
        /*01cc*/ 	.word	0xffffffff


	//   ....[10]....
        /*01d0*/ 	.word	0xffffffff


	//   ....[11]....
        /*01d4*/ 	.word	0xffffffff


	//   ....[12]....
        /*01d8*/ 	.word	0xffffffff


	//   ....[13]....
        /*01dc*/ 	.word	0xffffffff


	//   ....[14]....
        /*01e0*/ 	.word	0xffffffff


	//   ....[15]....
        /*01e4*/ 	.word	0xffffffff


	//   ....[16]....
        /*01e8*/ 	.word	0xffffffff


	//   ....[17]....
        /*01ec*/ 	.word	0xffffffff


	//   ....[18]....
        /*01f0*/ 	.word	0xffffffff


	//   ....[19]....
        /*01f4*/ 	.word	0xffffffff


	//   ....[20]....
        /*01f8*/ 	.word	0xffffffff


	//   ....[21]....
        /*01fc*/ 	.word	0xffffffff


	//   ....[22]....
        /*0200*/ 	.word	0xffffffff


	//   ....[23]....
        /*0204*/ 	.word	0xffffffff


	//   ....[24]....
        /*0208*/ 	.word	0xffffffff


	//   ....[25]....
        /*020c*/ 	.word	0xffffffff


	//   ....[26]....
        /*0210*/ 	.word	0xffffffff


	//   ....[27]....
        /*0214*/ 	.word	0xffffffff


	//   ....[28]....
        /*0218*/ 	.word	0xffffffff


	//   ....[29]....
        /*021c*/ 	.word	0xffffffff


	//   ....[30]....
        /*0220*/ 	.word	0xffffffff


	//   ....[31]....
        /*0224*/ 	.word	0xffffffff


	//   ....[32]....
        /*0228*/ 	.word	0xffffffff


	//   ....[33]....
        /*022c*/ 	.word	0xffffffff


	//   ....[34]....
        /*0230*/ 	.word	0xffffffff


	//   ....[35]....
        /*0234*/ 	.word	0xffffffff


	//   ....[36]....
        /*0238*/ 	.word	0xffffffff


	//   ....[37]....
        /*023c*/ 	.word	0xffffffff


	//   ....[38]....
        /*0240*/ 	.word	0xffffffff


	//   ....[39]....
        /*0244*/ 	.word	0xffffffff


	//   ....[40]....
        /*0248*/ 	.word	0xffffffff


	//   ....[41]....
        /*024c*/ 	.word	0xffffffff


	//   ....[42]....
        /*0250*/ 	.word	0xffffffff


	//   ....[43]....
        /*0254*/ 	.word	0xffffffff


	//   ....[44]....
        /*0258*/ 	.word	0xffffffff


	//   ....[45]....
        /*025c*/ 	.word	0xffffffff


	//   ....[46]....
        /*0260*/ 	.word	0xffffffff


	//   ....[47]....
        /*0264*/ 	.word	0xffffffff


	//   ....[48]....
        /*0268*/ 	.word	0xffffffff


	//   ....[49]....
        /*026c*/ 	.word	0xffffffff


	//   ....[50]....
        /*0270*/ 	.word	0xffffffff


	//   ....[51]....
        /*0274*/ 	.word	0xffffffff


	//   ....[52]....
        /*0278*/ 	.word	0xffffffff


	//   ....[53]....
        /*027c*/ 	.word	0xffffffff


	//   ....[54]....
        /*0280*/ 	.word	0xffffffff


	//   ....[55]....
        /*0284*/ 	.word	0xffffffff


	//   ....[56]....
        /*0288*/ 	.word	0xffffffff


	//   ....[57]....
        /*028c*/ 	.word	0xffffffff


	//   ....[58]....
        /*0290*/ 	.word	0xffffffff


	//   ....[59]....
        /*0294*/ 	.word	0xffffffff


	//   ....[60]....
        /*0298*/ 	.word	0xffffffff


	//   ....[61]....
        /*029c*/ 	.word	0xffffffff


	//   ....[62]....
        /*02a0*/ 	.word	0xffffffff


	//   ....[63]....
        /*02a4*/ 	.word	0xffffffff


	//   ....[64]....
        /*02a8*/ 	.word	0xffffffff


	//   ....[65]....
        /*02ac*/ 	.word	0xffffffff


	//   ....[66]....
        /*02b0*/ 	.word	0xffffffff


	//   ....[67]....
        /*02b4*/ 	.word	0xffffffff


	//   ....[68]....
        /*02b8*/ 	.word	0xffffffff


	//   ....[69]....
        /*02bc*/ 	.word	0xffffffff


	//   ....[70]....
        /*02c0*/ 	.word	0xffffffff


	//   ....[71]....
        /*02c4*/ 	.word	0x0500000f


	//----- nvinfo : EIATTR_COOP_GROUP_INSTR_OFFSETS
	.align		4
.L_472:
        /*02c8*/ 	.byte	0x04, 0x28
        /*02ca*/ 	.short	(.L_474 - .L_473)


	//   ....[0]....
.L_473:
        /*02cc*/ 	.word	0x00000060


	//   ....[1]....
        /*02d0*/ 	.word	0x00000190


	//   ....[2]....
        /*02d4*/ 	.word	0x00000220


	//   ....[3]....
        /*02d8*/ 	.word	0x000003a0


	//   ....[4]....
        /*02dc*/ 	.word	0x00000610


	//   ....[5]....
        /*02e0*/ 	.word	0x00001170


	//   ....[6]....
        /*02e4*/ 	.word	0x000021d0


	//   ....[7]....
        /*02e8*/ 	.word	0x000022d0


	//   ....[8]....
        /*02ec*/ 	.word	0x00002410


	//   ....[9]....
        /*02f0*/ 	.word	0x00002590


	//   ....[10]....
        /*02f4*/ 	.word	0x000026f0


	//   ....[11]....
        /*02f8*/ 	.word	0x00002730


	//   ....[12]....
        /*02fc*/ 	.word	0x00002790


	//   ....[13]....
        /*0300*/ 	.word	0x000027d0


	//   ....[14]....
        /*0304*/ 	.word	0x000027e0


	//   ....[15]....
        /*0308*/ 	.word	0x00002820


	//   ....[16]....
        /*030c*/ 	.word	0x00002900


	//   ....[17]....
        /*0310*/ 	.word	0x000029c0


	//   ....[18]....
        /*0314*/ 	.word	0x00002f10


	//   ....[19]....
        /*0318*/ 	.word	0x00002f20


	//   ....[20]....
        /*031c*/ 	.word	0x00002f40


	//   ....[21]....
        /*0320*/ 	.word	0x00002f50


	//   ....[22]....
        /*0324*/ 	.word	0x00002f70


	//   ....[23]....
        /*0328*/ 	.word	0x00002f80


	//   ....[24]....
        /*032c*/ 	.word	0x00002fd0


	//   ....[25]....
        /*0330*/ 	.word	0x00003130


	//   ....[26]....
        /*0334*/ 	.word	0x00003230


	//   ....[27]....
        /*0338*/ 	.word	0x00003290


	//   ....[28]....
        /*033c*/ 	.word	0x000032e0


	//   ....[29]....
        /*0340*/ 	.word	0x00003370


	//   ....[30]....
        /*0344*/ 	.word	0x00003570


	//   ....[31]....
        /*0348*/ 	.word	0x000035e0


	//   ....[32]....
        /*034c*/ 	.word	0x00003640


	//   ....[33]....
        /*0350*/ 	.word	0x00003680


	//   ....[34]....
        /*0354*/ 	.word	0x000036c0


	//   ....[35]....
        /*0358*/ 	.word	0x00003700


	//   ....[36]....
        /*035c*/ 	.word	0x00003740


	//   ....[37]....
        /*0360*/ 	.word	0x00003780


	//   ....[38]....
        /*0364*/ 	.word	0x000037f0


	//   ....[39]....
        /*0368*/ 	.word	0x00003830


	//   ....[40]....
        /*036c*/ 	.word	0x000038f0


	//   ....[41]....
        /*0370*/ 	.word	0x00003930


	//   ....[42]....
        /*0374*/ 	.word	0x00003970


	//   ....[43]....
        /*0378*/ 	.word	0x000039f0


	//   ....[44]....
        /*037c*/ 	.word	0x00003a40


	//   ....[45]....
        /*0380*/ 	.word	0x00003bb0


	//   ....[46]....
        /*0384*/ 	.word	0x00003c30


	//   ....[47]....
        /*0388*/ 	.word	0x00003c70


	//   ....[48]....
        /*038c*/ 	.word	0x00003cc0


	//   ....[49]....
        /*0390*/ 	.word	0x00003d30


	//   ....[50]....
        /*0394*/ 	.word	0x00003d80


	//   ....[51]....
        /*0398*/ 	.word	0x00003ec0


	//   ....[52]....
        /*039c*/ 	.word	0x00003f00


	//   ....[53]....
        /*03a0*/ 	.word	0x00004030


	//   ....[54]....
        /*03a4*/ 	.word	0x00004070


	//   ....[55]....
        /*03a8*/ 	.word	0x000040b0


	//   ....[56]....
        /*03ac*/ 	.word	0x000040f0


	//   ....[57]....
        /*03b0*/ 	.word	0x00004100


	//   ....[58]....
        /*03b4*/ 	.word	0x00004150


	//   ....[59]....
        /*03b8*/ 	.word	0x000041a0


	//   ....[60]....
        /*03bc*/ 	.word	0x00004270


	//   ....[61]....
        /*03c0*/ 	.word	0x00004300


	//   ....[62]....
        /*03c4*/ 	.word	0x000045d0


	//   ....[63]....
        /*03c8*/ 	.word	0x000045f0


	//   ....[64]....
        /*03cc*/ 	.word	0x00004600


	//   ....[65]....
        /*03d0*/ 	.word	0x00004610


	//   ....[66]....
        /*03d4*/ 	.word	0x00004620


	//   ....[67]....
        /*03d8*/ 	.word	0x00004660


	//   ....[68]....
        /*03dc*/ 	.word	0x00004690


	//   ....[69]....
        /*03e0*/ 	.word	0x000046b0


	//   ....[70]....
        /*03e4*/ 	.word	0x00007e40


	//   ....[71]....
        /*03e8*/ 	.word	0x0000ac50


	//----- nvinfo : EIATTR_REG_RECONFIG
	.align		4
.L_474:
        /*03ec*/ 	.byte	0x01, 0x54
	.zero		2


	//----- nvinfo : EIATTR_SYSCALL_OFFSETS
	.align		4
        /*03f0*/ 	.byte	0x04, 0x46
        /*03f2*/ 	.short	(.L_476 - .L_475)


	//   ....[0]....
.L_475:
        /*03f4*/ 	.word	0x00000dd0


	//   ....[1]....
        /*03f8*/ 	.word	0x00000ec0


	//   ....[2]....
        /*03fc*/ 	.word	0x00001020


	//   ....[3]....
        /*0400*/ 	.word	0x00001110


	//----- nvinfo : EIATTR_MBARRIER_INSTR_OFFSETS
	.align		4
.L_476:
        /*0404*/ 	.byte	0x04, 0x39
        /*0406*/ 	.short	(.L_478 - .L_477)


	//   ....[0]....
.L_477:
        /*0408*/ 	.word	0x00000260
        /*040c*/ 	.word	0x000000ff
        /*0410*/ 	.word	0x00030c00
        /*0414*/ 	.short	0x0100
        /*0416*/ 	.byte	0x06
	.zero		1


	//   ....[1]....
        /*0418*/ 	.word	0x00000350
        /*041c*/ 	.word	0x000000ff
        /*0420*/ 	.word	0x00030c10
        /*0424*/ 	.short	0x0100
        /*0426*/ 	.byte	0x08
	.zero		1


	//   ....[2]....
        /*0428*/ 	.word	0x00000360
        /*042c*/ 	.word	0x000000ff
        /*0430*/ 	.word	0x00030c20
        /*0434*/ 	.short	0x0100
        /*0436*/ 	.byte	0x08
	.zero		1


	//   ....[3]....
        /*0438*/ 	.word	0x00000370
        /*043c*/ 	.word	0x000000ff
        /*0440*/ 	.word	0x00030c18
        /*0444*/ 	.short	0x0100
        /*0446*/ 	.byte	0x08
	.zero		1


	//   ....[4]....
        /*0448*/ 	.word	0x00000380
        /*044c*/ 	.word	0x000000ff
        /*0450*/ 	.word	0x00030c28
        /*0454*/ 	.short	0x0100
        /*0456*/ 	.byte	0x08
	.zero		1


	//   ....[5]....
        /*0458*/ 	.word	0x000004b0
        /*045c*/ 	.word	0x000000ff
        /*0460*/ 	.word	0x00030c30
        /*0464*/ 	.short	0x0100
        /*0466*/ 	.byte	0x08
	.zero		1


	//   ....[6]....
        /*0468*/ 	.word	0x000004c0
        /*046c*/ 	.word	0x000000ff
        /*0470*/ 	.word	0x00030c40
        /*0474*/ 	.short	0x0100
        /*0476*/ 	.byte	0x08
	.zero		1


	//   ....[7]....
        /*0478*/ 	.word	0x000004d0
        /*047c*/ 	.word	0x000000ff
        /*0480*/ 	.word	0x00030c38
        /*0484*/ 	.short	0x0100
        /*0486*/ 	.byte	0x08
	.zero		1


	//   ....[8]....
        /*0488*/ 	.word	0x000004e0
        /*048c*/ 	.word	0x000000ff
        /*0490*/ 	.word	0x00030c48
        /*0494*/ 	.short	0x0100
        /*0496*/ 	.byte	0x08
	.zero		1


	//   ....[9]....
        /*0498*/ 	.word	0x000011c0
        /*049c*/ 	.word	0x00000002
        /*04a0*/ 	.word	0x00030c00
        /*04a4*/ 	.short	0x010a
        /*04a6*/ 	.byte	0x3f
	.zero		1


	//   ....[10]....
        /*04a8*/ 	.word	0x00001340
        /*04ac*/ 	.word	0x00000002
        /*04b0*/ 	.word	0x00030c00
        /*04b4*/ 	.short	0x010a
        /*04b6*/ 	.byte	0x3f
	.zero		1


	//   ....[11]....
        /*04b8*/ 	.word	0x00001aa0
        /*04bc*/ 	.word	0x00000003
        /*04c0*/ 	.word	0x00030c10
        /*04c4*/ 	.short	0x010a
        /*04c6*/ 	.byte	0x3f
	.zero		1


	//   ....[12]....
        /*04c8*/ 	.word	0x00001b10
        /*04cc*/ 	.word	0x00000003
        /*04d0*/ 	.word	0x00030c10
        /*04d4*/ 	.short	0x010a
        /*04d6*/ 	.byte	0x3f
	.zero		1


	//   ....[13]....
        /*04d8*/ 	.word	0x00001f30
        /*04dc*/ 	.word	0x00000003
        /*04e0*/ 	.word	0x00030c30
        /*04e4*/ 	.short	0x010a
        /*04e6*/ 	.byte	0x3f
	.zero		1


	//   ....[14]....
        /*04e8*/ 	.word	0x00001fb0
        /*04ec*/ 	.word	0x00000003
        /*04f0*/ 	.word	0x00030c30
        /*04f4*/ 	.short	0x010a
        /*04f6*/ 	.byte	0x3f
	.zero		1


	//   ....[15]....
        /*04f8*/ 	.word	0x00005870
        /*04fc*/ 	.word	0x00000000
        /*0500*/ 	.word	0x00000000
        /*0504*/ 	.short	0x0101
        /*0506*/ 	.byte	0x3f
	.zero		1


	//   ....[16]....
        /*0508*/ 	.word	0x00005cc0
        /*050c*/ 	.word	0x00000003
        /*0510*/ 	.word	0x00000000
        /*0514*/ 	.short	0x0101
        /*0516*/ 	.byte	0x3f
	.zero		1


	//   ....[17]....
        /*0518*/ 	.word	0x000095e0
        /*051c*/ 	.word	0x0000000c
        /*0520*/ 	.word	0x00030c20
        /*0524*/ 	.short	0x010a
        /*0526*/ 	.byte	0x3f
	.zero		1


	//   ....[18]....
        /*0528*/ 	.word	0x00009a90
        /*052c*/ 	.word	0x0000000c
        /*0530*/ 	.word	0x00030c40
        /*0534*/ 	.short	0x010a
        /*0536*/ 	.byte	0x3f
	.zero		1


	//   ....[19]....
        /*0538*/ 	.word	0x00009cd0
        /*053c*/ 	.word	0x0000000c
        /*0540*/ 	.word	0x00030c28
        /*0544*/ 	.short	0x010a
        /*0546*/ 	.byte	0x3f
	.zero		1


	//   ....[20]....
        /*0548*/ 	.word	0x00009e90
        /*054c*/ 	.word	0x0000000c
        /*0550*/ 	.word	0x00030c48
        /*0554*/ 	.short	0x010a
        /*0556*/ 	.byte	0x3f
	.zero		1


	//   ....[21]....
        /*0558*/ 	.word	0x0000a0a0
        /*055c*/ 	.word	0x0000000c
        /*0560*/ 	.word	0x00030c20
        /*0564*/ 	.short	0x010a
        /*0566*/ 	.byte	0x3f
	.zero		1


	//   ....[22]....
        /*0568*/ 	.word	0x0000a2c0
        /*056c*/ 	.word	0x0000000c
        /*0570*/ 	.word	0x00030c40
        /*0574*/ 	.short	0x010a
        /*0576*/ 	.byte	0x3f
	.zero		1


	//   ....[23]....
        /*0578*/ 	.word	0x0000a4d0
        /*057c*/ 	.word	0x0000000c
        /*0580*/ 	.word	0x00030c28
        /*0584*/ 	.short	0x010a
        /*0586*/ 	.byte	0x3f
	.zero		1


	//   ....[24]....
        /*0588*/ 	.word	0x0000a6e0
        /*058c*/ 	.word	0x0000000d
        /*0590*/ 	.word	0x00030c40
        /*0594*/ 	.short	0x010a
        /*0596*/ 	.byte	0x3f
	.zero		1


	//   ....[25]....
        /*0598*/ 	.word	0x0000aad0
        /*059c*/ 	.word	0x00000007
        /*05a0*/ 	.word	0x00000000
        /*05a4*/ 	.short	0x010a
        /*05a6*/ 	.byte	0x3f
	.zero		1


	//   ....[26]....
        /*05a8*/ 	.word	0x0000ab20
        /*05ac*/ 	.word	0x0000000b
        /*05b0*/ 	.word	0x00000000
        /*05b4*/ 	.short	0x010a
        /*05b6*/ 	.byte	0x3f
	.zero		1


	//   ....[27]....
        /*05b8*/ 	.word	0x0000ab80
        /*05bc*/ 	.word	0x00000009
        /*05c0*/ 	.word	0x00000000
        /*05c4*/ 	.short	0x010a
        /*05c6*/ 	.byte	0x3f
	.zero		1


	//   ....[28]....
        /*05c8*/ 	.word	0x0000abb0
        /*05cc*/ 	.word	0x00000003
        /*05d0*/ 	.word	0x00000000
        /*05d4*/ 	.short	0x010a
        /*05d6*/ 	.byte	0x3f
	.zero		1


	//   ....[29]....
        /*05d8*/ 	.word	0x0000ac80
        /*05dc*/ 	.word	0x00000002
        /*05e0*/ 	.word	0x00030c00
        /*05e4*/ 	.short	0x010a
        /*05e6*/ 	.byte	0x3f
	.zero		1


	//   ....[30]....
        /*05e8*/ 	.word	0x0000acd0
        /*05ec*/ 	.word	0x00000003
        /*05f0*/ 	.word	0x00030c10
        /*05f4*/ 	.short	0x010a
        /*05f6*/ 	.byte	0x3f
	.zero		1


	//   ....[31]....
        /*05f8*/ 	.word	0x0000ad20
        /*05fc*/ 	.word	0x00000003
        /*0600*/ 	.word	0x00030c30
        /*0604*/ 	.short	0x010a
        /*0606*/ 	.byte	0x3f
	.zero		1


	//   ....[32]....
        /*0608*/ 	.word	0x0000ad70
        /*060c*/ 	.word	0x0000000c
        /*0610*/ 	.word	0x00030c20
        /*0614*/ 	.short	0x010a
        /*0616*/ 	.byte	0x3f
	.zero		1


	//   ....[33]....
        /*0618*/ 	.word	0x0000adc0
        /*061c*/ 	.word	0x0000000c
        /*0620*/ 	.word	0x00030c40
        /*0624*/ 	.short	0x010a
        /*0626*/ 	.byte	0x3f
	.zero		1


	//   ....[34]....
        /*0628*/ 	.word	0x0000ae10
        /*062c*/ 	.word	0x0000000c
        /*0630*/ 	.word	0x00030c28
        /*0634*/ 	.short	0x010a
        /*0636*/ 	.byte	0x3f
	.zero		1


	//   ....[35]....
        /*0638*/ 	.word	0x0000ae60
        /*063c*/ 	.word	0x0000000c
        /*0640*/ 	.word	0x00030c48
        /*0644*/ 	.short	0x010a
        /*0646*/ 	.byte	0x3f
	.zero		1


	//   ....[36]....
        /*0648*/ 	.word	0x0000aec0
        /*064c*/ 	.word	0x0000000c
        /*0650*/ 	.word	0x00030c20
        /*0654*/ 	.short	0x010a
        /*0656*/ 	.byte	0x3f
	.zero		1


	//   ....[37]....
        /*0658*/ 	.word	0x0000af10
        /*065c*/ 	.word	0x0000000c
        /*0660*/ 	.word	0x00030c40
        /*0664*/ 	.short	0x010a
        /*0666*/ 	.byte	0x3f
	.zero		1


	//   ....[38]....
        /*0668*/ 	.word	0x0000af60
        /*066c*/ 	.word	0x0000000c
        /*0670*/ 	.word	0x00030c28
        /*0674*/ 	.short	0x010a
        /*0676*/ 	.byte	0x3f
	.zero		1


	//   ....[39]....
        /*0678*/ 	.word	0x0000afb0
        /*067c*/ 	.word	0x0000000d
        /*0680*/ 	.word	0x00030c40
        /*0684*/ 	.short	0x010a
        /*0686*/ 	.byte	0x3f
	.zero		1


	//   ....[40]....
        /*0688*/ 	.word	0x0000b080
        /*068c*/ 	.word	0x00000007
        /*0690*/ 	.word	0x00000000
        /*0694*/ 	.short	0x010a
        /*0696*/ 	.byte	0x3f
	.zero		1


	//   ....[41]....
        /*0698*/ 	.word	0x0000b0d0
        /*069c*/ 	.word	0x0000000b
        /*06a0*/ 	.word	0x00000000
        /*06a4*/ 	.short	0x010a
        /*06a6*/ 	.byte	0x3f
	.zero		1


	//   ....[42]....
        /*06a8*/ 	.word	0x0000b120
        /*06ac*/ 	.word	0x00000009
        /*06b0*/ 	.word	0x00000000
        /*06b4*/ 	.short	0x010a
        /*06b6*/ 	.byte	0x3f
	.zero		1


	//----- nvinfo : EIATTR_NUM_MBARRIERS
	.align		4
.L_478:
        /*06b8*/ 	.byte	0x03, 0x38
        /*06ba*/ 	.short	0x0009


	//----- nvinfo : EIATTR_EXIT_INSTR_OFFSETS
	.align		4
        /*06bc*/ 	.byte	0x04, 0x1c
        /*06be*/ 	.short	(.L_480 - .L_479)


	//   ....[0]....
.L_479:
        /*06c0*/ 	.word	0x0000ac00


	//----- nvinfo : EIATTR_MAX_THREADS
	.align		4
.L_480:
        /*06c4*/ 	.byte	0x04, 0x05
        /*06c6*/ 	.short	(.L_482 - .L_481)
.L_481:
        /*06c8*/ 	.word	0x00000180
        /*06cc*/ 	.word	0x00000001
        /*06d0*/ 	.word	0x00000001


	//----- nvinfo : EIATTR_CRS_STACK_SIZE
	.align		4
.L_482:
        /*06d4*/ 	.byte	0x04, 0x1e
        /*06d6*/ 	.short	(.L_484 - .L_483)
.L_483:
        /*06d8*/ 	.word	0x00000000


	//----- nvinfo : EIATTR_CBANK_PARAM_SIZE
	.align		4
.L_484:
        /*06dc*/ 	.byte	0x03, 0x19
        /*06de*/ 	.short	0x06f0


	//----- nvinfo : EIATTR_PARAM_CBANK
	.align		4
        /*06e0*/ 	.byte	0x04, 0x0a
        /*06e2*/ 	.short	(.L_486 - .L_485)
	.align		4
.L_485:
        /*06e4*/ 	.word	index@(.nv.constant0._ZN7cutlass13device_kernelIN5flash11enable_sm90INS1_16FlashAttnBwdSm90INS1_25CollectiveMainloopBwdSm90ILi2ELi2ELi2EN4cute5tupleIJNS5_1CILi1EEES8_S8_EEENS6_IJNS7_ILi128EEESA_NS7_ILi64EEEEEENS_6half_tEfNS_4arch4Sm90ELb0ELb0ELb1ELb1ELb0ELb1ELb0ELb0ELi2ELi1ELi2ELi2ELb0EEENS1_21CollectiveEpilogueBwdISC_SD_SF_Li256ELb1ELb0ELi1EEENS1_19SingleTileSchedulerILb1ELb0ELb0ELi128EEEEEEEEEvNT_6ParamsE)
        /*06e8*/ 	.short	0x0210
        /*06ea*/ 	.short	0x06f0


	//----- nvinfo : EIATTR_SW_WAR
	.align		4
.L_486:
        /*06ec*/ 	.byte	0x04, 0x36
        /*06ee*/ 	.short	(.L_488 - .L_487)
.L_487:
        /*06f0*/ 	.word	0x00000008
.L_488:


//--------------------- .nv.info._ZN7cutlass13device_kernelIN5flash11enable_sm90INS1_16FlashAttnBwdSm90INS1_25CollectiveMainloopBwdSm90ILi2ELi2ELi2EN4cute5tupleIJNS5_1CILi1EEES8_S8_EEENS6_IJNS7_ILi128EEESA_NS7_ILi64EEEEEENS_6half_tEfNS_4arch4Sm90ELb0ELb0ELb1ELb1ELb1ELb1ELb0ELb0ELi2ELi1ELi2ELi2ELb0EEENS1_21CollectiveEpilogueBwdISC_SD_SF_Li256ELb1ELb0ELi1EEENS1_19SingleTileSchedulerILb1ELb0ELb0ELi128EEEEEEEEEvNT_6ParamsE --------------------------
	.section	.nv.info._ZN7cutlass13device_kernelIN5flash11enable_sm90INS1_16FlashAttnBwdSm90INS1_25CollectiveMainloopBwdSm90ILi2ELi2ELi2EN4cute5tupleIJNS5_1CILi1EEES8_S8_EEENS6_IJNS7_ILi128EEESA_NS7_ILi64EEEEEENS_6half_tEfNS_4arch4Sm90ELb0ELb0ELb1ELb1ELb1ELb1ELb0ELb0ELi2ELi1ELi2ELi2ELb0EEENS1_21CollectiveEpilogueBwdISC_SD_SF_Li256ELb1ELb0ELi1EEENS1_19SingleTileSchedulerILb1ELb0ELb0ELi128EEEEEEEEEvNT_6ParamsE,"",@"SHT_CUDA_INFO"
	.sectionflags	@""
	.align	4


	//----- nvinfo : EIATTR_CUDA_API_VERSION
	.align		4
        /*0000*/ 	.byte	0x04, 0x37
        /*0002*/ 	.short	(.L_490 - .L_489)
.L_489:
        /*0004*/ 	.word	0x00000082


	//----- nvinfo : EIATTR_KPARAM_INFO
	.align		4
.L_490:
        /*0008*/ 	.byte	0x04, 0x17
        /*000a*/ 	.short	(.L_492 - .L_491)
.L_491:
        /*000c*/ 	.word	0x00000000
        /*0010*/ 	.short	0x0000
        /*0012*/ 	.short	0x0070
        /*0014*/ 	.byte	0x00, 0xf0, 0x01, 0x1a


	//----- nvinfo : EIATTR_SPARSE_MMA_MASK
	.align		4
.L_492:
        /*0018*/ 	.byte	0x03, 0x50
        /*001a*/ 	.short	0x0000


	//----- nvinfo : EIATTR_MAXREG_COUNT
	.align		4
        /*001c*/ 	.byte	0x03, 0x1b
        /*001e*/ 	.short	0x00a8


	//----- nvinfo : EIATTR_NUM_BARRIERS
	.align		4
        /*0020*/ 	.byte	0x02, 0x4c
        /*0022*/ 	.byte	0x10
	.zero		1


	//----- nvinfo : EIATTR_EXTERNS
	.align		4
        /*0024*/ 	.byte	0x04, 0x0f
        /*0026*/ 	.short	(.L_494 - .L_493)


	//   ....[0]....
	.align		4
.L_493:
        /*0028*/ 	.word	index@(__assertfail)


	//----- nvinfo : EIATTR_ANNOTATIONS
	.align		4
.L_494:
        /*002c*/ 	.byte	0x04, 0x55
        /*002e*/ 	.short	(.L_496 - .L_495)


	//   ....[0]....
.L_495:
        /* <DEDUP_REMOVED lines=21> */


	//----- nvinfo : EIATTR_MERCURY_ISA_VERSION
	.align		4
.L_496:
        /*0170*/ 	.byte	0x03, 0x5f
        /*0172*/ 	.short	0x0101


	//----- nvinfo : EIATTR_INT_WARP_WIDE_INSTR_OFFSETS
	.align		4
        /*0174*/ 	.byte	0x04, 0x31
        /*0176*/ 	.short	(.L_498 - .L_497)


	//   ....[0]....
.L_497:
        /*0178*/ 	.word	0x00000180


	//   ....[1]....
        /*017c*/ 	.word	0x00000240


	//   ....[2]....
        /*0180*/ 	.word	0x00008af0


	//   ....[3]....
        /*0184*/ 	.word	0x00008f60


	//   ....[4]....
        /*0188*/ 	.word	0x00009530


	//   ....[5]....
        /*018c*/ 	.word	0x000098b0


	//----- nvinfo : EIATTR_COOP_GROUP_MASK_REGIDS
	.align		4
.L_498:
        /*0190*/ 	.byte	0x04, 0x29
        /*0192*/ 	.short	(.L_500 - .L_499)


	//   ....[0]....
.L_499:
        /*0194*/ 	.word	0xffffffff


	//   ....[1]....
        /*0198*/ 	.word	0xffffffff


	//   ....[2]....
        /*019c*/ 	.word	0xffffffff


	//   ....[3]....
        /*01a0*/ 	.word	0xffffffff


	//   ....[4]....
        /*01a4*/ 	.word	0xffffffff


	//   ....[5]....
        /*01a8*/ 	.word	0xffffffff


	//   ....[6]....
        /*01ac*/ 	.word	0xffffffff


	//   ....[7]....
        /*01b0*/ 	.word	0xffffffff


	//   ....[8]....
        /*01b4*/ 	.word	0xffffffff


	//   ....[9]....
        /*01b8*/ 	.word	0xffffffff


	//   ....[10]....
        /*01bc*/ 	.word	0xffffffff


	//   ....[11]....
        /*01c0*/ 	.word	0xffffffff


	//   ....[12]....
        /*01c4*/ 	.word	0xffffffff


	//   ....[13]....
        /*01c8*/ 	.word	0xffffffff


	//   ....[14]....
        /*01cc*/ 	.word	0xffffffff


	//   ....[15]....
        /*01d0*/ 	.word	0xffffffff


	//   ....[16]....
        /*01d4*/ 	.word	0xffffffff


	//   ....[17]....
        /*01d8*/ 	.word	0xffffffff


	//   ....[18]....
        /*01dc*/ 	.word	0xffffffff


	//   ....[19]....
        /*01e0*/ 	.word	0xffffffff


	//   ....[20]....
        /*01e4*/ 	.word	0xffffffff


	//   ....[21]....
        /*01e8*/ 	.word	0xffffffff


	//   ....[22]....
        /*01ec*/ 	.word	0xffffffff


	//   ....[23]....
        /*01f0*/ 	.word	0xffffffff


	//   ....[24]....
        /*01f4*/ 	.word	0xffffffff


	//   ....[25]....
        /*01f8*/ 	.word	0xffffffff


	//   ....[26]....
        /*01fc*/ 	.word	0xffffffff


	//   ....[27]....
        /*0200*/ 	.word	0xffffffff


	//   ....[28]....
        /*0204*/ 	.word	0xffffffff


	//   ....[29]....
        /*0208*/ 	.word	0xffffffff


	//   ....[30]....
        /*020c*/ 	.word	0xffffffff


	//   ....[31]....
        /*0210*/ 	.word	0xffffffff


	//   ....[32]....
        /*0214*/ 	.word	0xffffffff


	//   ....[33]....
        /*0218*/ 	.word	0xffffffff


	//   ....[34]....
        /*021c*/ 	.word	0xffffffff


	//   ....[35]....
        /*0220*/ 	.word	0xffffffff


	//   ....[36]....
        /*0224*/ 	.word	0xffffffff


	//   ....[37]....
        /*0228*/ 	.word	0xffffffff


	//   ....[38]....
        /*022c*/ 	.word	0xffffffff


	//   ....[39]....
        /*0230*/ 	.word	0xffffffff


	//   ....[40]....
        /*0234*/ 	.word	0xffffffff


	//   ....[41]....
        /*0238*/ 	.word	0xffffffff


	//   ....[42]....
        /*023c*/ 	.word	0xffffffff


	//   ....[43]....
        /*0240*/ 	.word	0xffffffff


	//   ....[44]....
        /*0244*/ 	.word	0xffffffff


	//   ....[45]....
        /*0248*/ 	.word	0xffffffff


	//   ....[46]....
        /*024c*/ 	.word	0xffffffff


	//   ....[47]....
        /*0250*/ 	.word	0xffffffff


	//   ....[48]....
        /*0254*/ 	.word	0xffffffff


	//   ....[49]....
        /*0258*/ 	.word	0xffffffff


	//   ....[50]....
        /*025c*/ 	.word	0xffffffff


	//   ....[51]....
        /*0260*/ 	.word	0xffffffff


	//   ....[52]....
        /*0264*/ 	.word	0xffffffff


	//   ....[53]....
        /*0268*/ 	.word	0xffffffff


	//   ....[54]....
        /*026c*/ 	.word	0xffffffff


	//   ....[55]....
        /*0270*/ 	.word	0xffffffff


	//   ....[56]....
        /*0274*/ 	.word	0xffffffff


	//   ....[57]....
        /*0278*/ 	.word	0xffffffff


	//   ....[58]....
        /*027c*/ 	.word	0xffffffff


	//   ....[59]....
        /*0280*/ 	.word	0xffffffff


	//   ....[60]....
        /*0284*/ 	.word	0xffffffff


	//   ....[61]....
        /*0288*/ 	.word	0xffffffff


	//   ....[62]....
        /*028c*/ 	.word	0xffffffff


	//   ....[63]....
        /*0290*/ 	.word	0xffffffff


	//   ....[64]....
        /*0294*/ 	.word	0xffffffff


	//   ....[65]....
        /*0298*/ 	.word	0xffffffff


	//   ....[66]....
        /*029c*/ 	.word	0xffffffff


	//   ....[67]....
        /*02a0*/ 	.word	0xffffffff


	//   ....[68]....
        /*02a4*/ 	.word	0xffffffff


	//   ....[69]....
        /*02a8*/ 	.word	0xffffffff


	//   ....[70]....
        /*02ac*/ 	.word	0xffffffff


	//   ....[71]....
        /*02b0*/ 	.word	0xffffffff


	//   ....[72]....
        /*02b4*/ 	.word	0xffffffff


	//   ....[73]....
        /*02b8*/ 	.word	0xffffffff


	//   ....[74]....
        /*02bc*/ 	.word	0xffffffff


	//   ....[75]....
        /*02c0*/ 	.word	0xffffffff


	//   ....[76]....
        /*02c4*/ 	.word	0xffffffff


	//   ....[77]....
        /*02c8*/ 	.word	0x0500000f


	//   ....[78]....
        /*02cc*/ 	.word	0x0500000f


	//   ....[79]....
        /*02d0*/ 	.word	0x0500000f


	//   ....[80]....
        /*02d4*/ 	.word	0x0500000f


	//----- nvinfo : EIATTR_COOP_GROUP_INSTR_OFFSETS
	.align		4
.L_500:
        /*02d8*/ 	.byte	0x04, 0x28
        /*02da*/ 	.short	(.L_502 - .L_501)


	//   ....[0]....
.L_501:
        /*02dc*/ 	.word	0x00000060


	//   ....[1]....
        /*02e0*/ 	.word	0x00000190


	//   ....[2]....
        /*02e4*/ 	.word	0x00000220


	//   ....[3]....
        /*02e8*/ 	.word	0x000003a0


	//   ....[4]....
        /*02ec*/ 	.word	0x00000610


	//   ....[5]....
        /*02f0*/ 	.word	0x00001170


	//   ....[6]....
        /*02f4*/ 	.word	0x00002120


	//   ....[7]....
        /*02f8*/ 	.word	0x00002240


	//   ....[8]....
        /*02fc*/ 	.word	0x00002360


	//   ....[9]....
        /*0300*/ 	.word	0x000024e0


	//   ....[10]....
        /*0304*/ 	.word	0x00002620


	//   ....[11]....
        /*0308*/ 	.word	0x00002670


	//   ....[12]....
        /*030c*/ 	.word	0x000026e0


	//   ....[13]....
        /*0310*/ 	.word	0x00002730


	//   ....[14]....
        /*0314*/ 	.word	0x00002750


	//   ....[15]....
        /*0318*/ 	.word	0x00002800


	//   ....[16]....
        /*031c*/ 	.word	0x00002930


	//   ....[17]....
        /*0320*/ 	.word	0x00002970


	//   ....[18]....
        /*0324*/ 	.word	0x00002f70


	//   ....[19]....
        /*0328*/ 	.word	0x00002f90


	//   ....[20]....
        /*032c*/ 	.word	0x00002fa0


	//   ....[21]....
        /*0330*/ 	.word	0x00002fc0


	//   ....[22]....
        /*0334*/ 	.word	0x00002fd0


	//   ....[23]....
        /*0338*/ 	.word	0x00002ff0


	//   ....[24]....
        /*033c*/ 	.word	0x00003030


	//   ....[25]....
        /*0340*/ 	.word	0x000030b0


	//   ....[26]....
        /*0344*/ 	.word	0x000032c0


	//   ....[27]....
        /*0348*/ 	.word	0x000033c0


	//   ....[28]....
        /*034c*/ 	.word	0x00003400


	//   ....[29]....
        /*0350*/ 	.word	0x00003480


	//   ....[30]....
        /*0354*/ 	.word	0x000034f0


	//   ....[31]....
        /*0358*/ 	.word	0x00003530


	//   ....[32]....
        /*035c*/ 	.word	0x00003570


	//   ....[33]....
        /*0360*/ 	.word	0x000035b0


	//   ....[34]....
        /*0364*/ 	.word	0x000035c0


	//   ....[35]....
        /*0368*/ 	.word	0x000036e0


	//   ....[36]....
        /*036c*/ 	.word	0x00003720


	//   ....[37]....
        /*0370*/ 	.word	0x00003770


	//   ....[38]....
        /*0374*/ 	.word	0x000037b0


	//   ....[39]....
        /*0378*/ 	.word	0x000037f0


	//   ....[40]....
        /*037c*/ 	.word	0x00003880


	//   ....[41]....
        /*0380*/ 	.word	0x000038c0


	//   ....[42]....
        /*0384*/ 	.word	0x00003920


	//   ....[43]....
        /*0388*/ 	.word	0x00003960


	//   ....[44]....
        /*038c*/ 	.word	0x000039e0


	//   ....[45]....
        /*0390*/ 	.word	0x00003ad0


	//   ....[46]....
        /*0394*/ 	.word	0x00003b10


	//   ....[47]....
        /*0398*/ 	.word	0x00003c20


	//   ....[48]....
        /*039c*/ 	.word	0x00003d40


	//   ....[49]....
        /*03a0*/ 	.word	0x00003e00


	//   ....[50]....
        /*03a4*/ 	.word	0x00003ec0


	//   ....[51]....
        /*03a8*/ 	.word	0x00003f20


	//   ....[52]....
        /*03ac*/ 	.word	0x00003f60


	//   ....[53]....
        /*03b0*/ 	.word	0x00003fa0


	//   ....[54]....
        /*03b4*/ 	.word	0x00003fd0


	//   ....[55]....
        /*03b8*/ 	.word	0x00004020


	//   ....[56]....
        /*03bc*/ 	.word	0x00004060


	//   ....[57]....
        /*03c0*/ 	.word	0x000040a0


	//   ....[58]....
        /*03c4*/ 	.word	0x000040e0


	//   ....[59]....
        /*03c8*/ 	.word	0x00004120


	//   ....[60]....
        /*03cc*/ 	.word	0x00004160


	//   ....[61]....
        /*03d0*/ 	.word	0x00004270


	//   ....[62]....
        /*03d4*/ 	.word	0x00004540


	//   ....[63]....
        /*03d8*/ 	.word	0x00004550


	//   ....[64]....
        /*03dc*/ 	.word	0x00004560


	//   ....[65]....
        /*03e0*/ 	.word	0x00004570


	//   ....[66]....
        /*03e4*/ 	.word	0x00004580


	//   ....[67]....
        /*03e8*/ 	.word	0x00004590


	//   ....[68]....
        /*03ec*/ 	.word	0x00004820


	//   ....[69]....
        /*03f0*/ 	.word	0x00004830


	//   ....[70]....
        /*03f4*/ 	.word	0x00007e10


	//   ....[71]....
        /*03f8*/ 	.word	0x00008790


	//   ....[72]....
        /*03fc*/ 	.word	0x00008a20


	//   ....[73]....
        /*0400*/ 	.word	0x00008c60


	//   ....[74]....
        /*0404*/ 	.word	0x00008e90


	//   ....[75]....
        /*0408*/ 	.word	0x00009140


	//   ....[76]....
        /*040c*/ 	.word	0x00009470


	//   ....[77]....
        /*0410*/ 	.word	0x0000b420


	//   ....[78]....
        /*0414*/ 	.word	0x0000b570


	//   ....[79]....
        /*0418*/ 	.word	0x0000b5e0


	//   ....[80]....
        /*041c*/ 	.word	0x0000b650


	//----- nvinfo : EIATTR_REG_RECONFIG
	.align		4
.L_502:
        /*0420*/ 	.byte	0x01, 0x54
	.zero		2


	//----- nvinfo : EIATTR_SYSCALL_OFFSETS
	.align		4
        /*0424*/ 	.byte	0x04, 0x46
        /*0426*/ 	.short	(.L_504 - .L_503)


	//   ....[0]....
.L_503:
        /*0428*/ 	.word	0x00000dd0


	//   ....[1]....
        /*042c*/ 	.word	0x00000ec0


	//   ....[2]....
        /*0430*/ 	.word	0x00001020


	//   ....[3]....
        /*0434*/ 	.word	0x00001110


	//----- nvinfo : EIATTR_MBARRIER_INSTR_OFFSETS
	.align		4
.L_504:
        /*0438*/ 	.byte	0x04, 0x39
        /*043a*/ 	.short	(.L_506 - .L_505)


	//   ....[0]....
.L_505:
        /*043c*/ 	.word	0x00000260
        /*0440*/ 	.word	0x000000ff
        /*0444*/ 	.word	0x00030c00
        /*0448*/ 	.short	0x0100
        /*044a*/ 	.byte	0x06
	.zero		1


	//   ....[1]....
        /*044c*/ 	.word	0x00000350
        /*0450*/ 	.word	0x000000ff
        /*0454*/ 	.word	0x00030c10
        /*0458*/ 	.short	0x0100
        /*045a*/ 	.byte	0x08
	.zero		1


	//   ....[2]....
        /*045c*/ 	.word	0x00000360
        /*0460*/ 	.word	0x000000ff
        /*0464*/ 	.word	0x00030c20
        /*0468*/ 	.short	0x0100
        /*046a*/ 	.byte	0x08
	.zero		1


	//   ....[3]....
        /*046c*/ 	.word	0x00000370
        /*0470*/ 	.word	0x000000ff
        /*0474*/ 	.word	0x00030c18
        /*0478*/ 	.short	0x0100
        /*047a*/ 	.byte	0x08
	.zero		1


	//   ....[4]....
        /*047c*/ 	.word	0x00000380
        /*0480*/ 	.word	0x000000ff
        /*0484*/ 	.word	0x00030c28
        /*0488*/ 	.short	0x0100
        /*048a*/ 	.byte	0x08
	.zero		1


	//   ....[5]....
        /*048c*/ 	.word	0x000004b0
        /*0490*/ 	.word	0x000000ff
        /*0494*/ 	.word	0x00030c30
        /*0498*/ 	.short	0x0100
        /*049a*/ 	.byte	0x08
	.zero		1


	//   ....[6]....
        /*049c*/ 	.word	0x000004c0
        /*04a0*/ 	.word	0x000000ff
        /*04a4*/ 	.word	0x00030c40
        /*04a8*/ 	.short	0x0100
        /*04aa*/ 	.byte	0x08
	.zero		1


	//   ....[7]....
        /*04ac*/ 	.word	0x000004d0
        /*04b0*/ 	.word	0x000000ff
        /*04b4*/ 	.word	0x00030c38
        /*04b8*/ 	.short	0x0100
        /*04ba*/ 	.byte	0x08
	.zero		1


	//   ....[8]....
        /*04bc*/ 	.word	0x000004e0
        /*04c0*/ 	.word	0x000000ff
        /*04c4*/ 	.word	0x00030c48
        /*04c8*/ 	.short	0x0100
        /*04ca*/ 	.byte	0x08
	.zero		1


	//   ....[9]....
        /*04cc*/ 	.word	0x000011c0
        /*04d0*/ 	.word	0x00000002
        /*04d4*/ 	.word	0x00030c00
        /*04d8*/ 	.short	0x010a
        /*04da*/ 	.byte	0x3f
	.zero		1


	//   ....[10]....
        /*04dc*/ 	.word	0x00001340
        /*04e0*/ 	.word	0x00000002
        /*04e4*/ 	.word	0x00030c00
        /*04e8*/ 	.short	0x010a
        /*04ea*/ 	.byte	0x3f
	.zero		1


	//   ....[11]....
        /*04ec*/ 	.word	0x00001aa0
        /*04f0*/ 	.word	0x00000019
        /*04f4*/ 	.word	0x00030c10
        /*04f8*/ 	.short	0x010a
        /*04fa*/ 	.byte	0x3f
	.zero		1


	//   ....[12]....
        /*04fc*/ 	.word	0x00001b10
        /*0500*/ 	.word	0x00000019
        /*0504*/ 	.word	0x00030c10
        /*0508*/ 	.short	0x010a
        /*050a*/ 	.byte	0x3f
	.zero		1


	//   ....[13]....
        /*050c*/ 	.word	0x00001f30
        /*0510*/ 	.word	0x00000019
        /*0514*/ 	.word	0x00030c30
        /*0518*/ 	.short	0x010a
        /*051a*/ 	.byte	0x3f
	.zero		1


	//   ....[14]....
        /*051c*/ 	.word	0x00001fb0
        /*0520*/ 	.word	0x00000019
        /*0524*/ 	.word	0x00030c30
        /*0528*/ 	.short	0x010a
        /*052a*/ 	.byte	0x3f
	.zero		1


	//   ....[15]....
        /*052c*/ 	.word	0x00005840
        /*0530*/ 	.word	0x00000000
        /*0534*/ 	.word	0x00000000
        /*0538*/ 	.short	0x0101
        /*053a*/ 	.byte	0x3f
	.zero		1


	//   ....[16]....
        /*053c*/ 	.word	0x00005c80
        /*0540*/ 	.word	0x00000000
        /*0544*/ 	.word	0x00000000
        /*0548*/ 	.short	0x0101
        /*054a*/ 	.byte	0x3f
	.zero		1


	//   ....[17]....
        /*054c*/ 	.word	0x00009db0
        /*0550*/ 	.word	0x0000000c
        /*0554*/ 	.word	0x00030c20
        /*0558*/ 	.short	0x010a
        /*055a*/ 	.byte	0x3f
	.zero		1


	//   ....[18]....
        /*055c*/ 	.word	0x0000a260
        /*0560*/ 	.word	0x0000000c
        /*0564*/ 	.word	0x00030c40
        /*0568*/ 	.short	0x010a
        /*056a*/ 	.byte	0x3f
	.zero		1


	//   ....[19]....
        /*056c*/ 	.word	0x0000a4a0
        /*0570*/ 	.word	0x0000000c
        /*0574*/ 	.word	0x00030c28
        /*0578*/ 	.short	0x010a
        /*057a*/ 	.byte	0x3f
	.zero		1


	//   ....[20]....
        /*057c*/ 	.word	0x0000a660
        /*0580*/ 	.word	0x0000000c
        /*0584*/ 	.word	0x00030c48
        /*0588*/ 	.short	0x010a
        /*058a*/ 	.byte	0x3f
	.zero		1


	//   ....[21]....
        /*058c*/ 	.word	0x0000a870
        /*0590*/ 	.word	0x0000000c
        /*0594*/ 	.word	0x00030c20
        /*0598*/ 	.short	0x010a
        /*059a*/ 	.byte	0x3f
	.zero		1


	//   ....[22]....
        /*059c*/ 	.word	0x0000aa90
        /*05a0*/ 	.word	0x0000000c
        /*05a4*/ 	.word	0x00030c40
        /*05a8*/ 	.short	0x010a
        /*05aa*/ 	.byte	0x3f
	.zero		1


	//   ....[23]....
        /*05ac*/ 	.word	0x0000aca0
        /*05b0*/ 	.word	0x0000000c
        /*05b4*/ 	.word	0x00030c28
        /*05b8*/ 	.short	0x010a
        /*05ba*/ 	.byte	0x3f
	.zero		1


	//   ....[24]....
        /*05bc*/ 	.word	0x0000aeb0
        /*05c0*/ 	.word	0x0000000d
        /*05c4*/ 	.word	0x00030c40
        /*05c8*/ 	.short	0x010a
        /*05ca*/ 	.byte	0x3f
	.zero		1


	//   ....[25]....
        /*05cc*/ 	.word	0x0000b2a0
        /*05d0*/ 	.word	0x00000007
        /*05d4*/ 	.word	0x00000000
        /*05d8*/ 	.short	0x010a
        /*05da*/ 	.byte	0x3f
	.zero		1


	//   ....[26]....
        /*05dc*/ 	.word	0x0000b2f0
        /*05e0*/ 	.word	0x0000000b
        /*05e4*/ 	.word	0x00000000
        /*05e8*/ 	.short	0x010a
        /*05ea*/ 	.byte	0x3f
	.zero		1


	//   ....[27]....
        /*05ec*/ 	.word	0x0000b350
        /*05f0*/ 	.word	0x00000009
        /*05f4*/ 	.word	0x00000000
        /*05f8*/ 	.short	0x010a
        /*05fa*/ 	.byte	0x3f
	.zero		1


	//   ....[28]....
        /*05fc*/ 	.word	0x0000b380
        /*0600*/ 	.word	0x00000003
        /*0604*/ 	.word	0x00000000
        /*0608*/ 	.short	0x010a
        /*060a*/ 	.byte	0x3f
	.zero		1


	//   ....[29]....
        /*060c*/ 	.word	0x0000b450
        /*0610*/ 	.word	0x00000002
        /*0614*/ 	.word	0x00030c00
        /*0618*/ 	.short	0x010a
        /*061a*/ 	.byte	0x3f
	.zero		1


	//   ....[30]....
        /*061c*/ 	.word	0x0000b4a0
        /*0620*/ 	.word	0x00000019
        /*0624*/ 	.word	0x00030c10
        /*0628*/ 	.short	0x010a
        /*062a*/ 	.byte	0x3f
	.zero		1


	//   ....[31]....
        /*062c*/ 	.word	0x0000b4f0
        /*0630*/ 	.word	0x00000019
        /*0634*/ 	.word	0x00030c30
        /*0638*/ 	.short	0x010a
        /*063a*/ 	.byte	0x3f
	.zero		1


	//   ....[32]....
        /*063c*/ 	.word	0x0000b690
        /*0640*/ 	.word	0x0000000c
        /*0644*/ 	.word	0x00030c20
        /*0648*/ 	.short	0x010a
        /*064a*/ 	.byte	0x3f
	.zero		1


	//   ....[33]....
        /*064c*/ 	.word	0x0000b6e0
        /*0650*/ 	.word	0x0000000c
        /*0654*/ 	.word	0x00030c40
        /*0658*/ 	.short	0x010a
        /*065a*/ 	.byte	0x3f
	.zero		1


	//   ....[34]....
        /*065c*/ 	.word	0x0000b730
        /*0660*/ 	.word	0x0000000c
        /*0664*/ 	.word	0x00030c28
        /*0668*/ 	.short	0x010a
        /*066a*/ 	.byte	0x3f
	.zero		1


	//   ....[35]....
        /*066c*/ 	.word	0x0000b780
        /*0670*/ 	.word	0x0000000c
        /*0674*/ 	.word	0x00030c48
        /*0678*/ 	.short	0x010a
        /*067a*/ 	.byte	0x3f
	.zero		1


	//   ....[36]....
        /*067c*/ 	.word	0x0000b7e0
        /*0680*/ 	.word	0x0000000c
        /*0684*/ 	.word	0x00030c20
        /*0688*/ 	.short	0x010a
        /*068a*/ 	.byte	0x3f
	.zero		1


	//   ....[37]....
        /*068c*/ 	.word	0x0000b830
        /*0690*/ 	.word	0x0000000c
        /*0694*/ 	.word	0x00030c40
        /*0698*/ 	.short	0x010a
        /*069a*/ 	.byte	0x3f
	.zero		1


	//   ....[38]....
        /*069c*/ 	.word	0x0000b880
        /*06a0*/ 	.word	0x0000000c
        /*06a4*/ 	.word	0x00030c28
        /*06a8*/ 	.short	0x010a
        /*06aa*/ 	.byte	0x3f
	.zero		1


	//   ....[39]....
        /*06ac*/ 	.word	0x0000b8d0
        /*06b0*/ 	.word	0x0000000d
        /*06b4*/ 	.word	0x00030c40
        /*06b8*/ 	.short	0x010a
        /*06ba*/ 	.byte	0x3f
	.zero		1


	//   ....[40]....
        /*06bc*/ 	.word	0x0000b9a0
        /*06c0*/ 	.word	0x00000007
        /*06c4*/ 	.word	0x00000000
        /*06c8*/ 	.short	0x010a
        /*06ca*/ 	.byte	0x3f
	.zero		1


	//   ....[41]....
        /*06cc*/ 	.word	0x0000b9f0
        /*06d0*/ 	.word	0x0000000b
        /*06d4*/ 	.word	0x00000000
        /*06d8*/ 	.short	0x010a
        /*06da*/ 	.byte	0x3f
	.zero		1


	//   ....[42]....
        /*06dc*/ 	.word	0x0000ba40
        /*06e0*/ 	.word	0x00000009
        /*06e4*/ 	.word	0x00000000
        /*06e8*/ 	.short	0x010a
        /*06ea*/ 	.byte	0x3f
	.zero		1


	//----- nvinfo : EIATTR_NUM_MBARRIERS
	.align		4
.L_506:
        /*06ec*/ 	.byte	0x03, 0x38
        /*06ee*/ 	.short	0x0009


	//----- nvinfo : EIATTR_EXIT_INSTR_OFFSETS
	.align		4
        /*06f0*/ 	.byte	0x04, 0x1c
        /*06f2*/ 	.short	(.L_508 - .L_507)


	//   ....[0]....
.L_507:
        /*06f4*/ 	.word	0x0000b3d0


	//----- nvinfo : EIATTR_MAX_THREADS
	.align		4
.L_508:
        /*06f8*/ 	.byte	0x04, 0x05
        /*06fa*/ 	.short	(.L_510 - .L_509)
.L_509:
        /*06fc*/ 	.word	0x00000180
        /*0700*/ 	.word	0x00000001
        /*0704*/ 	.word	0x00000001


	//----- nvinfo : EIATTR_CRS_STACK_SIZE
	.align		4
.L_510:
        /*0708*/ 	.byte	0x04, 0x1e
        /*070a*/ 	.short	(.L_512 - .L_511)
.L_511:
        /*070c*/ 	.word	0x00000000


	//----- nvinfo : EIATTR_CBANK_PARAM_SIZE
	.align		4
.L_512:
        /*0710*/ 	.byte	0x03, 0x19
        /*0712*/ 	.short	0x06f0


	//----- nvinfo : EIATTR_PARAM_CBANK
	.align		4
        /*0714*/ 	.byte	0x04, 0x0a
        /*0716*/ 	.short	(.L_514 - .L_513)
	.align		4
.L_513:
        /*0718*/ 	.word	index@(.nv.constant0._ZN7cutlass13device_kernelIN5flash11enable_sm90INS1_16FlashAttnBwdSm90INS1_25CollectiveMainloopBwdSm90ILi2ELi2ELi2EN4cute5tupleIJNS5_1CILi1EEES8_S8_EEENS6_IJNS7_ILi128EEESA_NS7_ILi64EEEEEENS_6half_tEfNS_4arch4Sm90ELb0ELb0ELb1ELb1ELb1ELb1ELb0ELb0ELi2ELi1ELi2ELi2ELb0EEENS1_21CollectiveEpilogueBwdISC_SD_SF_Li256ELb1ELb0ELi1EEENS1_19SingleTileSchedulerILb1ELb0ELb0ELi128EEEEEEEEEvNT_6ParamsE)
        /*071c*/ 	.short	0x0210
        /*071e*/ 	.short	0x06f0


	//----- nvinfo : EIATTR_SW_WAR
	.align		4
.L_514:
        /*0720*/ 	.byte	0x04, 0x36
        /*0722*/ 	.short	(.L_516 - .L_515)
.L_515:
        /*0724*/ 	.word	0x00000008
.L_516:


//--------------------- .nv.info._ZN7cutlass13device_kernelIN5flash11enable_sm90INS1_16FlashAttnBwdSm90INS1_25CollectiveMainloopBwdSm90ILi2ELi2ELi2EN4cute5tupleIJNS5_1CILi1EEES8_S8_EEENS6_IJNS7_ILi128EEESA_NS7_ILi64EEEEEENS_6half_tEfNS_4arch4Sm90ELb0ELb0ELb1ELb1ELb0ELb1ELb0ELb0ELi2ELi1ELi2ELi2ELb0EEENS1_24CollectiveEpilogueBwdGQAISC_fSF_Li256ELb1ELb0EEENS1_19SingleTileSchedulerILb1ELb0ELb0ELi128EEEEEEEEEvNT_6ParamsE --------------------------
	.section	.nv.info._ZN7cutlass13device_kernelIN5flash11enable_sm90INS1_16FlashAttnBwdSm90INS1_25CollectiveMainloopBwdSm90ILi2ELi2ELi2EN4cute5tupleIJNS5_1CILi1EEES8_S8_EEENS6_IJNS7_ILi128EEESA_NS7_ILi64EEEEEENS_6half_tEfNS_4arch4Sm90ELb0ELb0ELb1ELb1ELb0ELb1ELb0ELb0ELi2ELi1ELi2ELi2ELb0EEENS1_24CollectiveEpilogueBwdGQAISC_fSF_Li256ELb1ELb0EEENS1_19SingleTileSchedulerILb1ELb0ELb0ELi128EEEEEEEEEvNT_6ParamsE,"",@"SHT_CUDA_INFO"
	.sectionflags	@""
	.align	4


	//----- nvinfo : EIATTR_CUDA_API_VERSION
	.align		4
        /*0000*/ 	.byte	0x04, 0x37
        /*0002*/ 	.short	(.L_518 - .L_517)
.L_517:
        /*0004*/ 	.word	0x00000082


	//----- nvinfo : EIATTR_KPARAM_INFO
	.align		4
.L_518:
        /*0008*/ 	.byte	0x04, 0x17
        /*000a*/ 	.short	(.L_520 - .L_519)
.L_519:
        /*000c*/ 	.word	0x00000000
        /*0010*/ 	.short	0x0000
        /*0012*/ 	.short	0x0070
        /*0014*/ 	.byte	0x00, 0xf0, 0x01, 0x1a


	//----- nvinfo : EIATTR_SPARSE_MMA_MASK
	.align		4
.L_520:
        /*0018*/ 	.byte	0x03, 0x50
        /*001a*/ 	.short	0x0000


	//----- nvinfo : EIATTR_MAXREG_COUNT
	.align		4
        /*001c*/ 	.byte	0x03, 0x1b
        /*001e*/ 	.short	0x00a8


	//----- nvinfo : EIATTR_NUM_BARRIERS
	.align		4
        /*0020*/ 	.byte	0x02, 0x4c
        /*0022*/ 	.byte	0x10
	.zero		1


	//----- nvinfo : EIATTR_EXTERNS
	.align		4
        /*0024*/ 	.byte	0x04, 0x0f
        /*0026*/ 	.short	(.L_522 - .L_521)


	//   ....[0]....
	.align		4
.L_521:
        /*0028*/ 	.word	index@(__assertfail)


	//----- nvinfo : EIATTR_ANNOTATIONS
	.align		4
.L_522:
        /*002c*/ 	.byte	0x04, 0x55
        /*002e*/ 	.short	(.L_524 - .L_523)


	//   ....[0]....
.L_523:
        /* <DEDUP_REMOVED lines=22> */
        /*0184*/ 	.byte	0x60, 0x93, 0x00, 0x00


	//----- nvinfo : EIATTR_MERCURY_ISA_VERSION
	.align		4
.L_524:
        /*0188*/ 	.byte	0x03, 0x5f
        /*018a*/ 	.short	0x0101


	//----- nvinfo : EIATTR_INT_WARP_WIDE_INSTR_OFFSETS
	.align		4
        /*018c*/ 	.byte	0x04, 0x31
        /*018e*/ 	.short	(.L_526 - .L_525)


	//   ....[0]....
.L_525:
        /*0190*/ 	.word	0x00000180


	//   ....[1]....
        /*0194*/ 	.word	0x00000240


	//   ....[2]....
        /*0198*/ 	.word	0x00007a60


	//----- nvinfo : EIATTR_COOP_GROUP_MASK_REGIDS
	.align		4
.L_526:
        /*019c*/ 	.byte	0x04, 0x29
        /*019e*/ 	.short	(.L_528 - .L_527)


	//   ....[0]....
.L_527:
        /*01a0*/ 	.word	0xffffffff


	//   ....[1]....
        /*01a4*/ 	.word	0xffffffff


	//   ....[2]....
        /*01a8*/ 	.word	0xffffffff


	//   ....[3]....
        /*01ac*/ 	.word	0xffffffff


	//   ....[4]....
        /*01b0*/ 	.word	0xffffffff


	//   ....[5]....
        /*01b4*/ 	.word	0xffffffff


	//   ....[6]....
        /*01b8*/ 	.word	0xffffffff


	//   ....[7]....
        /*01bc*/ 	.word	0xffffffff


	//   ....[8]....
        /*01c0*/ 	.word	0xffffffff


	//   ....[9]....
        /*01c4*/ 	.word	0xffffffff


	//   ....[10]....
        /*01c8*/ 	.word	0xffffffff


	//   ....[11]....
        /*01cc*/ 	.word	0xffffffff


	//   ....[12]....
        /*01d0*/ 	.word	0xffffffff


	//   ....[13]....
        /*01d4*/ 	.word	0xffffffff


	//   ....[14]....
        /*01d8*/ 	.word	0xffffffff


	//   ....[15]....
        /*01dc*/ 	.word	0xffffffff


	//   ....[16]....
        /*01e0*/ 	.word	0xffffffff


	//   ....[17]....
        /*01e4*/ 	.word	0xffffffff


	//   ....[18]....
        /*01e8*/ 	.word	0xffffffff


	//   ....[19]....
        /*01ec*/ 	.word	0xffffffff


	//   ....[20]....
        /*01f0*/ 	.word	0xffffffff


	//   ....[21]....
        /*01f4*/ 	.word	0xffffffff


	//   ....[22]....
        /*01f8*/ 	.word	0xffffffff


	//   ....[23]....
        /*01fc*/ 	.word	0xffffffff


	//   ....[24]....
        /*0200*/ 	.word	0xffffffff


	//   ....[25]....
        /*0204*/ 	.word	0xffffffff


	//   ....[26]....
        /*0208*/ 	.word	0xffffffff


	//   ....[27]....
        /*020c*/ 	.word	0xffffffff


	//   ....[28]....
        /*0210*/ 	.word	0xffffffff


	//   ....[29]....
        /*0214*/ 	.word	0xffffffff


	//   ....[30]....
        /*0218*/ 	.word	0xffffffff


	//   ....[31]....
        /*021c*/ 	.word	0xffffffff


	//   ....[32]....
        /*0220*/ 	.word	0xffffffff


	//   ....[33]....
        /*0224*/ 	.word	0xffffffff


	//   ....[34]....
        /*0228*/ 	.word	0xffffffff


	//   ....[35]....
        /*022c*/ 	.word	0xffffffff


	//   ....[36]....
        /*0230*/ 	.word	0xffffffff


	//   ....[37]....
        /*0234*/ 	.word	0xffffffff


	//   ....[38]....
        /*0238*/ 	.word	0xffffffff


	//   ....[39]....
        /*023c*/ 	.word	0xffffffff


	//   ....[40]....
        /*0240*/ 	.word	0xffffffff


	//   ....[41]....
        /*0244*/ 	.word	0xffffffff


	//   ....[42]....
        /*0248*/ 	.word	0xffffffff


	//   ....[43]....
        /*024c*/ 	.word	0xffffffff


	//   ....[44]....
        /*0250*/ 	.word	0xffffffff


	//   ....[45]....
        /*0254*/ 	.word	0xffffffff


	//   ....[46]....
        /*0258*/ 	.word	0xffffffff


	//   ....[47]....
        /*025c*/ 	.word	0xffffffff


	//   ....[48]....
        /*0260*/ 	.word	0xffffffff


	//   ....[49]....
        /*0264*/ 	.word	0xffffffff


	//   ....[50]....
        /*0268*/ 	.word	0xffffffff


	//   ....[51]....
        /*026c*/ 	.word	0xffffffff


	//   ....[52]....
        /*0270*/ 	.word	0xffffffff


	//   ....[53]....
        /*0274*/ 	.word	0xffffffff


	//   ....[54]....
        /*0278*/ 	.word	0xffffffff


	//   ....[55]....
        /*027c*/ 	.word	0xffffffff


	//   ....[56]....
        /*0280*/ 	.word	0xffffffff


	//   ....[57]....
        /*0284*/ 	.word	0xffffffff


	//   ....[58]....
        /*0288*/ 	.word	0xffffffff


	//   ....[59]....
        /*028c*/ 	.word	0xffffffff


	//   ....[60]....
        /*0290*/ 	.word	0xffffffff


	//   ....[61]....
        /*0294*/ 	.word	0xffffffff


	//   ....[62]....
        /*0298*/ 	.word	0xffffffff


	//   ....[63]....
        /*029c*/ 	.word	0xffffffff


	//   ....[64]....
        /*02a0*/ 	.word	0xffffffff


	//   ....[65]....
        /*02a4*/ 	.word	0xffffffff


	//   ....[66]....
        /*02a8*/ 	.word	0xffffffff


	//   ....[67]....
        /*02ac*/ 	.word	0xffffffff


	//   ....[68]....
        /*02b0*/ 	.word	0xffffffff


	//   ....[69]....
        /*02b4*/ 	.word	0xffffffff


	//   ....[70]....
        /*02b8*/ 	.word	0xffffffff


	//   ....[71]....
        /*02bc*/ 	.word	0x0500000f


	//----- nvinfo : EIATTR_COOP_GROUP_INSTR_OFFSETS
	.align		4
.L_528:
        /*02c0*/ 	.byte	0x04, 0x28
        /*02c2*/ 	.short	(.L_530 - .L_529)


	//   ....[0]....
.L_529:
        /*02c4*/ 	.word	0x00000060


	//   ....[1]....
        /*02c8*/ 	.word	0x00000190


	//   ....[2]....
        /*02cc*/ 	.word	0x00000220


	//   ....[3]....
        /*02d0*/ 	.word	0x000003a0


	//   ....[4]....
        /*02d4*/ 	.word	0x00000610


	//   ....[5]....
        /*02d8*/ 	.word	0x00001170


	//   ....[6]....
        /*02dc*/ 	.word	0x000021d0


	//   ....[7]....
        /*02e0*/ 	.word	0x000022d0


	//   ....[8]....
        /*02e4*/ 	.word	0x00002410


	//   ....[9]....
        /*02e8*/ 	.word	0x00002590


	//   ....[10]....
        /*02ec*/ 	.word	0x000026f0


	//   ....[11]....
        /*02f0*/ 	.word	0x00002730


	//   ....[12]....
        /*02f4*/ 	.word	0x00002790


	//   ....[13]....
        /*02f8*/ 	.word	0x000027d0


	//   ....[14]....
        /*02fc*/ 	.word	0x000027e0


	//   ....[15]....
        /*0300*/ 	.word	0x00002820


	//   ....[16]....
        /*0304*/ 	.word	0x00002900


	//   ....[17]....
        /*0308*/ 	.word	0x000029c0


	//   ....[18]....
        /*030c*/ 	.word	0x00002f10


	//   ....[19]....
        /*0310*/ 	.word	0x00002f20


	//   ....[20]....
        /*0314*/ 	.word	0x00002f40


	//   ....[21]....
        /*0318*/ 	.word	0x00002f50


	//   ....[22]....
        /*031c*/ 	.word	0x00002f70


	//   ....[23]....
        /*0320*/ 	.word	0x00002f80


	//   ....[24]....
        /*0324*/ 	.word	0x00002fd0


	//   ....[25]....
        /*0328*/ 	.word	0x00003130


	//   ....[26]....
        /*032c*/ 	.word	0x00003230


	//   ....[27]....
        /*0330*/ 	.word	0x00003290


	//   ....[28]....
        /*0334*/ 	.word	0x000032e0


	//   ....[29]....
        /*0338*/ 	.word	0x00003370


	//   ....[30]....
        /*033c*/ 	.word	0x00003570


	//   ....[31]....
        /*0340*/ 	.word	0x000035e0


	//   ....[32]....
        /*0344*/ 	.word	0x00003640


	//   ....[33]....
        /*0348*/ 	.word	0x00003680


	//   ....[34]....
        /*034c*/ 	.word	0x000036c0


	//   ....[35]....
        /*0350*/ 	.word	0x00003700


	//   ....[36]....
        /*0354*/ 	.word	0x00003740


	//   ....[37]....
        /*0358*/ 	.word	0x00003780


	//   ....[38]....
        /*035c*/ 	.word	0x000037f0


	//   ....[39]....
        /*0360*/ 	.word	0x00003830


	//   ....[40]....
        /*0364*/ 	.word	0x000038f0


	//   ....[41]....
        /*0368*/ 	.word	0x00003930


	//   ....[42]....
        /*036c*/ 	.word	0x00003970


	//   ....[43]....
        /*0370*/ 	.word	0x000039f0


	//   ....[44]....
        /*0374*/ 	.word	0x00003a40


	//   ....[45]....
        /*0378*/ 	.word	0x00003bb0


	//   ....[46]....
        /*037c*/ 	.word	0x00003c30


	//   ....[47]....
        /*0380*/ 	.word	0x00003c70


	//   ....[48]....
        /*0384*/ 	.word	0x00003cc0


	//   ....[49]....
        /*0388*/ 	.word	0x00003d30


	//   ....[50]....
        /*038c*/ 	.word	0x00003d80


	//   ....[51]....
        /*0390*/ 	.word	0x00003ec0


	//   ....[52]....
        /*0394*/ 	.word	0x00003f00


	//   ....[53]....
        /*0398*/ 	.word	0x00004030


	//   ....[54]....
        /*039c*/ 	.word	0x00004070


	//   ....[55]....
        /*03a0*/ 	.word	0x000040b0


	//   ....[56]....
        /*03a4*/ 	.word	0x000040f0


	//   ....[57]....
        /*03a8*/ 	.word	0x00004100


	//   ....[58]....
        /*03ac*/ 	.word	0x00004150


	//   ....[59]....
        /*03b0*/ 	.word	0x000041a0


	//   ....[60]....
        /*03b4*/ 	.word	0x00004270


	//   ....[61]....
        /*03b8*/ 	.word	0x00004300


	//   ....[62]....
        /*03bc*/ 	.word	0x000045d0


	//   ....[63]....
        /*03c0*/ 	.word	0x000045f0


	//   ....[64]....
        /*03c4*/ 	.word	0x00004600


	//   ....[65]....
        /*03c8*/ 	.word	0x00004610


	//   ....[66]....
        /*03cc*/ 	.word	0x00004620


	//   ....[67]....
        /*03d0*/ 	.word	0x00004660


	//   ....[68]....
        /*03d4*/ 	.word	0x00004690


	//   ....[69]....
        /*03d8*/ 	.word	0x000046b0


	//   ....[70]....
        /*03dc*/ 	.word	0x000067c0


	//   ....[71]....
        /*03e0*/ 	.word	0x000095d0


	//----- nvinfo : EIATTR_REG_RECONFIG
	.align		4
.L_530:
        /*03e4*/ 	.byte	0x01, 0x54
	.zero		2


	//----- nvinfo : EIATTR_SYSCALL_OFFSETS
	.align		4
        /*03e8*/ 	.byte	0x04, 0x46
        /*03ea*/ 	.short	(.L_532 - .L_531)


	//   ....[0]....
.L_531:
        /*03ec*/ 	.word	0x00000dd0


	//   ....[1]....
        /*03f0*/ 	.word	0x00000ec0


	//   ....[2]....
        /*03f4*/ 	.word	0x00001020


	//   ....[3]....
        /*03f8*/ 	.word	0x00001110


	//----- nvinfo : EIATTR_MBARRIER_INSTR_OFFSETS
	.align		4
.L_532:
        /*03fc*/ 	.byte	0x04, 0x39
        /*03fe*/ 	.short	(.L_534 - .L_533)


	//   ....[0]....
.L_533:
        /*0400*/ 	.word	0x00000260
        /*0404*/ 	.word	0x000000ff
        /*0408*/ 	.word	0x00030c00
        /*040c*/ 	.short	0x0100
        /*040e*/ 	.byte	0x06
	.zero		1


	//   ....[1]....
        /*0410*/ 	.word	0x00000350
        /*0414*/ 	.word	0x000000ff
        /*0418*/ 	.word	0x00030c10
        /*041c*/ 	.short	0x0100
        /*041e*/ 	.byte	0x08
	.zero		1


	//   ....[2]....
        /*0420*/ 	.word	0x00000360
        /*0424*/ 	.word	0x000000ff
        /*0428*/ 	.word	0x00030c20
        /*042c*/ 	.short	0x0100
        /*042e*/ 	.byte	0x08
	.zero		1


	//   ....[3]....
        /*0430*/ 	.word	0x00000370
        /*0434*/ 	.word	0x000000ff
        /*0438*/ 	.word	0x00030c18
        /*043c*/ 	.short	0x0100
        /*043e*/ 	.byte	0x08
	.zero		1


	//   ....[4]....
        /*0440*/ 	.word	0x00000380
        /*0444*/ 	.word	0x000000ff
        /*0448*/ 	.word	0x00030c28
        /*044c*/ 	.short	0x0100
        /*044e*/ 	.byte	0x08
	.zero		1


	//   ....[5]....
        /*0450*/ 	.word	0x000004b0
        /*0454*/ 	.word	0x000000ff
        /*0458*/ 	.word	0x00030c30
        /*045c*/ 	.short	0x0100
        /*045e*/ 	.byte	0x08
	.zero		1


	//   ....[6]....
        /*0460*/ 	.word	0x000004c0
        /*0464*/ 	.word	0x000000ff
        /*0468*/ 	.word	0x00030c40
        /*046c*/ 	.short	0x0100
        /*046e*/ 	.byte	0x08
	.zero		1


	//   ....[7]....
        /*0470*/ 	.word	0x000004d0
        /*0474*/ 	.word	0x000000ff
        /*0478*/ 	.word	0x00030c38
        /*047c*/ 	.short	0x0100
        /*047e*/ 	.byte	0x08
	.zero		1


	//   ....[8]....
        /*0480*/ 	.word	0x000004e0
        /*0484*/ 	.word	0x000000ff
        /*0488*/ 	.word	0x00030c48
        /*048c*/ 	.short	0x0100
        /*048e*/ 	.byte	0x08
	.zero		1


	//   ....[9]....
        /*0490*/ 	.word	0x000011c0
        /*0494*/ 	.word	0x00000002
        /*0498*/ 	.word	0x00030c00
        /*049c*/ 	.short	0x010a
        /*049e*/ 	.byte	0x3f
	.zero		1


	//   ....[10]....
        /*04a0*/ 	.word	0x00001340
        /*04a4*/ 	.word	0x00000002
        /*04a8*/ 	.word	0x00030c00
        /*04ac*/ 	.short	0x010a
        /*04ae*/ 	.byte	0x3f
	.zero		1


	//   ....[11]....
        /*04b0*/ 	.word	0x00001aa0
        /*04b4*/ 	.word	0x00000003
        /*04b8*/ 	.word	0x00030c10
        /*04bc*/ 	.short	0x010a
        /*04be*/ 	.byte	0x3f
	.zero		1


	//   ....[12]....
        /*04c0*/ 	.word	0x00001b10
        /*04c4*/ 	.word	0x00000003
        /*04c8*/ 	.word	0x00030c10
        /*04cc*/ 	.short	0x010a
        /*04ce*/ 	.byte	0x3f
	.zero		1


	//   ....[13]....
        /*04d0*/ 	.word	0x00001f30
        /*04d4*/ 	.word	0x00000003
        /*04d8*/ 	.word	0x00030c30
        /*04dc*/ 	.short	0x010a
        /*04de*/ 	.byte	0x3f
	.zero		1


	//   ....[14]....
        /*04e0*/ 	.word	0x00001fb0
        /*04e4*/ 	.word	0x00000003
        /*04e8*/ 	.word	0x00030c30
        /*04ec*/ 	.short	0x010a
        /*04ee*/ 	.byte	0x3f
	.zero		1


	//   ....[15]....
        /*04f0*/ 	.word	0x00005870
        /*04f4*/ 	.word	0x00000000
        /*04f8*/ 	.word	0x00000000
        /*04fc*/ 	.short	0x0101
        /*04fe*/ 	.byte	0x3f
	.zero		1


	//   ....[16]....
        /*0500*/ 	.word	0x00005cb0
        /*0504*/ 	.word	0x00000003
        /*0508*/ 	.word	0x00000000
        /*050c*/ 	.short	0x0101
        /*050e*/ 	.byte	0x3f
	.zero		1


	//   ....[17]....
        /*0510*/ 	.word	0x00007f60
        /*0514*/ 	.word	0x0000000c
        /*0518*/ 	.word	0x00030c20
        /*051c*/ 	.short	0x010a
        /*051e*/ 	.byte	0x3f
	.zero		1


	//   ....[18]....
        /*0520*/ 	.word	0x00008410
        /*0524*/ 	.word	0x0000000c
        /*0528*/ 	.word	0x00030c40
        /*052c*/ 	.short	0x010a
        /*052e*/ 	.byte	0x3f
	.zero		1


	//   ....[19]....
        /*0530*/ 	.word	0x00008650
        /*0534*/ 	.word	0x0000000c
        /*0538*/ 	.word	0x00030c28
        /*053c*/ 	.short	0x010a
        /*053e*/ 	.byte	0x3f
	.zero		1


	//   ....[20]....
        /*0540*/ 	.word	0x00008810
        /*0544*/ 	.word	0x0000000c
        /*0548*/ 	.word	0x00030c48
        /*054c*/ 	.short	0x010a
        /*054e*/ 	.byte	0x3f
	.zero		1


	//   ....[21]....
        /*0550*/ 	.word	0x00008a20
        /*0554*/ 	.word	0x0000000c
        /*0558*/ 	.word	0x00030c20
        /*055c*/ 	.short	0x010a
        /*055e*/ 	.byte	0x3f
	.zero		1


	//   ....[22]....
        /*0560*/ 	.word	0x00008c40
        /*0564*/ 	.word	0x0000000c
        /*0568*/ 	.word	0x00030c40
        /*056c*/ 	.short	0x010a
        /*056e*/ 	.byte	0x3f
	.zero		1


	//   ....[23]....
        /*0570*/ 	.word	0x00008e50
        /*0574*/ 	.word	0x0000000c
        /*0578*/ 	.word	0x00030c28
        /*057c*/ 	.short	0x010a
        /*057e*/ 	.byte	0x3f
	.zero		1


	//   ....[24]....
        /*0580*/ 	.word	0x00009060
        /*0584*/ 	.word	0x0000000d
        /*0588*/ 	.word	0x00030c40
        /*058c*/ 	.short	0x010a
        /*058e*/ 	.byte	0x3f
	.zero		1


	//   ....[25]....
        /*0590*/ 	.word	0x00009450
        /*0594*/ 	.word	0x00000007
        /*0598*/ 	.word	0x00000000
        /*059c*/ 	.short	0x010a
        /*059e*/ 	.byte	0x3f
	.zero		1


	//   ....[26]....
        /*05a0*/ 	.word	0x000094a0
        /*05a4*/ 	.word	0x0000000b
        /*05a8*/ 	.word	0x00000000
        /*05ac*/ 	.short	0x010a
        /*05ae*/ 	.byte	0x3f
	.zero		1


	//   ....[27]....
        /*05b0*/ 	.word	0x00009500
        /*05b4*/ 	.word	0x00000009
        /*05b8*/ 	.word	0x00000000
        /*05bc*/ 	.short	0x010a
        /*05be*/ 	.byte	0x3f
	.zero		1


	//   ....[28]....
        /*05c0*/ 	.word	0x00009530
        /*05c4*/ 	.word	0x00000003
        /*05c8*/ 	.word	0x00000000
        /*05cc*/ 	.short	0x010a
        /*05ce*/ 	.byte	0x3f
	.zero		1


	//   ....[29]....
        /*05d0*/ 	.word	0x00009600
        /*05d4*/ 	.word	0x00000002
        /*05d8*/ 	.word	0x00030c00
        /*05dc*/ 	.short	0x010a
        /*05de*/ 	.byte	0x3f
	.zero		1


	//   ....[30]....
        /*05e0*/ 	.word	0x00009650
        /*05e4*/ 	.word	0x00000003
        /*05e8*/ 	.word	0x00030c10
        /*05ec*/ 	.short	0x010a
        /*05ee*/ 	.byte	0x3f
	.zero		1


	//   ....[31]....
        /*05f0*/ 	.word	0x000096a0
        /*05f4*/ 	.word	0x00000003
        /*05f8*/ 	.word	0x00030c30
        /*05fc*/ 	.short	0x010a
        /*05fe*/ 	.byte	0x3f
	.zero		1


	//   ....[32]....
        /*0600*/ 	.word	0x000096f0
        /*0604*/ 	.word	0x0000000c
        /*0608*/ 	.word	0x00030c20
        /*060c*/ 	.short	0x010a
        /*060e*/ 	.byte	0x3f
	.zero		1


	//   ....[33]....
        /*0610*/ 	.word	0x00009740
        /*0614*/ 	.word	0x0000000c
        /*0618*/ 	.word	0x00030c40
        /*061c*/ 	.short	0x010a
        /*061e*/ 	.byte	0x3f
	.zero		1


	//   ....[34]....
        /*0620*/ 	.word	0x00009790
        /*0624*/ 	.word	0x0000000c
        /*0628*/ 	.word	0x00030c28
        /*062c*/ 	.short	0x010a
        /*062e*/ 	.byte	0x3f
	.zero		1


	//   ....[35]....
        /*0630*/ 	.word	0x000097e0
        /*0634*/ 	.word	0x0000000c
        /*0638*/ 	.word	0x00030c48
        /*063c*/ 	.short	0x010a
        /*063e*/ 	.byte	0x3f
	.zero		1


	//   ....[36]....
        /*0640*/ 	.word	0x00009840
        /*0644*/ 	.word	0x0000000c
        /*0648*/ 	.word	0x00030c20
        /*064c*/ 	.short	0x010a
        /*064e*/ 	.byte	0x3f
	.zero		1


	//   ....[37]....
        /*0650*/ 	.word	0x00009890
        /*0654*/ 	.word	0x0000000c
        /*0658*/ 	.word	0x00030c40
        /*065c*/ 	.short	0x010a
        /*065e*/ 	.byte	0x3f
	.zero		1


	//   ....[38]....
        /*0660*/ 	.word	0x000098e0
        /*0664*/ 	.word	0x0000000c
        /*0668*/ 	.word	0x00030c28
        /*066c*/ 	.short	0x010a
        /*066e*/ 	.byte	0x3f
	.zero		1


	//   ....[39]....
        /*0670*/ 	.word	0x00009930
        /*0674*/ 	.word	0x0000000d
        /*0678*/ 	.word	0x00030c40
        /*067c*/ 	.short	0x010a
        /*067e*/ 	.byte	0x3f
	.zero		1


	//   ....[40]....
        /*0680*/ 	.word	0x00009a10
        /*0684*/ 	.word	0x00000007
        /*0688*/ 	.word	0x00000000
        /*068c*/ 	.short	0x010a
        /*068e*/ 	.byte	0x3f
	.zero		1


	//   ....[41]....
        /*0690*/ 	.word	0x00009a60
        /*0694*/ 	.word	0x0000000b
        /*0698*/ 	.word	0x00000000
        /*069c*/ 	.short	0x010a
        /*069e*/ 	.byte	0x3f
	.zero		1


	//   ....[42]....
        /*06a0*/ 	.word	0x00009ab0
        /*06a4*/ 	.word	0x00000009
        /*06a8*/ 	.word	0x00000000
        /*06ac*/ 	.short	0x010a
        /*06ae*/ 	.byte	0x3f
	.zero		1


	//----- nvinfo : EIATTR_NUM_MBARRIERS
	.align		4
.L_534:
        /*06b0*/ 	.byte	0x03, 0x38
        /*06b2*/ 	.short	0x0009


	//----- nvinfo : EIATTR_EXIT_INSTR_OFFSETS
	.align		4
        /*06b4*/ 	.byte	0x04, 0x1c
        /*06b6*/ 	.short	(.L_536 - .L_535)


	//   ....[0]....
.L_535:
        /*06b8*/ 	.word	0x00009580


	//----- nvinfo : EIATTR_MAX_THREADS
	.align		4
.L_536:
        /*06bc*/ 	.byte	0x04, 0x05
        /*06be*/ 	.short	(.L_538 - .L_537)
.L_537:
        /*06c0*/ 	.word	0x00000180
        /*06c4*/ 	.word	0x00000001
        /*06c8*/ 	.word	0x00000001


	//----- nvinfo : EIATTR_CRS_STACK_SIZE
	.align		4
.L_538:
        /*06cc*/ 	.byte	0x04, 0x1e
        /*06ce*/ 	.short	(.L_540 - .L_539)
.L_539:
        /*06d0*/ 	.word	0x00000000


	//----- nvinfo : EIATTR_CBANK_PARAM_SIZE
	.align		4
.L_540:
        /*06d4*/ 	.byte	0x03, 0x19
        /*06d6*/ 	.short	0x06f0


	//----- nvinfo : EIATTR_PARAM_CBANK
	.align		4
        /*06d8*/ 	.byte	0x04, 0x0a
        /*06da*/ 	.short	(.L_542 - .L_541)
	.align		4
.L_541:
        /*06dc*/ 	.word	index@(.nv.constant0._ZN7cutlass13device_kernelIN5flash11enable_sm90INS1_16FlashAttnBwdSm90INS1_25CollectiveMainloopBwdSm90ILi2ELi2ELi2EN4cute5tupleIJNS5_1CILi1EEES8_S8_EEENS6_IJNS7_ILi128EEESA_NS7_ILi64EEEEEENS_6half_tEfNS_4arch4Sm90ELb0ELb0ELb1ELb1ELb0ELb1ELb0ELb0ELi2ELi1ELi2ELi2ELb0EEENS1_24CollectiveEpilogueBwdGQAISC_fSF_Li256ELb1ELb0EEENS1_19SingleTileSchedulerILb1ELb0ELb0ELi128EEEEEEEEEvNT_6ParamsE)
        /*06e0*/ 	.short	0x0210
        /*06e2*/ 	.short	0x06f0


	//----- nvinfo : EIATTR_SW_WAR
	.align		4
.L_542:
        /*06e4*/ 	.byte	0x04, 0x36
        /*06e6*/ 	.short	(.L_544 - .L_543)
.L_543:
        /*06e8*/ 	.word	0x00000008
.L_544:


//--------------------- .nv.info._ZN7cutlass13device_kernelIN5flash11enable_sm90INS1_16FlashAttnBwdSm90INS1_25CollectiveMainloopBwdSm90ILi2ELi2ELi2EN4cute5tupleIJNS5_1CILi1EEES8_S8_EEENS6_IJNS7_ILi128EEESA_NS7_ILi64EEEEEENS_6half_tEfNS_4arch4Sm90ELb0ELb0ELb1ELb1ELb1ELb1ELb0ELb0ELi2ELi1ELi2ELi2ELb0EEENS1_24CollectiveEpilogueBwdGQAISC_fSF_Li256ELb1ELb1EEENS1_19SingleTileSchedulerILb1ELb0ELb0ELi128EEEEEEEEEvNT_6ParamsE --------------------------
	.section	.nv.info._ZN7cutlass13device_kernelIN5flash11enable_sm90INS1_16FlashAttnBwdSm90INS1_25CollectiveMainloopBwdSm90ILi2ELi2ELi2EN4cute5tupleIJNS5_1CILi1EEES8_S8_EEENS6_IJNS7_ILi128EEESA_NS7_ILi64EEEEEENS_6half_tEfNS_4arch4Sm90ELb0ELb0ELb1ELb1ELb1ELb1ELb0ELb0ELi2ELi1ELi2ELi2ELb0EEENS1_24CollectiveEpilogueBwdGQAISC_fSF_Li256ELb1ELb1EEENS1_19SingleTileSchedulerILb1ELb0ELb0ELi128EEEEEEEEEvNT_6ParamsE,"",@"SHT_CUDA_INFO"
	.sectionflags	@""
	.align	4


	//----- nvinfo : EIATTR_CUDA_API_VERSION
	.align		4
        /*0000*/ 	.byte	0x04, 0x37
        /*0002*/ 	.short	(.L_546 - .L_545)
.L_545:
        /*0004*/ 	.word	0x00000082


	//----- nvinfo : EIATTR_KPARAM_INFO
	.align		4
.L_546:
        /*0008*/ 	.byte	0x04, 0x17
        /*000a*/ 	.short	(.L_548 - .L_547)
.L_547:
        /*000c*/ 	.word	0x00000000
        /*0010*/ 	.short	0x0000
        /*0012*/ 	.short	0x0070
        /*0014*/ 	.byte	0x00, 0xf0, 0x01, 0x1a


	//----- nvinfo : EIATTR_SPARSE_MMA_MASK
	.align		4
.L_548:
        /*0018*/ 	.byte	0x03, 0x50
        /*001a*/ 	.short	0x0000


	//----- nvinfo : EIATTR_MAXREG_COUNT
	.align		4
        /*001c*/ 	.byte	0x03, 0x1b
        /*001e*/ 	.short	0x00a8


	//----- nvinfo : EIATTR_NUM_BARRIERS
	.align		4
        /*0020*/ 	.byte	0x02, 0x4c
        /*0022*/ 	.byte	0x10
	.zero		1


	//----- nvinfo : EIATTR_EXTERNS
	.align		4
        /*0024*/ 	.byte	0x04, 0x0f
        /*0026*/ 	.short	(.L_550 - .L_549)


	//   ....[0]....
	.align		4
.L_549:
        /*0028*/ 	.word	index@(__assertfail)


	//----- nvinfo : EIATTR_ANNOTATIONS
	.align		4
.L_550:
        /*002c*/ 	.byte	0x04, 0x55
        /*002e*/ 	.short	(.L_552 - .L_551)


	//   ....[0]....
.L_551:
        /* <DEDUP_REMOVED lines=21> */


	//----- nvinfo : EIATTR_MERCURY_ISA_VERSION
	.align		4
.L_552:
        /*0168*/ 	.byte	0x03, 0x5f
        /*016a*/ 	.short	0x0101


	//----- nvinfo : EIATTR_INT_WARP_WIDE_INSTR_OFFSETS
	.align		4
        /*016c*/ 	.byte	0x04, 0x31
        /*016e*/ 	.short	(.L_554 - .L_553)


	//   ....[0]....
.L_553:
        /*0170*/ 	.word	0x00000180


	//   ....[1]....
        /*0174*/ 	.word	0x00000240


	//   ....[2]....
        /*0178*/ 	.word	0x00007910


	//   ....[3]....
        /*017c*/ 	.word	0x00007d80


	//   ....[4]....
        /*0180*/ 	.word	0x00008350


	//   ....[5]....
        /*0184*/ 	.word	0x000086d0


	//----- nvinfo : EIATTR_COOP_GROUP_MASK_REGIDS
	.align		4
.L_554:
        /*0188*/ 	.byte	0x04, 0x29
        /*018a*/ 	.short	(.L_556 - .L_555)


	//   ....[0]....
.L_555:
        /*018c*/ 	.word	0xffffffff


	//   ....[1]....
        /*0190*/ 	.word	0xffffffff


	//   ....[2]....
        /*0194*/ 	.word	0xffffffff


	//   ....[3]....
        /*0198*/ 	.word	0xffffffff


	//   ....[4]....
        /*019c*/ 	.word	0xffffffff


	//   ....[5]....
        /*01a0*/ 	.word	0xffffffff


	//   ....[6]....
        /*01a4*/ 	.word	0xffffffff


	//   ....[7]....
        /*01a8*/ 	.word	0xffffffff


	//   ....[8]....
        /*01ac*/ 	.word	0xffffffff


	//   ....[9]....
        /*01b0*/ 	.word	0xffffffff


	//   ....[10]....
        /*01b4*/ 	.word	0xffffffff


	//   ....[11]....
        /*01b8*/ 	.word	0xffffffff


	//   ....[12]....
        /*01bc*/ 	.word	0xffffffff


	//   ....[13]....
        /*01c0*/ 	.word	0xffffffff


	//   ....[14]....
        /*01c4*/ 	.word	0xffffffff


	//   ....[15]....
        /*01c8*/ 	.word	0xffffffff


	//   ....[16]....
        /*01cc*/ 	.word	0xffffffff


	//   ....[17]....
        /*01d0*/ 	.word	0xffffffff


	//   ....[18]....
        /*01d4*/ 	.word	0xffffffff


	//   ....[19]....
        /*01d8*/ 	.word	0xffffffff


	//   ....[20]....
        /*01dc*/ 	.word	0xffffffff


	//   ....[21]....
        /*01e0*/ 	.word	0xffffffff


	//   ....[22]....
        /*01e4*/ 	.word	0xffffffff


	//   ....[23]....
        /*01e8*/ 	.word	0xffffffff


	//   ....[24]....
        /*01ec*/ 	.word	0xffffffff


	//   ....[25]....
        /*01f0*/ 	.word	0xffffffff


	//   ....[26]....
        /*01f4*/ 	.word	0xffffffff


	//   ....[27]....
        /*01f8*/ 	.word	0xffffffff


	//   ....[28]....
        /*01fc*/ 	.word	0xffffffff


	//   ....[29]....
        /*0200*/ 	.word	0xffffffff


	//   ....[30]....
        /*0204*/ 	.word	0xffffffff


	//   ....[31]....
        /*0208*/ 	.word	0xffffffff


	//   ....[32]....
        /*020c*/ 	.word	0xffffffff


	//   ....[33]....
        /*0210*/ 	.word	0xffffffff


	//   ....[34]....
        /*0214*/ 	.word	0xffffffff


	//   ....[35]....
        /*0218*/ 	.word	0xffffffff


	//   ....[36]....
        /*021c*/ 	.word	0xffffffff


	//   ....[37]....
        /*0220*/ 	.word	0xffffffff


	//   ....[38]....
        /*0224*/ 	.word	0xffffffff


	//   ....[39]....
        /*0228*/ 	.word	0xffffffff


	//   ....[40]....
        /*022c*/ 	.word	0xffffffff


	//   ....[41]....
        /*0230*/ 	.word	0xffffffff


	//   ....[42]....
        /*0234*/ 	.word	0xffffffff


	//   ....[43]....
        /*0238*/ 	.word	0xffffffff


	//   ....[44]....
        /*023c*/ 	.word	0xffffffff


	//   ....[45]....
        /*0240*/ 	.word	0xffffffff


	//   ....[46]....
        /*0244*/ 	.word	0xffffffff


	//   ....[47]....
        /*0248*/ 	.word	0xffffffff


	//   ....[48]....
        /*024c*/ 	.word	0xffffffff


	//   ....[49]....
        /*0250*/ 	.word	0xffffffff


	//   ....[50]....
        /*0254*/ 	.word	0xffffffff


	//   ....[51]....
        /*0258*/ 	.word	0xffffffff


	//   ....[52]....
        /*025c*/ 	.word	0xffffffff


	//   ....[53]....
        /*0260*/ 	.word	0xffffffff


	//   ....[54]....
        /*0264*/ 	.word	0xffffffff


	//   ....[55]....
        /*0268*/ 	.word	0xffffffff


	//   ....[56]....
        /*026c*/ 	.word	0xffffffff


	//   ....[57]....
        /*0270*/ 	.word	0xffffffff


	//   ....[58]....
        /*0274*/ 	.word	0xffffffff


	//   ....[59]....
        /*0278*/ 	.word	0xffffffff


	//   ....[60]....
        /*027c*/ 	.word	0xffffffff


	//   ....[61]....
        /*0280*/ 	.word	0xffffffff


	//   ....[62]....
        /*0284*/ 	.word	0xffffffff


	//   ....[63]....
        /*0288*/ 	.word	0xffffffff


	//   ....[64]....
        /*028c*/ 	.word	0xffffffff


	//   ....[65]....
        /*0290*/ 	.word	0xffffffff


	//   ....[66]....
        /*0294*/ 	.word	0xffffffff


	//   ....[67]....
        /*0298*/ 	.word	0xffffffff


	//   ....[68]....
        /*029c*/ 	.word	0xffffffff


	//   ....[69]....
        /*02a0*/ 	.word	0xffffffff


	//   ....[70]....
        /*02a4*/ 	.word	0xffffffff


	//   ....[71]....
        /*02a8*/ 	.word	0xffffffff


	//   ....[72]....
        /*02ac*/ 	.word	0xffffffff


	//   ....[73]....
        /*02b0*/ 	.word	0xffffffff


	//   ....[74]....
        /*02b4*/ 	.word	0xffffffff


	//   ....[75]....
        /*02b8*/ 	.word	0xffffffff


	//   ....[76]....
        /*02bc*/ 	.word	0xffffffff


	//   ....[77]....
        /*02c0*/ 	.word	0xffffffff


	//   ....[78]....
        /*02c4*/ 	.word	0xffffffff


	//   ....[79]....
        /*02c8*/ 	.word	0xffffffff


	//   ....[80]....
        /*02cc*/ 	.word	0xffffffff


	//   ....[81]....
        /*02d0*/ 	.word	0x0500000f


	//   ....[82]....
        /*02d4*/ 	.word	0x0500000f


	//   ....[83]....
        /*02d8*/ 	.word	0x0500000f


	//   ....[84]....
        /*02dc*/ 	.word	0x0500000f


	//   ....[85]....
        /*02e0*/ 	.word	0x0500000f


	//   ....[86]....
        /*02e4*/ 	.word	0x0500000f


	//----- nvinfo : EIATTR_COOP_GROUP_INSTR_OFFSETS
	.align		4
.L_556:
        /*02e8*/ 	.byte	0x04, 0x28
        /*02ea*/ 	.short	(.L_558 - .L_557)


	//   ....[0]....
.L_557:
        /*02ec*/ 	.word	0x00000060


	//   ....[1]....
        /*02f0*/ 	.word	0x00000190


	//   ....[2]....
        /*02f4*/ 	.word	0x00000220


	//   ....[3]....
        /*02f8*/ 	.word	0x000003a0


	//   ....[4]....
        /*02fc*/ 	.word	0x00000610


	//   ....[5]....
        /*0300*/ 	.word	0x00001170


	//   ....[6]....
        /*0304*/ 	.word	0x00002120


	//   ....[7]....
        /*0308*/ 	.word	0x00002240


	//   ....[8]....
        /*030c*/ 	.word	0x00002360


	//   ....[9]....
        /*0310*/ 	.word	0x000024e0


	//   ....[10]....
        /*0314*/ 	.word	0x00002620


	//   ....[11]....
        /*0318*/ 	.word	0x00002670


	//   ....[12]....
        /*031c*/ 	.word	0x000026e0


	//   ....[13]....
        /*0320*/ 	.word	0x00002730


	//   ....[14]....
        /*0324*/ 	.word	0x00002750


	//   ....[15]....
        /*0328*/ 	.word	0x00002800


	//   ....[16]....
        /*032c*/ 	.word	0x00002930


	//   ....[17]....
        /*0330*/ 	.word	0x00002970


	//   ....[18]....
        /*0334*/ 	.word	0x00002f70


	//   ....[19]....
        /*0338*/ 	.word	0x00002f90


	//   ....[20]....
        /*033c*/ 	.word	0x00002fa0


	//   ....[21]....
        /*0340*/ 	.word	0x00002fc0


	//   ....[22]....
        /*0344*/ 	.word	0x00002fd0


	//   ....[23]....
        /*0348*/ 	.word	0x00002ff0


	//   ....[24]....
        /*034c*/ 	.word	0x00003030


	//   ....[25]....
        /*0350*/ 	.word	0x000030b0


	//   ....[26]....
        /*0354*/ 	.word	0x000032c0


	//   ....[27]....
        /*0358*/ 	.word	0x000033c0


	//   ....[28]....
        /*035c*/ 	.word	0x00003400


	//   ....[29]....
        /*0360*/ 	.word	0x00003480


	//   ....[30]....
        /*0364*/ 	.word	0x000034f0


	//   ....[31]....
        /*0368*/ 	.word	0x00003530


	//   ....[32]....
        /*036c*/ 	.word	0x00003570


	//   ....[33]....
        /*0370*/ 	.word	0x000035b0


	//   ....[34]....
        /*0374*/ 	.word	0x000035c0


	//   ....[35]....
        /*0378*/ 	.word	0x000036e0


	//   ....[36]....
        /*037c*/ 	.word	0x00003720


	//   ....[37]....
        /*0380*/ 	.word	0x00003770


	//   ....[38]....
        /*0384*/ 	.word	0x000037b0


	//   ....[39]....
        /*0388*/ 	.word	0x000037f0


	//   ....[40]....
        /*038c*/ 	.word	0x00003880


	//   ....[41]....
        /*0390*/ 	.word	0x000038c0


	//   ....[42]....
        /*0394*/ 	.word	0x00003920


	//   ....[43]....
        /*0398*/ 	.word	0x00003960


	//   ....[44]....
        /*039c*/ 	.word	0x000039e0


	//   ....[45]....
        /*03a0*/ 	.word	0x00003ad0


	//   ....[46]....
        /*03a4*/ 	.word	0x00003b10


	//   ....[47]....
        /*03a8*/ 	.word	0x00003c20


	//   ....[48]....
        /*03ac*/ 	.word	0x00003d40


	//   ....[49]....
        /*03b0*/ 	.word	0x00003e00


	//   ....[50]....
        /*03b4*/ 	.word	0x00003ec0


	//   ....[51]....
        /*03b8*/ 	.word	0x00003f20


	//   ....[52]....
        /*03bc*/ 	.word	0x00003f60


	//   ....[53]....
        /*03c0*/ 	.word	0x00003fa0


	//   ....[54]....
        /*03c4*/ 	.word	0x00003fd0


	//   ....[55]....
        /*03c8*/ 	.word	0x00004020


	//   ....[56]....
        /*03cc*/ 	.word	0x00004060


	//   ....[57]....
        /*03d0*/ 	.word	0x000040a0


	//   ....[58]....
        /*03d4*/ 	.word	0x000040e0


	//   ....[59]....
        /*03d8*/ 	.word	0x00004120


	//   ....[60]....
        /*03dc*/ 	.word	0x00004160


	//   ....[61]....
        /*03e0*/ 	.word	0x00004270


	//   ....[62]....
        /*03e4*/ 	.word	0x00004540


	//   ....[63]....
        /*03e8*/ 	.word	0x00004550


	//   ....[64]....
        /*03ec*/ 	.word	0x00004560


	//   ....[65]....
        /*03f0*/ 	.word	0x00004570


	//   ....[66]....
        /*03f4*/ 	.word	0x00004580


	//   ....[67]....
        /*03f8*/ 	.word	0x00004590


	//   ....[68]....
        /*03fc*/ 	.word	0x00004820


	//   ....[69]....
        /*0400*/ 	.word	0x00004830


	//   ....[70]....
        /*0404*/ 	.word	0x000065b0


	//   ....[71]....
        /*0408*/ 	.word	0x00006740


	//   ....[72]....
        /*040c*/ 	.word	0x00006990


	//   ....[73]....
        /*0410*/ 	.word	0x00006b20


	//   ....[74]....
        /*0414*/ 	.word	0x00006c30


	//   ....[75]....
        /*0418*/ 	.word	0x000075b0


	//   ....[76]....
        /*041c*/ 	.word	0x00007840


	//   ....[77]....
        /*0420*/ 	.word	0x00007a80


	//   ....[78]....
        /*0424*/ 	.word	0x00007cb0


	//   ....[79]....
        /*0428*/ 	.word	0x00007f60


	//   ....[80]....
        /*042c*/ 	.word	0x00008290


	//   ....[81]....
        /*0430*/ 	.word	0x0000a240


	//   ....[82]....
        /*0434*/ 	.word	0x0000a390


	//   ....[83]....
        /*0438*/ 	.word	0x0000a400


	//   ....[84]....
        /*043c*/ 	.word	0x0000a470


	//   ....[85]....
        /*0440*/ 	.word	0x0000a4e0


	//   ....[86]....
        /*0444*/ 	.word	0x0000a550


	//----- nvinfo : EIATTR_REG_RECONFIG
	.align		4
.L_558:
        /*0448*/ 	.byte	0x01, 0x54
	.zero		2


	//----- nvinfo : EIATTR_SYSCALL_OFFSETS
	.align		4
        /*044c*/ 	.byte	0x04, 0x46
        /*044e*/ 	.short	(.L_560 - .L_559)


	//   ....[0]....
.L_559:
        /*0450*/ 	.word	0x00000dd0


	//   ....[1]....
        /*0454*/ 	.word	0x00000ec0


	//   ....[2]....
        /*0458*/ 	.word	0x00001020


	//   ....[3]....
        /*045c*/ 	.word	0x00001110


	//----- nvinfo : EIATTR_MBARRIER_INSTR_OFFSETS
	.align		4
.L_560:
        /*0460*/ 	.byte	0x04, 0x39
        /*0462*/ 	.short	(.L_562 - .L_561)


	//   ....[0]....
.L_561:
        /*0464*/ 	.word	0x00000260
        /*0468*/ 	.word	0x000000ff
        /*046c*/ 	.word	0x00030c00
        /*0470*/ 	.short	0x0100
        /*0472*/ 	.byte	0x06
	.zero		1


	//   ....[1]....
        /*0474*/ 	.word	0x00000350
        /*0478*/ 	.word	0x000000ff
        /*047c*/ 	.word	0x00030c10
        /*0480*/ 	.short	0x0100
        /*0482*/ 	.byte	0x08
	.zero		1


	//   ....[2]....
        /*0484*/ 	.word	0x00000360
        /*0488*/ 	.word	0x000000ff
        /*048c*/ 	.word	0x00030c20
        /*0490*/ 	.short	0x0100
        /*0492*/ 	.byte	0x08
	.zero		1


	//   ....[3]....
        /*0494*/ 	.word	0x00000370
        /*0498*/ 	.word	0x000000ff
        /*049c*/ 	.word	0x00030c18
        /*04a0*/ 	.short	0x0100
        /*04a2*/ 	.byte	0x08
	.zero		1


	//   ....[4]....
        /*04a4*/ 	.word	0x00000380
        /*04a8*/ 	.word	0x000000ff
        /*04ac*/ 	.word	0x00030c28
        /*04b0*/ 	.short	0x0100
        /*04b2*/ 	.byte	0x08
	.zero		1


	//   ....[5]....
        /*04b4*/ 	.word	0x000004b0
        /*04b8*/ 	.word	0x000000ff
        /*04bc*/ 	.word	0x00030c30
        /*04c0*/ 	.short	0x0100
        /*04c2*/ 	.byte	0x08
	.zero		1


	//   ....[6]....
        /*04c4*/ 	.word	0x000004c0
        /*04c8*/ 	.word	0x000000ff
        /*04cc*/ 	.word	0x00030c40
        /*04d0*/ 	.short	0x0100
        /*04d2*/ 	.byte	0x08
	.zero		1


	//   ....[7]....
        /*04d4*/ 	.word	0x000004d0
        /*04d8*/ 	.word	0x000000ff
        /*04dc*/ 	.word	0x00030c38
        /*04e0*/ 	.short	0x0100
        /*04e2*/ 	.byte	0x08
	.zero		1


	//   ....[8]....
        /*04e4*/ 	.word	0x000004e0
        /*04e8*/ 	.word	0x000000ff
        /*04ec*/ 	.word	0x00030c48
        /*04f0*/ 	.short	0x0100
        /*04f2*/ 	.byte	0x08
	.zero		1


	//   ....[9]....
        /*04f4*/ 	.word	0x000011c0
        /*04f8*/ 	.word	0x00000002
        /*04fc*/ 	.word	0x00030c00
        /*0500*/ 	.short	0x010a
        /*0502*/ 	.byte	0x3f
	.zero		1


	//   ....[10]....
        /*0504*/ 	.word	0x00001340
        /*0508*/ 	.word	0x00000002
        /*050c*/ 	.word	0x00030c00
        /*0510*/ 	.short	0x010a
        /*0512*/ 	.byte	0x3f
	.zero		1


	//   ....[11]....
        /*0514*/ 	.word	0x00001aa0
        /*0518*/ 	.word	0x00000019
        /*051c*/ 	.word	0x00030c10
        /*0520*/ 	.short	0x010a
        /*0522*/ 	.byte	0x3f
	.zero		1


	//   ....[12]....
        /*0524*/ 	.word	0x00001b10
        /*0528*/ 	.word	0x00000019
        /*052c*/ 	.word	0x00030c10
        /*0530*/ 	.short	0x010a
        /*0532*/ 	.byte	0x3f
	.zero		1


	//   ....[13]....
        /*0534*/ 	.word	0x00001f30
        /*0538*/ 	.word	0x00000019
        /*053c*/ 	.word	0x00030c30
        /*0540*/ 	.short	0x010a
        /*0542*/ 	.byte	0x3f
	.zero		1


	//   ....[14]....
        /*0544*/ 	.word	0x00001fb0
        /*0548*/ 	.word	0x00000019
        /*054c*/ 	.word	0x00030c30
        /*0550*/ 	.short	0x010a
        /*0552*/ 	.byte	0x3f
	.zero		1


	//   ....[15]....
        /*0554*/ 	.word	0x00005840
        /*0558*/ 	.word	0x00000000
        /*055c*/ 	.word	0x00000000
        /*0560*/ 	.short	0x0101
        /*0562*/ 	.byte	0x3f
	.zero		1


	//   ....[16]....
        /*0564*/ 	.word	0x00005c80
        /*0568*/ 	.word	0x00000000
        /*056c*/ 	.word	0x00000000
        /*0570*/ 	.short	0x0101
        /*0572*/ 	.byte	0x3f
	.zero		1


	//   ....[17]....
        /*0574*/ 	.word	0x00008bd0
        /*0578*/ 	.word	0x0000000c
        /*057c*/ 	.word	0x00030c20
        /*0580*/ 	.short	0x010a
        /*0582*/ 	.byte	0x3f
	.zero		1


	//   ....[18]....
        /*0584*/ 	.word	0x00009080
        /*0588*/ 	.word	0x0000000c
        /*058c*/ 	.word	0x00030c40
        /*0590*/ 	.short	0x010a
        /*0592*/ 	.byte	0x3f
	.zero		1


	//   ....[19]....
        /*0594*/ 	.word	0x000092c0
        /*0598*/ 	.word	0x0000000c
        /*059c*/ 	.word	0x00030c28
        /*05a0*/ 	.short	0x010a
        /*05a2*/ 	.byte	0x3f
	.zero		1


	//   ....[20]....
        /*05a4*/ 	.word	0x00009480
        /*05a8*/ 	.word	0x0000000c
        /*05ac*/ 	.word	0x00030c48
        /*05b0*/ 	.short	0x010a
        /*05b2*/ 	.byte	0x3f
	.zero		1


	//   ....[21]....
        /*05b4*/ 	.word	0x00009690
        /*05b8*/ 	.word	0x0000000c
        /*05bc*/ 	.word	0x00030c20
        /*05c0*/ 	.short	0x010a
        /*05c2*/ 	.byte	0x3f
	.zero		1


	//   ....[22]....
        /*05c4*/ 	.word	0x000098b0
        /*05c8*/ 	.word	0x0000000c
        /*05cc*/ 	.word	0x00030c40
        /*05d0*/ 	.short	0x010a
        /*05d2*/ 	.byte	0x3f
	.zero		1


	//   ....[23]....
        /*05d4*/ 	.word	0x00009ac0
        /*05d8*/ 	.word	0x0000000c
        /*05dc*/ 	.word	0x00030c28
        /*05e0*/ 	.short	0x010a
        /*05e2*/ 	.byte	0x3f
	.zero		1


	//   ....[24]....
        /*05e4*/ 	.word	0x00009cd0
        /*05e8*/ 	.word	0x0000000d
        /*05ec*/ 	.word	0x00030c40
        /*05f0*/ 	.short	0x010a
        /*05f2*/ 	.byte	0x3f
	.zero		1


	//   ....[25]....
        /*05f4*/ 	.word	0x0000a0c0
        /*05f8*/ 	.word	0x00000007
        /*05fc*/ 	.word	0x00000000
        /*0600*/ 	.short	0x010a
        /*0602*/ 	.byte	0x3f
	.zero		1


	//   ....[26]....
        /*0604*/ 	.word	0x0000a110
        /*0608*/ 	.word	0x0000000b
        /*060c*/ 	.word	0x00000000
        /*0610*/ 	.short	0x010a
        /*0612*/ 	.byte	0x3f
	.zero		1


	//   ....[27]....
        /*0614*/ 	.word	0x0000a170
        /*0618*/ 	.word	0x00000009
        /*061c*/ 	.word	0x00000000
        /*0620*/ 	.short	0x010a
        /*0622*/ 	.byte	0x3f
	.zero		1


	//   ....[28]....
        /*0624*/ 	.word	0x0000a1a0
        /*0628*/ 	.word	0x00000003
        /*062c*/ 	.word	0x00000000
        /*0630*/ 	.short	0x010a
        /*0632*/ 	.byte	0x3f
	.zero		1


	//   ....[29]....
        /*0634*/ 	.word	0x0000a270
        /*0638*/ 	.word	0x00000002
        /*063c*/ 	.word	0x00030c00
        /*0640*/ 	.short	0x010a
        /*0642*/ 	.byte	0x3f
	.zero		1


	//   ....[30]....
        /*0644*/ 	.word	0x0000a2c0
        /*0648*/ 	.word	0x00000019
        /*064c*/ 	.word	0x00030c10
        /*0650*/ 	.short	0x010a
        /*0652*/ 	.byte	0x3f
	.zero		1


	//   ....[31]....
        /*0654*/ 	.word	0x0000a310
        /*0658*/ 	.word	0x00000019
        /*065c*/ 	.word	0x00030c30
        /*0660*/ 	.short	0x010a
        /*0662*/ 	.byte	0x3f
	.zero		1


	//   ....[32]....
        /*0664*/ 	.word	0x0000a590
        /*0668*/ 	.word	0x0000000c
        /*066c*/ 	.word	0x00030c20
        /*0670*/ 	.short	0x010a
        /*0672*/ 	.byte	0x3f
	.zero		1


	//   ....[33]....
        /*0674*/ 	.word	0x0000a5e0
        /*0678*/ 	.word	0x0000000c
        /*067c*/ 	.word	0x00030c40
        /*0680*/ 	.short	0x010a
        /*0682*/ 	.byte	0x3f
	.zero		1


	//   ....[34]....
        /*0684*/ 	.word	0x0000a630
        /*0688*/ 	.word	0x0000000c
        /*068c*/ 	.word	0x00030c28
        /*0690*/ 	.short	0x010a
        /*0692*/ 	.byte	0x3f
	.zero		1


	//   ....[35]....
        /*0694*/ 	.word	0x0000a680
        /*0698*/ 	.word	0x0000000c
        /*069c*/ 	.word	0x00030c48
        /*06a0*/ 	.short	0x010a
        /*06a2*/ 	.byte	0x3f
	.zero		1


	//   ....[36]....
        /*06a4*/ 	.word	0x0000a6e0
        /*06a8*/ 	.word	0x0000000c
        /*06ac*/ 	.word	0x00030c20
        /*06b0*/ 	.short	0x010a
        /*06b2*/ 	.byte	0x3f
	.zero		1


	//   ....[37]....
        /*06b4*/ 	.word	0x0000a730
        /*06b8*/ 	.word	0x0000000c
        /*06bc*/ 	.word	0x00030c40
        /*06c0*/ 	.short	0x010a
        /*06c2*/ 	.byte	0x3f
	.zero		1


	//   ....[38]....
        /*06c4*/ 	.word	0x0000a780
        /*06c8*/ 	.word	0x0000000c
        /*06cc*/ 	.word	0x00030c28
        /*06d0*/ 	.short	0x010a
        /*06d2*/ 	.byte	0x3f
	.zero		1


	//   ....[39]....
        /*06d4*/ 	.word	0x0000a7d0
        /*06d8*/ 	.word	0x0000000d
        /*06dc*/ 	.word	0x00030c40
        /*06e0*/ 	.short	0x010a
        /*06e2*/ 	.byte	0x3f
	.zero		1


	//   ....[40]....
        /*06e4*/ 	.word	0x0000a8b0
        /*06e8*/ 	.word	0x00000007
        /*06ec*/ 	.word	0x00000000
        /*06f0*/ 	.short	0x010a
        /*06f2*/ 	.byte	0x3f
	.zero		1


	//   ....[41]....
        /*06f4*/ 	.word	0x0000a900
        /*06f8*/ 	.word	0x0000000b
        /*06fc*/ 	.word	0x00000000
        /*0700*/ 	.short	0x010a
        /*0702*/ 	.byte	0x3f
	.zero		1


	//   ....[42]....
        /*0704*/ 	.word	0x0000a950
        /*0708*/ 	.word	0x00000009
        /*070c*/ 	.word	0x00000000
        /*0710*/ 	.short	0x010a
        /*0712*/ 	.byte	0x3f
	.zero		1


	//----- nvinfo : EIATTR_NUM_MBARRIERS
	.align		4
.L_562:
        /*0714*/ 	.byte	0x03, 0x38
        /*0716*/ 	.short	0x0009


	//----- nvinfo : EIATTR_EXIT_INSTR_OFFSETS
	.align		4
        /*0718*/ 	.byte	0x04, 0x1c
        /*071a*/ 	.short	(.L_564 - .L_563)


	//   ....[0]....
.L_563:
        /*071c*/ 	.word	0x0000a1f0


	//----- nvinfo : EIATTR_MAX_THREADS
	.align		4
.L_564:
        /*0720*/ 	.byte	0x04, 0x05
        /*0722*/ 	.short	(.L_566 - .L_565)
.L_565:
        /*0724*/ 	.word	0x00000180
        /*0728*/ 	.word	0x00000001
        /*072c*/ 	.word	0x00000001


	//----- nvinfo : EIATTR_CRS_STACK_SIZE
	.align		4
.L_566:
        /*0730*/ 	.byte	0x04, 0x1e
        /*0732*/ 	.short	(.L_568 - .L_567)
.L_567:
        /*0734*/ 	.word	0x00000000


	//----- nvinfo : EIATTR_CBANK_PARAM_SIZE
	.align		4
.L_568:
        /*0738*/ 	.byte	0x03, 0x19
        /*073a*/ 	.short	0x06f0


	//----- nvinfo : EIATTR_PARAM_CBANK
	.align		4
        /*073c*/ 	.byte	0x04, 0x0a
        /*073e*/ 	.short	(.L_570 - .L_569)
	.align		4
.L_569:
        /*0740*/ 	.word	index@(.nv.constant0._ZN7cutlass13device_kernelIN5flash11enable_sm90INS1_16FlashAttnBwdSm90INS1_25CollectiveMainloopBwdSm90ILi2ELi2ELi2EN4cute5tupleIJNS5_1CILi1EEES8_S8_EEENS6_IJNS7_ILi128EEESA_NS7_ILi64EEEEEENS_6half_tEfNS_4arch4Sm90ELb0ELb0ELb1ELb1ELb1ELb1ELb0ELb0ELi2ELi1ELi2ELi2ELb0EEENS1_24CollectiveEpilogueBwdGQAISC_fSF_Li256ELb1ELb1EEENS1_19SingleTileSchedulerILb1ELb0ELb0ELi128EEEEEEEEEvNT_6ParamsE)
        /*0744*/ 	.short	0x0210
        /*0746*/ 	.short	0x06f0


	//----- nvinfo : EIATTR_SW_WAR
	.align		4
.L_570:
        /*0748*/ 	.byte	0x04, 0x36
        /*074a*/ 	.short	(.L_572 - .L_571)
.L_571:
        /*074c*/ 	.word	0x00000008
.L_572:


//--------------------- .nv.info._ZN7cutlass13device_kernelIN5flash11enable_sm90INS1_16FlashAttnBwdSm90INS1_25CollectiveMainloopBwdSm90ILi2ELi2ELi2EN4cute5tupleIJNS5_1CILi1EEES8_S8_EEENS6_IJNS7_ILi128EEESA_NS7_ILi64EEEEEENS_6half_tEfNS_4arch4Sm90ELb0ELb1ELb1ELb0ELb0ELb1ELb0ELb0ELi2ELi1ELi2ELi2ELb0EEENS1_21CollectiveEpilogueBwdISC_SD_SF_Li256ELb0ELb0ELi1EEENS1_19SingleTileSchedulerILb0ELb0ELb0ELi128EEEEEEEEEvNT_6ParamsE --------------------------
	.section	.nv.info._ZN7cutlass13device_kernelIN5flash11enable_sm90INS1_16FlashAttnBwdSm90INS1_25CollectiveMainloopBwdSm90ILi2ELi2ELi2EN4cute5tupleIJNS5_1CILi1EEES8_S8_EEENS6_IJNS7_ILi128EEESA_NS7_ILi64EEEEEENS_6half_tEfNS_4arch4Sm90ELb0ELb1ELb1ELb0ELb0ELb1ELb0ELb0ELi2ELi1ELi2ELi2ELb0EEENS1_21CollectiveEpilogueBwdISC_SD_SF_Li256ELb0ELb0ELi1EEENS1_19SingleTileSchedulerILb0ELb0ELb0ELi128EEEEEEEEEvNT_6ParamsE,"",@"SHT_CUDA_INFO"
	.sectionflags	@""
	.align	4


	//----- nvinfo : EIATTR_CUDA_API_VERSION
	.align		4
        /*0000*/ 	.byte	0x04, 0x37
        /*0002*/ 	.short	(.L_574 - .L_573)
.L_573:
        /*0004*/ 	.word	0x00000082


	//----- nvinfo : EIATTR_KPARAM_INFO
	.align		4
.L_574:
        /*0008*/ 	.byte	0x04, 0x17
        /*000a*/ 	.short	(.L_576 - .L_575)
.L_575:
        /*000c*/ 	.word	0x00000000
        /*0010*/ 	.short	0x0000
        /*0012*/ 	.short	0x0070
        /*0014*/ 	.byte	0x00, 0xf0, 0x01, 0x24


	//----- nvinfo : EIATTR_SPARSE_MMA_MASK
	.align		4
.L_576:
        /*0018*/ 	.byte	0x03, 0x50
        /*001a*/ 	.short	0x0000


	//----- nvinfo : EIATTR_MAXREG_COUNT
	.align		4
        /*001c*/ 	.byte	0x03, 0x1b
        /*001e*/ 	.short	0x00a8


	//----- nvinfo : EIATTR_NUM_BARRIERS
	.align		4
        /*0020*/ 	.byte	0x02, 0x4c
        /*0022*/ 	.byte	0x10
	.zero		1


	//----- nvinfo : EIATTR_EXTERNS
	.align		4
        /*0024*/ 	.byte	0x04, 0x0f
        /*0026*/ 	.short	(.L_578 - .L_577)


	//   ....[0]....
	.align		4
.L_577:
        /*0028*/ 	.word	index@(__assertfail)


	//----- nvinfo : EIATTR_ANNOTATIONS
	.align		4
.L_578:
        /*002c*/ 	.byte	0x04, 0x55
        /*002e*/ 	.short	(.L_580 - .L_579)


	//   ....[0]....
.L_579:
        /* <DEDUP_REMOVED lines=158> */


	//----- nvinfo : EIATTR_MERCURY_ISA_VERSION
	.align		4
.L_580:
        /*0a00*/ 	.byte	0x03, 0x5f
        /*0a02*/ 	.short	0x0101


	//----- nvinfo : EIATTR_INT_WARP_WIDE_INSTR_OFFSETS
	.align		4
        /*0a04*/ 	.byte	0x04, 0x31
        /*0a06*/ 	.short	(.L_582 - .L_581)


	//   ....[0]....
.L_581:
        /*0a08*/ 	.word	0x000001f0


	//   ....[1]....
        /*0a0c*/ 	.word	0x00000220


	//----- nvinfo : EIATTR_COOP_GROUP_MASK_REGIDS
	.align		4
.L_582:
        /*0a10*/ 	.byte	0x04, 0x29
        /*0a12*/ 	.short	(.L_584 - .L_583)


	//   ....[0]....
.L_583:
        /*0a14*/ 	.word	0xffffffff


	//   ....[1]....
        /*0a18*/ 	.word	0xffffffff


	//   ....[2]....
        /*0a1c*/ 	.word	0xffffffff


	//   ....[3]....
        /*0a20*/ 	.word	0xffffffff


	//   ....[4]....
        /*0a24*/ 	.word	0xffffffff


	//   ....[5]....
        /*0a28*/ 	.word	0xffffffff


	//   ....[6]....
        /*0a2c*/ 	.word	0xffffffff


	//   ....[7]....
        /*0a30*/ 	.word	0xffffffff


	//   ....[8]....
        /*0a34*/ 	.word	0xffffffff


	//   ....[9]....
        /*0a38*/ 	.word	0xffffffff


	//   ....[10]....
        /*0a3c*/ 	.word	0xffffffff


	//   ....[11]....
        /*0a40*/ 	.word	0xffffffff


	//   ....[12]....
        /*0a44*/ 	.word	0xffffffff


	//   ....[13]....
        /*0a48*/ 	.word	0xffffffff


	//   ....[14]....
        /*0a4c*/ 	.word	0xffffffff


	//   ....[15]....
        /*0a50*/ 	.word	0xffffffff


	//   ....[16]....
        /*0a54*/ 	.word	0xffffffff


	//   ....[17]....
        /*0a58*/ 	.word	0xffffffff


	//   ....[18]....
        /*0a5c*/ 	.word	0xffffffff


	//   ....[19]....
        /*0a60*/ 	.word	0xffffffff


	//   ....[20]....
        /*0a64*/ 	.word	0xffffffff


	//   ....[21]....
        /*0a68*/ 	.word	0xffffffff


	//   ....[22]....
        /*0a6c*/ 	.word	0xffffffff


	//   ....[23]....
        /*0a70*/ 	.word	0xffffffff


	//   ....[24]....
        /*0a74*/ 	.word	0xffffffff


	//   ....[25]....
        /*0a78*/ 	.word	0xffffffff


	//   ....[26]....
        /*0a7c*/ 	.word	0xffffffff


	//   ....[27]....
        /*0a80*/ 	.word	0xffffffff


	//   ....[28]....
        /*0a84*/ 	.word	0xffffffff


	//   ....[29]....
        /*0a88*/ 	.word	0xffffffff


	//   ....[30]....
        /*0a8c*/ 	.word	0xffffffff


	//   ....[31]....
        /*0a90*/ 	.word	0xffffffff


	//   ....[32]....
        /*0a94*/ 	.word	0xffffffff


	//   ....[33]....
        /*0a98*/ 	.word	0xffffffff


	//   ....[34]....
        /*0a9c*/ 	.word	0xffffffff


	//   ....[35]....
        /*0aa0*/ 	.word	0xffffffff


	//   ....[36]....
        /*0aa4*/ 	.word	0xffffffff


	//   ....[37]....
        /*0aa8*/ 	.word	0xffffffff


	//   ....[38]....
        /*0aac*/ 	.word	0xffffffff


	//   ....[39]....
        /*0ab0*/ 	.word	0xffffffff


	//   ....[40]....
        /*0ab4*/ 	.word	0xffffffff


	//   ....[41]....
        /*0ab8*/ 	.word	0xffffffff


	//   ....[42]....
        /*0abc*/ 	.word	0xffffffff


	//   ....[43]....
        /*0ac0*/ 	.word	0xffffffff


	//   ....[44]....
        /*0ac4*/ 	.word	0xffffffff


	//   ....[45]....
        /*0ac8*/ 	.word	0xffffffff


	//   ....[46]....
        /*0acc*/ 	.word	0xffffffff


	//   ....[47]....
        /*0ad0*/ 	.word	0xffffffff


	//   ....[48]....
        /*0ad4*/ 	.word	0xffffffff


	//   ....[49]....
        /*0ad8*/ 	.word	0xffffffff


	//   ....[50]....
        /*0adc*/ 	.word	0xffffffff


	//   ....[51]....
        /*0ae0*/ 	.word	0xffffffff


	//   ....[52]....
        /*0ae4*/ 	.word	0xffffffff


	//   ....[53]....
        /*0ae8*/ 	.word	0xffffffff


	//   ....[54]....
        /*0aec*/ 	.word	0xffffffff


	//   ....[55]....
        /*0af0*/ 	.word	0xffffffff


	//   ....[56]....
        /*0af4*/ 	.word	0xffffffff


	//   ....[57]....
        /*0af8*/ 	.word	0xffffffff


	//   ....[58]....
        /*0afc*/ 	.word	0xffffffff


	//   ....[59]....
        /*0b00*/ 	.word	0xffffffff


	//   ....[60]....
        /*0b04*/ 	.word	0xffffffff


	//   ....[61]....
        /*0b08*/ 	.word	0xffffffff


	//   ....[62]....
        /*0b0c*/ 	.word	0xffffffff


	//   ....[63]....
        /*0b10*/ 	.word	0xffffffff


	//   ....[64]....
        /*0b14*/ 	.word	0xffffffff


	//   ....[65]....
        /*0b18*/ 	.word	0xffffffff


	//   ....[66]....
        /*0b1c*/ 	.word	0xffffffff


	//   ....[67]....
        /*0b20*/ 	.word	0xffffffff


	//   ....[68]....
        /*0b24*/ 	.word	0xffffffff


	//   ....[69]....
        /*0b28*/ 	.word	0xffffffff


	//   ....[70]....
        /*0b2c*/ 	.word	0xffffffff


	//   ....[71]....
        /*0b30*/ 	.word	0xffffffff


	//   ....[72]....
        /*0b34*/ 	.word	0xffffffff


	//   ....[73]....
        /*0b38*/ 	.word	0xffffffff


	//   ....[74]....
        /*0b3c*/ 	.word	0xffffffff


	//   ....[75]....
        /*0b40*/ 	.word	0xffffffff


	//   ....[76]....
        /*0b44*/ 	.word	0xffffffff


	//   ....[77]....
        /*0b48*/ 	.word	0xffffffff


	//   ....[78]....
        /*0b4c*/ 	.word	0xffffffff


	//   ....[79]....
        /*0b50*/ 	.word	0xffffffff


	//   ....[80]....
        /*0b54*/ 	.word	0xffffffff


	//   ....[81]....
        /*0b58*/ 	.word	0xffffffff


	//   ....[82]....
        /*0b5c*/ 	.word	0xffffffff


	//   ....[83]....
        /*0b60*/ 	.word	0xffffffff


	//   ....[84]....
        /*0b64*/ 	.word	0xffffffff


	//   ....[85]....
        /*0b68*/ 	.word	0xffffffff


	//   ....[86]....
        /*0b6c*/ 	.word	0xffffffff


	//   ....[87]....
        /*0b70*/ 	.word	0xffffffff


	//   ....[88]....
        /*0b74*/ 	.word	0xffffffff


	//   ....[89]....
        /*0b78*/ 	.word	0xffffffff


	//   ....[90]....
        /*0b7c*/ 	.word	0xffffffff


	//   ....[91]....
        /*0b80*/ 	.word	0xffffffff


	//   ....[92]....
        /*0b84*/ 	.word	0xffffffff


	//   ....[93]....
        /*0b88*/ 	.word	0xffffffff


	//   ....[94]....
        /*0b8c*/ 	.word	0xffffffff


	//   ....[95]....
        /*0b90*/ 	.word	0xffffffff


	//   ....[96]....
        /*0b94*/ 	.word	0xffffffff


	//   ....[97]....
        /*0b98*/ 	.word	0xffffffff


	//   ....[98]....
        /*0b9c*/ 	.word	0xffffffff


	//   ....[99]....
        /*0ba0*/ 	.word	0xffffffff


	//   ....[100]....
        /*0ba4*/ 	.word	0xffffffff


	//   ....[101]....
        /*0ba8*/ 	.word	0xffffffff


	//   ....[102]....
        /*0bac*/ 	.word	0xffffffff


	//   ....[103]....
        /*0bb0*/ 	.word	0xffffffff


	//   ....[104]....
        /*0bb4*/ 	.word	0xffffffff


	//   ....[105]....
        /*0bb8*/ 	.word	0xffffffff


	//   ....[106]....
        /*0bbc*/ 	.word	0xffffffff


	//   ....[107]....
        /*0bc0*/ 	.word	0xffffffff


	//   ....[108]....
        /*0bc4*/ 	.word	0xffffffff


	//   ....[109]....
        /*0bc8*/ 	.word	0xffffffff


	//   ....[110]....
        /*0bcc*/ 	.word	0xffffffff


	//   ....[111]....
        /*0bd0*/ 	.word	0xffffffff


	//   ....[112]....
        /*0bd4*/ 	.word	0xffffffff


	//   ....[113]....
        /*0bd8*/ 	.word	0xffffffff


	//   ....[114]....
        /*0bdc*/ 	.word	0xffffffff


	//   ....[115]....
        /*0be0*/ 	.word	0xffffffff


	//   ....[116]....
        /*0be4*/ 	.word	0xffffffff


	//   ....[117]....
        /*0be8*/ 	.word	0xffffffff


	//   ....[118]....
        /*0bec*/ 	.word	0xffffffff


	//   ....[119]....
        /*0bf0*/ 	.word	0xffffffff


	//   ....[120]....
        /*0bf4*/ 	.word	0xffffffff


	//   ....[121]....
        /*0bf8*/ 	.word	0xffffffff


	//   ....[122]....
        /*0bfc*/ 	.word	0xffffffff


	//   ....[123]....
        /*0c00*/ 	.word	0xffffffff


	//   ....[124]....
        /*0c04*/ 	.word	0xffffffff


	//   ....[125]....
        /*0c08*/ 	.word	0xffffffff


	//   ....[126]....
        /*0c0c*/ 	.word	0xffffffff


	//   ....[127]....
        /*0c10*/ 	.word	0xffffffff


	//   ....[128]....
        /*0c14*/ 	.word	0xffffffff


	//   ....[129]....
        /*0c18*/ 	.word	0xffffffff


	//   ....[130]....
        /*0c1c*/ 	.word	0xffffffff


	//   ....[131]....
        /*0c20*/ 	.word	0xffffffff


	//   ....[132]....
        /*0c24*/ 	.word	0xffffffff


	//   ....[133]....
        /*0c28*/ 	.word	0xffffffff


	//   ....[134]....
        /*0c2c*/ 	.word	0xffffffff


	//   ....[135]....
        /*0c30*/ 	.word	0xffffffff


	//   ....[136]....
        /*0c34*/ 	.word	0xffffffff


	//   ....[137]....
        /*0c38*/ 	.word	0xffffffff


	//   ....[138]....
        /*0c3c*/ 	.word	0xffffffff


	//   ....[139]....
        /*0c40*/ 	.word	0xffffffff


	//   ....[140]....
        /*0c44*/ 	.word	0xffffffff


	//   ....[141]....
        /*0c48*/ 	.word	0xffffffff


	//   ....[142]....
        /*0c4c*/ 	.word	0xffffffff


	//   ....[143]....
        /*0c50*/ 	.word	0xffffffff


	//   ....[144]....
        /*0c54*/ 	.word	0xffffffff


	//   ....[145]....
        /*0c58*/ 	.word	0xffffffff


	//   ....[146]....
        /*0c5c*/ 	.word	0xffffffff


	//   ....[147]....
        /*0c60*/ 	.word	0xffffffff


	//   ....[148]....
        /*0c64*/ 	.word	0xffffffff


	//   ....[149]....
        /*0c68*/ 	.word	0xffffffff


	//   ....[150]....
        /*0c6c*/ 	.word	0xffffffff


	//   ....[151]....
        /*0c70*/ 	.word	0xffffffff


	//   ....[152]....
        /*0c74*/ 	.word	0xffffffff


	//   ....[153]....
        /*0c78*/ 	.word	0xffffffff


	//   ....[154]....
        /*0c7c*/ 	.word	0xffffffff


	//   ....[155]....
        /*0c80*/ 	.word	0xffffffff


	//   ....[156]....
        /*0c84*/ 	.word	0xffffffff


	//   ....[157]....
        /*0c88*/ 	.word	0xffffffff


	//   ....[158]....
        /*0c8c*/ 	.word	0xffffffff


	//   ....[159]....
        /*0c90*/ 	.word	0xffffffff


	//   ....[160]....
        /*0c94*/ 	.word	0xffffffff


	//   ....[161]....
        /*0c98*/ 	.word	0xffffffff


	//   ....[162]....
        /*0c9c*/ 	.word	0xffffffff


	//   ....[163]....
        /*0ca0*/ 	.word	0xffffffff


	//   ....[164]....
        /*0ca4*/ 	.word	0xffffffff


	//   ....[165]....
        /*0ca8*/ 	.word	0xffffffff


	//   ....[166]....
        /*0cac*/ 	.word	0xffffffff


	//   ....[167]....
        /*0cb0*/ 	.word	0xffffffff


	//   ....[168]....
        /*0cb4*/ 	.word	0xffffffff


	//   ....[169]....
        /*0cb8*/ 	.word	0xffffffff


	//   ....[170]....
        /*0cbc*/ 	.word	0xffffffff


	//   ....[171]....
        /*0cc0*/ 	.word	0xffffffff


	//   ....[172]....
        /*0cc4*/ 	.word	0xffffffff


	//   ....[173]....
        /*0cc8*/ 	.word	0xffffffff


	//   ....[174]....
        /*0ccc*/ 	.word	0xffffffff


	//   ....[175]....
        /*0cd0*/ 	.word	0xffffffff


	//   ....[176]....
        /*0cd4*/ 	.word	0xffffffff


	//   ....[177]....
        /*0cd8*/ 	.word	0xffffffff


	//   ....[178]....
        /*0cdc*/ 	.word	0xffffffff


	//   ....[179]....
        /*0ce0*/ 	.word	0xffffffff


	//   ....[180]....
        /*0ce4*/ 	.word	0xffffffff


	//   ....[181]....
        /*0ce8*/ 	.word	0xffffffff


	//   ....[182]....
        /*0cec*/ 	.word	0xffffffff


	//   ....[183]....
        /*0cf0*/ 	.word	0xffffffff


	//   ....[184]....
        /*0cf4*/ 	.word	0xffffffff


	//   ....[185]....
        /*0cf8*/ 	.word	0xffffffff


	//   ....[186]....
        /*0cfc*/ 	.word	0xffffffff


	//   ....[187]....
        /*0d00*/ 	.word	0xffffffff


	//   ....[188]....
        /*0d04*/ 	.word	0xffffffff


	//   ....[189]....
        /*0d08*/ 	.word	0xffffffff


	//   ....[190]....
        /*0d0c*/ 	.word	0xffffffff


	//   ....[191]....
        /*0d10*/ 	.word	0xffffffff


	//   ....[192]....
        /*0d14*/ 	.word	0xffffffff


	//   ....[193]....
        /*0d18*/ 	.word	0xffffffff


	//   ....[194]....
        /*0d1c*/ 	.word	0xffffffff


	//   ....[195]....
        /*0d20*/ 	.word	0xffffffff


	//   ....[196]....
        /*0d24*/ 	.word	0xffffffff


	//   ....[197]....
        /*0d28*/ 	.word	0xffffffff


	//   ....[198]....
        /*0d2c*/ 	.word	0xffffffff


	//   ....[199]....
        /*0d30*/ 	.word	0xffffffff


	//   ....[200]....
        /*0d34*/ 	.word	0x0500000f


	//----- nvinfo : EIATTR_COOP_GROUP_INSTR_OFFSETS
	.align		4
.L_584:
        /*0d38*/ 	.byte	0x04, 0x28
        /*0d3a*/ 	.short	(.L_586 - .L_585)


	//   ....[0]....
.L_585:
        /*0d3c*/ 	.word	0x00000070


	//   ....[1]....
        /*0d40*/ 	.word	0x00000200


	//   ....[2]....
        /*0d44*/ 	.word	0x00000250


	//   ....[3]....
        /*0d48*/ 	.word	0x00000440


	//   ....[4]....
        /*0d4c*/ 	.word	0x00000660


	//   ....[5]....
        /*0d50*/ 	.word	0x00000fb0


	//   ....[6]....
        /*0d54*/ 	.word	0x000030d0


	//   ....[7]....
        /*0d58*/ 	.word	0x00003730


	//   ....[8]....
        /*0d5c*/ 	.word	0x00003960


	//   ....[9]....
        /*0d60*/ 	.word	0x00003990


	//   ....[10]....
        /*0d64*/ 	.word	0x000039c0


	//   ....[11]....
        /*0d68*/ 	.word	0x00003a00


	//   ....[12]....
        /*0d6c*/ 	.word	0x00003a40


	//   ....[13]....
        /*0d70*/ 	.word	0x00003b20


	//   ....[14]....
        /*0d74*/ 	.word	0x00003b60


	//   ....[15]....
        /*0d78*/ 	.word	0x00003b90


	//   ....[16]....
        /*0d7c*/ 	.word	0x00003bb0


	//   ....[17]....
        /*0d80*/ 	.word	0x00003bc0


	//   ....[18]....
        /*0d84*/ 	.word	0x00003bf0


	//   ....[19]....
        /*0d88*/ 	.word	0x00003c60


	//   ....[20]....
        /*0d8c*/ 	.word	0x00003ca0


	//   ....[21]....
        /*0d90*/ 	.word	0x00003ce0


	//   ....[22]....
        /*0d94*/ 	.word	0x00003d20


	//   ....[23]....
        /*0d98*/ 	.word	0x00003d60


	//   ....[24]....
        /*0d9c*/ 	.word	0x00003e50


	//   ....[25]....
        /*0da0*/ 	.word	0x00003eb0


	//   ....[26]....
        /*0da4*/ 	.word	0x00003ee0


	//   ....[27]....
        /*0da8*/ 	.word	0x00003f40


	//   ....[28]....
        /*0dac*/ 	.word	0x00003f80


	//   ....[29]....
        /*0db0*/ 	.word	0x00003fa0


	//   ....[30]....
        /*0db4*/ 	.word	0x00003fd0


	//   ....[31]....
        /*0db8*/ 	.word	0x00004000


	//   ....[32]....
        /*0dbc*/ 	.word	0x00004020


	//   ....[33]....
        /*0dc0*/ 	.word	0x00004130


	//   ....[34]....
        /*0dc4*/ 	.word	0x00004170


	//   ....[35]....
        /*0dc8*/ 	.word	0x000041b0


	//   ....[36]....
        /*0dcc*/ 	.word	0x000041e0


	//   ....[37]....
        /*0dd0*/ 	.word	0x00004200


	//   ....[38]....
        /*0dd4*/ 	.word	0x00004280


	//   ....[39]....
        /*0dd8*/ 	.word	0x000042c0


	//   ....[40]....
        /*0ddc*/ 	.word	0x000042f0


	//   ....[41]....
        /*0de0*/ 	.word	0x00004330


	//   ....[42]....
        /*0de4*/ 	.word	0x00004350


	//   ....[43]....
        /*0de8*/ 	.word	0x00004370


	//   ....[44]....
        /*0dec*/ 	.word	0x00004380


	//   ....[45]....
        /*0df0*/ 	.word	0x000043d0


	//   ....[46]....
        /*0df4*/ 	.word	0x00004430


	//   ....[47]....
        /*0df8*/ 	.word	0x00004470


	//   ....[48]....
        /*0dfc*/ 	.word	0x00004550


	//   ....[49]....
        /*0e00*/ 	.word	0x00004620


	//   ....[50]....
        /*0e04*/ 	.word	0x00004630


	//   ....[51]....
        /*0e08*/ 	.word	0x00004700


	//   ....[52]....
        /*0e0c*/ 	.word	0x00004730


	//   ....[53]....
        /*0e10*/ 	.word	0x00004770


	//   ....[54]....
        /*0e14*/ 	.word	0x00004860


	//   ....[55]....
        /*0e18*/ 	.word	0x00004a40


	//   ....[56]....
        /*0e1c*/ 	.word	0x00004a80


	//   ....[57]....
        /*0e20*/ 	.word	0x00004af0


	//   ....[58]....
        /*0e24*/ 	.word	0x00004b30


	//   ....[59]....
        /*0e28*/ 	.word	0x00004b70


	//   ....[60]....
        /*0e2c*/ 	.word	0x00004bf0


	//   ....[61]....
        /*0e30*/ 	.word	0x00004c30


	//   ....[62]....
        /*0e34*/ 	.word	0x00004d50


	//   ....[63]....
        /*0e38*/ 	.word	0x00004eb0


	//   ....[64]....
        /*0e3c*/ 	.word	0x00004ee0


	//   ....[65]....
        /*0e40*/ 	.word	0x00004f00


	//   ....[66]....
        /*0e44*/ 	.word	0x00004f40


	//   ....[67]....
        /*0e48*/ 	.word	0x00004f60


	//   ....[68]....
        /*0e4c*/ 	.word	0x00004f70


	//   ....[69]....
        /*0e50*/ 	.word	0x00004ff0


	//   ....[70]....
        /*0e54*/ 	.word	0x00007fd0


	//   ....[71]....
        /*0e58*/ 	.word	0x00008230


	//   ....[72]....
        /*0e5c*/ 	.word	0x00008250


	//   ....[73]....
        /*0e60*/ 	.word	0x00008290


	//   ....[74]....
        /*0e64*/ 	.word	0x000082c0


	//   ....[75]....
        /*0e68*/ 	.word	0x00008330


	//   ....[76]....
        /*0e6c*/ 	.word	0x000083e0


	//   ....[77]....
        /*0e70*/ 	.word	0x000084a0


	//   ....[78]....
        /*0e74*/ 	.word	0x00008540


	//   ....[79]....
        /*0e78*/ 	.word	0x00008560


	//   ....[80]....
        /*0e7c*/ 	.word	0x00008590


	//   ....[81]....
        /*0e80*/ 	.word	0x00008600


	//   ....[82]....
        /*0e84*/ 	.word	0x00008640


	//   ....[83]....
        /*0e88*/ 	.word	0x000086d0


	//   ....[84]....
        /*0e8c*/ 	.word	0x000087e0


	//   ....[85]....
        /*0e90*/ 	.word	0x00008890


	//   ....[86]....
        /*0e94*/ 	.word	0x000088d0


	//   ....[87]....
        /*0e98*/ 	.word	0x00008930


	//   ....[88]....
        /*0e9c*/ 	.word	0x00008940


	//   ....[89]....
        /*0ea0*/ 	.word	0x00008970


	//   ....[90]....
        /*0ea4*/ 	.word	0x00008980


	//   ....[91]....
        /*0ea8*/ 	.word	0x00008990


	//   ....[92]....
        /*0eac*/ 	.word	0x00008a20


	//   ....[93]....
        /*0eb0*/ 	.word	0x00008ac0


	//   ....[94]....
        /*0eb4*/ 	.word	0x00008af0


	//   ....[95]....
        /*0eb8*/ 	.word	0x00008b70


	//   ....[96]....
        /*0ebc*/ 	.word	0x00008bc0


	//   ....[97]....
        /*0ec0*/ 	.word	0x00008bf0


	//   ....[98]....
        /*0ec4*/ 	.word	0x00008ca0


	//   ....[99]....
        /*0ec8*/ 	.word	0x00008ce0


	//   ....[100]....
        /*0ecc*/ 	.word	0x00008d70


	//   ....[101]....
        /*0ed0*/ 	.word	0x00008d90


	//   ....[102]....
        /*0ed4*/ 	.word	0x00008db0


	//   ....[103]....
        /*0ed8*/ 	.word	0x00008dd0


	//   ....[104]....
        /*0edc*/ 	.word	0x00008f20


	//   ....[105]....
        /*0ee0*/ 	.word	0x00008fb0


	//   ....[106]....
        /*0ee4*/ 	.word	0x00009050


	//   ....[107]....
        /*0ee8*/ 	.word	0x00009260


	//   ....[108]....
        /*0eec*/ 	.word	0x000092c0


	//   ....[109]....
        /*0ef0*/ 	.word	0x000092f0


	//   ....[110]....
        /*0ef4*/ 	.word	0x00009550


	//   ....[111]....
        /*0ef8*/ 	.word	0x000095b0


	//   ....[112]....
        /*0efc*/ 	.word	0x000095e0


	//   ....[113]....
        /*0f00*/ 	.word	0x00009610


	//   ....[114]....
        /*0f04*/ 	.word	0x00009630


	//   ....[115]....
        /*0f08*/ 	.word	0x00009660


	//   ....[116]....
        /*0f0c*/ 	.word	0x00009670


	//   ....[117]....
        /*0f10*/ 	.word	0x00009880


	//   ....[118]....
        /*0f14*/ 	.word	0x000098d0


	//   ....[119]....
        /*0f18*/ 	.word	0x00009b10


	//   ....[120]....
        /*0f1c*/ 	.word	0x00009b20


	//   ....[121]....
        /*0f20*/ 	.word	0x00009b30


	//   ....[122]....
        /*0f24*/ 	.word	0x00009b40


	//   ....[123]....
        /*0f28*/ 	.word	0x00009b60


	//   ....[124]....
        /*0f2c*/ 	.word	0x00009b70


	//   ....[125]....
        /*0f30*/ 	.word	0x00009b80


	//   ....[126]....
        /*0f34*/ 	.word	0x00009ee0


	//   ....[127]....
        /*0f38*/ 	.word	0x00009ef0


	//   ....[128]....
        /*0f3c*/ 	.word	0x00009f00


	//   ....[129]....
        /*0f40*/ 	.word	0x00009f10


	//   ....[130]....
        /*0f44*/ 	.word	0x00009f20


	//   ....[131]....
        /*0f48*/ 	.word	0x00009f30


	//   ....[132]....
        /*0f4c*/ 	.word	0x00009f40


	//   ....[133]....
        /*0f50*/ 	.word	0x00009f50


	//   ....[134]....
        /*0f54*/ 	.word	0x0000df20


	//   ....[135]....
        /*0f58*/ 	.word	0x0000dfa0


	//   ....[136]....
        /*0f5c*/ 	.word	0x0000dfe0


	//   ....[137]....
        /*0f60*/ 	.word	0x0000e020


	//   ....[138]....
        /*0f64*/ 	.word	0x0000e070


	//   ....[139]....
        /*0f68*/ 	.word	0x0000e080


	//   ....[140]....
        /*0f6c*/ 	.word	0x0000e100


	//   ....[141]....
        /*0f70*/ 	.word	0x0000e130


	//   ....[142]....
        /*0f74*/ 	.word	0x0000e140


	//   ....[143]....
        /*0f78*/ 	.word	0x0000e150


	//   ....[144]....
        /*0f7c*/ 	.word	0x0000e1a0


	//   ....[145]....
        /*0f80*/ 	.word	0x0000e1b0


	//   ....[146]....
        /*0f84*/ 	.word	0x0000e280


	//   ....[147]....
        /*0f88*/ 	.word	0x0000e310


	//   ....[148]....
        /*0f8c*/ 	.word	0x0000e330


	//   ....[149]....
        /*0f90*/ 	.word	0x0000e340


	//   ....[150]....
        /*0f94*/ 	.word	0x0000e3b0


	//   ....[151]....
        /*0f98*/ 	.word	0x0000e450


	//   ....[152]....
        /*0f9c*/ 	.word	0x0000e4b0


	//   ....[153]....
        /*0fa0*/ 	.word	0x0000e4f0


	//   ....[154]....
        /*0fa4*/ 	.word	0x0000e540


	//   ....[155]....
        /*0fa8*/ 	.word	0x0000e550


	//   ....[156]....
        /*0fac*/ 	.word	0x0000e580


	//   ....[157]....
        /*0fb0*/ 	.word	0x0000e5c0


	//   ....[158]....
        /*0fb4*/ 	.word	0x0000e5e0


	//   ....[159]....
        /*0fb8*/ 	.word	0x0000e610


	//   ....[160]....
        /*0fbc*/ 	.word	0x0000e6b0


	//   ....[161]....
        /*0fc0*/ 	.word	0x0000e6f0


	//   ....[162]....
        /*0fc4*/ 	.word	0x0000e720


	//   ....[163]....
        /*0fc8*/ 	.word	0x0000e730


	//   ....[164]....
        /*0fcc*/ 	.word	0x0000e740


	//   ....[165]....
        /*0fd0*/ 	.word	0x0000e770


	//   ....[166]....
        /*0fd4*/ 	.word	0x0000e7c0


	//   ....[167]....
        /*0fd8*/ 	.word	0x0000e800


	//   ....[168]....
        /*0fdc*/ 	.word	0x0000e890


	//   ....[169]....
        /*0fe0*/ 	.word	0x0000e8a0


	//   ....[170]....
        /*0fe4*/ 	.word	0x0000e900


	//   ....[171]....
        /*0fe8*/ 	.word	0x0000e980


	//   ....[172]....
        /*0fec*/ 	.word	0x0000e9c0


	//   ....[173]....
        /*0ff0*/ 	.word	0x0000e9e0


	//   ....[174]....
        /*0ff4*/ 	.word	0x0000ea10


	//   ....[175]....
        /*0ff8*/ 	.word	0x0000eb60


	//   ....[176]....
        /*0ffc*/ 	.word	0x0000ebf0


	//   ....[177]....
        /*1000*/ 	.word	0x0000ec20


	//   ....[178]....
        /*1004*/ 	.word	0x0000ed00


	//   ....[179]....
        /*1008*/ 	.word	0x0000ed90


	//   ....[180]....
        /*100c*/ 	.word	0x0000ee30


	//   ....[181]....
        /*1010*/ 	.word	0x0000ee60


	//   ....[182]....
        /*1014*/ 	.word	0x0000eee0


	//   ....[183]....
        /*1018*/ 	.word	0x0000f050


	//   ....[184]....
        /*101c*/ 	.word	0x0000f090


	//   ....[185]....
        /*1020*/ 	.word	0x0000f0d0


	//   ....[186]....
        /*1024*/ 	.word	0x0000f0f0


	//   ....[187]....
        /*1028*/ 	.word	0x0000f120


	//   ....[188]....
        /*102c*/ 	.word	0x0000f140


	//   ....[189]....
        /*1030*/ 	.word	0x0000f160


	//   ....[190]....
        /*1034*/ 	.word	0x0000f720


	//   ....[191]....
        /*1038*/ 	.word	0x0000f730


	//   ....[192]....
        /*103c*/ 	.word	0x0000f750


	//   ....[193]....
        /*1040*/ 	.word	0x0000f760


	//   ....[194]....
        /*1044*/ 	.word	0x0000f770


	//   ....[195]....
        /*1048*/ 	.word	0x0000f780


	//   ....[196]....
        /*104c*/ 	.word	0x0000f790


	//   ....[197]....
        /*1050*/ 	.word	0x0000f7b0


	//   ....[198]....
        /*1054*/ 	.word	0x00011b70


	//   ....[199]....
        /*1058*/ 	.word	0x00012b80


	//   ....[200]....
        /*105c*/ 	.word	0x00015530


	//----- nvinfo : EIATTR_REG_RECONFIG
	.align		4
.L_586:
        /*1060*/ 	.byte	0x01, 0x54
	.zero		2


	//----- nvinfo : EIATTR_SYSCALL_OFFSETS
	.align		4
        /*1064*/ 	.byte	0x04, 0x46
        /*1066*/ 	.short	(.L_588 - .L_587)


	//   ....[0]....
.L_587:
        /*1068*/ 	.word	0x00000c10


	//   ....[1]....
        /*106c*/ 	.word	0x00000d00


	//   ....[2]....
        /*1070*/ 	.word	0x00000e60


	//   ....[3]....
        /*1074*/ 	.word	0x00000f50


	//   ....[4]....
        /*1078*/ 	.word	0x00011540


	//   ....[5]....
        /*107c*/ 	.word	0x00011670


	//   ....[6]....
        /*1080*/ 	.word	0x00011790


	//   ....[7]....
        /*1084*/ 	.word	0x000118b0


	//----- nvinfo : EIATTR_MBARRIER_INSTR_OFFSETS
	.align		4
.L_588:
        /*1088*/ 	.byte	0x04, 0x39
        /*108a*/ 	.short	(.L_590 - .L_589)


	//   ....[0]....
.L_589:
        /*108c*/ 	.word	0x000002f0
        /*1090*/ 	.word	0x000000ff
        /*1094*/ 	.word	0x00030c00
        /*1098*/ 	.short	0x0100
        /*109a*/ 	.byte	0x06
	.zero		1


	//   ....[1]....
        /*109c*/ 	.word	0x000003f0
        /*10a0*/ 	.word	0x000000ff
        /*10a4*/ 	.word	0x00030c10
        /*10a8*/ 	.short	0x0100
        /*10aa*/ 	.byte	0x08
	.zero		1


	//   ....[2]....
        /*10ac*/ 	.word	0x00000400
        /*10b0*/ 	.word	0x000000ff
        /*10b4*/ 	.word	0x00030c20
        /*10b8*/ 	.short	0x0100
        /*10ba*/ 	.byte	0x08
	.zero		1


	//   ....[3]....
        /*10bc*/ 	.word	0x00000410
        /*10c0*/ 	.word	0x000000ff
        /*10c4*/ 	.word	0x00030c18
        /*10c8*/ 	.short	0x0100
        /*10ca*/ 	.byte	0x08
	.zero		1


	//   ....[4]....
        /*10cc*/ 	.word	0x00000420
        /*10d0*/ 	.word	0x000000ff
        /*10d4*/ 	.word	0x00030c28
        /*10d8*/ 	.short	0x0100
        /*10da*/ 	.byte	0x08
	.zero		1


	//   ....[5]....
        /*10dc*/ 	.word	0x00000550
        /*10e0*/ 	.word	0x000000ff
        /*10e4*/ 	.word	0x00030c30
        /*10e8*/ 	.short	0x0100
        /*10ea*/ 	.byte	0x08
	.zero		1


	//   ....[6]....
        /*10ec*/ 	.word	0x00000560
        /*10f0*/ 	.word	0x000000ff
        /*10f4*/ 	.word	0x00030c40
        /*10f8*/ 	.short	0x0100
        /*10fa*/ 	.byte	0x08
	.zero		1


	//   ....[7]....
        /*10fc*/ 	.word	0x00000570
        /*1100*/ 	.word	0x000000ff
        /*1104*/ 	.word	0x00030c38
        /*1108*/ 	.short	0x0100
        /*110a*/ 	.byte	0x08
	.zero		1


	//   ....[8]....
        /*110c*/ 	.word	0x00000580
        /*1110*/ 	.word	0x000000ff
        /*1114*/ 	.word	0x00030c48
        /*1118*/ 	.short	0x0100
        /*111a*/ 	.byte	0x08
	.zero		1


	//   ....[9]....
        /*111c*/ 	.word	0x00000ff0
        /*1120*/ 	.word	0x00000010
        /*1124*/ 	.word	0x00030c00
        /*1128*/ 	.short	0x010a
        /*112a*/ 	.byte	0x3f
	.zero		1


	//   ....[10]....
        /*112c*/ 	.word	0x00001120
        /*1130*/ 	.word	0x00000010
        /*1134*/ 	.word	0x00030c00
        /*1138*/ 	.short	0x010a
        /*113a*/ 	.byte	0x3f
	.zero		1


	//   ....[11]....
        /*113c*/ 	.word	0x00001a20
        /*1140*/ 	.word	0x00000006
        /*1144*/ 	.word	0x00030c10
        /*1148*/ 	.short	0x010a
        /*114a*/ 	.byte	0x3f
	.zero		1


	//   ....[12]....
        /*114c*/ 	.word	0x00001a90
        /*1150*/ 	.word	0x00000006
        /*1154*/ 	.word	0x00030c10
        /*1158*/ 	.short	0x010a
        /*115a*/ 	.byte	0x3f
	.zero		1


	//   ....[13]....
        /*115c*/ 	.word	0x00001ec0
        /*1160*/ 	.word	0x00000006
        /*1164*/ 	.word	0x00030c30
        /*1168*/ 	.short	0x010a
        /*116a*/ 	.byte	0x3f
	.zero		1


	//   ....[14]....
        /*116c*/ 	.word	0x00001f00
        /*1170*/ 	.word	0x00000006
        /*1174*/ 	.word	0x00030c30
        /*1178*/ 	.short	0x010a
        /*117a*/ 	.byte	0x3f
	.zero		1


	//   ....[15]....
        /*117c*/ 	.word	0x000065c0
        /*1180*/ 	.word	0x00000005
        /*1184*/ 	.word	0x00000000
        /*1188*/ 	.short	0x0101
        /*118a*/ 	.byte	0x3f
	.zero		1


	//   ....[16]....
        /*118c*/ 	.word	0x00006a10
        /*1190*/ 	.word	0x00000006
        /*1194*/ 	.word	0x00000000
        /*1198*/ 	.short	0x0101
        /*119a*/ 	.byte	0x3f
	.zero		1


	//   ....[17]....
        /*119c*/ 	.word	0x00007350
        /*11a0*/ 	.word	0x00000006
        /*11a4*/ 	.word	0x00030c10
        /*11a8*/ 	.short	0x010a
        /*11aa*/ 	.byte	0x3f
	.zero		1


	//   ....[18]....
        /*11ac*/ 	.word	0x000073d0
        /*11b0*/ 	.word	0x00000006
        /*11b4*/ 	.word	0x00030c10
        /*11b8*/ 	.short	0x010a
        /*11ba*/ 	.byte	0x3f
	.zero		1


	//   ....[19]....
        /*11bc*/ 	.word	0x000077e0
        /*11c0*/ 	.word	0x00000006
        /*11c4*/ 	.word	0x00030c30
        /*11c8*/ 	.short	0x010a
        /*11ca*/ 	.byte	0x3f
	.zero		1


	//   ....[20]....
        /*11cc*/ 	.word	0x00007820
        /*11d0*/ 	.word	0x00000006
        /*11d4*/ 	.word	0x00030c30
        /*11d8*/ 	.short	0x010a
        /*11da*/ 	.byte	0x3f
	.zero		1


	//   ....[21]....
        /*11dc*/ 	.word	0x0000b440
        /*11e0*/ 	.word	0x00000005
        /*11e4*/ 	.word	0x00000000
        /*11e8*/ 	.short	0x0101
        /*11ea*/ 	.byte	0x3f
	.zero		1


	//   ....[22]....
        /*11ec*/ 	.word	0x0000b8b0
        /*11f0*/ 	.word	0x00000006
        /*11f4*/ 	.word	0x00000000
        /*11f8*/ 	.short	0x0101
        /*11fa*/ 	.byte	0x3f
	.zero		1


	//   ....[23]....
        /*11fc*/ 	.word	0x0000c160
        /*1200*/ 	.word	0x00000006
        /*1204*/ 	.word	0x00030c10
        /*1208*/ 	.short	0x010a
        /*120a*/ 	.byte	0x3f
	.zero		1


	//   ....[24]....
        /*120c*/ 	.word	0x0000c1e0
        /*1210*/ 	.word	0x00000006
        /*1214*/ 	.word	0x00030c10
        /*1218*/ 	.short	0x010a
        /*121a*/ 	.byte	0x3f
	.zero		1


	//   ....[25]....
        /*121c*/ 	.word	0x0000c5f0
        /*1220*/ 	.word	0x00000006
        /*1224*/ 	.word	0x00030c30
        /*1228*/ 	.short	0x010a
        /*122a*/ 	.byte	0x3f
	.zero		1


	//   ....[26]....
        /*122c*/ 	.word	0x0000c630
        /*1230*/ 	.word	0x00000006
        /*1234*/ 	.word	0x00030c30
        /*1238*/ 	.short	0x010a
        /*123a*/ 	.byte	0x3f
	.zero		1


	//   ....[27]....
        /*123c*/ 	.word	0x00010d10
        /*1240*/ 	.word	0x00000005
        /*1244*/ 	.word	0x00000000
        /*1248*/ 	.short	0x0101
        /*124a*/ 	.byte	0x3f
	.zero		1


	//   ....[28]....
        /*124c*/ 	.word	0x00011190
        /*1250*/ 	.word	0x00000006
        /*1254*/ 	.word	0x00000000
        /*1258*/ 	.short	0x0101
        /*125a*/ 	.byte	0x3f
	.zero		1


	//   ....[29]....
        /*125c*/ 	.word	0x00013c80
        /*1260*/ 	.word	0x00000010
        /*1264*/ 	.word	0x00030c20
        /*1268*/ 	.short	0x010a
        /*126a*/ 	.byte	0x3f
	.zero		1


	//   ....[30]....
        /*126c*/ 	.word	0x00014250
        /*1270*/ 	.word	0x00000010
        /*1274*/ 	.word	0x00030c40
        /*1278*/ 	.short	0x010a
        /*127a*/ 	.byte	0x3f
	.zero		1


	//   ....[31]....
        /*127c*/ 	.word	0x00014480
        /*1280*/ 	.word	0x00000010
        /*1284*/ 	.word	0x00030c28
        /*1288*/ 	.short	0x010a
        /*128a*/ 	.byte	0x3f
	.zero		1


	//   ....[32]....
        /*128c*/ 	.word	0x000146b0
        /*1290*/ 	.word	0x00000010
        /*1294*/ 	.word	0x00030c48
        /*1298*/ 	.short	0x010a
        /*129a*/ 	.byte	0x3f
	.zero		1


	//   ....[33]....
        /*129c*/ 	.word	0x00014890
        /*12a0*/ 	.word	0x00000010
        /*12a4*/ 	.word	0x00030c20
        /*12a8*/ 	.short	0x010a
        /*12aa*/ 	.byte	0x3f
	.zero		1


	//   ....[34]....
        /*12ac*/ 	.word	0x00014b40
        /*12b0*/ 	.word	0x00000010
        /*12b4*/ 	.word	0x00030c40
        /*12b8*/ 	.short	0x010a
        /*12ba*/ 	.byte	0x3f
	.zero		1


	//   ....[35]....
        /*12bc*/ 	.word	0x00014d40
        /*12c0*/ 	.word	0x00000010
        /*12c4*/ 	.word	0x00030c28
        /*12c8*/ 	.short	0x010a
        /*12ca*/ 	.byte	0x3f
	.zero		1


	//   ....[36]....
        /*12cc*/ 	.word	0x00014fc0
        /*12d0*/ 	.word	0x00000003
        /*12d4*/ 	.word	0x00030c40
        /*12d8*/ 	.short	0x010a
        /*12da*/ 	.byte	0x3f
	.zero		1


	//   ....[37]....
        /*12dc*/ 	.word	0x00015390
        /*12e0*/ 	.word	0x00000006
        /*12e4*/ 	.word	0x00000000
        /*12e8*/ 	.short	0x010a
        /*12ea*/ 	.byte	0x3f
	.zero		1


	//   ....[38]....
        /*12ec*/ 	.word	0x000153f0
        /*12f0*/ 	.word	0x00000003
        /*12f4*/ 	.word	0x00000000
        /*12f8*/ 	.short	0x010a
        /*12fa*/ 	.byte	0x3f
	.zero		1


	//   ....[39]....
        /*12fc*/ 	.word	0x00015450
        /*1300*/ 	.word	0x00000002
        /*1304*/ 	.word	0x00000000
        /*1308*/ 	.short	0x010a
        /*130a*/ 	.byte	0x3f
	.zero		1


	//   ....[40]....
        /*130c*/ 	.word	0x00015480
        /*1310*/ 	.word	0x00000003
        /*1314*/ 	.word	0x00000000
        /*1318*/ 	.short	0x010a
        /*131a*/ 	.byte	0x3f
	.zero		1


	//   ....[41]....
        /*131c*/ 	.word	0x00015560
        /*1320*/ 	.word	0x00000010
        /*1324*/ 	.word	0x00030c00
        /*1328*/ 	.short	0x010a
        /*132a*/ 	.byte	0x3f
	.zero		1


	//   ....[42]....
        /*132c*/ 	.word	0x000155b0
        /*1330*/ 	.word	0x00000006
        /*1334*/ 	.word	0x00030c10
        /*1338*/ 	.short	0x010a
        /*133a*/ 	.byte	0x3f
	.zero		1


	//   ....[43]....
        /*133c*/ 	.word	0x00015600
        /*1340*/ 	.word	0x00000006
        /*1344*/ 	.word	0x00030c30
        /*1348*/ 	.short	0x010a
        /*134a*/ 	.byte	0x3f
	.zero		1


	//   ....[44]....
        /*134c*/ 	.word	0x00015650
        /*1350*/ 	.word	0x00000006
        /*1354*/ 	.word	0x00030c10
        /*1358*/ 	.short	0x010a
        /*135a*/ 	.byte	0x3f
	.zero		1


	//   ....[45]....
        /*135c*/ 	.word	0x000156a0
        /*1360*/ 	.word	0x00000006
        /*1364*/ 	.word	0x00030c30
        /*1368*/ 	.short	0x010a
        /*136a*/ 	.byte	0x3f
	.zero		1


	//   ....[46]....
        /*136c*/ 	.word	0x000156f0
        /*1370*/ 	.word	0x00000006
        /*1374*/ 	.word	0x00030c10
        /*1378*/ 	.short	0x010a
        /*137a*/ 	.byte	0x3f
	.zero		1


	//   ....[47]....
        /*137c*/ 	.word	0x00015740
        /*1380*/ 	.word	0x00000006
        /*1384*/ 	.word	0x00030c30
        /*1388*/ 	.short	0x010a
        /*138a*/ 	.byte	0x3f
	.zero		1


	//   ....[48]....
        /*138c*/ 	.word	0x00015790
        /*1390*/ 	.word	0x00000010
        /*1394*/ 	.word	0x00030c20
        /*1398*/ 	.short	0x010a
        /*139a*/ 	.byte	0x3f
	.zero		1


	//   ....[49]....
        /*139c*/ 	.word	0x000157e0
        /*13a0*/ 	.word	0x00000010
        /*13a4*/ 	.word	0x00030c40
        /*13a8*/ 	.short	0x010a
        /*13aa*/ 	.byte	0x3f
	.zero		1


	//   ....[50]....
        /*13ac*/ 	.word	0x00015830
        /*13b0*/ 	.word	0x00000010
        /*13b4*/ 	.word	0x00030c28
        /*13b8*/ 	.short	0x010a
        /*13ba*/ 	.byte	0x3f
	.zero		1


	//   ....[51]....
        /*13bc*/ 	.word	0x00015880
        /*13c0*/ 	.word	0x00000010
        /*13c4*/ 	.word	0x00030c48
        /*13c8*/ 	.short	0x010a
        /*13ca*/ 	.byte	0x3f
	.zero		1


	//   ....[52]....
        /*13cc*/ 	.word	0x000158e0
        /*13d0*/ 	.word	0x00000010
        /*13d4*/ 	.word	0x00030c20
        /*13d8*/ 	.short	0x010a
        /*13da*/ 	.byte	0x3f
	.zero		1


	//   ....[53]....
        /*13dc*/ 	.word	0x00015930
        /*13e0*/ 	.word	0x00000010
        /*13e4*/ 	.word	0x00030c40
        /*13e8*/ 	.short	0x010a
        /*13ea*/ 	.byte	0x3f
	.zero		1


	//   ....[54]....
        /*13ec*/ 	.word	0x00015980
        /*13f0*/ 	.word	0x00000010
        /*13f4*/ 	.word	0x00030c28
        /*13f8*/ 	.short	0x010a
        /*13fa*/ 	.byte	0x3f
	.zero		1


	//   ....[55]....
        /*13fc*/ 	.word	0x000159d0
        /*1400*/ 	.word	0x00000003
        /*1404*/ 	.word	0x00030c40
        /*1408*/ 	.short	0x010a
        /*140a*/ 	.byte	0x3f
	.zero		1


	//   ....[56]....
        /*140c*/ 	.word	0x00015aa0
        /*1410*/ 	.word	0x00000006
        /*1414*/ 	.word	0x00000000
        /*1418*/ 	.short	0x010a
        /*141a*/ 	.byte	0x3f
	.zero		1


	//   ....[57]....
        /*141c*/ 	.word	0x00015af0
        /*1420*/ 	.word	0x00000003
        /*1424*/ 	.word	0x00000000
        /*1428*/ 	.short	0x010a
        /*142a*/ 	.byte	0x3f
	.zero		1


	//   ....[58]....
        /*142c*/ 	.word	0x00015b40
        /*1430*/ 	.word	0x00000002
        /*1434*/ 	.word	0x00000000
        /*1438*/ 	.short	0x010a
        /*143a*/ 	.byte	0x3f
	.zero		1


	//----- nvinfo : EIATTR_NUM_MBARRIERS
	.align		4
.L_590:
        /*143c*/ 	.byte	0x03, 0x38
        /*143e*/ 	.short	0x0009


	//----- nvinfo : EIATTR_EXIT_INSTR_OFFSETS
	.align		4
        /*1440*/ 	.byte	0x04, 0x1c
        /*1442*/ 	.short	(.L_592 - .L_591)


	//   ....[0]....
.L_591:
        /*1444*/ 	.word	0x000154d0


	//----- nvinfo : EIATTR_MAX_THREADS
	.align		4
.L_592:
        /*1448*/ 	.byte	0x04, 0x05
        /*144a*/ 	.short	(.L_594 - .L_593)
.L_593:
        /*144c*/ 	.word	0x00000180
        /*1450*/ 	.word	0x00000001
        /*1454*/ 	.word	0x00000001


	//----- nvinfo : EIATTR_CRS_STACK_SIZE
	.align		4
.L_594:
        /*1458*/ 	.byte	0x04, 0x1e
        /*145a*/ 	.short	(.L_596 - .L_595)
.L_595:
        /*145c*/ 	.word	0x00000000


	//----- nvinfo : EIATTR_CBANK_PARAM_SIZE
	.align		4
.L_596:
        /*1460*/ 	.byte	0x03, 0x19
        /*1462*/ 	.short	0x0970


	//----- nvinfo : EIATTR_PARAM_CBANK
	.align		4
        /*1464*/ 	.byte	0x04, 0x0a
        /*1466*/ 	.short	(.L_598 - .L_597)
	.align		4
.L_597:
        /*1468*/ 	.word	index@(.nv.constant0._ZN7cutlass13device_kernelIN5flash11enable_sm90INS1_16FlashAttnBwdSm90INS1_25CollectiveMainloopBwdSm90ILi2ELi2ELi2EN4cute5tupleIJNS5_1CILi1EEES8_S8_EEENS6_IJNS7_ILi128EEESA_NS7_ILi64EEEEEENS_6half_tEfNS_4arch4Sm90ELb0ELb1ELb1ELb0ELb0ELb1ELb0ELb0ELi2ELi1ELi2ELi2ELb0EEENS1_21CollectiveEpilogueBwdISC_SD_SF_Li256ELb0ELb0ELi1EEENS1_19SingleTileSchedulerILb0ELb0ELb0ELi128EEEEEEEEEvNT_6ParamsE)
        /*146c*/ 	.short	0x0210
        /*146e*/ 	.short	0x0970


	//----- nvinfo : EIATTR_SW_WAR
	.align		4
.L_598:
        /*1470*/ 	.byte	0x04, 0x36
        /*1472*/ 	.short	(.L_600 - .L_599)
.L_599:
        /*1474*/ 	.word	0x00000008
.L_600:


//--------------------- .nv.info._ZN7cutlass13device_kernelIN5flash11enable_sm90INS1_16FlashAttnBwdSm90INS1_25CollectiveMainloopBwdSm90ILi2ELi2ELi2EN4cute5tupleIJNS5_1CILi1EEES8_S8_EEENS6_IJNS7_ILi128EEESA_NS7_ILi64EEEEEENS_6half_tEfNS_4arch4Sm90ELb0ELb1ELb1ELb0ELb1ELb1ELb0ELb0ELi2ELi1ELi2ELi2ELb0EEENS1_21CollectiveEpilogueBwdISC_SD_SF_Li256ELb0ELb0ELi1EEENS1_19SingleTileSchedulerILb0ELb0ELb0ELi128EEEEEEEEEvNT_6ParamsE --------------------------
	.section	.nv.info._ZN7cutlass13device_kernelIN5flash11enable_sm90INS1_16FlashAttnBwdSm90INS1_25CollectiveMainloopBwdSm90ILi2ELi2ELi2EN4cute5tupleIJNS5_1CILi1EEES8_S8_EEENS6_IJNS7_ILi128EEESA_NS7_ILi64EEEEEENS_6half_tEfNS_4arch4Sm90ELb0ELb1ELb1ELb0ELb1ELb1ELb0ELb0ELi2ELi1ELi2ELi2ELb0EEENS1_21CollectiveEpilogueBwdISC_SD_SF_Li256ELb0ELb0ELi1EEENS1_19SingleTileSchedulerILb0ELb0ELb0ELi128EEEEEEEEEvNT_6ParamsE,"",@"SHT_CUDA_INFO"
	.sectionflags	@""
	.align	4


	//----- nvinfo : EIATTR_CUDA_API_VERSION
	.align		4
        /*0000*/ 	.byte	0x04, 0x37
        /*0002*/ 	.short	(.L_602 - .L_601)
.L_601:
        /*0004*/ 	.word	0x00000082


	//----- nvinfo : EIATTR_KPARAM_INFO
	.align		4
.L_602:
        /*0008*/ 	.byte	0x04, 0x17
        /*000a*/ 	.short	(.L_604 - .L_603)
.L_603:
        /*000c*/ 	.word	0x00000000
        /*0010*/ 	.short	0x0000
        /*0012*/ 	.short	0x0070
        /*0014*/ 	.byte	0x00, 0xf0, 0x01, 0x24


	//----- nvinfo : EIATTR_SPARSE_MMA_MASK
	.align		4
.L_604:
        /*0018*/ 	.byte	0x03, 0x50
        /*001a*/ 	.short	0x0000


	//----- nvinfo : EIATTR_MAXREG_COUNT
	.align		4
        /*001c*/ 	.byte	0x03, 0x1b
        /*001e*/ 	.short	0x00a8


	//----- nvinfo : EIATTR_NUM_BARRIERS
	.align		4
        /*0020*/ 	.byte	0x02, 0x4c
        /*0022*/ 	.byte	0x10
	.zero		1


	//----- nvinfo : EIATTR_EXTERNS
	.align		4
        /*0024*/ 	.byte	0x04, 0x0f
        /*0026*/ 	.short	(.L_606 - .L_605)


	//   ....[0]....
	.align		4
.L_605:
        /*0028*/ 	.word	index@(__assertfail)


	//----- nvinfo : EIATTR_ANNOTATIONS
	.align		4
.L_606:
        /*002c*/ 	.byte	0x04, 0x55
        /*002e*/ 	.short	(.L_608 - .L_607)


	//   ....[0]....
.L_607:
        /* <DEDUP_REMOVED lines=156> */


	//----- nvinfo : EIATTR_MERCURY_ISA_VERSION
	.align		4
.L_608:
        /*09e0*/ 	.byte	0x03, 0x5f
        /*09e2*/ 	.short	0x0101


	//----- nvinfo : EIATTR_INT_WARP_WIDE_INSTR_OFFSETS
	.align		4
        /*09e4*/ 	.byte	0x04, 0x31
        /*09e6*/ 	.short	(.L_610 - .L_609)


	//   ....[0]....
.L_609:
        /*09e8*/ 	.word	0x000001f0


	//   ....[1]....
        /*09ec*/ 	.word	0x00000220


	//   ....[2]....
        /*09f0*/ 	.word	0x00013370


	//   ....[3]....
        /*09f4*/ 	.word	0x00013960


	//   ....[4]....
        /*09f8*/ 	.word	0x00013e10


	//   ....[5]....
        /*09fc*/ 	.word	0x000140d0


	//   ....[6]....
        /*0a00*/ 	.word	0x00014330


	//   ....[7]....
        /*0a04*/ 	.word	0x000144c0


	//----- nvinfo : EIATTR_COOP_GROUP_MASK_REGIDS
	.align		4
.L_610:
        /*0a08*/ 	.byte	0x04, 0x29
        /*0a0a*/ 	.short	(.L_612 - .L_611)


	//   ....[0]....
.L_611:
        /*0a0c*/ 	.word	0xffffffff


	//   ....[1]....
        /*0a10*/ 	.word	0xffffffff


	//   ....[2]....
        /*0a14*/ 	.word	0xffffffff


	//   ....[3]....
        /*0a18*/ 	.word	0xffffffff


	//   ....[4]....
        /*0a1c*/ 	.word	0xffffffff


	//   ....[5]....
        /*0a20*/ 	.word	0xffffffff


	//   ....[6]....
        /*0a24*/ 	.word	0xffffffff


	//   ....[7]....
        /*0a28*/ 	.word	0xffffffff


	//   ....[8]....
        /*0a2c*/ 	.word	0xffffffff


	//   ....[9]....
        /*0a30*/ 	.word	0xffffffff


	//   ....[10]....
        /*0a34*/ 	.word	0xffffffff


	//   ....[11]....
        /*0a38*/ 	.word	0xffffffff


	//   ....[12]....
        /*0a3c*/ 	.word	0xffffffff


	//   ....[13]....
        /*0a40*/ 	.word	0xffffffff


	//   ....[14]....
        /*0a44*/ 	.word	0xffffffff


	//   ....[15]....
        /*0a48*/ 	.word	0xffffffff


	//   ....[16]....
        /*0a4c*/ 	.word	0xffffffff


	//   ....[17]....
        /*0a50*/ 	.word	0xffffffff


	//   ....[18]....
        /*0a54*/ 	.word	0xffffffff


	//   ....[19]....
        /*0a58*/ 	.word	0xffffffff


	//   ....[20]....
        /*0a5c*/ 	.word	0xffffffff


	//   ....[21]....
        /*0a60*/ 	.word	0xffffffff


	//   ....[22]....
        /*0a64*/ 	.word	0xffffffff


	//   ....[23]....
        /*0a68*/ 	.word	0xffffffff


	//   ....[24]....
        /*0a6c*/ 	.word	0xffffffff


	//   ....[25]....
        /*0a70*/ 	.word	0xffffffff


	//   ....[26]....
        /*0a74*/ 	.word	0xffffffff


	//   ....[27]....
        /*0a78*/ 	.word	0xffffffff


	//   ....[28]....
        /*0a7c*/ 	.word	0xffffffff


	//   ....[29]....
        /*0a80*/ 	.word	0xffffffff


	//   ....[30]....
        /*0a84*/ 	.word	0xffffffff


	//   ....[31]....
        /*0a88*/ 	.word	0xffffffff


	//   ....[32]....
        /*0a8c*/ 	.word	0xffffffff


	//   ....[33]....
        /*0a90*/ 	.word	0xffffffff


	//   ....[34]....
        /*0a94*/ 	.word	0xffffffff


	//   ....[35]....
        /*0a98*/ 	.word	0xffffffff


	//   ....[36]....
        /*0a9c*/ 	.word	0xffffffff


	//   ....[37]....
        /*0aa0*/ 	.word	0xffffffff


	//   ....[38]....
        /*0aa4*/ 	.word	0xffffffff


	//   ....[39]....
        /*0aa8*/ 	.word	0xffffffff


	//   ....[40]....
        /*0aac*/ 	.word	0xffffffff


	//   ....[41]....
        /*0ab0*/ 	.word	0xffffffff


	//   ....[42]....
        /*0ab4*/ 	.word	0xffffffff


	//   ....[43]....
        /*0ab8*/ 	.word	0xffffffff


	//   ....[44]....
        /*0abc*/ 	.word	0xffffffff


	//   ....[45]....
        /*0ac0*/ 	.word	0xffffffff


	//   ....[46]....
        /*0ac4*/ 	.word	0xffffffff


	//   ....[47]....
        /*0ac8*/ 	.word	0xffffffff


	//   ....[48]....
        /*0acc*/ 	.word	0xffffffff


	//   ....[49]....
        /*0ad0*/ 	.word	0xffffffff


	//   ....[50]....
        /*0ad4*/ 	.word	0xffffffff


	//   ....[51]....
        /*0ad8*/ 	.word	0xffffffff


	//   ....[52]....
        /*0adc*/ 	.word	0xffffffff


	//   ....[53]....
        /*0ae0*/ 	.word	0xffffffff


	//   ....[54]....
        /*0ae4*/ 	.word	0xffffffff


	//   ....[55]....
        /*0ae8*/ 	.word	0xffffffff


	//   ....[56]....
        /*0aec*/ 	.word	0xffffffff


	//   ....[57]....
        /*0af0*/ 	.word	0xffffffff


	//   ....[58]....
        /*0af4*/ 	.word	0xffffffff


	//   ....[59]....
        /*0af8*/ 	.word	0xffffffff


	//   ....[60]....
        /*0afc*/ 	.word	0xffffffff


	//   ....[61]....
        /*0b00*/ 	.word	0xffffffff


	//   ....[62]....
        /*0b04*/ 	.word	0xffffffff


	//   ....[63]....
        /*0b08*/ 	.word	0xffffffff


	//   ....[64]....
        /*0b0c*/ 	.word	0xffffffff


	//   ....[65]....
        /*0b10*/ 	.word	0xffffffff


	//   ....[66]....
        /*0b14*/ 	.word	0xffffffff


	//   ....[67]....
        /*0b18*/ 	.word	0xffffffff


	//   ....[68]....
        /*0b1c*/ 	.word	0xffffffff


	//   ....[69]....
        /*0b20*/ 	.word	0xffffffff


	//   ....[70]....
        /*0b24*/ 	.word	0xffffffff


	//   ....[71]....
        /*0b28*/ 	.word	0xffffffff


	//   ....[72]....
        /*0b2c*/ 	.word	0xffffffff


	//   ....[73]....
        /*0b30*/ 	.word	0xffffffff


	//   ....[74]....
        /*0b34*/ 	.word	0xffffffff


	//   ....[75]....
        /*0b38*/ 	.word	0xffffffff


	//   ....[76]....
        /*0b3c*/ 	.word	0xffffffff


	//   ....[77]....
        /*0b40*/ 	.word	0xffffffff


	//   ....[78]....
        /*0b44*/ 	.word	0xffffffff


	//   ....[79]....
        /*0b48*/ 	.word	0xffffffff


	//   ....[80]....
        /*0b4c*/ 	.word	0xffffffff


	//   ....[81]....
        /*0b50*/ 	.word	0xffffffff


	//   ....[82]....
        /*0b54*/ 	.word	0xffffffff


	//   ....[83]....
        /*0b58*/ 	.word	0xffffffff


	//   ....[84]....
        /*0b5c*/ 	.word	0xffffffff


	//   ....[85]....
        /*0b60*/ 	.word	0xffffffff


	//   ....[86]....
        /*0b64*/ 	.word	0xffffffff


	//   ....[87]....
        /*0b68*/ 	.word	0xffffffff


	//   ....[88]....
        /*0b6c*/ 	.word	0xffffffff


	//   ....[89]....
        /*0b70*/ 	.word	0xffffffff


	//   ....[90]....
        /*0b74*/ 	.word	0xffffffff


	//   ....[91]....
        /*0b78*/ 	.word	0xffffffff


	//   ....[92]....
        /*0b7c*/ 	.word	0xffffffff


	//   ....[93]....
        /*0b80*/ 	.word	0xffffffff


	//   ....[94]....
        /*0b84*/ 	.word	0xffffffff


	//   ....[95]....
        /*0b88*/ 	.word	0xffffffff


	//   ....[96]....
        /*0b8c*/ 	.word	0xffffffff


	//   ....[97]....
        /*0b90*/ 	.word	0xffffffff


	//   ....[98]....
        /*0b94*/ 	.word	0xffffffff


	//   ....[99]....
        /*0b98*/ 	.word	0xffffffff


	//   ....[100]....
        /*0b9c*/ 	.word	0xffffffff


	//   ....[101]....
        /*0ba0*/ 	.word	0xffffffff


	//   ....[102]....
        /*0ba4*/ 	.word	0xffffffff


	//   ....[103]....
        /*0ba8*/ 	.word	0xffffffff


	//   ....[104]....
        /*0bac*/ 	.word	0xffffffff


	//   ....[105]....
        /*0bb0*/ 	.word	0xffffffff


	//   ....[106]....
        /*0bb4*/ 	.word	0xffffffff


	//   ....[107]....
        /*0bb8*/ 	.word	0xffffffff


	//   ....[108]....
        /*0bbc*/ 	.word	0xffffffff


	//   ....[109]....
        /*0bc0*/ 	.word	0xffffffff


	//   ....[110]....
        /*0bc4*/ 	.word	0xffffffff


	//   ....[111]....
        /*0bc8*/ 	.word	0xffffffff


	//   ....[112]....
        /*0bcc*/ 	.word	0xffffffff


	//   ....[113]....
        /*0bd0*/ 	.word	0xffffffff


	//   ....[114]....
        /*0bd4*/ 	.word	0xffffffff


	//   ....[115]....
        /*0bd8*/ 	.word	0xffffffff


	//   ....[116]....
        /*0bdc*/ 	.word	0xffffffff


	//   ....[117]....
        /*0be0*/ 	.word	0xffffffff


	//   ....[118]....
        /*0be4*/ 	.word	0xffffffff


	//   ....[119]....
        /*0be8*/ 	.word	0xffffffff


	//   ....[120]....
        /*0bec*/ 	.word	0xffffffff


	//   ....[121]....
        /*0bf0*/ 	.word	0xffffffff


	//   ....[122]....
        /*0bf4*/ 	.word	0xffffffff


	//   ....[123]....
        /*0bf8*/ 	.word	0xffffffff


	//   ....[124]....
        /*0bfc*/ 	.word	0xffffffff


	//   ....[125]....
        /*0c00*/ 	.word	0xffffffff


	//   ....[126]....
        /*0c04*/ 	.word	0xffffffff


	//   ....[127]....
        /*0c08*/ 	.word	0xffffffff


	//   ....[128]....
        /*0c0c*/ 	.word	0xffffffff


	//   ....[129]....
        /*0c10*/ 	.word	0xffffffff


	//   ....[130]....
        /*0c14*/ 	.word	0xffffffff


	//   ....[131]....
        /*0c18*/ 	.word	0xffffffff


	//   ....[132]....
        /*0c1c*/ 	.word	0xffffffff


	//   ....[133]....
        /*0c20*/ 	.word	0xffffffff


	//   ....[134]....
        /*0c24*/ 	.word	0xffffffff


	//   ....[135]....
        /*0c28*/ 	.word	0xffffffff


	//   ....[136]....
        /*0c2c*/ 	.word	0xffffffff


	//   ....[137]....
        /*0c30*/ 	.word	0xffffffff


	//   ....[138]....
        /*0c34*/ 	.word	0xffffffff


	//   ....[139]....
        /*0c38*/ 	.word	0xffffffff


	//   ....[140]....
        /*0c3c*/ 	.word	0xffffffff


	//   ....[141]....
        /*0c40*/ 	.word	0xffffffff


	//   ....[142]....
        /*0c44*/ 	.word	0xffffffff


	//   ....[143]....
        /*0c48*/ 	.word	0xffffffff


	//   ....[144]....
        /*0c4c*/ 	.word	0xffffffff


	//   ....[145]....
        /*0c50*/ 	.word	0xffffffff


	//   ....[146]....
        /*0c54*/ 	.word	0xffffffff


	//   ....[147]....
        /*0c58*/ 	.word	0xffffffff


	//   ....[148]....
        /*0c5c*/ 	.word	0xffffffff


	//   ....[149]....
        /*0c60*/ 	.word	0xffffffff


	//   ....[150]....
        /*0c64*/ 	.word	0xffffffff


	//   ....[151]....
        /*0c68*/ 	.word	0xffffffff


	//   ....[152]....
        /*0c6c*/ 	.word	0xffffffff


	//   ....[153]....
        /*0c70*/ 	.word	0xffffffff


	//   ....[154]....
        /*0c74*/ 	.word	0xffffffff


	//   ....[155]....
        /*0c78*/ 	.word	0xffffffff


	//   ....[156]....
        /*0c7c*/ 	.word	0xffffffff


	//   ....[157]....
        /*0c80*/ 	.word	0xffffffff


	//   ....[158]....
        /*0c84*/ 	.word	0xffffffff


	//   ....[159]....
        /*0c88*/ 	.word	0xffffffff


	//   ....[160]....
        /*0c8c*/ 	.word	0xffffffff


	//   ....[161]....
        /*0c90*/ 	.word	0xffffffff


	//   ....[162]....
        /*0c94*/ 	.word	0xffffffff


	//   ....[163]....
        /*0c98*/ 	.word	0xffffffff


	//   ....[164]....
        /*0c9c*/ 	.word	0xffffffff


	//   ....[165]....
        /*0ca0*/ 	.word	0xffffffff


	//   ....[166]....
        /*0ca4*/ 	.word	0xffffffff


	//   ....[167]....
        /*0ca8*/ 	.word	0xffffffff


	//   ....[168]....
        /*0cac*/ 	.word	0xffffffff


	//   ....[169]....
        /*0cb0*/ 	.word	0xffffffff


	//   ....[170]....
        /*0cb4*/ 	.word	0xffffffff


	//   ....[171]....
        /*0cb8*/ 	.word	0xffffffff


	//   ....[172]....
        /*0cbc*/ 	.word	0xffffffff


	//   ....[173]....
        /*0cc0*/ 	.word	0xffffffff


	//   ....[174]....
        /*0cc4*/ 	.word	0xffffffff


	//   ....[175]....
        /*0cc8*/ 	.word	0xffffffff


	//   ....[176]....
        /*0ccc*/ 	.word	0xffffffff


	//   ....[177]....
        /*0cd0*/ 	.word	0xffffffff


	//   ....[178]....
        /*0cd4*/ 	.word	0xffffffff


	//   ....[179]....
        /*0cd8*/ 	.word	0xffffffff


	//   ....[180]....
        /*0cdc*/ 	.word	0xffffffff


	//   ....[181]....
        /*0ce0*/ 	.word	0xffffffff


	//   ....[182]....
        /*0ce4*/ 	.word	0xffffffff


	//   ....[183]....
        /*0ce8*/ 	.word	0xffffffff


	//   ....[184]....
        /*0cec*/ 	.word	0xffffffff


	//   ....[185]....
        /*0cf0*/ 	.word	0xffffffff


	//   ....[186]....
        /*0cf4*/ 	.word	0xffffffff


	//   ....[187]....
        /*0cf8*/ 	.word	0xffffffff


	//   ....[188]....
        /*0cfc*/ 	.word	0xffffffff


	//   ....[189]....
        /*0d00*/ 	.word	0xffffffff


	//   ....[190]....
        /*0d04*/ 	.word	0xffffffff


	//   ....[191]....
        /*0d08*/ 	.word	0xffffffff


	//   ....[192]....
        /*0d0c*/ 	.word	0xffffffff


	//   ....[193]....
        /*0d10*/ 	.word	0xffffffff


	//   ....[194]....
        /*0d14*/ 	.word	0xffffffff


	//   ....[195]....
        /*0d18*/ 	.word	0xffffffff


	//   ....[196]....
        /*0d1c*/ 	.word	0xffffffff


	//   ....[197]....
        /*0d20*/ 	.word	0xffffffff


	//   ....[198]....
        /*0d24*/ 	.word	0xffffffff


	//   ....[199]....
        /*0d28*/ 	.word	0xffffffff


	//   ....[200]....
        /*0d2c*/ 	.word	0xffffffff


	//   ....[201]....
        /*0d30*/ 	.word	0xffffffff


	//   ....[202]....
        /*0d34*/ 	.word	0xffffffff


	//   ....[203]....
        /*0d38*/ 	.word	0xffffffff


	//   ....[204]....
        /*0d3c*/ 	.word	0xffffffff


	//   ....[205]....
        /*0d40*/ 	.word	0xffffffff


	//   ....[206]....
        /*0d44*/ 	.word	0xffffffff


	//   ....[207]....
        /*0d48*/ 	.word	0xffffffff


	//   ....[208]....
        /*0d4c*/ 	.word	0xffffffff


	//   ....[209]....
        /*0d50*/ 	.word	0x0500000f


	//   ....[210]....
        /*0d54*/ 	.word	0x0500000f


	//   ....[211]....
        /*0d58*/ 	.word	0x0500000f


	//   ....[212]....
        /*0d5c*/ 	.word	0x0500000f


	//----- nvinfo : EIATTR_COOP_GROUP_INSTR_OFFSETS
	.align		4
.L_612:
        /*0d60*/ 	.byte	0x04, 0x28
        /*0d62*/ 	.short	(.L_614 - .L_613)


	//   ....[0]....
.L_613:
        /*0d64*/ 	.word	0x00000070


	//   ....[1]....
        /*0d68*/ 	.word	0x00000200


	//   ....[2]....
        /*0d6c*/ 	.word	0x00000250


	//   ....[3]....
        /*0d70*/ 	.word	0x00000440


	//   ....[4]....
        /*0d74*/ 	.word	0x00000670


	//   ....[5]....
        /*0d78*/ 	.word	0x00000fc0


	//   ....[6]....
        /*0d7c*/ 	.word	0x000030e0


	//   ....[7]....
        /*0d80*/ 	.word	0x00003740


	//   ....[8]....
        /*0d84*/ 	.word	0x00003970


	//   ....[9]....
        /*0d88*/ 	.word	0x000039a0


	//   ....[10]....
        /*0d8c*/ 	.word	0x000039d0


	//   ....[11]....
        /*0d90*/ 	.word	0x00003a10


	//   ....[12]....
        /*0d94*/ 	.word	0x00003a50


	//   ....[13]....
        /*0d98*/ 	.word	0x00003b30


	//   ....[14]....
        /*0d9c*/ 	.word	0x00003b70


	//   ....[15]....
        /*0da0*/ 	.word	0x00003ba0


	//   ....[16]....
        /*0da4*/ 	.word	0x00003bc0


	//   ....[17]....
        /*0da8*/ 	.word	0x00003bd0


	//   ....[18]....
        /*0dac*/ 	.word	0x00003c00


	//   ....[19]....
        /*0db0*/ 	.word	0x00003c70


	//   ....[20]....
        /*0db4*/ 	.word	0x00003cb0


	//   ....[21]....
        /*0db8*/ 	.word	0x00003cf0


	//   ....[22]....
        /*0dbc*/ 	.word	0x00003d30


	//   ....[23]....
        /*0dc0*/ 	.word	0x00003d70


	//   ....[24]....
        /*0dc4*/ 	.word	0x00003e60


	//   ....[25]....
        /*0dc8*/ 	.word	0x00003ec0


	//   ....[26]....
        /*0dcc*/ 	.word	0x00003ef0


	//   ....[27]....
        /*0dd0*/ 	.word	0x00003f50


	//   ....[28]....
        /*0dd4*/ 	.word	0x00003f90


	//   ....[29]....
        /*0dd8*/ 	.word	0x00003fb0


	//   ....[30]....
        /*0ddc*/ 	.word	0x00003fe0


	//   ....[31]....
        /*0de0*/ 	.word	0x00004010


	//   ....[32]....
        /*0de4*/ 	.word	0x00004030


	//   ....[33]....
        /*0de8*/ 	.word	0x00004140


	//   ....[34]....
        /*0dec*/ 	.word	0x00004180


	//   ....[35]....
        /*0df0*/ 	.word	0x000041c0


	//   ....[36]....
        /*0df4*/ 	.word	0x000041f0


	//   ....[37]....
        /*0df8*/ 	.word	0x00004210


	//   ....[38]....
        /*0dfc*/ 	.word	0x00004290


	//   ....[39]....
        /*0e00*/ 	.word	0x000042d0


	//   ....[40]....
        /*0e04*/ 	.word	0x00004300


	//   ....[41]....
        /*0e08*/ 	.word	0x00004340


	//   ....[42]....
        /*0e0c*/ 	.word	0x00004360


	//   ....[43]....
        /*0e10*/ 	.word	0x00004380


	//   ....[44]....
        /*0e14*/ 	.word	0x00004390


	//   ....[45]....
        /*0e18*/ 	.word	0x000043e0


	//   ....[46]....
        /*0e1c*/ 	.word	0x00004440


	//   ....[47]....
        /*0e20*/ 	.word	0x00004480


	//   ....[48]....
        /*0e24*/ 	.word	0x00004560


	//   ....[49]....
        /*0e28*/ 	.word	0x00004630


	//   ....[50]....
        /*0e2c*/ 	.word	0x00004640


	//   ....[51]....
        /*0e30*/ 	.word	0x00004710


	//   ....[52]....
        /*0e34*/ 	.word	0x00004740


	//   ....[53]....
        /*0e38*/ 	.word	0x00004780


	//   ....[54]....
        /*0e3c*/ 	.word	0x00004870


	//   ....[55]....
        /*0e40*/ 	.word	0x00004a50


	//   ....[56]....
        /*0e44*/ 	.word	0x00004a90


	//   ....[57]....
        /*0e48*/ 	.word	0x00004b00


	//   ....[58]....
        /*0e4c*/ 	.word	0x00004b40


	//   ....[59]....
        /*0e50*/ 	.word	0x00004b80


	//   ....[60]....
        /*0e54*/ 	.word	0x00004c00


	//   ....[61]....
        /*0e58*/ 	.word	0x00004c40


	//   ....[62]....
        /*0e5c*/ 	.word	0x00004d60


	//   ....[63]....
        /*0e60*/ 	.word	0x00004ec0


	//   ....[64]....
        /*0e64*/ 	.word	0x00004ef0


	//   ....[65]....
        /*0e68*/ 	.word	0x00004f10


	//   ....[66]....
        /*0e6c*/ 	.word	0x00004f50


	//   ....[67]....
        /*0e70*/ 	.word	0x00004f70


	//   ....[68]....
        /*0e74*/ 	.word	0x00004f80


	//   ....[69]....
        /*0e78*/ 	.word	0x00005000


	//   ....[70]....
        /*0e7c*/ 	.word	0x00008260


	//   ....[71]....
        /*0e80*/ 	.word	0x00008270


	//   ....[72]....
        /*0e84*/ 	.word	0x00008280


	//   ....[73]....
        /*0e88*/ 	.word	0x000082d0


	//   ....[74]....
        /*0e8c*/ 	.word	0x000082e0


	//   ....[75]....
        /*0e90*/ 	.word	0x00008360


	//   ....[76]....
        /*0e94*/ 	.word	0x000083f0


	//   ....[77]....
        /*0e98*/ 	.word	0x000084d0


	//   ....[78]....
        /*0e9c*/ 	.word	0x000084f0


	//   ....[79]....
        /*0ea0*/ 	.word	0x00008510


	//   ....[80]....
        /*0ea4*/ 	.word	0x000085a0


	//   ....[81]....
        /*0ea8*/ 	.word	0x00008610


	//   ....[82]....
        /*0eac*/ 	.word	0x00008670


	//   ....[83]....
        /*0eb0*/ 	.word	0x000086d0


	//   ....[84]....
        /*0eb4*/ 	.word	0x00008760


	//   ....[85]....
        /*0eb8*/ 	.word	0x00008780


	//   ....[86]....
        /*0ebc*/ 	.word	0x000087c0


	//   ....[87]....
        /*0ec0*/ 	.word	0x00008800


	//   ....[88]....
        /*0ec4*/ 	.word	0x00008810


	//   ....[89]....
        /*0ec8*/ 	.word	0x000088c0


	//   ....[90]....
        /*0ecc*/ 	.word	0x00008970


	//   ....[91]....
        /*0ed0*/ 	.word	0x000089a0


	//   ....[92]....
        /*0ed4*/ 	.word	0x000089d0


	//   ....[93]....
        /*0ed8*/ 	.word	0x00008a10


	//   ....[94]....
        /*0edc*/ 	.word	0x00008a40


	//   ....[95]....
        /*0ee0*/ 	.word	0x00008a80


	//   ....[96]....
        /*0ee4*/ 	.word	0x00008ab0


	//   ....[97]....
        /*0ee8*/ 	.word	0x00008b30


	//   ....[98]....
        /*0eec*/ 	.word	0x00008b90


	//   ....[99]....
        /*0ef0*/ 	.word	0x00008bf0


	//   ....[100]....
        /*0ef4*/ 	.word	0x00008c50


	//   ....[101]....
        /*0ef8*/ 	.word	0x00008d10


	//   ....[102]....
        /*0efc*/ 	.word	0x00008d50


	//   ....[103]....
        /*0f00*/ 	.word	0x00008f40


	//   ....[104]....
        /*0f04*/ 	.word	0x00008f50


	//   ....[105]....
        /*0f08*/ 	.word	0x00008f80


	//   ....[106]....
        /*0f0c*/ 	.word	0x000090f0


	//   ....[107]....
        /*0f10*/ 	.word	0x00009200


	//   ....[108]....
        /*0f14*/ 	.word	0x00009280


	//   ....[109]....
        /*0f18*/ 	.word	0x000092c0


	//   ....[110]....
        /*0f1c*/ 	.word	0x00009540


	//   ....[111]....
        /*0f20*/ 	.word	0x00009570


	//   ....[112]....
        /*0f24*/ 	.word	0x000095e0


	//   ....[113]....
        /*0f28*/ 	.word	0x00009610


	//   ....[114]....
        /*0f2c*/ 	.word	0x00009640


	//   ....[115]....
        /*0f30*/ 	.word	0x00009670


	//   ....[116]....
        /*0f34*/ 	.word	0x00009690


	//   ....[117]....
        /*0f38*/ 	.word	0x000098c0


	//   ....[118]....
        /*0f3c*/ 	.word	0x00009910


	//   ....[119]....
        /*0f40*/ 	.word	0x00009b40


	//   ....[120]....
        /*0f44*/ 	.word	0x00009b50


	//   ....[121]....
        /*0f48*/ 	.word	0x00009b60


	//   ....[122]....
        /*0f4c*/ 	.word	0x00009b70


	//   ....[123]....
        /*0f50*/ 	.word	0x00009b80


	//   ....[124]....
        /*0f54*/ 	.word	0x00009b90


	//   ....[125]....
        /*0f58*/ 	.word	0x00009ba0


	//   ....[126]....
        /*0f5c*/ 	.word	0x00009f10


	//   ....[127]....
        /*0f60*/ 	.word	0x00009f20


	//   ....[128]....
        /*0f64*/ 	.word	0x00009f30


	//   ....[129]....
        /*0f68*/ 	.word	0x00009f40


	//   ....[130]....
        /*0f6c*/ 	.word	0x00009f50


	//   ....[131]....
        /*0f70*/ 	.word	0x00009f60


	//   ....[132]....
        /*0f74*/ 	.word	0x00009f70


	//   ....[133]....
        /*0f78*/ 	.word	0x00009f80


	//   ....[134]....
        /*0f7c*/ 	.word	0x0000d5c0


	//   ....[135]....
        /*0f80*/ 	.word	0x0000df60


	//   ....[136]....
        /*0f84*/ 	.word	0x0000dfa0


	//   ....[137]....
        /*0f88*/ 	.word	0x0000dfe0


	//   ....[138]....
        /*0f8c*/ 	.word	0x0000e030


	//   ....[139]....
        /*0f90*/ 	.word	0x0000e040


	//   ....[140]....
        /*0f94*/ 	.word	0x0000e0c0


	//   ....[141]....
        /*0f98*/ 	.word	0x0000e0f0


	//   ....[142]....
        /*0f9c*/ 	.word	0x0000e100


	//   ....[143]....
        /*0fa0*/ 	.word	0x0000e110


	//   ....[144]....
        /*0fa4*/ 	.word	0x0000e160


	//   ....[145]....
        /*0fa8*/ 	.word	0x0000e170


	//   ....[146]....
        /*0fac*/ 	.word	0x0000e290


	//   ....[147]....
        /*0fb0*/ 	.word	0x0000e2d0


	//   ....[148]....
        /*0fb4*/ 	.word	0x0000e2f0


	//   ....[149]....
        /*0fb8*/ 	.word	0x0000e300


	//   ....[150]....
        /*0fbc*/ 	.word	0x0000e340


	//   ....[151]....
        /*0fc0*/ 	.word	0x0000e3d0


	//   ....[152]....
        /*0fc4*/ 	.word	0x0000e4d0


	//   ....[153]....
        /*0fc8*/ 	.word	0x0000e510


	//   ....[154]....
        /*0fcc*/ 	.word	0x0000e520


	//   ....[155]....
        /*0fd0*/ 	.word	0x0000e550


	//   ....[156]....
        /*0fd4*/ 	.word	0x0000e560


	//   ....[157]....
        /*0fd8*/ 	.word	0x0000e570


	//   ....[158]....
        /*0fdc*/ 	.word	0x0000e590


	//   ....[159]....
        /*0fe0*/ 	.word	0x0000e5c0


	//   ....[160]....
        /*0fe4*/ 	.word	0x0000e5e0


	//   ....[161]....
        /*0fe8*/ 	.word	0x0000e610


	//   ....[162]....
        /*0fec*/ 	.word	0x0000e640


	//   ....[163]....
        /*0ff0*/ 	.word	0x0000e6f0


	//   ....[164]....
        /*0ff4*/ 	.word	0x0000e720


	//   ....[165]....
        /*0ff8*/ 	.word	0x0000e740


	//   ....[166]....
        /*0ffc*/ 	.word	0x0000e780


	//   ....[167]....
        /*1000*/ 	.word	0x0000e7c0


	//   ....[168]....
        /*1004*/ 	.word	0x0000e7e0


	//   ....[169]....
        /*1008*/ 	.word	0x0000e830


	//   ....[170]....
        /*100c*/ 	.word	0x0000e840


	//   ....[171]....
        /*1010*/ 	.word	0x0000e870


	//   ....[172]....
        /*1014*/ 	.word	0x0000e940


	//   ....[173]....
        /*1018*/ 	.word	0x0000e960


	//   ....[174]....
        /*101c*/ 	.word	0x0000e990


	//   ....[175]....
        /*1020*/ 	.word	0x0000ec60


	//   ....[176]....
        /*1024*/ 	.word	0x0000ece0


	//   ....[177]....
        /*1028*/ 	.word	0x0000ed10


	//   ....[178]....
        /*102c*/ 	.word	0x0000ed20


	//   ....[179]....
        /*1030*/ 	.word	0x0000eda0


	//   ....[180]....
        /*1034*/ 	.word	0x0000ee00


	//   ....[181]....
        /*1038*/ 	.word	0x0000ef20


	//   ....[182]....
        /*103c*/ 	.word	0x0000f020


	//   ....[183]....
        /*1040*/ 	.word	0x0000f140


	//   ....[184]....
        /*1044*/ 	.word	0x0000f170


	//   ....[185]....
        /*1048*/ 	.word	0x0000f190


	//   ....[186]....
        /*104c*/ 	.word	0x0000f1b0


	//   ....[187]....
        /*1050*/ 	.word	0x0000f210


	//   ....[188]....
        /*1054*/ 	.word	0x0000f220


	//   ....[189]....
        /*1058*/ 	.word	0x0000f240


	//   ....[190]....
        /*105c*/ 	.word	0x0000f6c0


	//   ....[191]....
        /*1060*/ 	.word	0x0000f6f0


	//   ....[192]....
        /*1064*/ 	.word	0x0000f700


	//   ....[193]....
        /*1068*/ 	.word	0x0000f710


	//   ....[194]....
        /*106c*/ 	.word	0x0000f720


	//   ....[195]....
        /*1070*/ 	.word	0x0000f730


	//   ....[196]....
        /*1074*/ 	.word	0x0000f740


	//   ....[197]....
        /*1078*/ 	.word	0x0000f760


	//   ....[198]....
        /*107c*/ 	.word	0x00011b20


	//   ....[199]....
        /*1080*/ 	.word	0x00012a20


	//   ....[200]....
        /*1084*/ 	.word	0x00012f70


	//   ....[201]....
        /*1088*/ 	.word	0x000132a0


	//   ....[202]....
        /*108c*/ 	.word	0x000135e0


	//   ....[203]....
        /*1090*/ 	.word	0x00013890


	//   ....[204]....
        /*1094*/ 	.word	0x00013ad0


	//   ....[205]....
        /*1098*/ 	.word	0x00013d40


	//   ....[206]....
        /*109c*/ 	.word	0x00014010


	//   ....[207]....
        /*10a0*/ 	.word	0x00014230


	//   ....[208]....
        /*10a4*/ 	.word	0x000143c0


	//   ....[209]....
        /*10a8*/ 	.word	0x000162e0


	//   ....[210]....
        /*10ac*/ 	.word	0x00016570


	//   ....[211]....
        /*10b0*/ 	.word	0x000165e0


	//   ....[212]....
        /*10b4*/ 	.word	0x00016650


	//----- nvinfo : EIATTR_REG_RECONFIG
	.align		4
.L_614:
        /*10b8*/ 	.byte	0x01, 0x54
	.zero		2


	//----- nvinfo : EIATTR_SYSCALL_OFFSETS
	.align		4
        /*10bc*/ 	.byte	0x04, 0x46
        /*10be*/ 	.short	(.L_616 - .L_615)


	//   ....[0]....
.L_615:
        /*10c0*/ 	.word	0x00000c20


	//   ....[1]....
        /*10c4*/ 	.word	0x00000d10


	//   ....[2]....
        /*10c8*/ 	.word	0x00000e70


	//   ....[3]....
        /*10cc*/ 	.word	0x00000f60


	//   ....[4]....
        /*10d0*/ 	.word	0x000114f0


	//   ....[5]....
        /*10d4*/ 	.word	0x00011620


	//   ....[6]....
        /*10d8*/ 	.word	0x00011740


	//   ....[7]....
        /*10dc*/ 	.word	0x00011860


	//----- nvinfo : EIATTR_MBARRIER_INSTR_OFFSETS
	.align		4
.L_616:
        /*10e0*/ 	.byte	0x04, 0x39
        /*10e2*/ 	.short	(.L_618 - .L_617)


	//   ....[0]....
.L_617:
        /*10e4*/ 	.word	0x000002f0
        /*10e8*/ 	.word	0x000000ff
        /*10ec*/ 	.word	0x00030c00
        /*10f0*/ 	.short	0x0100
        /*10f2*/ 	.byte	0x06
	.zero		1


	//   ....[1]....
        /*10f4*/ 	.word	0x000003f0
        /*10f8*/ 	.word	0x000000ff
        /*10fc*/ 	.word	0x00030c10
        /*1100*/ 	.short	0x0100
        /*1102*/ 	.byte	0x08
	.zero		1


	//   ....[2]....
        /*1104*/ 	.word	0x00000400
        /*1108*/ 	.word	0x000000ff
        /*110c*/ 	.word	0x00030c20
        /*1110*/ 	.short	0x0100
        /*1112*/ 	.byte	0x08
	.zero		1


	//   ....[3]....
        /*1114*/ 	.word	0x00000410
        /*1118*/ 	.word	0x000000ff
        /*111c*/ 	.word	0x00030c18
        /*1120*/ 	.short	0x0100
        /*1122*/ 	.byte	0x08
	.zero		1


	//   ....[4]....
        /*1124*/ 	.word	0x00000420
        /*1128*/ 	.word	0x000000ff
        /*112c*/ 	.word	0x00030c28
        /*1130*/ 	.short	0x0100
        /*1132*/ 	.byte	0x08
	.zero		1


	//   ....[5]....
        /*1134*/ 	.word	0x00000550
        /*1138*/ 	.word	0x000000ff
        /*113c*/ 	.word	0x00030c30
        /*1140*/ 	.short	0x0100
        /*1142*/ 	.byte	0x08
	.zero		1


	//   ....[6]....
        /*1144*/ 	.word	0x00000560
        /*1148*/ 	.word	0x000000ff
        /*114c*/ 	.word	0x00030c40
        /*1150*/ 	.short	0x0100
        /*1152*/ 	.byte	0x08
	.zero		1


	//   ....[7]....
        /*1154*/ 	.word	0x00000570
        /*1158*/ 	.word	0x000000ff
        /*115c*/ 	.word	0x00030c38
        /*1160*/ 	.short	0x0100
        /*1162*/ 	.byte	0x08
	.zero		1


	//   ....[8]....
        /*1164*/ 	.word	0x00000580
        /*1168*/ 	.word	0x000000ff
        /*116c*/ 	.word	0x00030c48
        /*1170*/ 	.short	0x0100
        /*1172*/ 	.byte	0x08
	.zero		1


	//   ....[9]....
        /*1174*/ 	.word	0x00001000
        /*1178*/ 	.word	0x00000010
        /*117c*/ 	.word	0x00030c00
        /*1180*/ 	.short	0x010a
        /*1182*/ 	.byte	0x3f
	.zero		1


	//   ....[10]....
        /*1184*/ 	.word	0x00001130
        /*1188*/ 	.word	0x00000010
        /*118c*/ 	.word	0x00030c00
        /*1190*/ 	.short	0x010a
        /*1192*/ 	.byte	0x3f
	.zero		1


	//   ....[11]....
        /*1194*/ 	.word	0x00001a30
        /*1198*/ 	.word	0x00000006
        /*119c*/ 	.word	0x00030c10
        /*11a0*/ 	.short	0x010a
        /*11a2*/ 	.byte	0x3f
	.zero		1


	//   ....[12]....
        /*11a4*/ 	.word	0x00001aa0
        /*11a8*/ 	.word	0x00000006
        /*11ac*/ 	.word	0x00030c10
        /*11b0*/ 	.short	0x010a
        /*11b2*/ 	.byte	0x3f
	.zero		1


	//   ....[13]....
        /*11b4*/ 	.word	0x00001ed0
        /*11b8*/ 	.word	0x00000006
        /*11bc*/ 	.word	0x00030c30
        /*11c0*/ 	.short	0x010a
        /*11c2*/ 	.byte	0x3f
	.zero		1


	//   ....[14]....
        /*11c4*/ 	.word	0x00001f10
        /*11c8*/ 	.word	0x00000006
        /*11cc*/ 	.word	0x00030c30
        /*11d0*/ 	.short	0x010a
        /*11d2*/ 	.byte	0x3f
	.zero		1


	//   ....[15]....
        /*11d4*/ 	.word	0x000065d0
        /*11d8*/ 	.word	0x00000005
        /*11dc*/ 	.word	0x00000000
        /*11e0*/ 	.short	0x0101
        /*11e2*/ 	.byte	0x3f
	.zero		1


	//   ....[16]....
        /*11e4*/ 	.word	0x00006a20
        /*11e8*/ 	.word	0x00000006
        /*11ec*/ 	.word	0x00000000
        /*11f0*/ 	.short	0x0101
        /*11f2*/ 	.byte	0x3f
	.zero		1


	//   ....[17]....
        /*11f4*/ 	.word	0x00007360
        /*11f8*/ 	.word	0x00000006
        /*11fc*/ 	.word	0x00030c10
        /*1200*/ 	.short	0x010a
        /*1202*/ 	.byte	0x3f
	.zero		1


	//   ....[18]....
        /*1204*/ 	.word	0x000073e0
        /*1208*/ 	.word	0x00000006
        /*120c*/ 	.word	0x00030c10
        /*1210*/ 	.short	0x010a
        /*1212*/ 	.byte	0x3f
	.zero		1


	//   ....[19]....
        /*1214*/ 	.word	0x000077f0
        /*1218*/ 	.word	0x00000006
        /*121c*/ 	.word	0x00030c30
        /*1220*/ 	.short	0x010a
        /*1222*/ 	.byte	0x3f
	.zero		1


	//   ....[20]....
        /*1224*/ 	.word	0x00007830
        /*1228*/ 	.word	0x00000006
        /*122c*/ 	.word	0x00030c30
        /*1230*/ 	.short	0x010a
        /*1232*/ 	.byte	0x3f
	.zero		1


	//   ....[21]....
        /*1234*/ 	.word	0x0000b480
        /*1238*/ 	.word	0x00000005
        /*123c*/ 	.word	0x00000000
        /*1240*/ 	.short	0x0101
        /*1242*/ 	.byte	0x3f
	.zero		1


	//   ....[22]....
        /*1244*/ 	.word	0x0000b8d0
        /*1248*/ 	.word	0x00000006
        /*124c*/ 	.word	0x00000000
        /*1250*/ 	.short	0x0101
        /*1252*/ 	.byte	0x3f
	.zero		1


	//   ....[23]....
        /*1254*/ 	.word	0x0000c0e0
        /*1258*/ 	.word	0x00000006
        /*125c*/ 	.word	0x00030c10
        /*1260*/ 	.short	0x010a
        /*1262*/ 	.byte	0x3f
	.zero		1


	//   ....[24]....
        /*1264*/ 	.word	0x0000c160
        /*1268*/ 	.word	0x00000006
        /*126c*/ 	.word	0x00030c10
        /*1270*/ 	.short	0x010a
        /*1272*/ 	.byte	0x3f
	.zero		1


	//   ....[25]....
        /*1274*/ 	.word	0x0000c590
        /*1278*/ 	.word	0x00000006
        /*127c*/ 	.word	0x00030c30
        /*1280*/ 	.short	0x010a
        /*1282*/ 	.byte	0x3f
	.zero		1


	//   ....[26]....
        /*1284*/ 	.word	0x0000c5d0
        /*1288*/ 	.word	0x00000006
        /*128c*/ 	.word	0x00030c30
        /*1290*/ 	.short	0x010a
        /*1292*/ 	.byte	0x3f
	.zero		1


	//   ....[27]....
        /*1294*/ 	.word	0x00010cc0
        /*1298*/ 	.word	0x00000005
        /*129c*/ 	.word	0x00000000
        /*12a0*/ 	.short	0x0101
        /*12a2*/ 	.byte	0x3f
	.zero		1


	//   ....[28]....
        /*12a4*/ 	.word	0x00011140
        /*12a8*/ 	.word	0x00000006
        /*12ac*/ 	.word	0x00000000
        /*12b0*/ 	.short	0x0101
        /*12b2*/ 	.byte	0x3f
	.zero		1


	//   ....[29]....
        /*12b4*/ 	.word	0x00014a30
        /*12b8*/ 	.word	0x00000010
        /*12bc*/ 	.word	0x00030c20
        /*12c0*/ 	.short	0x010a
        /*12c2*/ 	.byte	0x3f
	.zero		1


	//   ....[30]....
        /*12c4*/ 	.word	0x00015000
        /*12c8*/ 	.word	0x00000010
        /*12cc*/ 	.word	0x00030c40
        /*12d0*/ 	.short	0x010a
        /*12d2*/ 	.byte	0x3f
	.zero		1


	//   ....[31]....
        /*12d4*/ 	.word	0x00015230
        /*12d8*/ 	.word	0x00000010
        /*12dc*/ 	.word	0x00030c28
        /*12e0*/ 	.short	0x010a
        /*12e2*/ 	.byte	0x3f
	.zero		1


	//   ....[32]....
        /*12e4*/ 	.word	0x00015460
        /*12e8*/ 	.word	0x00000010
        /*12ec*/ 	.word	0x00030c48
        /*12f0*/ 	.short	0x010a
        /*12f2*/ 	.byte	0x3f
	.zero		1


	//   ....[33]....
        /*12f4*/ 	.word	0x00015640
        /*12f8*/ 	.word	0x00000010
        /*12fc*/ 	.word	0x00030c20
        /*1300*/ 	.short	0x010a
        /*1302*/ 	.byte	0x3f
	.zero		1


	//   ....[34]....
        /*1304*/ 	.word	0x000158f0
        /*1308*/ 	.word	0x00000010
        /*130c*/ 	.word	0x00030c40
        /*1310*/ 	.short	0x010a
        /*1312*/ 	.byte	0x3f
	.zero		1


	//   ....[35]....
        /*1314*/ 	.word	0x00015af0
        /*1318*/ 	.word	0x00000010
        /*131c*/ 	.word	0x00030c28
        /*1320*/ 	.short	0x010a
        /*1322*/ 	.byte	0x3f
	.zero		1


	//   ....[36]....
        /*1324*/ 	.word	0x00015d70
        /*1328*/ 	.word	0x00000003
        /*132c*/ 	.word	0x00030c40
        /*1330*/ 	.short	0x010a
        /*1332*/ 	.byte	0x3f
	.zero		1


	//   ....[37]....
        /*1334*/ 	.word	0x00016140
        /*1338*/ 	.word	0x00000006
        /*133c*/ 	.word	0x00000000
        /*1340*/ 	.short	0x010a
        /*1342*/ 	.byte	0x3f
	.zero		1


	//   ....[38]....
        /*1344*/ 	.word	0x000161a0
        /*1348*/ 	.word	0x00000003
        /*134c*/ 	.word	0x00000000
        /*1350*/ 	.short	0x010a
        /*1352*/ 	.byte	0x3f
	.zero		1


	//   ....[39]....
        /*1354*/ 	.word	0x00016200
        /*1358*/ 	.word	0x00000002
        /*135c*/ 	.word	0x00000000
        /*1360*/ 	.short	0x010a
        /*1362*/ 	.byte	0x3f
	.zero		1


	//   ....[40]....
        /*1364*/ 	.word	0x00016230
        /*1368*/ 	.word	0x00000003
        /*136c*/ 	.word	0x00000000
        /*1370*/ 	.short	0x010a
        /*1372*/ 	.byte	0x3f
	.zero		1


	//   ....[41]....
        /*1374*/ 	.word	0x00016310
        /*1378*/ 	.word	0x00000010
        /*137c*/ 	.word	0x00030c00
        /*1380*/ 	.short	0x010a
        /*1382*/ 	.byte	0x3f
	.zero		1


	//   ....[42]....
        /*1384*/ 	.word	0x00016360
        /*1388*/ 	.word	0x00000006
        /*138c*/ 	.word	0x00030c10
        /*1390*/ 	.short	0x010a
        /*1392*/ 	.byte	0x3f
	.zero		1


	//   ....[43]....
        /*1394*/ 	.word	0x000163b0
        /*1398*/ 	.word	0x00000006
        /*139c*/ 	.word	0x00030c30
        /*13a0*/ 	.short	0x010a
        /*13a2*/ 	.byte	0x3f
	.zero		1


	//   ....[44]....
        /*13a4*/ 	.word	0x00016400
        /*13a8*/ 	.word	0x00000006
        /*13ac*/ 	.word	0x00030c10
        /*13b0*/ 	.short	0x010a
        /*13b2*/ 	.byte	0x3f
	.zero		1


	//   ....[45]....
        /*13b4*/ 	.word	0x00016450
        /*13b8*/ 	.word	0x00000006
        /*13bc*/ 	.word	0x00030c30
        /*13c0*/ 	.short	0x010a
        /*13c2*/ 	.byte	0x3f
	.zero		1


	//   ....[46]....
        /*13c4*/ 	.word	0x000164a0
        /*13c8*/ 	.word	0x00000006
        /*13cc*/ 	.word	0x00030c10
        /*13d0*/ 	.short	0x010a
        /*13d2*/ 	.byte	0x3f
	.zero		1


	//   ....[47]....
        /*13d4*/ 	.word	0x000164f0
        /*13d8*/ 	.word	0x00000006
        /*13dc*/ 	.word	0x00030c30
        /*13e0*/ 	.short	0x010a
        /*13e2*/ 	.byte	0x3f
	.zero		1


	//   ....[48]....
        /*13e4*/ 	.word	0x00016690
        /*13e8*/ 	.word	0x00000010
        /*13ec*/ 	.word	0x00030c20
        /*13f0*/ 	.short	0x010a
        /*13f2*/ 	.byte	0x3f
	.zero		1


	//   ....[49]....
        /*13f4*/ 	.word	0x000166e0
        /*13f8*/ 	.word	0x00000010
        /*13fc*/ 	.word	0x00030c40
        /*1400*/ 	.short	0x010a
        /*1402*/ 	.byte	0x3f
	.zero		1


	//   ....[50]....
        /*1404*/ 	.word	0x00016730
        /*1408*/ 	.word	0x00000010
        /*140c*/ 	.word	0x00030c28
        /*1410*/ 	.short	0x010a
        /*1412*/ 	.byte	0x3f
	.zero		1


	//   ....[51]....
        /*1414*/ 	.word	0x00016780
        /*1418*/ 	.word	0x00000010
        /*141c*/ 	.word	0x00030c48
        /*1420*/ 	.short	0x010a
        /*1422*/ 	.byte	0x3f
	.zero		1


	//   ....[52]....
        /*1424*/ 	.word	0x000167e0
        /*1428*/ 	.word	0x00000010
        /*142c*/ 	.word	0x00030c20
        /*1430*/ 	.short	0x010a
        /*1432*/ 	.byte	0x3f
	.zero		1


	//   ....[53]....
        /*1434*/ 	.word	0x00016830
        /*1438*/ 	.word	0x00000010
        /*143c*/ 	.word	0x00030c40
        /*1440*/ 	.short	0x010a
        /*1442*/ 	.byte	0x3f
	.zero		1


	//   ....[54]....
        /*1444*/ 	.word	0x00016880
        /*1448*/ 	.word	0x00000010
        /*144c*/ 	.word	0x00030c28
        /*1450*/ 	.short	0x010a
        /*1452*/ 	.byte	0x3f
	.zero		1


	//   ....[55]....
        /*1454*/ 	.word	0x000168d0
        /*1458*/ 	.word	0x00000003
        /*145c*/ 	.word	0x00030c40
        /*1460*/ 	.short	0x010a
        /*1462*/ 	.byte	0x3f
	.zero		1


	//   ....[56]....
        /*1464*/ 	.word	0x000169a0
        /*1468*/ 	.word	0x00000006
        /*146c*/ 	.word	0x00000000
        /*1470*/ 	.short	0x010a
        /*1472*/ 	.byte	0x3f
	.zero		1


	//   ....[57]....
        /*1474*/ 	.word	0x000169f0
        /*1478*/ 	.word	0x00000003
        /*147c*/ 	.word	0x00000000
        /*1480*/ 	.short	0x010a
        /*1482*/ 	.byte	0x3f
	.zero		1


	//   ....[58]....
        /*1484*/ 	.word	0x00016a40
        /*1488*/ 	.word	0x00000002
        /*148c*/ 	.word	0x00000000
        /*1490*/ 	.short	0x010a
        /*1492*/ 	.byte	0x3f
	.zero		1


	//----- nvinfo : EIATTR_NUM_MBARRIERS
	.align		4
.L_618:
        /*1494*/ 	.byte	0x03, 0x38
        /*1496*/ 	.short	0x0009


	//----- nvinfo : EIATTR_EXIT_INSTR_OFFSETS
	.align		4
        /*1498*/ 	.byte	0x04, 0x1c
        /*149a*/ 	.short	(.L_620 - .L_619)


	//   ....[0]....
.L_619:
        /*149c*/ 	.word	0x00016280


	//----- nvinfo : EIATTR_MAX_THREADS
	.align		4
.L_620:
        /*14a0*/ 	.byte	0x04, 0x05
        /*14a2*/ 	.short	(.L_622 - .L_621)
.L_621:
        /*14a4*/ 	.word	0x00000180
        /*14a8*/ 	.word	0x00000001
        /*14ac*/ 	.word	0x00000001


	//----- nvinfo : EIATTR_CRS_STACK_SIZE
	.align		4
.L_622:
        /*14b0*/ 	.byte	0x04, 0x1e
        /*14b2*/ 	.short	(.L_624 - .L_623)
.L_623:
        /*14b4*/ 	.word	0x00000000


	//----- nvinfo : EIATTR_CBANK_PARAM_SIZE
	.align		4
.L_624:
        /*14b8*/ 	.byte	0x03, 0x19
        /*14ba*/ 	.short	0x0970


	//----- nvinfo : EIATTR_PARAM_CBANK
	.align		4
        /*14bc*/ 	.byte	0x04, 0x0a
        /*14be*/ 	.short	(.L_626 - .L_625)
	.align		4
.L_625:
        /*14c0*/ 	.word	index@(.nv.constant0._ZN7cutlass13device_kernelIN5flash11enable_sm90INS1_16FlashAttnBwdSm90INS1_25CollectiveMainloopBwdSm90ILi2ELi2ELi2EN4cute5tupleIJNS5_1CILi1EEES8_S8_EEENS6_IJNS7_ILi128EEESA_NS7_ILi64EEEEEENS_6half_tEfNS_4arch4Sm90ELb0ELb1ELb1ELb0ELb1ELb1ELb0ELb0ELi2ELi1ELi2ELi2ELb0EEENS1_21CollectiveEpilogueBwdISC_SD_SF_Li256ELb0ELb0ELi1EEENS1_19SingleTileSchedulerILb0ELb0ELb0ELi128EEEEEEEEEvNT_6ParamsE)
        /*14c4*/ 	.short	0x0210
        /*14c6*/ 	.short	0x0970


	//----- nvinfo : EIATTR_SW_WAR
	.align		4
.L_626:
        /*14c8*/ 	.byte	0x04, 0x36
        /*14ca*/ 	.short	(.L_628 - .L_627)
.L_627:
        /*14cc*/ 	.word	0x00000008
.L_628:


//--------------------- .nv.info._ZN7cutlass13device_kernelIN5flash11enable_sm90INS1_16FlashAttnBwdSm90INS1_25CollectiveMainloopBwdSm90ILi2ELi2ELi2EN4cute5tupleIJNS5_1CILi1EEES8_S8_EEENS6_IJNS7_ILi128EEESA_NS7_ILi64EEEEEENS_6half_tEfNS_4arch4Sm90ELb0ELb1ELb1ELb0ELb0ELb1ELb0ELb0ELi2ELi1ELi2ELi2ELb0EEENS1_24CollectiveEpilogueBwdGQAISC_fSF_Li256ELb0ELb0EEENS1_19SingleTileSchedulerILb0ELb0ELb0ELi128EEEEEEEEEvNT_6ParamsE --------------------------
	.section	.nv.info._ZN7cutlass13device_kernelIN5flash11enable_sm90INS1_16FlashAttnBwdSm90INS1_25CollectiveMainloopBwdSm90ILi2ELi2ELi2EN4cute5tupleIJNS5_1CILi1EEES8_S8_EEENS6_IJNS7_ILi128EEESA_NS7_ILi64EEEEEENS_6half_tEfNS_4arch4Sm90ELb0ELb1ELb1ELb0ELb0ELb1ELb0ELb0ELi2ELi1ELi2ELi2ELb0EEENS1_24CollectiveEpilogueBwdGQAISC_fSF_Li256ELb0ELb0EEENS1_19SingleTileSchedulerILb0ELb0ELb0ELi128EEEEEEEEEvNT_6ParamsE,"",@"SHT_CUDA_INFO"
	.sectionflags	@""
	.align	4


	//----- nvinfo : EIATTR_CUDA_API_VERSION
	.align		4
        /*0000*/ 	.byte	0x04, 0x37
        /*0002*/ 	.short	(.L_630 - .L_629)
.L_629:
        /*0004*/ 	.word	0x00000082


	//----- nvinfo : EIATTR_KPARAM_INFO
	.align		4
.L_630:
        /*0008*/ 	.byte	0x04, 0x17
        /*000a*/ 	.short	(.L_632 - .L_631)
.L_631:
        /*000c*/ 	.word	0x00000000
        /*0010*/ 	.short	0x0000
        /*0012*/ 	.short	0x0070
        /*0014*/ 	.byte	0x00, 0xf0, 0x01, 0x1a


	//----- nvinfo : EIATTR_SPARSE_MMA_MASK
	.align		4
.L_632:
        /*0018*/ 	.byte	0x03, 0x50
        /*001a*/ 	.short	0x0000


	//----- nvinfo : EIATTR_MAXREG_COUNT
	.align		4
        /*001c*/ 	.byte	0x03, 0x1b
        /*001e*/ 	.short	0x00a8


	//----- nvinfo : EIATTR_NUM_BARRIERS
	.align		4
        /*0020*/ 	.byte	0x02, 0x4c
        /*0022*/ 	.byte	0x10
	.zero		1


	//----- nvinfo : EIATTR_EXTERNS
	.align		4
        /*0024*/ 	.byte	0x04, 0x0f
        /*0026*/ 	.short	(.L_634 - .L_633)


	//   ....[0]....
	.align		4
.L_633:
        /*0028*/ 	.word	index@(__assertfail)


	//----- nvinfo : EIATTR_ANNOTATIONS
	.align		4
.L_634:
        /*002c*/ 	.byte	0x04, 0x55
        /*002e*/ 	.short	(.L_636 - .L_635)


	//   ....[0]....
.L_635:
        /* <DEDUP_REMOVED lines=158> */


	//----- nvinfo : EIATTR_MERCURY_ISA_VERSION
	.align		4
.L_636:
        /*0a00*/ 	.byte	0x03, 0x5f
        /*0a02*/ 	.short	0x0101


	//----- nvinfo : EIATTR_INT_WARP_WIDE_INSTR_OFFSETS
	.align		4
        /*0a04*/ 	.byte	0x04, 0x31
        /*0a06*/ 	.short	(.L_638 - .L_637)


	//   ....[0]....
.L_637:
        /*0a08*/ 	.word	0x00000190


	//   ....[1]....
        /*0a0c*/ 	.word	0x000001c0


	//----- nvinfo : EIATTR_COOP_GROUP_MASK_REGIDS
	.align		4
.L_638:
        /*0a10*/ 	.byte	0x04, 0x29
        /*0a12*/ 	.short	(.L_640 - .L_639)


	//   ....[0]....
.L_639:
        /*0a14*/ 	.word	0xffffffff


	//   ....[1]....
        /*0a18*/ 	.word	0xffffffff


	//   ....[2]....
        /*0a1c*/ 	.word	0xffffffff


	//   ....[3]....
        /*0a20*/ 	.word	0xffffffff


	//   ....[4]....
        /*0a24*/ 	.word	0xffffffff


	//   ....[5]....
        /*0a28*/ 	.word	0xffffffff


	//   ....[6]....
        /*0a2c*/ 	.word	0xffffffff


	//   ....[7]....
        /*0a30*/ 	.word	0xffffffff


	//   ....[8]....
        /*0a34*/ 	.word	0xffffffff


	//   ....[9]....
        /*0a38*/ 	.word	0xffffffff


	//   ....[10]....
        /*0a3c*/ 	.word	0xffffffff


	//   ....[11]....
        /*0a40*/ 	.word	0xffffffff


	//   ....[12]....
        /*0a44*/ 	.word	0xffffffff


	//   ....[13]....
        /*0a48*/ 	.word	0xffffffff


	//   ....[14]....
        /*0a4c*/ 	.word	0xffffffff


	//   ....[15]....
        /*0a50*/ 	.word	0xffffffff


	//   ....[16]....
        /*0a54*/ 	.word	0xffffffff


	//   ....[17]....
        /*0a58*/ 	.word	0xffffffff


	//   ....[18]....
        /*0a5c*/ 	.word	0xffffffff


	//   ....[19]....
        /*0a60*/ 	.word	0xffffffff


	//   ....[20]....
        /*0a64*/ 	.word	0xffffffff


	//   ....[21]....
        /*0a68*/ 	.word	0xffffffff


	//   ....[22]....
        /*0a6c*/ 	.word	0xffffffff


	//   ....[23]....
        /*0a70*/ 	.word	0xffffffff


	//   ....[24]....
        /*0a74*/ 	.word	0xffffffff


	//   ....[25]....
        /*0a78*/ 	.word	0xffffffff


	//   ....[26]....
        /*0a7c*/ 	.word	0xffffffff


	//   ....[27]....
        /*0a80*/ 	.word	0xffffffff


	//   ....[28]....
        /*0a84*/ 	.word	0xffffffff


	//   ....[29]....
        /*0a88*/ 	.word	0xffffffff


	//   ....[30]....
        /*0a8c*/ 	.word	0xffffffff


	//   ....[31]....
        /*0a90*/ 	.word	0xffffffff


	//   ....[32]....
        /*0a94*/ 	.word	0xffffffff


	//   ....[33]....
        /*0a98*/ 	.word	0xffffffff


	//   ....[34]....
        /*0a9c*/ 	.word	0xffffffff


	//   ....[35]....
        /*0aa0*/ 	.word	0xffffffff


	//   ....[36]....
        /*0aa4*/ 	.word	0xffffffff


	//   ....[37]....
        /*0aa8*/ 	.word	0xffffffff


	//   ....[38]....
        /*0aac*/ 	.word	0xffffffff


	//   ....[39]....
        /*0ab0*/ 	.word	0xffffffff


	//   ....[40]....
        /*0ab4*/ 	.word	0xffffffff


	//   ....[41]....
        /*0ab8*/ 	.word	0xffffffff


	//   ....[42]....
        /*0abc*/ 	.word	0xffffffff


	//   ....[43]....
        /*0ac0*/ 	.word	0xffffffff


	//   ....[44]....
        /*0ac4*/ 	.word	0xffffffff


	//   ....[45]....
        /*0ac8*/ 	.word	0xffffffff


	//   ....[46]....
        /*0acc*/ 	.word	0xffffffff


	//   ....[47]....
        /*0ad0*/ 	.word	0xffffffff


	//   ....[48]....
        /*0ad4*/ 	.word	0xffffffff


	//   ....[49]....
        /*0ad8*/ 	.word	0xffffffff


	//   ....[50]....
        /*0adc*/ 	.word	0xffffffff


	//   ....[51]....
        /*0ae0*/ 	.word	0xffffffff


	//   ....[52]....
        /*0ae4*/ 	.word	0xffffffff


	//   ....[53]....
        /*0ae8*/ 	.word	0xffffffff


	//   ....[54]....
        /*0aec*/ 	.word	0xffffffff


	//   ....[55]....
        /*0af0*/ 	.word	0xffffffff


	//   ....[56]....
        /*0af4*/ 	.word	0xffffffff


	//   ....[57]....
        /*0af8*/ 	.word	0xffffffff


	//   ....[58]....
        /*0afc*/ 	.word	0xffffffff


	//   ....[59]....
        /*0b00*/ 	.word	0xffffffff


	//   ....[60]....
        /*0b04*/ 	.word	0xffffffff


	//   ....[61]....
        /*0b08*/ 	.word	0xffffffff


	//   ....[62]....
        /*0b0c*/ 	.word	0xffffffff


	//   ....[63]....
        /*0b10*/ 	.word	0xffffffff


	//   ....[64]....
        /*0b14*/ 	.word	0xffffffff


	//   ....[65]....
        /*0b18*/ 	.word	0xffffffff


	//   ....[66]....
        /*0b1c*/ 	.word	0xffffffff


	//   ....[67]....
        /*0b20*/ 	.word	0xffffffff


	//   ....[68]....
        /*0b24*/ 	.word	0xffffffff


	//   ....[69]....
        /*0b28*/ 	.word	0xffffffff


	//   ....[70]....
        /*0b2c*/ 	.word	0xffffffff


	//   ....[71]....
        /*0b30*/ 	.word	0xffffffff


	//   ....[72]....
        /*0b34*/ 	.word	0xffffffff


	//   ....[73]....
        /*0b38*/ 	.word	0xffffffff


	//   ....[74]....
        /*0b3c*/ 	.word	0xffffffff


	//   ....[75]....
        /*0b40*/ 	.word	0xffffffff


	//   ....[76]....
        /*0b44*/ 	.word	0xffffffff


	//   ....[77]....
        /*0b48*/ 	.word	0xffffffff


	//   ....[78]....
        /*0b4c*/ 	.word	0xffffffff


	//   ....[79]....
        /*0b50*/ 	.word	0xffffffff


	//   ....[80]....
        /*0b54*/ 	.word	0xffffffff


	//   ....[81]....
        /*0b58*/ 	.word	0xffffffff


	//   ....[82]....
        /*0b5c*/ 	.word	0xffffffff


	//   ....[83]....
        /*0b60*/ 	.word	0xffffffff


	//   ....[84]....
        /*0b64*/ 	.word	0xffffffff


	//   ....[85]....
        /*0b68*/ 	.word	0xffffffff


	//   ....[86]....
        /*0b6c*/ 	.word	0xffffffff


	//   ....[87]....
        /*0b70*/ 	.word	0xffffffff


	//   ....[88]....
        /*0b74*/ 	.word	0xffffffff


	//   ....[89]....
        /*0b78*/ 	.word	0xffffffff


	//   ....[90]....
        /*0b7c*/ 	.word	0xffffffff


	//   ....[91]....
        /*0b80*/ 	.word	0xffffffff


	//   ....[92]....
        /*0b84*/ 	.word	0xffffffff


	//   ....[93]....
        /*0b88*/ 	.word	0xffffffff


	//   ....[94]....
        /*0b8c*/ 	.word	0xffffffff


	//   ....[95]....
        /*0b90*/ 	.word	0xffffffff


	//   ....[96]....
        /*0b94*/ 	.word	0xffffffff


	//   ....[97]....
        /*0b98*/ 	.word	0xffffffff


	//   ....[98]....
        /*0b9c*/ 	.word	0xffffffff


	//   ....[99]....
        /*0ba0*/ 	.word	0xffffffff


	//   ....[100]....
        /*0ba4*/ 	.word	0xffffffff


	//   ....[101]....
        /*0ba8*/ 	.word	0xffffffff


	//   ....[102]....
        /*0bac*/ 	.word	0xffffffff


	//   ....[103]....
        /*0bb0*/ 	.word	0xffffffff


	//   ....[104]....
        /*0bb4*/ 	.word	0xffffffff


	//   ....[105]....
        /*0bb8*/ 	.word	0xffffffff


	//   ....[106]....
        /*0bbc*/ 	.word	0xffffffff


	//   ....[107]....
        /*0bc0*/ 	.word	0xffffffff


	//   ....[108]....
        /*0bc4*/ 	.word	0xffffffff


	//   ....[109]....
        /*0bc8*/ 	.word	0xffffffff


	//   ....[110]....
        /*0bcc*/ 	.word	0xffffffff


	//   ....[111]....
        /*0bd0*/ 	.word	0xffffffff


	//   ....[112]....
        /*0bd4*/ 	.word	0xffffffff


	//   ....[113]....
        /*0bd8*/ 	.word	0xffffffff


	//   ....[114]....
        /*0bdc*/ 	.word	0xffffffff


	//   ....[115]....
        /*0be0*/ 	.word	0xffffffff


	//   ....[116]....
        /*0be4*/ 	.word	0xffffffff


	//   ....[117]....
        /*0be8*/ 	.word	0xffffffff


	//   ....[118]....
        /*0bec*/ 	.word	0xffffffff


	//   ....[119]....
        /*0bf0*/ 	.word	0xffffffff


	//   ....[120]....
        /*0bf4*/ 	.word	0xffffffff


	//   ....[121]....
        /*0bf8*/ 	.word	0xffffffff


	//   ....[122]....
        /*0bfc*/ 	.word	0xffffffff


	//   ....[123]....
        /*0c00*/ 	.word	0xffffffff


	//   ....[124]....
        /*0c04*/ 	.word	0xffffffff


	//   ....[125]....
        /*0c08*/ 	.word	0xffffffff


	//   ....[126]....
        /*0c0c*/ 	.word	0xffffffff


	//   ....[127]....
        /*0c10*/ 	.word	0xffffffff


	//   ....[128]....
        /*0c14*/ 	.word	0xffffffff


	//   ....[129]....
        /*0c18*/ 	.word	0xffffffff


	//   ....[130]....
        /*0c1c*/ 	.word	0xffffffff


	//   ....[131]....
        /*0c20*/ 	.word	0xffffffff


	//   ....[132]....
        /*0c24*/ 	.word	0xffffffff


	//   ....[133]....
        /*0c28*/ 	.word	0xffffffff


	//   ....[134]....
        /*0c2c*/ 	.word	0xffffffff


	//   ....[135]....
        /*0c30*/ 	.word	0xffffffff


	//   ....[136]....
        /*0c34*/ 	.word	0xffffffff


	//   ....[137]....
        /*0c38*/ 	.word	0xffffffff


	//   ....[138]....
        /*0c3c*/ 	.word	0xffffffff


	//   ....[139]....
        /*0c40*/ 	.word	0xffffffff


	//   ....[140]....
        /*0c44*/ 	.word	0xffffffff


	//   ....[141]....
        /*0c48*/ 	.word	0xffffffff


	//   ....[142]....
        /*0c4c*/ 	.word	0xffffffff


	//   ....[143]....
        /*0c50*/ 	.word	0xffffffff


	//   ....[144]....
        /*0c54*/ 	.word	0xffffffff


	//   ....[145]....
        /*0c58*/ 	.word	0xffffffff


	//   ....[146]....
        /*0c5c*/ 	.word	0xffffffff


	//   ....[147]....
        /*0c60*/ 	.word	0xffffffff


	//   ....[148]....
        /*0c64*/ 	.word	0xffffffff


	//   ....[149]....
        /*0c68*/ 	.word	0xffffffff


	//   ....[150]....
        /*0c6c*/ 	.word	0xffffffff


	//   ....[151]....
        /*0c70*/ 	.word	0xffffffff


	//   ....[152]....
        /*0c74*/ 	.word	0xffffffff


	//   ....[153]....
        /*0c78*/ 	.word	0xffffffff


	//   ....[154]....
        /*0c7c*/ 	.word	0xffffffff


	//   ....[155]....
        /*0c80*/ 	.word	0xffffffff


	//   ....[156]....
        /*0c84*/ 	.word	0xffffffff


	//   ....[157]....
        /*0c88*/ 	.word	0xffffffff


	//   ....[158]....
        /*0c8c*/ 	.word	0xffffffff


	//   ....[159]....
        /*0c90*/ 	.word	0xffffffff


	//   ....[160]....
        /*0c94*/ 	.word	0xffffffff


	//   ....[161]....
        /*0c98*/ 	.word	0xffffffff


	//   ....[162]....
        /*0c9c*/ 	.word	0xffffffff


	//   ....[163]....
        /*0ca0*/ 	.word	0xffffffff


	//   ....[164]....
        /*0ca4*/ 	.word	0xffffffff


	//   ....[165]....
        /*0ca8*/ 	.word	0xffffffff


	//   ....[166]....
        /*0cac*/ 	.word	0xffffffff


	//   ....[167]....
        /*0cb0*/ 	.word	0xffffffff


	//   ....[168]....
        /*0cb4*/ 	.word	0xffffffff


	//   ....[169]....
        /*0cb8*/ 	.word	0xffffffff


	//   ....[170]....
        /*0cbc*/ 	.word	0xffffffff


	//   ....[171]....
        /*0cc0*/ 	.word	0xffffffff


	//   ....[172]....
        /*0cc4*/ 	.word	0xffffffff


	//   ....[173]....
        /*0cc8*/ 	.word	0xffffffff


	//   ....[174]....
        /*0ccc*/ 	.word	0xffffffff


	//   ....[175]....
        /*0cd0*/ 	.word	0xffffffff


	//   ....[176]....
        /*0cd4*/ 	.word	0xffffffff


	//   ....[177]....
        /*0cd8*/ 	.word	0xffffffff


	//   ....[178]....
        /*0cdc*/ 	.word	0xffffffff


	//   ....[179]....
        /*0ce0*/ 	.word	0xffffffff


	//   ....[180]....
        /*0ce4*/ 	.word	0xffffffff


	//   ....[181]....
        /*0ce8*/ 	.word	0xffffffff


	//   ....[182]....
        /*0cec*/ 	.word	0xffffffff


	//   ....[183]....
        /*0cf0*/ 	.word	0xffffffff


	//   ....[184]....
        /*0cf4*/ 	.word	0xffffffff


	//   ....[185]....
        /*0cf8*/ 	.word	0xffffffff


	//   ....[186]....
        /*0cfc*/ 	.word	0xffffffff


	//   ....[187]....
        /*0d00*/ 	.word	0xffffffff


	//   ....[188]....
        /*0d04*/ 	.word	0xffffffff


	//   ....[189]....
        /*0d08*/ 	.word	0xffffffff


	//   ....[190]....
        /*0d0c*/ 	.word	0xffffffff


	//   ....[191]....
        /*0d10*/ 	.word	0xffffffff


	//   ....[192]....
        /*0d14*/ 	.word	0xffffffff


	//   ....[193]....
        /*0d18*/ 	.word	0xffffffff


	//   ....[194]....
        /*0d1c*/ 	.word	0xffffffff


	//   ....[195]....
        /*0d20*/ 	.word	0xffffffff


	//   ....[196]....
        /*0d24*/ 	.word	0xffffffff


	//   ....[197]....
        /*0d28*/ 	.word	0xffffffff


	//   ....[198]....
        /*0d2c*/ 	.word	0xffffffff


	//   ....[199]....
        /*0d30*/ 	.word	0x0500000f


	//----- nvinfo : EIATTR_COOP_GROUP_INSTR_OFFSETS
	.align		4
.L_640:
        /*0d34*/ 	.byte	0x04, 0x28
        /*0d36*/ 	.short	(.L_642 - .L_641)


	//   ....[0]....
.L_641:
        /*0d38*/ 	.word	0x00000070


	//   ....[1]....
        /*0d3c*/ 	.word	0x000001a0


	//   ....[2]....
        /*0d40*/ 	.word	0x000001f0


	//   ....[3]....
        /*0d44*/ 	.word	0x000003e0


	//   ....[4]....
        /*0d48*/ 	.word	0x00000600


	//   ....[5]....
        /*0d4c*/ 	.word	0x00000f50


	//   ....[6]....
        /*0d50*/ 	.word	0x00003230


	//   ....[7]....
        /*0d54*/ 	.word	0x00003770


	//   ....[8]....
        /*0d58*/ 	.word	0x00003ad0


	//   ....[9]....
        /*0d5c*/ 	.word	0x00003b00


	//   ....[10]....
        /*0d60*/ 	.word	0x00003b50


	//   ....[11]....
        /*0d64*/ 	.word	0x00003b90


	//   ....[12]....
        /*0d68*/ 	.word	0x00003bb0


	//   ....[13]....
        /*0d6c*/ 	.word	0x00003c60


	//   ....[14]....
        /*0d70*/ 	.word	0x00003cb0


	//   ....[15]....
        /*0d74*/ 	.word	0x00003cf0


	//   ....[16]....
        /*0d78*/ 	.word	0x00003d20


	//   ....[17]....
        /*0d7c*/ 	.word	0x00003d40


	//   ....[18]....
        /*0d80*/ 	.word	0x00003d50


	//   ....[19]....
        /*0d84*/ 	.word	0x00003dc0


	//   ....[20]....
        /*0d88*/ 	.word	0x00003e00


	//   ....[21]....
        /*0d8c*/ 	.word	0x00003e30


	//   ....[22]....
        /*0d90*/ 	.word	0x00003e70


	//   ....[23]....
        /*0d94*/ 	.word	0x00003ed0


	//   ....[24]....
        /*0d98*/ 	.word	0x00003fc0


	//   ....[25]....
        /*0d9c*/ 	.word	0x00004030


	//   ....[26]....
        /*0da0*/ 	.word	0x00004060


	//   ....[27]....
        /*0da4*/ 	.word	0x000040c0


	//   ....[28]....
        /*0da8*/ 	.word	0x00004100


	//   ....[29]....
        /*0dac*/ 	.word	0x00004120


	//   ....[30]....
        /*0db0*/ 	.word	0x00004150


	//   ....[31]....
        /*0db4*/ 	.word	0x00004180


	//   ....[32]....
        /*0db8*/ 	.word	0x000041a0


	//   ....[33]....
        /*0dbc*/ 	.word	0x000042c0


	//   ....[34]....
        /*0dc0*/ 	.word	0x00004300


	//   ....[35]....
        /*0dc4*/ 	.word	0x00004330


	//   ....[36]....
        /*0dc8*/ 	.word	0x00004360


	//   ....[37]....
        /*0dcc*/ 	.word	0x00004380


	//   ....[38]....
        /*0dd0*/ 	.word	0x00004430


	//   ....[39]....
        /*0dd4*/ 	.word	0x00004460


	//   ....[40]....
        /*0dd8*/ 	.word	0x000044a0


	//   ....[41]....
        /*0ddc*/ 	.word	0x000044c0


	//   ....[42]....
        /*0de0*/ 	.word	0x000044e0


	//   ....[43]....
        /*0de4*/ 	.word	0x000044f0


	//   ....[44]....
        /*0de8*/ 	.word	0x00004540


	//   ....[45]....
        /*0dec*/ 	.word	0x00004570


	//   ....[46]....
        /*0df0*/ 	.word	0x000045b0


	//   ....[47]....
        /*0df4*/ 	.word	0x000045e0


	//   ....[48]....
        /*0df8*/ 	.word	0x000046f0


	//   ....[49]....
        /*0dfc*/ 	.word	0x00004790


	//   ....[50]....
        /*0e00*/ 	.word	0x000047a0


	//   ....[51]....
        /*0e04*/ 	.word	0x00004870


	//   ....[52]....
        /*0e08*/ 	.word	0x000048a0


	//   ....[53]....
        /*0e0c*/ 	.word	0x000048e0


	//   ....[54]....
        /*0e10*/ 	.word	0x000049a0


	//   ....[55]....
        /*0e14*/ 	.word	0x00004b40


	//   ....[56]....
        /*0e18*/ 	.word	0x00004b80


	//   ....[57]....
        /*0e1c*/ 	.word	0x00004c30


	//   ....[58]....
        /*0e20*/ 	.word	0x00004c70


	//   ....[59]....
        /*0e24*/ 	.word	0x00004cb0


	//   ....[60]....
        /*0e28*/ 	.word	0x00004d30


	//   ....[61]....
        /*0e2c*/ 	.word	0x00004d70


	//   ....[62]....
        /*0e30*/ 	.word	0x00004ea0


	//   ....[63]....
        /*0e34*/ 	.word	0x00005010


	//   ....[64]....
        /*0e38*/ 	.word	0x00005040


	//   ....[65]....
        /*0e3c*/ 	.word	0x00005060


	//   ....[66]....
        /*0e40*/ 	.word	0x00005080


	//   ....[67]....
        /*0e44*/ 	.word	0x000050c0


	//   ....[68]....
        /*0e48*/ 	.word	0x000050e0


	//   ....[69]....
        /*0e4c*/ 	.word	0x00005160


	//   ....[70]....
        /*0e50*/ 	.word	0x00008140


	//   ....[71]....
        /*0e54*/ 	.word	0x000083a0


	//   ....[72]....
        /*0e58*/ 	.word	0x000083c0


	//   ....[73]....
        /*0e5c*/ 	.word	0x00008400


	//   ....[74]....
        /*0e60*/ 	.word	0x00008430


	//   ....[75]....
        /*0e64*/ 	.word	0x000084a0


	//   ....[76]....
        /*0e68*/ 	.word	0x00008550


	//   ....[77]....
        /*0e6c*/ 	.word	0x00008610


	//   ....[78]....
        /*0e70*/ 	.word	0x000086b0


	//   ....[79]....
        /*0e74*/ 	.word	0x000086d0


	//   ....[80]....
        /*0e78*/ 	.word	0x00008700


	//   ....[81]....
        /*0e7c*/ 	.word	0x00008770


	//   ....[82]....
        /*0e80*/ 	.word	0x000087b0


	//   ....[83]....
        /*0e84*/ 	.word	0x00008840


	//   ....[84]....
        /*0e88*/ 	.word	0x00008950


	//   ....[85]....
        /*0e8c*/ 	.word	0x00008a00


	//   ....[86]....
        /*0e90*/ 	.word	0x00008a40


	//   ....[87]....
        /*0e94*/ 	.word	0x00008aa0


	//   ....[88]....
        /*0e98*/ 	.word	0x00008ab0


	//   ....[89]....
        /*0e9c*/ 	.word	0x00008ae0


	//   ....[90]....
        /*0ea0*/ 	.word	0x00008af0


	//   ....[91]....
        /*0ea4*/ 	.word	0x00008b00


	//   ....[92]....
        /*0ea8*/ 	.word	0x00008b90


	//   ....[93]....
        /*0eac*/ 	.word	0x00008c30


	//   ....[94]....
        /*0eb0*/ 	.word	0x00008c60


	//   ....[95]....
        /*0eb4*/ 	.word	0x00008ce0


	//   ....[96]....
        /*0eb8*/ 	.word	0x00008d30


	//   ....[97]....
        /*0ebc*/ 	.word	0x00008d60


	//   ....[98]....
        /*0ec0*/ 	.word	0x00008e10


	//   ....[99]....
        /*0ec4*/ 	.word	0x00008e50


	//   ....[100]....
        /*0ec8*/ 	.word	0x00008e80


	//   ....[101]....
        /*0ecc*/ 	.word	0x00008ed0


	//   ....[102]....
        /*0ed0*/ 	.word	0x00008f00


	//   ....[103]....
        /*0ed4*/ 	.word	0x00008f30


	//   ....[104]....
        /*0ed8*/ 	.word	0x00008f80


	//   ....[105]....
        /*0edc*/ 	.word	0x00009020


	//   ....[106]....
        /*0ee0*/ 	.word	0x000091c0


	//   ....[107]....
        /*0ee4*/ 	.word	0x00009390


	//   ....[108]....
        /*0ee8*/ 	.word	0x000093f0


	//   ....[109]....
        /*0eec*/ 	.word	0x00009440


	//   ....[110]....
        /*0ef0*/ 	.word	0x00009710


	//   ....[111]....
        /*0ef4*/ 	.word	0x00009740


	//   ....[112]....
        /*0ef8*/ 	.word	0x00009780


	//   ....[113]....
        /*0efc*/ 	.word	0x00009790


	//   ....[114]....
        /*0f00*/ 	.word	0x000097a0


	//   ....[115]....
        /*0f04*/ 	.word	0x000097b0


	//   ....[116]....
        /*0f08*/ 	.word	0x00009830


	//   ....[117]....
        /*0f0c*/ 	.word	0x00009970


	//   ....[118]....
        /*0f10*/ 	.word	0x000099c0


	//   ....[119]....
        /*0f14*/ 	.word	0x00009c80


	//   ....[120]....
        /*0f18*/ 	.word	0x00009c90


	//   ....[121]....
        /*0f1c*/ 	.word	0x00009ca0


	//   ....[122]....
        /*0f20*/ 	.word	0x00009cb0


	//   ....[123]....
        /*0f24*/ 	.word	0x00009cd0


	//   ....[124]....
        /*0f28*/ 	.word	0x00009ce0


	//   ....[125]....
        /*0f2c*/ 	.word	0x00009cf0


	//   ....[126]....
        /*0f30*/ 	.word	0x0000a050


	//   ....[127]....
        /*0f34*/ 	.word	0x0000a060


	//   ....[128]....
        /*0f38*/ 	.word	0x0000a070


	//   ....[129]....
        /*0f3c*/ 	.word	0x0000a080


	//   ....[130]....
        /*0f40*/ 	.word	0x0000a090


	//   ....[131]....
        /*0f44*/ 	.word	0x0000a0a0


	//   ....[132]....
        /*0f48*/ 	.word	0x0000a0b0


	//   ....[133]....
        /*0f4c*/ 	.word	0x0000a0c0


	//   ....[134]....
        /*0f50*/ 	.word	0x0000e070


	//   ....[135]....
        /*0f54*/ 	.word	0x0000e0f0


	//   ....[136]....
        /*0f58*/ 	.word	0x0000e130


	//   ....[137]....
        /*0f5c*/ 	.word	0x0000e180


	//   ....[138]....
        /*0f60*/ 	.word	0x0000e1d0


	//   ....[139]....
        /*0f64*/ 	.word	0x0000e1e0


	//   ....[140]....
        /*0f68*/ 	.word	0x0000e260


	//   ....[141]....
        /*0f6c*/ 	.word	0x0000e290


	//   ....[142]....
        /*0f70*/ 	.word	0x0000e2a0


	//   ....[143]....
        /*0f74*/ 	.word	0x0000e2b0


	//   ....[144]....
        /*0f78*/ 	.word	0x0000e300


	//   ....[145]....
        /*0f7c*/ 	.word	0x0000e310


	//   ....[146]....
        /*0f80*/ 	.word	0x0000e3e0


	//   ....[147]....
        /*0f84*/ 	.word	0x0000e470


	//   ....[148]....
        /*0f88*/ 	.word	0x0000e490


	//   ....[149]....
        /*0f8c*/ 	.word	0x0000e4a0


	//   ....[150]....
        /*0f90*/ 	.word	0x0000e520


	//   ....[151]....
        /*0f94*/ 	.word	0x0000e5a0


	//   ....[152]....
        /*0f98*/ 	.word	0x0000e5f0


	//   ....[153]....
        /*0f9c*/ 	.word	0x0000e650


	//   ....[154]....
        /*0fa0*/ 	.word	0x0000e670


	//   ....[155]....
        /*0fa4*/ 	.word	0x0000e6a0


	//   ....[156]....
        /*0fa8*/ 	.word	0x0000e6d0


	//   ....[157]....
        /*0fac*/ 	.word	0x0000e700


	//   ....[158]....
        /*0fb0*/ 	.word	0x0000e720


	//   ....[159]....
        /*0fb4*/ 	.word	0x0000e790


	//   ....[160]....
        /*0fb8*/ 	.word	0x0000e800


	//   ....[161]....
        /*0fbc*/ 	.word	0x0000e850


	//   ....[162]....
        /*0fc0*/ 	.word	0x0000e860


	//   ....[163]....
        /*0fc4*/ 	.word	0x0000e890


	//   ....[164]....
        /*0fc8*/ 	.word	0x0000e8e0


	//   ....[165]....
        /*0fcc*/ 	.word	0x0000e900


	//   ....[166]....
        /*0fd0*/ 	.word	0x0000e950


	//   ....[167]....
        /*0fd4*/ 	.word	0x0000e9b0


	//   ....[168]....
        /*0fd8*/ 	.word	0x0000e9e0


	//   ....[169]....
        /*0fdc*/ 	.word	0x0000ea10


	//   ....[170]....
        /*0fe0*/ 	.word	0x0000ea80


	//   ....[171]....
        /*0fe4*/ 	.word	0x0000eac0


	//   ....[172]....
        /*0fe8*/ 	.word	0x0000eae0


	//   ....[173]....
        /*0fec*/ 	.word	0x0000eb10


	//   ....[174]....
        /*0ff0*/ 	.word	0x0000ec70


	//   ....[175]....
        /*0ff4*/ 	.word	0x0000ecd0


	//   ....[176]....
        /*0ff8*/ 	.word	0x0000edf0


	//   ....[177]....
        /*0ffc*/ 	.word	0x0000ee20


	//   ....[178]....
        /*1000*/ 	.word	0x0000ee40


	//   ....[179]....
        /*1004*/ 	.word	0x0000eea0


	//   ....[180]....
        /*1008*/ 	.word	0x0000ef50


	//   ....[181]....
        /*100c*/ 	.word	0x0000ef80


	//   ....[182]....
        /*1010*/ 	.word	0x0000efa0


	//   ....[183]....
        /*1014*/ 	.word	0x0000f110


	//   ....[184]....
        /*1018*/ 	.word	0x0000f170


	//   ....[185]....
        /*101c*/ 	.word	0x0000f250


	//   ....[186]....
        /*1020*/ 	.word	0x0000f270


	//   ....[187]....
        /*1024*/ 	.word	0x0000f290


	//   ....[188]....
        /*1028*/ 	.word	0x0000f2a0


	//   ....[189]....
        /*102c*/ 	.word	0x0000f2c0


	//   ....[190]....
        /*1030*/ 	.word	0x0000f890


	//   ....[191]....
        /*1034*/ 	.word	0x0000f8b0


	//   ....[192]....
        /*1038*/ 	.word	0x0000f8d0


	//   ....[193]....
        /*103c*/ 	.word	0x0000f8e0


	//   ....[194]....
        /*1040*/ 	.word	0x0000f8f0


	//   ....[195]....
        /*1044*/ 	.word	0x0000f900


	//   ....[196]....
        /*1048*/ 	.word	0x0000f910


	//   ....[197]....
        /*104c*/ 	.word	0x0000f930


	//   ....[198]....
        /*1050*/ 	.word	0x00011d80


	//   ....[199]....
        /*1054*/ 	.word	0x00014730


	//----- nvinfo : EIATTR_REG_RECONFIG
	.align		4
.L_642:
        /*1058*/ 	.byte	0x01, 0x54
	.zero		2


	//----- nvinfo : EIATTR_SYSCALL_OFFSETS
	.align		4
        /*105c*/ 	.byte	0x04, 0x46
        /*105e*/ 	.short	(.L_644 - .L_643)


	//   ....[0]....
.L_643:
        /*1060*/ 	.word	0x00000bb0


	//   ....[1]....
        /*1064*/ 	.word	0x00000ca0


	//   ....[2]....
        /*1068*/ 	.word	0x00000e00


	//   ....[3]....
        /*106c*/ 	.word	0x00000ef0


	//----- nvinfo : EIATTR_MBARRIER_INSTR_OFFSETS
	.align		4
.L_644:
        /*1070*/ 	.byte	0x04, 0x39
        /*1072*/ 	.short	(.L_646 - .L_645)


	//   ....[0]....
.L_645:
        /*1074*/ 	.word	0x00000290
        /*1078*/ 	.word	0x000000ff
        /*107c*/ 	.word	0x00030c00
        /*1080*/ 	.short	0x0100
        /*1082*/ 	.byte	0x06
	.zero		1


	//   ....[1]....
        /*1084*/ 	.word	0x00000390
        /*1088*/ 	.word	0x000000ff
        /*108c*/ 	.word	0x00030c10
        /*1090*/ 	.short	0x0100
        /*1092*/ 	.byte	0x08
	.zero		1


	//   ....[2]....
        /*1094*/ 	.word	0x000003a0
        /*1098*/ 	.word	0x000000ff
        /*109c*/ 	.word	0x00030c20
        /*10a0*/ 	.short	0x0100
        /*10a2*/ 	.byte	0x08
	.zero		1


	//   ....[3]....
        /*10a4*/ 	.word	0x000003b0
        /*10a8*/ 	.word	0x000000ff
        /*10ac*/ 	.word	0x00030c18
        /*10b0*/ 	.short	0x0100
        /*10b2*/ 	.byte	0x08
	.zero		1


	//   ....[4]....
        /*10b4*/ 	.word	0x000003c0
        /*10b8*/ 	.word	0x000000ff
        /*10bc*/ 	.word	0x00030c28
        /*10c0*/ 	.short	0x0100
        /*10c2*/ 	.byte	0x08
	.zero		1


	//   ....[5]....
        /*10c4*/ 	.word	0x000004f0
        /*10c8*/ 	.word	0x000000ff
        /*10cc*/ 	.word	0x00030c30
        /*10d0*/ 	.short	0x0100
        /*10d2*/ 	.byte	0x08
	.zero		1


	//   ....[6]....
        /*10d4*/ 	.word	0x00000500
        /*10d8*/ 	.word	0x000000ff
        /*10dc*/ 	.word	0x00030c40
        /*10e0*/ 	.short	0x0100
        /*10e2*/ 	.byte	0x08
	.zero		1


	//   ....[7]....
        /*10e4*/ 	.word	0x00000510
        /*10e8*/ 	.word	0x000000ff
        /*10ec*/ 	.word	0x00030c38
        /*10f0*/ 	.short	0x0100
        /*10f2*/ 	.byte	0x08
	.zero		1


	//   ....[8]....
        /*10f4*/ 	.word	0x00000520
        /*10f8*/ 	.word	0x000000ff
        /*10fc*/ 	.word	0x00030c48
        /*1100*/ 	.short	0x0100
        /*1102*/ 	.byte	0x08
	.zero		1


	//   ....[9]....
        /*1104*/ 	.word	0x00000f90
        /*1108*/ 	.word	0x00000010
        /*110c*/ 	.word	0x00030c00
        /*1110*/ 	.short	0x010a
        /*1112*/ 	.byte	0x3f
	.zero		1


	//   ....[10]....
        /*1114*/ 	.word	0x000010c0
        /*1118*/ 	.word	0x00000010
        /*111c*/ 	.word	0x00030c00
        /*1120*/ 	.short	0x010a
        /*1122*/ 	.byte	0x3f
	.zero		1


	//   ....[11]....
        /*1124*/ 	.word	0x00001ba0
        /*1128*/ 	.word	0x00000006
        /*112c*/ 	.word	0x00030c10
        /*1130*/ 	.short	0x010a
        /*1132*/ 	.byte	0x3f
	.zero		1


	//   ....[12]....
        /*1134*/ 	.word	0x00001c10
        /*1138*/ 	.word	0x00000006
        /*113c*/ 	.word	0x00030c10
        /*1140*/ 	.short	0x010a
        /*1142*/ 	.byte	0x3f
	.zero		1


	//   ....[13]....
        /*1144*/ 	.word	0x00002040
        /*1148*/ 	.word	0x00000006
        /*114c*/ 	.word	0x00030c30
        /*1150*/ 	.short	0x010a
        /*1152*/ 	.byte	0x3f
	.zero		1


	//   ....[14]....
        /*1154*/ 	.word	0x00002080
        /*1158*/ 	.word	0x00000006
        /*115c*/ 	.word	0x00030c30
        /*1160*/ 	.short	0x010a
        /*1162*/ 	.byte	0x3f
	.zero		1


	//   ....[15]....
        /*1164*/ 	.word	0x00006740
        /*1168*/ 	.word	0x00000005
        /*116c*/ 	.word	0x00000000
        /*1170*/ 	.short	0x0101
        /*1172*/ 	.byte	0x3f
	.zero		1


	//   ....[16]....
        /*1174*/ 	.word	0x00006b90
        /*1178*/ 	.word	0x00000006
        /*117c*/ 	.word	0x00000000
        /*1180*/ 	.short	0x0101
        /*1182*/ 	.byte	0x3f
	.zero		1


	//   ....[17]....
        /*1184*/ 	.word	0x000074c0
        /*1188*/ 	.word	0x00000006
        /*118c*/ 	.word	0x00030c10
        /*1190*/ 	.short	0x010a
        /*1192*/ 	.byte	0x3f
	.zero		1


	//   ....[18]....
        /*1194*/ 	.word	0x00007540
        /*1198*/ 	.word	0x00000006
        /*119c*/ 	.word	0x00030c10
        /*11a0*/ 	.short	0x010a
        /*11a2*/ 	.byte	0x3f
	.zero		1


	//   ....[19]....
        /*11a4*/ 	.word	0x00007950
        /*11a8*/ 	.word	0x00000006
        /*11ac*/ 	.word	0x00030c30
        /*11b0*/ 	.short	0x010a
        /*11b2*/ 	.byte	0x3f
	.zero		1


	//   ....[20]....
        /*11b4*/ 	.word	0x00007990
        /*11b8*/ 	.word	0x00000006
        /*11bc*/ 	.word	0x00030c30
        /*11c0*/ 	.short	0x010a
        /*11c2*/ 	.byte	0x3f
	.zero		1


	//   ....[21]....
        /*11c4*/ 	.word	0x0000b5b0
        /*11c8*/ 	.word	0x00000005
        /*11cc*/ 	.word	0x00000000
        /*11d0*/ 	.short	0x0101
        /*11d2*/ 	.byte	0x3f
	.zero		1


	//   ....[22]....
        /*11d4*/ 	.word	0x0000ba20
        /*11d8*/ 	.word	0x00000006
        /*11dc*/ 	.word	0x00000000
        /*11e0*/ 	.short	0x0101
        /*11e2*/ 	.byte	0x3f
	.zero		1


	//   ....[23]....
        /*11e4*/ 	.word	0x0000c2c0
        /*11e8*/ 	.word	0x00000006
        /*11ec*/ 	.word	0x00030c10
        /*11f0*/ 	.short	0x010a
        /*11f2*/ 	.byte	0x3f
	.zero		1


	//   ....[24]....
        /*11f4*/ 	.word	0x0000c340
        /*11f8*/ 	.word	0x00000006
        /*11fc*/ 	.word	0x00030c10
        /*1200*/ 	.short	0x010a
        /*1202*/ 	.byte	0x3f
	.zero		1


	//   ....[25]....
        /*1204*/ 	.word	0x0000c750
        /*1208*/ 	.word	0x00000006
        /*120c*/ 	.word	0x00030c30
        /*1210*/ 	.short	0x010a
        /*1212*/ 	.byte	0x3f
	.zero		1


	//   ....[26]....
        /*1214*/ 	.word	0x0000c790
        /*1218*/ 	.word	0x00000006
        /*121c*/ 	.word	0x00030c30
        /*1220*/ 	.short	0x010a
        /*1222*/ 	.byte	0x3f
	.zero		1


	//   ....[27]....
        /*1224*/ 	.word	0x00010e70
        /*1228*/ 	.word	0x00000005
        /*122c*/ 	.word	0x00000000
        /*1230*/ 	.short	0x0101
        /*1232*/ 	.byte	0x3f
	.zero		1


	//   ....[28]....
        /*1234*/ 	.word	0x000112f0
        /*1238*/ 	.word	0x00000006
        /*123c*/ 	.word	0x00000000
        /*1240*/ 	.short	0x0101
        /*1242*/ 	.byte	0x3f
	.zero		1


	//   ....[29]....
        /*1244*/ 	.word	0x00012e80
        /*1248*/ 	.word	0x00000010
        /*124c*/ 	.word	0x00030c20
        /*1250*/ 	.short	0x010a
        /*1252*/ 	.byte	0x3f
	.zero		1


	//   ....[30]....
        /*1254*/ 	.word	0x00013450
        /*1258*/ 	.word	0x00000010
        /*125c*/ 	.word	0x00030c40
        /*1260*/ 	.short	0x010a
        /*1262*/ 	.byte	0x3f
	.zero		1


	//   ....[31]....
        /*1264*/ 	.word	0x00013680
        /*1268*/ 	.word	0x00000010
        /*126c*/ 	.word	0x00030c28
        /*1270*/ 	.short	0x010a
        /*1272*/ 	.byte	0x3f
	.zero		1


	//   ....[32]....
        /*1274*/ 	.word	0x000138b0
        /*1278*/ 	.word	0x00000010
        /*127c*/ 	.word	0x00030c48
        /*1280*/ 	.short	0x010a
        /*1282*/ 	.byte	0x3f
	.zero		1


	//   ....[33]....
        /*1284*/ 	.word	0x00013a90
        /*1288*/ 	.word	0x00000010
        /*128c*/ 	.word	0x00030c20
        /*1290*/ 	.short	0x010a
        /*1292*/ 	.byte	0x3f
	.zero		1


	//   ....[34]....
        /*1294*/ 	.word	0x00013d40
        /*1298*/ 	.word	0x00000010
        /*129c*/ 	.word	0x00030c40
        /*12a0*/ 	.short	0x010a
        /*12a2*/ 	.byte	0x3f
	.zero		1


	//   ....[35]....
        /*12a4*/ 	.word	0x00013f40
        /*12a8*/ 	.word	0x00000010
        /*12ac*/ 	.word	0x00030c28
        /*12b0*/ 	.short	0x010a
        /*12b2*/ 	.byte	0x3f
	.zero		1


	//   ....[36]....
        /*12b4*/ 	.word	0x000141c0
        /*12b8*/ 	.word	0x00000003
        /*12bc*/ 	.word	0x00030c40
        /*12c0*/ 	.short	0x010a
        /*12c2*/ 	.byte	0x3f
	.zero		1


	//   ....[37]....
        /*12c4*/ 	.word	0x00014590
        /*12c8*/ 	.word	0x00000006
        /*12cc*/ 	.word	0x00000000
        /*12d0*/ 	.short	0x010a
        /*12d2*/ 	.byte	0x3f
	.zero		1


	//   ....[38]....
        /*12d4*/ 	.word	0x000145f0
        /*12d8*/ 	.word	0x00000003
        /*12dc*/ 	.word	0x00000000
        /*12e0*/ 	.short	0x010a
        /*12e2*/ 	.byte	0x3f
	.zero		1


	//   ....[39]....
        /*12e4*/ 	.word	0x00014650
        /*12e8*/ 	.word	0x00000002
        /*12ec*/ 	.word	0x00000000
        /*12f0*/ 	.short	0x010a
        /*12f2*/ 	.byte	0x3f
	.zero		1


	//   ....[40]....
        /*12f4*/ 	.word	0x00014680
        /*12f8*/ 	.word	0x00000003
        /*12fc*/ 	.word	0x00000000
        /*1300*/ 	.short	0x010a
        /*1302*/ 	.byte	0x3f
	.zero		1


	//   ....[41]....
        /*1304*/ 	.word	0x00014760
        /*1308*/ 	.word	0x00000010
        /*130c*/ 	.word	0x00030c00
        /*1310*/ 	.short	0x010a
        /*1312*/ 	.byte	0x3f
	.zero		1


	//   ....[42]....
        /*1314*/ 	.word	0x000147b0
        /*1318*/ 	.word	0x00000006
        /*131c*/ 	.word	0x00030c10
        /*1320*/ 	.short	0x010a
        /*1322*/ 	.byte	0x3f
	.zero		1


	//   ....[43]....
        /*1324*/ 	.word	0x00014800
        /*1328*/ 	.word	0x00000006
        /*132c*/ 	.word	0x00030c30
        /*1330*/ 	.short	0x010a
        /*1332*/ 	.byte	0x3f
	.zero		1


	//   ....[44]....
        /*1334*/ 	.word	0x00014850
        /*1338*/ 	.word	0x00000006
        /*133c*/ 	.word	0x00030c10
        /*1340*/ 	.short	0x010a
        /*1342*/ 	.byte	0x3f
	.zero		1


	//   ....[45]....
        /*1344*/ 	.word	0x000148a0
        /*1348*/ 	.word	0x00000006
        /*134c*/ 	.word	0x00030c30
        /*1350*/ 	.short	0x010a
        /*1352*/ 	.byte	0x3f
	.zero		1


	//   ....[46]....
        /*1354*/ 	.word	0x000148f0
        /*1358*/ 	.word	0x00000006
        /*135c*/ 	.word	0x00030c10
        /*1360*/ 	.short	0x010a
        /*1362*/ 	.byte	0x3f
	.zero		1


	//   ....[47]....
        /*1364*/ 	.word	0x00014940
        /*1368*/ 	.word	0x00000006
        /*136c*/ 	.word	0x00030c30
        /*1370*/ 	.short	0x010a
        /*1372*/ 	.byte	0x3f
	.zero		1


	//   ....[48]....
        /*1374*/ 	.word	0x00014990
        /*1378*/ 	.word	0x00000010
        /*137c*/ 	.word	0x00030c20
        /*1380*/ 	.short	0x010a
        /*1382*/ 	.byte	0x3f
	.zero		1


	//   ....[49]....
        /*1384*/ 	.word	0x000149e0
        /*1388*/ 	.word	0x00000010
        /*138c*/ 	.word	0x00030c40
        /*1390*/ 	.short	0x010a
        /*1392*/ 	.byte	0x3f
	.zero		1


	//   ....[50]....
        /*1394*/ 	.word	0x00014a30
        /*1398*/ 	.word	0x00000010
        /*139c*/ 	.word	0x00030c28
        /*13a0*/ 	.short	0x010a
        /*13a2*/ 	.byte	0x3f
	.zero		1


	//   ....[51]....
        /*13a4*/ 	.word	0x00014a80
        /*13a8*/ 	.word	0x00000010
        /*13ac*/ 	.word	0x00030c48
        /*13b0*/ 	.short	0x010a
        /*13b2*/ 	.byte	0x3f
	.zero		1


	//   ....[52]....
        /*13b4*/ 	.word	0x00014ae0
        /*13b8*/ 	.word	0x00000010
        /*13bc*/ 	.word	0x00030c20
        /*13c0*/ 	.short	0x010a
        /*13c2*/ 	.byte	0x3f
	.zero		1


	//   ....[53]....
        /*13c4*/ 	.word	0x00014b30
        /*13c8*/ 	.word	0x00000010
        /*13cc*/ 	.word	0x00030c40
        /*13d0*/ 	.short	0x010a
        /*13d2*/ 	.byte	0x3f
	.zero		1


	//   ....[54]....
        /*13d4*/ 	.word	0x00014b80
        /*13d8*/ 	.word	0x00000010
        /*13dc*/ 	.word	0x00030c28
        /*13e0*/ 	.short	0x010a
        /*13e2*/ 	.byte	0x3f
	.zero		1


	//   ....[55]....
        /*13e4*/ 	.word	0x00014bd0
        /*13e8*/ 	.word	0x00000003
        /*13ec*/ 	.word	0x00030c40
        /*13f0*/ 	.short	0x010a
        /*13f2*/ 	.byte	0x3f
	.zero		1


	//   ....[56]....
        /*13f4*/ 	.word	0x00014ca0
        /*13f8*/ 	.word	0x00000006
        /*13fc*/ 	.word	0x00000000
        /*1400*/ 	.short	0x010a
        /*1402*/ 	.byte	0x3f
	.zero		1


	//   ....[57]....
        /*1404*/ 	.word	0x00014cf0
        /*1408*/ 	.word	0x00000003
        /*140c*/ 	.word	0x00000000
        /*1410*/ 	.short	0x010a
        /*1412*/ 	.byte	0x3f
	.zero		1


	//   ....[58]....
        /*1414*/ 	.word	0x00014d40
        /*1418*/ 	.word	0x00000002
        /*141c*/ 	.word	0x00000000
        /*1420*/ 	.short	0x010a
        /*1422*/ 	.byte	0x3f
	.zero		1


	//----- nvinfo : EIATTR_NUM_MBARRIERS
	.align		4
.L_646:
        /*1424*/ 	.byte	0x03, 0x38
        /*1426*/ 	.short	0x0009


	//----- nvinfo : EIATTR_EXIT_INSTR_OFFSETS
	.align		4
        /*1428*/ 	.byte	0x04, 0x1c
        /*142a*/ 	.short	(.L_648 - .L_647)


	//   ....[0]....
.L_647:
        /*142c*/ 	.word	0x000146d0


	//----- nvinfo : EIATTR_MAX_THREADS
	.align		4
.L_648:
        /*1430*/ 	.byte	0x04, 0x05
        /*1432*/ 	.short	(.L_650 - .L_649)
.L_649:
        /*1434*/ 	.word	0x00000180
        /*1438*/ 	.word	0x00000001
        /*143c*/ 	.word	0x00000001


	//----- nvinfo : EIATTR_CRS_STACK_SIZE
	.align		4
.L_650:
        /*1440*/ 	.byte	0x04, 0x1e
        /*1442*/ 	.short	(.L_652 - .L_651)
.L_651:
        /*1444*/ 	.word	0x00000000


	//----- nvinfo : EIATTR_CBANK_PARAM_SIZE
	.align		4
.L_652:
        /*1448*/ 	.byte	0x03, 0x19
        /*144a*/ 	.short	0x06f0


	//----- nvinfo : EIATTR_PARAM_CBANK
	.align		4
        /*144c*/ 	.byte	0x04, 0x0a
        /*144e*/ 	.short	(.L_654 - .L_653)
	.align		4
.L_653:
        /*1450*/ 	.word	index@(.nv.constant0._ZN7cutlass13device_kernelIN5flash11enable_sm90INS1_16FlashAttnBwdSm90INS1_25CollectiveMainloopBwdSm90ILi2ELi2ELi2EN4cute5tupleIJNS5_1CILi1EEES8_S8_EEENS6_IJNS7_ILi128EEESA_NS7_ILi64EEEEEENS_6half_tEfNS_4arch4Sm90ELb0ELb1ELb1ELb0ELb0ELb1ELb0ELb0ELi2ELi1ELi2ELi2ELb0EEENS1_24CollectiveEpilogueBwdGQAISC_fSF_Li256ELb0ELb0EEENS1_19SingleTileSchedulerILb0ELb0ELb0ELi128EEEEEEEEEvNT_6ParamsE)
        /*1454*/ 	.short	0x0210
        /*1456*/ 	.short	0x06f0


	//----- nvinfo : EIATTR_SW_WAR
	.align		4
.L_654:
        /*1458*/ 	.byte	0x04, 0x36
        /*145a*/ 	.short	(.L_656 - .L_655)
.L_655:
        /*145c*/ 	.word	0x00000008
.L_656:


//--------------------- .nv.info._ZN7cutlass13device_kernelIN5flash11enable_sm90INS1_16FlashAttnBwdSm90INS1_25CollectiveMainloopBwdSm90ILi2ELi2ELi2EN4cute5tupleIJNS5_1CILi1EEES8_S8_EEENS6_IJNS7_ILi128EEESA_NS7_ILi64EEEEEENS_6half_tEfNS_4arch4Sm90ELb0ELb1ELb1ELb0ELb1ELb1ELb0ELb0ELi2ELi1ELi2ELi2ELb0EEENS1_24CollectiveEpilogueBwdGQAISC_fSF_Li256ELb0ELb1EEENS1_19SingleTileSchedulerILb0ELb0ELb0ELi128EEEEEEEEEvNT_6ParamsE --------------------------
	.section	.nv.info._ZN7cutlass13device_kernelIN5flash11enable_sm90INS1_16FlashAttnBwdSm90INS1_25CollectiveMainloopBwdSm90ILi2ELi2ELi2EN4cute5tupleIJNS5_1CILi1EEES8_S8_EEENS6_IJNS7_ILi128EEESA_NS7_ILi64EEEEEENS_6half_tEfNS_4arch4Sm90ELb0ELb1ELb1ELb0ELb1ELb1ELb0ELb0ELi2ELi1ELi2ELi2ELb0EEENS1_24CollectiveEpilogueBwdGQAISC_fSF_Li256ELb0ELb1EEENS1_19SingleTileSchedulerILb0ELb0ELb0ELi128EEEEEEEEEvNT_6ParamsE,"",@"SHT_CUDA_INFO"
	.sectionflags	@""
	.align	4


	//----- nvinfo : EIATTR_CUDA_API_VERSION
	.align		4
        /*0000*/ 	.byte	0x04, 0x37
        /*0002*/ 	.short	(.L_658 - .L_657)
.L_657:
        /*0004*/ 	.word	0x00000082


	//----- nvinfo : EIATTR_KPARAM_INFO
	.align		4
.L_658:
        /*0008*/ 	.byte	0x04, 0x17
        /*000a*/ 	.short	(.L_660 - .L_659)
.L_659:
        /*000c*/ 	.word	0x00000000
        /*0010*/ 	.short	0x0000
        /*0012*/ 	.short	0x0070
        /*0014*/ 	.byte	0x00, 0xf0, 0x01, 0x1a


	//----- nvinfo : EIATTR_SPARSE_MMA_MASK
	.align		4
.L_660:
        /*0018*/ 	.byte	0x03, 0x50
        /*001a*/ 	.short	0x0000


	//----- nvinfo : EIATTR_MAXREG_COUNT
	.align		4
        /*001c*/ 	.byte	0x03, 0x1b
        /*001e*/ 	.short	0x00a8


	//----- nvinfo : EIATTR_NUM_BARRIERS
	.align		4
        /*0020*/ 	.byte	0x02, 0x4c
        /*0022*/ 	.byte	0x10
	.zero		1


	//----- nvinfo : EIATTR_EXTERNS
	.align		4
        /*0024*/ 	.byte	0x04, 0x0f
        /*0026*/ 	.short	(.L_662 - .L_661)


	//   ....[0]....
	.align		4
.L_661:
        /*0028*/ 	.word	index@(__assertfail)


	//----- nvinfo : EIATTR_ANNOTATIONS
	.align		4
.L_662:
        /*002c*/ 	.byte	0x04, 0x55
        /*002e*/ 	.short	(.L_664 - .L_663)


	//   ....[0]....
.L_663:
        /* <DEDUP_REMOVED lines=156> */


	//----- nvinfo : EIATTR_MERCURY_ISA_VERSION
	.align		4
.L_664:
        /*09e0*/ 	.byte	0x03, 0x5f
        /*09e2*/ 	.short	0x0101


	//----- nvinfo : EIATTR_INT_WARP_WIDE_INSTR_OFFSETS
	.align		4
        /*09e4*/ 	.byte	0x04, 0x31
        /*09e6*/ 	.short	(.L_666 - .L_665)


	//   ....[0]....
.L_665:
        /*09e8*/ 	.word	0x00000190


	//   ....[1]....
        /*09ec*/ 	.word	0x000001c0


	//   ....[2]....
        /*09f0*/ 	.word	0x00012ac0


	//   ....[3]....
        /*09f4*/ 	.word	0x000130b0


	//   ....[4]....
        /*09f8*/ 	.word	0x00013560


	//   ....[5]....
        /*09fc*/ 	.word	0x00013820


	//   ....[6]....
        /*0a00*/ 	.word	0x00013a80


	//   ....[7]....
        /*0a04*/ 	.word	0x00013c10


	//----- nvinfo : EIATTR_COOP_GROUP_MASK_REGIDS
	.align		4
.L_666:
        /*0a08*/ 	.byte	0x04, 0x29
        /*0a0a*/ 	.short	(.L_668 - .L_667)


	//   ....[0]....
.L_667:
        /*0a0c*/ 	.word	0xffffffff


	//   ....[1]....
        /*0a10*/ 	.word	0xffffffff


	//   ....[2]....
        /*0a14*/ 	.word	0xffffffff


	//   ....[3]....
        /*0a18*/ 	.word	0xffffffff


	//   ....[4]....
        /*0a1c*/ 	.word	0xffffffff


	//   ....[5]....
        /*0a20*/ 	.word	0xffffffff


	//   ....[6]....
        /*0a24*/ 	.word	0xffffffff


	//   ....[7]....
        /*0a28*/ 	.word	0xffffffff


	//   ....[8]....
        /*0a2c*/ 	.word	0xffffffff


	//   ....[9]....
        /*0a30*/ 	.word	0xffffffff


	//   ....[10]....
        /*0a34*/ 	.word	0xffffffff


	//   ....[11]....
        /*0a38*/ 	.word	0xffffffff


	//   ....[12]....
        /*0a3c*/ 	.word	0xffffffff


	//   ....[13]....
        /*0a40*/ 	.word	0xffffffff


	//   ....[14]....
        /*0a44*/ 	.word	0xffffffff


	//   ....[15]....
        /*0a48*/ 	.word	0xffffffff


	//   ....[16]....
        /*0a4c*/ 	.word	0xffffffff


	//   ....[17]....
        /*0a50*/ 	.word	0xffffffff


	//   ....[18]....
        /*0a54*/ 	.word	0xffffffff


	//   ....[19]....
        /*0a58*/ 	.word	0xffffffff


	//   ....[20]....
        /*0a5c*/ 	.word	0xffffffff


	//   ....[21]....
        /*0a60*/ 	.word	0xffffffff


	//   ....[22]....
        /*0a64*/ 	.word	0xffffffff


	//   ....[23]....
        /*0a68*/ 	.word	0xffffffff


	//   ....[24]....
        /*0a6c*/ 	.word	0xffffffff


	//   ....[25]....
        /*0a70*/ 	.word	0xffffffff


	//   ....[26]....
        /*0a74*/ 	.word	0xffffffff


	//   ....[27]....
        /*0a78*/ 	.word	0xffffffff


	//   ....[28]....
        /*0a7c*/ 	.word	0xffffffff


	//   ....[29]....
        /*0a80*/ 	.word	0xffffffff


	//   ....[30]....
        /*0a84*/ 	.word	0xffffffff


	//   ....[31]....
        /*0a88*/ 	.word	0xffffffff


	//   ....[32]....
        /*0a8c*/ 	.word	0xffffffff


	//   ....[33]....
        /*0a90*/ 	.word	0xffffffff


	//   ....[34]....
        /*0a94*/ 	.word	0xffffffff


	//   ....[35]....
        /*0a98*/ 	.word	0xffffffff


	//   ....[36]....
        /*0a9c*/ 	.word	0xffffffff


	//   ....[37]....
        /*0aa0*/ 	.word	0xffffffff


	//   ....[38]....
        /*0aa4*/ 	.word	0xffffffff


	//   ....[39]....
        /*0aa8*/ 	.word	0xffffffff


	//   ....[40]....
        /*0aac*/ 	.word	0xffffffff


	//   ....[41]....
        /*0ab0*/ 	.word	0xffffffff


	//   ....[42]....
        /*0ab4*/ 	.word	0xffffffff


	//   ....[43]....
        /*0ab8*/ 	.word	0xffffffff


	//   ....[44]....
        /*0abc*/ 	.word	0xffffffff


	//   ....[45]....
        /*0ac0*/ 	.word	0xffffffff


	//   ....[46]....
        /*0ac4*/ 	.word	0xffffffff


	//   ....[47]....
        /*0ac8*/ 	.word	0xffffffff


	//   ....[48]....
        /*0acc*/ 	.word	0xffffffff


	//   ....[49]....
        /*0ad0*/ 	.word	0xffffffff


	//   ....[50]....
        /*0ad4*/ 	.word	0xffffffff


	//   ....[51]....
        /*0ad8*/ 	.word	0xffffffff


	//   ....[52]....
        /*0adc*/ 	.word	0xffffffff


	//   ....[53]....
        /*0ae0*/ 	.word	0xffffffff


	//   ....[54]....
        /*0ae4*/ 	.word	0xffffffff


	//   ....[55]....
        /*0ae8*/ 	.word	0xffffffff


	//   ....[56]....
        /*0aec*/ 	.word	0xffffffff


	//   ....[57]....
        /*0af0*/ 	.word	0xffffffff


	//   ....[58]....
        /*0af4*/ 	.word	0xffffffff


	//   ....[59]....
        /*0af8*/ 	.word	0xffffffff


	//   ....[60]....
        /*0afc*/ 	.word	0xffffffff


	//   ....[61]....
        /*0b00*/ 	.word	0xffffffff


	//   ....[62]....
        /*0b04*/ 	.word	0xffffffff


	//   ....[63]....
        /*0b08*/ 	.word	0xffffffff


	//   ....[64]....
        /*0b0c*/ 	.word	0xffffffff


	//   ....[65]....
        /*0b10*/ 	.word	0xffffffff


	//   ....[66]....
        /*0b14*/ 	.word	0xffffffff


	//   ....[67]....
        /*0b18*/ 	.word	0xffffffff


	//   ....[68]....
        /*0b1c*/ 	.word	0xffffffff


	//   ....[69]....
        /*0b20*/ 	.word	0xffffffff


	//   ....[70]....
        /*0b24*/ 	.word	0xffffffff


	//   ....[71]....
        /*0b28*/ 	.word	0xffffffff


	//   ....[72]....
        /*0b2c*/ 	.word	0xffffffff


	//   ....[73]....
        /*0b30*/ 	.word	0xffffffff


	//   ....[74]....
        /*0b34*/ 	.word	0xffffffff


	//   ....[75]....
        /*0b38*/ 	.word	0xffffffff


	//   ....[76]....
        /*0b3c*/ 	.word	0xffffffff


	//   ....[77]....
        /*0b40*/ 	.word	0xffffffff


	//   ....[78]....
        /*0b44*/ 	.word	0xffffffff


	//   ....[79]....
        /*0b48*/ 	.word	0xffffffff


	//   ....[80]....
        /*0b4c*/ 	.word	0xffffffff


	//   ....[81]....
        /*0b50*/ 	.word	0xffffffff


	//   ....[82]....
        /*0b54*/ 	.word	0xffffffff


	//   ....[83]....
        /*0b58*/ 	.word	0xffffffff


	//   ....[84]....
        /*0b5c*/ 	.word	0xffffffff


	//   ....[85]....
        /*0b60*/ 	.word	0xffffffff


	//   ....[86]....
        /*0b64*/ 	.word	0xffffffff


	//   ....[87]....
        /*0b68*/ 	.word	0xffffffff


	//   ....[88]....
        /*0b6c*/ 	.word	0xffffffff


	//   ....[89]....
        /*0b70*/ 	.word	0xffffffff


	//   ....[90]....
        /*0b74*/ 	.word	0xffffffff


	//   ....[91]....
        /*0b78*/ 	.word	0xffffffff


	//   ....[92]....
        /*0b7c*/ 	.word	0xffffffff


	//   ....[93]....
        /*0b80*/ 	.word	0xffffffff


	//   ....[94]....
        /*0b84*/ 	.word	0xffffffff


	//   ....[95]....
        /*0b88*/ 	.word	0xffffffff


	//   ....[96]....
        /*0b8c*/ 	.word	0xffffffff


	//   ....[97]....
        /*0b90*/ 	.word	0xffffffff


	//   ....[98]....
        /*0b94*/ 	.word	0xffffffff


	//   ....[99]....
        /*0b98*/ 	.word	0xffffffff


	//   ....[100]....
        /*0b9c*/ 	.word	0xffffffff


	//   ....[101]....
        /*0ba0*/ 	.word	0xffffffff


	//   ....[102]....
        /*0ba4*/ 	.word	0xffffffff


	//   ....[103]....
        /*0ba8*/ 	.word	0xffffffff


	//   ....[104]....
        /*0bac*/ 	.word	0xffffffff


	//   ....[105]....
        /*0bb0*/ 	.word	0xffffffff


	//   ....[106]....
        /*0bb4*/ 	.word	0xffffffff


	//   ....[107]....
        /*0bb8*/ 	.word	0xffffffff


	//   ....[108]....
        /*0bbc*/ 	.word	0xffffffff


	//   ....[109]....
        /*0bc0*/ 	.word	0xffffffff


	//   ....[110]....
        /*0bc4*/ 	.word	0xffffffff


	//   ....[111]....
        /*0bc8*/ 	.word	0xffffffff


	//   ....[112]....
        /*0bcc*/ 	.word	0xffffffff


	//   ....[113]....
        /*0bd0*/ 	.word	0xffffffff


	//   ....[114]....
        /*0bd4*/ 	.word	0xffffffff


	//   ....[115]....
        /*0bd8*/ 	.word	0xffffffff


	//   ....[116]....
        /*0bdc*/ 	.word	0xffffffff


	//   ....[117]....
        /*0be0*/ 	.word	0xffffffff


	//   ....[118]....
        /*0be4*/ 	.word	0xffffffff


	//   ....[119]....
        /*0be8*/ 	.word	0xffffffff


	//   ....[120]....
        /*0bec*/ 	.word	0xffffffff


	//   ....[121]....
        /*0bf0*/ 	.word	0xffffffff


	//   ....[122]....
        /*0bf4*/ 	.word	0xffffffff


	//   ....[123]....
        /*0bf8*/ 	.word	0xffffffff


	//   ....[124]....
        /*0bfc*/ 	.word	0xffffffff


	//   ....[125]....
        /*0c00*/ 	.word	0xffffffff


	//   ....[126]....
        /*0c04*/ 	.word	0xffffffff


	//   ....[127]....
        /*0c08*/ 	.word	0xffffffff


	//   ....[128]....
        /*0c0c*/ 	.word	0xffffffff


	//   ....[129]....
        /*0c10*/ 	.word	0xffffffff


	//   ....[130]....
        /*0c14*/ 	.word	0xffffffff


	//   ....[131]....
        /*0c18*/ 	.word	0xffffffff


	//   ....[132]....
        /*0c1c*/ 	.word	0xffffffff


	//   ....[133]....
        /*0c20*/ 	.word	0xffffffff


	//   ....[134]....
        /*0c24*/ 	.word	0xffffffff


	//   ....[135]....
        /*0c28*/ 	.word	0xffffffff


	//   ....[136]....
        /*0c2c*/ 	.word	0xffffffff


	//   ....[137]....
        /*0c30*/ 	.word	0xffffffff


	//   ....[138]....
        /*0c34*/ 	.word	0xffffffff


	//   ....[139]....
        /*0c38*/ 	.word	0xffffffff


	//   ....[140]....
        /*0c3c*/ 	.word	0xffffffff


	//   ....[141]....
        /*0c40*/ 	.word	0xffffffff


	//   ....[142]....
        /*0c44*/ 	.word	0xffffffff


	//   ....[143]....
        /*0c48*/ 	.word	0xffffffff


	//   ....[144]....
        /*0c4c*/ 	.word	0xffffffff


	//   ....[145]....
        /*0c50*/ 	.word	0xffffffff


	//   ....[146]....
        /*0c54*/ 	.word	0xffffffff


	//   ....[147]....
        /*0c58*/ 	.word	0xffffffff


	//   ....[148]....
        /*0c5c*/ 	.word	0xffffffff


	//   ....[149]....
        /*0c60*/ 	.word	0xffffffff


	//   ....[150]....
        /*0c64*/ 	.word	0xffffffff


	//   ....[151]....
        /*0c68*/ 	.word	0xffffffff


	//   ....[152]....
        /*0c6c*/ 	.word	0xffffffff


	//   ....[153]....
        /*0c70*/ 	.word	0xffffffff


	//   ....[154]....
        /*0c74*/ 	.word	0xffffffff


	//   ....[155]....
        /*0c78*/ 	.word	0xffffffff


	//   ....[156]....
        /*0c7c*/ 	.word	0xffffffff


	//   ....[157]....
        /*0c80*/ 	.word	0xffffffff


	//   ....[158]....
        /*0c84*/ 	.word	0xffffffff


	//   ....[159]....
        /*0c88*/ 	.word	0xffffffff


	//   ....[160]....
        /*0c8c*/ 	.word	0xffffffff


	//   ....[161]....
        /*0c90*/ 	.word	0xffffffff


	//   ....[162]....
        /*0c94*/ 	.word	0xffffffff


	//   ....[163]....
        /*0c98*/ 	.word	0xffffffff


	//   ....[164]....
        /*0c9c*/ 	.word	0xffffffff


	//   ....[165]....
        /*0ca0*/ 	.word	0xffffffff


	//   ....[166]....
        /*0ca4*/ 	.word	0xffffffff


	//   ....[167]....
        /*0ca8*/ 	.word	0xffffffff


	//   ....[168]....
        /*0cac*/ 	.word	0xffffffff


	//   ....[169]....
        /*0cb0*/ 	.word	0xffffffff


	//   ....[170]....
        /*0cb4*/ 	.word	0xffffffff


	//   ....[171]....
        /*0cb8*/ 	.word	0xffffffff


	//   ....[172]....
        /*0cbc*/ 	.word	0xffffffff


	//   ....[173]....
        /*0cc0*/ 	.word	0xffffffff


	//   ....[174]....
        /*0cc4*/ 	.word	0xffffffff


	//   ....[175]....
        /*0cc8*/ 	.word	0xffffffff


	//   ....[176]....
        /*0ccc*/ 	.word	0xffffffff


	//   ....[177]....
        /*0cd0*/ 	.word	0xffffffff


	//   ....[178]....
        /*0cd4*/ 	.word	0xffffffff


	//   ....[179]....
        /*0cd8*/ 	.word	0xffffffff


	//   ....[180]....
        /*0cdc*/ 	.word	0xffffffff


	//   ....[181]....
        /*0ce0*/ 	.word	0xffffffff


	//   ....[182]....
        /*0ce4*/ 	.word	0xffffffff


	//   ....[183]....
        /*0ce8*/ 	.word	0xffffffff


	//   ....[184]....
        /*0cec*/ 	.word	0xffffffff


	//   ....[185]....
        /*0cf0*/ 	.word	0xffffffff


	//   ....[186]....
        /*0cf4*/ 	.word	0xffffffff


	//   ....[187]....
        /*0cf8*/ 	.word	0xffffffff


	//   ....[188]....
        /*0cfc*/ 	.word	0xffffffff


	//   ....[189]....
        /*0d00*/ 	.word	0xffffffff


	//   ....[190]....
        /*0d04*/ 	.word	0xffffffff


	//   ....[191]....
        /*0d08*/ 	.word	0xffffffff


	//   ....[192]....
        /*0d0c*/ 	.word	0xffffffff


	//   ....[193]....
        /*0d10*/ 	.word	0xffffffff


	//   ....[194]....
        /*0d14*/ 	.word	0xffffffff


	//   ....[195]....
        /*0d18*/ 	.word	0xffffffff


	//   ....[196]....
        /*0d1c*/ 	.word	0xffffffff


	//   ....[197]....
        /*0d20*/ 	.word	0xffffffff


	//   ....[198]....
        /*0d24*/ 	.word	0xffffffff


	//   ....[199]....
        /*0d28*/ 	.word	0xffffffff


	//   ....[200]....
        /*0d2c*/ 	.word	0xffffffff


	//   ....[201]....
        /*0d30*/ 	.word	0xffffffff


	//   ....[202]....
        /*0d34*/ 	.word	0xffffffff


	//   ....[203]....
        /*0d38*/ 	.word	0xffffffff


	//   ....[204]....
        /*0d3c*/ 	.word	0xffffffff


	//   ....[205]....
        /*0d40*/ 	.word	0xffffffff


	//   ....[206]....
        /*0d44*/ 	.word	0xffffffff


	//   ....[207]....
        /*0d48*/ 	.word	0xffffffff


	//   ....[208]....
        /*0d4c*/ 	.word	0xffffffff


	//   ....[209]....
        /*0d50*/ 	.word	0xffffffff


	//   ....[210]....
        /*0d54*/ 	.word	0xffffffff


	//   ....[211]....
        /*0d58*/ 	.word	0xffffffff


	//   ....[212]....
        /*0d5c*/ 	.word	0x0500000f


	//   ....[213]....
        /*0d60*/ 	.word	0x0500000f


	//   ....[214]....
        /*0d64*/ 	.word	0x0500000f


	//   ....[215]....
        /*0d68*/ 	.word	0x0500000f


	//   ....[216]....
        /*0d6c*/ 	.word	0x0500000f


	//   ....[217]....
        /*0d70*/ 	.word	0x0500000f


	//----- nvinfo : EIATTR_COOP_GROUP_INSTR_OFFSETS
	.align		4
.L_668:
        /*0d74*/ 	.byte	0x04, 0x28
        /*0d76*/ 	.short	(.L_670 - .L_669)


	//   ....[0]....
.L_669:
        /*0d78*/ 	.word	0x00000070


	//   ....[1]....
        /*0d7c*/ 	.word	0x000001a0


	//   ....[2]....
        /*0d80*/ 	.word	0x000001f0


	//   ....[3]....
        /*0d84*/ 	.word	0x000003e0


	//   ....[4]....
        /*0d88*/ 	.word	0x00000610


	//   ....[5]....
        /*0d8c*/ 	.word	0x00000f60


	//   ....[6]....
        /*0d90*/ 	.word	0x00003240


	//   ....[7]....
        /*0d94*/ 	.word	0x00003780


	//   ....[8]....
        /*0d98*/ 	.word	0x00003ae0


	//   ....[9]....
        /*0d9c*/ 	.word	0x00003b10


	//   ....[10]....
        /*0da0*/ 	.word	0x00003b60


	//   ....[11]....
        /*0da4*/ 	.word	0x00003ba0


	//   ....[12]....
        /*0da8*/ 	.word	0x00003bc0


	//   ....[13]....
        /*0dac*/ 	.word	0x00003c70


	//   ....[14]....
        /*0db0*/ 	.word	0x00003cc0


	//   ....[15]....
        /*0db4*/ 	.word	0x00003d00


	//   ....[16]....
        /*0db8*/ 	.word	0x00003d30


	//   ....[17]....
        /*0dbc*/ 	.word	0x00003d50


	//   ....[18]....
        /*0dc0*/ 	.word	0x00003d60


	//   ....[19]....
        /*0dc4*/ 	.word	0x00003dd0


	//   ....[20]....
        /*0dc8*/ 	.word	0x00003e10


	//   ....[21]....
        /*0dcc*/ 	.word	0x00003e40


	//   ....[22]....
        /*0dd0*/ 	.word	0x00003e80


	//   ....[23]....
        /*0dd4*/ 	.word	0x00003ee0


	//   ....[24]....
        /*0dd8*/ 	.word	0x00003fd0


	//   ....[25]....
        /*0ddc*/ 	.word	0x00004040


	//   ....[26]....
        /*0de0*/ 	.word	0x00004070


	//   ....[27]....
        /*0de4*/ 	.word	0x000040d0


	//   ....[28]....
        /*0de8*/ 	.word	0x00004110


	//   ....[29]....
        /*0dec*/ 	.word	0x00004130


	//   ....[30]....
        /*0df0*/ 	.word	0x00004160


	//   ....[31]....
        /*0df4*/ 	.word	0x00004190


	//   ....[32]....
        /*0df8*/ 	.word	0x000041b0


	//   ....[33]....
        /*0dfc*/ 	.word	0x000042d0


	//   ....[34]....
        /*0e00*/ 	.word	0x00004310


	//   ....[35]....
        /*0e04*/ 	.word	0x00004340


	//   ....[36]....
        /*0e08*/ 	.word	0x00004370


	//   ....[37]....
        /*0e0c*/ 	.word	0x00004390


	//   ....[38]....
        /*0e10*/ 	.word	0x00004440


	//   ....[39]....
        /*0e14*/ 	.word	0x00004470


	//   ....[40]....
        /*0e18*/ 	.word	0x000044b0


	//   ....[41]....
        /*0e1c*/ 	.word	0x000044d0


	//   ....[42]....
        /*0e20*/ 	.word	0x000044f0


	//   ....[43]....
        /*0e24*/ 	.word	0x00004500


	//   ....[44]....
        /*0e28*/ 	.word	0x00004550


	//   ....[45]....
        /*0e2c*/ 	.word	0x00004580


	//   ....[46]....
        /*0e30*/ 	.word	0x000045c0


	//   ....[47]....
        /*0e34*/ 	.word	0x000045f0


	//   ....[48]....
        /*0e38*/ 	.word	0x00004700


	//   ....[49]....
        /*0e3c*/ 	.word	0x000047a0


	//   ....[50]....
        /*0e40*/ 	.word	0x000047b0


	//   ....[51]....
        /*0e44*/ 	.word	0x00004880


	//   ....[52]....
        /*0e48*/ 	.word	0x000048b0


	//   ....[53]....
        /*0e4c*/ 	.word	0x000048f0


	//   ....[54]....
        /*0e50*/ 	.word	0x000049b0


	//   ....[55]....
        /*0e54*/ 	.word	0x00004b50


	//   ....[56]....
        /*0e58*/ 	.word	0x00004b90


	//   ....[57]....
        /*0e5c*/ 	.word	0x00004c40


	//   ....[58]....
        /*0e60*/ 	.word	0x00004c80


	//   ....[59]....
        /*0e64*/ 	.word	0x00004cc0


	//   ....[60]....
        /*0e68*/ 	.word	0x00004d40


	//   ....[61]....
        /*0e6c*/ 	.word	0x00004d80


	//   ....[62]....
        /*0e70*/ 	.word	0x00004eb0


	//   ....[63]....
        /*0e74*/ 	.word	0x00005020


	//   ....[64]....
        /*0e78*/ 	.word	0x00005050


	//   ....[65]....
        /*0e7c*/ 	.word	0x00005070


	//   ....[66]....
        /*0e80*/ 	.word	0x00005090


	//   ....[67]....
        /*0e84*/ 	.word	0x000050d0


	//   ....[68]....
        /*0e88*/ 	.word	0x000050f0


	//   ....[69]....
        /*0e8c*/ 	.word	0x00005170


	//   ....[70]....
        /*0e90*/ 	.word	0x000083d0


	//   ....[71]....
        /*0e94*/ 	.word	0x000083e0


	//   ....[72]....
        /*0e98*/ 	.word	0x000083f0


	//   ....[73]....
        /*0e9c*/ 	.word	0x00008440


	//   ....[74]....
        /*0ea0*/ 	.word	0x00008450


	//   ....[75]....
        /*0ea4*/ 	.word	0x000084d0


	//   ....[76]....
        /*0ea8*/ 	.word	0x00008560


	//   ....[77]....
        /*0eac*/ 	.word	0x00008640


	//   ....[78]....
        /*0eb0*/ 	.word	0x00008660


	//   ....[79]....
        /*0eb4*/ 	.word	0x00008680


	//   ....[80]....
        /*0eb8*/ 	.word	0x000086e0


	//   ....[81]....
        /*0ebc*/ 	.word	0x00008770


	//   ....[82]....
        /*0ec0*/ 	.word	0x000087d0


	//   ....[83]....
        /*0ec4*/ 	.word	0x00008860


	//   ....[84]....
        /*0ec8*/ 	.word	0x000088f0


	//   ....[85]....
        /*0ecc*/ 	.word	0x00008900


	//   ....[86]....
        /*0ed0*/ 	.word	0x00008930


	//   ....[87]....
        /*0ed4*/ 	.word	0x00008970


	//   ....[88]....
        /*0ed8*/ 	.word	0x00008980


	//   ....[89]....
        /*0edc*/ 	.word	0x00008a80


	//   ....[90]....
        /*0ee0*/ 	.word	0x00008af0


	//   ....[91]....
        /*0ee4*/ 	.word	0x00008b20


	//   ....[92]....
        /*0ee8*/ 	.word	0x00008b50


	//   ....[93]....
        /*0eec*/ 	.word	0x00008b70


	//   ....[94]....
        /*0ef0*/ 	.word	0x00008ba0


	//   ....[95]....
        /*0ef4*/ 	.word	0x00008be0


	//   ....[96]....
        /*0ef8*/ 	.word	0x00008c10


	//   ....[97]....
        /*0efc*/ 	.word	0x00008cd0


	//   ....[98]....
        /*0f00*/ 	.word	0x00008d10


	//   ....[99]....
        /*0f04*/ 	.word	0x00008d70


	//   ....[100]....
        /*0f08*/ 	.word	0x00008dc0


	//   ....[101]....
        /*0f0c*/ 	.word	0x00008e80


	//   ....[102]....
        /*0f10*/ 	.word	0x00008ec0


	//   ....[103]....
        /*0f14*/ 	.word	0x00009080


	//   ....[104]....
        /*0f18*/ 	.word	0x00009090


	//   ....[105]....
        /*0f1c*/ 	.word	0x000090c0


	//   ....[106]....
        /*0f20*/ 	.word	0x00009260


	//   ....[107]....
        /*0f24*/ 	.word	0x00009360


	//   ....[108]....
        /*0f28*/ 	.word	0x000093c0


	//   ....[109]....
        /*0f2c*/ 	.word	0x00009400


	//   ....[110]....
        /*0f30*/ 	.word	0x00009640


	//   ....[111]....
        /*0f34*/ 	.word	0x000096e0


	//   ....[112]....
        /*0f38*/ 	.word	0x00009750


	//   ....[113]....
        /*0f3c*/ 	.word	0x00009760


	//   ....[114]....
        /*0f40*/ 	.word	0x00009770


	//   ....[115]....
        /*0f44*/ 	.word	0x00009810


	//   ....[116]....
        /*0f48*/ 	.word	0x00009880


	//   ....[117]....
        /*0f4c*/ 	.word	0x00009960


	//   ....[118]....
        /*0f50*/ 	.word	0x000099e0


	//   ....[119]....
        /*0f54*/ 	.word	0x00009cb0


	//   ....[120]....
        /*0f58*/ 	.word	0x00009cc0


	//   ....[121]....
        /*0f5c*/ 	.word	0x00009cd0


	//   ....[122]....
        /*0f60*/ 	.word	0x00009ce0


	//   ....[123]....
        /*0f64*/ 	.word	0x00009cf0


	//   ....[124]....
        /*0f68*/ 	.word	0x00009d00


	//   ....[125]....
        /*0f6c*/ 	.word	0x00009d10


	//   ....[126]....
        /*0f70*/ 	.word	0x0000a080


	//   ....[127]....
        /*0f74*/ 	.word	0x0000a090


	//   ....[128]....
        /*0f78*/ 	.word	0x0000a0a0


	//   ....[129]....
        /*0f7c*/ 	.word	0x0000a0b0


	//   ....[130]....
        /*0f80*/ 	.word	0x0000a0c0


	//   ....[131]....
        /*0f84*/ 	.word	0x0000a0d0


	//   ....[132]....
        /*0f88*/ 	.word	0x0000a0e0


	//   ....[133]....
        /*0f8c*/ 	.word	0x0000a0f0


	//   ....[134]....
        /*0f90*/ 	.word	0x0000d730


	//   ....[135]....
        /*0f94*/ 	.word	0x0000e0b0


	//   ....[136]....
        /*0f98*/ 	.word	0x0000e0f0


	//   ....[137]....
        /*0f9c*/ 	.word	0x0000e140


	//   ....[138]....
        /*0fa0*/ 	.word	0x0000e200


	//   ....[139]....
        /*0fa4*/ 	.word	0x0000e210


	//   ....[140]....
        /*0fa8*/ 	.word	0x0000e2a0


	//   ....[141]....
        /*0fac*/ 	.word	0x0000e320


	//   ....[142]....
        /*0fb0*/ 	.word	0x0000e330


	//   ....[143]....
        /*0fb4*/ 	.word	0x0000e340


	//   ....[144]....
        /*0fb8*/ 	.word	0x0000e390


	//   ....[145]....
        /*0fbc*/ 	.word	0x0000e3a0


	//   ....[146]....
        /*0fc0*/ 	.word	0x0000e4c0


	//   ....[147]....
        /*0fc4*/ 	.word	0x0000e500


	//   ....[148]....
        /*0fc8*/ 	.word	0x0000e530


	//   ....[149]....
        /*0fcc*/ 	.word	0x0000e540


	//   ....[150]....
        /*0fd0*/ 	.word	0x0000e580


	//   ....[151]....
        /*0fd4*/ 	.word	0x0000e620


	//   ....[152]....
        /*0fd8*/ 	.word	0x0000e680


	//   ....[153]....
        /*0fdc*/ 	.word	0x0000e6b0


	//   ....[154]....
        /*0fe0*/ 	.word	0x0000e6d0


	//   ....[155]....
        /*0fe4*/ 	.word	0x0000e780


	//   ....[156]....
        /*0fe8*/ 	.word	0x0000e790


	//   ....[157]....
        /*0fec*/ 	.word	0x0000e7a0


	//   ....[158]....
        /*0ff0*/ 	.word	0x0000e7f0


	//   ....[159]....
        /*0ff4*/ 	.word	0x0000e830


	//   ....[160]....
        /*0ff8*/ 	.word	0x0000e840


	//   ....[161]....
        /*0ffc*/ 	.word	0x0000e850


	//   ....[162]....
        /*1000*/ 	.word	0x0000e8a0


	//   ....[163]....
        /*1004*/ 	.word	0x0000e930


	//   ....[164]....
        /*1008*/ 	.word	0x0000e970


	//   ....[165]....
        /*100c*/ 	.word	0x0000e9a0


	//   ....[166]....
        /*1010*/ 	.word	0x0000e9b0


	//   ....[167]....
        /*1014*/ 	.word	0x0000ea10


	//   ....[168]....
        /*1018*/ 	.word	0x0000ea20


	//   ....[169]....
        /*101c*/ 	.word	0x0000ea50


	//   ....[170]....
        /*1020*/ 	.word	0x0000ea60


	//   ....[171]....
        /*1024*/ 	.word	0x0000eaa0


	//   ....[172]....
        /*1028*/ 	.word	0x0000eb20


	//   ....[173]....
        /*102c*/ 	.word	0x0000eb50


	//   ....[174]....
        /*1030*/ 	.word	0x0000eb70


	//   ....[175]....
        /*1034*/ 	.word	0x0000ee10


	//   ....[176]....
        /*1038*/ 	.word	0x0000ee70


	//   ....[177]....
        /*103c*/ 	.word	0x0000eeb0


	//   ....[178]....
        /*1040*/ 	.word	0x0000ef00


	//   ....[179]....
        /*1044*/ 	.word	0x0000ef70


	//   ....[180]....
        /*1048*/ 	.word	0x0000efb0


	//   ....[181]....
        /*104c*/ 	.word	0x0000efc0


	//   ....[182]....
        /*1050*/ 	.word	0x0000f290


	//   ....[183]....
        /*1054*/ 	.word	0x0000f2c0


	//   ....[184]....
        /*1058*/ 	.word	0x0000f300


	//   ....[185]....
        /*105c*/ 	.word	0x0000f320


	//   ....[186]....
        /*1060*/ 	.word	0x0000f330


	//   ....[187]....
        /*1064*/ 	.word	0x0000f340


	//   ....[188]....
        /*1068*/ 	.word	0x0000f350


	//   ....[189]....
        /*106c*/ 	.word	0x0000f360


	//   ....[190]....
        /*1070*/ 	.word	0x0000f6f0


	//   ....[191]....
        /*1074*/ 	.word	0x0000f720


	//   ....[192]....
        /*1078*/ 	.word	0x0000f770


	//   ....[193]....
        /*107c*/ 	.word	0x0000f850


	//   ....[194]....
        /*1080*/ 	.word	0x0000f8a0


	//   ....[195]....
        /*1084*/ 	.word	0x0000f8f0


	//   ....[196]....
        /*1088*/ 	.word	0x0000f920


	//   ....[197]....
        /*108c*/ 	.word	0x0000fc50


	//   ....[198]....
        /*1090*/ 	.word	0x00011ac0


	//   ....[199]....
        /*1094*/ 	.word	0x00011c60


	//   ....[200]....
        /*1098*/ 	.word	0x00011eb0


	//   ....[201]....
        /*109c*/ 	.word	0x00012050


	//   ....[202]....
        /*10a0*/ 	.word	0x00012170


	//   ....[203]....
        /*10a4*/ 	.word	0x000126c0


	//   ....[204]....
        /*10a8*/ 	.word	0x000129f0


	//   ....[205]....
        /*10ac*/ 	.word	0x00012d30


	//   ....[206]....
        /*10b0*/ 	.word	0x00012fe0


	//   ....[207]....
        /*10b4*/ 	.word	0x00013220


	//   ....[208]....
        /*10b8*/ 	.word	0x00013490


	//   ....[209]....
        /*10bc*/ 	.word	0x00013760


	//   ....[210]....
        /*10c0*/ 	.word	0x00013980


	//   ....[211]....
        /*10c4*/ 	.word	0x00013b10


	//   ....[212]....
        /*10c8*/ 	.word	0x00015a30


	//   ....[213]....
        /*10cc*/ 	.word	0x00015cc0


	//   ....[214]....
        /*10d0*/ 	.word	0x00015d30


	//   ....[215]....
        /*10d4*/ 	.word	0x00015da0


	//   ....[216]....
        /*10d8*/ 	.word	0x00015e10


	//   ....[217]....
        /*10dc*/ 	.word	0x00015e80


	//----- nvinfo : EIATTR_REG_RECONFIG
	.align		4
.L_670:
        /*10e0*/ 	.byte	0x01, 0x54
	.zero		2


	//----- nvinfo : EIATTR_SYSCALL_OFFSETS
	.align		4
        /*10e4*/ 	.byte	0x04, 0x46
        /*10e6*/ 	.short	(.L_672 - .L_671)


	//   ....[0]....
.L_671:
        /*10e8*/ 	.word	0x00000bc0


	//   ....[1]....
        /*10ec*/ 	.word	0x00000cb0


	//   ....[2]....
        /*10f0*/ 	.word	0x00000e10


	//   ....[3]....
        /*10f4*/ 	.word	0x00000f00


	//----- nvinfo : EIATTR_MBARRIER_INSTR_OFFSETS
	.align		4
.L_672:
        /*10f8*/ 	.byte	0x04, 0x39
        /*10fa*/ 	.short	(.L_674 - .L_673)


	//   ....[0]....
.L_673:
        /*10fc*/ 	.word	0x00000290
        /*1100*/ 	.word	0x000000ff
        /*1104*/ 	.word	0x00030c00
        /*1108*/ 	.short	0x0100
        /*110a*/ 	.byte	0x06
	.zero		1


	//   ....[1]....
        /*110c*/ 	.word	0x00000390
        /*1110*/ 	.word	0x000000ff
        /*1114*/ 	.word	0x00030c10
        /*1118*/ 	.short	0x0100
        /*111a*/ 	.byte	0x08
	.zero		1


	//   ....[2]....
        /*111c*/ 	.word	0x000003a0
        /*1120*/ 	.word	0x000000ff
        /*1124*/ 	.word	0x00030c20
        /*1128*/ 	.short	0x0100
        /*112a*/ 	.byte	0x08
	.zero		1


	//   ....[3]....
        /*112c*/ 	.word	0x000003b0
        /*1130*/ 	.word	0x000000ff
        /*1134*/ 	.word	0x00030c18
        /*1138*/ 	.short	0x0100
        /*113a*/ 	.byte	0x08
	.zero		1


	//   ....[4]....
        /*113c*/ 	.word	0x000003c0
        /*1140*/ 	.word	0x000000ff
        /*1144*/ 	.word	0x00030c28
        /*1148*/ 	.short	0x0100
        /*114a*/ 	.byte	0x08
	.zero		1


	//   ....[5]....
        /*114c*/ 	.word	0x000004f0
        /*1150*/ 	.word	0x000000ff
        /*1154*/ 	.word	0x00030c30
        /*1158*/ 	.short	0x0100
        /*115a*/ 	.byte	0x08
	.zero		1


	//   ....[6]....
        /*115c*/ 	.word	0x00000500
        /*1160*/ 	.word	0x000000ff
        /*1164*/ 	.word	0x00030c40
        /*1168*/ 	.short	0x0100
        /*116a*/ 	.byte	0x08
	.zero		1


	//   ....[7]....
        /*116c*/ 	.word	0x00000510
        /*1170*/ 	.word	0x000000ff
        /*1174*/ 	.word	0x00030c38
        /*1178*/ 	.short	0x0100
        /*117a*/ 	.byte	0x08
	.zero		1


	//   ....[8]....
        /*117c*/ 	.word	0x00000520
        /*1180*/ 	.word	0x000000ff
        /*1184*/ 	.word	0x00030c48
        /*1188*/ 	.short	0x0100
        /*118a*/ 	.byte	0x08
	.zero		1


	//   ....[9]....
        /*118c*/ 	.word	0x00000fa0
        /*1190*/ 	.word	0x00000010
        /*1194*/ 	.word	0x00030c00
        /*1198*/ 	.short	0x010a
        /*119a*/ 	.byte	0x3f
	.zero		1


	//   ....[10]....
        /*119c*/ 	.word	0x000010d0
        /*11a0*/ 	.word	0x00000010
        /*11a4*/ 	.word	0x00030c00
        /*11a8*/ 	.short	0x010a
        /*11aa*/ 	.byte	0x3f
	.zero		1


	//   ....[11]....
        /*11ac*/ 	.word	0x00001bb0
        /*11b0*/ 	.word	0x00000006
        /*11b4*/ 	.word	0x00030c10
        /*11b8*/ 	.short	0x010a
        /*11ba*/ 	.byte	0x3f
	.zero		1


	//   ....[12]....
        /*11bc*/ 	.word	0x00001c20
        /*11c0*/ 	.word	0x00000006
        /*11c4*/ 	.word	0x00030c10
        /*11c8*/ 	.short	0x010a
        /*11ca*/ 	.byte	0x3f
	.zero		1


	//   ....[13]....
        /*11cc*/ 	.word	0x00002050
        /*11d0*/ 	.word	0x00000006
        /*11d4*/ 	.word	0x00030c30
        /*11d8*/ 	.short	0x010a
        /*11da*/ 	.byte	0x3f
	.zero		1


	//   ....[14]....
        /*11dc*/ 	.word	0x00002090
        /*11e0*/ 	.word	0x00000006
        /*11e4*/ 	.word	0x00030c30
        /*11e8*/ 	.short	0x010a
        /*11ea*/ 	.byte	0x3f
	.zero		1


	//   ....[15]....
        /*11ec*/ 	.word	0x00006750
        /*11f0*/ 	.word	0x00000005
        /*11f4*/ 	.word	0x00000000
        /*11f8*/ 	.short	0x0101
        /*11fa*/ 	.byte	0x3f
	.zero		1


	//   ....[16]....
        /*11fc*/ 	.word	0x00006ba0
        /*1200*/ 	.word	0x00000006
        /*1204*/ 	.word	0x00000000
        /*1208*/ 	.short	0x0101
        /*120a*/ 	.byte	0x3f
	.zero		1


	//   ....[17]....
        /*120c*/ 	.word	0x000074d0
        /*1210*/ 	.word	0x00000006
        /*1214*/ 	.word	0x00030c10
        /*1218*/ 	.short	0x010a
        /*121a*/ 	.byte	0x3f
	.zero		1


	//   ....[18]....
        /*121c*/ 	.word	0x00007550
        /*1220*/ 	.word	0x00000006
        /*1224*/ 	.word	0x00030c10
        /*1228*/ 	.short	0x010a
        /*122a*/ 	.byte	0x3f
	.zero		1


	//   ....[19]....
        /*122c*/ 	.word	0x00007960
        /*1230*/ 	.word	0x00000006
        /*1234*/ 	.word	0x00030c30
        /*1238*/ 	.short	0x010a
        /*123a*/ 	.byte	0x3f
	.zero		1


	//   ....[20]....
        /*123c*/ 	.word	0x000079a0
        /*1240*/ 	.word	0x00000006
        /*1244*/ 	.word	0x00030c30
        /*1248*/ 	.short	0x010a
        /*124a*/ 	.byte	0x3f
	.zero		1


	//   ....[21]....
        /*124c*/ 	.word	0x0000b5f0
        /*1250*/ 	.word	0x00000005
        /*1254*/ 	.word	0x00000000
        /*1258*/ 	.short	0x0101
        /*125a*/ 	.byte	0x3f
	.zero		1


	//   ....[22]....
        /*125c*/ 	.word	0x0000ba40
        /*1260*/ 	.word	0x00000006
        /*1264*/ 	.word	0x00000000
        /*1268*/ 	.short	0x0101
        /*126a*/ 	.byte	0x3f
	.zero		1


	//   ....[23]....
        /*126c*/ 	.word	0x0000c240
        /*1270*/ 	.word	0x00000006
        /*1274*/ 	.word	0x00030c10
        /*1278*/ 	.short	0x010a
        /*127a*/ 	.byte	0x3f
	.zero		1


	//   ....[24]....
        /*127c*/ 	.word	0x0000c2c0
        /*1280*/ 	.word	0x00000006
        /*1284*/ 	.word	0x00030c10
        /*1288*/ 	.short	0x010a
        /*128a*/ 	.byte	0x3f
	.zero		1


	//   ....[25]....
        /*128c*/ 	.word	0x0000c6f0
        /*1290*/ 	.word	0x00000006
        /*1294*/ 	.word	0x00030c30
        /*1298*/ 	.short	0x010a
        /*129a*/ 	.byte	0x3f
	.zero		1


	//   ....[26]....
        /*129c*/ 	.word	0x0000c730
        /*12a0*/ 	.word	0x00000006
        /*12a4*/ 	.word	0x00030c30
        /*12a8*/ 	.short	0x010a
        /*12aa*/ 	.byte	0x3f
	.zero		1


	//   ....[27]....
        /*12ac*/ 	.word	0x00010e20
        /*12b0*/ 	.word	0x00000005
        /*12b4*/ 	.word	0x00000000
        /*12b8*/ 	.short	0x0101
        /*12ba*/ 	.byte	0x3f
	.zero		1


	//   ....[28]....
        /*12bc*/ 	.word	0x000112a0
        /*12c0*/ 	.word	0x00000006
        /*12c4*/ 	.word	0x00000000
        /*12c8*/ 	.short	0x0101
        /*12ca*/ 	.byte	0x3f
	.zero		1


	//   ....[29]....
        /*12cc*/ 	.word	0x00014180
        /*12d0*/ 	.word	0x00000010
        /*12d4*/ 	.word	0x00030c20
        /*12d8*/ 	.short	0x010a
        /*12da*/ 	.byte	0x3f
	.zero		1


	//   ....[30]....
        /*12dc*/ 	.word	0x00014750
        /*12e0*/ 	.word	0x00000010
        /*12e4*/ 	.word	0x00030c40
        /*12e8*/ 	.short	0x010a
        /*12ea*/ 	.byte	0x3f
	.zero		1


	//   ....[31]....
        /*12ec*/ 	.word	0x00014980
        /*12f0*/ 	.word	0x00000010
        /*12f4*/ 	.word	0x00030c28
        /*12f8*/ 	.short	0x010a
        /*12fa*/ 	.byte	0x3f
	.zero		1


	//   ....[32]....
        /*12fc*/ 	.word	0x00014bb0
        /*1300*/ 	.word	0x00000010
        /*1304*/ 	.word	0x00030c48
        /*1308*/ 	.short	0x010a
        /*130a*/ 	.byte	0x3f
	.zero		1


	//   ....[33]....
        /*130c*/ 	.word	0x00014d90
        /*1310*/ 	.word	0x00000010
        /*1314*/ 	.word	0x00030c20
        /*1318*/ 	.short	0x010a
        /*131a*/ 	.byte	0x3f
	.zero		1


	//   ....[34]....
        /*131c*/ 	.word	0x00015040
        /*1320*/ 	.word	0x00000010
        /*1324*/ 	.word	0x00030c40
        /*1328*/ 	.short	0x010a
        /*132a*/ 	.byte	0x3f
	.zero		1


	//   ....[35]....
        /*132c*/ 	.word	0x00015240
        /*1330*/ 	.word	0x00000010
        /*1334*/ 	.word	0x00030c28
        /*1338*/ 	.short	0x010a
        /*133a*/ 	.byte	0x3f
	.zero		1


	//   ....[36]....
        /*133c*/ 	.word	0x000154c0
        /*1340*/ 	.word	0x00000003
        /*1344*/ 	.word	0x00030c40
        /*1348*/ 	.short	0x010a
        /*134a*/ 	.byte	0x3f
	.zero		1


	//   ....[37]....
        /*134c*/ 	.word	0x00015890
        /*1350*/ 	.word	0x00000006
        /*1354*/ 	.word	0x00000000
        /*1358*/ 	.short	0x010a
        /*135a*/ 	.byte	0x3f
	.zero		1


	//   ....[38]....
        /*135c*/ 	.word	0x000158f0
        /*1360*/ 	.word	0x00000003
        /*1364*/ 	.word	0x00000000
        /*1368*/ 	.short	0x010a
        /*136a*/ 	.byte	0x3f
	.zero		1


	//   ....[39]....
        /*136c*/ 	.word	0x00015950
        /*1370*/ 	.word	0x00000002
        /*1374*/ 	.word	0x00000000
        /*1378*/ 	.short	0x010a
        /*137a*/ 	.byte	0x3f
	.zero		1


	//   ....[40]....
        /*137c*/ 	.word	0x00015980
        /*1380*/ 	.word	0x00000003
        /*1384*/ 	.word	0x00000000
        /*1388*/ 	.short	0x010a
        /*138a*/ 	.byte	0x3f
	.zero		1


	//   ....[41]....
        /*138c*/ 	.word	0x00015a60
        /*1390*/ 	.word	0x00000010
        /*1394*/ 	.word	0x00030c00
        /*1398*/ 	.short	0x010a
        /*139a*/ 	.byte	0x3f
	.zero		1


	//   ....[42]....
        /*139c*/ 	.word	0x00015ab0
        /*13a0*/ 	.word	0x00000006
        /*13a4*/ 	.word	0x00030c10
        /*13a8*/ 	.short	0x010a
        /*13aa*/ 	.byte	0x3f
	.zero		1


	//   ....[43]....
        /*13ac*/ 	.word	0x00015b00
        /*13b0*/ 	.word	0x00000006
        /*13b4*/ 	.word	0x00030c30
        /*13b8*/ 	.short	0x010a
        /*13ba*/ 	.byte	0x3f
	.zero		1


	//   ....[44]....
        /*13bc*/ 	.word	0x00015b50
        /*13c0*/ 	.word	0x00000006
        /*13c4*/ 	.word	0x00030c10
        /*13c8*/ 	.short	0x010a
        /*13ca*/ 	.byte	0x3f
	.zero		1


	//   ....[45]....
        /*13cc*/ 	.word	0x00015ba0
        /*13d0*/ 	.word	0x00000006
        /*13d4*/ 	.word	0x00030c30
        /*13d8*/ 	.short	0x010a
        /*13da*/ 	.byte	0x3f
	.zero		1


	//   ....[46]....
        /*13dc*/ 	.word	0x00015bf0
        /*13e0*/ 	.word	0x00000006
        /*13e4*/ 	.word	0x00030c10
        /*13e8*/ 	.short	0x010a
        /*13ea*/ 	.byte	0x3f
	.zero		1


	//   ....[47]....
        /*13ec*/ 	.word	0x00015c40
        /*13f0*/ 	.word	0x00000006
        /*13f4*/ 	.word	0x00030c30
        /*13f8*/ 	.short	0x010a
        /*13fa*/ 	.byte	0x3f
	.zero		1


	//   ....[48]....
        /*13fc*/ 	.word	0x00015ec0
        /*1400*/ 	.word	0x00000010
        /*1404*/ 	.word	0x00030c20
        /*1408*/ 	.short	0x010a
        /*140a*/ 	.byte	0x3f
	.zero		1


	//   ....[49]....
        /*140c*/ 	.word	0x00015f10
        /*1410*/ 	.word	0x00000010
        /*1414*/ 	.word	0x00030c40
        /*1418*/ 	.short	0x010a
        /*141a*/ 	.byte	0x3f
	.zero		1


	//   ....[50]....
        /*141c*/ 	.word	0x00015f60
        /*1420*/ 	.word	0x00000010
        /*1424*/ 	.word	0x00030c28
        /*1428*/ 	.short	0x010a
        /*142a*/ 	.byte	0x3f
	.zero		1


	//   ....[51]....
        /*142c*/ 	.word	0x00015fb0
        /*1430*/ 	.word	0x00000010
        /*1434*/ 	.word	0x00030c48
        /*1438*/ 	.short	0x010a
        /*143a*/ 	.byte	0x3f
	.zero		1


	//   ....[52]....
        /*143c*/ 	.word	0x00016010
        /*1440*/ 	.word	0x00000010
        /*1444*/ 	.word	0x00030c20
        /*1448*/ 	.short	0x010a
        /*144a*/ 	.byte	0x3f
	.zero		1


	//   ....[53]....
        /*144c*/ 	.word	0x00016060
        /*1450*/ 	.word	0x00000010
        /*1454*/ 	.word	0x00030c40
        /*1458*/ 	.short	0x010a
        /*145a*/ 	.byte	0x3f
	.zero		1


	//   ....[54]....
        /*145c*/ 	.word	0x000160b0
        /*1460*/ 	.word	0x00000010
        /*1464*/ 	.word	0x00030c28
        /*1468*/ 	.short	0x010a
        /*146a*/ 	.byte	0x3f
	.zero		1


	//   ....[55]....
        /*146c*/ 	.word	0x00016100
        /*1470*/ 	.word	0x00000003
        /*1474*/ 	.word	0x00030c40
        /*1478*/ 	.short	0x010a
        /*147a*/ 	.byte	0x3f
	.zero		1


	//   ....[56]....
        /*147c*/ 	.word	0x000161d0
        /*1480*/ 	.word	0x00000006
        /*1484*/ 	.word	0x00000000
        /*1488*/ 	.short	0x010a
        /*148a*/ 	.byte	0x3f
	.zero		1


	//   ....[57]....
        /*148c*/ 	.word	0x00016220
        /*1490*/ 	.word	0x00000003
        /*1494*/ 	.word	0x00000000
        /*1498*/ 	.short	0x010a
        /*149a*/ 	.byte	0x3f
	.zero		1


	//   ....[58]....
        /*149c*/ 	.word	0x00016270
        /*14a0*/ 	.word	0x00000002
        /*14a4*/ 	.word	0x00000000
        /*14a8*/ 	.short	0x010a
        /*14aa*/ 	.byte	0x3f
	.zero		1


	//----- nvinfo : EIATTR_NUM_MBARRIERS
	.align		4
.L_674:
        /*14ac*/ 	.byte	0x03, 0x38
        /*14ae*/ 	.short	0x0009


	//----- nvinfo : EIATTR_EXIT_INSTR_OFFSETS
	.align		4
        /*14b0*/ 	.byte	0x04, 0x1c
        /*14b2*/ 	.short	(.L_676 - .L_675)


	//   ....[0]....
.L_675:
        /*14b4*/ 	.word	0x000159d0


	//----- nvinfo : EIATTR_MAX_THREADS
	.align		4
.L_676:
        /*14b8*/ 	.byte	0x04, 0x05
        /*14ba*/ 	.short	(.L_678 - .L_677)
.L_677:
        /*14bc*/ 	.word	0x00000180
        /*14c0*/ 	.word	0x00000001
        /*14c4*/ 	.word	0x00000001


	//----- nvinfo : EIATTR_CRS_STACK_SIZE
	.align		4
.L_678:
        /*14c8*/ 	.byte	0x04, 0x1e
        /*14ca*/ 	.short	(.L_680 - .L_679)
.L_679:
        /*14cc*/ 	.word	0x00000000


	//----- nvinfo : EIATTR_CBANK_PARAM_SIZE
	.align		4
.L_680:
        /*14d0*/ 	.byte	0x03, 0x19
        /*14d2*/ 	.short	0x06f0


	//----- nvinfo : EIATTR_PARAM_CBANK
	.align		4
        /*14d4*/ 	.byte	0x04, 0x0a
        /*14d6*/ 	.short	(.L_682 - .L_681)
	.align		4
.L_681:
        /*14d8*/ 	.word	index@(.nv.constant0._ZN7cutlass13device_kernelIN5flash11enable_sm90INS1_16FlashAttnBwdSm90INS1_25CollectiveMainloopBwdSm90ILi2ELi2ELi2EN4cute5tupleIJNS5_1CILi1EEES8_S8_EEENS6_IJNS7_ILi128EEESA_NS7_ILi64EEEEEENS_6half_tEfNS_4arch4Sm90ELb0ELb1ELb1ELb0ELb1ELb1ELb0ELb0ELi2ELi1ELi2ELi2ELb0EEENS1_24CollectiveEpilogueBwdGQAISC_fSF_Li256ELb0ELb1EEENS1_19SingleTileSchedulerILb0ELb0ELb0ELi128EEEEEEEEEvNT_6ParamsE)
        /*14dc*/ 	.short	0x0210
        /*14de*/ 	.short	0x06f0


	//----- nvinfo : EIATTR_SW_WAR
	.align		4
.L_682:
        /*14e0*/ 	.byte	0x04, 0x36
        /*14e2*/ 	.short	(.L_684 - .L_683)
.L_683:
        /*14e4*/ 	.word	0x00000008
.L_684:


//--------------------- .nv.info._ZN7cutlass13device_kernelIN5flash11enable_sm90INS1_16FlashAttnBwdSm90INS1_25CollectiveMainloopBwdSm90ILi2ELi2ELi2EN4cute5tupleIJNS5_1CILi1EEES8_S8_EEENS6_IJNS7_ILi128EEESA_NS7_ILi64EEEEEENS_6half_tEfNS_4arch4Sm90ELb0ELb1ELb1ELb1ELb0ELb1ELb0ELb0ELi2ELi1ELi2ELi2ELb0EEENS1_21CollectiveEpilogueBwdISC_SD_SF_Li256ELb1ELb0ELi1EEENS1_19SingleTileSchedulerILb1ELb0ELb0ELi128EEEEEEEEEvNT_6ParamsE --------------------------
	.section	.nv.info._ZN7cutlass13device_kernelIN5flash11enable_sm90INS1_16FlashAttnBwdSm90INS1_25CollectiveMainloopBwdSm90ILi2ELi2ELi2EN4cute5tupleIJNS5_1CILi1EEES8_S8_EEENS6_IJNS7_ILi128EEESA_NS7_ILi64EEEEEENS_6half_tEfNS_4arch4Sm90ELb0ELb1ELb1ELb1ELb0ELb1ELb0ELb0ELi2ELi1ELi2ELi2ELb0EEENS1_21CollectiveEpilogueBwdISC_SD_SF_Li256ELb1ELb0ELi1EEENS1_19SingleTileSchedulerILb1ELb0ELb0ELi128EEEEEEEEEvNT_6ParamsE,"",@"SHT_CUDA_INFO"
	.sectionflags	@""
	.align	4


	//----- nvinfo : EIATTR_CUDA_API_VERSION
	.align		4
        /*0000*/ 	.byte	0x04, 0x37
        /*0002*/ 	.short	(.L_686 - .L_685)
.L_685:
        /*0004*/ 	.word	0x00000082


	//----- nvinfo : EIATTR_KPARAM_INFO
	.align		4
.L_686:
        /*0008*/ 	.byte	0x04, 0x17
        /*000a*/ 	.short	(.L_688 - .L_687)
.L_687:
        /*000c*/ 	.word	0x00000000
        /*0010*/ 	.short	0x0000
        /*0012*/ 	.short	0x0070
        /*0014*/ 	.byte	0x00, 0xf0, 0x01, 0x1a


	//----- nvinfo : EIATTR_SPARSE_MMA_MASK
	.align		4
.L_688:
        /*0018*/ 	.byte	0x03, 0x50
        /*001a*/ 	.short	0x0000


	//----- nvinfo : EIATTR_MAXREG_COUNT
	.align		4
        /*001c*/ 	.byte	0x03, 0x1b
        /*001e*/ 	.short	0x00a8


	//----- nvinfo : EIATTR_NUM_BARRIERS
	.align		4
        /*0020*/ 	.byte	0x02, 0x4c
        /*0022*/ 	.byte	0x10
	.zero		1


	//----- nvinfo : EIATTR_EXTERNS
	.align		4
        /*0024*/ 	.byte	0x04, 0x0f
        /*0026*/ 	.short	(.L_690 - .L_689)


	//   ....[0]....
	.align		4
.L_689:
        /*0028*/ 	.word	index@(__assertfail)


	//----- nvinfo : EIATTR_ANNOTATIONS
	.align		4
.L_690:
        /*002c*/ 	.byte	0x04, 0x55
        /*002e*/ 	.short	(.L_692 - .L_691)


	//   ....[0]....
.L_691:
        /* <DEDUP_REMOVED lines=158> */


	//----- nvinfo : EIATTR_MERCURY_ISA_VERSION
	.align		4
.L_692:
        /*09f8*/ 	.byte	0x03, 0x5f
        /*09fa*/ 	.short	0x0101


	//----- nvinfo : EIATTR_INT_WARP_WIDE_INSTR_OFFSETS
	.align		4
        /*09fc*/ 	.byte	0x04, 0x31
        /*09fe*/ 	.short	(.L_694 - .L_693)


	//   ....[0]....
.L_693:
        /*0a00*/ 	.word	0x00000190


	//   ....[1]....
        /*0a04*/ 	.word	0x000001c0


	//----- nvinfo : EIATTR_COOP_GROUP_MASK_REGIDS
	.align		4
.L_694:
        /*0a08*/ 	.byte	0x04, 0x29
        /*0a0a*/ 	.short	(.L_696 - .L_695)


	//   ....[0]....
.L_695:
        /*0a0c*/ 	.word	0xffffffff


	//   ....[1]....
        /*0a10*/ 	.word	0xffffffff


	//   ....[2]....
        /*0a14*/ 	.word	0xffffffff


	//   ....[3]....
        /*0a18*/ 	.word	0xffffffff


	//   ....[4]....
        /*0a1c*/ 	.word	0xffffffff


	//   ....[5]....
        /*0a20*/ 	.word	0xffffffff


	//   ....[6]....
        /*0a24*/ 	.word	0xffffffff


	//   ....[7]....
        /*0a28*/ 	.word	0xffffffff


	//   ....[8]....
        /*0a2c*/ 	.word	0xffffffff


	//   ....[9]....
        /*0a30*/ 	.word	0xffffffff


	//   ....[10]....
        /*0a34*/ 	.word	0xffffffff


	//   ....[11]....
        /*0a38*/ 	.word	0xffffffff


	//   ....[12]....
        /*0a3c*/ 	.word	0xffffffff


	//   ....[13]....
        /*0a40*/ 	.word	0xffffffff


	//   ....[14]....
        /*0a44*/ 	.word	0xffffffff


	//   ....[15]....
        /*0a48*/ 	.word	0xffffffff


	//   ....[16]....
        /*0a4c*/ 	.word	0xffffffff


	//   ....[17]....
        /*0a50*/ 	.word	0xffffffff


	//   ....[18]....
        /*0a54*/ 	.word	0xffffffff


	//   ....[19]....
        /*0a58*/ 	.word	0xffffffff


	//   ....[20]....
        /*0a5c*/ 	.word	0xffffffff


	//   ....[21]....
        /*0a60*/ 	.word	0xffffffff


	//   ....[22]....
        /*0a64*/ 	.word	0xffffffff


	//   ....[23]....
        /*0a68*/ 	.word	0xffffffff


	//   ....[24]....
        /*0a6c*/ 	.word	0xffffffff


	//   ....[25]....
        /*0a70*/ 	.word	0xffffffff


	//   ....[26]....
        /*0a74*/ 	.word	0xffffffff


	//   ....[27]....
        /*0a78*/ 	.word	0xffffffff


	//   ....[28]....
        /*0a7c*/ 	.word	0xffffffff


	//   ....[29]....
        /*0a80*/ 	.word	0xffffffff


	//   ....[30]....
        /*0a84*/ 	.word	0xffffffff


	//   ....[31]....
        /*0a88*/ 	.word	0xffffffff


	//   ....[32]....
        /*0a8c*/ 	.word	0xffffffff


	//   ....[33]....
        /*0a90*/ 	.word	0xffffffff


	//   ....[34]....
        /*0a94*/ 	.word	0xffffffff


	//   ....[35]....
        /*0a98*/ 	.word	0xffffffff


	//   ....[36]....
        /*0a9c*/ 	.word	0xffffffff


	//   ....[37]....
        /*0aa0*/ 	.word	0xffffffff


	//   ....[38]....
        /*0aa4*/ 	.word	0xffffffff


	//   ....[39]....
        /*0aa8*/ 	.word	0xffffffff


	//   ....[40]....
        /*0aac*/ 	.word	0xffffffff


	//   ....[41]....
        /*0ab0*/ 	.word	0xffffffff


	//   ....[42]....
        /*0ab4*/ 	.word	0xffffffff


	//   ....[43]....
        /*0ab8*/ 	.word	0xffffffff


	//   ....[44]....
        /*0abc*/ 	.word	0xffffffff


	//   ....[45]....
        /*0ac0*/ 	.word	0xffffffff


	//   ....[46]....
        /*0ac4*/ 	.word	0xffffffff


	//   ....[47]....
        /*0ac8*/ 	.word	0xffffffff


	//   ....[48]....
        /*0acc*/ 	.word	0xffffffff


	//   ....[49]....
        /*0ad0*/ 	.word	0xffffffff


	//   ....[50]....
        /*0ad4*/ 	.word	0xffffffff


	//   ....[51]....
        /*0ad8*/ 	.word	0xffffffff


	//   ....[52]....
        /*0adc*/ 	.word	0xffffffff


	//   ....[53]....
        /*0ae0*/ 	.word	0xffffffff


	//   ....[54]....
        /*0ae4*/ 	.word	0xffffffff


	//   ....[55]....
        /*0ae8*/ 	.word	0xffffffff


	//   ....[56]....
        /*0aec*/ 	.word	0xffffffff


	//   ....[57]....
        /*0af0*/ 	.word	0xffffffff


	//   ....[58]....
        /*0af4*/ 	.word	0xffffffff


	//   ....[59]....
        /*0af8*/ 	.word	0xffffffff


	//   ....[60]....
        /*0afc*/ 	.word	0xffffffff


	//   ....[61]....
        /*0b00*/ 	.word	0xffffffff


	//   ....[62]....
        /*0b04*/ 	.word	0xffffffff


	//   ....[63]....
        /*0b08*/ 	.word	0xffffffff


	//   ....[64]....
        /*0b0c*/ 	.word	0xffffffff


	//   ....[65]....
        /*0b10*/ 	.word	0xffffffff


	//   ....[66]....
        /*0b14*/ 	.word	0xffffffff


	//   ....[67]....
        /*0b18*/ 	.word	0xffffffff


	//   ....[68]....
        /*0b1c*/ 	.word	0xffffffff


	//   ....[69]....
        /*0b20*/ 	.word	0xffffffff


	//   ....[70]....
        /*0b24*/ 	.word	0xffffffff


	//   ....[71]....
        /*0b28*/ 	.word	0xffffffff


	//   ....[72]....
        /*0b2c*/ 	.word	0xffffffff


	//   ....[73]....
        /*0b30*/ 	.word	0xffffffff


	//   ....[74]....
        /*0b34*/ 	.word	0xffffffff


	//   ....[75]....
        /*0b38*/ 	.word	0xffffffff


	//   ....[76]....
        /*0b3c*/ 	.word	0xffffffff


	//   ....[77]....
        /*0b40*/ 	.word	0xffffffff


	//   ....[78]....
        /*0b44*/ 	.word	0xffffffff


	//   ....[79]....
        /*0b48*/ 	.word	0xffffffff


	//   ....[80]....
        /*0b4c*/ 	.word	0xffffffff


	//   ....[81]....
        /*0b50*/ 	.word	0xffffffff


	//   ....[82]....
        /*0b54*/ 	.word	0xffffffff


	//   ....[83]....
        /*0b58*/ 	.word	0xffffffff


	//   ....[84]....
        /*0b5c*/ 	.word	0xffffffff


	//   ....[85]....
        /*0b60*/ 	.word	0xffffffff


	//   ....[86]....
        /*0b64*/ 	.word	0xffffffff


	//   ....[87]....
        /*0b68*/ 	.word	0xffffffff


	//   ....[88]....
        /*0b6c*/ 	.word	0xffffffff


	//   ....[89]....
        /*0b70*/ 	.word	0xffffffff


	//   ....[90]....
        /*0b74*/ 	.word	0xffffffff


	//   ....[91]....
        /*0b78*/ 	.word	0xffffffff


	//   ....[92]....
        /*0b7c*/ 	.word	0xffffffff


	//   ....[93]....
        /*0b80*/ 	.word	0xffffffff


	//   ....[94]....
        /*0b84*/ 	.word	0xffffffff


	//   ....[95]....
        /*0b88*/ 	.word	0xffffffff


	//   ....[96]....
        /*0b8c*/ 	.word	0xffffffff


	//   ....[97]....
        /*0b90*/ 	.word	0xffffffff


	//   ....[98]....
        /*0b94*/ 	.word	0xffffffff


	//   ....[99]....
        /*0b98*/ 	.word	0xffffffff


	//   ....[100]....
        /*0b9c*/ 	.word	0xffffffff


	//   ....[101]....
        /*0ba0*/ 	.word	0xffffffff


	//   ....[102]....
        /*0ba4*/ 	.word	0xffffffff


	//   ....[103]....
        /*0ba8*/ 	.word	0xffffffff


	//   ....[104]....
        /*0bac*/ 	.word	0xffffffff


	//   ....[105]....
        /*0bb0*/ 	.word	0xffffffff


	//   ....[106]....
        /*0bb4*/ 	.word	0xffffffff


	//   ....[107]....
        /*0bb8*/ 	.word	0xffffffff


	//   ....[108]....
        /*0bbc*/ 	.word	0xffffffff


	//   ....[109]....
        /*0bc0*/ 	.word	0xffffffff


	//   ....[110]....
        /*0bc4*/ 	.word	0xffffffff


	//   ....[111]....
        /*0bc8*/ 	.word	0xffffffff


	//   ....[112]....
        /*0bcc*/ 	.word	0xffffffff


	//   ....[113]....
        /*0bd0*/ 	.word	0xffffffff


	//   ....[114]....
        /*0bd4*/ 	.word	0xffffffff


	//   ....[115]....
        /*0bd8*/ 	.word	0xffffffff


	//   ....[116]....
        /*0bdc*/ 	.word	0xffffffff


	//   ....[117]....
        /*0be0*/ 	.word	0xffffffff


	//   ....[118]....
        /*0be4*/ 	.word	0xffffffff


	//   ....[119]....
        /*0be8*/ 	.word	0xffffffff


	//   ....[120]....
        /*0bec*/ 	.word	0xffffffff


	//   ....[121]....
        /*0bf0*/ 	.word	0xffffffff


	//   ....[122]....
        /*0bf4*/ 	.word	0xffffffff


	//   ....[123]....
        /*0bf8*/ 	.word	0xffffffff


	//   ....[124]....
        /*0bfc*/ 	.word	0xffffffff


	//   ....[125]....
        /*0c00*/ 	.word	0xffffffff


	//   ....[126]....
        /*0c04*/ 	.word	0xffffffff


	//   ....[127]....
        /*0c08*/ 	.word	0xffffffff


	//   ....[128]....
        /*0c0c*/ 	.word	0xffffffff


	//   ....[129]....
        /*0c10*/ 	.word	0xffffffff


	//   ....[130]....
        /*0c14*/ 	.word	0xffffffff


	//   ....[131]....
        /*0c18*/ 	.word	0xffffffff


	//   ....[132]....
        /*0c1c*/ 	.word	0xffffffff


	//   ....[133]....
        /*0c20*/ 	.word	0xffffffff


	//   ....[134]....
        /*0c24*/ 	.word	0xffffffff


	//   ....[135]....
        /*0c28*/ 	.word	0xffffffff


	//   ....[136]....
        /*0c2c*/ 	.word	0xffffffff


	//   ....[137]....
        /*0c30*/ 	.word	0xffffffff


	//   ....[138]....
        /*0c34*/ 	.word	0xffffffff


	//   ....[139]....
        /*0c38*/ 	.word	0xffffffff


	//   ....[140]....
        /*0c3c*/ 	.word	0xffffffff


	//   ....[141]....
        /*0c40*/ 	.word	0xffffffff


	//   ....[142]....
        /*0c44*/ 	.word	0xffffffff


	//   ....[143]....
        /*0c48*/ 	.word	0xffffffff


	//   ....[144]....
        /*0c4c*/ 	.word	0xffffffff


	//   ....[145]....
        /*0c50*/ 	.word	0xffffffff


	//   ....[146]....
        /*0c54*/ 	.word	0xffffffff


	//   ....[147]....
        /*0c58*/ 	.word	0xffffffff


	//   ....[148]....
        /*0c5c*/ 	.word	0xffffffff


	//   ....[149]....
        /*0c60*/ 	.word	0xffffffff


	//   ....[150]....
        /*0c64*/ 	.word	0xffffffff


	//   ....[151]....
        /*0c68*/ 	.word	0xffffffff


	//   ....[152]....
        /*0c6c*/ 	.word	0xffffffff


	//   ....[153]....
        /*0c70*/ 	.word	0xffffffff


	//   ....[154]....
        /*0c74*/ 	.word	0xffffffff


	//   ....[155]....
        /*0c78*/ 	.word	0xffffffff


	//   ....[156]....
        /*0c7c*/ 	.word	0xffffffff


	//   ....[157]....
        /*0c80*/ 	.word	0xffffffff


	//   ....[158]....
        /*0c84*/ 	.word	0xffffffff


	//   ....[159]....
        /*0c88*/ 	.word	0xffffffff


	//   ....[160]....
        /*0c8c*/ 	.word	0xffffffff


	//   ....[161]....
        /*0c90*/ 	.word	0xffffffff


	//   ....[162]....
        /*0c94*/ 	.word	0xffffffff


	//   ....[163]....
        /*0c98*/ 	.word	0xffffffff


	//   ....[164]....
        /*0c9c*/ 	.word	0xffffffff


	//   ....[165]....
        /*0ca0*/ 	.word	0xffffffff


	//   ....[166]....
        /*0ca4*/ 	.word	0xffffffff


	//   ....[167]....
        /*0ca8*/ 	.word	0xffffffff


	//   ....[168]....
        /*0cac*/ 	.word	0xffffffff


	//   ....[169]....
        /*0cb0*/ 	.word	0xffffffff


	//   ....[170]....
        /*0cb4*/ 	.word	0xffffffff


	//   ....[171]....
        /*0cb8*/ 	.word	0xffffffff


	//   ....[172]....
        /*0cbc*/ 	.word	0xffffffff


	//   ....[173]....
        /*0cc0*/ 	.word	0xffffffff


	//   ....[174]....
        /*0cc4*/ 	.word	0xffffffff


	//   ....[175]....
        /*0cc8*/ 	.word	0xffffffff


	//   ....[176]....
        /*0ccc*/ 	.word	0xffffffff


	//   ....[177]....
        /*0cd0*/ 	.word	0xffffffff


	//   ....[178]....
        /*0cd4*/ 	.word	0xffffffff


	//   ....[179]....
        /*0cd8*/ 	.word	0xffffffff


	//   ....[180]....
        /*0cdc*/ 	.word	0xffffffff


	//   ....[181]....
        /*0ce0*/ 	.word	0xffffffff


	//   ....[182]....
        /*0ce4*/ 	.word	0xffffffff


	//   ....[183]....
        /*0ce8*/ 	.word	0xffffffff


	//   ....[184]....
        /*0cec*/ 	.word	0xffffffff


	//   ....[185]....
        /*0cf0*/ 	.word	0xffffffff


	//   ....[186]....
        /*0cf4*/ 	.word	0xffffffff


	//   ....[187]....
        /*0cf8*/ 	.word	0xffffffff


	//   ....[188]....
        /*0cfc*/ 	.word	0xffffffff


	//   ....[189]....
        /*0d00*/ 	.word	0xffffffff


	//   ....[190]....
        /*0d04*/ 	.word	0xffffffff


	//   ....[191]....
        /*0d08*/ 	.word	0xffffffff


	//   ....[192]....
        /*0d0c*/ 	.word	0xffffffff


	//   ....[193]....
        /*0d10*/ 	.word	0xffffffff


	//   ....[194]....
        /*0d14*/ 	.word	0xffffffff


	//   ....[195]....
        /*0d18*/ 	.word	0xffffffff


	//   ....[196]....
        /*0d1c*/ 	.word	0xffffffff


	//   ....[197]....
        /*0d20*/ 	.word	0xffffffff


	//   ....[198]....
        /*0d24*/ 	.word	0xffffffff


	//   ....[199]....
        /*0d28*/ 	.word	0x0500000f


	//----- nvinfo : EIATTR_COOP_GROUP_INSTR_OFFSETS
	.align		4
.L_696:
        /*0d2c*/ 	.byte	0x04, 0x28
        /*0d2e*/ 	.short	(.L_698 - .L_697)


	//   ....[0]....
.L_697:
        /*0d30*/ 	.word	0x00000070


	//   ....[1]....
        /*0d34*/ 	.word	0x000001a0


	//   ....[2]....
        /*0d38*/ 	.word	0x000001f0


	//   ....[3]....
        /*0d3c*/ 	.word	0x000003e0


	//   ....[4]....
        /*0d40*/ 	.word	0x00000620


	//   ....[5]....
        /*0d44*/ 	.word	0x00001410


	//   ....[6]....
        /*0d48*/ 	.word	0x000034f0


	//   ....[7]....
        /*0d4c*/ 	.word	0x00003a40


	//   ....[8]....
        /*0d50*/ 	.word	0x00003b90


	//   ....[9]....
        /*0d54*/ 	.word	0x00003db0


	//   ....[10]....
        /*0d58*/ 	.word	0x00003de0


	//   ....[11]....
        /*0d5c*/ 	.word	0x00003e10


	//   ....[12]....
        /*0d60*/ 	.word	0x00003e50


	//   ....[13]....
        /*0d64*/ 	.word	0x00003f30


	//   ....[14]....
        /*0d68*/ 	.word	0x00003f70


	//   ....[15]....
        /*0d6c*/ 	.word	0x00003fa0


	//   ....[16]....
        /*0d70*/ 	.word	0x00003fb0


	//   ....[17]....
        /*0d74*/ 	.word	0x00003fd0


	//   ....[18]....
        /*0d78*/ 	.word	0x00003fe0


	//   ....[19]....
        /*0d7c*/ 	.word	0x00004050


	//   ....[20]....
        /*0d80*/ 	.word	0x00004090


	//   ....[21]....
        /*0d84*/ 	.word	0x000040d0


	//   ....[22]....
        /*0d88*/ 	.word	0x00004110


	//   ....[23]....
        /*0d8c*/ 	.word	0x00004160


	//   ....[24]....
        /*0d90*/ 	.word	0x00004260


	//   ....[25]....
        /*0d94*/ 	.word	0x000042c0


	//   ....[26]....
        /*0d98*/ 	.word	0x000042f0


	//   ....[27]....
        /*0d9c*/ 	.word	0x00004350


	//   ....[28]....
        /*0da0*/ 	.word	0x00004390


	//   ....[29]....
        /*0da4*/ 	.word	0x000043b0


	//   ....[30]....
        /*0da8*/ 	.word	0x000043e0


	//   ....[31]....
        /*0dac*/ 	.word	0x00004410


	//   ....[32]....
        /*0db0*/ 	.word	0x00004430


	//   ....[33]....
        /*0db4*/ 	.word	0x00004540


	//   ....[34]....
        /*0db8*/ 	.word	0x00004580


	//   ....[35]....
        /*0dbc*/ 	.word	0x000045c0


	//   ....[36]....
        /*0dc0*/ 	.word	0x000045f0


	//   ....[37]....
        /*0dc4*/ 	.word	0x00004610


	//   ....[38]....
        /*0dc8*/ 	.word	0x00004690


	//   ....[39]....
        /*0dcc*/ 	.word	0x000046d0


	//   ....[40]....
        /*0dd0*/ 	.word	0x00004700


	//   ....[41]....
        /*0dd4*/ 	.word	0x00004740


	//   ....[42]....
        /*0dd8*/ 	.word	0x00004760


	//   ....[43]....
        /*0ddc*/ 	.word	0x00004780


	//   ....[44]....
        /*0de0*/ 	.word	0x00004790


	//   ....[45]....
        /*0de4*/ 	.word	0x000047e0


	//   ....[46]....
        /*0de8*/ 	.word	0x00004840


	//   ....[47]....
        /*0dec*/ 	.word	0x00004880


	//   ....[48]....
        /*0df0*/ 	.word	0x00004960


	//   ....[49]....
        /*0df4*/ 	.word	0x00004a30


	//   ....[50]....
        /*0df8*/ 	.word	0x00004a40


	//   ....[51]....
        /*0dfc*/ 	.word	0x00004b10


	//   ....[52]....
        /*0e00*/ 	.word	0x00004b40


	//   ....[53]....
        /*0e04*/ 	.word	0x00004b80


	//   ....[54]....
        /*0e08*/ 	.word	0x00004c70


	//   ....[55]....
        /*0e0c*/ 	.word	0x00004e50


	//   ....[56]....
        /*0e10*/ 	.word	0x00004e90


	//   ....[57]....
        /*0e14*/ 	.word	0x00004f00


	//   ....[58]....
        /*0e18*/ 	.word	0x00004f40


	//   ....[59]....
        /*0e1c*/ 	.word	0x00004f80


	//   ....[60]....
        /*0e20*/ 	.word	0x00005000


	//   ....[61]....
        /*0e24*/ 	.word	0x00005040


	//   ....[62]....
        /*0e28*/ 	.word	0x00005160


	//   ....[63]....
        /*0e2c*/ 	.word	0x000052c0


	//   ....[64]....
        /*0e30*/ 	.word	0x000052f0


	//   ....[65]....
        /*0e34*/ 	.word	0x00005310


	//   ....[66]....
        /*0e38*/ 	.word	0x00005350


	//   ....[67]....
        /*0e3c*/ 	.word	0x00005370


	//   ....[68]....
        /*0e40*/ 	.word	0x00005380


	//   ....[69]....
        /*0e44*/ 	.word	0x00005400


	//   ....[70]....
        /*0e48*/ 	.word	0x000083d0


	//   ....[71]....
        /*0e4c*/ 	.word	0x00008630


	//   ....[72]....
        /*0e50*/ 	.word	0x00008650


	//   ....[73]....
        /*0e54*/ 	.word	0x00008690


	//   ....[74]....
        /*0e58*/ 	.word	0x000086c0


	//   ....[75]....
        /*0e5c*/ 	.word	0x00008730


	//   ....[76]....
        /*0e60*/ 	.word	0x000087e0


	//   ....[77]....
        /*0e64*/ 	.word	0x000088a0


	//   ....[78]....
        /*0e68*/ 	.word	0x00008940


	//   ....[79]....
        /*0e6c*/ 	.word	0x00008960


	//   ....[80]....
        /*0e70*/ 	.word	0x00008990


	//   ....[81]....
        /*0e74*/ 	.word	0x00008a00


	//   ....[82]....
        /*0e78*/ 	.word	0x00008a40


	//   ....[83]....
        /*0e7c*/ 	.word	0x00008ad0


	//   ....[84]....
        /*0e80*/ 	.word	0x00008be0


	//   ....[85]....
        /*0e84*/ 	.word	0x00008c90


	//   ....[86]....
        /*0e88*/ 	.word	0x00008cd0


	//   ....[87]....
        /*0e8c*/ 	.word	0x00008d30


	//   ....[88]....
        /*0e90*/ 	.word	0x00008d40


	//   ....[89]....
        /*0e94*/ 	.word	0x00008d70


	//   ....[90]....
        /*0e98*/ 	.word	0x00008d80


	//   ....[91]....
        /*0e9c*/ 	.word	0x00008d90


	//   ....[92]....
        /*0ea0*/ 	.word	0x00008e20


	//   ....[93]....
        /*0ea4*/ 	.word	0x00008ec0


	//   ....[94]....
        /*0ea8*/ 	.word	0x00008ef0


	//   ....[95]....
        /*0eac*/ 	.word	0x00008f70


	//   ....[96]....
        /*0eb0*/ 	.word	0x00008fc0


	//   ....[97]....
        /*0eb4*/ 	.word	0x00008ff0


	//   ....[98]....
        /*0eb8*/ 	.word	0x000090a0


	//   ....[99]....
        /*0ebc*/ 	.word	0x000090e0


	//   ....[100]....
        /*0ec0*/ 	.word	0x00009170


	//   ....[101]....
        /*0ec4*/ 	.word	0x00009190


	//   ....[102]....
        /*0ec8*/ 	.word	0x000091b0


	//   ....[103]....
        /*0ecc*/ 	.word	0x000091d0


	//   ....[104]....
        /*0ed0*/ 	.word	0x00009320


	//   ....[105]....
        /*0ed4*/ 	.word	0x000093b0


	//   ....[106]....
        /*0ed8*/ 	.word	0x00009450


	//   ....[107]....
        /*0edc*/ 	.word	0x00009660


	//   ....[108]....
        /*0ee0*/ 	.word	0x000096c0


	//   ....[109]....
        /*0ee4*/ 	.word	0x000096f0


	//   ....[110]....
        /*0ee8*/ 	.word	0x00009950


	//   ....[111]....
        /*0eec*/ 	.word	0x000099b0


	//   ....[112]....
        /*0ef0*/ 	.word	0x000099e0


	//   ....[113]....
        /*0ef4*/ 	.word	0x00009a10


	//   ....[114]....
        /*0ef8*/ 	.word	0x00009a30


	//   ....[115]....
        /*0efc*/ 	.word	0x00009a60


	//   ....[116]....
        /*0f00*/ 	.word	0x00009a70


	//   ....[117]....
        /*0f04*/ 	.word	0x00009c80


	//   ....[118]....
        /*0f08*/ 	.word	0x00009cd0


	//   ....[119]....
        /*0f0c*/ 	.word	0x00009f10


	//   ....[120]....
        /*0f10*/ 	.word	0x00009f20


	//   ....[121]....
        /*0f14*/ 	.word	0x00009f30


	//   ....[122]....
        /*0f18*/ 	.word	0x00009f40


	//   ....[123]....
        /*0f1c*/ 	.word	0x00009f60


	//   ....[124]....
        /*0f20*/ 	.word	0x00009f70


	//   ....[125]....
        /*0f24*/ 	.word	0x00009f80


	//   ....[126]....
        /*0f28*/ 	.word	0x0000a2e0


	//   ....[127]....
        /*0f2c*/ 	.word	0x0000a2f0


	//   ....[128]....
        /*0f30*/ 	.word	0x0000a300


	//   ....[129]....
        /*0f34*/ 	.word	0x0000a310


	//   ....[130]....
        /*0f38*/ 	.word	0x0000a320


	//   ....[131]....
        /*0f3c*/ 	.word	0x0000a330


	//   ....[132]....
        /*0f40*/ 	.word	0x0000a340


	//   ....[133]....
        /*0f44*/ 	.word	0x0000a350


	//   ....[134]....
        /*0f48*/ 	.word	0x0000dc10


	//   ....[135]....
        /*0f4c*/ 	.word	0x0000e380


	//   ....[136]....
        /*0f50*/ 	.word	0x0000e3c0


	//   ....[137]....
        /*0f54*/ 	.word	0x0000e400


	//   ....[138]....
        /*0f58*/ 	.word	0x0000e450


	//   ....[139]....
        /*0f5c*/ 	.word	0x0000e460


	//   ....[140]....
        /*0f60*/ 	.word	0x0000e4e0


	//   ....[141]....
        /*0f64*/ 	.word	0x0000e510


	//   ....[142]....
        /*0f68*/ 	.word	0x0000e520


	//   ....[143]....
        /*0f6c*/ 	.word	0x0000e530


	//   ....[144]....
        /*0f70*/ 	.word	0x0000e580


	//   ....[145]....
        /*0f74*/ 	.word	0x0000e590


	//   ....[146]....
        /*0f78*/ 	.word	0x0000e5d0


	//   ....[147]....
        /*0f7c*/ 	.word	0x0000e680


	//   ....[148]....
        /*0f80*/ 	.word	0x0000e710


	//   ....[149]....
        /*0f84*/ 	.word	0x0000e720


	//   ....[150]....
        /*0f88*/ 	.word	0x0000e790


	//   ....[151]....
        /*0f8c*/ 	.word	0x0000e830


	//   ....[152]....
        /*0f90*/ 	.word	0x0000e890


	//   ....[153]....
        /*0f94*/ 	.word	0x0000e8d0


	//   ....[154]....
        /*0f98*/ 	.word	0x0000e920


	//   ....[155]....
        /*0f9c*/ 	.word	0x0000e930


	//   ....[156]....
        /*0fa0*/ 	.word	0x0000e960


	//   ....[157]....
        /*0fa4*/ 	.word	0x0000e9a0


	//   ....[158]....
        /*0fa8*/ 	.word	0x0000e9c0


	//   ....[159]....
        /*0fac*/ 	.word	0x0000e9f0


	//   ....[160]....
        /*0fb0*/ 	.word	0x0000ea90


	//   ....[161]....
        /*0fb4*/ 	.word	0x0000ead0


	//   ....[162]....
        /*0fb8*/ 	.word	0x0000eb00


	//   ....[163]....
        /*0fbc*/ 	.word	0x0000eb10


	//   ....[164]....
        /*0fc0*/ 	.word	0x0000eb20


	//   ....[165]....
        /*0fc4*/ 	.word	0x0000eb50


	//   ....[166]....
        /*0fc8*/ 	.word	0x0000eba0


	//   ....[167]....
        /*0fcc*/ 	.word	0x0000ebe0


	//   ....[168]....
        /*0fd0*/ 	.word	0x0000ec70


	//   ....[169]....
        /*0fd4*/ 	.word	0x0000ec80


	//   ....[170]....
        /*0fd8*/ 	.word	0x0000ece0


	//   ....[171]....
        /*0fdc*/ 	.word	0x0000ed60


	//   ....[172]....
        /*0fe0*/ 	.word	0x0000eda0


	//   ....[173]....
        /*0fe4*/ 	.word	0x0000edc0


	//   ....[174]....
        /*0fe8*/ 	.word	0x0000edf0


	//   ....[175]....
        /*0fec*/ 	.word	0x0000ef40


	//   ....[176]....
        /*0ff0*/ 	.word	0x0000efb0


	//   ....[177]....
        /*0ff4*/ 	.word	0x0000efd0


	//   ....[178]....
        /*0ff8*/ 	.word	0x0000f000


	//   ....[179]....
        /*0ffc*/ 	.word	0x0000f100


	//   ....[180]....
        /*1000*/ 	.word	0x0000f190


	//   ....[181]....
        /*1004*/ 	.word	0x0000f220


	//   ....[182]....
        /*1008*/ 	.word	0x0000f250


	//   ....[183]....
        /*100c*/ 	.word	0x0000f430


	//   ....[184]....
        /*1010*/ 	.word	0x0000f470


	//   ....[185]....
        /*1014*/ 	.word	0x0000f4b0


	//   ....[186]....
        /*1018*/ 	.word	0x0000f4d0


	//   ....[187]....
        /*101c*/ 	.word	0x0000f500


	//   ....[188]....
        /*1020*/ 	.word	0x0000f520


	//   ....[189]....
        /*1024*/ 	.word	0x0000f540


	//   ....[190]....
        /*1028*/ 	.word	0x0000fb00


	//   ....[191]....
        /*102c*/ 	.word	0x0000fb10


	//   ....[192]....
        /*1030*/ 	.word	0x0000fb30


	//   ....[193]....
        /*1034*/ 	.word	0x0000fb40


	//   ....[194]....
        /*1038*/ 	.word	0x0000fb50


	//   ....[195]....
        /*103c*/ 	.word	0x0000fb60


	//   ....[196]....
        /*1040*/ 	.word	0x0000fb70


	//   ....[197]....
        /*1044*/ 	.word	0x0000fb90


	//   ....[198]....
        /*1048*/ 	.word	0x00013760


	//   ....[199]....
        /*104c*/ 	.word	0x00016eb0


	//----- nvinfo : EIATTR_REG_RECONFIG
	.align		4
.L_698:
        /*1050*/ 	.byte	0x01, 0x54
	.zero		2


	//----- nvinfo : EIATTR_SYSCALL_OFFSETS
	.align		4
        /*1054*/ 	.byte	0x04, 0x46
        /*1056*/ 	.short	(.L_700 - .L_699)


	//   ....[0]....
.L_699:
        /*1058*/ 	.word	0x00001070


	//   ....[1]....
        /*105c*/ 	.word	0x00001160


	//   ....[2]....
        /*1060*/ 	.word	0x000012c0


	//   ....[3]....
        /*1064*/ 	.word	0x000013b0


	//----- nvinfo : EIATTR_MBARRIER_INSTR_OFFSETS
	.align		4
.L_700:
        /*1068*/ 	.byte	0x04, 0x39
        /*106a*/ 	.short	(.L_702 - .L_701)


	//   ....[0]....
.L_701:
        /*106c*/ 	.word	0x00000290
        /*1070*/ 	.word	0x000000ff
        /*1074*/ 	.word	0x00030c00
        /*1078*/ 	.short	0x0100
        /*107a*/ 	.byte	0x06
	.zero		1


	//   ....[1]....
        /*107c*/ 	.word	0x00000390
        /*1080*/ 	.word	0x000000ff
        /*1084*/ 	.word	0x00030c10
        /*1088*/ 	.short	0x0100
        /*108a*/ 	.byte	0x08
	.zero		1


	//   ....[2]....
        /*108c*/ 	.word	0x000003a0
        /*1090*/ 	.word	0x000000ff
        /*1094*/ 	.word	0x00030c20
        /*1098*/ 	.short	0x0100
        /*109a*/ 	.byte	0x08
	.zero		1


	//   ....[3]....
        /*109c*/ 	.word	0x000003b0
        /*10a0*/ 	.word	0x000000ff
        /*10a4*/ 	.word	0x00030c18
        /*10a8*/ 	.short	0x0100
        /*10aa*/ 	.byte	0x08
	.zero		1


	//   ....[4]....
        /*10ac*/ 	.word	0x000003c0
        /*10b0*/ 	.word	0x000000ff
        /*10b4*/ 	.word	0x00030c28
        /*10b8*/ 	.short	0x0100
        /*10ba*/ 	.byte	0x08
	.zero		1


	//   ....[5]....
        /*10bc*/ 	.word	0x000004f0
        /*10c0*/ 	.word	0x000000ff
        /*10c4*/ 	.word	0x00030c30
        /*10c8*/ 	.short	0x0100
        /*10ca*/ 	.byte	0x08
	.zero		1


	//   ....[6]....
        /*10cc*/ 	.word	0x00000500
        /*10d0*/ 	.word	0x000000ff
        /*10d4*/ 	.word	0x00030c40
        /*10d8*/ 	.short	0x0100
        /*10da*/ 	.byte	0x08
	.zero		1


	//   ....[7]....
        /*10dc*/ 	.word	0x00000510
        /*10e0*/ 	.word	0x000000ff
        /*10e4*/ 	.word	0x00030c38
        /*10e8*/ 	.short	0x0100
        /*10ea*/ 	.byte	0x08
	.zero		1


	//   ....[8]....
        /*10ec*/ 	.word	0x00000520
        /*10f0*/ 	.word	0x000000ff
        /*10f4*/ 	.word	0x00030c48
        /*10f8*/ 	.short	0x0100
        /*10fa*/ 	.byte	0x08
	.zero		1


	//   ....[9]....
        /*10fc*/ 	.word	0x00001450
        /*1100*/ 	.word	0x00000010
        /*1104*/ 	.word	0x00030c00
        /*1108*/ 	.short	0x010a
        /*110a*/ 	.byte	0x3f
	.zero		1


	//   ....[10]....
        /*110c*/ 	.word	0x00001580
        /*1110*/ 	.word	0x00000010
        /*1114*/ 	.word	0x00030c00
        /*1118*/ 	.short	0x010a
        /*111a*/ 	.byte	0x3f
	.zero		1


	//   ....[11]....
        /*111c*/ 	.word	0x00001e40
        /*1120*/ 	.word	0x00000006
        /*1124*/ 	.word	0x00030c10
        /*1128*/ 	.short	0x010a
        /*112a*/ 	.byte	0x3f
	.zero		1


	//   ....[12]....
        /*112c*/ 	.word	0x00001eb0
        /*1130*/ 	.word	0x00000006
        /*1134*/ 	.word	0x00030c10
        /*1138*/ 	.short	0x010a
        /*113a*/ 	.byte	0x3f
	.zero		1


	//   ....[13]....
        /*113c*/ 	.word	0x000022e0
        /*1140*/ 	.word	0x00000006
        /*1144*/ 	.word	0x00030c30
        /*1148*/ 	.short	0x010a
        /*114a*/ 	.byte	0x3f
	.zero		1


	//   ....[14]....
        /*114c*/ 	.word	0x00002320
        /*1150*/ 	.word	0x00000006
        /*1154*/ 	.word	0x00030c30
        /*1158*/ 	.short	0x010a
        /*115a*/ 	.byte	0x3f
	.zero		1


	//   ....[15]....
        /*115c*/ 	.word	0x000069d0
        /*1160*/ 	.word	0x00000005
        /*1164*/ 	.word	0x00000000
        /*1168*/ 	.short	0x0101
        /*116a*/ 	.byte	0x3f
	.zero		1


	//   ....[16]....
        /*116c*/ 	.word	0x00006e20
        /*1170*/ 	.word	0x00000006
        /*1174*/ 	.word	0x00000000
        /*1178*/ 	.short	0x0101
        /*117a*/ 	.byte	0x3f
	.zero		1


	//   ....[17]....
        /*117c*/ 	.word	0x00007750
        /*1180*/ 	.word	0x00000006
        /*1184*/ 	.word	0x00030c10
        /*1188*/ 	.short	0x010a
        /*118a*/ 	.byte	0x3f
	.zero		1


	//   ....[18]....
        /*118c*/ 	.word	0x000077d0
        /*1190*/ 	.word	0x00000006
        /*1194*/ 	.word	0x00030c10
        /*1198*/ 	.short	0x010a
        /*119a*/ 	.byte	0x3f
	.zero		1


	//   ....[19]....
        /*119c*/ 	.word	0x00007be0
        /*11a0*/ 	.word	0x00000006
        /*11a4*/ 	.word	0x00030c30
        /*11a8*/ 	.short	0x010a
        /*11aa*/ 	.byte	0x3f
	.zero		1


	//   ....[20]....
        /*11ac*/ 	.word	0x00007c20
        /*11b0*/ 	.word	0x00000006
        /*11b4*/ 	.word	0x00030c30
        /*11b8*/ 	.short	0x010a
        /*11ba*/ 	.byte	0x3f
	.zero		1


	//   ....[21]....
        /*11bc*/ 	.word	0x0000b840
        /*11c0*/ 	.word	0x00000005
        /*11c4*/ 	.word	0x00000000
        /*11c8*/ 	.short	0x0101
        /*11ca*/ 	.byte	0x3f
	.zero		1


	//   ....[22]....
        /*11cc*/ 	.word	0x0000bcb0
        /*11d0*/ 	.word	0x00000006
        /*11d4*/ 	.word	0x00000000
        /*11d8*/ 	.short	0x0101
        /*11da*/ 	.byte	0x3f
	.zero		1


	//   ....[23]....
        /*11dc*/ 	.word	0x0000c550
        /*11e0*/ 	.word	0x00000006
        /*11e4*/ 	.word	0x00030c10
        /*11e8*/ 	.short	0x010a
        /*11ea*/ 	.byte	0x3f
	.zero		1


	//   ....[24]....
        /*11ec*/ 	.word	0x0000c5d0
        /*11f0*/ 	.word	0x00000006
        /*11f4*/ 	.word	0x00030c10
        /*11f8*/ 	.short	0x010a
        /*11fa*/ 	.byte	0x3f
	.zero		1


	//   ....[25]....
        /*11fc*/ 	.word	0x0000c9e0
        /*1200*/ 	.word	0x00000006
        /*1204*/ 	.word	0x00030c30
        /*1208*/ 	.short	0x010a
        /*120a*/ 	.byte	0x3f
	.zero		1


	//   ....[26]....
        /*120c*/ 	.word	0x0000ca20
        /*1210*/ 	.word	0x00000006
        /*1214*/ 	.word	0x00030c30
        /*1218*/ 	.short	0x010a
        /*121a*/ 	.byte	0x3f
	.zero		1


	//   ....[27]....
        /*121c*/ 	.word	0x000110f0
        /*1220*/ 	.word	0x00000005
        /*1224*/ 	.word	0x00000000
        /*1228*/ 	.short	0x0101
        /*122a*/ 	.byte	0x3f
	.zero		1


	//   ....[28]....
        /*122c*/ 	.word	0x00011570
        /*1230*/ 	.word	0x00000006
        /*1234*/ 	.word	0x00000000
        /*1238*/ 	.short	0x0101
        /*123a*/ 	.byte	0x3f
	.zero		1


	//   ....[29]....
        /*123c*/ 	.word	0x000154e0
        /*1240*/ 	.word	0x0000000f
        /*1244*/ 	.word	0x00030c20
        /*1248*/ 	.short	0x010a
        /*124a*/ 	.byte	0x3f
	.zero		1


	//   ....[30]....
        /*124c*/ 	.word	0x00015ad0
        /*1250*/ 	.word	0x0000000f
        /*1254*/ 	.word	0x00030c40
        /*1258*/ 	.short	0x010a
        /*125a*/ 	.byte	0x3f
	.zero		1


	//   ....[31]....
        /*125c*/ 	.word	0x00015d30
        /*1260*/ 	.word	0x0000000f
        /*1264*/ 	.word	0x00030c28
        /*1268*/ 	.short	0x010a
        /*126a*/ 	.byte	0x3f
	.zero		1


	//   ....[32]....
        /*126c*/ 	.word	0x00015f90
        /*1270*/ 	.word	0x0000000f
        /*1274*/ 	.word	0x00030c48
        /*1278*/ 	.short	0x010a
        /*127a*/ 	.byte	0x3f
	.zero		1


	//   ....[33]....
        /*127c*/ 	.word	0x00016190
        /*1280*/ 	.word	0x0000000f
        /*1284*/ 	.word	0x00030c20
        /*1288*/ 	.short	0x010a
        /*128a*/ 	.byte	0x3f
	.zero		1


	//   ....[34]....
        /*128c*/ 	.word	0x00016460
        /*1290*/ 	.word	0x0000000f
        /*1294*/ 	.word	0x00030c40
        /*1298*/ 	.short	0x010a
        /*129a*/ 	.byte	0x3f
	.zero		1


	//   ....[35]....
        /*129c*/ 	.word	0x00016690
        /*12a0*/ 	.word	0x0000000f
        /*12a4*/ 	.word	0x00030c28
        /*12a8*/ 	.short	0x010a
        /*12aa*/ 	.byte	0x3f
	.zero		1


	//   ....[36]....
        /*12ac*/ 	.word	0x00016930
        /*12b0*/ 	.word	0x00000003
        /*12b4*/ 	.word	0x00030c40
        /*12b8*/ 	.short	0x010a
        /*12ba*/ 	.byte	0x3f
	.zero		1


	//   ....[37]....
        /*12bc*/ 	.word	0x00016d10
        /*12c0*/ 	.word	0x00000007
        /*12c4*/ 	.word	0x00000000
        /*12c8*/ 	.short	0x010a
        /*12ca*/ 	.byte	0x3f
	.zero		1


	//   ....[38]....
        /*12cc*/ 	.word	0x00016d70
        /*12d0*/ 	.word	0x00000003
        /*12d4*/ 	.word	0x00000000
        /*12d8*/ 	.short	0x010a
        /*12da*/ 	.byte	0x3f
	.zero		1


	//   ....[39]....
        /*12dc*/ 	.word	0x00016dd0
        /*12e0*/ 	.word	0x00000005
        /*12e4*/ 	.word	0x00000000
        /*12e8*/ 	.short	0x010a
        /*12ea*/ 	.byte	0x3f
	.zero		1


	//   ....[40]....
        /*12ec*/ 	.word	0x00016e00
        /*12f0*/ 	.word	0x00000003
        /*12f4*/ 	.word	0x00000000
        /*12f8*/ 	.short	0x010a
        /*12fa*/ 	.byte	0x3f
	.zero		1


	//   ....[41]....
        /*12fc*/ 	.word	0x00016ee0
        /*1300*/ 	.word	0x00000010
        /*1304*/ 	.word	0x00030c00
        /*1308*/ 	.short	0x010a
        /*130a*/ 	.byte	0x3f
	.zero		1


	//   ....[42]....
        /*130c*/ 	.word	0x00016f30
        /*1310*/ 	.word	0x00000006
        /*1314*/ 	.word	0x00030c10
        /*1318*/ 	.short	0x010a
        /*131a*/ 	.byte	0x3f
	.zero		1


	//   ....[43]....
        /*131c*/ 	.word	0x00016f80
        /*1320*/ 	.word	0x00000006
        /*1324*/ 	.word	0x00030c30
        /*1328*/ 	.short	0x010a
        /*132a*/ 	.byte	0x3f
	.zero		1


	//   ....[44]....
        /*132c*/ 	.word	0x00016fd0
        /*1330*/ 	.word	0x00000006
        /*1334*/ 	.word	0x00030c10
        /*1338*/ 	.short	0x010a
        /*133a*/ 	.byte	0x3f
	.zero		1


	//   ....[45]....
        /*133c*/ 	.word	0x00017020
        /*1340*/ 	.word	0x00000006
        /*1344*/ 	.word	0x00030c30
        /*1348*/ 	.short	0x010a
        /*134a*/ 	.byte	0x3f
	.zero		1


	//   ....[46]....
        /*134c*/ 	.word	0x00017070
        /*1350*/ 	.word	0x00000006
        /*1354*/ 	.word	0x00030c10
        /*1358*/ 	.short	0x010a
        /*135a*/ 	.byte	0x3f
	.zero		1


	//   ....[47]....
        /*135c*/ 	.word	0x000170c0
        /*1360*/ 	.word	0x00000006
        /*1364*/ 	.word	0x00030c30
        /*1368*/ 	.short	0x010a
        /*136a*/ 	.byte	0x3f
	.zero		1


	//   ....[48]....
        /*136c*/ 	.word	0x00017110
        /*1370*/ 	.word	0x0000000f
        /*1374*/ 	.word	0x00030c20
        /*1378*/ 	.short	0x010a
        /*137a*/ 	.byte	0x3f
	.zero		1


	//   ....[49]....
        /*137c*/ 	.word	0x00017160
        /*1380*/ 	.word	0x0000000f
        /*1384*/ 	.word	0x00030c40
        /*1388*/ 	.short	0x010a
        /*138a*/ 	.byte	0x3f
	.zero		1


	//   ....[50]....
        /*138c*/ 	.word	0x000171b0
        /*1390*/ 	.word	0x0000000f
        /*1394*/ 	.word	0x00030c28
        /*1398*/ 	.short	0x010a
        /*139a*/ 	.byte	0x3f
	.zero		1


	//   ....[51]....
        /*139c*/ 	.word	0x00017200
        /*13a0*/ 	.word	0x0000000f
        /*13a4*/ 	.word	0x00030c48
        /*13a8*/ 	.short	0x010a
        /*13aa*/ 	.byte	0x3f
	.zero		1


	//   ....[52]....
        /*13ac*/ 	.word	0x00017260
        /*13b0*/ 	.word	0x0000000f
        /*13b4*/ 	.word	0x00030c20
        /*13b8*/ 	.short	0x010a
        /*13ba*/ 	.byte	0x3f
	.zero		1


	//   ....[53]....
        /*13bc*/ 	.word	0x000172b0
        /*13c0*/ 	.word	0x0000000f
        /*13c4*/ 	.word	0x00030c40
        /*13c8*/ 	.short	0x010a
        /*13ca*/ 	.byte	0x3f
	.zero		1


	//   ....[54]....
        /*13cc*/ 	.word	0x00017300
        /*13d0*/ 	.word	0x0000000f
        /*13d4*/ 	.word	0x00030c28
        /*13d8*/ 	.short	0x010a
        /*13da*/ 	.byte	0x3f
	.zero		1


	//   ....[55]....
        /*13dc*/ 	.word	0x00017350
        /*13e0*/ 	.word	0x00000003
        /*13e4*/ 	.word	0x00030c40
        /*13e8*/ 	.short	0x010a
        /*13ea*/ 	.byte	0x3f
	.zero		1


	//   ....[56]....
        /*13ec*/ 	.word	0x00017420
        /*13f0*/ 	.word	0x00000007
        /*13f4*/ 	.word	0x00000000
        /*13f8*/ 	.short	0x010a
        /*13fa*/ 	.byte	0x3f
	.zero		1


	//   ....[57]....
        /*13fc*/ 	.word	0x00017470
        /*1400*/ 	.word	0x00000003
        /*1404*/ 	.word	0x00000000
        /*1408*/ 	.short	0x010a
        /*140a*/ 	.byte	0x3f
	.zero		1


	//   ....[58]....
        /*140c*/ 	.word	0x000174c0
        /*1410*/ 	.word	0x00000005
        /*1414*/ 	.word	0x00000000
        /*1418*/ 	.short	0x010a
        /*141a*/ 	.byte	0x3f
	.zero		1


	//----- nvinfo : EIATTR_NUM_MBARRIERS
	.align		4
.L_702:
        /*141c*/ 	.byte	0x03, 0x38
        /*141e*/ 	.short	0x0009


	//----- nvinfo : EIATTR_EXIT_INSTR_OFFSETS
	.align		4
        /*1420*/ 	.byte	0x04, 0x1c
        /*1422*/ 	.short	(.L_704 - .L_703)


	//   ....[0]....
.L_703:
        /*1424*/ 	.word	0x00016e50


	//----- nvinfo : EIATTR_MAX_THREADS
	.align		4
.L_704:
        /*1428*/ 	.byte	0x04, 0x05
        /*142a*/ 	.short	(.L_706 - .L_705)
.L_705:
        /*142c*/ 	.word	0x00000180
        /*1430*/ 	.word	0x00000001
        /*1434*/ 	.word	0x00000001


	//----- nvinfo : EIATTR_CRS_STACK_SIZE
	.align		4
.L_706:
        /*1438*/ 	.byte	0x04, 0x1e
        /*143a*/ 	.short	(.L_708 - .L_707)
.L_707:
        /*143c*/ 	.word	0x00000000


	//----- nvinfo : EIATTR_CBANK_PARAM_SIZE
	.align		4
.L_708:
        /*1440*/ 	.byte	0x03, 0x19
        /*1442*/ 	.short	0x06f0


	//----- nvinfo : EIATTR_PARAM_CBANK
	.align		4
        /*1444*/ 	.byte	0x04, 0x0a
        /*1446*/ 	.short	(.L_710 - .L_709)
	.align		4
.L_709:
        /*1448*/ 	.word	index@(.nv.constant0._ZN7cutlass13device_kernelIN5flash11enable_sm90INS1_16FlashAttnBwdSm90INS1_25CollectiveMainloopBwdSm90ILi2ELi2ELi2EN4cute5tupleIJNS5_1CILi1EEES8_S8_EEENS6_IJNS7_ILi128EEESA_NS7_ILi64EEEEEENS_6half_tEfNS_4arch4Sm90ELb0ELb1ELb1ELb1ELb0ELb1ELb0ELb0ELi2ELi1ELi2ELi2ELb0EEENS1_21CollectiveEpilogueBwdISC_SD_SF_Li256ELb1ELb0ELi1EEENS1_19SingleTileSchedulerILb1ELb0ELb0ELi128EEEEEEEEEvNT_6ParamsE)
        /*144c*/ 	.short	0x0210
        /*144e*/ 	.short	0x06f0


	//----- nvinfo : EIATTR_SW_WAR
	.align		4
.L_710:
        /*1450*/ 	.byte	0x04, 0x36
        /*1452*/ 	.short	(.L_712 - .L_711)
.L_711:
        /*1454*/ 	.word	0x00000008
.L_712:


//--------------------- .nv.info._ZN7cutlass13device_kernelIN5flash11enable_sm90INS1_16FlashAttnBwdSm90INS1_25CollectiveMainloopBwdSm90ILi2ELi2ELi2EN4cute5tupleIJNS5_1CILi1EEES8_S8_EEENS6_IJNS7_ILi128EEESA_NS7_ILi64EEEEEENS_6half_tEfNS_4arch4Sm90ELb0ELb1ELb1ELb1ELb1ELb1ELb0ELb0ELi2ELi1ELi2ELi2ELb0EEENS1_21CollectiveEpilogueBwdISC_SD_SF_Li256ELb1ELb0ELi1EEENS1_19SingleTileSchedulerILb1ELb0ELb0ELi128EEEEEEEEEvNT_6ParamsE --------------------------
	.section	.nv.info._ZN7cutlass13device_kernelIN5flash11enable_sm90INS1_16FlashAttnBwdSm90INS1_25CollectiveMainloopBwdSm90ILi2ELi2ELi2EN4cute5tupleIJNS5_1CILi1EEES8_S8_EEENS6_IJNS7_ILi128EEESA_NS7_ILi64EEEEEENS_6half_tEfNS_4arch4Sm90ELb0ELb1ELb1ELb1ELb1ELb1ELb0ELb0ELi2ELi1ELi2ELi2ELb0EEENS1_21CollectiveEpilogueBwdISC_SD_SF_Li256ELb1ELb0ELi1EEENS1_19SingleTileSchedulerILb1ELb0ELb0ELi128EEEEEEEEEvNT_6ParamsE,"",@"SHT_CUDA_INFO"
	.sectionflags	@""
	.align	4


	//----- nvinfo : EIATTR_CUDA_API_VERSION
	.align		4
        /*0000*/ 	.byte	0x04, 0x37
        /*0002*/ 	.short	(.L_714 - .L_713)
.L_713:
        /*0004*/ 	.word	0x00000082


	//----- nvinfo : EIATTR_KPARAM_INFO
	.align		4
.L_714:
        /*0008*/ 	.byte	0x04, 0x17
        /*000a*/ 	.short	(.L_716 - .L_715)
.L_715:
        /*000c*/ 	.word	0x00000000
        /*0010*/ 	.short	0x0000
        /*0012*/ 	.short	0x0070
        /*0014*/ 	.byte	0x00, 0xf0, 0x01, 0x1a


	//----- nvinfo : EIATTR_SPARSE_MMA_MASK
	.align		4
.L_716:
        /*0018*/ 	.byte	0x03, 0x50
        /*001a*/ 	.short	0x0000


	//----- nvinfo : EIATTR_MAXREG_COUNT
	.align		4
        /*001c*/ 	.byte	0x03, 0x1b
        /*001e*/ 	.short	0x00a8


	//----- nvinfo : EIATTR_NUM_BARRIERS
	.align		4
        /*0020*/ 	.byte	0x02, 0x4c
        /*0022*/ 	.byte	0x10
	.zero		1


	//----- nvinfo : EIATTR_EXTERNS
	.align		4
        /*0024*/ 	.byte	0x04, 0x0f
        /*0026*/ 	.short	(.L_718 - .L_717)


	//   ....[0]....
	.align		4
.L_717:
        /*0028*/ 	.word	index@(__assertfail)


	//----- nvinfo : EIATTR_ANNOTATIONS
	.align		4
.L_718:
        /*002c*/ 	.byte	0x04, 0x55
        /*002e*/ 	.short	(.L_720 - .L_719)


	//   ....[0]....
.L_719:
        /* <DEDUP_REMOVED lines=155> */


	//----- nvinfo : EIATTR_MERCURY_ISA_VERSION
	.align		4
.L_720:
        /*09d0*/ 	.byte	0x03, 0x5f
        /*09d2*/ 	.short	0x0101


	//----- nvinfo : EIATTR_INT_WARP_WIDE_INSTR_OFFSETS
	.align		4
        /*09d4*/ 	.byte	0x04, 0x31
        /*09d6*/ 	.short	(.L_722 - .L_721)


	//   ....[0]....
.L_721:
        /*09d8*/ 	.word	0x00000190


	//   ....[1]....
        /*09dc*/ 	.word	0x000001c0


	//   ....[2]....
        /*09e0*/ 	.word	0x000145a0


	//   ....[3]....
        /*09e4*/ 	.word	0x00014bf0


	//   ....[4]....
        /*09e8*/ 	.word	0x000150a0


	//   ....[5]....
        /*09ec*/ 	.word	0x00015360


	//   ....[6]....
        /*09f0*/ 	.word	0x000155c0


	//   ....[7]....
        /*09f4*/ 	.word	0x00015750


	//----- nvinfo : EIATTR_COOP_GROUP_MASK_REGIDS
	.align		4
.L_722:
        /*09f8*/ 	.byte	0x04, 0x29
        /*09fa*/ 	.short	(.L_724 - .L_723)


	//   ....[0]....
.L_723:
        /*09fc*/ 	.word	0xffffffff


	//   ....[1]....
        /*0a00*/ 	.word	0xffffffff


	//   ....[2]....
        /*0a04*/ 	.word	0xffffffff


	//   ....[3]....
        /*0a08*/ 	.word	0xffffffff


	//   ....[4]....
        /*0a0c*/ 	.word	0xffffffff


	//   ....[5]....
        /*0a10*/ 	.word	0xffffffff


	//   ....[6]....
        /*0a14*/ 	.word	0xffffffff


	//   ....[7]....
        /*0a18*/ 	.word	0xffffffff


	//   ....[8]....
        /*0a1c*/ 	.word	0xffffffff


	//   ....[9]....
        /*0a20*/ 	.word	0xffffffff


	//   ....[10]....
        /*0a24*/ 	.word	0xffffffff


	//   ....[11]....
        /*0a28*/ 	.word	0xffffffff


	//   ....[12]....
        /*0a2c*/ 	.word	0xffffffff


	//   ....[13]....
        /*0a30*/ 	.word	0xffffffff


	//   ....[14]....
        /*0a34*/ 	.word	0xffffffff


	//   ....[15]....
        /*0a38*/ 	.word	0xffffffff


	//   ....[16]....
        /*0a3c*/ 	.word	0xffffffff


	//   ....[17]....
        /*0a40*/ 	.word	0xffffffff


	//   ....[18]....
        /*0a44*/ 	.word	0xffffffff


	//   ....[19]....
        /*0a48*/ 	.word	0xffffffff


	//   ....[20]....
        /*0a4c*/ 	.word	0xffffffff


	//   ....[21]....
        /*0a50*/ 	.word	0xffffffff


	//   ....[22]....
        /*0a54*/ 	.word	0xffffffff


	//   ....[23]....
        /*0a58*/ 	.word	0xffffffff


	//   ....[24]....
        /*0a5c*/ 	.word	0xffffffff


	//   ....[25]....
        /*0a60*/ 	.word	0xffffffff


	//   ....[26]....
        /*0a64*/ 	.word	0xffffffff


	//   ....[27]....
        /*0a68*/ 	.word	0xffffffff


	//   ....[28]....
        /*0a6c*/ 	.word	0xffffffff


	//   ....[29]....
        /*0a70*/ 	.word	0xffffffff


	//   ....[30]....
        /*0a74*/ 	.word	0xffffffff


	//   ....[31]....
        /*0a78*/ 	.word	0xffffffff


	//   ....[32]....
        /*0a7c*/ 	.word	0xffffffff


	//   ....[33]....
        /*0a80*/ 	.word	0xffffffff


	//   ....[34]....
        /*0a84*/ 	.word	0xffffffff


	//   ....[35]....
        /*0a88*/ 	.word	0xffffffff


	//   ....[36]....
        /*0a8c*/ 	.word	0xffffffff


	//   ....[37]....
        /*0a90*/ 	.word	0xffffffff


	//   ....[38]....
        /*0a94*/ 	.word	0xffffffff


	//   ....[39]....
        /*0a98*/ 	.word	0xffffffff


	//   ....[40]....
        /*0a9c*/ 	.word	0xffffffff


	//   ....[41]....
        /*0aa0*/ 	.word	0xffffffff


	//   ....[42]....
        /*0aa4*/ 	.word	0xffffffff


	//   ....[43]....
        /*0aa8*/ 	.word	0xffffffff


	//   ....[44]....
        /*0aac*/ 	.word	0xffffffff


	//   ....[45]....
        /*0ab0*/ 	.word	0xffffffff


	//   ....[46]....
        /*0ab4*/ 	.word	0xffffffff


	//   ....[47]....
        /*0ab8*/ 	.word	0xffffffff


	//   ....[48]....
        /*0abc*/ 	.word	0xffffffff


	//   ....[49]....
        /*0ac0*/ 	.word	0xffffffff


	//   ....[50]....
        /*0ac4*/ 	.word	0xffffffff


	//   ....[51]....
        /*0ac8*/ 	.word	0xffffffff


	//   ....[52]....
        /*0acc*/ 	.word	0xffffffff


	//   ....[53]....
        /*0ad0*/ 	.word	0xffffffff


	//   ....[54]....
        /*0ad4*/ 	.word	0xffffffff


	//   ....[55]....
        /*0ad8*/ 	.word	0xffffffff


	//   ....[56]....
        /*0adc*/ 	.word	0xffffffff


	//   ....[57]....
        /*0ae0*/ 	.word	0xffffffff


	//   ....[58]....
        /*0ae4*/ 	.word	0xffffffff


	//   ....[59]....
        /*0ae8*/ 	.word	0xffffffff


	//   ....[60]....
        /*0aec*/ 	.word	0xffffffff


	//   ....[61]....
        /*0af0*/ 	.word	0xffffffff


	//   ....[62]....
        /*0af4*/ 	.word	0xffffffff


	//   ....[63]....
        /*0af8*/ 	.word	0xffffffff


	//   ....[64]....
        /*0afc*/ 	.word	0xffffffff


	//   ....[65]....
        /*0b00*/ 	.word	0xffffffff


	//   ....[66]....
        /*0b04*/ 	.word	0xffffffff


	//   ....[67]....
        /*0b08*/ 	.word	0xffffffff


	//   ....[68]....
        /*0b0c*/ 	.word	0xffffffff


	//   ....[69]....
        /*0b10*/ 	.word	0xffffffff


	//   ....[70]....
        /*0b14*/ 	.word	0xffffffff


	//   ....[71]....
        /*0b18*/ 	.word	0xffffffff


	//   ....[72]....
        /*0b1c*/ 	.word	0xffffffff


	//   ....[73]....
        /*0b20*/ 	.word	0xffffffff


	//   ....[74]....
        /*0b24*/ 	.word	0xffffffff


	//   ....[75]....
        /*0b28*/ 	.word	0xffffffff


	//   ....[76]....
        /*0b2c*/ 	.word	0xffffffff


	//   ....[77]....
        /*0b30*/ 	.word	0xffffffff


	//   ....[78]....
        /*0b34*/ 	.word	0xffffffff


	//   ....[79]....
        /*0b38*/ 	.word	0xffffffff


	//   ....[80]....
        /*0b3c*/ 	.word	0xffffffff


	//   ....[81]....
        /*0b40*/ 	.word	0xffffffff


	//   ....[82]....
        /*0b44*/ 	.word	0xffffffff


	//   ....[83]....
        /*0b48*/ 	.word	0xffffffff


	//   ....[84]....
        /*0b4c*/ 	.word	0xffffffff


	//   ....[85]....
        /*0b50*/ 	.word	0xffffffff


	//   ....[86]....
        /*0b54*/ 	.word	0xffffffff


	//   ....[87]....
        /*0b58*/ 	.word	0xffffffff


	//   ....[88]....
        /*0b5c*/ 	.word	0xffffffff


	//   ....[89]....
        /*0b60*/ 	.word	0xffffffff


	//   ....[90]....
        /*0b64*/ 	.word	0xffffffff


	//   ....[91]....
        /*0b68*/ 	.word	0xffffffff


	//   ....[92]....
        /*0b6c*/ 	.word	0xffffffff


	//   ....[93]....
        /*0b70*/ 	.word	0xffffffff


	//   ....[94]....
        /*0b74*/ 	.word	0xffffffff


	//   ....[95]....
        /*0b78*/ 	.word	0xffffffff


	//   ....[96]....
        /*0b7c*/ 	.word	0xffffffff


	//   ....[97]....
        /*0b80*/ 	.word	0xffffffff


	//   ....[98]....
        /*0b84*/ 	.word	0xffffffff


	//   ....[99]....
        /*0b88*/ 	.word	0xffffffff


	//   ....[100]....
        /*0b8c*/ 	.word	0xffffffff


	//   ....[101]....
        /*0b90*/ 	.word	0xffffffff


	//   ....[102]....
        /*0b94*/ 	.word	0xffffffff


	//   ....[103]....
        /*0b98*/ 	.word	0xffffffff


	//   ....[104]....
        /*0b9c*/ 	.word	0xffffffff


	//   ....[105]....
        /*0ba0*/ 	.word	0xffffffff


	//   ....[106]....
        /*0ba4*/ 	.word	0xffffffff


	//   ....[107]....
        /*0ba8*/ 	.word	0xffffffff


	//   ....[108]....
        /*0bac*/ 	.word	0xffffffff


	//   ....[109]....
        /*0bb0*/ 	.word	0xffffffff


	//   ....[110]....
        /*0bb4*/ 	.word	0xffffffff


	//   ....[111]....
        /*0bb8*/ 	.word	0xffffffff


	//   ....[112]....
        /*0bbc*/ 	.word	0xffffffff


	//   ....[113]....
        /*0bc0*/ 	.word	0xffffffff


	//   ....[114]....
        /*0bc4*/ 	.word	0xffffffff


	//   ....[115]....
        /*0bc8*/ 	.word	0xffffffff


	//   ....[116]....
        /*0bcc*/ 	.word	0xffffffff


	//   ....[117]....
        /*0bd0*/ 	.word	0xffffffff


	//   ....[118]....
        /*0bd4*/ 	.word	0xffffffff


	//   ....[119]....
        /*0bd8*/ 	.word	0xffffffff


	//   ....[120]....
        /*0bdc*/ 	.word	0xffffffff


	//   ....[121]....
        /*0be0*/ 	.word	0xffffffff


	//   ....[122]....
        /*0be4*/ 	.word	0xffffffff


	//   ....[123]....
        /*0be8*/ 	.word	0xffffffff


	//   ....[124]....
        /*0bec*/ 	.word	0xffffffff


	//   ....[125]....
        /*0bf0*/ 	.word	0xffffffff


	//   ....[126]....
        /*0bf4*/ 	.word	0xffffffff


	//   ....[127]....
        /*0bf8*/ 	.word	0xffffffff


	//   ....[128]....
        /*0bfc*/ 	.word	0xffffffff


	//   ....[129]....
        /*0c00*/ 	.word	0xffffffff


	//   ....[130]....
        /*0c04*/ 	.word	0xffffffff


	//   ....[131]....
        /*0c08*/ 	.word	0xffffffff


	//   ....[132]....
        /*0c0c*/ 	.word	0xffffffff


	//   ....[133]....
        /*0c10*/ 	.word	0xffffffff


	//   ....[134]....
        /*0c14*/ 	.word	0xffffffff


	//   ....[135]....
        /*0c18*/ 	.word	0xffffffff


	//   ....[136]....
        /*0c1c*/ 	.word	0xffffffff


	//   ....[137]....
        /*0c20*/ 	.word	0xffffffff


	//   ....[138]....
        /*0c24*/ 	.word	0xffffffff


	//   ....[139]....
        /*0c28*/ 	.word	0xffffffff


	//   ....[140]....
        /*0c2c*/ 	.word	0xffffffff


	//   ....[141]....
        /*0c30*/ 	.word	0xffffffff


	//   ....[142]....
        /*0c34*/ 	.word	0xffffffff


	//   ....[143]....
        /*0c38*/ 	.word	0xffffffff


	//   ....[144]....
        /*0c3c*/ 	.word	0xffffffff


	//   ....[145]....
        /*0c40*/ 	.word	0xffffffff


	//   ....[146]....
        /*0c44*/ 	.word	0xffffffff


	//   ....[147]....
        /*0c48*/ 	.word	0xffffffff


	//   ....[148]....
        /*0c4c*/ 	.word	0xffffffff


	//   ....[149]....
        /*0c50*/ 	.word	0xffffffff


	//   ....[150]....
        /*0c54*/ 	.word	0xffffffff


	//   ....[151]....
        /*0c58*/ 	.word	0xffffffff


	//   ....[152]....
        /*0c5c*/ 	.word	0xffffffff


	//   ....[153]....
        /*0c60*/ 	.word	0xffffffff


	//   ....[154]....
        /*0c64*/ 	.word	0xffffffff


	//   ....[155]....
        /*0c68*/ 	.word	0xffffffff


	//   ....[156]....
        /*0c6c*/ 	.word	0xffffffff


	//   ....[157]....
        /*0c70*/ 	.word	0xffffffff


	//   ....[158]....
        /*0c74*/ 	.word	0xffffffff


	//   ....[159]....
        /*0c78*/ 	.word	0xffffffff


	//   ....[160]....
        /*0c7c*/ 	.word	0xffffffff


	//   ....[161]....
        /*0c80*/ 	.word	0xffffffff


	//   ....[162]....
        /*0c84*/ 	.word	0xffffffff


	//   ....[163]....
        /*0c88*/ 	.word	0xffffffff


	//   ....[164]....
        /*0c8c*/ 	.word	0xffffffff


	//   ....[165]....
        /*0c90*/ 	.word	0xffffffff


	//   ....[166]....
        /*0c94*/ 	.word	0xffffffff


	//   ....[167]....
        /*0c98*/ 	.word	0xffffffff


	//   ....[168]....
        /*0c9c*/ 	.word	0xffffffff


	//   ....[169]....
        /*0ca0*/ 	.word	0xffffffff


	//   ....[170]....
        /*0ca4*/ 	.word	0xffffffff


	//   ....[171]....
        /*0ca8*/ 	.word	0xffffffff


	//   ....[172]....
        /*0cac*/ 	.word	0xffffffff


	//   ....[173]....
        /*0cb0*/ 	.word	0xffffffff


	//   ....[174]....
        /*0cb4*/ 	.word	0xffffffff


	//   ....[175]....
        /*0cb8*/ 	.word	0xffffffff


	//   ....[176]....
        /*0cbc*/ 	.word	0xffffffff


	//   ....[177]....
        /*0cc0*/ 	.word	0xffffffff


	//   ....[178]....
        /*0cc4*/ 	.word	0xffffffff


	//   ....[179]....
        /*0cc8*/ 	.word	0xffffffff


	//   ....[180]....
        /*0ccc*/ 	.word	0xffffffff


	//   ....[181]....
        /*0cd0*/ 	.word	0xffffffff


	//   ....[182]....
        /*0cd4*/ 	.word	0xffffffff


	//   ....[183]....
        /*0cd8*/ 	.word	0xffffffff


	//   ....[184]....
        /*0cdc*/ 	.word	0xffffffff


	//   ....[185]....
        /*0ce0*/ 	.word	0xffffffff


	//   ....[186]....
        /*0ce4*/ 	.word	0xffffffff


	//   ....[187]....
        /*0ce8*/ 	.word	0xffffffff


	//   ....[188]....
        /*0cec*/ 	.word	0xffffffff


	//   ....[189]....
        /*0cf0*/ 	.word	0xffffffff


	//   ....[190]....
        /*0cf4*/ 	.word	0xffffffff


	//   ....[191]....
        /*0cf8*/ 	.word	0xffffffff


	//   ....[192]....
        /*0cfc*/ 	.word	0xffffffff


	//   ....[193]....
        /*0d00*/ 	.word	0xffffffff


	//   ....[194]....
        /*0d04*/ 	.word	0xffffffff


	//   ....[195]....
        /*0d08*/ 	.word	0xffffffff


	//   ....[196]....
        /*0d0c*/ 	.word	0xffffffff


	//   ....[197]....
        /*0d10*/ 	.word	0xffffffff


	//   ....[198]....
        /*0d14*/ 	.word	0xffffffff


	//   ....[199]....
        /*0d18*/ 	.word	0xffffffff


	//   ....[200]....
        /*0d1c*/ 	.word	0xffffffff


	//   ....[201]....
        /*0d20*/ 	.word	0xffffffff


	//   ....[202]....
        /*0d24*/ 	.word	0xffffffff


	//   ....[203]....
        /*0d28*/ 	.word	0xffffffff


	//   ....[204]....
        /*0d2c*/ 	.word	0xffffffff


	//   ....[205]....
        /*0d30*/ 	.word	0xffffffff


	//   ....[206]....
        /*0d34*/ 	.word	0xffffffff


	//   ....[207]....
        /*0d38*/ 	.word	0xffffffff


	//   ....[208]....
        /*0d3c*/ 	.word	0x0500000f


	//   ....[209]....
        /*0d40*/ 	.word	0x0500000f


	//   ....[210]....
        /*0d44*/ 	.word	0x0500000f


	//   ....[211]....
        /*0d48*/ 	.word	0x0500000f


	//----- nvinfo : EIATTR_COOP_GROUP_INSTR_OFFSETS
	.align		4
.L_724:
        /*0d4c*/ 	.byte	0x04, 0x28
        /*0d4e*/ 	.short	(.L_726 - .L_725)


	//   ....[0]....
.L_725:
        /*0d50*/ 	.word	0x00000070


	//   ....[1]....
        /*0d54*/ 	.word	0x000001a0


	//   ....[2]....
        /*0d58*/ 	.word	0x000001f0


	//   ....[3]....
        /*0d5c*/ 	.word	0x000003e0


	//   ....[4]....
        /*0d60*/ 	.word	0x00000620


	//   ....[5]....
        /*0d64*/ 	.word	0x00001410


	//   ....[6]....
        /*0d68*/ 	.word	0x000034f0


	//   ....[7]....
        /*0d6c*/ 	.word	0x00003a40


	//   ....[8]....
        /*0d70*/ 	.word	0x00003b90


	//   ....[9]....
        /*0d74*/ 	.word	0x00003db0


	//   ....[10]....
        /*0d78*/ 	.word	0x00003de0


	//   ....[11]....
        /*0d7c*/ 	.word	0x00003e10


	//   ....[12]....
        /*0d80*/ 	.word	0x00003e50


	//   ....[13]....
        /*0d84*/ 	.word	0x00003f30


	//   ....[14]....
        /*0d88*/ 	.word	0x00003f70


	//   ....[15]....
        /*0d8c*/ 	.word	0x00003fa0


	//   ....[16]....
        /*0d90*/ 	.word	0x00003fb0


	//   ....[17]....
        /*0d94*/ 	.word	0x00003fd0


	//   ....[18]....
        /*0d98*/ 	.word	0x00003fe0


	//   ....[19]....
        /*0d9c*/ 	.word	0x00004050


	//   ....[20]....
        /*0da0*/ 	.word	0x00004090


	//   ....[21]....
        /*0da4*/ 	.word	0x000040d0


	//   ....[22]....
        /*0da8*/ 	.word	0x00004110


	//   ....[23]....
        /*0dac*/ 	.word	0x00004160


	//   ....[24]....
        /*0db0*/ 	.word	0x00004260


	//   ....[25]....
        /*0db4*/ 	.word	0x000042c0


	//   ....[26]....
        /*0db8*/ 	.word	0x000042f0


	//   ....[27]....
        /*0dbc*/ 	.word	0x00004350


	//   ....[28]....
        /*0dc0*/ 	.word	0x00004390


	//   ....[29]....
        /*0dc4*/ 	.word	0x000043b0


	//   ....[30]....
        /*0dc8*/ 	.word	0x000043e0


	//   ....[31]....
        /*0dcc*/ 	.word	0x00004410


	//   ....[32]....
        /*0dd0*/ 	.word	0x00004430


	//   ....[33]....
        /*0dd4*/ 	.word	0x00004540


	//   ....[34]....
        /*0dd8*/ 	.word	0x00004580


	//   ....[35]....
        /*0ddc*/ 	.word	0x000045c0


	//   ....[36]....
        /*0de0*/ 	.word	0x000045f0


	//   ....[37]....
        /*0de4*/ 	.word	0x00004610


	//   ....[38]....
        /*0de8*/ 	.word	0x00004690


	//   ....[39]....
        /*0dec*/ 	.word	0x000046d0


	//   ....[40]....
        /*0df0*/ 	.word	0x00004700


	//   ....[41]....
        /*0df4*/ 	.word	0x00004740


	//   ....[42]....
        /*0df8*/ 	.word	0x00004760


	//   ....[43]....
        /*0dfc*/ 	.word	0x00004780


	//   ....[44]....
        /*0e00*/ 	.word	0x00004790


	//   ....[45]....
        /*0e04*/ 	.word	0x000047e0


	//   ....[46]....
        /*0e08*/ 	.word	0x00004840


	//   ....[47]....
        /*0e0c*/ 	.word	0x00004880


	//   ....[48]....
        /*0e10*/ 	.word	0x00004960


	//   ....[49]....
        /*0e14*/ 	.word	0x00004a30


	//   ....[50]....
        /*0e18*/ 	.word	0x00004a40


	//   ....[51]....
        /*0e1c*/ 	.word	0x00004b10


	//   ....[52]....
        /*0e20*/ 	.word	0x00004b40


	//   ....[53]....
        /*0e24*/ 	.word	0x00004b80


	//   ....[54]....
        /*0e28*/ 	.word	0x00004c70


	//   ....[55]....
        /*0e2c*/ 	.word	0x00004e50


	//   ....[56]....
        /*0e30*/ 	.word	0x00004e90


	//   ....[57]....
        /*0e34*/ 	.word	0x00004f00


	//   ....[58]....
        /*0e38*/ 	.word	0x00004f40


	//   ....[59]....
        /*0e3c*/ 	.word	0x00004f80


	//   ....[60]....
        /*0e40*/ 	.word	0x00005000


	//   ....[61]....
        /*0e44*/ 	.word	0x00005040


	//   ....[62]....
        /*0e48*/ 	.word	0x00005160


	//   ....[63]....
        /*0e4c*/ 	.word	0x000052c0


	//   ....[64]....
        /*0e50*/ 	.word	0x000052f0


	//   ....[65]....
        /*0e54*/ 	.word	0x00005310


	//   ....[66]....
        /*0e58*/ 	.word	0x00005350


	//   ....[67]....
        /*0e5c*/ 	.word	0x00005370


	//   ....[68]....
        /*0e60*/ 	.word	0x00005380


	//   ....[69]....
        /*0e64*/ 	.word	0x00005400


	//   ....[70]....
        /*0e68*/ 	.word	0x00008620


	//   ....[71]....
        /*0e6c*/ 	.word	0x00008630


	//   ....[72]....
        /*0e70*/ 	.word	0x00008640


	//   ....[73]....
        /*0e74*/ 	.word	0x00008690


	//   ....[74]....
        /*0e78*/ 	.word	0x000086a0


	//   ....[75]....
        /*0e7c*/ 	.word	0x00008730


	//   ....[76]....
        /*0e80*/ 	.word	0x00008780


	//   ....[77]....
        /*0e84*/ 	.word	0x00008830


	//   ....[78]....
        /*0e88*/ 	.word	0x00008870


	//   ....[79]....
        /*0e8c*/ 	.word	0x00008890


	//   ....[80]....
        /*0e90*/ 	.word	0x00008910


	//   ....[81]....
        /*0e94*/ 	.word	0x00008930


	//   ....[82]....
        /*0e98*/ 	.word	0x00008960


	//   ....[83]....
        /*0e9c*/ 	.word	0x00008980


	//   ....[84]....
        /*0ea0*/ 	.word	0x00008a10


	//   ....[85]....
        /*0ea4*/ 	.word	0x00008b10


	//   ....[86]....
        /*0ea8*/ 	.word	0x00008b50


	//   ....[87]....
        /*0eac*/ 	.word	0x00008b90


	//   ....[88]....
        /*0eb0*/ 	.word	0x00008bf0


	//   ....[89]....
        /*0eb4*/ 	.word	0x00008c70


	//   ....[90]....
        /*0eb8*/ 	.word	0x00008d20


	//   ....[91]....
        /*0ebc*/ 	.word	0x00008df0


	//   ....[92]....
        /*0ec0*/ 	.word	0x00008e60


	//   ....[93]....
        /*0ec4*/ 	.word	0x00008ea0


	//   ....[94]....
        /*0ec8*/ 	.word	0x00008ed0


	//   ....[95]....
        /*0ecc*/ 	.word	0x00008f00


	//   ....[96]....
        /*0ed0*/ 	.word	0x00008f20


	//   ....[97]....
        /*0ed4*/ 	.word	0x00008fe0


	//   ....[98]....
        /*0ed8*/ 	.word	0x00009010


	//   ....[99]....
        /*0edc*/ 	.word	0x00009040


	//   ....[100]....
        /*0ee0*/ 	.word	0x00009160


	//   ....[101]....
        /*0ee4*/ 	.word	0x000091a0


	//   ....[102]....
        /*0ee8*/ 	.word	0x000091c0


	//   ....[103]....
        /*0eec*/ 	.word	0x000092f0


	//   ....[104]....
        /*0ef0*/ 	.word	0x00009330


	//   ....[105]....
        /*0ef4*/ 	.word	0x00009380


	//   ....[106]....
        /*0ef8*/ 	.word	0x00009480


	//   ....[107]....
        /*0efc*/ 	.word	0x00009560


	//   ....[108]....
        /*0f00*/ 	.word	0x00009600


	//   ....[109]....
        /*0f04*/ 	.word	0x00009630


	//   ....[110]....
        /*0f08*/ 	.word	0x000098c0


	//   ....[111]....
        /*0f0c*/ 	.word	0x00009950


	//   ....[112]....
        /*0f10*/ 	.word	0x00009980


	//   ....[113]....
        /*0f14*/ 	.word	0x000099c0


	//   ....[114]....
        /*0f18*/ 	.word	0x000099d0


	//   ....[115]....
        /*0f1c*/ 	.word	0x00009a10


	//   ....[116]....
        /*0f20*/ 	.word	0x00009c80


	//   ....[117]....
        /*0f24*/ 	.word	0x00009cf0


	//   ....[118]....
        /*0f28*/ 	.word	0x00009d50


	//   ....[119]....
        /*0f2c*/ 	.word	0x00009ef0


	//   ....[120]....
        /*0f30*/ 	.word	0x00009f00


	//   ....[121]....
        /*0f34*/ 	.word	0x00009f10


	//   ....[122]....
        /*0f38*/ 	.word	0x00009f20


	//   ....[123]....
        /*0f3c*/ 	.word	0x00009f30


	//   ....[124]....
        /*0f40*/ 	.word	0x00009f40


	//   ....[125]....
        /*0f44*/ 	.word	0x00009f50


	//   ....[126]....
        /*0f48*/ 	.word	0x0000a2d0


	//   ....[127]....
        /*0f4c*/ 	.word	0x0000a2f0


	//   ....[128]....
        /*0f50*/ 	.word	0x0000a310


	//   ....[129]....
        /*0f54*/ 	.word	0x0000a320


	//   ....[130]....
        /*0f58*/ 	.word	0x0000a330


	//   ....[131]....
        /*0f5c*/ 	.word	0x0000a340


	//   ....[132]....
        /*0f60*/ 	.word	0x0000a350


	//   ....[133]....
        /*0f64*/ 	.word	0x0000a360


	//   ....[134]....
        /*0f68*/ 	.word	0x0000d960


	//   ....[135]....
        /*0f6c*/ 	.word	0x0000e300


	//   ....[136]....
        /*0f70*/ 	.word	0x0000e340


	//   ....[137]....
        /*0f74*/ 	.word	0x0000e380


	//   ....[138]....
        /*0f78*/ 	.word	0x0000e3d0


	//   ....[139]....
        /*0f7c*/ 	.word	0x0000e3e0


	//   ....[140]....
        /*0f80*/ 	.word	0x0000e460


	//   ....[141]....
        /*0f84*/ 	.word	0x0000e490


	//   ....[142]....
        /*0f88*/ 	.word	0x0000e4a0


	//   ....[143]....
        /*0f8c*/ 	.word	0x0000e4b0


	//   ....[144]....
        /*0f90*/ 	.word	0x0000e500


	//   ....[145]....
        /*0f94*/ 	.word	0x0000e510


	//   ....[146]....
        /*0f98*/ 	.word	0x0000e550


	//   ....[147]....
        /*0f9c*/ 	.word	0x0000e640


	//   ....[148]....
        /*0fa0*/ 	.word	0x0000e690


	//   ....[149]....
        /*0fa4*/ 	.word	0x0000e6a0


	//   ....[150]....
        /*0fa8*/ 	.word	0x0000e6d0


	//   ....[151]....
        /*0fac*/ 	.word	0x0000e770


	//   ....[152]....
        /*0fb0*/ 	.word	0x0000e8a0


	//   ....[153]....
        /*0fb4*/ 	.word	0x0000e8b0


	//   ....[154]....
        /*0fb8*/ 	.word	0x0000e8e0


	//   ....[155]....
        /*0fbc*/ 	.word	0x0000e8f0


	//   ....[156]....
        /*0fc0*/ 	.word	0x0000e900


	//   ....[157]....
        /*0fc4*/ 	.word	0x0000e910


	//   ....[158]....
        /*0fc8*/ 	.word	0x0000e930


	//   ....[159]....
        /*0fcc*/ 	.word	0x0000e960


	//   ....[160]....
        /*0fd0*/ 	.word	0x0000e980


	//   ....[161]....
        /*0fd4*/ 	.word	0x0000e9b0


	//   ....[162]....
        /*0fd8*/ 	.word	0x0000e9e0


	//   ....[163]....
        /*0fdc*/ 	.word	0x0000ea90


	//   ....[164]....
        /*0fe0*/ 	.word	0x0000eac0


	//   ....[165]....
        /*0fe4*/ 	.word	0x0000eae0


	//   ....[166]....
        /*0fe8*/ 	.word	0x0000eb20


	//   ....[167]....
        /*0fec*/ 	.word	0x0000eb60


	//   ....[168]....
        /*0ff0*/ 	.word	0x0000eb80


	//   ....[169]....
        /*0ff4*/ 	.word	0x0000ebd0


	//   ....[170]....
        /*0ff8*/ 	.word	0x0000ebe0


	//   ....[171]....
        /*0ffc*/ 	.word	0x0000ec10


	//   ....[172]....
        /*1000*/ 	.word	0x0000ece0


	//   ....[173]....
        /*1004*/ 	.word	0x0000ecf0


	//   ....[174]....
        /*1008*/ 	.word	0x0000ed30


	//   ....[175]....
        /*100c*/ 	.word	0x0000ef80


	//   ....[176]....
        /*1010*/ 	.word	0x0000f020


	//   ....[177]....
        /*1014*/ 	.word	0x0000f050


	//   ....[178]....
        /*1018*/ 	.word	0x0000f060


	//   ....[179]....
        /*101c*/ 	.word	0x0000f130


	//   ....[180]....
        /*1020*/ 	.word	0x0000f190


	//   ....[181]....
        /*1024*/ 	.word	0x0000f2b0


	//   ....[182]....
        /*1028*/ 	.word	0x0000f3b0


	//   ....[183]....
        /*102c*/ 	.word	0x0000f4d0


	//   ....[184]....
        /*1030*/ 	.word	0x0000f500


	//   ....[185]....
        /*1034*/ 	.word	0x0000f520


	//   ....[186]....
        /*1038*/ 	.word	0x0000f540


	//   ....[187]....
        /*103c*/ 	.word	0x0000f5a0


	//   ....[188]....
        /*1040*/ 	.word	0x0000f5b0


	//   ....[189]....
        /*1044*/ 	.word	0x0000f5d0


	//   ....[190]....
        /*1048*/ 	.word	0x0000fa50


	//   ....[191]....
        /*104c*/ 	.word	0x0000fa80


	//   ....[192]....
        /*1050*/ 	.word	0x0000fa90


	//   ....[193]....
        /*1054*/ 	.word	0x0000faa0


	//   ....[194]....
        /*1058*/ 	.word	0x0000fab0


	//   ....[195]....
        /*105c*/ 	.word	0x0000fac0


	//   ....[196]....
        /*1060*/ 	.word	0x0000fad0


	//   ....[197]....
        /*1064*/ 	.word	0x0000faf0


	//   ....[198]....
        /*1068*/ 	.word	0x000136c0


	//   ....[199]....
        /*106c*/ 	.word	0x000141a0


	//   ....[200]....
        /*1070*/ 	.word	0x000144d0


	//   ....[201]....
        /*1074*/ 	.word	0x00014850


	//   ....[202]....
        /*1078*/ 	.word	0x00014b20


	//   ....[203]....
        /*107c*/ 	.word	0x00014d60


	//   ....[204]....
        /*1080*/ 	.word	0x00014fd0


	//   ....[205]....
        /*1084*/ 	.word	0x000152a0


	//   ....[206]....
        /*1088*/ 	.word	0x000154c0


	//   ....[207]....
        /*108c*/ 	.word	0x00015650


	//   ....[208]....
        /*1090*/ 	.word	0x00017d20


	//   ....[209]....
        /*1094*/ 	.word	0x00017fb0


	//   ....[210]....
        /*1098*/ 	.word	0x00018020


	//   ....[211]....
        /*109c*/ 	.word	0x00018090


	//----- nvinfo : EIATTR_REG_RECONFIG
	.align		4
.L_726:
        /*10a0*/ 	.byte	0x01, 0x54
	.zero		2


	//----- nvinfo : EIATTR_SYSCALL_OFFSETS
	.align		4
        /*10a4*/ 	.byte	0x04, 0x46
        /*10a6*/ 	.short	(.L_728 - .L_727)


	//   ....[0]....
.L_727:
        /*10a8*/ 	.word	0x00001070


	//   ....[1]....
        /*10ac*/ 	.word	0x00001160


	//   ....[2]....
        /*10b0*/ 	.word	0x000012c0


	//   ....[3]....
        /*10b4*/ 	.word	0x000013b0


	//----- nvinfo : EIATTR_MBARRIER_INSTR_OFFSETS
	.align		4
.L_728:
        /*10b8*/ 	.byte	0x04, 0x39
        /*10ba*/ 	.short	(.L_730 - .L_729)


	//   ....[0]....
.L_729:
        /*10bc*/ 	.word	0x00000290
        /*10c0*/ 	.word	0x000000ff
        /*10c4*/ 	.word	0x00030c00
        /*10c8*/ 	.short	0x0100
        /*10ca*/ 	.byte	0x06
	.zero		1


	//   ....[1]....
        /*10cc*/ 	.word	0x00000390
        /*10d0*/ 	.word	0x000000ff
        /*10d4*/ 	.word	0x00030c10
        /*10d8*/ 	.short	0x0100
        /*10da*/ 	.byte	0x08
	.zero		1


	//   ....[2]....
        /*10dc*/ 	.word	0x000003a0
        /*10e0*/ 	.word	0x000000ff
        /*10e4*/ 	.word	0x00030c20
        /*10e8*/ 	.short	0x0100
        /*10ea*/ 	.byte	0x08
	.zero		1


	//   ....[3]....
        /*10ec*/ 	.word	0x000003b0
        /*10f0*/ 	.word	0x000000ff
        /*10f4*/ 	.word	0x00030c18
        /*10f8*/ 	.short	0x0100
        /*10fa*/ 	.byte	0x08
	.zero		1


	//   ....[4]....
        /*10fc*/ 	.word	0x000003c0
        /*1100*/ 	.word	0x000000ff
        /*1104*/ 	.word	0x00030c28
        /*1108*/ 	.short	0x0100
        /*110a*/ 	.byte	0x08
	.zero		1


	//   ....[5]....
        /*110c*/ 	.word	0x000004f0
        /*1110*/ 	.word	0x000000ff
        /*1114*/ 	.word	0x00030c30
        /*1118*/ 	.short	0x0100
        /*111a*/ 	.byte	0x08
	.zero		1


	//   ....[6]....
        /*111c*/ 	.word	0x00000500
        /*1120*/ 	.word	0x000000ff
        /*1124*/ 	.word	0x00030c40
        /*1128*/ 	.short	0x0100
        /*112a*/ 	.byte	0x08
	.zero		1


	//   ....[7]....
        /*112c*/ 	.word	0x00000510
        /*1130*/ 	.word	0x000000ff
        /*1134*/ 	.word	0x00030c38
        /*1138*/ 	.short	0x0100
        /*113a*/ 	.byte	0x08
	.zero		1


	//   ....[8]....
        /*113c*/ 	.word	0x00000520
        /*1140*/ 	.word	0x000000ff
        /*1144*/ 	.word	0x00030c48
        /*1148*/ 	.short	0x0100
        /*114a*/ 	.byte	0x08
	.zero		1


	//   ....[9]....
        /*114c*/ 	.word	0x00001450
        /*1150*/ 	.word	0x00000010
        /*1154*/ 	.word	0x00030c00
        /*1158*/ 	.short	0x010a
        /*115a*/ 	.byte	0x3f
	.zero		1


	//   ....[10]....
        /*115c*/ 	.word	0x00001580
        /*1160*/ 	.word	0x00000010
        /*1164*/ 	.word	0x00030c00
        /*1168*/ 	.short	0x010a
        /*116a*/ 	.byte	0x3f
	.zero		1


	//   ....[11]....
        /*116c*/ 	.word	0x00001e40
        /*1170*/ 	.word	0x00000006
        /*1174*/ 	.word	0x00030c10
        /*1178*/ 	.short	0x010a
        /*117a*/ 	.byte	0x3f
	.zero		1


	//   ....[12]....
        /*117c*/ 	.word	0x00001eb0
        /*1180*/ 	.word	0x00000006
        /*1184*/ 	.word	0x00030c10
        /*1188*/ 	.short	0x010a
        /*118a*/ 	.byte	0x3f
	.zero		1


	//   ....[13]....
        /*118c*/ 	.word	0x000022e0
        /*1190*/ 	.word	0x00000006
        /*1194*/ 	.word	0x00030c30
        /*1198*/ 	.short	0x010a
        /*119a*/ 	.byte	0x3f
	.zero		1


	//   ....[14]....
        /*119c*/ 	.word	0x00002320
        /*11a0*/ 	.word	0x00000006
        /*11a4*/ 	.word	0x00030c30
        /*11a8*/ 	.short	0x010a
        /*11aa*/ 	.byte	0x3f
	.zero		1


	//   ....[15]....
        /*11ac*/ 	.word	0x000069d0
        /*11b0*/ 	.word	0x00000005
        /*11b4*/ 	.word	0x00000000
        /*11b8*/ 	.short	0x0101
        /*11ba*/ 	.byte	0x3f
	.zero		1


	//   ....[16]....
        /*11bc*/ 	.word	0x00006e20
        /*11c0*/ 	.word	0x00000006
        /*11c4*/ 	.word	0x00000000
        /*11c8*/ 	.short	0x0101
        /*11ca*/ 	.byte	0x3f
	.zero		1


	//   ....[17]....
        /*11cc*/ 	.word	0x00007710
        /*11d0*/ 	.word	0x00000006
        /*11d4*/ 	.word	0x00030c10
        /*11d8*/ 	.short	0x010a
        /*11da*/ 	.byte	0x3f
	.zero		1


	//   ....[18]....
        /*11dc*/ 	.word	0x00007790
        /*11e0*/ 	.word	0x00000006
        /*11e4*/ 	.word	0x00030c10
        /*11e8*/ 	.short	0x010a
        /*11ea*/ 	.byte	0x3f
	.zero		1


	//   ....[19]....
        /*11ec*/ 	.word	0x00007ba0
        /*11f0*/ 	.word	0x00000006
        /*11f4*/ 	.word	0x00030c30
        /*11f8*/ 	.short	0x010a
        /*11fa*/ 	.byte	0x3f
	.zero		1


	//   ....[20]....
        /*11fc*/ 	.word	0x00007be0
        /*1200*/ 	.word	0x00000006
        /*1204*/ 	.word	0x00030c30
        /*1208*/ 	.short	0x010a
        /*120a*/ 	.byte	0x3f
	.zero		1


	//   ....[21]....
        /*120c*/ 	.word	0x0000b840
        /*1210*/ 	.word	0x00000005
        /*1214*/ 	.word	0x00000000
        /*1218*/ 	.short	0x0101
        /*121a*/ 	.byte	0x3f
	.zero		1


	//   ....[22]....
        /*121c*/ 	.word	0x0000bc90
        /*1220*/ 	.word	0x00000006
        /*1224*/ 	.word	0x00000000
        /*1228*/ 	.short	0x0101
        /*122a*/ 	.byte	0x3f
	.zero		1


	//   ....[23]....
        /*122c*/ 	.word	0x0000c490
        /*1230*/ 	.word	0x00000006
        /*1234*/ 	.word	0x00030c10
        /*1238*/ 	.short	0x010a
        /*123a*/ 	.byte	0x3f
	.zero		1


	//   ....[24]....
        /*123c*/ 	.word	0x0000c510
        /*1240*/ 	.word	0x00000006
        /*1244*/ 	.word	0x00030c10
        /*1248*/ 	.short	0x010a
        /*124a*/ 	.byte	0x3f
	.zero		1


	//   ....[25]....
        /*124c*/ 	.word	0x0000c940
        /*1250*/ 	.word	0x00000006
        /*1254*/ 	.word	0x00030c30
        /*1258*/ 	.short	0x010a
        /*125a*/ 	.byte	0x3f
	.zero		1


	//   ....[26]....
        /*125c*/ 	.word	0x0000c980
        /*1260*/ 	.word	0x00000006
        /*1264*/ 	.word	0x00030c30
        /*1268*/ 	.short	0x010a
        /*126a*/ 	.byte	0x3f
	.zero		1


	//   ....[27]....
        /*126c*/ 	.word	0x00011050
        /*1270*/ 	.word	0x00000005
        /*1274*/ 	.word	0x00000000
        /*1278*/ 	.short	0x0101
        /*127a*/ 	.byte	0x3f
	.zero		1


	//   ....[28]....
        /*127c*/ 	.word	0x000114d0
        /*1280*/ 	.word	0x00000006
        /*1284*/ 	.word	0x00000000
        /*1288*/ 	.short	0x0101
        /*128a*/ 	.byte	0x3f
	.zero		1


	//   ....[29]....
        /*128c*/ 	.word	0x00016350
        /*1290*/ 	.word	0x0000000f
        /*1294*/ 	.word	0x00030c20
        /*1298*/ 	.short	0x010a
        /*129a*/ 	.byte	0x3f
	.zero		1


	//   ....[30]....
        /*129c*/ 	.word	0x00016940
        /*12a0*/ 	.word	0x0000000f
        /*12a4*/ 	.word	0x00030c40
        /*12a8*/ 	.short	0x010a
        /*12aa*/ 	.byte	0x3f
	.zero		1


	//   ....[31]....
        /*12ac*/ 	.word	0x00016ba0
        /*12b0*/ 	.word	0x0000000f
        /*12b4*/ 	.word	0x00030c28
        /*12b8*/ 	.short	0x010a
        /*12ba*/ 	.byte	0x3f
	.zero		1


	//   ....[32]....
        /*12bc*/ 	.word	0x00016e00
        /*12c0*/ 	.word	0x0000000f
        /*12c4*/ 	.word	0x00030c48
        /*12c8*/ 	.short	0x010a
        /*12ca*/ 	.byte	0x3f
	.zero		1


	//   ....[33]....
        /*12cc*/ 	.word	0x00017000
        /*12d0*/ 	.word	0x0000000f
        /*12d4*/ 	.word	0x00030c20
        /*12d8*/ 	.short	0x010a
        /*12da*/ 	.byte	0x3f
	.zero		1


	//   ....[34]....
        /*12dc*/ 	.word	0x000172d0
        /*12e0*/ 	.word	0x0000000f
        /*12e4*/ 	.word	0x00030c40
        /*12e8*/ 	.short	0x010a
        /*12ea*/ 	.byte	0x3f
	.zero		1


	//   ....[35]....
        /*12ec*/ 	.word	0x00017500
        /*12f0*/ 	.word	0x0000000f
        /*12f4*/ 	.word	0x00030c28
        /*12f8*/ 	.short	0x010a
        /*12fa*/ 	.byte	0x3f
	.zero		1


	//   ....[36]....
        /*12fc*/ 	.word	0x000177a0
        /*1300*/ 	.word	0x00000003
        /*1304*/ 	.word	0x00030c40
        /*1308*/ 	.short	0x010a
        /*130a*/ 	.byte	0x3f
	.zero		1


	//   ....[37]....
        /*130c*/ 	.word	0x00017b90
        /*1310*/ 	.word	0x00000007
        /*1314*/ 	.word	0x00000000
        /*1318*/ 	.short	0x010a
        /*131a*/ 	.byte	0x3f
	.zero		1


	//   ....[38]....
        /*131c*/ 	.word	0x00017be0
        /*1320*/ 	.word	0x00000003
        /*1324*/ 	.word	0x00000000
        /*1328*/ 	.short	0x010a
        /*132a*/ 	.byte	0x3f
	.zero		1


	//   ....[39]....
        /*132c*/ 	.word	0x00017c40
        /*1330*/ 	.word	0x00000005
        /*1334*/ 	.word	0x00000000
        /*1338*/ 	.short	0x010a
        /*133a*/ 	.byte	0x3f
	.zero		1


	//   ....[40]....
        /*133c*/ 	.word	0x00017c70
        /*1340*/ 	.word	0x00000003
        /*1344*/ 	.word	0x00000000
        /*1348*/ 	.short	0x010a
        /*134a*/ 	.byte	0x3f
	.zero		1


	//   ....[41]....
        /*134c*/ 	.word	0x00017d50
        /*1350*/ 	.word	0x00000010
        /*1354*/ 	.word	0x00030c00
        /*1358*/ 	.short	0x010a
        /*135a*/ 	.byte	0x3f
	.zero		1


	//   ....[42]....
        /*135c*/ 	.word	0x00017da0
        /*1360*/ 	.word	0x00000006
        /*1364*/ 	.word	0x00030c10
        /*1368*/ 	.short	0x010a
        /*136a*/ 	.byte	0x3f
	.zero		1


	//   ....[43]....
        /*136c*/ 	.word	0x00017df0
        /*1370*/ 	.word	0x00000006
        /*1374*/ 	.word	0x00030c30
        /*1378*/ 	.short	0x010a
        /*137a*/ 	.byte	0x3f
	.zero		1


	//   ....[44]....
        /*137c*/ 	.word	0x00017e40
        /*1380*/ 	.word	0x00000006
        /*1384*/ 	.word	0x00030c10
        /*1388*/ 	.short	0x010a
        /*138a*/ 	.byte	0x3f
	.zero		1


	//   ....[45]....
        /*138c*/ 	.word	0x00017e90
        /*1390*/ 	.word	0x00000006
        /*1394*/ 	.word	0x00030c30
        /*1398*/ 	.short	0x010a
        /*139a*/ 	.byte	0x3f
	.zero		1


	//   ....[46]....
        /*139c*/ 	.word	0x00017ee0
        /*13a0*/ 	.word	0x00000006
        /*13a4*/ 	.word	0x00030c10
        /*13a8*/ 	.short	0x010a
        /*13aa*/ 	.byte	0x3f
	.zero		1


	//   ....[47]....
        /*13ac*/ 	.word	0x00017f30
        /*13b0*/ 	.word	0x00000006
        /*13b4*/ 	.word	0x00030c30
        /*13b8*/ 	.short	0x010a
        /*13ba*/ 	.byte	0x3f
	.zero		1


	//   ....[48]....
        /*13bc*/ 	.word	0x000180d0
        /*13c0*/ 	.word	0x0000000f
        /*13c4*/ 	.word	0x00030c20
        /*13c8*/ 	.short	0x010a
        /*13ca*/ 	.byte	0x3f
	.zero		1


	//   ....[49]....
        /*13cc*/ 	.word	0x00018120
        /*13d0*/ 	.word	0x0000000f
        /*13d4*/ 	.word	0x00030c40
        /*13d8*/ 	.short	0x010a
        /*13da*/ 	.byte	0x3f
	.zero		1


	//   ....[50]....
        /*13dc*/ 	.word	0x00018170
        /*13e0*/ 	.word	0x0000000f
        /*13e4*/ 	.word	0x00030c28
        /*13e8*/ 	.short	0x010a
        /*13ea*/ 	.byte	0x3f
	.zero		1


	//   ....[51]....
        /*13ec*/ 	.word	0x000181c0
        /*13f0*/ 	.word	0x0000000f
        /*13f4*/ 	.word	0x00030c48
        /*13f8*/ 	.short	0x010a
        /*13fa*/ 	.byte	0x3f
	.zero		1


	//   ....[52]....
        /*13fc*/ 	.word	0x00018220
        /*1400*/ 	.word	0x0000000f
        /*1404*/ 	.word	0x00030c20
        /*1408*/ 	.short	0x010a
        /*140a*/ 	.byte	0x3f
	.zero		1


	//   ....[53]....
        /*140c*/ 	.word	0x00018270
        /*1410*/ 	.word	0x0000000f
        /*1414*/ 	.word	0x00030c40
        /*1418*/ 	.short	0x010a
        /*141a*/ 	.byte	0x3f
	.zero		1


	//   ....[54]....
        /*141c*/ 	.word	0x000182c0
        /*1420*/ 	.word	0x0000000f
        /*1424*/ 	.word	0x00030c28
        /*1428*/ 	.short	0x010a
        /*142a*/ 	.byte	0x3f
	.zero		1


	//   ....[55]....
        /*142c*/ 	.word	0x00018310
        /*1430*/ 	.word	0x00000003
        /*1434*/ 	.word	0x00030c40
        /*1438*/ 	.short	0x010a
        /*143a*/ 	.byte	0x3f
	.zero		1


	//   ....[56]....
        /*143c*/ 	.word	0x000183e0
        /*1440*/ 	.word	0x00000007
        /*1444*/ 	.word	0x00000000
        /*1448*/ 	.short	0x010a
        /*144a*/ 	.byte	0x3f
	.zero		1


	//   ....[57]....
        /*144c*/ 	.word	0x00018430
        /*1450*/ 	.word	0x00000003
        /*1454*/ 	.word	0x00000000
        /*1458*/ 	.short	0x010a
        /*145a*/ 	.byte	0x3f
	.zero		1


	//   ....[58]....
        /*145c*/ 	.word	0x00018480
        /*1460*/ 	.word	0x00000005
        /*1464*/ 	.word	0x00000000
        /*1468*/ 	.short	0x010a
        /*146a*/ 	.byte	0x3f
	.zero		1


	//----- nvinfo : EIATTR_NUM_MBARRIERS
	.align		4
.L_730:
        /*146c*/ 	.byte	0x03, 0x38
        /*146e*/ 	.short	0x0009


	//----- nvinfo : EIATTR_EXIT_INSTR_OFFSETS
	.align		4
        /*1470*/ 	.byte	0x04, 0x1c
        /*1472*/ 	.short	(.L_732 - .L_731)


	//   ....[0]....
.L_731:
        /*1474*/ 	.word	0x00017cc0


	//----- nvinfo : EIATTR_MAX_THREADS
	.align		4
.L_732:
        /*1478*/ 	.byte	0x04, 0x05
        /*147a*/ 	.short	(.L_734 - .L_733)
.L_733:
        /*147c*/ 	.word	0x00000180
        /*1480*/ 	.word	0x00000001
        /*1484*/ 	.word	0x00000001


	//----- nvinfo : EIATTR_CRS_STACK_SIZE
	.align		4
.L_734:
        /*1488*/ 	.byte	0x04, 0x1e
        /*148a*/ 	.short	(.L_736 - .L_735)
.L_735:
        /*148c*/ 	.word	0x00000000


	//----- nvinfo : EIATTR_CBANK_PARAM_SIZE
	.align		4
.L_736:
        /*1490*/ 	.byte	0x03, 0x19
        /*1492*/ 	.short	0x06f0


	//----- nvinfo : EIATTR_PARAM_CBANK
	.align		4
        /*1494*/ 	.byte	0x04, 0x0a
        /*1496*/ 	.short	(.L_738 - .L_737)
	.align		4
.L_737:
        /*1498*/ 	.word	index@(.nv.constant0._ZN7cutlass13device_kernelIN5flash11enable_sm90INS1_16FlashAttnBwdSm90INS1_25CollectiveMainloopBwdSm90ILi2ELi2ELi2EN4cute5tupleIJNS5_1CILi1EEES8_S8_EEENS6_IJNS7_ILi128EEESA_NS7_ILi64EEEEEENS_6half_tEfNS_4arch4Sm90ELb0ELb1ELb1ELb1ELb1ELb1ELb0ELb0ELi2ELi1ELi2ELi2ELb0EEENS1_21CollectiveEpilogueBwdISC_SD_SF_Li256ELb1ELb0ELi1EEENS1_19SingleTileSchedulerILb1ELb0ELb0ELi128EEEEEEEEEvNT_6ParamsE)
        /*149c*/ 	.short	0x0210
        /*149e*/ 	.short	0x06f0


	//----- nvinfo : EIATTR_SW_WAR
	.align		4
.L_738:
        /*14a0*/ 	.byte	0x04, 0x36
        /*14a2*/ 	.short	(.L_740 - .L_739)
.L_739:
        /*14a4*/ 	.word	0x00000008
.L_740:


//--------------------- .nv.info._ZN7cutlass13device_kernelIN5flash11enable_sm90INS1_16FlashAttnBwdSm90INS1_25CollectiveMainloopBwdSm90ILi2ELi2ELi2EN4cute5tupleIJNS5_1CILi1EEES8_S8_EEENS6_IJNS7_ILi128EEESA_NS7_ILi64EEEEEENS_6half_tEfNS_4arch4Sm90ELb0ELb1ELb1ELb1ELb0ELb1ELb0ELb0ELi2ELi1ELi2ELi2ELb0EEENS1_24CollectiveEpilogueBwdGQAISC_fSF_Li256ELb1ELb0EEENS1_19SingleTileSchedulerILb1ELb0ELb0ELi128EEEEEEEEEvNT_6ParamsE --------------------------
	.section	.nv.info._ZN7cutlass13device_kernelIN5flash11enable_sm90INS1_16FlashAttnBwdSm90INS1_25CollectiveMainloopBwdSm90ILi2ELi2ELi2EN4cute5tupleIJNS5_1CILi1EEES8_S8_EEENS6_IJNS7_ILi128EEESA_NS7_ILi64EEEEEENS_6half_tEfNS_4arch4Sm90ELb0ELb1ELb1ELb1ELb0ELb1ELb0ELb0ELi2ELi1ELi2ELi2ELb0EEENS1_24CollectiveEpilogueBwdGQAISC_fSF_Li256ELb1ELb0EEENS1_19SingleTileSchedulerILb1ELb0ELb0ELi128EEEEEEEEEvNT_6ParamsE,"",@"SHT_CUDA_INFO"
	.sectionflags	@""
	.align	4


	//----- nvinfo : EIATTR_CUDA_API_VERSION
	.align		4
        /*0000*/ 	.byte	0x04, 0x37
        /*0002*/ 	.short	(.L_742 - .L_741)
.L_741:
        /*0004*/ 	.word	0x00000082


	//----- nvinfo : EIATTR_KPARAM_INFO
	.align		4
.L_742:
        /*0008*/ 	.byte	0x04, 0x17
        /*000a*/ 	.short	(.L_744 - .L_743)
.L_743:
        /*000c*/ 	.word	0x00000000
        /*0010*/ 	.short	0x0000
        /*0012*/ 	.short	0x0070
        /*0014*/ 	.byte	0x00, 0xf0, 0x01, 0x1a


	//----- nvinfo : EIATTR_SPARSE_MMA_MASK
	.align		4
.L_744:
        /*0018*/ 	.byte	0x03, 0x50
        /*001a*/ 	.short	0x0000


	//----- nvinfo : EIATTR_MAXREG_COUNT
	.align		4
        /*001c*/ 	.byte	0x03, 0x1b
        /*001e*/ 	.short	0x00a8


	//----- nvinfo : EIATTR_NUM_BARRIERS
	.align		4
        /*0020*/ 	.byte	0x02, 0x4c
        /*0022*/ 	.byte	0x10
	.zero		1


	//----- nvinfo : EIATTR_EXTERNS
	.align		4
        /*0024*/ 	.byte	0x04, 0x0f
        /*0026*/ 	.short	(.L_746 - .L_745)


	//   ....[0]....
	.align		4
.L_745:
        /*0028*/ 	.word	index@(__assertfail)


	//----- nvinfo : EIATTR_ANNOTATIONS
	.align		4
.L_746:
        /*002c*/ 	.byte	0x04, 0x55
        /*002e*/ 	.short	(.L_748 - .L_747)


	//   ....[0]....
.L_747:
        /* <DEDUP_REMOVED lines=158> */


	//----- nvinfo : EIATTR_MERCURY_ISA_VERSION
	.align		4
.L_748:
        /*09f8*/ 	.byte	0x03, 0x5f
        /*09fa*/ 	.short	0x0101


	//----- nvinfo : EIATTR_INT_WARP_WIDE_INSTR_OFFSETS
	.align		4
        /*09fc*/ 	.byte	0x04, 0x31
        /*09fe*/ 	.short	(.L_750 - .L_749)


	//   ....[0]....
.L_749:
        /*0a00*/ 	.word	0x00000190


	//   ....[1]....
        /*0a04*/ 	.word	0x000001c0


	//----- nvinfo : EIATTR_COOP_GROUP_MASK_REGIDS
	.align		4
.L_750:
        /*0a08*/ 	.byte	0x04, 0x29
        /*0a0a*/ 	.short	(.L_752 - .L_751)


	//   ....[0]....
.L_751:
        /*0a0c*/ 	.word	0xffffffff


	//   ....[1]....
        /*0a10*/ 	.word	0xffffffff


	//   ....[2]....
        /*0a14*/ 	.word	0xffffffff


	//   ....[3]....
        /*0a18*/ 	.word	0xffffffff


	//   ....[4]....
        /*0a1c*/ 	.word	0xffffffff


	//   ....[5]....
        /*0a20*/ 	.word	0xffffffff


	//   ....[6]....
        /*0a24*/ 	.word	0xffffffff


	//   ....[7]....
        /*0a28*/ 	.word	0xffffffff


	//   ....[8]....
        /*0a2c*/ 	.word	0xffffffff


	//   ....[9]....
        /*0a30*/ 	.word	0xffffffff


	//   ....[10]....
        /*0a34*/ 	.word	0xffffffff


	//   ....[11]....
        /*0a38*/ 	.word	0xffffffff


	//   ....[12]....
        /*0a3c*/ 	.word	0xffffffff


	//   ....[13]....
        /*0a40*/ 	.word	0xffffffff


	//   ....[14]....
        /*0a44*/ 	.word	0xffffffff


	//   ....[15]....
        /*0a48*/ 	.word	0xffffffff


	//   ....[16]....
        /*0a4c*/ 	.word	0xffffffff


	//   ....[17]....
        /*0a50*/ 	.word	0xffffffff


	//   ....[18]....
        /*0a54*/ 	.word	0xffffffff


	//   ....[19]....
        /*0a58*/ 	.word	0xffffffff


	//   ....[20]....
        /*0a5c*/ 	.word	0xffffffff


	//   ....[21]....
        /*0a60*/ 	.word	0xffffffff


	//   ....[22]....
        /*0a64*/ 	.word	0xffffffff


	//   ....[23]....
        /*0a68*/ 	.word	0xffffffff


	//   ....[24]....
        /*0a6c*/ 	.word	0xffffffff


	//   ....[25]....
        /*0a70*/ 	.word	0xffffffff


	//   ....[26]....
        /*0a74*/ 	.word	0xffffffff


	//   ....[27]....
        /*0a78*/ 	.word	0xffffffff


	//   ....[28]....
        /*0a7c*/ 	.word	0xffffffff


	//   ....[29]....
        /*0a80*/ 	.word	0xffffffff


	//   ....[30]....
        /*0a84*/ 	.word	0xffffffff


	//   ....[31]....
        /*0a88*/ 	.word	0xffffffff


	//   ....[32]....
        /*0a8c*/ 	.word	0xffffffff


	//   ....[33]....
        /*0a90*/ 	.word	0xffffffff


	//   ....[34]....
        /*0a94*/ 	.word	0xffffffff


	//   ....[35]....
        /*0a98*/ 	.word	0xffffffff


	//   ....[36]....
        /*0a9c*/ 	.word	0xffffffff


	//   ....[37]....
        /*0aa0*/ 	.word	0xffffffff


	//   ....[38]....
        /*0aa4*/ 	.word	0xffffffff


	//   ....[39]....
        /*0aa8*/ 	.word	0xffffffff


	//   ....[40]....
        /*0aac*/ 	.word	0xffffffff


	//   ....[41]....
        /*0ab0*/ 	.word	0xffffffff


	//   ....[42]....
        /*0ab4*/ 	.word	0xffffffff


	//   ....[43]....
        /*0ab8*/ 	.word	0xffffffff


	//   ....[44]....
        /*0abc*/ 	.word	0xffffffff


	//   ....[45]....
        /*0ac0*/ 	.word	0xffffffff


	//   ....[46]....
        /*0ac4*/ 	.word	0xffffffff


	//   ....[47]....
        /*0ac8*/ 	.word	0xffffffff


	//   ....[48]....
        /*0acc*/ 	.word	0xffffffff


	//   ....[49]....
        /*0ad0*/ 	.word	0xffffffff


	//   ....[50]....
        /*0ad4*/ 	.word	0xffffffff


	//   ....[51]....
        /*0ad8*/ 	.word	0xffffffff


	//   ....[52]....
        /*0adc*/ 	.word	0xffffffff


	//   ....[53]....
        /*0ae0*/ 	.word	0xffffffff


	//   ....[54]....
        /*0ae4*/ 	.word	0xffffffff


	//   ....[55]....
        /*0ae8*/ 	.word	0xffffffff


	//   ....[56]....
        /*0aec*/ 	.word	0xffffffff


	//   ....[57]....
        /*0af0*/ 	.word	0xffffffff


	//   ....[58]....
        /*0af4*/ 	.word	0xffffffff


	//   ....[59]....
        /*0af8*/ 	.word	0xffffffff


	//   ....[60]....
        /*0afc*/ 	.word	0xffffffff


	//   ....[61]....
        /*0b00*/ 	.word	0xffffffff


	//   ....[62]....
        /*0b04*/ 	.word	0xffffffff


	//   ....[63]....
        /*0b08*/ 	.word	0xffffffff


	//   ....[64]....
        /*0b0c*/ 	.word	0xffffffff


	//   ....[65]....
        /*0b10*/ 	.word	0xffffffff


	//   ....[66]....
        /*0b14*/ 	.word	0xffffffff


	//   ....[67]....
        /*0b18*/ 	.word	0xffffffff


	//   ....[68]....
        /*0b1c*/ 	.word	0xffffffff


	//   ....[69]....
        /*0b20*/ 	.word	0xffffffff


	//   ....[70]....
        /*0b24*/ 	.word	0xffffffff


	//   ....[71]....
        /*0b28*/ 	.word	0xffffffff


	//   ....[72]....
        /*0b2c*/ 	.word	0xffffffff


	//   ....[73]....
        /*0b30*/ 	.word	0xffffffff


	//   ....[74]....
        /*0b34*/ 	.word	0xffffffff


	//   ....[75]....
        /*0b38*/ 	.word	0xffffffff


	//   ....[76]....
        /*0b3c*/ 	.word	0xffffffff


	//   ....[77]....
        /*0b40*/ 	.word	0xffffffff


	//   ....[78]....
        /*0b44*/ 	.word	0xffffffff


	//   ....[79]....
        /*0b48*/ 	.word	0xffffffff


	//   ....[80]....
        /*0b4c*/ 	.word	0xffffffff


	//   ....[81]....
        /*0b50*/ 	.word	0xffffffff


	//   ....[82]....
        /*0b54*/ 	.word	0xffffffff


	//   ....[83]....
        /*0b58*/ 	.word	0xffffffff


	//   ....[84]....
        /*0b5c*/ 	.word	0xffffffff


	//   ....[85]....
        /*0b60*/ 	.word	0xffffffff


	//   ....[86]....
        /*0b64*/ 	.word	0xffffffff


	//   ....[87]....
        /*0b68*/ 	.word	0xffffffff


	//   ....[88]....
        /*0b6c*/ 	.word	0xffffffff


	//   ....[89]....
        /*0b70*/ 	.word	0xffffffff


	//   ....[90]....
        /*0b74*/ 	.word	0xffffffff


	//   ....[91]....
        /*0b78*/ 	.word	0xffffffff


	//   ....[92]....
        /*0b7c*/ 	.word	0xffffffff


	//   ....[93]....
        /*0b80*/ 	.word	0xffffffff


	//   ....[94]....
        /*0b84*/ 	.word	0xffffffff


	//   ....[95]....
        /*0b88*/ 	.word	0xffffffff


	//   ....[96]....
        /*0b8c*/ 	.word	0xffffffff


	//   ....[97]....
        /*0b90*/ 	.word	0xffffffff


	//   ....[98]....
        /*0b94*/ 	.word	0xffffffff


	//   ....[99]....
        /*0b98*/ 	.word	0xffffffff


	//   ....[100]....
        /*0b9c*/ 	.word	0xffffffff


	//   ....[101]....
        /*0ba0*/ 	.word	0xffffffff


	//   ....[102]....
        /*0ba4*/ 	.word	0xffffffff


	//   ....[103]....
        /*0ba8*/ 	.word	0xffffffff


	//   ....[104]....
        /*0bac*/ 	.word	0xffffffff


	//   ....[105]....
        /*0bb0*/ 	.word	0xffffffff


	//   ....[106]....
        /*0bb4*/ 	.word	0xffffffff


	//   ....[107]....
        /*0bb8*/ 	.word	0xffffffff


	//   ....[108]....
        /*0bbc*/ 	.word	0xffffffff


	//   ....[109]....
        /*0bc0*/ 	.word	0xffffffff


	//   ....[110]....
        /*0bc4*/ 	.word	0xffffffff


	//   ....[111]....
        /*0bc8*/ 	.word	0xffffffff


	//   ....[112]....
        /*0bcc*/ 	.word	0xffffffff


	//   ....[113]....
        /*0bd0*/ 	.word	0xffffffff


	//   ....[114]....
        /*0bd4*/ 	.word	0xffffffff


	//   ....[115]....
        /*0bd8*/ 	.word	0xffffffff


	//   ....[116]....
        /*0bdc*/ 	.word	0xffffffff


	//   ....[117]....
        /*0be0*/ 	.word	0xffffffff


	//   ....[118]....
        /*0be4*/ 	.word	0xffffffff


	//   ....[119]....
        /*0be8*/ 	.word	0xffffffff


	//   ....[120]....
        /*0bec*/ 	.word	0xffffffff


	//   ....[121]....
        /*0bf0*/ 	.word	0xffffffff


	//   ....[122]....
        /*0bf4*/ 	.word	0xffffffff


	//   ....[123]....
        /*0bf8*/ 	.word	0xffffffff


	//   ....[124]....
        /*0bfc*/ 	.word	0xffffffff


	//   ....[125]....
        /*0c00*/ 	.word	0xffffffff


	//   ....[126]....
        /*0c04*/ 	.word	0xffffffff


	//   ....[127]....
        /*0c08*/ 	.word	0xffffffff


	//   ....[128]....
        /*0c0c*/ 	.word	0xffffffff


	//   ....[129]....
        /*0c10*/ 	.word	0xffffffff


	//   ....[130]....
        /*0c14*/ 	.word	0xffffffff


	//   ....[131]....
        /*0c18*/ 	.word	0xffffffff


	//   ....[132]....
        /*0c1c*/ 	.word	0xffffffff


	//   ....[133]....
        /*0c20*/ 	.word	0xffffffff


	//   ....[134]....
        /*0c24*/ 	.word	0xffffffff


	//   ....[135]....
        /*0c28*/ 	.word	0xffffffff


	//   ....[136]....
        /*0c2c*/ 	.word	0xffffffff


	//   ....[137]....
        /*0c30*/ 	.word	0xffffffff


	//   ....[138]....
        /*0c34*/ 	.word	0xffffffff


	//   ....[139]....
        /*0c38*/ 	.word	0xffffffff


	//   ....[140]....
        /*0c3c*/ 	.word	0xffffffff


	//   ....[141]....
        /*0c40*/ 	.word	0xffffffff


	//   ....[142]....
        /*0c44*/ 	.word	0xffffffff


	//   ....[143]....
        /*0c48*/ 	.word	0xffffffff


	//   ....[144]....
        /*0c4c*/ 	.word	0xffffffff


	//   ....[145]....
        /*0c50*/ 	.word	0xffffffff


	//   ....[146]....
        /*0c54*/ 	.word	0xffffffff


	//   ....[147]....
        /*0c58*/ 	.word	0xffffffff


	//   ....[148]....
        /*0c5c*/ 	.word	0xffffffff


	//   ....[149]....
        /*0c60*/ 	.word	0xffffffff


	//   ....[150]....
        /*0c64*/ 	.word	0xffffffff


	//   ....[151]....
        /*0c68*/ 	.word	0xffffffff


	//   ....[152]....
        /*0c6c*/ 	.word	0xffffffff


	//   ....[153]....
        /*0c70*/ 	.word	0xffffffff


	//   ....[154]....
        /*0c74*/ 	.word	0xffffffff


	//   ....[155]....
        /*0c78*/ 	.word	0xffffffff


	//   ....[156]....
        /*0c7c*/ 	.word	0xffffffff


	//   ....[157]....
        /*0c80*/ 	.word	0xffffffff


	//   ....[158]....
        /*0c84*/ 	.word	0xffffffff


	//   ....[159]....
        /*0c88*/ 	.word	0xffffffff


	//   ....[160]....
        /*0c8c*/ 	.word	0xffffffff


	//   ....[161]....
        /*0c90*/ 	.word	0xffffffff


	//   ....[162]....
        /*0c94*/ 	.word	0xffffffff


	//   ....[163]....
        /*0c98*/ 	.word	0xffffffff


	//   ....[164]....
        /*0c9c*/ 	.word	0xffffffff


	//   ....[165]....
        /*0ca0*/ 	.word	0xffffffff


	//   ....[166]....
        /*0ca4*/ 	.word	0xffffffff


	//   ....[167]....
        /*0ca8*/ 	.word	0xffffffff


	//   ....[168]....
        /*0cac*/ 	.word	0xffffffff


	//   ....[169]....
        /*0cb0*/ 	.word	0xffffffff


	//   ....[170]....
        /*0cb4*/ 	.word	0xffffffff


	//   ....[171]....
        /*0cb8*/ 	.word	0xffffffff


	//   ....[172]....
        /*0cbc*/ 	.word	0xffffffff


	//   ....[173]....
        /*0cc0*/ 	.word	0xffffffff


	//   ....[174]....
        /*0cc4*/ 	.word	0xffffffff


	//   ....[175]....
        /*0cc8*/ 	.word	0xffffffff


	//   ....[176]....
        /*0ccc*/ 	.word	0xffffffff


	//   ....[177]....
        /*0cd0*/ 	.word	0xffffffff


	//   ....[178]....
        /*0cd4*/ 	.word	0xffffffff


	//   ....[179]....
        /*0cd8*/ 	.word	0xffffffff


	//   ....[180]....
        /*0cdc*/ 	.word	0xffffffff


	//   ....[181]....
        /*0ce0*/ 	.word	0xffffffff


	//   ....[182]....
        /*0ce4*/ 	.word	0xffffffff


	//   ....[183]....
        /*0ce8*/ 	.word	0xffffffff


	//   ....[184]....
        /*0cec*/ 	.word	0xffffffff


	//   ....[185]....
        /*0cf0*/ 	.word	0xffffffff


	//   ....[186]....
        /*0cf4*/ 	.word	0xffffffff


	//   ....[187]....
        /*0cf8*/ 	.word	0xffffffff


	//   ....[188]....
        /*0cfc*/ 	.word	0xffffffff


	//   ....[189]....
        /*0d00*/ 	.word	0xffffffff


	//   ....[190]....
        /*0d04*/ 	.word	0xffffffff


	//   ....[191]....
        /*0d08*/ 	.word	0xffffffff


	//   ....[192]....
        /*0d0c*/ 	.word	0xffffffff


	//   ....[193]....
        /*0d10*/ 	.word	0xffffffff


	//   ....[194]....
        /*0d14*/ 	.word	0xffffffff


	//   ....[195]....
        /*0d18*/ 	.word	0xffffffff


	//   ....[196]....
        /*0d1c*/ 	.word	0xffffffff


	//   ....[197]....
        /*0d20*/ 	.word	0xffffffff


	//   ....[198]....
        /*0d24*/ 	.word	0xffffffff


	//   ....[199]....
        /*0d28*/ 	.word	0x0500000f


	//----- nvinfo : EIATTR_COOP_GROUP_INSTR_OFFSETS
	.align		4
.L_752:
        /*0d2c*/ 	.byte	0x04, 0x28
        /*0d2e*/ 	.short	(.L_754 - .L_753)


	//   ....[0]....
.L_753:
        /*0d30*/ 	.word	0x00000070


	//   ....[1]....
        /*0d34*/ 	.word	0x000001a0


	//   ....[2]....
        /*0d38*/ 	.word	0x000001f0


	//   ....[3]....
        /*0d3c*/ 	.word	0x000003e0


	//   ....[4]....
        /*0d40*/ 	.word	0x00000620


	//   ....[5]....
        /*0d44*/ 	.word	0x00001410


	//   ....[6]....
        /*0d48*/ 	.word	0x00003700


	//   ....[7]....
        /*0d4c*/ 	.word	0x00003d40


	//   ....[8]....
        /*0d50*/ 	.word	0x00003f60


	//   ....[9]....
        /*0d54*/ 	.word	0x00003f90


	//   ....[10]....
        /*0d58*/ 	.word	0x00003fc0


	//   ....[11]....
        /*0d5c*/ 	.word	0x00004000


	//   ....[12]....
        /*0d60*/ 	.word	0x00004040


	//   ....[13]....
        /*0d64*/ 	.word	0x00004120


	//   ....[14]....
        /*0d68*/ 	.word	0x00004160


	//   ....[15]....
        /*0d6c*/ 	.word	0x00004190


	//   ....[16]....
        /*0d70*/ 	.word	0x000041a0


	//   ....[17]....
        /*0d74*/ 	.word	0x000041c0


	//   ....[18]....
        /*0d78*/ 	.word	0x000041d0


	//   ....[19]....
        /*0d7c*/ 	.word	0x00004240


	//   ....[20]....
        /*0d80*/ 	.word	0x00004280


	//   ....[21]....
        /*0d84*/ 	.word	0x000042c0


	//   ....[22]....
        /*0d88*/ 	.word	0x00004300


	//   ....[23]....
        /*0d8c*/ 	.word	0x00004350


	//   ....[24]....
        /*0d90*/ 	.word	0x00004450


	//   ....[25]....
        /*0d94*/ 	.word	0x000044b0


	//   ....[26]....
        /*0d98*/ 	.word	0x000044e0


	//   ....[27]....
        /*0d9c*/ 	.word	0x00004540


	//   ....[28]....
        /*0da0*/ 	.word	0x00004580


	//   ....[29]....
        /*0da4*/ 	.word	0x000045a0


	//   ....[30]....
        /*0da8*/ 	.word	0x000045d0


	//   ....[31]....
        /*0dac*/ 	.word	0x00004600


	//   ....[32]....
        /*0db0*/ 	.word	0x00004620


	//   ....[33]....
        /*0db4*/ 	.word	0x00004740


	//   ....[34]....
        /*0db8*/ 	.word	0x00004780


	//   ....[35]....
        /*0dbc*/ 	.word	0x000047b0


	//   ....[36]....
        /*0dc0*/ 	.word	0x000047e0


	//   ....[37]....
        /*0dc4*/ 	.word	0x00004800


	//   ....[38]....
        /*0dc8*/ 	.word	0x000048b0


	//   ....[39]....
        /*0dcc*/ 	.word	0x000048e0


	//   ....[40]....
        /*0dd0*/ 	.word	0x00004920


	//   ....[41]....
        /*0dd4*/ 	.word	0x00004940


	//   ....[42]....
        /*0dd8*/ 	.word	0x00004960


	//   ....[43]....
        /*0ddc*/ 	.word	0x00004970


	//   ....[44]....
        /*0de0*/ 	.word	0x000049c0


	//   ....[45]....
        /*0de4*/ 	.word	0x000049f0


	//   ....[46]....
        /*0de8*/ 	.word	0x00004a30


	//   ....[47]....
        /*0dec*/ 	.word	0x00004a60


	//   ....[48]....
        /*0df0*/ 	.word	0x00004b70


	//   ....[49]....
        /*0df4*/ 	.word	0x00004c10


	//   ....[50]....
        /*0df8*/ 	.word	0x00004c20


	//   ....[51]....
        /*0dfc*/ 	.word	0x00004cf0


	//   ....[52]....
        /*0e00*/ 	.word	0x00004d20


	//   ....[53]....
        /*0e04*/ 	.word	0x00004d60


	//   ....[54]....
        /*0e08*/ 	.word	0x00004e20


	//   ....[55]....
        /*0e0c*/ 	.word	0x00004fc0


	//   ....[56]....
        /*0e10*/ 	.word	0x00005000


	//   ....[57]....
        /*0e14*/ 	.word	0x000050b0


	//   ....[58]....
        /*0e18*/ 	.word	0x000050f0


	//   ....[59]....
        /*0e1c*/ 	.word	0x00005130


	//   ....[60]....
        /*0e20*/ 	.word	0x000051b0


	//   ....[61]....
        /*0e24*/ 	.word	0x000051f0


	//   ....[62]....
        /*0e28*/ 	.word	0x00005320


	//   ....[63]....
        /*0e2c*/ 	.word	0x00005490


	//   ....[64]....
        /*0e30*/ 	.word	0x000054c0


	//   ....[65]....
        /*0e34*/ 	.word	0x000054e0


	//   ....[66]....
        /*0e38*/ 	.word	0x00005500


	//   ....[67]....
        /*0e3c*/ 	.word	0x00005540


	//   ....[68]....
        /*0e40*/ 	.word	0x00005560


	//   ....[69]....
        /*0e44*/ 	.word	0x000055e0


	//   ....[70]....
        /*0e48*/ 	.word	0x000085c0


	//   ....[71]....
        /*0e4c*/ 	.word	0x00008820


	//   ....[72]....
        /*0e50*/ 	.word	0x00008840


	//   ....[73]....
        /*0e54*/ 	.word	0x00008880


	//   ....[74]....
        /*0e58*/ 	.word	0x000088b0


	//   ....[75]....
        /*0e5c*/ 	.word	0x00008920


	//   ....[76]....
        /*0e60*/ 	.word	0x000089d0


	//   ....[77]....
        /*0e64*/ 	.word	0x00008a90


	//   ....[78]....
        /*0e68*/ 	.word	0x00008b30


	//   ....[79]....
        /*0e6c*/ 	.word	0x00008b50


	//   ....[80]....
        /*0e70*/ 	.word	0x00008b80


	//   ....[81]....
        /*0e74*/ 	.word	0x00008bf0


	//   ....[82]....
        /*0e78*/ 	.word	0x00008c30


	//   ....[83]....
        /*0e7c*/ 	.word	0x00008cc0


	//   ....[84]....
        /*0e80*/ 	.word	0x00008dd0


	//   ....[85]....
        /*0e84*/ 	.word	0x00008e80


	//   ....[86]....
        /*0e88*/ 	.word	0x00008ec0


	//   ....[87]....
        /*0e8c*/ 	.word	0x00008f20


	//   ....[88]....
        /*0e90*/ 	.word	0x00008f30


	//   ....[89]....
        /*0e94*/ 	.word	0x00008f60


	//   ....[90]....
        /*0e98*/ 	.word	0x00008f70


	//   ....[91]....
        /*0e9c*/ 	.word	0x00008f80


	//   ....[92]....
        /*0ea0*/ 	.word	0x00009010


	//   ....[93]....
        /*0ea4*/ 	.word	0x000090b0


	//   ....[94]....
        /*0ea8*/ 	.word	0x000090e0


	//   ....[95]....
        /*0eac*/ 	.word	0x00009160


	//   ....[96]....
        /*0eb0*/ 	.word	0x000091b0


	//   ....[97]....
        /*0eb4*/ 	.word	0x000091e0


	//   ....[98]....
        /*0eb8*/ 	.word	0x00009290


	//   ....[99]....
        /*0ebc*/ 	.word	0x000092d0


	//   ....[100]....
        /*0ec0*/ 	.word	0x00009300


	//   ....[101]....
        /*0ec4*/ 	.word	0x00009350


	//   ....[102]....
        /*0ec8*/ 	.word	0x00009380


	//   ....[103]....
        /*0ecc*/ 	.word	0x000093b0


	//   ....[104]....
        /*0ed0*/ 	.word	0x00009400


	//   ....[105]....
        /*0ed4*/ 	.word	0x000094a0


	//   ....[106]....
        /*0ed8*/ 	.word	0x00009640


	//   ....[107]....
        /*0edc*/ 	.word	0x00009810


	//   ....[108]....
        /*0ee0*/ 	.word	0x00009870


	//   ....[109]....
        /*0ee4*/ 	.word	0x000098c0


	//   ....[110]....
        /*0ee8*/ 	.word	0x00009b90


	//   ....[111]....
        /*0eec*/ 	.word	0x00009bc0


	//   ....[112]....
        /*0ef0*/ 	.word	0x00009c00


	//   ....[113]....
        /*0ef4*/ 	.word	0x00009c10


	//   ....[114]....
        /*0ef8*/ 	.word	0x00009c20


	//   ....[115]....
        /*0efc*/ 	.word	0x00009c30


	//   ....[116]....
        /*0f00*/ 	.word	0x00009cb0


	//   ....[117]....
        /*0f04*/ 	.word	0x00009df0


	//   ....[118]....
        /*0f08*/ 	.word	0x00009e40


	//   ....[119]....
        /*0f0c*/ 	.word	0x0000a100


	//   ....[120]....
        /*0f10*/ 	.word	0x0000a110


	//   ....[121]....
        /*0f14*/ 	.word	0x0000a120


	//   ....[122]....
        /*0f18*/ 	.word	0x0000a130


	//   ....[123]....
        /*0f1c*/ 	.word	0x0000a150


	//   ....[124]....
        /*0f20*/ 	.word	0x0000a160


	//   ....[125]....
        /*0f24*/ 	.word	0x0000a170


	//   ....[126]....
        /*0f28*/ 	.word	0x0000a4d0


	//   ....[127]....
        /*0f2c*/ 	.word	0x0000a4e0


	//   ....[128]....
        /*0f30*/ 	.word	0x0000a4f0


	//   ....[129]....
        /*0f34*/ 	.word	0x0000a500


	//   ....[130]....
        /*0f38*/ 	.word	0x0000a510


	//   ....[131]....
        /*0f3c*/ 	.word	0x0000a520


	//   ....[132]....
        /*0f40*/ 	.word	0x0000a530


	//   ....[133]....
        /*0f44*/ 	.word	0x0000a540


	//   ....[134]....
        /*0f48*/ 	.word	0x0000ddf0


	//   ....[135]....
        /*0f4c*/ 	.word	0x0000e560


	//   ....[136]....
        /*0f50*/ 	.word	0x0000e5a0


	//   ....[137]....
        /*0f54*/ 	.word	0x0000e5f0


	//   ....[138]....
        /*0f58*/ 	.word	0x0000e640


	//   ....[139]....
        /*0f5c*/ 	.word	0x0000e650


	//   ....[140]....
        /*0f60*/ 	.word	0x0000e6d0


	//   ....[141]....
        /*0f64*/ 	.word	0x0000e700


	//   ....[142]....
        /*0f68*/ 	.word	0x0000e710


	//   ....[143]....
        /*0f6c*/ 	.word	0x0000e720


	//   ....[144]....
        /*0f70*/ 	.word	0x0000e770


	//   ....[145]....
        /*0f74*/ 	.word	0x0000e780


	//   ....[146]....
        /*0f78*/ 	.word	0x0000e7c0


	//   ....[147]....
        /*0f7c*/ 	.word	0x0000e870


	//   ....[148]....
        /*0f80*/ 	.word	0x0000e900


	//   ....[149]....
        /*0f84*/ 	.word	0x0000e910


	//   ....[150]....
        /*0f88*/ 	.word	0x0000e990


	//   ....[151]....
        /*0f8c*/ 	.word	0x0000ea10


	//   ....[152]....
        /*0f90*/ 	.word	0x0000ea60


	//   ....[153]....
        /*0f94*/ 	.word	0x0000eac0


	//   ....[154]....
        /*0f98*/ 	.word	0x0000eae0


	//   ....[155]....
        /*0f9c*/ 	.word	0x0000eb10


	//   ....[156]....
        /*0fa0*/ 	.word	0x0000eb40


	//   ....[157]....
        /*0fa4*/ 	.word	0x0000eb70


	//   ....[158]....
        /*0fa8*/ 	.word	0x0000eb90


	//   ....[159]....
        /*0fac*/ 	.word	0x0000ec00


	//   ....[160]....
        /*0fb0*/ 	.word	0x0000ec70


	//   ....[161]....
        /*0fb4*/ 	.word	0x0000ecc0


	//   ....[162]....
        /*0fb8*/ 	.word	0x0000ecd0


	//   ....[163]....
        /*0fbc*/ 	.word	0x0000ed00


	//   ....[164]....
        /*0fc0*/ 	.word	0x0000ed50


	//   ....[165]....
        /*0fc4*/ 	.word	0x0000ed70


	//   ....[166]....
        /*0fc8*/ 	.word	0x0000edc0


	//   ....[167]....
        /*0fcc*/ 	.word	0x0000ee20


	//   ....[168]....
        /*0fd0*/ 	.word	0x0000ee50


	//   ....[169]....
        /*0fd4*/ 	.word	0x0000ee80


	//   ....[170]....
        /*0fd8*/ 	.word	0x0000eef0


	//   ....[171]....
        /*0fdc*/ 	.word	0x0000ef30


	//   ....[172]....
        /*0fe0*/ 	.word	0x0000ef50


	//   ....[173]....
        /*0fe4*/ 	.word	0x0000ef80


	//   ....[174]....
        /*0fe8*/ 	.word	0x0000f0e0


	//   ....[175]....
        /*0fec*/ 	.word	0x0000f140


	//   ....[176]....
        /*0ff0*/ 	.word	0x0000f250


	//   ....[177]....
        /*0ff4*/ 	.word	0x0000f290


	//   ....[178]....
        /*0ff8*/ 	.word	0x0000f330


	//   ....[179]....
        /*0ffc*/ 	.word	0x0000f380


	//   ....[180]....
        /*1000*/ 	.word	0x0000f3d0


	//   ....[181]....
        /*1004*/ 	.word	0x0000f3f0


	//   ....[182]....
        /*1008*/ 	.word	0x0000f410


	//   ....[183]....
        /*100c*/ 	.word	0x0000f580


	//   ....[184]....
        /*1010*/ 	.word	0x0000f5e0


	//   ....[185]....
        /*1014*/ 	.word	0x0000f6c0


	//   ....[186]....
        /*1018*/ 	.word	0x0000f6e0


	//   ....[187]....
        /*101c*/ 	.word	0x0000f700


	//   ....[188]....
        /*1020*/ 	.word	0x0000f710


	//   ....[189]....
        /*1024*/ 	.word	0x0000f730


	//   ....[190]....
        /*1028*/ 	.word	0x0000fd00


	//   ....[191]....
        /*102c*/ 	.word	0x0000fd20


	//   ....[192]....
        /*1030*/ 	.word	0x0000fd40


	//   ....[193]....
        /*1034*/ 	.word	0x0000fd50


	//   ....[194]....
        /*1038*/ 	.word	0x0000fd60


	//   ....[195]....
        /*103c*/ 	.word	0x0000fd70


	//   ....[196]....
        /*1040*/ 	.word	0x0000fd80


	//   ....[197]....
        /*1044*/ 	.word	0x0000fda0


	//   ....[198]....
        /*1048*/ 	.word	0x000122f0


	//   ....[199]....
        /*104c*/ 	.word	0x00015a40


	//----- nvinfo : EIATTR_REG_RECONFIG
	.align		4
.L_754:
        /*1050*/ 	.byte	0x01, 0x54
	.zero		2


	//----- nvinfo : EIATTR_SYSCALL_OFFSETS
	.align		4
        /*1054*/ 	.byte	0x04, 0x46
        /*1056*/ 	.short	(.L_756 - .L_755)


	//   ....[0]....
.L_755:
        /*1058*/ 	.word	0x00001070


	//   ....[1]....
        /*105c*/ 	.word	0x00001160


	//   ....[2]....
        /*1060*/ 	.word	0x000012c0


	//   ....[3]....
        /*1064*/ 	.word	0x000013b0


	//----- nvinfo : EIATTR_MBARRIER_INSTR_OFFSETS
	.align		4
.L_756:
        /*1068*/ 	.byte	0x04, 0x39
        /*106a*/ 	.short	(.L_758 - .L_757)


	//   ....[0]....
.L_757:
        /*106c*/ 	.word	0x00000290
        /*1070*/ 	.word	0x000000ff
        /*1074*/ 	.word	0x00030c00
        /*1078*/ 	.short	0x0100
        /*107a*/ 	.byte	0x06
	.zero		1


	//   ....[1]....
        /*107c*/ 	.word	0x00000390
        /*1080*/ 	.word	0x000000ff
        /*1084*/ 	.word	0x00030c10
        /*1088*/ 	.short	0x0100
        /*108a*/ 	.byte	0x08
	.zero		1


	//   ....[2]....
        /*108c*/ 	.word	0x000003a0
        /*1090*/ 	.word	0x000000ff
        /*1094*/ 	.word	0x00030c20
        /*1098*/ 	.short	0x0100
        /*109a*/ 	.byte	0x08
	.zero		1


	//   ....[3]....
        /*109c*/ 	.word	0x000003b0
        /*10a0*/ 	.word	0x000000ff
        /*10a4*/ 	.word	0x00030c18
        /*10a8*/ 	.short	0x0100
        /*10aa*/ 	.byte	0x08
	.zero		1


	//   ....[4]....
        /*10ac*/ 	.word	0x000003c0
        /*10b0*/ 	.word	0x000000ff
        /*10b4*/ 	.word	0x00030c28
        /*10b8*/ 	.short	0x0100
        /*10ba*/ 	.byte	0x08
	.zero		1


	//   ....[5]....
        /*10bc*/ 	.word	0x000004f0
        /*10c0*/ 	.word	0x000000ff
        /*10c4*/ 	.word	0x00030c30
        /*10c8*/ 	.short	0x0100
        /*10ca*/ 	.byte	0x08
	.zero		1


	//   ....[6]....
        /*10cc*/ 	.word	0x00000500
        /*10d0*/ 	.word	0x000000ff
        /*10d4*/ 	.word	0x00030c40
        /*10d8*/ 	.short	0x0100
        /*10da*/ 	.byte	0x08
	.zero		1


	//   ....[7]....
        /*10dc*/ 	.word	0x00000510
        /*10e0*/ 	.word	0x000000ff
        /*10e4*/ 	.word	0x00030c38
        /*10e8*/ 	.short	0x0100
        /*10ea*/ 	.byte	0x08
	.zero		1


	//   ....[8]....
        /*10ec*/ 	.word	0x00000520
        /*10f0*/ 	.word	0x000000ff
        /*10f4*/ 	.word	0x00030c48
        /*10f8*/ 	.short	0x0100
        /*10fa*/ 	.byte	0x08
	.zero		1


	//   ....[9]....
        /*10fc*/ 	.word	0x00001450
        /*1100*/ 	.word	0x00000010
        /*1104*/ 	.word	0x00030c00
        /*1108*/ 	.short	0x010a
        /*110a*/ 	.byte	0x3f
	.zero		1


	//   ....[10]....
        /*110c*/ 	.word	0x00001580
        /*1110*/ 	.word	0x00000010
        /*1114*/ 	.word	0x00030c00
        /*1118*/ 	.short	0x010a
        /*111a*/ 	.byte	0x3f
	.zero		1


	//   ....[11]....
        /*111c*/ 	.word	0x00002030
        /*1120*/ 	.word	0x00000006
        /*1124*/ 	.word	0x00030c10
        /*1128*/ 	.short	0x010a
        /*112a*/ 	.byte	0x3f
	.zero		1


	//   ....[12]....
        /*112c*/ 	.word	0x000020a0
        /*1130*/ 	.word	0x00000006
        /*1134*/ 	.word	0x00030c10
        /*1138*/ 	.short	0x010a
        /*113a*/ 	.byte	0x3f
	.zero		1


	//   ....[13]....
        /*113c*/ 	.word	0x000024d0
        /*1140*/ 	.word	0x00000006
        /*1144*/ 	.word	0x00030c30
        /*1148*/ 	.short	0x010a
        /*114a*/ 	.byte	0x3f
	.zero		1


	//   ....[14]....
        /*114c*/ 	.word	0x00002510
        /*1150*/ 	.word	0x00000006
        /*1154*/ 	.word	0x00030c30
        /*1158*/ 	.short	0x010a
        /*115a*/ 	.byte	0x3f
	.zero		1


	//   ....[15]....
        /*115c*/ 	.word	0x00006bc0
        /*1160*/ 	.word	0x00000005
        /*1164*/ 	.word	0x00000000
        /*1168*/ 	.short	0x0101
        /*116a*/ 	.byte	0x3f
	.zero		1


	//   ....[16]....
        /*116c*/ 	.word	0x00007010
        /*1170*/ 	.word	0x00000006
        /*1174*/ 	.word	0x00000000
        /*1178*/ 	.short	0x0101
        /*117a*/ 	.byte	0x3f
	.zero		1


	//   ....[17]....
        /*117c*/ 	.word	0x00007940
        /*1180*/ 	.word	0x00000006
        /*1184*/ 	.word	0x00030c10
        /*1188*/ 	.short	0x010a
        /*118a*/ 	.byte	0x3f
	.zero		1


	//   ....[18]....
        /*118c*/ 	.word	0x000079c0
        /*1190*/ 	.word	0x00000006
        /*1194*/ 	.word	0x00030c10
        /*1198*/ 	.short	0x010a
        /*119a*/ 	.byte	0x3f
	.zero		1


	//   ....[19]....
        /*119c*/ 	.word	0x00007dd0
        /*11a0*/ 	.word	0x00000006
        /*11a4*/ 	.word	0x00030c30
        /*11a8*/ 	.short	0x010a
        /*11aa*/ 	.byte	0x3f
	.zero		1


	//   ....[20]....
        /*11ac*/ 	.word	0x00007e10
        /*11b0*/ 	.word	0x00000006
        /*11b4*/ 	.word	0x00030c30
        /*11b8*/ 	.short	0x010a
        /*11ba*/ 	.byte	0x3f
	.zero		1


	//   ....[21]....
        /*11bc*/ 	.word	0x0000ba30
        /*11c0*/ 	.word	0x00000005
        /*11c4*/ 	.word	0x00000000
        /*11c8*/ 	.short	0x0101
        /*11ca*/ 	.byte	0x3f
	.zero		1


	//   ....[22]....
        /*11cc*/ 	.word	0x0000bea0
        /*11d0*/ 	.word	0x00000006
        /*11d4*/ 	.word	0x00000000
        /*11d8*/ 	.short	0x0101
        /*11da*/ 	.byte	0x3f
	.zero		1


	//   ....[23]....
        /*11dc*/ 	.word	0x0000c740
        /*11e0*/ 	.word	0x00000006
        /*11e4*/ 	.word	0x00030c10
        /*11e8*/ 	.short	0x010a
        /*11ea*/ 	.byte	0x3f
	.zero		1


	//   ....[24]....
        /*11ec*/ 	.word	0x0000c7c0
        /*11f0*/ 	.word	0x00000006
        /*11f4*/ 	.word	0x00030c10
        /*11f8*/ 	.short	0x010a
        /*11fa*/ 	.byte	0x3f
	.zero		1


	//   ....[25]....
        /*11fc*/ 	.word	0x0000cbd0
        /*1200*/ 	.word	0x00000006
        /*1204*/ 	.word	0x00030c30
        /*1208*/ 	.short	0x010a
        /*120a*/ 	.byte	0x3f
	.zero		1


	//   ....[26]....
        /*120c*/ 	.word	0x0000cc10
        /*1210*/ 	.word	0x00000006
        /*1214*/ 	.word	0x00030c30
        /*1218*/ 	.short	0x010a
        /*121a*/ 	.byte	0x3f
	.zero		1


	//   ....[27]....
        /*121c*/ 	.word	0x000112e0
        /*1220*/ 	.word	0x00000005
        /*1224*/ 	.word	0x00000000
        /*1228*/ 	.short	0x0101
        /*122a*/ 	.byte	0x3f
	.zero		1


	//   ....[28]....
        /*122c*/ 	.word	0x00011760
        /*1230*/ 	.word	0x00000006
        /*1234*/ 	.word	0x00000000
        /*1238*/ 	.short	0x0101
        /*123a*/ 	.byte	0x3f
	.zero		1


	//   ....[29]....
        /*123c*/ 	.word	0x00014070
        /*1240*/ 	.word	0x0000000f
        /*1244*/ 	.word	0x00030c20
        /*1248*/ 	.short	0x010a
        /*124a*/ 	.byte	0x3f
	.zero		1


	//   ....[30]....
        /*124c*/ 	.word	0x00014660
        /*1250*/ 	.word	0x0000000f
        /*1254*/ 	.word	0x00030c40
        /*1258*/ 	.short	0x010a
        /*125a*/ 	.byte	0x3f
	.zero		1


	//   ....[31]....
        /*125c*/ 	.word	0x000148c0
        /*1260*/ 	.word	0x0000000f
        /*1264*/ 	.word	0x00030c28
        /*1268*/ 	.short	0x010a
        /*126a*/ 	.byte	0x3f
	.zero		1


	//   ....[32]....
        /*126c*/ 	.word	0x00014b20
        /*1270*/ 	.word	0x0000000f
        /*1274*/ 	.word	0x00030c48
        /*1278*/ 	.short	0x010a
        /*127a*/ 	.byte	0x3f
	.zero		1


	//   ....[33]....
        /*127c*/ 	.word	0x00014d20
        /*1280*/ 	.word	0x0000000f
        /*1284*/ 	.word	0x00030c20
        /*1288*/ 	.short	0x010a
        /*128a*/ 	.byte	0x3f
	.zero		1


	//   ....[34]....
        /*128c*/ 	.word	0x00014ff0
        /*1290*/ 	.word	0x0000000f
        /*1294*/ 	.word	0x00030c40
        /*1298*/ 	.short	0x010a
        /*129a*/ 	.byte	0x3f
	.zero		1


	//   ....[35]....
        /*129c*/ 	.word	0x00015220
        /*12a0*/ 	.word	0x0000000f
        /*12a4*/ 	.word	0x00030c28
        /*12a8*/ 	.short	0x010a
        /*12aa*/ 	.byte	0x3f
	.zero		1


	//   ....[36]....
        /*12ac*/ 	.word	0x000154c0
        /*12b0*/ 	.word	0x00000003
        /*12b4*/ 	.word	0x00030c40
        /*12b8*/ 	.short	0x010a
        /*12ba*/ 	.byte	0x3f
	.zero		1


	//   ....[37]....
        /*12bc*/ 	.word	0x000158a0
        /*12c0*/ 	.word	0x00000007
        /*12c4*/ 	.word	0x00000000
        /*12c8*/ 	.short	0x010a
        /*12ca*/ 	.byte	0x3f
	.zero		1


	//   ....[38]....
        /*12cc*/ 	.word	0x00015900
        /*12d0*/ 	.word	0x00000003
        /*12d4*/ 	.word	0x00000000
        /*12d8*/ 	.short	0x010a
        /*12da*/ 	.byte	0x3f
	.zero		1


	//   ....[39]....
        /*12dc*/ 	.word	0x00015960
        /*12e0*/ 	.word	0x00000005
        /*12e4*/ 	.word	0x00000000
        /*12e8*/ 	.short	0x010a
        /*12ea*/ 	.byte	0x3f
	.zero		1


	//   ....[40]....
        /*12ec*/ 	.word	0x00015990
        /*12f0*/ 	.word	0x00000003
        /*12f4*/ 	.word	0x00000000
        /*12f8*/ 	.short	0x010a
        /*12fa*/ 	.byte	0x3f
	.zero		1


	//   ....[41]....
        /*12fc*/ 	.word	0x00015a70
        /*1300*/ 	.word	0x00000010
        /*1304*/ 	.word	0x00030c00
        /*1308*/ 	.short	0x010a
        /*130a*/ 	.byte	0x3f
	.zero		1


	//   ....[42]....
        /*130c*/ 	.word	0x00015ac0
        /*1310*/ 	.word	0x00000006
        /*1314*/ 	.word	0x00030c10
        /*1318*/ 	.short	0x010a
        /*131a*/ 	.byte	0x3f
	.zero		1


	//   ....[43]....
        /*131c*/ 	.word	0x00015b10
        /*1320*/ 	.word	0x00000006
        /*1324*/ 	.word	0x00030c30
        /*1328*/ 	.short	0x010a
        /*132a*/ 	.byte	0x3f
	.zero		1


	//   ....[44]....
        /*132c*/ 	.word	0x00015b60
        /*1330*/ 	.word	0x00000006
        /*1334*/ 	.word	0x00030c10
        /*1338*/ 	.short	0x010a
        /*133a*/ 	.byte	0x3f
	.zero		1


	//   ....[45]....
        /*133c*/ 	.word	0x00015bb0
        /*1340*/ 	.word	0x00000006
        /*1344*/ 	.word	0x00030c30
        /*1348*/ 	.short	0x010a
        /*134a*/ 	.byte	0x3f
	.zero		1


	//   ....[46]....
        /*134c*/ 	.word	0x00015c00
        /*1350*/ 	.word	0x00000006
        /*1354*/ 	.word	0x00030c10
        /*1358*/ 	.short	0x010a
        /*135a*/ 	.byte	0x3f
	.zero		1


	//   ....[47]....
        /*135c*/ 	.word	0x00015c50
        /*1360*/ 	.word	0x00000006
        /*1364*/ 	.word	0x00030c30
        /*1368*/ 	.short	0x010a
        /*136a*/ 	.byte	0x3f
	.zero		1


	//   ....[48]....
        /*136c*/ 	.word	0x00015ca0
        /*1370*/ 	.word	0x0000000f
        /*1374*/ 	.word	0x00030c20
        /*1378*/ 	.short	0x010a
        /*137a*/ 	.byte	0x3f
	.zero		1


	//   ....[49]....
        /*137c*/ 	.word	0x00015cf0
        /*1380*/ 	.word	0x0000000f
        /*1384*/ 	.word	0x00030c40
        /*1388*/ 	.short	0x010a
        /*138a*/ 	.byte	0x3f
	.zero		1


	//   ....[50]....
        /*138c*/ 	.word	0x00015d40
        /*1390*/ 	.word	0x0000000f
        /*1394*/ 	.word	0x00030c28
        /*1398*/ 	.short	0x010a
        /*139a*/ 	.byte	0x3f
	.zero		1


	//   ....[51]....
        /*139c*/ 	.word	0x00015d90
        /*13a0*/ 	.word	0x0000000f
        /*13a4*/ 	.word	0x00030c48
        /*13a8*/ 	.short	0x010a
        /*13aa*/ 	.byte	0x3f
	.zero		1


	//   ....[52]....
        /*13ac*/ 	.word	0x00015df0
        /*13b0*/ 	.word	0x0000000f
        /*13b4*/ 	.word	0x00030c20
        /*13b8*/ 	.short	0x010a
        /*13ba*/ 	.byte	0x3f
	.zero		1


	//   ....[53]....
        /*13bc*/ 	.word	0x00015e40
        /*13c0*/ 	.word	0x0000000f
        /*13c4*/ 	.word	0x00030c40
        /*13c8*/ 	.short	0x010a
        /*13ca*/ 	.byte	0x3f
	.zero		1


	//   ....[54]....
        /*13cc*/ 	.word	0x00015e90
        /*13d0*/ 	.word	0x0000000f
        /*13d4*/ 	.word	0x00030c28
        /*13d8*/ 	.short	0x010a
        /*13da*/ 	.byte	0x3f
	.zero		1


	//   ....[55]....
        /*13dc*/ 	.word	0x00015ee0
        /*13e0*/ 	.word	0x00000003
        /*13e4*/ 	.word	0x00030c40
        /*13e8*/ 	.short	0x010a
        /*13ea*/ 	.byte	0x3f
	.zero		1


	//   ....[56]....
        /*13ec*/ 	.word	0x00015fb0
        /*13f0*/ 	.word	0x00000007
        /*13f4*/ 	.word	0x00000000
        /*13f8*/ 	.short	0x010a
        /*13fa*/ 	.byte	0x3f
	.zero		1


	//   ....[57]....
        /*13fc*/ 	.word	0x00016000
        /*1400*/ 	.word	0x00000003
        /*1404*/ 	.word	0x00000000
        /*1408*/ 	.short	0x010a
        /*140a*/ 	.byte	0x3f
	.zero		1


	//   ....[58]....
        /*140c*/ 	.word	0x00016050
        /*1410*/ 	.word	0x00000005
        /*1414*/ 	.word	0x00000000
        /*1418*/ 	.short	0x010a
        /*141a*/ 	.byte	0x3f
	.zero		1


	//----- nvinfo : EIATTR_NUM_MBARRIERS
	.align		4
.L_758:
        /*141c*/ 	.byte	0x03, 0x38
        /*141e*/ 	.short	0x0009


	//----- nvinfo : EIATTR_EXIT_INSTR_OFFSETS
	.align		4
        /*1420*/ 	.byte	0x04, 0x1c
        /*1422*/ 	.short	(.L_760 - .L_759)


	//   ....[0]....
.L_759:
        /*1424*/ 	.word	0x000159e0


	//----- nvinfo : EIATTR_MAX_THREADS
	.align		4
.L_760:
        /*1428*/ 	.byte	0x04, 0x05
        /*142a*/ 	.short	(.L_762 - .L_761)
.L_761:
        /*142c*/ 	.word	0x00000180
        /*1430*/ 	.word	0x00000001
        /*1434*/ 	.word	0x00000001


	//----- nvinfo : EIATTR_CRS_STACK_SIZE
	.align		4
.L_762:
        /*1438*/ 	.byte	0x04, 0x1e
        /*143a*/ 	.short	(.L_764 - .L_763)
.L_763:
        /*143c*/ 	.word	0x00000000


	//----- nvinfo : EIATTR_CBANK_PARAM_SIZE
	.align		4
.L_764:
        /*1440*/ 	.byte	0x03, 0x19
        /*1442*/ 	.short	0x06f0


	//----- nvinfo : EIATTR_PARAM_CBANK
	.align		4
        /*1444*/ 	.byte	0x04, 0x0a
        /*1446*/ 	.short	(.L_766 - .L_765)
	.align		4
.L_765:
        /*1448*/ 	.word	index@(.nv.constant0._ZN7cutlass13device_kernelIN5flash11enable_sm90INS1_16FlashAttnBwdSm90INS1_25CollectiveMainloopBwdSm90ILi2ELi2ELi2EN4cute5tupleIJNS5_1CILi1EEES8_S8_EEENS6_IJNS7_ILi128EEESA_NS7_ILi64EEEEEENS_6half_tEfNS_4arch4Sm90ELb0ELb1ELb1ELb1ELb0ELb1ELb0ELb0ELi2ELi1ELi2ELi2ELb0EEENS1_24CollectiveEpilogueBwdGQAISC_fSF_Li256ELb1ELb0EEENS1_19SingleTileSchedulerILb1ELb0ELb0ELi128EEEEEEEEEvNT_6ParamsE)
        /*144c*/ 	.short	0x0210
        /*144e*/ 	.short	0x06f0


	//----- nvinfo : EIATTR_SW_WAR
	.align		4
.L_766:
        /*1450*/ 	.byte	0x04, 0x36
        /*1452*/ 	.short	(.L_768 - .L_767)
.L_767:
        /*1454*/ 	.word	0x00000008
.L_768:


//--------------------- .nv.info._ZN7cutlass13device_kernelIN5flash11enable_sm90INS1_16FlashAttnBwdSm90INS1_25CollectiveMainloopBwdSm90ILi2ELi2ELi2EN4cute5tupleIJNS5_1CILi1EEES8_S8_EEENS6_IJNS7_ILi128EEESA_NS7_ILi64EEEEEENS_6half_tEfNS_4arch4Sm90ELb0ELb1ELb1ELb1ELb1ELb1ELb0ELb0ELi2ELi1ELi2ELi2ELb0EEENS1_24CollectiveEpilogueBwdGQAISC_fSF_Li256ELb1ELb1EEENS1_19SingleTileSchedulerILb1ELb0ELb0ELi128EEEEEEEEEvNT_6ParamsE --------------------------
	.section	.nv.info._ZN7cutlass13device_kernelIN5flash11enable_sm90INS1_16FlashAttnBwdSm90INS1_25CollectiveMainloopBwdSm90ILi2ELi2ELi2EN4cute5tupleIJNS5_1CILi1EEES8_S8_EEENS6_IJNS7_ILi128EEESA_NS7_ILi64EEEEEENS_6half_tEfNS_4arch4Sm90ELb0ELb1ELb1ELb1ELb1ELb1ELb0ELb0ELi2ELi1ELi2ELi2ELb0EEENS1_24CollectiveEpilogueBwdGQAISC_fSF_Li256ELb1ELb1EEENS1_19SingleTileSchedulerILb1ELb0ELb0ELi128EEEEEEEEEvNT_6ParamsE,"",@"SHT_CUDA_INFO"
	.sectionflags	@""
	.align	4


	//----- nvinfo : EIATTR_CUDA_API_VERSION
	.align		4
        /*0000*/ 	.byte	0x04, 0x37
        /*0002*/ 	.short	(.L_770 - .L_769)
.L_769:
        /*0004*/ 	.word	0x00000082


	//----- nvinfo : EIATTR_KPARAM_INFO
	.align		4
.L_770:
        /*0008*/ 	.byte	0x04, 0x17
        /*000a*/ 	.short	(.L_772 - .L_771)
.L_771:
        /*000c*/ 	.word	0x00000000
        /*0010*/ 	.short	0x0000
        /*0012*/ 	.short	0x0070
        /*0014*/ 	.byte	0x00, 0xf0, 0x01, 0x1a


	//----- nvinfo : EIATTR_SPARSE_MMA_MASK
	.align		4
.L_772:
        /*0018*/ 	.byte	0x03, 0x50
        /*001a*/ 	.short	0x0000


	//----- nvinfo : EIATTR_MAXREG_COUNT
	.align		4
        /*001c*/ 	.byte	0x03, 0x1b
        /*001e*/ 	.short	0x00a8


	//----- nvinfo : EIATTR_NUM_BARRIERS
	.align		4
        /*0020*/ 	.byte	0x02, 0x4c
        /*0022*/ 	.byte	0x10
	.zero		1


	//----- nvinfo : EIATTR_EXTERNS
	.align		4
        /*0024*/ 	.byte	0x04, 0x0f
        /*0026*/ 	.short	(.L_774 - .L_773)


	//   ....[0]....
	.align		4
.L_773:
        /*0028*/ 	.word	index@(__assertfail)


	//----- nvinfo : EIATTR_ANNOTATIONS
	.align		4
.L_774:
        /*002c*/ 	.byte	0x04, 0x55
        /*002e*/ 	.short	(.L_776 - .L_775)


	//   ....[0]....
.L_775:
        /* <DEDUP_REMOVED lines=155> */


	//----- nvinfo : EIATTR_MERCURY_ISA_VERSION
	.align		4
.L_776:
        /*09d0*/ 	.byte	0x03, 0x5f
        /*09d2*/ 	.short	0x0101


	//----- nvinfo : EIATTR_INT_WARP_WIDE_INSTR_OFFSETS
	.align		4
        /*09d4*/ 	.byte	0x04, 0x31
        /*09d6*/ 	.short	(.L_778 - .L_777)


	//   ....[0]....
.L_777:
        /*09d8*/ 	.word	0x00000190


	//   ....[1]....
        /*09dc*/ 	.word	0x000001c0


	//   ....[2]....
        /*09e0*/ 	.word	0x000135c0


	//   ....[3]....
        /*09e4*/ 	.word	0x00013c10


	//   ....[4]....
        /*09e8*/ 	.word	0x000140c0


	//   ....[5]....
        /*09ec*/ 	.word	0x00014380


	//   ....[6]....
        /*09f0*/ 	.word	0x000145e0


	//   ....[7]....
        /*09f4*/ 	.word	0x00014770


	//----- nvinfo : EIATTR_COOP_GROUP_MASK_REGIDS
	.align		4
.L_778:
        /*09f8*/ 	.byte	0x04, 0x29
        /*09fa*/ 	.short	(.L_780 - .L_779)


	//   ....[0]....
.L_779:
        /*09fc*/ 	.word	0xffffffff


	//   ....[1]....
        /*0a00*/ 	.word	0xffffffff


	//   ....[2]....
        /*0a04*/ 	.word	0xffffffff


	//   ....[3]....
        /*0a08*/ 	.word	0xffffffff


	//   ....[4]....
        /*0a0c*/ 	.word	0xffffffff


	//   ....[5]....
        /*0a10*/ 	.word	0xffffffff


	//   ....[6]....
        /*0a14*/ 	.word	0xffffffff


	//   ....[7]....
        /*0a18*/ 	.word	0xffffffff


	//   ....[8]....
        /*0a1c*/ 	.word	0xffffffff


	//   ....[9]....
        /*0a20*/ 	.word	0xffffffff


	//   ....[10]....
        /*0a24*/ 	.word	0xffffffff


	//   ....[11]....
        /*0a28*/ 	.word	0xffffffff


	//   ....[12]....
        /*0a2c*/ 	.word	0xffffffff


	//   ....[13]....
        /*0a30*/ 	.word	0xffffffff


	//   ....[14]....
        /*0a34*/ 	.word	0xffffffff


	//   ....[15]....
        /*0a38*/ 	.word	0xffffffff


	//   ....[16]....
        /*0a3c*/ 	.word	0xffffffff


	//   ....[17]....
        /*0a40*/ 	.word	0xffffffff


	//   ....[18]....
        /*0a44*/ 	.word	0xffffffff


	//   ....[19]....
        /*0a48*/ 	.word	0xffffffff


	//   ....[20]....
        /*0a4c*/ 	.word	0xffffffff


	//   ....[21]....
        /*0a50*/ 	.word	0xffffffff


	//   ....[22]....
        /*0a54*/ 	.word	0xffffffff


	//   ....[23]....
        /*0a58*/ 	.word	0xffffffff


	//   ....[24]....
        /*0a5c*/ 	.word	0xffffffff


	//   ....[25]....
        /*0a60*/ 	.word	0xffffffff


	//   ....[26]....
        /*0a64*/ 	.word	0xffffffff


	//   ....[27]....
        /*0a68*/ 	.word	0xffffffff


	//   ....[28]....
        /*0a6c*/ 	.word	0xffffffff


	//   ....[29]....
        /*0a70*/ 	.word	0xffffffff


	//   ....[30]....
        /*0a74*/ 	.word	0xffffffff


	//   ....[31]....
        /*0a78*/ 	.word	0xffffffff


	//   ....[32]....
        /*0a7c*/ 	.word	0xffffffff


	//   ....[33]....
        /*0a80*/ 	.word	0xffffffff


	//   ....[34]....
        /*0a84*/ 	.word	0xffffffff


	//   ....[35]....
        /*0a88*/ 	.word	0xffffffff


	//   ....[36]....
        /*0a8c*/ 	.word	0xffffffff


	//   ....[37]....
        /*0a90*/ 	.word	0xffffffff


	//   ....[38]....
        /*0a94*/ 	.word	0xffffffff


	//   ....[39]....
        /*0a98*/ 	.word	0xffffffff


	//   ....[40]....
        /*0a9c*/ 	.word	0xffffffff


	//   ....[41]....
        /*0aa0*/ 	.word	0xffffffff


	//   ....[42]....
        /*0aa4*/ 	.word	0xffffffff


	//   ....[43]....
        /*0aa8*/ 	.word	0xffffffff


	//   ....[44]....
        /*0aac*/ 	.word	0xffffffff


	//   ....[45]....
        /*0ab0*/ 	.word	0xffffffff


	//   ....[46]....
        /*0ab4*/ 	.word	0xffffffff


	//   ....[47]....
        /*0ab8*/ 	.word	0xffffffff


	//   ....[48]....
        /*0abc*/ 	.word	0xffffffff


	//   ....[49]....
        /*0ac0*/ 	.word	0xffffffff


	//   ....[50]....
        /*0ac4*/ 	.word	0xffffffff


	//   ....[51]....
        /*0ac8*/ 	.word	0xffffffff


	//   ....[52]....
        /*0acc*/ 	.word	0xffffffff


	//   ....[53]....
        /*0ad0*/ 	.word	0xffffffff


	//   ....[54]....
        /*0ad4*/ 	.word	0xffffffff


	//   ....[55]....
        /*0ad8*/ 	.word	0xffffffff


	//   ....[56]....
        /*0adc*/ 	.word	0xffffffff


	//   ....[57]....
        /*0ae0*/ 	.word	0xffffffff


	//   ....[58]....
        /*0ae4*/ 	.word	0xffffffff


	//   ....[59]....
        /*0ae8*/ 	.word	0xffffffff


	//   ....[60]....
        /*0aec*/ 	.word	0xffffffff


	//   ....[61]....
        /*0af0*/ 	.word	0xffffffff


	//   ....[62]....
        /*0af4*/ 	.word	0xffffffff


	//   ....[63]....
        /*0af8*/ 	.word	0xffffffff


	//   ....[64]....
        /*0afc*/ 	.word	0xffffffff


	//   ....[65]....
        /*0b00*/ 	.word	0xffffffff


	//   ....[66]....
        /*0b04*/ 	.word	0xffffffff


	//   ....[67]....
        /*0b08*/ 	.word	0xffffffff


	//   ....[68]....
        /*0b0c*/ 	.word	0xffffffff


	//   ....[69]....
        /*0b10*/ 	.word	0xffffffff


	//   ....[70]....
        /*0b14*/ 	.word	0xffffffff


	//   ....[71]....
        /*0b18*/ 	.word	0xffffffff


	//   ....[72]....
        /*0b1c*/ 	.word	0xffffffff


	//   ....[73]....
        /*0b20*/ 	.word	0xffffffff


	//   ....[74]....
        /*0b24*/ 	.word	0xffffffff


	//   ....[75]....
        /*0b28*/ 	.word	0xffffffff


	//   ....[76]....
        /*0b2c*/ 	.word	0xffffffff


	//   ....[77]....
        /*0b30*/ 	.word	0xffffffff


	//   ....[78]....
        /*0b34*/ 	.word	0xffffffff


	//   ....[79]....
        /*0b38*/ 	.word	0xffffffff


	//   ....[80]....
        /*0b3c*/ 	.word	0xffffffff


	//   ....[81]....
        /*0b40*/ 	.word	0xffffffff


	//   ....[82]....
        /*0b44*/ 	.word	0xffffffff


	//   ....[83]....
        /*0b48*/ 	.word	0xffffffff


	//   ....[84]....
        /*0b4c*/ 	.word	0xffffffff


	//   ....[85]....
        /*0b50*/ 	.word	0xffffffff


	//   ....[86]....
        /*0b54*/ 	.word	0xffffffff


	//   ....[87]....
        /*0b58*/ 	.word	0xffffffff


	//   ....[88]....
        /*0b5c*/ 	.word	0xffffffff


	//   ....[89]....
        /*0b60*/ 	.word	0xffffffff


	//   ....[90]....
        /*0b64*/ 	.word	0xffffffff


	//   ....[91]....
        /*0b68*/ 	.word	0xffffffff


	//   ....[92]....
        /*0b6c*/ 	.word	0xffffffff


	//   ....[93]....
        /*0b70*/ 	.word	0xffffffff


	//   ....[94]....
        /*0b74*/ 	.word	0xffffffff


	//   ....[95]....
        /*0b78*/ 	.word	0xffffffff


	//   ....[96]....
        /*0b7c*/ 	.word	0xffffffff


	//   ....[97]....
        /*0b80*/ 	.word	0xffffffff


	//   ....[98]....
        /*0b84*/ 	.word	0xffffffff


	//   ....[99]....
        /*0b88*/ 	.word	0xffffffff


	//   ....[100]....
        /*0b8c*/ 	.word	0xffffffff


	//   ....[101]....
        /*0b90*/ 	.word	0xffffffff


	//   ....[102]....
        /*0b94*/ 	.word	0xffffffff


	//   ....[103]....
        /*0b98*/ 	.word	0xffffffff


	//   ....[104]....
        /*0b9c*/ 	.word	0xffffffff


	//   ....[105]....
        /*0ba0*/ 	.word	0xffffffff


	//   ....[106]....
        /*0ba4*/ 	.word	0xffffffff


	//   ....[107]....
        /*0ba8*/ 	.word	0xffffffff


	//   ....[108]....
        /*0bac*/ 	.word	0xffffffff


	//   ....[109]....
        /*0bb0*/ 	.word	0xffffffff


	//   ....[110]....
        /*0bb4*/ 	.word	0xffffffff


	//   ....[111]....
        /*0bb8*/ 	.word	0xffffffff


	//   ....[112]....
        /*0bbc*/ 	.word	0xffffffff


	//   ....[113]....
        /*0bc0*/ 	.word	0xffffffff


	//   ....[114]....
        /*0bc4*/ 	.word	0xffffffff


	//   ....[115]....
        /*0bc8*/ 	.word	0xffffffff


	//   ....[116]....
        /*0bcc*/ 	.word	0xffffffff


	//   ....[117]....
        /*0bd0*/ 	.word	0xffffffff


	//   ....[118]....
        /*0bd4*/ 	.word	0xffffffff


	//   ....[119]....
        /*0bd8*/ 	.word	0xffffffff


	//   ....[120]....
        /*0bdc*/ 	.word	0xffffffff


	//   ....[121]....
        /*0be0*/ 	.word	0xffffffff


	//   ....[122]....
        /*0be4*/ 	.word	0xffffffff


	//   ....[123]....
        /*0be8*/ 	.word	0xffffffff


	//   ....[124]....
        /*0bec*/ 	.word	0xffffffff


	//   ....[125]....
        /*0bf0*/ 	.word	0xffffffff


	//   ....[126]....
        /*0bf4*/ 	.word	0xffffffff


	//   ....[127]....
        /*0bf8*/ 	.word	0xffffffff


	//   ....[128]....
        /*0bfc*/ 	.word	0xffffffff


	//   ....[129]....
        /*0c00*/ 	.word	0xffffffff


	//   ....[130]....
        /*0c04*/ 	.word	0xffffffff


	//   ....[131]....
        /*0c08*/ 	.word	0xffffffff


	//   ....[132]....
        /*0c0c*/ 	.word	0xffffffff


	//   ....[133]....
        /*0c10*/ 	.word	0xffffffff


	//   ....[134]....
        /*0c14*/ 	.word	0xffffffff


	//   ....[135]....
        /*0c18*/ 	.word	0xffffffff


	//   ....[136]....
        /*0c1c*/ 	.word	0xffffffff


	//   ....[137]....
        /*0c20*/ 	.word	0xffffffff


	//   ....[138]....
        /*0c24*/ 	.word	0xffffffff


	//   ....[139]....
        /*0c28*/ 	.word	0xffffffff


	//   ....[140]....
        /*0c2c*/ 	.word	0xffffffff


	//   ....[141]....
        /*0c30*/ 	.word	0xffffffff


	//   ....[142]....
        /*0c34*/ 	.word	0xffffffff


	//   ....[143]....
        /*0c38*/ 	.word	0xffffffff


	//   ....[144]....
        /*0c3c*/ 	.word	0xffffffff


	//   ....[145]....
        /*0c40*/ 	.word	0xffffffff


	//   ....[146]....
        /*0c44*/ 	.word	0xffffffff


	//   ....[147]....
        /*0c48*/ 	.word	0xffffffff


	//   ....[148]....
        /*0c4c*/ 	.word	0xffffffff


	//   ....[149]....
        /*0c50*/ 	.word	0xffffffff


	//   ....[150]....
        /*0c54*/ 	.word	0xffffffff


	//   ....[151]....
        /*0c58*/ 	.word	0xffffffff


	//   ....[152]....
        /*0c5c*/ 	.word	0xffffffff


	//   ....[153]....
        /*0c60*/ 	.word	0xffffffff


	//   ....[154]....
        /*0c64*/ 	.word	0xffffffff


	//   ....[155]....
        /*0c68*/ 	.word	0xffffffff


	//   ....[156]....
        /*0c6c*/ 	.word	0xffffffff


	//   ....[157]....
        /*0c70*/ 	.word	0xffffffff


	//   ....[158]....
        /*0c74*/ 	.word	0xffffffff


	//   ....[159]....
        /*0c78*/ 	.word	0xffffffff


	//   ....[160]....
        /*0c7c*/ 	.word	0xffffffff


	//   ....[161]....
        /*0c80*/ 	.word	0xffffffff


	//   ....[162]....
        /*0c84*/ 	.word	0xffffffff


	//   ....[163]....
        /*0c88*/ 	.word	0xffffffff


	//   ....[164]....
        /*0c8c*/ 	.word	0xffffffff


	//   ....[165]....
        /*0c90*/ 	.word	0xffffffff


	//   ....[166]....
        /*0c94*/ 	.word	0xffffffff


	//   ....[167]....
        /*0c98*/ 	.word	0xffffffff


	//   ....[168]....
        /*0c9c*/ 	.word	0xffffffff


	//   ....[169]....
        /*0ca0*/ 	.word	0xffffffff


	//   ....[170]....
        /*0ca4*/ 	.word	0xffffffff


	//   ....[171]....
        /*0ca8*/ 	.word	0xffffffff


	//   ....[172]....
        /*0cac*/ 	.word	0xffffffff


	//   ....[173]....
        /*0cb0*/ 	.word	0xffffffff


	//   ....[174]....
        /*0cb4*/ 	.word	0xffffffff


	//   ....[175]....
        /*0cb8*/ 	.word	0xffffffff


	//   ....[176]....
        /*0cbc*/ 	.word	0xffffffff


	//   ....[177]....
        /*0cc0*/ 	.word	0xffffffff


	//   ....[178]....
        /*0cc4*/ 	.word	0xffffffff


	//   ....[179]....
        /*0cc8*/ 	.word	0xffffffff


	//   ....[180]....
        /*0ccc*/ 	.word	0xffffffff


	//   ....[181]....
        /*0cd0*/ 	.word	0xffffffff


	//   ....[182]....
        /*0cd4*/ 	.word	0xffffffff


	//   ....[183]....
        /*0cd8*/ 	.word	0xffffffff


	//   ....[184]....
        /*0cdc*/ 	.word	0xffffffff


	//   ....[185]....
        /*0ce0*/ 	.word	0xffffffff


	//   ....[186]....
        /*0ce4*/ 	.word	0xffffffff


	//   ....[187]....
        /*0ce8*/ 	.word	0xffffffff


	//   ....[188]....
        /*0cec*/ 	.word	0xffffffff


	//   ....[189]....
        /*0cf0*/ 	.word	0xffffffff


	//   ....[190]....
        /*0cf4*/ 	.word	0xffffffff


	//   ....[191]....
        /*0cf8*/ 	.word	0xffffffff


	//   ....[192]....
        /*0cfc*/ 	.word	0xffffffff


	//   ....[193]....
        /*0d00*/ 	.word	0xffffffff


	//   ....[194]....
        /*0d04*/ 	.word	0xffffffff


	//   ....[195]....
        /*0d08*/ 	.word	0xffffffff


	//   ....[196]....
        /*0d0c*/ 	.word	0xffffffff


	//   ....[197]....
        /*0d10*/ 	.word	0xffffffff


	//   ....[198]....
        /*0d14*/ 	.word	0xffffffff


	//   ....[199]....
        /*0d18*/ 	.word	0xffffffff


	//   ....[200]....
        /*0d1c*/ 	.word	0xffffffff


	//   ....[201]....
        /*0d20*/ 	.word	0xffffffff


	//   ....[202]....
        /*0d24*/ 	.word	0xffffffff


	//   ....[203]....
        /*0d28*/ 	.word	0xffffffff


	//   ....[204]....
        /*0d2c*/ 	.word	0xffffffff


	//   ....[205]....
        /*0d30*/ 	.word	0xffffffff


	//   ....[206]....
        /*0d34*/ 	.word	0xffffffff


	//   ....[207]....
        /*0d38*/ 	.word	0xffffffff


	//   ....[208]....
        /*0d3c*/ 	.word	0xffffffff


	//   ....[209]....
        /*0d40*/ 	.word	0xffffffff


	//   ....[210]....
        /*0d44*/ 	.word	0xffffffff


	//   ....[211]....
        /*0d48*/ 	.word	0xffffffff


	//   ....[212]....
        /*0d4c*/ 	.word	0x0500000f


	//   ....[213]....
        /*0d50*/ 	.word	0x0500000f


	//   ....[214]....
        /*0d54*/ 	.word	0x0500000f


	//   ....[215]....
        /*0d58*/ 	.word	0x0500000f


	//   ....[216]....
        /*0d5c*/ 	.word	0x0500000f


	//   ....[217]....
        /*0d60*/ 	.word	0x0500000f


	//----- nvinfo : EIATTR_COOP_GROUP_INSTR_OFFSETS
	.align		4
.L_780:
        /*0d64*/ 	.byte	0x04, 0x28
        /*0d66*/ 	.short	(.L_782 - .L_781)


	//   ....[0]....
.L_781:
        /*0d68*/ 	.word	0x00000070


	//   ....[1]....
        /*0d6c*/ 	.word	0x000001a0


	//   ....[2]....
        /*0d70*/ 	.word	0x000001f0


	//   ....[3]....
        /*0d74*/ 	.word	0x000003e0


	//   ....[4]....
        /*0d78*/ 	.word	0x00000620


	//   ....[5]....
        /*0d7c*/ 	.word	0x00001410


	//   ....[6]....
        /*0d80*/ 	.word	0x00003700


	//   ....[7]....
        /*0d84*/ 	.word	0x00003d40


	//   ....[8]....
        /*0d88*/ 	.word	0x00003f60


	//   ....[9]....
        /*0d8c*/ 	.word	0x00003f90


	//   ....[10]....
        /*0d90*/ 	.word	0x00003fc0


	//   ....[11]....
        /*0d94*/ 	.word	0x00004000


	//   ....[12]....
        /*0d98*/ 	.word	0x00004040


	//   ....[13]....
        /*0d9c*/ 	.word	0x00004120


	//   ....[14]....
        /*0da0*/ 	.word	0x00004160


	//   ....[15]....
        /*0da4*/ 	.word	0x00004190


	//   ....[16]....
        /*0da8*/ 	.word	0x000041a0


	//   ....[17]....
        /*0dac*/ 	.word	0x000041c0


	//   ....[18]....
        /*0db0*/ 	.word	0x000041d0


	//   ....[19]....
        /*0db4*/ 	.word	0x00004240


	//   ....[20]....
        /*0db8*/ 	.word	0x00004280


	//   ....[21]....
        /*0dbc*/ 	.word	0x000042c0


	//   ....[22]....
        /*0dc0*/ 	.word	0x00004300


	//   ....[23]....
        /*0dc4*/ 	.word	0x00004350


	//   ....[24]....
        /*0dc8*/ 	.word	0x00004450


	//   ....[25]....
        /*0dcc*/ 	.word	0x000044b0


	//   ....[26]....
        /*0dd0*/ 	.word	0x000044e0


	//   ....[27]....
        /*0dd4*/ 	.word	0x00004540


	//   ....[28]....
        /*0dd8*/ 	.word	0x00004580


	//   ....[29]....
        /*0ddc*/ 	.word	0x000045a0


	//   ....[30]....
        /*0de0*/ 	.word	0x000045d0


	//   ....[31]....
        /*0de4*/ 	.word	0x00004600


	//   ....[32]....
        /*0de8*/ 	.word	0x00004620


	//   ....[33]....
        /*0dec*/ 	.word	0x00004740


	//   ....[34]....
        /*0df0*/ 	.word	0x00004780


	//   ....[35]....
        /*0df4*/ 	.word	0x000047b0


	//   ....[36]....
        /*0df8*/ 	.word	0x000047e0


	//   ....[37]....
        /*0dfc*/ 	.word	0x00004800


	//   ....[38]....
        /*0e00*/ 	.word	0x000048b0


	//   ....[39]....
        /*0e04*/ 	.word	0x000048e0


	//   ....[40]....
        /*0e08*/ 	.word	0x00004920


	//   ....[41]....
        /*0e0c*/ 	.word	0x00004940


	//   ....[42]....
        /*0e10*/ 	.word	0x00004960


	//   ....[43]....
        /*0e14*/ 	.word	0x00004970


	//   ....[44]....
        /*0e18*/ 	.word	0x000049c0


	//   ....[45]....
        /*0e1c*/ 	.word	0x000049f0


	//   ....[46]....
        /*0e20*/ 	.word	0x00004a30


	//   ....[47]....
        /*0e24*/ 	.word	0x00004a60


	//   ....[48]....
        /*0e28*/ 	.word	0x00004b70


	//   ....[49]....
        /*0e2c*/ 	.word	0x00004c10


	//   ....[50]....
        /*0e30*/ 	.word	0x00004c20


	//   ....[51]....
        /*0e34*/ 	.word	0x00004cf0


	//   ....[52]....
        /*0e38*/ 	.word	0x00004d20


	//   ....[53]....
        /*0e3c*/ 	.word	0x00004d60


	//   ....[54]....
        /*0e40*/ 	.word	0x00004e20


	//   ....[55]....
        /*0e44*/ 	.word	0x00004fc0


	//   ....[56]....
        /*0e48*/ 	.word	0x00005000


	//   ....[57]....
        /*0e4c*/ 	.word	0x000050b0


	//   ....[58]....
        /*0e50*/ 	.word	0x000050f0


	//   ....[59]....
        /*0e54*/ 	.word	0x00005130


	//   ....[60]....
        /*0e58*/ 	.word	0x000051b0


	//   ....[61]....
        /*0e5c*/ 	.word	0x000051f0


	//   ....[62]....
        /*0e60*/ 	.word	0x00005320


	//   ....[63]....
        /*0e64*/ 	.word	0x00005490


	//   ....[64]....
        /*0e68*/ 	.word	0x000054c0


	//   ....[65]....
        /*0e6c*/ 	.word	0x000054e0


	//   ....[66]....
        /*0e70*/ 	.word	0x00005500


	//   ....[67]....
        /*0e74*/ 	.word	0x00005540


	//   ....[68]....
        /*0e78*/ 	.word	0x00005560


	//   ....[69]....
        /*0e7c*/ 	.word	0x000055e0


	//   ....[70]....
        /*0e80*/ 	.word	0x00008810


	//   ....[71]....
        /*0e84*/ 	.word	0x00008820


	//   ....[72]....
        /*0e88*/ 	.word	0x00008830


	//   ....[73]....
        /*0e8c*/ 	.word	0x00008880


	//   ....[74]....
        /*0e90*/ 	.word	0x00008890


	//   ....[75]....
        /*0e94*/ 	.word	0x00008920


	//   ....[76]....
        /*0e98*/ 	.word	0x00008970


	//   ....[77]....
        /*0e9c*/ 	.word	0x00008a20


	//   ....[78]....
        /*0ea0*/ 	.word	0x00008a60


	//   ....[79]....
        /*0ea4*/ 	.word	0x00008a80


	//   ....[80]....
        /*0ea8*/ 	.word	0x00008b00


	//   ....[81]....
        /*0eac*/ 	.word	0x00008b20


	//   ....[82]....
        /*0eb0*/ 	.word	0x00008b50


	//   ....[83]....
        /*0eb4*/ 	.word	0x00008b70


	//   ....[84]....
        /*0eb8*/ 	.word	0x00008bf0


	//   ....[85]....
        /*0ebc*/ 	.word	0x00008ce0


	//   ....[86]....
        /*0ec0*/ 	.word	0x00008d20


	//   ....[87]....
        /*0ec4*/ 	.word	0x00008d70


	//   ....[88]....
        /*0ec8*/ 	.word	0x00008df0


	//   ....[89]....
        /*0ecc*/ 	.word	0x00008e20


	//   ....[90]....
        /*0ed0*/ 	.word	0x00008ed0


	//   ....[91]....
        /*0ed4*/ 	.word	0x00008f70


	//   ....[92]....
        /*0ed8*/ 	.word	0x00008ff0


	//   ....[93]....
        /*0edc*/ 	.word	0x00009020


	//   ....[94]....
        /*0ee0*/ 	.word	0x00009080


	//   ....[95]....
        /*0ee4*/ 	.word	0x000090b0


	//   ....[96]....
        /*0ee8*/ 	.word	0x000090f0


	//   ....[97]....
        /*0eec*/ 	.word	0x00009150


	//   ....[98]....
        /*0ef0*/ 	.word	0x00009200


	//   ....[99]....
        /*0ef4*/ 	.word	0x00009230


	//   ....[100]....
        /*0ef8*/ 	.word	0x00009270


	//   ....[101]....
        /*0efc*/ 	.word	0x00009340


	//   ....[102]....
        /*0f00*/ 	.word	0x000093d0


	//   ....[103]....
        /*0f04*/ 	.word	0x000094f0


	//   ....[104]....
        /*0f08*/ 	.word	0x00009520


	//   ....[105]....
        /*0f0c*/ 	.word	0x00009570


	//   ....[106]....
        /*0f10*/ 	.word	0x00009660


	//   ....[107]....
        /*0f14*/ 	.word	0x00009740


	//   ....[108]....
        /*0f18*/ 	.word	0x000097e0


	//   ....[109]....
        /*0f1c*/ 	.word	0x00009810


	//   ....[110]....
        /*0f20*/ 	.word	0x00009aa0


	//   ....[111]....
        /*0f24*/ 	.word	0x00009b10


	//   ....[112]....
        /*0f28*/ 	.word	0x00009b30


	//   ....[113]....
        /*0f2c*/ 	.word	0x00009bd0


	//   ....[114]....
        /*0f30*/ 	.word	0x00009c60


	//   ....[115]....
        /*0f34*/ 	.word	0x00009c90


	//   ....[116]....
        /*0f38*/ 	.word	0x00009dc0


	//   ....[117]....
        /*0f3c*/ 	.word	0x00009e30


	//   ....[118]....
        /*0f40*/ 	.word	0x00009ea0


	//   ....[119]....
        /*0f44*/ 	.word	0x0000a0e0


	//   ....[120]....
        /*0f48*/ 	.word	0x0000a0f0


	//   ....[121]....
        /*0f4c*/ 	.word	0x0000a100


	//   ....[122]....
        /*0f50*/ 	.word	0x0000a110


	//   ....[123]....
        /*0f54*/ 	.word	0x0000a120


	//   ....[124]....
        /*0f58*/ 	.word	0x0000a130


	//   ....[125]....
        /*0f5c*/ 	.word	0x0000a140


	//   ....[126]....
        /*0f60*/ 	.word	0x0000a4c0


	//   ....[127]....
        /*0f64*/ 	.word	0x0000a4e0


	//   ....[128]....
        /*0f68*/ 	.word	0x0000a500


	//   ....[129]....
        /*0f6c*/ 	.word	0x0000a510


	//   ....[130]....
        /*0f70*/ 	.word	0x0000a520


	//   ....[131]....
        /*0f74*/ 	.word	0x0000a530


	//   ....[132]....
        /*0f78*/ 	.word	0x0000a540


	//   ....[133]....
        /*0f7c*/ 	.word	0x0000a550


	//   ....[134]....
        /*0f80*/ 	.word	0x0000db50


	//   ....[135]....
        /*0f84*/ 	.word	0x0000e4f0


	//   ....[136]....
        /*0f88*/ 	.word	0x0000e530


	//   ....[137]....
        /*0f8c*/ 	.word	0x0000e570


	//   ....[138]....
        /*0f90*/ 	.word	0x0000e640


	//   ....[139]....
        /*0f94*/ 	.word	0x0000e650


	//   ....[140]....
        /*0f98*/ 	.word	0x0000e6e0


	//   ....[141]....
        /*0f9c*/ 	.word	0x0000e750


	//   ....[142]....
        /*0fa0*/ 	.word	0x0000e760


	//   ....[143]....
        /*0fa4*/ 	.word	0x0000e770


	//   ....[144]....
        /*0fa8*/ 	.word	0x0000e7c0


	//   ....[145]....
        /*0fac*/ 	.word	0x0000e7d0


	//   ....[146]....
        /*0fb0*/ 	.word	0x0000e810


	//   ....[147]....
        /*0fb4*/ 	.word	0x0000e900


	//   ....[148]....
        /*0fb8*/ 	.word	0x0000e950


	//   ....[149]....
        /*0fbc*/ 	.word	0x0000e960


	//   ....[150]....
        /*0fc0*/ 	.word	0x0000e9a0


	//   ....[151]....
        /*0fc4*/ 	.word	0x0000ea70


	//   ....[152]....
        /*0fc8*/ 	.word	0x0000eae0


	//   ....[153]....
        /*0fcc*/ 	.word	0x0000eb00


	//   ....[154]....
        /*0fd0*/ 	.word	0x0000eb10


	//   ....[155]....
        /*0fd4*/ 	.word	0x0000ebb0


	//   ....[156]....
        /*0fd8*/ 	.word	0x0000ebc0


	//   ....[157]....
        /*0fdc*/ 	.word	0x0000ebd0


	//   ....[158]....
        /*0fe0*/ 	.word	0x0000ec20


	//   ....[159]....
        /*0fe4*/ 	.word	0x0000ec60


	//   ....[160]....
        /*0fe8*/ 	.word	0x0000ec70


	//   ....[161]....
        /*0fec*/ 	.word	0x0000ec80


	//   ....[162]....
        /*0ff0*/ 	.word	0x0000ecd0


	//   ....[163]....
        /*0ff4*/ 	.word	0x0000ed60


	//   ....[164]....
        /*0ff8*/ 	.word	0x0000eda0


	//   ....[165]....
        /*0ffc*/ 	.word	0x0000edd0


	//   ....[166]....
        /*1000*/ 	.word	0x0000ede0


	//   ....[167]....
        /*1004*/ 	.word	0x0000ee40


	//   ....[168]....
        /*1008*/ 	.word	0x0000ee50


	//   ....[169]....
        /*100c*/ 	.word	0x0000ee80


	//   ....[170]....
        /*1010*/ 	.word	0x0000ee90


	//   ....[171]....
        /*1014*/ 	.word	0x0000eed0


	//   ....[172]....
        /*1018*/ 	.word	0x0000ef40


	//   ....[173]....
        /*101c*/ 	.word	0x0000ef80


	//   ....[174]....
        /*1020*/ 	.word	0x0000efa0


	//   ....[175]....
        /*1024*/ 	.word	0x0000f210


	//   ....[176]....
        /*1028*/ 	.word	0x0000f280


	//   ....[177]....
        /*102c*/ 	.word	0x0000f2e0


	//   ....[178]....
        /*1030*/ 	.word	0x0000f330


	//   ....[179]....
        /*1034*/ 	.word	0x0000f390


	//   ....[180]....
        /*1038*/ 	.word	0x0000f3d0


	//   ....[181]....
        /*103c*/ 	.word	0x0000f3e0


	//   ....[182]....
        /*1040*/ 	.word	0x0000f6b0


	//   ....[183]....
        /*1044*/ 	.word	0x0000f6e0


	//   ....[184]....
        /*1048*/ 	.word	0x0000f720


	//   ....[185]....
        /*104c*/ 	.word	0x0000f740


	//   ....[186]....
        /*1050*/ 	.word	0x0000f750


	//   ....[187]....
        /*1054*/ 	.word	0x0000f760


	//   ....[188]....
        /*1058*/ 	.word	0x0000f770


	//   ....[189]....
        /*105c*/ 	.word	0x0000f780


	//   ....[190]....
        /*1060*/ 	.word	0x0000fb10


	//   ....[191]....
        /*1064*/ 	.word	0x0000fb40


	//   ....[192]....
        /*1068*/ 	.word	0x0000fb90


	//   ....[193]....
        /*106c*/ 	.word	0x0000fc70


	//   ....[194]....
        /*1070*/ 	.word	0x0000fcc0


	//   ....[195]....
        /*1074*/ 	.word	0x0000fd10


	//   ....[196]....
        /*1078*/ 	.word	0x0000fd40


	//   ....[197]....
        /*107c*/ 	.word	0x00010070


	//   ....[198]....
        /*1080*/ 	.word	0x00012040


	//   ....[199]....
        /*1084*/ 	.word	0x000121e0


	//   ....[200]....
        /*1088*/ 	.word	0x00012430


	//   ....[201]....
        /*108c*/ 	.word	0x000125d0


	//   ....[202]....
        /*1090*/ 	.word	0x000126e0


	//   ....[203]....
        /*1094*/ 	.word	0x000131c0


	//   ....[204]....
        /*1098*/ 	.word	0x000134f0


	//   ....[205]....
        /*109c*/ 	.word	0x00013870


	//   ....[206]....
        /*10a0*/ 	.word	0x00013b40


	//   ....[207]....
        /*10a4*/ 	.word	0x00013d80


	//   ....[208]....
        /*10a8*/ 	.word	0x00013ff0


	//   ....[209]....
        /*10ac*/ 	.word	0x000142c0


	//   ....[210]....
        /*10b0*/ 	.word	0x000144e0


	//   ....[211]....
        /*10b4*/ 	.word	0x00014670


	//   ....[212]....
        /*10b8*/ 	.word	0x00016d40


	//   ....[213]....
        /*10bc*/ 	.word	0x00016fd0


	//   ....[214]....
        /*10c0*/ 	.word	0x00017040


	//   ....[215]....
        /*10c4*/ 	.word	0x000170b0


	//   ....[216]....
        /*10c8*/ 	.word	0x00017120


	//   ....[217]....
        /*10cc*/ 	.word	0x00017190


	//----- nvinfo : EIATTR_REG_RECONFIG
	.align		4
.L_782:
        /*10d0*/ 	.byte	0x01, 0x54
	.zero		2


	//----- nvinfo : EIATTR_SYSCALL_OFFSETS
	.align		4
        /*10d4*/ 	.byte	0x04, 0x46
        /*10d6*/ 	.short	(.L_784 - .L_783)


	//   ....[0]....
.L_783:
        /*10d8*/ 	.word	0x00001070


	//   ....[1]....
        /*10dc*/ 	.word	0x00001160


	//   ....[2]....
        /*10e0*/ 	.word	0x000012c0


	//   ....[3]....
        /*10e4*/ 	.word	0x000013b0


	//----- nvinfo : EIATTR_MBARRIER_INSTR_OFFSETS
	.align		4
.L_784:
        /*10e8*/ 	.byte	0x04, 0x39
        /*10ea*/ 	.short	(.L_786 - .L_785)


	//   ....[0]....
.L_785:
        /*10ec*/ 	.word	0x00000290
        /*10f0*/ 	.word	0x000000ff
        /*10f4*/ 	.word	0x00030c00
        /*10f8*/ 	.short	0x0100
        /*10fa*/ 	.byte	0x06
	.zero		1


	//   ....[1]....
        /*10fc*/ 	.word	0x00000390
        /*1100*/ 	.word	0x000000ff
        /*1104*/ 	.word	0x00030c10
        /*1108*/ 	.short	0x0100
        /*110a*/ 	.byte	0x08
	.zero		1


	//   ....[2]....
        /*110c*/ 	.word	0x000003a0
        /*1110*/ 	.word	0x000000ff
        /*1114*/ 	.word	0x00030c20
        /*1118*/ 	.short	0x0100
        /*111a*/ 	.byte	0x08
	.zero		1


	//   ....[3]....
        /*111c*/ 	.word	0x000003b0
        /*1120*/ 	.word	0x000000ff
        /*1124*/ 	.word	0x00030c18
        /*1128*/ 	.short	0x0100
        /*112a*/ 	.byte	0x08
	.zero		1


	//   ....[4]....
        /*112c*/ 	.word	0x000003c0
        /*1130*/ 	.word	0x000000ff
        /*1134*/ 	.word	0x00030c28
        /*1138*/ 	.short	0x0100
        /*113a*/ 	.byte	0x08
	.zero		1


	//   ....[5]....
        /*113c*/ 	.word	0x000004f0
        /*1140*/ 	.word	0x000000ff
        /*1144*/ 	.word	0x00030c30
        /*1148*/ 	.short	0x0100
        /*114a*/ 	.byte	0x08
	.zero		1


	//   ....[6]....
        /*114c*/ 	.word	0x00000500
        /*1150*/ 	.word	0x000000ff
        /*1154*/ 	.word	0x00030c40
        /*1158*/ 	.short	0x0100
        /*115a*/ 	.byte	0x08
	.zero		1


	//   ....[7]....
        /*115c*/ 	.word	0x00000510
        /*1160*/ 	.word	0x000000ff
        /*1164*/ 	.word	0x00030c38
        /*1168*/ 	.short	0x0100
        /*116a*/ 	.byte	0x08
	.zero		1


	//   ....[8]....
        /*116c*/ 	.word	0x00000520
        /*1170*/ 	.word	0x000000ff
        /*1174*/ 	.word	0x00030c48
        /*1178*/ 	.short	0x0100
        /*117a*/ 	.byte	0x08
	.zero		1


	//   ....[9]....
        /*117c*/ 	.word	0x00001450
        /*1180*/ 	.word	0x00000010
        /*1184*/ 	.word	0x00030c00
        /*1188*/ 	.short	0x010a
        /*118a*/ 	.byte	0x3f
	.zero		1


	//   ....[10]....
        /*118c*/ 	.word	0x00001580
        /*1190*/ 	.word	0x00000010
        /*1194*/ 	.word	0x00030c00
        /*1198*/ 	.short	0x010a
        /*119a*/ 	.byte	0x3f
	.zero		1


	//   ....[11]....
        /*119c*/ 	.word	0x00002030
        /*11a0*/ 	.word	0x00000006
        /*11a4*/ 	.word	0x00030c10
        /*11a8*/ 	.short	0x010a
        /*11aa*/ 	.byte	0x3f
	.zero		1


	//   ....[12]....
        /*11ac*/ 	.word	0x000020a0
        /*11b0*/ 	.word	0x00000006
        /*11b4*/ 	.word	0x00030c10
        /*11b8*/ 	.short	0x010a
        /*11ba*/ 	.byte	0x3f
	.zero		1


	//   ....[13]....
        /*11bc*/ 	.word	0x000024d0
        /*11c0*/ 	.word	0x00000006
        /*11c4*/ 	.word	0x00030c30
        /*11c8*/ 	.short	0x010a
        /*11ca*/ 	.byte	0x3f
	.zero		1


	//   ....[14]....
        /*11cc*/ 	.word	0x00002510
        /*11d0*/ 	.word	0x00000006
        /*11d4*/ 	.word	0x00030c30
        /*11d8*/ 	.short	0x010a
        /*11da*/ 	.byte	0x3f
	.zero		1


	//   ....[15]....
        /*11dc*/ 	.word	0x00006bc0
        /*11e0*/ 	.word	0x00000005
        /*11e4*/ 	.word	0x00000000
        /*11e8*/ 	.short	0x0101
        /*11ea*/ 	.byte	0x3f
	.zero		1


	//   ....[16]....
        /*11ec*/ 	.word	0x00007010
        /*11f0*/ 	.word	0x00000006
        /*11f4*/ 	.word	0x00000000
        /*11f8*/ 	.short	0x0101
        /*11fa*/ 	.byte	0x3f
	.zero		1


	//   ....[17]....
        /*11fc*/ 	.word	0x00007900
        /*1200*/ 	.word	0x00000006
        /*1204*/ 	.word	0x00030c10
        /*1208*/ 	.short	0x010a
        /*120a*/ 	.byte	0x3f
	.zero		1


	//   ....[18]....
        /*120c*/ 	.word	0x00007980
        /*1210*/ 	.word	0x00000006
        /*1214*/ 	.word	0x00030c10
        /*1218*/ 	.short	0x010a
        /*121a*/ 	.byte	0x3f
	.zero		1


	//   ....[19]....
        /*121c*/ 	.word	0x00007d90
        /*1220*/ 	.word	0x00000006
        /*1224*/ 	.word	0x00030c30
        /*1228*/ 	.short	0x010a
        /*122a*/ 	.byte	0x3f
	.zero		1


	//   ....[20]....
        /*122c*/ 	.word	0x00007dd0
        /*1230*/ 	.word	0x00000006
        /*1234*/ 	.word	0x00030c30
        /*1238*/ 	.short	0x010a
        /*123a*/ 	.byte	0x3f
	.zero		1


	//   ....[21]....
        /*123c*/ 	.word	0x0000ba30
        /*1240*/ 	.word	0x00000005
        /*1244*/ 	.word	0x00000000
        /*1248*/ 	.short	0x0101
        /*124a*/ 	.byte	0x3f
	.zero		1


	//   ....[22]....
        /*124c*/ 	.word	0x0000be80
        /*1250*/ 	.word	0x00000006
        /*1254*/ 	.word	0x00000000
        /*1258*/ 	.short	0x0101
        /*125a*/ 	.byte	0x3f
	.zero		1


	//   ....[23]....
        /*125c*/ 	.word	0x0000c680
        /*1260*/ 	.word	0x00000006
        /*1264*/ 	.word	0x00030c10
        /*1268*/ 	.short	0x010a
        /*126a*/ 	.byte	0x3f
	.zero		1


	//   ....[24]....
        /*126c*/ 	.word	0x0000c700
        /*1270*/ 	.word	0x00000006
        /*1274*/ 	.word	0x00030c10
        /*1278*/ 	.short	0x010a
        /*127a*/ 	.byte	0x3f
	.zero		1


	//   ....[25]....
        /*127c*/ 	.word	0x0000cb30
        /*1280*/ 	.word	0x00000006
        /*1284*/ 	.word	0x00030c30
        /*1288*/ 	.short	0x010a
        /*128a*/ 	.byte	0x3f
	.zero		1


	//   ....[26]....
        /*128c*/ 	.word	0x0000cb70
        /*1290*/ 	.word	0x00000006
        /*1294*/ 	.word	0x00030c30
        /*1298*/ 	.short	0x010a
        /*129a*/ 	.byte	0x3f
	.zero		1


	//   ....[27]....
        /*129c*/ 	.word	0x00011240
        /*12a0*/ 	.word	0x00000005
        /*12a4*/ 	.word	0x00000000
        /*12a8*/ 	.short	0x0101
        /*12aa*/ 	.byte	0x3f
	.zero		1


	//   ....[28]....
        /*12ac*/ 	.word	0x000116c0
        /*12b0*/ 	.word	0x00000006
        /*12b4*/ 	.word	0x00000000
        /*12b8*/ 	.short	0x0101
        /*12ba*/ 	.byte	0x3f
	.zero		1


	//   ....[29]....
        /*12bc*/ 	.word	0x00015370
        /*12c0*/ 	.word	0x0000000f
        /*12c4*/ 	.word	0x00030c20
        /*12c8*/ 	.short	0x010a
        /*12ca*/ 	.byte	0x3f
	.zero		1


	//   ....[30]....
        /*12cc*/ 	.word	0x00015960
        /*12d0*/ 	.word	0x0000000f
        /*12d4*/ 	.word	0x00030c40
        /*12d8*/ 	.short	0x010a
        /*12da*/ 	.byte	0x3f
	.zero		1


	//   ....[31]....
        /*12dc*/ 	.word	0x00015bc0
        /*12e0*/ 	.word	0x0000000f
        /*12e4*/ 	.word	0x00030c28
        /*12e8*/ 	.short	0x010a
        /*12ea*/ 	.byte	0x3f
	.zero		1


	//   ....[32]....
        /*12ec*/ 	.word	0x00015e20
        /*12f0*/ 	.word	0x0000000f
        /*12f4*/ 	.word	0x00030c48
        /*12f8*/ 	.short	0x010a
        /*12fa*/ 	.byte	0x3f
	.zero		1


	//   ....[33]....
        /*12fc*/ 	.word	0x00016020
        /*1300*/ 	.word	0x0000000f
        /*1304*/ 	.word	0x00030c20
        /*1308*/ 	.short	0x010a
        /*130a*/ 	.byte	0x3f
	.zero		1


	//   ....[34]....
        /*130c*/ 	.word	0x000162f0
        /*1310*/ 	.word	0x0000000f
        /*1314*/ 	.word	0x00030c40
        /*1318*/ 	.short	0x010a
        /*131a*/ 	.byte	0x3f
	.zero		1


	//   ....[35]....
        /*131c*/ 	.word	0x00016520
        /*1320*/ 	.word	0x0000000f
        /*1324*/ 	.word	0x00030c28
        /*1328*/ 	.short	0x010a
        /*132a*/ 	.byte	0x3f
	.zero		1


	//   ....[36]....
        /*132c*/ 	.word	0x000167c0
        /*1330*/ 	.word	0x00000003
        /*1334*/ 	.word	0x00030c40
        /*1338*/ 	.short	0x010a
        /*133a*/ 	.byte	0x3f
	.zero		1


	//   ....[37]....
        /*133c*/ 	.word	0x00016bb0
        /*1340*/ 	.word	0x00000007
        /*1344*/ 	.word	0x00000000
        /*1348*/ 	.short	0x010a
        /*134a*/ 	.byte	0x3f
	.zero		1


	//   ....[38]....
        /*134c*/ 	.word	0x00016c00
        /*1350*/ 	.word	0x00000003
        /*1354*/ 	.word	0x00000000
        /*1358*/ 	.short	0x010a
        /*135a*/ 	.byte	0x3f
	.zero		1


	//   ....[39]....
        /*135c*/ 	.word	0x00016c60
        /*1360*/ 	.word	0x00000005
        /*1364*/ 	.word	0x00000000
        /*1368*/ 	.short	0x010a
        /*136a*/ 	.byte	0x3f
	.zero		1


	//   ....[40]....
        /*136c*/ 	.word	0x00016c90
        /*1370*/ 	.word	0x00000003
        /*1374*/ 	.word	0x00000000
        /*1378*/ 	.short	0x010a
        /*137a*/ 	.byte	0x3f
	.zero		1


	//   ....[41]....
        /*137c*/ 	.word	0x00016d70
        /*1380*/ 	.word	0x00000010
        /*1384*/ 	.word	0x00030c00
        /*1388*/ 	.short	0x010a
        /*138a*/ 	.byte	0x3f
	.zero		1


	//   ....[42]....
        /*138c*/ 	.word	0x00016dc0
        /*1390*/ 	.word	0x00000006
        /*1394*/ 	.word	0x00030c10
        /*1398*/ 	.short	0x010a
        /*139a*/ 	.byte	0x3f
	.zero		1


	//   ....[43]....
        /*139c*/ 	.word	0x00016e10
        /*13a0*/ 	.word	0x00000006
        /*13a4*/ 	.word	0x00030c30
        /*13a8*/ 	.short	0x010a
        /*13aa*/ 	.byte	0x3f
	.zero		1


	//   ....[44]....
        /*13ac*/ 	.word	0x00016e60
        /*13b0*/ 	.word	0x00000006
        /*13b4*/ 	.word	0x00030c10
        /*13b8*/ 	.short	0x010a
        /*13ba*/ 	.byte	0x3f
	.zero		1


	//   ....[45]....
        /*13bc*/ 	.word	0x00016eb0
        /*13c0*/ 	.word	0x00000006
        /*13c4*/ 	.word	0x00030c30
        /*13c8*/ 	.short	0x010a
        /*13ca*/ 	.byte	0x3f
	.zero		1


	//   ....[46]....
        /*13cc*/ 	.word	0x00016f00
        /*13d0*/ 	.word	0x00000006
        /*13d4*/ 	.word	0x00030c10
        /*13d8*/ 	.short	0x010a
        /*13da*/ 	.byte	0x3f
	.zero		1


	//   ....[47]....
        /*13dc*/ 	.word	0x00016f50
        /*13e0*/ 	.word	0x00000006
        /*13e4*/ 	.word	0x00030c30
        /*13e8*/ 	.short	0x010a
        /*13ea*/ 	.byte	0x3f
	.zero		1


	//   ....[48]....
        /*13ec*/ 	.word	0x000171d0
        /*13f0*/ 	.word	0x0000000f
        /*13f4*/ 	.word	0x00030c20
        /*13f8*/ 	.short	0x010a
        /*13fa*/ 	.byte	0x3f
	.zero		1


	//   ....[49]....
        /*13fc*/ 	.word	0x00017220
        /*1400*/ 	.word	0x0000000f
        /*1404*/ 	.word	0x00030c40
        /*1408*/ 	.short	0x010a
        /*140a*/ 	.byte	0x3f
	.zero		1


	//   ....[50]....
        /*140c*/ 	.word	0x00017270
        /*1410*/ 	.word	0x0000000f
        /*1414*/ 	.word	0x00030c28
        /*1418*/ 	.short	0x010a
        /*141a*/ 	.byte	0x3f
	.zero		1


	//   ....[51]....
        /*141c*/ 	.word	0x000172c0
        /*1420*/ 	.word	0x0000000f
        /*1424*/ 	.word	0x00030c48
        /*1428*/ 	.short	0x010a
        /*142a*/ 	.byte	0x3f
	.zero		1


	//   ....[52]....
        /*142c*/ 	.word	0x00017320
        /*1430*/ 	.word	0x0000000f
        /*1434*/ 	.word	0x00030c20
        /*1438*/ 	.short	0x010a
        /*143a*/ 	.byte	0x3f
	.zero		1


	//   ....[53]....
        /*143c*/ 	.word	0x00017370
        /*1440*/ 	.word	0x0000000f
        /*1444*/ 	.word	0x00030c40
        /*1448*/ 	.short	0x010a
        /*144a*/ 	.byte	0x3f
	.zero		1


	//   ....[54]....
        /*144c*/ 	.word	0x000173c0
        /*1450*/ 	.word	0x0000000f
        /*1454*/ 	.word	0x00030c28
        /*1458*/ 	.short	0x010a
        /*145a*/ 	.byte	0x3f
	.zero		1


	//   ....[55]....
        /*145c*/ 	.word	0x00017410
        /*1460*/ 	.word	0x00000003
        /*1464*/ 	.word	0x00030c40
        /*1468*/ 	.short	0x010a
        /*146a*/ 	.byte	0x3f
	.zero		1


	//   ....[56]....
        /*146c*/ 	.word	0x000174e0
        /*1470*/ 	.word	0x00000007
        /*1474*/ 	.word	0x00000000
        /*1478*/ 	.short	0x010a
        /*147a*/ 	.byte	0x3f
	.zero		1


	//   ....[57]....
        /*147c*/ 	.word	0x00017530
        /*1480*/ 	.word	0x00000003
        /*1484*/ 	.word	0x00000000
        /*1488*/ 	.short	0x010a
        /*148a*/ 	.byte	0x3f
	.zero		1


	//   ....[58]....
        /*148c*/ 	.word	0x00017580
        /*1490*/ 	.word	0x00000005
        /*1494*/ 	.word	0x00000000
        /*1498*/ 	.short	0x010a
        /*149a*/ 	.byte	0x3f
	.zero		1


	//----- nvinfo : EIATTR_NUM_MBARRIERS
	.align		4
.L_786:
        /*149c*/ 	.byte	0x03, 0x38
        /*149e*/ 	.short	0x0009


	//----- nvinfo : EIATTR_EXIT_INSTR_OFFSETS
	.align		4
        /*14a0*/ 	.byte	0x04, 0x1c
        /*14a2*/ 	.short	(.L_788 - .L_787)


	//   ....[0]....
.L_787:
        /*14a4*/ 	.word	0x00016ce0


	//----- nvinfo : EIATTR_MAX_THREADS
	.align		4
.L_788:
        /*14a8*/ 	.byte	0x04, 0x05
        /*14aa*/ 	.short	(.L_790 - .L_789)
.L_789:
        /*14ac*/ 	.word	0x00000180
        /*14b0*/ 	.word	0x00000001
        /*14b4*/ 	.word	0x00000001


	//----- nvinfo : EIATTR_CRS_STACK_SIZE
	.align		4
.L_790:
        /*14b8*/ 	.byte	0x04, 0x1e
        /*14ba*/ 	.short	(.L_792 - .L_791)
.L_791:
        /*14bc*/ 	.word	0x00000000


	//----- nvinfo : EIATTR_CBANK_PARAM_SIZE
	.align		4
.L_792:
        /*14c0*/ 	.byte	0x03, 0x19
        /*14c2*/ 	.short	0x06f0


	//----- nvinfo : EIATTR_PARAM_CBANK
	.align		4
        /*14c4*/ 	.byte	0x04, 0x0a
        /*14c6*/ 	.short	(.L_794 - .L_793)
	.align		4
.L_793:
        /*14c8*/ 	.word	index@(.nv.constant0._ZN7cutlass13device_kernelIN5flash11enable_sm90INS1_16FlashAttnBwdSm90INS1_25CollectiveMainloopBwdSm90ILi2ELi2ELi2EN4cute5tupleIJNS5_1CILi1EEES8_S8_EEENS6_IJNS7_ILi128EEESA_NS7_ILi64EEEEEENS_6half_tEfNS_4arch4Sm90ELb0ELb1ELb1ELb1ELb1ELb1ELb0ELb0ELi2ELi1ELi2ELi2ELb0EEENS1_24CollectiveEpilogueBwdGQAISC_fSF_Li256ELb1ELb1EEENS1_19SingleTileSchedulerILb1ELb0ELb0ELi128EEEEEEEEEvNT_6ParamsE)
        /*14cc*/ 	.short	0x0210
        /*14ce*/ 	.short	0x06f0


	//----- nvinfo : EIATTR_SW_WAR
	.align		4
.L_794:
        /*14d0*/ 	.byte	0x04, 0x36
        /*14d2*/ 	.short	(.L_796 - .L_795)
.L_795:
        /*14d4*/ 	.word	0x00000008
.L_796:


//--------------------- .nv.info._ZN7cutlass13device_kernelIN5flash11enable_sm90INS1_16FlashAttnBwdSm90INS1_25CollectiveMainloopBwdSm90ILi2ELi2ELi2EN4cute5tupleIJNS5_1CILi1EEES8_S8_EEENS6_IJNS7_ILi96EEENS7_ILi128EEENS7_ILi64EEEEEENS_6half_tEfNS_4arch4Sm90ELb1ELb0ELb1ELb0ELb0ELb1ELb0ELb1ELi2ELi1ELi2ELi2ELb0EEENS1_21CollectiveEpilogueBwdISD_SE_SG_Li256ELb0ELb0ELi1EEENS1_25SingleTileBwdLPTSchedulerILb0ELi128ELb0EEEEEEEEEvNT_6ParamsE --------------------------
	.section	.nv.info._ZN7cutlass13device_kernelIN5flash11enable_sm90INS1_16FlashAttnBwdSm90INS1_25CollectiveMainloopBwdSm90ILi2ELi2ELi2EN4cute5tupleIJNS5_1CILi1EEES8_S8_EEENS6_IJNS7_ILi96EEENS7_ILi128EEENS7_ILi64EEEEEENS_6half_tEfNS_4arch4Sm90ELb1ELb0ELb1ELb0ELb0ELb1ELb0ELb1ELi2ELi1ELi2ELi2ELb0EEENS1_21CollectiveEpilogueBwdISD_SE_SG_Li256ELb0ELb0ELi1EEENS1_25SingleTileBwdLPTSchedulerILb0ELi128ELb0EEEEEEEEEvNT_6ParamsE,"",@"SHT_CUDA_INFO"
	.sectionflags	@""
	.align	4


	//----- nvinfo : EIATTR_CUDA_API_VERSION
	.align		4
        /*0000*/ 	.byte	0x04, 0x37
        /*0002*/ 	.short	(.L_798 - .L_797)
.L_797:
        /*0004*/ 	.word	0x00000082


	//----- nvinfo : EIATTR_KPARAM_INFO
	.align		4
.L_798:
        /*0008*/ 	.byte	0x04, 0x17
        /*000a*/ 	.short	(.L_800 - .L_799)
.L_799:
        /*000c*/ 	.word	0x00000000
        /*0010*/ 	.short	0x0000
        /*0012*/ 	.short	0x0070
        /*0014*/ 	.byte	0x00, 0xf0, 0x01, 0x24


	//----- nvinfo : EIATTR_SPARSE_MMA_MASK
	.align		4
.L_800:
        /*0018*/ 	.byte	0x03, 0x50
        /*001a*/ 	.short	0x0000


	//----- nvinfo : EIATTR_MAXREG_COUNT
	.align		4
        /*001c*/ 	.byte	0x03, 0x1b
        /*001e*/ 	.short	0x00a8


	//----- nvinfo : EIATTR_NUM_BARRIERS
	.align		4
        /*0020*/ 	.byte	0x02, 0x4c
        /*0022*/ 	.byte	0x10
	.zero		1


	//----- nvinfo : EIATTR_EXTERNS
	.align		4
        /*0024*/ 	.byte	0x04, 0x0f
        /*0026*/ 	.short	(.L_802 - .L_801)


	//   ....[0]....
	.align		4
.L_801:
        /*0028*/ 	.word	index@(__assertfail)


	//----- nvinfo : EIATTR_ANNOTATIONS
	.align		4
.L_802:
        /*002c*/ 	.byte	0x04, 0x55
        /*002e*/ 	.short	(.L_804 - .L_803)


	//   ....[0]....
.L_803:
        /* <DEDUP_REMOVED lines=29> */


	//----- nvinfo : EIATTR_MERCURY_ISA_VERSION
	.align		4
.L_804:
        /*01e8*/ 	.byte	0x03, 0x5f
        /*01ea*/ 	.short	0x0101


	//----- nvinfo : EIATTR_INT_WARP_WIDE_INSTR_OFFSETS
	.align		4
        /*01ec*/ 	.byte	0x04, 0x31
        /*01ee*/ 	.short	(.L_806 - .L_805)


	//   ....[0]....
.L_805:
        /*01f0*/ 	.word	0x000001e0


	//   ....[1]....
        /*01f4*/ 	.word	0x000002a0


	//----- nvinfo : EIATTR_COOP_GROUP_MASK_REGIDS
	.align		4
.L_806:
        /*01f8*/ 	.byte	0x04, 0x29
        /*01fa*/ 	.short	(.L_808 - .L_807)


	//   ....[0]....
.L_807:
        /*01fc*/ 	.word	0xffffffff


	//   ....[1]....
        /*0200*/ 	.word	0xffffffff


	//   ....[2]....
        /*0204*/ 	.word	0xffffffff


	//   ....[3]....
        /*0208*/ 	.word	0xffffffff


	//   ....[4]....
        /*020c*/ 	.word	0xffffffff


	//   ....[5]....
        /*0210*/ 	.word	0xffffffff


	//   ....[6]....
        /*0214*/ 	.word	0xffffffff


	//   ....[7]....
        /*0218*/ 	.word	0xffffffff


	//   ....[8]....
        /*021c*/ 	.word	0xffffffff


	//   ....[9]....
        /*0220*/ 	.word	0xffffffff


	//   ....[10]....
        /*0224*/ 	.word	0xffffffff


	//   ....[11]....
        /*0228*/ 	.word	0xffffffff


	//   ....[12]....
        /*022c*/ 	.word	0xffffffff


	//   ....[13]....
        /*0230*/ 	.word	0xffffffff


	//   ....[14]....
        /*0234*/ 	.word	0xffffffff


	//   ....[15]....
        /*0238*/ 	.word	0xffffffff


	//   ....[16]....
        /*023c*/ 	.word	0xffffffff


	//   ....[17]....
        /*0240*/ 	.word	0xffffffff


	//   ....[18]....
        /*0244*/ 	.word	0xffffffff


	//   ....[19]....
        /*0248*/ 	.word	0xffffffff


	//   ....[20]....
        /*024c*/ 	.word	0xffffffff


	//   ....[21]....
        /*0250*/ 	.word	0xffffffff


	//   ....[22]....
        /*0254*/ 	.word	0xffffffff


	//   ....[23]....
        /*0258*/ 	.word	0xffffffff


	//   ....[24]....
        /*025c*/ 	.word	0xffffffff


	//   ....[25]....
        /*0260*/ 	.word	0xffffffff


	//   ....[26]....
        /*0264*/ 	.word	0xffffffff


	//   ....[27]....
        /*0268*/ 	.word	0xffffffff


	//   ....[28]....
        /*026c*/ 	.word	0xffffffff


	//   ....[29]....
        /*0270*/ 	.word	0xffffffff


	//   ....[30]....
        /*0274*/ 	.word	0xffffffff


	//   ....[31]....
        /*0278*/ 	.word	0xffffffff


	//   ....[32]....
        /*027c*/ 	.word	0xffffffff


	//   ....[33]....
        /*0280*/ 	.word	0xffffffff


	//   ....[34]....
        /*0284*/ 	.word	0xffffffff


	//   ....[35]....
        /*0288*/ 	.word	0xffffffff


	//   ....[36]....
        /*028c*/ 	.word	0xffffffff


	//   ....[37]....
        /*0290*/ 	.word	0xffffffff


	//   ....[38]....
        /*0294*/ 	.word	0xffffffff


	//   ....[39]....
        /*0298*/ 	.word	0xffffffff


	//   ....[40]....
        /*029c*/ 	.word	0xffffffff


	//   ....[41]....
        /*02a0*/ 	.word	0xffffffff


	//   ....[42]....
        /*02a4*/ 	.word	0xffffffff


	//   ....[43]....
        /*02a8*/ 	.word	0xffffffff


	//   ....[44]....
        /*02ac*/ 	.word	0xffffffff


	//   ....[45]....
        /*02b0*/ 	.word	0xffffffff


	//   ....[46]....
        /*02b4*/ 	.word	0xffffffff


	//   ....[47]....
        /*02b8*/ 	.word	0xffffffff


	//   ....[48]....
        /*02bc*/ 	.word	0xffffffff


	//   ....[49]....
        /*02c0*/ 	.word	0xffffffff


	//   ....[50]....
        /*02c4*/ 	.word	0xffffffff


	//   ....[51]....
        /*02c8*/ 	.word	0xffffffff


	//   ....[52]....
        /*02cc*/ 	.word	0xffffffff


	//   ....[53]....
        /*02d0*/ 	.word	0xffffffff


	//   ....[54]....
        /*02d4*/ 	.word	0xffffffff


	//   ....[55]....
        /*02d8*/ 	.word	0xffffffff


	//   ....[56]....
        /*02dc*/ 	.word	0xffffffff


	//   ....[57]....
        /*02e0*/ 	.word	0xffffffff


	//   ....[58]....
        /*02e4*/ 	.word	0xffffffff


	//   ....[59]....
        /*02e8*/ 	.word	0xffffffff


	//   ....[60]....
        /*02ec*/ 	.word	0xffffffff


	//   ....[61]....
        /*02f0*/ 	.word	0xffffffff


	//   ....[62]....
        /*02f4*/ 	.word	0xffffffff


	//   ....[63]....
        /*02f8*/ 	.word	0xffffffff


	//   ....[64]....
        /*02fc*/ 	.word	0xffffffff


	//   ....[65]....
        /*0300*/ 	.word	0xffffffff


	//   ....[66]....
        /*0304*/ 	.word	0xffffffff


	//   ....[67]....
        /*0308*/ 	.word	0xffffffff


	//   ....[68]....
        /*030c*/ 	.word	0xffffffff


	//   ....[69]....
        /*0310*/ 	.word	0xffffffff


	//   ....[70]....
        /*0314*/ 	.word	0xffffffff


	//   ....[71]....
        /*0318*/ 	.word	0xffffffff


	//   ....[72]....
        /*031c*/ 	.word	0xffffffff


	//   ....[73]....
        /*0320*/ 	.word	0xffffffff


	//   ....[74]....
        /*0324*/ 	.word	0xffffffff


	//   ....[75]....
        /*0328*/ 	.word	0xffffffff


	//   ....[76]....
        /*032c*/ 	.word	0xffffffff


	//   ....[77]....
        /*0330*/ 	.word	0xffffffff


	//   ....[78]....
        /*0334*/ 	.word	0xffffffff


	//   ....[79]....
        /*0338*/ 	.word	0xffffffff


	//   ....[80]....
        /*033c*/ 	.word	0xffffffff


	//   ....[81]....
        /*0340*/ 	.word	0xffffffff


	//   ....[82]....
        /*0344*/ 	.word	0xffffffff


	//   ....[83]....
        /*0348*/ 	.word	0xffffffff


	//   ....[84]....
        /*034c*/ 	.word	0xffffffff


	//   ....[85]....
        /*0350*/ 	.word	0xffffffff


	//   ....[86]....
        /*0354*/ 	.word	0xffffffff


	//   ....[87]....
        /*0358*/ 	.word	0xffffffff


	//   ....[88]....
        /*035c*/ 	.word	0xffffffff


	//   ....[89]....
        /*0360*/ 	.word	0xffffffff


	//   ....[90]....
        /*0364*/ 	.word	0xffffffff


	//   ....[91]....
        /*0368*/ 	.word	0xffffffff


	//   ....[92]....
        /*036c*/ 	.word	0xffffffff


	//   ....[93]....
        /*0370*/ 	.word	0xffffffff


	//   ....[94]....
        /*0374*/ 	.word	0xffffffff


	//   ....[95]....
        /*0378*/ 	.word	0xffffffff


	//   ....[96]....
        /*037c*/ 	.word	0xffffffff


	//   ....[97]....
        /*0380*/ 	.word	0xffffffff


	//   ....[98]....
        /*0384*/ 	.word	0xffffffff


	//   ....[99]....
        /*0388*/ 	.word	0xffffffff


	//   ....[100]....
        /*038c*/ 	.word	0xffffffff


	//   ....[101]....
        /*0390*/ 	.word	0xffffffff


	//   ....[102]....
        /*0394*/ 	.word	0xffffffff


	//   ....[103]....
        /*0398*/ 	.word	0xffffffff


	//   ....[104]....
        /*039c*/ 	.word	0x0500000f


	//----- nvinfo : EIATTR_COOP_GROUP_INSTR_OFFSETS
	.align		4
.L_808:
        /*03a0*/ 	.byte	0x04, 0x28
        /*03a2*/ 	.short	(.L_810 - .L_809)


	//   ....[0]....
.L_809:
        /*03a4*/ 	.word	0x00000060


	//   ....[1]....
        /*03a8*/ 	.word	0x000001f0


	//   ....[2]....
        /*03ac*/ 	.word	0x00000280


	//   ....[3]....
        /*03b0*/ 	.word	0x00000400


	//   ....[4]....
        /*03b4*/ 	.word	0x00000670


	//   ....[5]....
        /*03b8*/ 	.word	0x00001110


	//   ....[6]....
        /*03bc*/ 	.word	0x000022f0


	//   ....[7]....
        /*03c0*/ 	.word	0x000025f0


	//   ....[8]....
        /*03c4*/ 	.word	0x00002640


	//   ....[9]....
        /*03c8*/ 	.word	0x00002db0


	//   ....[10]....
        /*03cc*/ 	.word	0x00002e30


	//   ....[11]....
        /*03d0*/ 	.word	0x00002e70


	//   ....[12]....
        /*03d4*/ 	.word	0x00002f50


	//   ....[13]....
        /*03d8*/ 	.word	0x00002f80


	//   ....[14]....
        /*03dc*/ 	.word	0x00002fe0


	//   ....[15]....
        /*03e0*/ 	.word	0x00002ff0


	//   ....[16]....
        /*03e4*/ 	.word	0x00003000


	//   ....[17]....
        /*03e8*/ 	.word	0x00003010


	//   ....[18]....
        /*03ec*/ 	.word	0x000030f0


	//   ....[19]....
        /*03f0*/ 	.word	0x00003100


	//   ....[20]....
        /*03f4*/ 	.word	0x00003130


	//   ....[21]....
        /*03f8*/ 	.word	0x00003140


	//   ....[22]....
        /*03fc*/ 	.word	0x00003160


	//   ....[23]....
        /*0400*/ 	.word	0x000031e0


	//   ....[24]....
        /*0404*/ 	.word	0x00003220


	//   ....[25]....
        /*0408*/ 	.word	0x00003250


	//   ....[26]....
        /*040c*/ 	.word	0x00003290


	//   ....[27]....
        /*0410*/ 	.word	0x000032a0


	//   ....[28]....
        /*0414*/ 	.word	0x000032e0


	//   ....[29]....
        /*0418*/ 	.word	0x00003330


	//   ....[30]....
        /*041c*/ 	.word	0x00003370


	//   ....[31]....
        /*0420*/ 	.word	0x000033b0


	//   ....[32]....
        /*0424*/ 	.word	0x00003410


	//   ....[33]....
        /*0428*/ 	.word	0x00003440


	//   ....[34]....
        /*042c*/ 	.word	0x000034b0


	//   ....[35]....
        /*0430*/ 	.word	0x000034e0


	//   ....[36]....
        /*0434*/ 	.word	0x000035f0


	//   ....[37]....
        /*0438*/ 	.word	0x00003610


	//   ....[38]....
        /*043c*/ 	.word	0x000037b0


	//   ....[39]....
        /*0440*/ 	.word	0x000037c0


	//   ....[40]....
        /*0444*/ 	.word	0x000038a0


	//   ....[41]....
        /*0448*/ 	.word	0x000038f0


	//   ....[42]....
        /*044c*/ 	.word	0x00003990


	//   ....[43]....
        /*0450*/ 	.word	0x000039e0


	//   ....[44]....
        /*0454*/ 	.word	0x00003a80


	//   ....[45]....
        /*0458*/ 	.word	0x00003b40


	//   ....[46]....
        /*045c*/ 	.word	0x00003ba0


	//   ....[47]....
        /*0460*/ 	.word	0x00003be0


	//   ....[48]....
        /*0464*/ 	.word	0x00003c00


	//   ....[49]....
        /*0468*/ 	.word	0x00003c30


	//   ....[50]....
        /*046c*/ 	.word	0x00003c50


	//   ....[51]....
        /*0470*/ 	.word	0x00003c90


	//   ....[52]....
        /*0474*/ 	.word	0x00003cb0


	//   ....[53]....
        /*0478*/ 	.word	0x00003cc0


	//   ....[54]....
        /*047c*/ 	.word	0x00006550


	//   ....[55]....
        /*0480*/ 	.word	0x00006560


	//   ....[56]....
        /*0484*/ 	.word	0x00006570


	//   ....[57]....
        /*0488*/ 	.word	0x00006580


	//   ....[58]....
        /*048c*/ 	.word	0x00006590


	//   ....[59]....
        /*0490*/ 	.word	0x000065a0


	//   ....[60]....
        /*0494*/ 	.word	0x000065b0


	//   ....[61]....
        /*0498*/ 	.word	0x000065c0


	//   ....[62]....
        /*049c*/ 	.word	0x000065d0


	//   ....[63]....
        /*04a0*/ 	.word	0x000065e0


	//   ....[64]....
        /*04a4*/ 	.word	0x000065f0


	//   ....[65]....
        /*04a8*/ 	.word	0x00006600


	//   ....[66]....
        /*04ac*/ 	.word	0x00006710


	//   ....[67]....
        /*04b0*/ 	.word	0x00006750


	//   ....[68]....
        /*04b4*/ 	.word	0x000067b0


	//   ....[69]....
        /*04b8*/ 	.word	0x000067f0


	//   ....[70]....
        /*04bc*/ 	.word	0x00006830


	//   ....[71]....
        /*04c0*/ 	.word	0x00006870


	//   ....[72]....
        /*04c4*/ 	.word	0x000068b0


	//   ....[73]....
        /*04c8*/ 	.word	0x00006a70


	//   ....[74]....
        /*04cc*/ 	.word	0x00006c60


	//   ....[75]....
        /*04d0*/ 	.word	0x00006fc0


	//   ....[76]....
        /*04d4*/ 	.word	0x000070f0


	//   ....[77]....
        /*04d8*/ 	.word	0x00007180


	//   ....[78]....
        /*04dc*/ 	.word	0x000073c0


	//   ....[79]....
        /*04e0*/ 	.word	0x000073e0


	//   ....[80]....
        /*04e4*/ 	.word	0x000073f0


	//   ....[81]....
        /*04e8*/ 	.word	0x00007410


	//   ....[82]....
        /*04ec*/ 	.word	0x00007420


	//   ....[83]....
        /*04f0*/ 	.word	0x00007440


	//   ....[84]....
        /*04f4*/ 	.word	0x000077b0


	//   ....[85]....
        /*04f8*/ 	.word	0x000077f0


	//   ....[86]....
        /*04fc*/ 	.word	0x00007cb0


	//   ....[87]....
        /*0500*/ 	.word	0x00007cd0


	//   ....[88]....
        /*0504*/ 	.word	0x00007d00


	//   ....[89]....
        /*0508*/ 	.word	0x00007d10


	//   ....[90]....
        /*050c*/ 	.word	0x00007e90


	//   ....[91]....
        /*0510*/ 	.word	0x00007ea0


	//   ....[92]....
        /*0514*/ 	.word	0x00007f20


	//   ....[93]....
        /*0518*/ 	.word	0x00007f50


	//   ....[94]....
        /*051c*/ 	.word	0x00007fb0


	//   ....[95]....
        /*0520*/ 	.word	0x00008020


	//   ....[96]....
        /*0524*/ 	.word	0x00008040


	//   ....[97]....
        /*0528*/ 	.word	0x00008060


	//   ....[98]....
        /*052c*/ 	.word	0x00008090


	//   ....[99]....
        /*0530*/ 	.word	0x000080b0


	//   ....[100]....
        /*0534*/ 	.word	0x000080c0


	//   ....[101]....
        /*0538*/ 	.word	0x000080f0


	//   ....[102]....
        /*053c*/ 	.word	0x0000a500


	//   ....[103]....
        /*0540*/ 	.word	0x0000b390


	//   ....[104]....
        /*0544*/ 	.word	0x0000e170


	//----- nvinfo : EIATTR_REG_RECONFIG
	.align		4
.L_810:
        /*0548*/ 	.byte	0x01, 0x54
	.zero		2


	//----- nvinfo : EIATTR_SYSCALL_OFFSETS
	.align		4
        /*054c*/ 	.byte	0x04, 0x46
        /*054e*/ 	.short	(.L_812 - .L_811)


	//   ....[0]....
.L_811:
        /*0550*/ 	.word	0x00000d70


	//   ....[1]....
        /*0554*/ 	.word	0x00000e60


	//   ....[2]....
        /*0558*/ 	.word	0x00000fc0


	//   ....[3]....
        /*055c*/ 	.word	0x000010b0


	//   ....[4]....
        /*0560*/ 	.word	0x00009d80


	//   ....[5]....
        /*0564*/ 	.word	0x00009eb0


	//   ....[6]....
        /*0568*/ 	.word	0x00009fd0


	//   ....[7]....
        /*056c*/ 	.word	0x0000a0f0


	//----- nvinfo : EIATTR_MBARRIER_INSTR_OFFSETS
	.align		4
.L_812:
        /*0570*/ 	.byte	0x04, 0x39
        /*0572*/ 	.short	(.L_814 - .L_813)


	//   ....[0]....
.L_813:
        /*0574*/ 	.word	0x000002c0
        /*0578*/ 	.word	0x000000ff
        /*057c*/ 	.word	0x00026800
        /*0580*/ 	.short	0x0100
        /*0582*/ 	.byte	0x06
	.zero		1


	//   ....[1]....
        /*0584*/ 	.word	0x000003b0
        /*0588*/ 	.word	0x000000ff
        /*058c*/ 	.word	0x00026810
        /*0590*/ 	.short	0x0100
        /*0592*/ 	.byte	0x08
	.zero		1


	//   ....[2]....
        /*0594*/ 	.word	0x000003c0
        /*0598*/ 	.word	0x000000ff
        /*059c*/ 	.word	0x00026820
        /*05a0*/ 	.short	0x0100
        /*05a2*/ 	.byte	0x08
	.zero		1


	//   ....[3]....
        /*05a4*/ 	.word	0x000003d0
        /*05a8*/ 	.word	0x000000ff
        /*05ac*/ 	.word	0x00026818
        /*05b0*/ 	.short	0x0100
        /*05b2*/ 	.byte	0x08
	.zero		1


	//   ....[4]....
        /*05b4*/ 	.word	0x000003e0
        /*05b8*/ 	.word	0x000000ff
        /*05bc*/ 	.word	0x00026828
        /*05c0*/ 	.short	0x0100
        /*05c2*/ 	.byte	0x08
	.zero		1


	//   ....[5]....
        /*05c4*/ 	.word	0x00000510
        /*05c8*/ 	.word	0x000000ff
        /*05cc*/ 	.word	0x00026830
        /*05d0*/ 	.short	0x0100
        /*05d2*/ 	.byte	0x08
	.zero		1


	//   ....[6]....
        /*05d4*/ 	.word	0x00000520
        /*05d8*/ 	.word	0x000000ff
        /*05dc*/ 	.word	0x00026840
        /*05e0*/ 	.short	0x0100
        /*05e2*/ 	.byte	0x08
	.zero		1


	//   ....[7]....
        /*05e4*/ 	.word	0x00000530
        /*05e8*/ 	.word	0x000000ff
        /*05ec*/ 	.word	0x00026838
        /*05f0*/ 	.short	0x0100
        /*05f2*/ 	.byte	0x08
	.zero		1


	//   ....[8]....
        /*05f4*/ 	.word	0x00000540
        /*05f8*/ 	.word	0x000000ff
        /*05fc*/ 	.word	0x00026848
        /*0600*/ 	.short	0x0100
        /*0602*/ 	.byte	0x08
	.zero		1


	//   ....[9]....
        /*0604*/ 	.word	0x00001150
        /*0608*/ 	.word	0x00000011
        /*060c*/ 	.word	0x00026800
        /*0610*/ 	.short	0x010a
        /*0612*/ 	.byte	0x3f
	.zero		1


	//   ....[10]....
        /*0614*/ 	.word	0x00001170
        /*0618*/ 	.word	0x00000011
        /*061c*/ 	.word	0x00026800
        /*0620*/ 	.short	0x010a
        /*0622*/ 	.byte	0x3f
	.zero		1


	//   ....[11]....
        /*0624*/ 	.word	0x00001a80
        /*0628*/ 	.word	0x00000008
        /*062c*/ 	.word	0x00026810
        /*0630*/ 	.short	0x010a
        /*0632*/ 	.byte	0x3f
	.zero		1


	//   ....[12]....
        /*0634*/ 	.word	0x00001af0
        /*0638*/ 	.word	0x00000008
        /*063c*/ 	.word	0x00026810
        /*0640*/ 	.short	0x010a
        /*0642*/ 	.byte	0x3f
	.zero		1


	//   ....[13]....
        /*0644*/ 	.word	0x00001eb0
        /*0648*/ 	.word	0x00000008
        /*064c*/ 	.word	0x00026830
        /*0650*/ 	.short	0x010a
        /*0652*/ 	.byte	0x3f
	.zero		1


	//   ....[14]....
        /*0654*/ 	.word	0x00001f30
        /*0658*/ 	.word	0x00000008
        /*065c*/ 	.word	0x00026830
        /*0660*/ 	.short	0x010a
        /*0662*/ 	.byte	0x3f
	.zero		1


	//   ....[15]....
        /*0664*/ 	.word	0x00005470
        /*0668*/ 	.word	0x00000009
        /*066c*/ 	.word	0x00000000
        /*0670*/ 	.short	0x0101
        /*0672*/ 	.byte	0x3f
	.zero		1


	//   ....[16]....
        /*0674*/ 	.word	0x00005800
        /*0678*/ 	.word	0x00000008
        /*067c*/ 	.word	0x00000000
        /*0680*/ 	.short	0x0101
        /*0682*/ 	.byte	0x3f
	.zero		1


	//   ....[17]....
        /*0684*/ 	.word	0x00005f30
        /*0688*/ 	.word	0x00000006
        /*068c*/ 	.word	0x00026810
        /*0690*/ 	.short	0x010a
        /*0692*/ 	.byte	0x3f
	.zero		1


	//   ....[18]....
        /*0694*/ 	.word	0x00005fb0
        /*0698*/ 	.word	0x00000006
        /*069c*/ 	.word	0x00026810
        /*06a0*/ 	.short	0x010a
        /*06a2*/ 	.byte	0x3f
	.zero		1


	//   ....[19]....
        /*06a4*/ 	.word	0x00006330
        /*06a8*/ 	.word	0x00000006
        /*06ac*/ 	.word	0x00026830
        /*06b0*/ 	.short	0x010a
        /*06b2*/ 	.byte	0x3f
	.zero		1


	//   ....[20]....
        /*06b4*/ 	.word	0x000063c0
        /*06b8*/ 	.word	0x00000006
        /*06bc*/ 	.word	0x00026830
        /*06c0*/ 	.short	0x010a
        /*06c2*/ 	.byte	0x3f
	.zero		1


	//   ....[21]....
        /*06c4*/ 	.word	0x00009620
        /*06c8*/ 	.word	0x00000005
        /*06cc*/ 	.word	0x00000000
        /*06d0*/ 	.short	0x0101
        /*06d2*/ 	.byte	0x3f
	.zero		1


	//   ....[22]....
        /*06d4*/ 	.word	0x000099d0
        /*06d8*/ 	.word	0x00000006
        /*06dc*/ 	.word	0x00000000
        /*06e0*/ 	.short	0x0101
        /*06e2*/ 	.byte	0x3f
	.zero		1


	//   ....[23]....
        /*06e4*/ 	.word	0x0000c840
        /*06e8*/ 	.word	0x00000000
        /*06ec*/ 	.word	0x00026820
        /*06f0*/ 	.short	0x010a
        /*06f2*/ 	.byte	0x3f
	.zero		1


	//   ....[24]....
        /*06f4*/ 	.word	0x0000cd90
        /*06f8*/ 	.word	0x00000000
        /*06fc*/ 	.word	0x00026840
        /*0700*/ 	.short	0x010a
        /*0702*/ 	.byte	0x3f
	.zero		1


	//   ....[25]....
        /*0704*/ 	.word	0x0000cfe0
        /*0708*/ 	.word	0x00000000
        /*070c*/ 	.word	0x00026828
        /*0710*/ 	.short	0x010a
        /*0712*/ 	.byte	0x3f
	.zero		1


	//   ....[26]....
        /*0714*/ 	.word	0x0000d250
        /*0718*/ 	.word	0x00000000
        /*071c*/ 	.word	0x00026848
        /*0720*/ 	.short	0x010a
        /*0722*/ 	.byte	0x3f
	.zero		1


	//   ....[27]....
        /*0724*/ 	.word	0x0000d450
        /*0728*/ 	.word	0x00000000
        /*072c*/ 	.word	0x00026820
        /*0730*/ 	.short	0x010a
        /*0732*/ 	.byte	0x3f
	.zero		1


	//   ....[28]....
        /*0734*/ 	.word	0x0000d700
        /*0738*/ 	.word	0x00000000
        /*073c*/ 	.word	0x00026840
        /*0740*/ 	.short	0x010a
        /*0742*/ 	.byte	0x3f
	.zero		1


	//   ....[29]....
        /*0744*/ 	.word	0x0000d920
        /*0748*/ 	.word	0x00000000
        /*074c*/ 	.word	0x00026828
        /*0750*/ 	.short	0x010a
        /*0752*/ 	.byte	0x3f
	.zero		1


	//   ....[30]....
        /*0754*/ 	.word	0x0000dbe0
        /*0758*/ 	.word	0x00000004
        /*075c*/ 	.word	0x00026840
        /*0760*/ 	.short	0x010a
        /*0762*/ 	.byte	0x3f
	.zero		1


	//   ....[31]....
        /*0764*/ 	.word	0x0000dff0
        /*0768*/ 	.word	0x00000007
        /*076c*/ 	.word	0x00000000
        /*0770*/ 	.short	0x010a
        /*0772*/ 	.byte	0x3f
	.zero		1


	//   ....[32]....
        /*0774*/ 	.word	0x0000e040
        /*0778*/ 	.word	0x00000003
        /*077c*/ 	.word	0x00000000
        /*0780*/ 	.short	0x010a
        /*0782*/ 	.byte	0x3f
	.zero		1


	//   ....[33]....
        /*0784*/ 	.word	0x0000e0a0
        /*0788*/ 	.word	0x00000005
        /*078c*/ 	.word	0x00000000
        /*0790*/ 	.short	0x010a
        /*0792*/ 	.byte	0x3f
	.zero		1


	//   ....[34]....
        /*0794*/ 	.word	0x0000e0d0
        /*0798*/ 	.word	0x00000003
        /*079c*/ 	.word	0x00000000
        /*07a0*/ 	.short	0x010a
        /*07a2*/ 	.byte	0x3f
	.zero		1


	//   ....[35]....
        /*07a4*/ 	.word	0x0000e1a0
        /*07a8*/ 	.word	0x00000011
        /*07ac*/ 	.word	0x00026800
        /*07b0*/ 	.short	0x010a
        /*07b2*/ 	.byte	0x3f
	.zero		1


	//   ....[36]....
        /*07b4*/ 	.word	0x0000e1f0
        /*07b8*/ 	.word	0x00000008
        /*07bc*/ 	.word	0x00026810
        /*07c0*/ 	.short	0x010a
        /*07c2*/ 	.byte	0x3f
	.zero		1


	//   ....[37]....
        /*07c4*/ 	.word	0x0000e240
        /*07c8*/ 	.word	0x00000008
        /*07cc*/ 	.word	0x00026830
        /*07d0*/ 	.short	0x010a
        /*07d2*/ 	.byte	0x3f
	.zero		1


	//   ....[38]....
        /*07d4*/ 	.word	0x0000e290
        /*07d8*/ 	.word	0x00000006
        /*07dc*/ 	.word	0x00026810
        /*07e0*/ 	.short	0x010a
        /*07e2*/ 	.byte	0x3f
	.zero		1


	//   ....[39]....
        /*07e4*/ 	.word	0x0000e2e0
        /*07e8*/ 	.word	0x00000006
        /*07ec*/ 	.word	0x00026830
        /*07f0*/ 	.short	0x010a
        /*07f2*/ 	.byte	0x3f
	.zero		1


	//   ....[40]....
        /*07f4*/ 	.word	0x0000e330
        /*07f8*/ 	.word	0x00000000
        /*07fc*/ 	.word	0x00026820
        /*0800*/ 	.short	0x010a
        /*0802*/ 	.byte	0x3f
	.zero		1


	//   ....[41]....
        /*0804*/ 	.word	0x0000e380
        /*0808*/ 	.word	0x00000000
        /*080c*/ 	.word	0x00026840
        /*0810*/ 	.short	0x010a
        /*0812*/ 	.byte	0x3f
	.zero		1


	//   ....[42]....
        /*0814*/ 	.word	0x0000e3d0
        /*0818*/ 	.word	0x00000000
        /*081c*/ 	.word	0x00026828
        /*0820*/ 	.short	0x010a
        /*0822*/ 	.byte	0x3f
	.zero		1


	//   ....[43]....
        /*0824*/ 	.word	0x0000e420
        /*0828*/ 	.word	0x00000000
        /*082c*/ 	.word	0x00026848
        /*0830*/ 	.short	0x010a
        /*0832*/ 	.byte	0x3f
	.zero		1


	//   ....[44]....
        /*0834*/ 	.word	0x0000e480
        /*0838*/ 	.word	0x00000000
        /*083c*/ 	.word	0x00026820
        /*0840*/ 	.short	0x010a
        /*0842*/ 	.byte	0x3f
	.zero		1


	//   ....[45]....
        /*0844*/ 	.word	0x0000e4d0
        /*0848*/ 	.word	0x00000000
        /*084c*/ 	.word	0x00026840
        /*0850*/ 	.short	0x010a
        /*0852*/ 	.byte	0x3f
	.zero		1


	//   ....[46]....
        /*0854*/ 	.word	0x0000e520
        /*0858*/ 	.word	0x00000000
        /*085c*/ 	.word	0x00026828
        /*0860*/ 	.short	0x010a
        /*0862*/ 	.byte	0x3f
	.zero		1


	//   ....[47]....
        /*0864*/ 	.word	0x0000e570
        /*0868*/ 	.word	0x00000004
        /*086c*/ 	.word	0x00026840
        /*0870*/ 	.short	0x010a
        /*0872*/ 	.byte	0x3f
	.zero		1


	//   ....[48]....
        /*0874*/ 	.word	0x0000e640
        /*0878*/ 	.word	0x00000007
        /*087c*/ 	.word	0x00000000
        /*0880*/ 	.short	0x010a
        /*0882*/ 	.byte	0x3f
	.zero		1


	//   ....[49]....
        /*0884*/ 	.word	0x0000e690
        /*0888*/ 	.word	0x00000003
        /*088c*/ 	.word	0x00000000
        /*0890*/ 	.short	0x010a
        /*0892*/ 	.byte	0x3f
	.zero		1


	//   ....[50]....
        /*0894*/ 	.word	0x0000e6e0
        /*0898*/ 	.word	0x00000005
        /*089c*/ 	.word	0x00000000
        /*08a0*/ 	.short	0x010a
        /*08a2*/ 	.byte	0x3f
	.zero		1


	//----- nvinfo : EIATTR_NUM_MBARRIERS
	.align		4
.L_814:
        /*08a4*/ 	.byte	0x03, 0x38
        /*08a6*/ 	.short	0x0009


	//----- nvinfo : EIATTR_EXIT_INSTR_OFFSETS
	.align		4
        /*08a8*/ 	.byte	0x04, 0x1c
        /*08aa*/ 	.short	(.L_816 - .L_815)


	//   ....[0]....
.L_815:
        /*08ac*/ 	.word	0x0000e120


	//----- nvinfo : EIATTR_MAX_THREADS
	.align		4
.L_816:
        /*08b0*/ 	.byte	0x04, 0x05
        /*08b2*/ 	.short	(.L_818 - .L_817)
.L_817:
        /*08b4*/ 	.word	0x00000180
        /*08b8*/ 	.word	0x00000001
        /*08bc*/ 	.word	0x00000001


	//----- nvinfo : EIATTR_CRS_STACK_SIZE
	.align		4
.L_818:
        /*08c0*/ 	.byte	0x04, 0x1e
        /*08c2*/ 	.short	(.L_820 - .L_819)
.L_819:
        /*08c4*/ 	.word	0x00000000


	//----- nvinfo : EIATTR_CBANK_PARAM_SIZE
	.align		4
.L_820:
        /*08c8*/ 	.byte	0x03, 0x19
        /*08ca*/ 	.short	0x0970


	//----- nvinfo : EIATTR_PARAM_CBANK
	.align		4
        /*08cc*/ 	.byte	0x04, 0x0a
        /*08ce*/ 	.short	(.L_822 - .L_821)
	.align		4
.L_821:
        /*08d0*/ 	.word	index@(.nv.constant0._ZN7cutlass13device_kernelIN5flash11enable_sm90INS1_16FlashAttnBwdSm90INS1_25CollectiveMainloopBwdSm90ILi2ELi2ELi2EN4cute5tupleIJNS5_1CILi1EEES8_S8_EEENS6_IJNS7_ILi96EEENS7_ILi128EEENS7_ILi64EEEEEENS_6half_tEfNS_4arch4Sm90ELb1ELb0ELb1ELb0ELb0ELb1ELb0ELb1ELi2ELi1ELi2ELi2ELb0EEENS1_21CollectiveEpilogueBwdISD_SE_SG_Li256ELb0ELb0ELi1EEENS1_25SingleTileBwdLPTSchedulerILb0ELi128ELb0EEEEEEEEEvNT_6ParamsE)
        /*08d4*/ 	.short	0x0210
        /*08d6*/ 	.short	0x0970


	//----- nvinfo : EIATTR_SW_WAR
	.align		4
.L_822:
        /*08d8*/ 	.byte	0x04, 0x36
        /*08da*/ 	.short	(.L_824 - .L_823)
.L_823:
        /*08dc*/ 	.word	0x00000008
.L_824:


//--------------------- .nv.info._ZN7cutlass13device_kernelIN5flash11enable_sm90INS1_16FlashAttnBwdSm90INS1_25CollectiveMainloopBwdSm90ILi2ELi2ELi2EN4cute5tupleIJNS5_1CILi1EEES8_S8_EEENS6_IJNS7_ILi96EEENS7_ILi128EEENS7_ILi64EEEEEENS_6half_tEfNS_4arch4Sm90ELb1ELb0ELb1ELb0ELb1ELb1ELb0ELb1ELi2ELi1ELi2ELi2ELb0EEENS1_21CollectiveEpilogueBwdISD_SE_SG_Li256ELb0ELb0ELi1EEENS1_25SingleTileBwdLPTSchedulerILb0ELi128ELb1EEEEEEEEEvNT_6ParamsE --------------------------
	.section	.nv.info._ZN7cutlass13device_kernelIN5flash11enable_sm90INS1_16FlashAttnBwdSm90INS1_25CollectiveMainloopBwdSm90ILi2ELi2ELi2EN4cute5tupleIJNS5_1CILi1EEES8_S8_EEENS6_IJNS7_ILi96EEENS7_ILi128EEENS7_ILi64EEEEEENS_6half_tEfNS_4arch4Sm90ELb1ELb0ELb1ELb0ELb1ELb1ELb0ELb1ELi2ELi1ELi2ELi2ELb0EEENS1_21CollectiveEpilogueBwdISD_SE_SG_Li256ELb0ELb0ELi1EEENS1_25SingleTileBwdLPTSchedulerILb0ELi128ELb1EEEEEEEEEvNT_6ParamsE,"",@"SHT_CUDA_INFO"
	.sectionflags	@""
	.align	4


	//----- nvinfo : EIATTR_CUDA_API_VERSION
	.align		4
        /*0000*/ 	.byte	0x04, 0x37
        /*0002*/ 	.short	(.L_826 - .L_825)
.L_825:
        /*0004*/ 	.word	0x00000082


	//----- nvinfo : EIATTR_KPARAM_INFO
	.align		4
.L_826:
        /*0008*/ 	.byte	0x04, 0x17
        /*000a*/ 	.short	(.L_828 - .L_827)
.L_827:
        /*000c*/ 	.word	0x00000000
        /*0010*/ 	.short	0x0000
        /*0012*/ 	.short	0x0070
        /*0014*/ 	.byte	0x00, 0xf0, 0x01, 0x24


	//----- nvinfo : EIATTR_SPARSE_MMA_MASK
	.align		4
.L_828:
        /*0018*/ 	.byte	0x03, 0x50
        /*001a*/ 	.short	0x0000


	//----- nvinfo : EIATTR_MAXREG_COUNT
	.align		4
        /*001c*/ 	.byte	0x03, 0x1b
        /*001e*/ 	.short	0x00a8


	//----- nvinfo : EIATTR_NUM_BARRIERS
	.align		4
        /*0020*/ 	.byte	0x02, 0x4c
        /*0022*/ 	.byte	0x10
	.zero		1


	//----- nvinfo : EIATTR_EXTERNS
	.align		4
        /*0024*/ 	.byte	0x04, 0x0f
        /*0026*/ 	.short	(.L_830 - .L_829)


	//   ....[0]....
	.align		4
.L_829:
        /*0028*/ 	.word	index@(__assertfail)


	//----- nvinfo : EIATTR_ANNOTATIONS
	.align		4
.L_830:
        /*002c*/ 	.byte	0x04, 0x55
        /*002e*/ 	.short	(.L_832 - .L_831)


	//   ....[0]....
.L_831:
        /* <DEDUP_REMOVED lines=31> */


	//----- nvinfo : EIATTR_MERCURY_ISA_VERSION
	.align		4
.L_832:
        /*0208*/ 	.byte	0x03, 0x5f
        /*020a*/ 	.short	0x0101


	//----- nvinfo : EIATTR_INT_WARP_WIDE_INSTR_OFFSETS
	.align		4
        /*020c*/ 	.byte	0x04, 0x31
        /*020e*/ 	.short	(.L_834 - .L_833)


	//   ....[0]....
.L_833:
        /*0210*/ 	.word	0x000001e0


	//   ....[1]....
        /*0214*/ 	.word	0x000002a0


	//   ....[2]....
        /*0218*/ 	.word	0x0000bed0


	//   ....[3]....
        /*021c*/ 	.word	0x0000c540


	//   ....[4]....
        /*0220*/ 	.word	0x0000ca60


	//----- nvinfo : EIATTR_COOP_GROUP_MASK_REGIDS
	.align		4
.L_834:
        /*0224*/ 	.byte	0x04, 0x29
        /*0226*/ 	.short	(.L_836 - .L_835)


	//   ....[0]....
.L_835:
        /*0228*/ 	.word	0xffffffff


	//   ....[1]....
        /*022c*/ 	.word	0xffffffff


	//   ....[2]....
        /*0230*/ 	.word	0xffffffff


	//   ....[3]....
        /*0234*/ 	.word	0xffffffff


	//   ....[4]....
        /*0238*/ 	.word	0xffffffff


	//   ....[5]....
        /*023c*/ 	.word	0xffffffff


	//   ....[6]....
        /*0240*/ 	.word	0xffffffff


	//   ....[7]....
        /*0244*/ 	.word	0xffffffff


	//   ....[8]....
        /*0248*/ 	.word	0xffffffff


	//   ....[9]....
        /*024c*/ 	.word	0xffffffff


	//   ....[10]....
        /*0250*/ 	.word	0xffffffff


	//   ....[11]....
        /*0254*/ 	.word	0xffffffff


	//   ....[12]....
        /*0258*/ 	.word	0xffffffff


	//   ....[13]....
        /*025c*/ 	.word	0xffffffff


	//   ....[14]....
        /*0260*/ 	.word	0xffffffff


	//   ....[15]....
        /*0264*/ 	.word	0xffffffff


	//   ....[16]....
        /*0268*/ 	.word	0xffffffff


	//   ....[17]....
        /*026c*/ 	.word	0xffffffff


	//   ....[18]....
        /*0270*/ 	.word	0xffffffff


	//   ....[19]....
        /*0274*/ 	.word	0xffffffff


	//   ....[20]....
        /*0278*/ 	.word	0xffffffff


	//   ....[21]....
        /*027c*/ 	.word	0xffffffff


	//   ....[22]....
        /*0280*/ 	.word	0xffffffff


	//   ....[23]....
        /*0284*/ 	.word	0xffffffff


	//   ....[24]....
        /*0288*/ 	.word	0xffffffff


	//   ....[25]....
        /*028c*/ 	.word	0xffffffff


	//   ....[26]....
        /*0290*/ 	.word	0xffffffff


	//   ....[27]....
        /*0294*/ 	.word	0xffffffff


	//   ....[28]....
        /*0298*/ 	.word	0xffffffff


	//   ....[29]....
        /*029c*/ 	.word	0xffffffff


	//   ....[30]....
        /*02a0*/ 	.word	0xffffffff


	//   ....[31]....
        /*02a4*/ 	.word	0xffffffff


	//   ....[32]....
        /*02a8*/ 	.word	0xffffffff


	//   ....[33]....
        /*02ac*/ 	.word	0xffffffff


	//   ....[34]....
        /*02b0*/ 	.word	0xffffffff


	//   ....[35]....
        /*02b4*/ 	.word	0xffffffff


	//   ....[36]....
        /*02b8*/ 	.word	0xffffffff


	//   ....[37]....
        /*02bc*/ 	.word	0xffffffff


	//   ....[38]....
        /*02c0*/ 	.word	0xffffffff


	//   ....[39]....
        /*02c4*/ 	.word	0xffffffff


	//   ....[40]....
        /*02c8*/ 	.word	0xffffffff


	//   ....[41]....
        /*02cc*/ 	.word	0xffffffff


	//   ....[42]....
        /*02d0*/ 	.word	0xffffffff


	//   ....[43]....
        /*02d4*/ 	.word	0xffffffff


	//   ....[44]....
        /*02d8*/ 	.word	0xffffffff


	//   ....[45]....
        /*02dc*/ 	.word	0xffffffff


	//   ....[46]....
        /*02e0*/ 	.word	0xffffffff


	//   ....[47]....
        /*02e4*/ 	.word	0xffffffff


	//   ....[48]....
        /*02e8*/ 	.word	0xffffffff


	//   ....[49]....
        /*02ec*/ 	.word	0xffffffff


	//   ....[50]....
        /*02f0*/ 	.word	0xffffffff


	//   ....[51]....
        /*02f4*/ 	.word	0xffffffff


	//   ....[52]....
        /*02f8*/ 	.word	0xffffffff


	//   ....[53]....
        /*02fc*/ 	.word	0xffffffff


	//   ....[54]....
        /*0300*/ 	.word	0xffffffff


	//   ....[55]....
        /*0304*/ 	.word	0xffffffff


	//   ....[56]....
        /*0308*/ 	.word	0xffffffff


	//   ....[57]....
        /*030c*/ 	.word	0xffffffff


	//   ....[58]....
        /*0310*/ 	.word	0xffffffff


	//   ....[59]....
        /*0314*/ 	.word	0xffffffff


	//   ....[60]....
        /*0318*/ 	.word	0xffffffff


	//   ....[61]....
        /*031c*/ 	.word	0xffffffff


	//   ....[62]....
        /*0320*/ 	.word	0xffffffff


	//   ....[63]....
        /*0324*/ 	.word	0xffffffff


	//   ....[64]....
        /*0328*/ 	.word	0xffffffff


	//   ....[65]....
        /*032c*/ 	.word	0xffffffff


	//   ....[66]....
        /*0330*/ 	.word	0xffffffff


	//   ....[67]....
        /*0334*/ 	.word	0xffffffff


	//   ....[68]....
        /*0338*/ 	.word	0xffffffff


	//   ....[69]....
        /*033c*/ 	.word	0xffffffff


	//   ....[70]....
        /*0340*/ 	.word	0xffffffff


	//   ....[71]....
        /*0344*/ 	.word	0xffffffff


	//   ....[72]....
        /*0348*/ 	.word	0xffffffff


	//   ....[73]....
        /*034c*/ 	.word	0xffffffff


	//   ....[74]....
        /*0350*/ 	.word	0xffffffff


	//   ....[75]....
        /*0354*/ 	.word	0xffffffff


	//   ....[76]....
        /*0358*/ 	.word	0xffffffff


	//   ....[77]....
        /*035c*/ 	.word	0xffffffff


	//   ....[78]....
        /*0360*/ 	.word	0xffffffff


	//   ....[79]....
        /*0364*/ 	.word	0xffffffff


	//   ....[80]....
        /*0368*/ 	.word	0xffffffff


	//   ....[81]....
        /*036c*/ 	.word	0xffffffff


	//   ....[82]....
        /*0370*/ 	.word	0xffffffff


	//   ....[83]....
        /*0374*/ 	.word	0xffffffff


	//   ....[84]....
        /*0378*/ 	.word	0xffffffff


	//   ....[85]....
        /*037c*/ 	.word	0xffffffff


	//   ....[86]....
        /*0380*/ 	.word	0xffffffff


	//   ....[87]....
        /*0384*/ 	.word	0xffffffff


	//   ....[88]....
        /*0388*/ 	.word	0xffffffff


	//   ....[89]....
        /*038c*/ 	.word	0xffffffff


	//   ....[90]....
        /*0390*/ 	.word	0xffffffff


	//   ....[91]....
        /*0394*/ 	.word	0xffffffff


	//   ....[92]....
        /*0398*/ 	.word	0xffffffff


	//   ....[93]....
        /*039c*/ 	.word	0xffffffff


	//   ....[94]....
        /*03a0*/ 	.word	0xffffffff


	//   ....[95]....
        /*03a4*/ 	.word	0xffffffff


	//   ....[96]....
        /*03a8*/ 	.word	0xffffffff


	//   ....[97]....
        /*03ac*/ 	.word	0xffffffff


	//   ....[98]....
        /*03b0*/ 	.word	0xffffffff


	//   ....[99]....
        /*03b4*/ 	.word	0xffffffff


	//   ....[100]....
        /*03b8*/ 	.word	0xffffffff


	//   ....[101]....
        /*03bc*/ 	.word	0xffffffff


	//   ....[102]....
        /*03c0*/ 	.word	0xffffffff


	//   ....[103]....
        /*03c4*/ 	.word	0xffffffff


	//   ....[104]....
        /*03c8*/ 	.word	0xffffffff


	//   ....[105]....
        /*03cc*/ 	.word	0xffffffff


	//   ....[106]....
        /*03d0*/ 	.word	0xffffffff


	//   ....[107]....
        /*03d4*/ 	.word	0xffffffff


	//   ....[108]....
        /*03d8*/ 	.word	0xffffffff


	//   ....[109]....
        /*03dc*/ 	.word	0xffffffff


	//   ....[110]....
        /*03e0*/ 	.word	0x0500000f


	//   ....[111]....
        /*03e4*/ 	.word	0x0500000f


	//   ....[112]....
        /*03e8*/ 	.word	0x0500000f


	//   ....[113]....
        /*03ec*/ 	.word	0x0500000f


	//----- nvinfo : EIATTR_COOP_GROUP_INSTR_OFFSETS
	.align		4
.L_836:
        /*03f0*/ 	.byte	0x04, 0x28
        /*03f2*/ 	.short	(.L_838 - .L_837)


	//   ....[0]....
.L_837:
        /*03f4*/ 	.word	0x00000060


	//   ....[1]....
        /*03f8*/ 	.word	0x000001f0


	//   ....[2]....
        /*03fc*/ 	.word	0x00000280


	//   ....[3]....
        /*0400*/ 	.word	0x00000400


	//   ....[4]....
        /*0404*/ 	.word	0x00000680


	//   ....[5]....
        /*0408*/ 	.word	0x00001170


	//   ....[6]....
        /*040c*/ 	.word	0x00002300


	//   ....[7]....
        /*0410*/ 	.word	0x00002640


	//   ....[8]....
        /*0414*/ 	.word	0x00002690


	//   ....[9]....
        /*0418*/ 	.word	0x00002e00


	//   ....[10]....
        /*041c*/ 	.word	0x00002e80


	//   ....[11]....
        /*0420*/ 	.word	0x00002ec0


	//   ....[12]....
        /*0424*/ 	.word	0x00002fa0


	//   ....[13]....
        /*0428*/ 	.word	0x00002fd0


	//   ....[14]....
        /*042c*/ 	.word	0x00003020


	//   ....[15]....
        /*0430*/ 	.word	0x00003030


	//   ....[16]....
        /*0434*/ 	.word	0x00003040


	//   ....[17]....
        /*0438*/ 	.word	0x00003050


	//   ....[18]....
        /*043c*/ 	.word	0x00003120


	//   ....[19]....
        /*0440*/ 	.word	0x00003130


	//   ....[20]....
        /*0444*/ 	.word	0x00003160


	//   ....[21]....
        /*0448*/ 	.word	0x00003170


	//   ....[22]....
        /*044c*/ 	.word	0x00003190


	//   ....[23]....
        /*0450*/ 	.word	0x00003260


	//   ....[24]....
        /*0454*/ 	.word	0x000032a0


	//   ....[25]....
        /*0458*/ 	.word	0x000032e0


	//   ....[26]....
        /*045c*/ 	.word	0x00003320


	//   ....[27]....
        /*0460*/ 	.word	0x00003340


	//   ....[28]....
        /*0464*/ 	.word	0x00003360


	//   ....[29]....
        /*0468*/ 	.word	0x000033c0


	//   ....[30]....
        /*046c*/ 	.word	0x00003400


	//   ....[31]....
        /*0470*/ 	.word	0x00003440


	//   ....[32]....
        /*0474*/ 	.word	0x000034c0


	//   ....[33]....
        /*0478*/ 	.word	0x000034f0


	//   ....[34]....
        /*047c*/ 	.word	0x00003520


	//   ....[35]....
        /*0480*/ 	.word	0x00003550


	//   ....[36]....
        /*0484*/ 	.word	0x00003680


	//   ....[37]....
        /*0488*/ 	.word	0x000036a0


	//   ....[38]....
        /*048c*/ 	.word	0x00003830


	//   ....[39]....
        /*0490*/ 	.word	0x00003850


	//   ....[40]....
        /*0494*/ 	.word	0x00003920


	//   ....[41]....
        /*0498*/ 	.word	0x00003960


	//   ....[42]....
        /*049c*/ 	.word	0x000039a0


	//   ....[43]....
        /*04a0*/ 	.word	0x000039e0


	//   ....[44]....
        /*04a4*/ 	.word	0x00003a10


	//   ....[45]....
        /*04a8*/ 	.word	0x00003a40


	//   ....[46]....
        /*04ac*/ 	.word	0x00003bd0


	//   ....[47]....
        /*04b0*/ 	.word	0x00003c10


	//   ....[48]....
        /*04b4*/ 	.word	0x00003c40


	//   ....[49]....
        /*04b8*/ 	.word	0x00003c60


	//   ....[50]....
        /*04bc*/ 	.word	0x00003c90


	//   ....[51]....
        /*04c0*/ 	.word	0x00003cb0


	//   ....[52]....
        /*04c4*/ 	.word	0x00003cd0


	//   ....[53]....
        /*04c8*/ 	.word	0x00003d10


	//   ....[54]....
        /*04cc*/ 	.word	0x000065a0


	//   ....[55]....
        /*04d0*/ 	.word	0x000065b0


	//   ....[56]....
        /*04d4*/ 	.word	0x000065c0


	//   ....[57]....
        /*04d8*/ 	.word	0x000065d0


	//   ....[58]....
        /*04dc*/ 	.word	0x000065e0


	//   ....[59]....
        /*04e0*/ 	.word	0x000065f0


	//   ....[60]....
        /*04e4*/ 	.word	0x00006600


	//   ....[61]....
        /*04e8*/ 	.word	0x00006610


	//   ....[62]....
        /*04ec*/ 	.word	0x00006620


	//   ....[63]....
        /*04f0*/ 	.word	0x00006630


	//   ....[64]....
        /*04f4*/ 	.word	0x00006640


	//   ....[65]....
        /*04f8*/ 	.word	0x00006650


	//   ....[66]....
        /*04fc*/ 	.word	0x00006760


	//   ....[67]....
        /*0500*/ 	.word	0x000067a0


	//   ....[68]....
        /*0504*/ 	.word	0x00006800


	//   ....[69]....
        /*0508*/ 	.word	0x00006840


	//   ....[70]....
        /*050c*/ 	.word	0x00006880


	//   ....[71]....
        /*0510*/ 	.word	0x000068c0


	//   ....[72]....
        /*0514*/ 	.word	0x00006900


	//   ....[73]....
        /*0518*/ 	.word	0x00006ac0


	//   ....[74]....
        /*051c*/ 	.word	0x00006cb0


	//   ....[75]....
        /*0520*/ 	.word	0x00007010


	//   ....[76]....
        /*0524*/ 	.word	0x00007140


	//   ....[77]....
        /*0528*/ 	.word	0x000071d0


	//   ....[78]....
        /*052c*/ 	.word	0x00007410


	//   ....[79]....
        /*0530*/ 	.word	0x00007430


	//   ....[80]....
        /*0534*/ 	.word	0x00007440


	//   ....[81]....
        /*0538*/ 	.word	0x00007460


	//   ....[82]....
        /*053c*/ 	.word	0x00007470


	//   ....[83]....
        /*0540*/ 	.word	0x00007490


	//   ....[84]....
        /*0544*/ 	.word	0x000077f0


	//   ....[85]....
        /*0548*/ 	.word	0x00007830


	//   ....[86]....
        /*054c*/ 	.word	0x00007d10


	//   ....[87]....
        /*0550*/ 	.word	0x00007d30


	//   ....[88]....
        /*0554*/ 	.word	0x00007d60


	//   ....[89]....
        /*0558*/ 	.word	0x00007d70


	//   ....[90]....
        /*055c*/ 	.word	0x00007ef0


	//   ....[91]....
        /*0560*/ 	.word	0x00007f00


	//   ....[92]....
        /*0564*/ 	.word	0x00007f40


	//   ....[93]....
        /*0568*/ 	.word	0x00007f70


	//   ....[94]....
        /*056c*/ 	.word	0x00008000


	//   ....[95]....
        /*0570*/ 	.word	0x00008030


	//   ....[96]....
        /*0574*/ 	.word	0x00008070


	//   ....[97]....
        /*0578*/ 	.word	0x000080b0


	//   ....[98]....
        /*057c*/ 	.word	0x000080e0


	//   ....[99]....
        /*0580*/ 	.word	0x00008120


	//   ....[100]....
        /*0584*/ 	.word	0x00008130


	//   ....[101]....
        /*0588*/ 	.word	0x00008160


	//   ....[102]....
        /*058c*/ 	.word	0x0000a560


	//   ....[103]....
        /*0590*/ 	.word	0x0000b300


	//   ....[104]....
        /*0594*/ 	.word	0x0000bad0


	//   ....[105]....
        /*0598*/ 	.word	0x0000be00


	//   ....[106]....
        /*059c*/ 	.word	0x0000c1c0


	//   ....[107]....
        /*05a0*/ 	.word	0x0000c470


	//   ....[108]....
        /*05a4*/ 	.word	0x0000c720


	//   ....[109]....
        /*05a8*/ 	.word	0x0000c990


	//   ....[110]....
        /*05ac*/ 	.word	0x0000eae0


	//   ....[111]....
        /*05b0*/ 	.word	0x0000ecd0


	//   ....[112]....
        /*05b4*/ 	.word	0x0000ed40


	//   ....[113]....
        /*05b8*/ 	.word	0x0000edb0


	//----- nvinfo : EIATTR_REG_RECONFIG
	.align		4
.L_838:
        /*05bc*/ 	.byte	0x01, 0x54
	.zero		2


	//----- nvinfo : EIATTR_SYSCALL_OFFSETS
	.align		4
        /*05c0*/ 	.byte	0x04, 0x46
        /*05c2*/ 	.short	(.L_840 - .L_839)


	//   ....[0]....
.L_839:
        /*05c4*/ 	.word	0x00000dd0


	//   ....[1]....
        /*05c8*/ 	.word	0x00000ec0


	//   ....[2]....
        /*05cc*/ 	.word	0x00001020


	//   ....[3]....
        /*05d0*/ 	.word	0x00001110


	//   ....[4]....
        /*05d4*/ 	.word	0x00009de0


	//   ....[5]....
        /*05d8*/ 	.word	0x00009f10


	//   ....[6]....
        /*05dc*/ 	.word	0x0000a030


	//   ....[7]....
        /*05e0*/ 	.word	0x0000a150


	//----- nvinfo : EIATTR_MBARRIER_INSTR_OFFSETS
	.align		4
.L_840:
        /*05e4*/ 	.byte	0x04, 0x39
        /*05e6*/ 	.short	(.L_842 - .L_841)


	//   ....[0]....
.L_841:
        /*05e8*/ 	.word	0x000002c0
        /*05ec*/ 	.word	0x000000ff
        /*05f0*/ 	.word	0x00026800
        /*05f4*/ 	.short	0x0100
        /*05f6*/ 	.byte	0x06
	.zero		1


	//   ....[1]....
        /*05f8*/ 	.word	0x000003b0
        /*05fc*/ 	.word	0x000000ff
        /*0600*/ 	.word	0x00026810
        /*0604*/ 	.short	0x0100
        /*0606*/ 	.byte	0x08
	.zero		1


	//   ....[2]....
        /*0608*/ 	.word	0x000003c0
        /*060c*/ 	.word	0x000000ff
        /*0610*/ 	.word	0x00026820
        /*0614*/ 	.short	0x0100
        /*0616*/ 	.byte	0x08
	.zero		1


	//   ....[3]....
        /*0618*/ 	.word	0x000003d0
        /*061c*/ 	.word	0x000000ff
        /*0620*/ 	.word	0x00026818
        /*0624*/ 	.short	0x0100
        /*0626*/ 	.byte	0x08
	.zero		1


	//   ....[4]....
        /*0628*/ 	.word	0x000003e0
        /*062c*/ 	.word	0x000000ff
        /*0630*/ 	.word	0x00026828
        /*0634*/ 	.short	0x0100
        /*0636*/ 	.byte	0x08
	.zero		1


	//   ....[5]....
        /*0638*/ 	.word	0x00000510
        /*063c*/ 	.word	0x000000ff
        /*0640*/ 	.word	0x00026830
        /*0644*/ 	.short	0x0100
        /*0646*/ 	.byte	0x08
	.zero		1


	//   ....[6]....
        /*0648*/ 	.word	0x00000520
        /*064c*/ 	.word	0x000000ff
        /*0650*/ 	.word	0x00026840
        /*0654*/ 	.short	0x0100
        /*0656*/ 	.byte	0x08
	.zero		1


	//   ....[7]....
        /*0658*/ 	.word	0x00000530
        /*065c*/ 	.word	0x000000ff
        /*0660*/ 	.word	0x00026838
        /*0664*/ 	.short	0x0100
        /*0666*/ 	.byte	0x08
	.zero		1


	//   ....[8]....
        /*0668*/ 	.word	0x00000540
        /*066c*/ 	.word	0x000000ff
        /*0670*/ 	.word	0x00026848
        /*0674*/ 	.short	0x0100
        /*0676*/ 	.byte	0x08
	.zero		1


	//   ....[9]....
        /*0678*/ 	.word	0x000011d0
        /*067c*/ 	.word	0x00000011
        /*0680*/ 	.word	0x00026800
        /*0684*/ 	.short	0x010a
        /*0686*/ 	.byte	0x3f
	.zero		1


	//   ....[10]....
        /*0688*/ 	.word	0x00001200
        /*068c*/ 	.word	0x00000011
        /*0690*/ 	.word	0x00026800
        /*0694*/ 	.short	0x010a
        /*0696*/ 	.byte	0x3f
	.zero		1


	//   ....[11]....
        /*0698*/ 	.word	0x00001ad0
        /*069c*/ 	.word	0x00000008
        /*06a0*/ 	.word	0x00026810
        /*06a4*/ 	.short	0x010a
        /*06a6*/ 	.byte	0x3f
	.zero		1


	//   ....[12]....
        /*06a8*/ 	.word	0x00001b40
        /*06ac*/ 	.word	0x00000008
        /*06b0*/ 	.word	0x00026810
        /*06b4*/ 	.short	0x010a
        /*06b6*/ 	.byte	0x3f
	.zero		1


	//   ....[13]....
        /*06b8*/ 	.word	0x00001f00
        /*06bc*/ 	.word	0x00000008
        /*06c0*/ 	.word	0x00026830
        /*06c4*/ 	.short	0x010a
        /*06c6*/ 	.byte	0x3f
	.zero		1


	//   ....[14]....
        /*06c8*/ 	.word	0x00001f80
        /*06cc*/ 	.word	0x00000008
        /*06d0*/ 	.word	0x00026830
        /*06d4*/ 	.short	0x010a
        /*06d6*/ 	.byte	0x3f
	.zero		1


	//   ....[15]....
        /*06d8*/ 	.word	0x000054c0
        /*06dc*/ 	.word	0x00000009
        /*06e0*/ 	.word	0x00000000
        /*06e4*/ 	.short	0x0101
        /*06e6*/ 	.byte	0x3f
	.zero		1


	//   ....[16]....
        /*06e8*/ 	.word	0x00005850
        /*06ec*/ 	.word	0x00000008
        /*06f0*/ 	.word	0x00000000
        /*06f4*/ 	.short	0x0101
        /*06f6*/ 	.byte	0x3f
	.zero		1


	//   ....[17]....
        /*06f8*/ 	.word	0x00005f80
        /*06fc*/ 	.word	0x00000006
        /*0700*/ 	.word	0x00026810
        /*0704*/ 	.short	0x010a
        /*0706*/ 	.byte	0x3f
	.zero		1


	//   ....[18]....
        /*0708*/ 	.word	0x00006000
        /*070c*/ 	.word	0x00000006
        /*0710*/ 	.word	0x00026810
        /*0714*/ 	.short	0x010a
        /*0716*/ 	.byte	0x3f
	.zero		1


	//   ....[19]....
        /*0718*/ 	.word	0x00006380
        /*071c*/ 	.word	0x00000006
        /*0720*/ 	.word	0x00026830
        /*0724*/ 	.short	0x010a
        /*0726*/ 	.byte	0x3f
	.zero		1


	//   ....[20]....
        /*0728*/ 	.word	0x00006410
        /*072c*/ 	.word	0x00000006
        /*0730*/ 	.word	0x00026830
        /*0734*/ 	.short	0x010a
        /*0736*/ 	.byte	0x3f
	.zero		1


	//   ....[21]....
        /*0738*/ 	.word	0x00009670
        /*073c*/ 	.word	0x00000005
        /*0740*/ 	.word	0x00000000
        /*0744*/ 	.short	0x0101
        /*0746*/ 	.byte	0x3f
	.zero		1


	//   ....[22]....
        /*0748*/ 	.word	0x00009a10
        /*074c*/ 	.word	0x00000006
        /*0750*/ 	.word	0x00000000
        /*0754*/ 	.short	0x0101
        /*0756*/ 	.byte	0x3f
	.zero		1


	//   ....[23]....
        /*0758*/ 	.word	0x0000d1b0
        /*075c*/ 	.word	0x00000000
        /*0760*/ 	.word	0x00026820
        /*0764*/ 	.short	0x010a
        /*0766*/ 	.byte	0x3f
	.zero		1


	//   ....[24]....
        /*0768*/ 	.word	0x0000d700
        /*076c*/ 	.word	0x00000000
        /*0770*/ 	.word	0x00026840
        /*0774*/ 	.short	0x010a
        /*0776*/ 	.byte	0x3f
	.zero		1


	//   ....[25]....
        /*0778*/ 	.word	0x0000d950
        /*077c*/ 	.word	0x00000000
        /*0780*/ 	.word	0x00026828
        /*0784*/ 	.short	0x010a
        /*0786*/ 	.byte	0x3f
	.zero		1


	//   ....[26]....
        /*0788*/ 	.word	0x0000dbc0
        /*078c*/ 	.word	0x00000000
        /*0790*/ 	.word	0x00026848
        /*0794*/ 	.short	0x010a
        /*0796*/ 	.byte	0x3f
	.zero		1


	//   ....[27]....
        /*0798*/ 	.word	0x0000ddc0
        /*079c*/ 	.word	0x00000000
        /*07a0*/ 	.word	0x00026820
        /*07a4*/ 	.short	0x010a
        /*07a6*/ 	.byte	0x3f
	.zero		1


	//   ....[28]....
        /*07a8*/ 	.word	0x0000e070
        /*07ac*/ 	.word	0x00000000
        /*07b0*/ 	.word	0x00026840
        /*07b4*/ 	.short	0x010a
        /*07b6*/ 	.byte	0x3f
	.zero		1


	//   ....[29]....
        /*07b8*/ 	.word	0x0000e290
        /*07bc*/ 	.word	0x00000000
        /*07c0*/ 	.word	0x00026828
        /*07c4*/ 	.short	0x010a
        /*07c6*/ 	.byte	0x3f
	.zero		1


	//   ....[30]....
        /*07c8*/ 	.word	0x0000e550
        /*07cc*/ 	.word	0x00000004
        /*07d0*/ 	.word	0x00026840
        /*07d4*/ 	.short	0x010a
        /*07d6*/ 	.byte	0x3f
	.zero		1


	//   ....[31]....
        /*07d8*/ 	.word	0x0000e950
        /*07dc*/ 	.word	0x00000007
        /*07e0*/ 	.word	0x00000000
        /*07e4*/ 	.short	0x010a
        /*07e6*/ 	.byte	0x3f
	.zero		1


	//   ....[32]....
        /*07e8*/ 	.word	0x0000e9b0
        /*07ec*/ 	.word	0x00000003
        /*07f0*/ 	.word	0x00000000
        /*07f4*/ 	.short	0x010a
        /*07f6*/ 	.byte	0x3f
	.zero		1


	//   ....[33]....
        /*07f8*/ 	.word	0x0000ea10
        /*07fc*/ 	.word	0x00000005
        /*0800*/ 	.word	0x00000000
        /*0804*/ 	.short	0x010a
        /*0806*/ 	.byte	0x3f
	.zero		1


	//   ....[34]....
        /*0808*/ 	.word	0x0000ea40
        /*080c*/ 	.word	0x00000003
        /*0810*/ 	.word	0x00000000
        /*0814*/ 	.short	0x010a
        /*0816*/ 	.byte	0x3f
	.zero		1


	//   ....[35]....
        /*0818*/ 	.word	0x0000eb10
        /*081c*/ 	.word	0x00000011
        /*0820*/ 	.word	0x00026800
        /*0824*/ 	.short	0x010a
        /*0826*/ 	.byte	0x3f
	.zero		1


	//   ....[36]....
        /*0828*/ 	.word	0x0000eb60
        /*082c*/ 	.word	0x00000008
        /*0830*/ 	.word	0x00026810
        /*0834*/ 	.short	0x010a
        /*0836*/ 	.byte	0x3f
	.zero		1


	//   ....[37]....
        /*0838*/ 	.word	0x0000ebb0
        /*083c*/ 	.word	0x00000008
        /*0840*/ 	.word	0x00026830
        /*0844*/ 	.short	0x010a
        /*0846*/ 	.byte	0x3f
	.zero		1


	//   ....[38]....
        /*0848*/ 	.word	0x0000ec00
        /*084c*/ 	.word	0x00000006
        /*0850*/ 	.word	0x00026810
        /*0854*/ 	.short	0x010a
        /*0856*/ 	.byte	0x3f
	.zero		1


	//   ....[39]....
        /*0858*/ 	.word	0x0000ec50
        /*085c*/ 	.word	0x00000006
        /*0860*/ 	.word	0x00026830
        /*0864*/ 	.short	0x010a
        /*0866*/ 	.byte	0x3f
	.zero		1


	//   ....[40]....
        /*0868*/ 	.word	0x0000edf0
        /*086c*/ 	.word	0x00000000
        /*0870*/ 	.word	0x00026820
        /*0874*/ 	.short	0x010a
        /*0876*/ 	.byte	0x3f
	.zero		1


	//   ....[41]....
        /*0878*/ 	.word	0x0000ee40
        /*087c*/ 	.word	0x00000000
        /*0880*/ 	.word	0x00026840
        /*0884*/ 	.short	0x010a
        /*0886*/ 	.byte	0x3f
	.zero		1


	//   ....[42]....
        /*0888*/ 	.word	0x0000ee90
        /*088c*/ 	.word	0x00000000
        /*0890*/ 	.word	0x00026828
        /*0894*/ 	.short	0x010a
        /*0896*/ 	.byte	0x3f
	.zero		1


	//   ....[43]....
        /*0898*/ 	.word	0x0000eee0
        /*089c*/ 	.word	0x00000000
        /*08a0*/ 	.word	0x00026848
        /*08a4*/ 	.short	0x010a
        /*08a6*/ 	.byte	0x3f
	.zero		1


	//   ....[44]....
        /*08a8*/ 	.word	0x0000ef40
        /*08ac*/ 	.word	0x00000000
        /*08b0*/ 	.word	0x00026820
        /*08b4*/ 	.short	0x010a
        /*08b6*/ 	.byte	0x3f
	.zero		1


	//   ....[45]....
        /*08b8*/ 	.word	0x0000ef90
        /*08bc*/ 	.word	0x00000000
        /*08c0*/ 	.word	0x00026840
        /*08c4*/ 	.short	0x010a
        /*08c6*/ 	.byte	0x3f
	.zero		1


	//   ....[46]....
        /*08c8*/ 	.word	0x0000efe0
        /*08cc*/ 	.word	0x00000000
        /*08d0*/ 	.word	0x00026828
        /*08d4*/ 	.short	0x010a
        /*08d6*/ 	.byte	0x3f
	.zero		1


	//   ....[47]....
        /*08d8*/ 	.word	0x0000f030
        /*08dc*/ 	.word	0x00000004
        /*08e0*/ 	.word	0x00026840
        /*08e4*/ 	.short	0x010a
        /*08e6*/ 	.byte	0x3f
	.zero		1


	//   ....[48]....
        /*08e8*/ 	.word	0x0000f100
        /*08ec*/ 	.word	0x00000007
        /*08f0*/ 	.word	0x00000000
        /*08f4*/ 	.short	0x010a
        /*08f6*/ 	.byte	0x3f
	.zero		1


	//   ....[49]....
        /*08f8*/ 	.word	0x0000f150
        /*08fc*/ 	.word	0x00000003
        /*0900*/ 	.word	0x00000000
        /*0904*/ 	.short	0x010a
        /*0906*/ 	.byte	0x3f
	.zero		1


	//   ....[50]....
        /*0908*/ 	.word	0x0000f1a0
        /*090c*/ 	.word	0x00000005
        /*0910*/ 	.word	0x00000000
        /*0914*/ 	.short	0x010a
        /*0916*/ 	.byte	0x3f
	.zero		1


	//----- nvinfo : EIATTR_NUM_MBARRIERS
	.align		4
.L_842:
        /*0918*/ 	.byte	0x03, 0x38
        /*091a*/ 	.short	0x0009


	//----- nvinfo : EIATTR_EXIT_INSTR_OFFSETS
	.align		4
        /*091c*/ 	.byte	0x04, 0x1c
        /*091e*/ 	.short	(.L_844 - .L_843)


	//   ....[0]....
.L_843:
        /*0920*/ 	.word	0x0000ea90


	//----- nvinfo : EIATTR_MAX_THREADS
	.align		4
.L_844:
        /*0924*/ 	.byte	0x04, 0x05
        /*0926*/ 	.short	(.L_846 - .L_845)
.L_845:
        /*0928*/ 	.word	0x00000180
        /*092c*/ 	.word	0x00000001
        /*0930*/ 	.word	0x00000001


	//----- nvinfo : EIATTR_CRS_STACK_SIZE
	.align		4
.L_846:
        /*0934*/ 	.byte	0x04, 0x1e
        /*0936*/ 	.short	(.L_848 - .L_847)
.L_847:
        /*0938*/ 	.word	0x00000000


	//----- nvinfo : EIATTR_CBANK_PARAM_SIZE
	.align		4
.L_848:
        /*093c*/ 	.byte	0x03, 0x19
        /*093e*/ 	.short	0x0970


	//----- nvinfo : EIATTR_PARAM_CBANK
	.align		4
        /*0940*/ 	.byte	0x04, 0x0a
        /*0942*/ 	.short	(.L_850 - .L_849)
	.align		4
.L_849:
        /*0944*/ 	.word	index@(.nv.constant0._ZN7cutlass13device_kernelIN5flash11enable_sm90INS1_16FlashAttnBwdSm90INS1_25CollectiveMainloopBwdSm90ILi2ELi2ELi2EN4cute5tupleIJNS5_1CILi1EEES8_S8_EEENS6_IJNS7_ILi96EEENS7_ILi128EEENS7_ILi64EEEEEENS_6half_tEfNS_4arch4Sm90ELb1ELb0ELb1ELb0ELb1ELb1ELb0ELb1ELi2ELi1ELi2ELi2ELb0EEENS1_21CollectiveEpilogueBwdISD_SE_SG_Li256ELb0ELb0ELi1EEENS1_25SingleTileBwdLPTSchedulerILb0ELi128ELb1EEEEEEEEEvNT_6ParamsE)
        /*0948*/ 	.short	0x0210
        /*094a*/ 	.short	0x0970


	//----- nvinfo : EIATTR_SW_WAR
	.align		4
.L_850:
        /*094c*/ 	.byte	0x04, 0x36
        /*094e*/ 	.short	(.L_852 - .L_851)
.L_851:
        /*0950*/ 	.word	0x00000008
.L_852:


//--------------------- .nv.info._ZN7cutlass13device_kernelIN5flash11enable_sm90INS1_16FlashAttnBwdSm90INS1_25CollectiveMainloopBwdSm90ILi2ELi2ELi2EN4cute5tupleIJNS5_1CILi1EEES8_S8_EEENS6_IJNS7_ILi96EEENS7_ILi128EEENS7_ILi64EEEEEENS_6half_tEfNS_4arch4Sm90ELb1ELb0ELb1ELb0ELb0ELb1ELb0ELb1ELi2ELi1ELi2ELi2ELb0EEENS1_24CollectiveEpilogueBwdGQAISD_fSG_Li256ELb0ELb0EEENS1_25SingleTileBwdLPTSchedulerILb0ELi128ELb0EEEEEEEEEvNT_6ParamsE --------------------------
	.section	.nv.info._ZN7cutlass13device_kernelIN5flash11enable_sm90INS1_16FlashAttnBwdSm90INS1_25CollectiveMainloopBwdSm90ILi2ELi2ELi2EN4cute5tupleIJNS5_1CILi1EEES8_S8_EEENS6_IJNS7_ILi96EEENS7_ILi128EEENS7_ILi64EEEEEENS_6half_tEfNS_4arch4Sm90ELb1ELb0ELb1ELb0ELb0ELb1ELb0ELb1ELi2ELi1ELi2ELi2ELb0EEENS1_24CollectiveEpilogueBwdGQAISD_fSG_Li256ELb0ELb0EEENS1_25SingleTileBwdLPTSchedulerILb0ELi128ELb0EEEEEEEEEvNT_6ParamsE,"",@"SHT_CUDA_INFO"
	.sectionflags	@""
	.align	4


	//----- nvinfo : EIATTR_CUDA_API_VERSION
	.align		4
        /*0000*/ 	.byte	0x04, 0x37
        /*0002*/ 	.short	(.L_854 - .L_853)
.L_853:
        /*0004*/ 	.word	0x00000082


	//----- nvinfo : EIATTR_KPARAM_INFO
	.align		4
.L_854:
        /*0008*/ 	.byte	0x04, 0x17
        /*000a*/ 	.short	(.L_856 - .L_855)
.L_855:
        /*000c*/ 	.word	0x00000000
        /*0010*/ 	.short	0x0000
        /*0012*/ 	.short	0x0070
        /*0014*/ 	.byte	0x00, 0xf0, 0x01, 0x1c


	//----- nvinfo : EIATTR_SPARSE_MMA_MASK
	.align		4
.L_856:
        /*0018*/ 	.byte	0x03, 0x50
        /*001a*/ 	.short	0x0000


	//----- nvinfo : EIATTR_MAXREG_COUNT
	.align		4
        /*001c*/ 	.byte	0x03, 0x1b
        /*001e*/ 	.short	0x00a8


	//----- nvinfo : EIATTR_NUM_BARRIERS
	.align		4
        /*0020*/ 	.byte	0x02, 0x4c
        /*0022*/ 	.byte	0x10
	.zero		1


	//----- nvinfo : EIATTR_EXTERNS
	.align		4
        /*0024*/ 	.byte	0x04, 0x0f
        /*0026*/ 	.short	(.L_858 - .L_857)


	//   ....[0]....
	.align		4
.L_857:
        /*0028*/ 	.word	index@(__assertfail)


	//----- nvinfo : EIATTR_ANNOTATIONS
	.align		4
.L_858:
        /*002c*/ 	.byte	0x04, 0x55
        /*002e*/ 	.short	(.L_860 - .L_859)


	//   ....[0]....
.L_859:
        /* <DEDUP_REMOVED lines=36> */


	//----- nvinfo : EIATTR_MERCURY_ISA_VERSION
	.align		4
.L_860:
        /*0260*/ 	.byte	0x03, 0x5f
        /*0262*/ 	.short	0x0101


	//----- nvinfo : EIATTR_INT_WARP_WIDE_INSTR_OFFSETS
	.align		4
        /*0264*/ 	.byte	0x04, 0x31
        /*0266*/ 	.short	(.L_862 - .L_861)


	//   ....[0]....
.L_861:
        /*0268*/ 	.word	0x00000180


	//   ....[1]....
        /*026c*/ 	.word	0x00000240


	//----- nvinfo : EIATTR_COOP_GROUP_MASK_REGIDS
	.align		4
.L_862:
        /*0270*/ 	.byte	0x04, 0x29
        /*0272*/ 	.short	(.L_864 - .L_863)


	//   ....[0]....
.L_863:
        /*0274*/ 	.word	0xffffffff


	//   ....[1]....
        /*0278*/ 	.word	0xffffffff


	//   ....[2]....
        /*027c*/ 	.word	0xffffffff


	//   ....[3]....
        /*0280*/ 	.word	0xffffffff


	//   ....[4]....
        /*0284*/ 	.word	0xffffffff


	//   ....[5]....
        /*0288*/ 	.word	0xffffffff


	//   ....[6]....
        /*028c*/ 	.word	0xffffffff


	//   ....[7]....
        /*0290*/ 	.word	0xffffffff


	//   ....[8]....
        /*0294*/ 	.word	0xffffffff


	//   ....[9]....
        /*0298*/ 	.word	0xffffffff


	//   ....[10]....
        /*029c*/ 	.word	0xffffffff


	//   ....[11]....
        /*02a0*/ 	.word	0xffffffff


	//   ....[12]....
        /*02a4*/ 	.word	0xffffffff


	//   ....[13]....
        /*02a8*/ 	.word	0xffffffff


	//   ....[14]....
        /*02ac*/ 	.word	0xffffffff


	//   ....[15]....
        /*02b0*/ 	.word	0xffffffff


	//   ....[16]....
        /*02b4*/ 	.word	0xffffffff


	//   ....[17]....
        /*02b8*/ 	.word	0xffffffff


	//   ....[18]....
        /*02bc*/ 	.word	0xffffffff


	//   ....[19]....
        /*02c0*/ 	.word	0xffffffff


	//   ....[20]....
        /*02c4*/ 	.word	0xffffffff


	//   ....[21]....
        /*02c8*/ 	.word	0xffffffff


	//   ....[22]....
        /*02cc*/ 	.word	0xffffffff


	//   ....[23]....
        /*02d0*/ 	.word	0xffffffff


	//   ....[24]....
        /*02d4*/ 	.word	0xffffffff


	//   ....[25]....
        /*02d8*/ 	.word	0xffffffff


	//   ....[26]....
        /*02dc*/ 	.word	0xffffffff


	//   ....[27]....
        /*02e0*/ 	.word	0xffffffff


	//   ....[28]....
        /*02e4*/ 	.word	0xffffffff


	//   ....[29]....
        /*02e8*/ 	.word	0xffffffff


	//   ....[30]....
        /*02ec*/ 	.word	0xffffffff


	//   ....[31]....
        /*02f0*/ 	.word	0xffffffff


	//   ....[32]....
        /*02f4*/ 	.word	0xffffffff


	//   ....[33]....
        /*02f8*/ 	.word	0xffffffff


	//   ....[34]....
        /*02fc*/ 	.word	0xffffffff


	//   ....[35]....
        /*0300*/ 	.word	0xffffffff


	//   ....[36]....
        /*0304*/ 	.word	0xffffffff


	//   ....[37]....
        /*0308*/ 	.word	0xffffffff


	//   ....[38]....
        /*030c*/ 	.word	0xffffffff


	//   ....[39]....
        /*0310*/ 	.word	0xffffffff


	//   ....[40]....
        /*0314*/ 	.word	0xffffffff


	//   ....[41]....
        /*0318*/ 	.word	0xffffffff


	//   ....[42]....
        /*031c*/ 	.word	0xffffffff


	//   ....[43]....
        /*0320*/ 	.word	0xffffffff


	//   ....[44]....
        /*0324*/ 	.word	0xffffffff


	//   ....[45]....
        /*0328*/ 	.word	0xffffffff


	//   ....[46]....
        /*032c*/ 	.word	0xffffffff


	//   ....[47]....
        /*0330*/ 	.word	0xffffffff


	//   ....[48]....
        /*0334*/ 	.word	0xffffffff


	//   ....[49]....
        /*0338*/ 	.word	0xffffffff


	//   ....[50]....
        /*033c*/ 	.word	0xffffffff


	//   ....[51]....
        /*0340*/ 	.word	0xffffffff


	//   ....[52]....
        /*0344*/ 	.word	0xffffffff


	//   ....[53]....
        /*0348*/ 	.word	0xffffffff


	//   ....[54]....
        /*034c*/ 	.word	0xffffffff


	//   ....[55]....
        /*0350*/ 	.word	0xffffffff


	//   ....[56]....
        /*0354*/ 	.word	0xffffffff


	//   ....[57]....
        /*0358*/ 	.word	0xffffffff


	//   ....[58]....
        /*035c*/ 	.word	0xffffffff


	//   ....[59]....
        /*0360*/ 	.word	0xffffffff


	//   ....[60]....
        /*0364*/ 	.word	0xffffffff


	//   ....[61]....
        /*0368*/ 	.word	0xffffffff


	//   ....[62]....
        /*036c*/ 	.word	0xffffffff


	//   ....[63]....
        /*0370*/ 	.word	0xffffffff


	//   ....[64]....
        /*0374*/ 	.word	0xffffffff


	//   ....[65]....
        /*0378*/ 	.word	0xffffffff


	//   ....[66]....
        /*037c*/ 	.word	0xffffffff


	//   ....[67]....
        /*0380*/ 	.word	0xffffffff


	//   ....[68]....
        /*0384*/ 	.word	0xffffffff


	//   ....[69]....
        /*0388*/ 	.word	0xffffffff


	//   ....[70]....
        /*038c*/ 	.word	0xffffffff


	//   ....[71]....
        /*0390*/ 	.word	0xffffffff


	//   ....[72]....
        /*0394*/ 	.word	0xffffffff


	//   ....[73]....
        /*0398*/ 	.word	0xffffffff


	//   ....[74]....
        /*039c*/ 	.word	0xffffffff


	//   ....[75]....
        /*03a0*/ 	.word	0xffffffff


	//   ....[76]....
        /*03a4*/ 	.word	0xffffffff


	//   ....[77]....
        /*03a8*/ 	.word	0xffffffff


	//   ....[78]....
        /*03ac*/ 	.word	0xffffffff


	//   ....[79]....
        /*03b0*/ 	.word	0xffffffff


	//   ....[80]....
        /*03b4*/ 	.word	0xffffffff


	//   ....[81]....
        /*03b8*/ 	.word	0xffffffff


	//   ....[82]....
        /*03bc*/ 	.word	0xffffffff


	//   ....[83]....
        /*03c0*/ 	.word	0xffffffff


	//   ....[84]....
        /*03c4*/ 	.word	0xffffffff


	//   ....[85]....
        /*03c8*/ 	.word	0xffffffff


	//   ....[86]....
        /*03cc*/ 	.word	0xffffffff


	//   ....[87]....
        /*03d0*/ 	.word	0xffffffff


	//   ....[88]....
        /*03d4*/ 	.word	0xffffffff


	//   ....[89]....
        /*03d8*/ 	.word	0xffffffff


	//   ....[90]....
        /*03dc*/ 	.word	0xffffffff


	//   ....[91]....
        /*03e0*/ 	.word	0xffffffff


	//   ....[92]....
        /*03e4*/ 	.word	0xffffffff


	//   ....[93]....
        /*03e8*/ 	.word	0xffffffff


	//   ....[94]....
        /*03ec*/ 	.word	0xffffffff


	//   ....[95]....
        /*03f0*/ 	.word	0xffffffff


	//   ....[96]....
        /*03f4*/ 	.word	0xffffffff


	//   ....[97]....
        /*03f8*/ 	.word	0xffffffff


	//   ....[98]....
        /*03fc*/ 	.word	0xffffffff


	//   ....[99]....
        /*0400*/ 	.word	0xffffffff


	//   ....[100]....
        /*0404*/ 	.word	0xffffffff


	//   ....[101]....
        /*0408*/ 	.word	0xffffffff


	//   ....[102]....
        /*040c*/ 	.word	0xffffffff


	//   ....[103]....
        /*0410*/ 	.word	0x0500000f


	//----- nvinfo : EIATTR_COOP_GROUP_INSTR_OFFSETS
	.align		4
.L_864:
        /*0414*/ 	.byte	0x04, 0x28
        /*0416*/ 	.short	(.L_866 - .L_865)


	//   ....[0]....
.L_865:
        /*0418*/ 	.word	0x00000060


	//   ....[1]....
        /*041c*/ 	.word	0x00000190


	//   ....[2]....
        /*0420*/ 	.word	0x00000220


	//   ....[3]....
        /*0424*/ 	.word	0x000003a0


	//   ....[4]....
        /*0428*/ 	.word	0x00000610


	//   ....[5]....
        /*042c*/ 	.word	0x00001110


	//   ....[6]....
        /*0430*/ 	.word	0x00002500


	//   ....[7]....
        /*0434*/ 	.word	0x000027a0


	//   ....[8]....
        /*0438*/ 	.word	0x00002820


	//   ....[9]....
        /*043c*/ 	.word	0x00002850


	//   ....[10]....
        /*0440*/ 	.word	0x00002fb0


	//   ....[11]....
        /*0444*/ 	.word	0x00003000


	//   ....[12]....
        /*0448*/ 	.word	0x00003070


	//   ....[13]....
        /*044c*/ 	.word	0x000030a0


	//   ....[14]....
        /*0450*/ 	.word	0x000030d0


	//   ....[15]....
        /*0454*/ 	.word	0x000030f0


	//   ....[16]....
        /*0458*/ 	.word	0x00003210


	//   ....[17]....
        /*045c*/ 	.word	0x00003230


	//   ....[18]....
        /*0460*/ 	.word	0x00003240


	//   ....[19]....
        /*0464*/ 	.word	0x00003280


	//   ....[20]....
        /*0468*/ 	.word	0x00003350


	//   ....[21]....
        /*046c*/ 	.word	0x00003370


	//   ....[22]....
        /*0470*/ 	.word	0x000033f0


	//   ....[23]....
        /*0474*/ 	.word	0x00003400


	//   ....[24]....
        /*0478*/ 	.word	0x00003420


	//   ....[25]....
        /*047c*/ 	.word	0x00003490


	//   ....[26]....
        /*0480*/ 	.word	0x000034b0


	//   ....[27]....
        /*0484*/ 	.word	0x000034f0


	//   ....[28]....
        /*0488*/ 	.word	0x00003520


	//   ....[29]....
        /*048c*/ 	.word	0x00003560


	//   ....[30]....
        /*0490*/ 	.word	0x000035f0


	//   ....[31]....
        /*0494*/ 	.word	0x00003630


	//   ....[32]....
        /*0498*/ 	.word	0x00003680


	//   ....[33]....
        /*049c*/ 	.word	0x00003690


	//   ....[34]....
        /*04a0*/ 	.word	0x000036f0


	//   ....[35]....
        /*04a4*/ 	.word	0x00003730


	//   ....[36]....
        /*04a8*/ 	.word	0x00003830


	//   ....[37]....
        /*04ac*/ 	.word	0x00003850


	//   ....[38]....
        /*04b0*/ 	.word	0x00003ad0


	//   ....[39]....
        /*04b4*/ 	.word	0x00003af0


	//   ....[40]....
        /*04b8*/ 	.word	0x00003b20


	//   ....[41]....
        /*04bc*/ 	.word	0x00003b90


	//   ....[42]....
        /*04c0*/ 	.word	0x00003bc0


	//   ....[43]....
        /*04c4*/ 	.word	0x00003bd0


	//   ....[44]....
        /*04c8*/ 	.word	0x00003c00


	//   ....[45]....
        /*04cc*/ 	.word	0x00003c10


	//   ....[46]....
        /*04d0*/ 	.word	0x00003ea0


	//   ....[47]....
        /*04d4*/ 	.word	0x00003eb0


	//   ....[48]....
        /*04d8*/ 	.word	0x00003ed0


	//   ....[49]....
        /*04dc*/ 	.word	0x00003ee0


	//   ....[50]....
        /*04e0*/ 	.word	0x00003ef0


	//   ....[51]....
        /*04e4*/ 	.word	0x00003f00


	//   ....[52]....
        /*04e8*/ 	.word	0x00003f10


	//   ....[53]....
        /*04ec*/ 	.word	0x00003f20


	//   ....[54]....
        /*04f0*/ 	.word	0x00006730


	//   ....[55]....
        /*04f4*/ 	.word	0x00006740


	//   ....[56]....
        /*04f8*/ 	.word	0x00006750


	//   ....[57]....
        /*04fc*/ 	.word	0x00006760


	//   ....[58]....
        /*0500*/ 	.word	0x00006770


	//   ....[59]....
        /*0504*/ 	.word	0x00006780


	//   ....[60]....
        /*0508*/ 	.word	0x00006790


	//   ....[61]....
        /*050c*/ 	.word	0x000067a0


	//   ....[62]....
        /*0510*/ 	.word	0x000067b0


	//   ....[63]....
        /*0514*/ 	.word	0x000067c0


	//   ....[64]....
        /*0518*/ 	.word	0x000067d0


	//   ....[65]....
        /*051c*/ 	.word	0x000067e0


	//   ....[66]....
        /*0520*/ 	.word	0x000068f0


	//   ....[67]....
        /*0524*/ 	.word	0x00006940


	//   ....[68]....
        /*0528*/ 	.word	0x00006980


	//   ....[69]....
        /*052c*/ 	.word	0x000069c0


	//   ....[70]....
        /*0530*/ 	.word	0x00006a00


	//   ....[71]....
        /*0534*/ 	.word	0x00006a40


	//   ....[72]....
        /*0538*/ 	.word	0x00006a80


	//   ....[73]....
        /*053c*/ 	.word	0x00006c70


	//   ....[74]....
        /*0540*/ 	.word	0x00006e00


	//   ....[75]....
        /*0544*/ 	.word	0x000071a0


	//   ....[76]....
        /*0548*/ 	.word	0x000072d0


	//   ....[77]....
        /*054c*/ 	.word	0x00007360


	//   ....[78]....
        /*0550*/ 	.word	0x000075a0


	//   ....[79]....
        /*0554*/ 	.word	0x000075c0


	//   ....[80]....
        /*0558*/ 	.word	0x000075d0


	//   ....[81]....
        /*055c*/ 	.word	0x000075f0


	//   ....[82]....
        /*0560*/ 	.word	0x00007600


	//   ....[83]....
        /*0564*/ 	.word	0x00007620


	//   ....[84]....
        /*0568*/ 	.word	0x00007990


	//   ....[85]....
        /*056c*/ 	.word	0x000079d0


	//   ....[86]....
        /*0570*/ 	.word	0x00007e90


	//   ....[87]....
        /*0574*/ 	.word	0x00007eb0


	//   ....[88]....
        /*0578*/ 	.word	0x00007ee0


	//   ....[89]....
        /*057c*/ 	.word	0x00007ef0


	//   ....[90]....
        /*0580*/ 	.word	0x00008050


	//   ....[91]....
        /*0584*/ 	.word	0x00008080


	//   ....[92]....
        /*0588*/ 	.word	0x000080e0


	//   ....[93]....
        /*058c*/ 	.word	0x000081b0


	//   ....[94]....
        /*0590*/ 	.word	0x000081f0


	//   ....[95]....
        /*0594*/ 	.word	0x00008230


	//   ....[96]....
        /*0598*/ 	.word	0x00008250


	//   ....[97]....
        /*059c*/ 	.word	0x00008260


	//   ....[98]....
        /*05a0*/ 	.word	0x00008280


	//   ....[99]....
        /*05a4*/ 	.word	0x000082b0


	//   ....[100]....
        /*05a8*/ 	.word	0x000082c0


	//   ....[101]....
        /*05ac*/ 	.word	0x000082d0


	//   ....[102]....
        /*05b0*/ 	.word	0x0000a5f0


	//   ....[103]....
        /*05b4*/ 	.word	0x0000d3d0


	//----- nvinfo : EIATTR_REG_RECONFIG
	.align		4
.L_866:
        /*05b8*/ 	.byte	0x01, 0x54
	.zero		2


	//----- nvinfo : EIATTR_SYSCALL_OFFSETS
	.align		4
        /*05bc*/ 	.byte	0x04, 0x46
        /*05be*/ 	.short	(.L_868 - .L_867)


	//   ....[0]....
.L_867:
        /*05c0*/ 	.word	0x00000d70


	//   ....[1]....
        /*05c4*/ 	.word	0x00000e60


	//   ....[2]....
        /*05c8*/ 	.word	0x00000fc0


	//   ....[3]....
        /*05cc*/ 	.word	0x000010b0


	//----- nvinfo : EIATTR_MBARRIER_INSTR_OFFSETS
	.align		4
.L_868:
        /*05d0*/ 	.byte	0x04, 0x39
        /*05d2*/ 	.short	(.L_870 - .L_869)


	//   ....[0]....
.L_869:
        /*05d4*/ 	.word	0x00000260
        /*05d8*/ 	.word	0x000000ff
        /*05dc*/ 	.word	0x00026800
        /*05e0*/ 	.short	0x0100
        /*05e2*/ 	.byte	0x06
	.zero		1


	//   ....[1]....
        /*05e4*/ 	.word	0x00000350
        /*05e8*/ 	.word	0x000000ff
        /*05ec*/ 	.word	0x00026810
        /*05f0*/ 	.short	0x0100
        /*05f2*/ 	.byte	0x08
	.zero		1


	//   ....[2]....
        /*05f4*/ 	.word	0x00000360
        /*05f8*/ 	.word	0x000000ff
        /*05fc*/ 	.word	0x00026820
        /*0600*/ 	.short	0x0100
        /*0602*/ 	.byte	0x08
	.zero		1


	//   ....[3]....
        /*0604*/ 	.word	0x00000370
        /*0608*/ 	.word	0x000000ff
        /*060c*/ 	.word	0x00026818
        /*0610*/ 	.short	0x0100
        /*0612*/ 	.byte	0x08
	.zero		1


	//   ....[4]....
        /*0614*/ 	.word	0x00000380
        /*0618*/ 	.word	0x000000ff
        /*061c*/ 	.word	0x00026828
        /*0620*/ 	.short	0x0100
        /*0622*/ 	.byte	0x08
	.zero		1


	//   ....[5]....
        /*0624*/ 	.word	0x000004b0
        /*0628*/ 	.word	0x000000ff
        /*062c*/ 	.word	0x00026830
        /*0630*/ 	.short	0x0100
        /*0632*/ 	.byte	0x08
	.zero		1


	//   ....[6]....
        /*0634*/ 	.word	0x000004c0
        /*0638*/ 	.word	0x000000ff
        /*063c*/ 	.word	0x00026840
        /*0640*/ 	.short	0x0100
        /*0642*/ 	.byte	0x08
	.zero		1


	//   ....[7]....
        /*0644*/ 	.word	0x000004d0
        /*0648*/ 	.word	0x000000ff
        /*064c*/ 	.word	0x00026838
        /*0650*/ 	.short	0x0100
        /*0652*/ 	.byte	0x08
	.zero		1


	//   ....[8]....
        /*0654*/ 	.word	0x000004e0
        /*0658*/ 	.word	0x000000ff
        /*065c*/ 	.word	0x00026848
        /*0660*/ 	.short	0x0100
        /*0662*/ 	.byte	0x08
	.zero		1


	//   ....[9]....
        /*0664*/ 	.word	0x00001170
        /*0668*/ 	.word	0x00000011
        /*066c*/ 	.word	0x00026800
        /*0670*/ 	.short	0x010a
        /*0672*/ 	.byte	0x3f
	.zero		1


	//   ....[10]....
        /*0674*/ 	.word	0x000011a0
        /*0678*/ 	.word	0x00000011
        /*067c*/ 	.word	0x00026800
        /*0680*/ 	.short	0x010a
        /*0682*/ 	.byte	0x3f
	.zero		1


	//   ....[11]....
        /*0684*/ 	.word	0x00001c60
        /*0688*/ 	.word	0x00000006
        /*068c*/ 	.word	0x00026810
        /*0690*/ 	.short	0x010a
        /*0692*/ 	.byte	0x3f
	.zero		1


	//   ....[12]....
        /*0694*/ 	.word	0x00001cd0
        /*0698*/ 	.word	0x00000006
        /*069c*/ 	.word	0x00026810
        /*06a0*/ 	.short	0x010a
        /*06a2*/ 	.byte	0x3f
	.zero		1


	//   ....[13]....
        /*06a4*/ 	.word	0x00002090
        /*06a8*/ 	.word	0x00000006
        /*06ac*/ 	.word	0x00026830
        /*06b0*/ 	.short	0x010a
        /*06b2*/ 	.byte	0x3f
	.zero		1


	//   ....[14]....
        /*06b4*/ 	.word	0x00002110
        /*06b8*/ 	.word	0x00000006
        /*06bc*/ 	.word	0x00026830
        /*06c0*/ 	.short	0x010a
        /*06c2*/ 	.byte	0x3f
	.zero		1


	//   ....[15]....
        /*06c4*/ 	.word	0x00005650
        /*06c8*/ 	.word	0x00000007
        /*06cc*/ 	.word	0x00000000
        /*06d0*/ 	.short	0x0101
        /*06d2*/ 	.byte	0x3f
	.zero		1


	//   ....[16]....
        /*06d4*/ 	.word	0x000059e0
        /*06d8*/ 	.word	0x00000006
        /*06dc*/ 	.word	0x00000000
        /*06e0*/ 	.short	0x0101
        /*06e2*/ 	.byte	0x3f
	.zero		1


	//   ....[17]....
        /*06e4*/ 	.word	0x00006110
        /*06e8*/ 	.word	0x00000006
        /*06ec*/ 	.word	0x00026810
        /*06f0*/ 	.short	0x010a
        /*06f2*/ 	.byte	0x3f
	.zero		1


	//   ....[18]....
        /*06f4*/ 	.word	0x00006190
        /*06f8*/ 	.word	0x00000006
        /*06fc*/ 	.word	0x00026810
        /*0700*/ 	.short	0x010a
        /*0702*/ 	.byte	0x3f
	.zero		1


	//   ....[19]....
        /*0704*/ 	.word	0x00006510
        /*0708*/ 	.word	0x00000006
        /*070c*/ 	.word	0x00026830
        /*0710*/ 	.short	0x010a
        /*0712*/ 	.byte	0x3f
	.zero		1


	//   ....[20]....
        /*0714*/ 	.word	0x000065a0
        /*0718*/ 	.word	0x00000006
        /*071c*/ 	.word	0x00026830
        /*0720*/ 	.short	0x010a
        /*0722*/ 	.byte	0x3f
	.zero		1


	//   ....[21]....
        /*0724*/ 	.word	0x00009800
        /*0728*/ 	.word	0x00000005
        /*072c*/ 	.word	0x00000000
        /*0730*/ 	.short	0x0101
        /*0732*/ 	.byte	0x3f
	.zero		1


	//   ....[22]....
        /*0734*/ 	.word	0x00009bb0
        /*0738*/ 	.word	0x00000006
        /*073c*/ 	.word	0x00000000
        /*0740*/ 	.short	0x0101
        /*0742*/ 	.byte	0x3f
	.zero		1


	//   ....[23]....
        /*0744*/ 	.word	0x0000baa0
        /*0748*/ 	.word	0x00000000
        /*074c*/ 	.word	0x00026820
        /*0750*/ 	.short	0x010a
        /*0752*/ 	.byte	0x3f
	.zero		1


	//   ....[24]....
        /*0754*/ 	.word	0x0000bff0
        /*0758*/ 	.word	0x00000000
        /*075c*/ 	.word	0x00026840
        /*0760*/ 	.short	0x010a
        /*0762*/ 	.byte	0x3f
	.zero		1


	//   ....[25]....
        /*0764*/ 	.word	0x0000c240
        /*0768*/ 	.word	0x00000000
        /*076c*/ 	.word	0x00026828
        /*0770*/ 	.short	0x010a
        /*0772*/ 	.byte	0x3f
	.zero		1


	//   ....[26]....
        /*0774*/ 	.word	0x0000c4b0
        /*0778*/ 	.word	0x00000000
        /*077c*/ 	.word	0x00026848
        /*0780*/ 	.short	0x010a
        /*0782*/ 	.byte	0x3f
	.zero		1


	//   ....[27]....
        /*0784*/ 	.word	0x0000c6b0
        /*0788*/ 	.word	0x00000000
        /*078c*/ 	.word	0x00026820
        /*0790*/ 	.short	0x010a
        /*0792*/ 	.byte	0x3f
	.zero		1


	//   ....[28]....
        /*0794*/ 	.word	0x0000c960
        /*0798*/ 	.word	0x00000000
        /*079c*/ 	.word	0x00026840
        /*07a0*/ 	.short	0x010a
        /*07a2*/ 	.byte	0x3f
	.zero		1


	//   ....[29]....
        /*07a4*/ 	.word	0x0000cb80
        /*07a8*/ 	.word	0x00000000
        /*07ac*/ 	.word	0x00026828
        /*07b0*/ 	.short	0x010a
        /*07b2*/ 	.byte	0x3f
	.zero		1


	//   ....[30]....
        /*07b4*/ 	.word	0x0000ce40
        /*07b8*/ 	.word	0x00000004
        /*07bc*/ 	.word	0x00026840
        /*07c0*/ 	.short	0x010a
        /*07c2*/ 	.byte	0x3f
	.zero		1


	//   ....[31]....
        /*07c4*/ 	.word	0x0000d250
        /*07c8*/ 	.word	0x00000007
        /*07cc*/ 	.word	0x00000000
        /*07d0*/ 	.short	0x010a
        /*07d2*/ 	.byte	0x3f
	.zero		1


	//   ....[32]....
        /*07d4*/ 	.word	0x0000d2a0
        /*07d8*/ 	.word	0x00000003
        /*07dc*/ 	.word	0x00000000
        /*07e0*/ 	.short	0x010a
        /*07e2*/ 	.byte	0x3f
	.zero		1


	//   ....[33]....
        /*07e4*/ 	.word	0x0000d300
        /*07e8*/ 	.word	0x00000005
        /*07ec*/ 	.word	0x00000000
        /*07f0*/ 	.short	0x010a
        /*07f2*/ 	.byte	0x3f
	.zero		1


	//   ....[34]....
        /*07f4*/ 	.word	0x0000d330
        /*07f8*/ 	.word	0x00000003
        /*07fc*/ 	.word	0x00000000
        /*0800*/ 	.short	0x010a
        /*0802*/ 	.byte	0x3f
	.zero		1


	//   ....[35]....
        /*0804*/ 	.word	0x0000d400
        /*0808*/ 	.word	0x00000011
        /*080c*/ 	.word	0x00026800
        /*0810*/ 	.short	0x010a
        /*0812*/ 	.byte	0x3f
	.zero		1


	//   ....[36]....
        /*0814*/ 	.word	0x0000d450
        /*0818*/ 	.word	0x00000006
        /*081c*/ 	.word	0x00026810
        /*0820*/ 	.short	0x010a
        /*0822*/ 	.byte	0x3f
	.zero		1


	//   ....[37]....
        /*0824*/ 	.word	0x0000d4a0
        /*0828*/ 	.word	0x00000006
        /*082c*/ 	.word	0x00026830
        /*0830*/ 	.short	0x010a
        /*0832*/ 	.byte	0x3f
	.zero		1


	//   ....[38]....
        /*0834*/ 	.word	0x0000d4f0
        /*0838*/ 	.word	0x00000006
        /*083c*/ 	.word	0x00026810
        /*0840*/ 	.short	0x010a
        /*0842*/ 	.byte	0x3f
	.zero		1


	//   ....[39]....
        /*0844*/ 	.word	0x0000d540
        /*0848*/ 	.word	0x00000006
        /*084c*/ 	.word	0x00026830
        /*0850*/ 	.short	0x010a
        /*0852*/ 	.byte	0x3f
	.zero		1


	//   ....[40]....
        /*0854*/ 	.word	0x0000d590
        /*0858*/ 	.word	0x00000000
        /*085c*/ 	.word	0x00026820
        /*0860*/ 	.short	0x010a
        /*0862*/ 	.byte	0x3f
	.zero		1


	//   ....[41]....
        /*0864*/ 	.word	0x0000d5e0
        /*0868*/ 	.word	0x00000000
        /*086c*/ 	.word	0x00026840
        /*0870*/ 	.short	0x010a
        /*0872*/ 	.byte	0x3f
	.zero		1


	//   ....[42]....
        /*0874*/ 	.word	0x0000d630
        /*0878*/ 	.word	0x00000000
        /*087c*/ 	.word	0x00026828
        /*0880*/ 	.short	0x010a
        /*0882*/ 	.byte	0x3f
	.zero		1


	//   ....[43]....
        /*0884*/ 	.word	0x0000d680
        /*0888*/ 	.word	0x00000000
        /*088c*/ 	.word	0x00026848
        /*0890*/ 	.short	0x010a
        /*0892*/ 	.byte	0x3f
	.zero		1


	//   ....[44]....
        /*0894*/ 	.word	0x0000d6e0
        /*0898*/ 	.word	0x00000000
        /*089c*/ 	.word	0x00026820
        /*08a0*/ 	.short	0x010a
        /*08a2*/ 	.byte	0x3f
	.zero		1


	//   ....[45]....
        /*08a4*/ 	.word	0x0000d730
        /*08a8*/ 	.word	0x00000000
        /*08ac*/ 	.word	0x00026840
        /*08b0*/ 	.short	0x010a
        /*08b2*/ 	.byte	0x3f
	.zero		1


	//   ....[46]....
        /*08b4*/ 	.word	0x0000d780
        /*08b8*/ 	.word	0x00000000
        /*08bc*/ 	.word	0x00026828
        /*08c0*/ 	.short	0x010a
        /*08c2*/ 	.byte	0x3f
	.zero		1


	//   ....[47]....
        /*08c4*/ 	.word	0x0000d7d0
        /*08c8*/ 	.word	0x00000004
        /*08cc*/ 	.word	0x00026840
        /*08d0*/ 	.short	0x010a
        /*08d2*/ 	.byte	0x3f
	.zero		1


	//   ....[48]....
        /*08d4*/ 	.word	0x0000d8a0
        /*08d8*/ 	.word	0x00000007
        /*08dc*/ 	.word	0x00000000
        /*08e0*/ 	.short	0x010a
        /*08e2*/ 	.byte	0x3f
	.zero		1


	//   ....[49]....
        /*08e4*/ 	.word	0x0000d8f0
        /*08e8*/ 	.word	0x00000003
        /*08ec*/ 	.word	0x00000000
        /*08f0*/ 	.short	0x010a
        /*08f2*/ 	.byte	0x3f
	.zero		1


	//   ....[50]....
        /*08f4*/ 	.word	0x0000d940
        /*08f8*/ 	.word	0x00000005
        /*08fc*/ 	.word	0x00000000
        /*0900*/ 	.short	0x010a
        /*0902*/ 	.byte	0x3f
	.zero		1


	//----- nvinfo : EIATTR_NUM_MBARRIERS
	.align		4
.L_870:
        /*0904*/ 	.byte	0x03, 0x38
        /*0906*/ 	.short	0x0009


	//----- nvinfo : EIATTR_EXIT_INSTR_OFFSETS
	.align		4
        /*0908*/ 	.byte	0x04, 0x1c
        /*090a*/ 	.short	(.L_872 - .L_871)


	//   ....[0]....
.L_871:
        /*090c*/ 	.word	0x0000d380


	//----- nvinfo : EIATTR_MAX_THREADS
	.align		4
.L_872:
        /*0910*/ 	.byte	0x04, 0x05
        /*0912*/ 	.short	(.L_874 - .L_873)
.L_873:
        /*0914*/ 	.word	0x00000180
        /*0918*/ 	.word	0x00000001
        /*091c*/ 	.word	0x00000001


	//----- nvinfo : EIATTR_CRS_STACK_SIZE
	.align		4
.L_874:
        /*0920*/ 	.byte	0x04, 0x1e
        /*0922*/ 	.short	(.L_876 - .L_875)
.L_875:
        /*0924*/ 	.word	0x00000000


	//----- nvinfo : EIATTR_CBANK_PARAM_SIZE
	.align		4
.L_876:
        /*0928*/ 	.byte	0x03, 0x19
        /*092a*/ 	.short	0x0770


	//----- nvinfo : EIATTR_PARAM_CBANK
	.align		4
        /*092c*/ 	.byte	0x04, 0x0a
        /*092e*/ 	.short	(.L_878 - .L_877)
	.align		4
.L_877:
        /*0930*/ 	.word	index@(.nv.constant0._ZN7cutlass13device_kernelIN5flash11enable_sm90INS1_16FlashAttnBwdSm90INS1_25CollectiveMainloopBwdSm90ILi2ELi2ELi2EN4cute5tupleIJNS5_1CILi1EEES8_S8_EEENS6_IJNS7_ILi96EEENS7_ILi128EEENS7_ILi64EEEEEENS_6half_tEfNS_4arch4Sm90ELb1ELb0ELb1ELb0ELb0ELb1ELb0ELb1ELi2ELi1ELi2ELi2ELb0EEENS1_24CollectiveEpilogueBwdGQAISD_fSG_Li256ELb0ELb0EEENS1_25SingleTileBwdLPTSchedulerILb0ELi128ELb0EEEEEEEEEvNT_6ParamsE)
        /*0934*/ 	.short	0x0210
        /*0936*/ 	.short	0x0770


	//----- nvinfo : EIATTR_SW_WAR
	.align		4
.L_878:
        /*0938*/ 	.byte	0x04, 0x36
        /*093a*/ 	.short	(.L_880 - .L_879)
.L_879:
        /*093c*/ 	.word	0x00000008
.L_880:


//--------------------- .nv.info._ZN7cutlass13device_kernelIN5flash11enable_sm90INS1_16FlashAttnBwdSm90INS1_25CollectiveMainloopBwdSm90ILi2ELi2ELi2EN4cute5tupleIJNS5_1CILi1EEES8_S8_EEENS6_IJNS7_ILi96EEENS7_ILi128EEENS7_ILi64EEEEEENS_6half_tEfNS_4arch4Sm90ELb1ELb0ELb1ELb0ELb1ELb1ELb0ELb1ELi2ELi1ELi2ELi2ELb0EEENS1_24CollectiveEpilogueBwdGQAISD_fSG_Li256ELb0ELb1EEENS1_25SingleTileBwdLPTSchedulerILb0ELi128ELb1EEEEEEEEEvNT_6ParamsE --------------------------
	.section	.nv.info._ZN7cutlass13device_kernelIN5flash11enable_sm90INS1_16FlashAttnBwdSm90INS1_25CollectiveMainloopBwdSm90ILi2ELi2ELi2EN4cute5tupleIJNS5_1CILi1EEES8_S8_EEENS6_IJNS7_ILi96EEENS7_ILi128EEENS7_ILi64EEEEEENS_6half_tEfNS_4arch4Sm90ELb1ELb0ELb1ELb0ELb1ELb1ELb0ELb1ELi2ELi1ELi2ELi2ELb0EEENS1_24CollectiveEpilogueBwdGQAISD_fSG_Li256ELb0ELb1EEENS1_25SingleTileBwdLPTSchedulerILb0ELi128ELb1EEEEEEEEEvNT_6ParamsE,"",@"SHT_CUDA_INFO"
	.sectionflags	@""
	.align	4


	//----- nvinfo : EIATTR_CUDA_API_VERSION
	.align		4
        /*0000*/ 	.byte	0x04, 0x37
        /*0002*/ 	.short	(.L_882 - .L_881)
.L_881:
        /*0004*/ 	.word	0x00000082


	//----- nvinfo : EIATTR_KPARAM_INFO
	.align		4
.L_882:
        /*0008*/ 	.byte	0x04, 0x17
        /*000a*/ 	.short	(.L_884 - .L_883)
.L_883:
        /*000c*/ 	.word	0x00000000
        /*0010*/ 	.short	0x0000
        /*0012*/ 	.short	0x0070
        /*0014*/ 	.byte	0x00, 0xf0, 0x01, 0x1c


	//----- nvinfo : EIATTR_SPARSE_MMA_MASK
	.align		4
.L_884:
        /*0018*/ 	.byte	0x03, 0x50
        /*001a*/ 	.short	0x0000


	//----- nvinfo : EIATTR_MAXREG_COUNT
	.align		4
        /*001c*/ 	.byte	0x03, 0x1b
        /*001e*/ 	.short	0x00a8


	//----- nvinfo : EIATTR_NUM_BARRIERS
	.align		4
        /*0020*/ 	.byte	0x02, 0x4c
        /*0022*/ 	.byte	0x10
	.zero		1


	//----- nvinfo : EIATTR_EXTERNS
	.align		4
        /*0024*/ 	.byte	0x04, 0x0f
        /*0026*/ 	.short	(.L_886 - .L_885)


	//   ....[0]....
	.align		4
.L_885:
        /*0028*/ 	.word	index@(__assertfail)


	//----- nvinfo : EIATTR_ANNOTATIONS
	.align		4
.L_886:
        /*002c*/ 	.byte	0x04, 0x55
        /*002e*/ 	.short	(.L_888 - .L_887)


	//   ....[0]....
.L_887:
        /* <DEDUP_REMOVED lines=32> */


	//----- nvinfo : EIATTR_MERCURY_ISA_VERSION
	.align		4
.L_888:
        /*0218*/ 	.byte	0x03, 0x5f
        /*021a*/ 	.short	0x0101


	//----- nvinfo : EIATTR_INT_WARP_WIDE_INSTR_OFFSETS
	.align		4
        /*021c*/ 	.byte	0x04, 0x31
        /*021e*/ 	.short	(.L_890 - .L_889)


	//   ....[0]....
.L_889:
        /*0220*/ 	.word	0x00000180


	//   ....[1]....
        /*0224*/ 	.word	0x00000240


	//   ....[2]....
        /*0228*/ 	.word	0x0000b650


	//   ....[3]....
        /*022c*/ 	.word	0x0000bcc0


	//   ....[4]....
        /*0230*/ 	.word	0x0000c1e0


	//----- nvinfo : EIATTR_COOP_GROUP_MASK_REGIDS
	.align		4
.L_890:
        /*0234*/ 	.byte	0x04, 0x29
        /*0236*/ 	.short	(.L_892 - .L_891)


	//   ....[0]....
.L_891:
        /*0238*/ 	.word	0xffffffff


	//   ....[1]....
        /*023c*/ 	.word	0xffffffff


	//   ....[2]....
        /*0240*/ 	.word	0xffffffff


	//   ....[3]....
        /*0244*/ 	.word	0xffffffff


	//   ....[4]....
        /*0248*/ 	.word	0xffffffff


	//   ....[5]....
        /*024c*/ 	.word	0xffffffff


	//   ....[6]....
        /*0250*/ 	.word	0xffffffff


	//   ....[7]....
        /*0254*/ 	.word	0xffffffff


	//   ....[8]....
        /*0258*/ 	.word	0xffffffff


	//   ....[9]....
        /*025c*/ 	.word	0xffffffff


	//   ....[10]....
        /*0260*/ 	.word	0xffffffff


	//   ....[11]....
        /*0264*/ 	.word	0xffffffff


	//   ....[12]....
        /*0268*/ 	.word	0xffffffff


	//   ....[13]....
        /*026c*/ 	.word	0xffffffff


	//   ....[14]....
        /*0270*/ 	.word	0xffffffff


	//   ....[15]....
        /*0274*/ 	.word	0xffffffff


	//   ....[16]....
        /*0278*/ 	.word	0xffffffff


	//   ....[17]....
        /*027c*/ 	.word	0xffffffff


	//   ....[18]....
        /*0280*/ 	.word	0xffffffff


	//   ....[19]....
        /*0284*/ 	.word	0xffffffff


	//   ....[20]....
        /*0288*/ 	.word	0xffffffff


	//   ....[21]....
        /*028c*/ 	.word	0xffffffff


	//   ....[22]....
        /*0290*/ 	.word	0xffffffff


	//   ....[23]....
        /*0294*/ 	.word	0xffffffff


	//   ....[24]....
        /*0298*/ 	.word	0xffffffff


	//   ....[25]....
        /*029c*/ 	.word	0xffffffff


	//   ....[26]....
        /*02a0*/ 	.word	0xffffffff


	//   ....[27]....
        /*02a4*/ 	.word	0xffffffff


	//   ....[28]....
        /*02a8*/ 	.word	0xffffffff


	//   ....[29]....
        /*02ac*/ 	.word	0xffffffff


	//   ....[30]....
        /*02b0*/ 	.word	0xffffffff


	//   ....[31]....
        /*02b4*/ 	.word	0xffffffff


	//   ....[32]....
        /*02b8*/ 	.word	0xffffffff


	//   ....[33]....
        /*02bc*/ 	.word	0xffffffff


	//   ....[34]....
        /*02c0*/ 	.word	0xffffffff


	//   ....[35]....
        /*02c4*/ 	.word	0xffffffff


	//   ....[36]....
        /*02c8*/ 	.word	0xffffffff


	//   ....[37]....
        /*02cc*/ 	.word	0xffffffff


	//   ....[38]....
        /*02d0*/ 	.word	0xffffffff


	//   ....[39]....
        /*02d4*/ 	.word	0xffffffff


	//   ....[40]....
        /*02d8*/ 	.word	0xffffffff


	//   ....[41]....
        /*02dc*/ 	.word	0xffffffff


	//   ....[42]....
        /*02e0*/ 	.word	0xffffffff


	//   ....[43]....
        /*02e4*/ 	.word	0xffffffff


	//   ....[44]....
        /*02e8*/ 	.word	0xffffffff


	//   ....[45]....
        /*02ec*/ 	.word	0xffffffff


	//   ....[46]....
        /*02f0*/ 	.word	0xffffffff


	//   ....[47]....
        /*02f4*/ 	.word	0xffffffff


	//   ....[48]....
        /*02f8*/ 	.word	0xffffffff


	//   ....[49]....
        /*02fc*/ 	.word	0xffffffff


	//   ....[50]....
        /*0300*/ 	.word	0xffffffff


	//   ....[51]....
        /*0304*/ 	.word	0xffffffff


	//   ....[52]....
        /*0308*/ 	.word	0xffffffff


	//   ....[53]....
        /*030c*/ 	.word	0xffffffff


	//   ....[54]....
        /*0310*/ 	.word	0xffffffff


	//   ....[55]....
        /*0314*/ 	.word	0xffffffff


	//   ....[56]....
        /*0318*/ 	.word	0xffffffff


	//   ....[57]....
        /*031c*/ 	.word	0xffffffff


	//   ....[58]....
        /*0320*/ 	.word	0xffffffff


	//   ....[59]....
        /*0324*/ 	.word	0xffffffff


	//   ....[60]....
        /*0328*/ 	.word	0xffffffff


	//   ....[61]....
        /*032c*/ 	.word	0xffffffff


	//   ....[62]....
        /*0330*/ 	.word	0xffffffff


	//   ....[63]....
        /*0334*/ 	.word	0xffffffff


	//   ....[64]....
        /*0338*/ 	.word	0xffffffff


	//   ....[65]....
        /*033c*/ 	.word	0xffffffff


	//   ....[66]....
        /*0340*/ 	.word	0xffffffff


	//   ....[67]....
        /*0344*/ 	.word	0xffffffff


	//   ....[68]....
        /*0348*/ 	.word	0xffffffff


	//   ....[69]....
        /*034c*/ 	.word	0xffffffff


	//   ....[70]....
        /*0350*/ 	.word	0xffffffff


	//   ....[71]....
        /*0354*/ 	.word	0xffffffff


	//   ....[72]....
        /*0358*/ 	.word	0xffffffff


	//   ....[73]....
        /*035c*/ 	.word	0xffffffff


	//   ....[74]....
        /*0360*/ 	.word	0xffffffff


	//   ....[75]....
        /*0364*/ 	.word	0xffffffff


	//   ....[76]....
        /*0368*/ 	.word	0xffffffff


	//   ....[77]....
        /*036c*/ 	.word	0xffffffff


	//   ....[78]....
        /*0370*/ 	.word	0xffffffff


	//   ....[79]....
        /*0374*/ 	.word	0xffffffff


	//   ....[80]....
        /*0378*/ 	.word	0xffffffff


	//   ....[81]....
        /*037c*/ 	.word	0xffffffff


	//   ....[82]....
        /*0380*/ 	.word	0xffffffff


	//   ....[83]....
        /*0384*/ 	.word	0xffffffff


	//   ....[84]....
        /*0388*/ 	.word	0xffffffff


	//   ....[85]....
        /*038c*/ 	.word	0xffffffff


	//   ....[86]....
        /*0390*/ 	.word	0xffffffff


	//   ....[87]....
        /*0394*/ 	.word	0xffffffff


	//   ....[88]....
        /*0398*/ 	.word	0xffffffff


	//   ....[89]....
        /*039c*/ 	.word	0xffffffff


	//   ....[90]....
        /*03a0*/ 	.word	0xffffffff


	//   ....[91]....
        /*03a4*/ 	.word	0xffffffff


	//   ....[92]....
        /*03a8*/ 	.word	0xffffffff


	//   ....[93]....
        /*03ac*/ 	.word	0xffffffff


	//   ....[94]....
        /*03b0*/ 	.word	0xffffffff


	//   ....[95]....
        /*03b4*/ 	.word	0xffffffff


	//   ....[96]....
        /*03b8*/ 	.word	0xffffffff


	//   ....[97]....
        /*03bc*/ 	.word	0xffffffff


	//   ....[98]....
        /*03c0*/ 	.word	0xffffffff


	//   ....[99]....
        /*03c4*/ 	.word	0xffffffff


	//   ....[100]....
        /*03c8*/ 	.word	0xffffffff


	//   ....[101]....
        /*03cc*/ 	.word	0xffffffff


	//   ....[102]....
        /*03d0*/ 	.word	0xffffffff


	//   ....[103]....
        /*03d4*/ 	.word	0xffffffff


	//   ....[104]....
        /*03d8*/ 	.word	0xffffffff


	//   ....[105]....
        /*03dc*/ 	.word	0xffffffff


	//   ....[106]....
        /*03e0*/ 	.word	0xffffffff


	//   ....[107]....
        /*03e4*/ 	.word	0xffffffff


	//   ....[108]....
        /*03e8*/ 	.word	0xffffffff


	//   ....[109]....
        /*03ec*/ 	.word	0xffffffff


	//   ....[110]....
        /*03f0*/ 	.word	0xffffffff


	//   ....[111]....
        /*03f4*/ 	.word	0xffffffff


	//   ....[112]....
        /*03f8*/ 	.word	0xffffffff


	//   ....[113]....
        /*03fc*/ 	.word	0x0500000f


	//   ....[114]....
        /*0400*/ 	.word	0x0500000f


	//   ....[115]....
        /*0404*/ 	.word	0x0500000f


	//   ....[116]....
        /*0408*/ 	.word	0x0500000f


	//   ....[117]....
        /*040c*/ 	.word	0x0500000f


	//   ....[118]....
        /*0410*/ 	.word	0x0500000f


	//----- nvinfo : EIATTR_COOP_GROUP_INSTR_OFFSETS
	.align		4
.L_892:
        /*0414*/ 	.byte	0x04, 0x28
        /*0416*/ 	.short	(.L_894 - .L_893)


	//   ....[0]....
.L_893:
        /*0418*/ 	.word	0x00000060


	//   ....[1]....
        /*041c*/ 	.word	0x00000190


	//   ....[2]....
        /*0420*/ 	.word	0x00000220


	//   ....[3]....
        /*0424*/ 	.word	0x000003a0


	//   ....[4]....
        /*0428*/ 	.word	0x00000620


	//   ....[5]....
        /*042c*/ 	.word	0x00001100


	//   ....[6]....
        /*0430*/ 	.word	0x000024e0


	//   ....[7]....
        /*0434*/ 	.word	0x00002790


	//   ....[8]....
        /*0438*/ 	.word	0x000027d0


	//   ....[9]....
        /*043c*/ 	.word	0x00002f50


	//   ....[10]....
        /*0440*/ 	.word	0x00002ff0


	//   ....[11]....
        /*0444*/ 	.word	0x00003030


	//   ....[12]....
        /*0448*/ 	.word	0x00003040


	//   ....[13]....
        /*044c*/ 	.word	0x00003130


	//   ....[14]....
        /*0450*/ 	.word	0x00003160


	//   ....[15]....
        /*0454*/ 	.word	0x00003170


	//   ....[16]....
        /*0458*/ 	.word	0x00003190


	//   ....[17]....
        /*045c*/ 	.word	0x000031a0


	//   ....[18]....
        /*0460*/ 	.word	0x000031e0


	//   ....[19]....
        /*0464*/ 	.word	0x00003230


	//   ....[20]....
        /*0468*/ 	.word	0x000032b0


	//   ....[21]....
        /*046c*/ 	.word	0x000032f0


	//   ....[22]....
        /*0470*/ 	.word	0x00003350


	//   ....[23]....
        /*0474*/ 	.word	0x00003380


	//   ....[24]....
        /*0478*/ 	.word	0x000033a0


	//   ....[25]....
        /*047c*/ 	.word	0x00003440


	//   ....[26]....
        /*0480*/ 	.word	0x00003480


	//   ....[27]....
        /*0484*/ 	.word	0x000034b0


	//   ....[28]....
        /*0488*/ 	.word	0x000034d0


	//   ....[29]....
        /*048c*/ 	.word	0x000034f0


	//   ....[30]....
        /*0490*/ 	.word	0x00003540


	//   ....[31]....
        /*0494*/ 	.word	0x000035c0


	//   ....[32]....
        /*0498*/ 	.word	0x00003630


	//   ....[33]....
        /*049c*/ 	.word	0x00003660


	//   ....[34]....
        /*04a0*/ 	.word	0x00003690


	//   ....[35]....
        /*04a4*/ 	.word	0x000036c0


	//   ....[36]....
        /*04a8*/ 	.word	0x000037d0


	//   ....[37]....
        /*04ac*/ 	.word	0x00003800


	//   ....[38]....
        /*04b0*/ 	.word	0x00003a60


	//   ....[39]....
        /*04b4*/ 	.word	0x00003aa0


	//   ....[40]....
        /*04b8*/ 	.word	0x00003ac0


	//   ....[41]....
        /*04bc*/ 	.word	0x00003b30


	//   ....[42]....
        /*04c0*/ 	.word	0x00003b60


	//   ....[43]....
        /*04c4*/ 	.word	0x00003b70


	//   ....[44]....
        /*04c8*/ 	.word	0x00003ba0


	//   ....[45]....
        /*04cc*/ 	.word	0x00003bb0


	//   ....[46]....
        /*04d0*/ 	.word	0x00003e30


	//   ....[47]....
        /*04d4*/ 	.word	0x00003e50


	//   ....[48]....
        /*04d8*/ 	.word	0x00003e80


	//   ....[49]....
        /*04dc*/ 	.word	0x00003eb0


	//   ....[50]....
        /*04e0*/ 	.word	0x00003ed0


	//   ....[51]....
        /*04e4*/ 	.word	0x00003ee0


	//   ....[52]....
        /*04e8*/ 	.word	0x00003ef0


	//   ....[53]....
        /*04ec*/ 	.word	0x00003f20


	//   ....[54]....
        /*04f0*/ 	.word	0x00006720


	//   ....[55]....
        /*04f4*/ 	.word	0x00006730


	//   ....[56]....
        /*04f8*/ 	.word	0x00006740


	//   ....[57]....
        /*04fc*/ 	.word	0x00006750


	//   ....[58]....
        /*0500*/ 	.word	0x00006760


	//   ....[59]....
        /*0504*/ 	.word	0x00006770


	//   ....[60]....
        /*0508*/ 	.word	0x00006780


	//   ....[61]....
        /*050c*/ 	.word	0x00006790


	//   ....[62]....
        /*0510*/ 	.word	0x000067a0


	//   ....[63]....
        /*0514*/ 	.word	0x000067b0


	//   ....[64]....
        /*0518*/ 	.word	0x000068a0


	//   ....[65]....
        /*051c*/ 	.word	0x00006940


	//   ....[66]....
        /*0520*/ 	.word	0x000069a0


	//   ....[67]....
        /*0524*/ 	.word	0x000069e0


	//   ....[68]....
        /*0528*/ 	.word	0x00006a20


	//   ....[69]....
        /*052c*/ 	.word	0x00006a60


	//   ....[70]....
        /*0530*/ 	.word	0x00006ae0


	//   ....[71]....
        /*0534*/ 	.word	0x00006c60


	//   ....[72]....
        /*0538*/ 	.word	0x00006c80


	//   ....[73]....
        /*053c*/ 	.word	0x00006ca0


	//   ....[74]....
        /*0540*/ 	.word	0x000071f0


	//   ....[75]....
        /*0544*/ 	.word	0x000072a0


	//   ....[76]....
        /*0548*/ 	.word	0x00007340


	//   ....[77]....
        /*054c*/ 	.word	0x000073a0


	//   ....[78]....
        /*0550*/ 	.word	0x00007580


	//   ....[79]....
        /*0554*/ 	.word	0x000075a0


	//   ....[80]....
        /*0558*/ 	.word	0x000075b0


	//   ....[81]....
        /*055c*/ 	.word	0x000075d0


	//   ....[82]....
        /*0560*/ 	.word	0x000075e0


	//   ....[83]....
        /*0564*/ 	.word	0x00007600


	//   ....[84]....
        /*0568*/ 	.word	0x000079e0


	//   ....[85]....
        /*056c*/ 	.word	0x00007a20


	//   ....[86]....
        /*0570*/ 	.word	0x00007f20


	//   ....[87]....
        /*0574*/ 	.word	0x00007f70


	//   ....[88]....
        /*0578*/ 	.word	0x00007f90


	//   ....[89]....
        /*057c*/ 	.word	0x00007fc0


	//   ....[90]....
        /*0580*/ 	.word	0x00007fd0


	//   ....[91]....
        /*0584*/ 	.word	0x00007ff0


	//   ....[92]....
        /*0588*/ 	.word	0x00008030


	//   ....[93]....
        /*058c*/ 	.word	0x00008070


	//   ....[94]....
        /*0590*/ 	.word	0x000080f0


	//   ....[95]....
        /*0594*/ 	.word	0x00008130


	//   ....[96]....
        /*0598*/ 	.word	0x00008190


	//   ....[97]....
        /*059c*/ 	.word	0x00008200


	//   ....[98]....
        /*05a0*/ 	.word	0x000082f0


	//   ....[99]....
        /*05a4*/ 	.word	0x00008330


	//   ....[100]....
        /*05a8*/ 	.word	0x00008370


	//   ....[101]....
        /*05ac*/ 	.word	0x000083a0


	//   ....[102]....
        /*05b0*/ 	.word	0x0000a3e0


	//   ....[103]....
        /*05b4*/ 	.word	0x0000a580


	//   ....[104]....
        /*05b8*/ 	.word	0x0000a7d0


	//   ....[105]....
        /*05bc*/ 	.word	0x0000a970


	//   ....[106]....
        /*05c0*/ 	.word	0x0000aa80


	//   ....[107]....
        /*05c4*/ 	.word	0x0000b250


	//   ....[108]....
        /*05c8*/ 	.word	0x0000b580


	//   ....[109]....
        /*05cc*/ 	.word	0x0000b940


	//   ....[110]....
        /*05d0*/ 	.word	0x0000bbf0


	//   ....[111]....
        /*05d4*/ 	.word	0x0000bea0


	//   ....[112]....
        /*05d8*/ 	.word	0x0000c110


	//   ....[113]....
        /*05dc*/ 	.word	0x0000e260


	//   ....[114]....
        /*05e0*/ 	.word	0x0000e450


	//   ....[115]....
        /*05e4*/ 	.word	0x0000e4c0


	//   ....[116]....
        /*05e8*/ 	.word	0x0000e530


	//   ....[117]....
        /*05ec*/ 	.word	0x0000e5a0


	//   ....[118]....
        /*05f0*/ 	.word	0x0000e610


	//----- nvinfo : EIATTR_REG_RECONFIG
	.align		4
.L_894:
        /*05f4*/ 	.byte	0x01, 0x54
	.zero		2


	//----- nvinfo : EIATTR_SYSCALL_OFFSETS
	.align		4
        /*05f8*/ 	.byte	0x04, 0x46
        /*05fa*/ 	.short	(.L_896 - .L_895)


	//   ....[0]....
.L_895:
        /*05fc*/ 	.word	0x00000d60


	//   ....[1]....
        /*0600*/ 	.word	0x00000e50


	//   ....[2]....
        /*0604*/ 	.word	0x00000fb0


	//   ....[3]....
        /*0608*/ 	.word	0x000010a0


	//----- nvinfo : EIATTR_MBARRIER_INSTR_OFFSETS
	.align		4
.L_896:
        /*060c*/ 	.byte	0x04, 0x39
        /*060e*/ 	.short	(.L_898 - .L_897)


	//   ....[0]....
.L_897:
        /*0610*/ 	.word	0x00000260
        /*0614*/ 	.word	0x000000ff
        /*0618*/ 	.word	0x00026800
        /*061c*/ 	.short	0x0100
        /*061e*/ 	.byte	0x06
	.zero		1


	//   ....[1]....
        /*0620*/ 	.word	0x00000350
        /*0624*/ 	.word	0x000000ff
        /*0628*/ 	.word	0x00026810
        /*062c*/ 	.short	0x0100
        /*062e*/ 	.byte	0x08
	.zero		1


	//   ....[2]....
        /*0630*/ 	.word	0x00000360
        /*0634*/ 	.word	0x000000ff
        /*0638*/ 	.word	0x00026820
        /*063c*/ 	.short	0x0100
        /*063e*/ 	.byte	0x08
	.zero		1


	//   ....[3]....
        /*0640*/ 	.word	0x00000370
        /*0644*/ 	.word	0x000000ff
        /*0648*/ 	.word	0x00026818
        /*064c*/ 	.short	0x0100
        /*064e*/ 	.byte	0x08
	.zero		1


	//   ....[4]....
        /*0650*/ 	.word	0x00000380
        /*0654*/ 	.word	0x000000ff
        /*0658*/ 	.word	0x00026828
        /*065c*/ 	.short	0x0100
        /*065e*/ 	.byte	0x08
	.zero		1


	//   ....[5]....
        /*0660*/ 	.word	0x000004b0
        /*0664*/ 	.word	0x000000ff
        /*0668*/ 	.word	0x00026830
        /*066c*/ 	.short	0x0100
        /*066e*/ 	.byte	0x08
	.zero		1


	//   ....[6]....
        /*0670*/ 	.word	0x000004c0
        /*0674*/ 	.word	0x000000ff
        /*0678*/ 	.word	0x00026840
        /*067c*/ 	.short	0x0100
        /*067e*/ 	.byte	0x08
	.zero		1


	//   ....[7]....
        /*0680*/ 	.word	0x000004d0
        /*0684*/ 	.word	0x000000ff
        /*0688*/ 	.word	0x00026838
        /*068c*/ 	.short	0x0100
        /*068e*/ 	.byte	0x08
	.zero		1


	//   ....[8]....
        /*0690*/ 	.word	0x000004e0
        /*0694*/ 	.word	0x000000ff
        /*0698*/ 	.word	0x00026848
        /*069c*/ 	.short	0x0100
        /*069e*/ 	.byte	0x08
	.zero		1


	//   ....[9]....
        /*06a0*/ 	.word	0x00001160
        /*06a4*/ 	.word	0x00000011
        /*06a8*/ 	.word	0x00026800
        /*06ac*/ 	.short	0x010a
        /*06ae*/ 	.byte	0x3f
	.zero		1


	//   ....[10]....
        /*06b0*/ 	.word	0x00001190
        /*06b4*/ 	.word	0x00000011
        /*06b8*/ 	.word	0x00026800
        /*06bc*/ 	.short	0x010a
        /*06be*/ 	.byte	0x3f
	.zero		1


	//   ....[11]....
        /*06c0*/ 	.word	0x00001c40
        /*06c4*/ 	.word	0x00000006
        /*06c8*/ 	.word	0x00026810
        /*06cc*/ 	.short	0x010a
        /*06ce*/ 	.byte	0x3f
	.zero		1


	//   ....[12]....
        /*06d0*/ 	.word	0x00001cb0
        /*06d4*/ 	.word	0x00000006
        /*06d8*/ 	.word	0x00026810
        /*06dc*/ 	.short	0x010a
        /*06de*/ 	.byte	0x3f
	.zero		1


	//   ....[13]....
        /*06e0*/ 	.word	0x00002070
        /*06e4*/ 	.word	0x00000006
        /*06e8*/ 	.word	0x00026830
        /*06ec*/ 	.short	0x010a
        /*06ee*/ 	.byte	0x3f
	.zero		1


	//   ....[14]....
        /*06f0*/ 	.word	0x000020f0
        /*06f4*/ 	.word	0x00000006
        /*06f8*/ 	.word	0x00026830
        /*06fc*/ 	.short	0x010a
        /*06fe*/ 	.byte	0x3f
	.zero		1


	//   ....[15]....
        /*0700*/ 	.word	0x00005630
        /*0704*/ 	.word	0x00000007
        /*0708*/ 	.word	0x00000000
        /*070c*/ 	.short	0x0101
        /*070e*/ 	.byte	0x3f
	.zero		1


	//   ....[16]....
        /*0710*/ 	.word	0x000059c0
        /*0714*/ 	.word	0x00000006
        /*0718*/ 	.word	0x00000000
        /*071c*/ 	.short	0x0101
        /*071e*/ 	.byte	0x3f
	.zero		1


	//   ....[17]....
        /*0720*/ 	.word	0x00006100
        /*0724*/ 	.word	0x00000006
        /*0728*/ 	.word	0x00026810
        /*072c*/ 	.short	0x010a
        /*072e*/ 	.byte	0x3f
	.zero		1


	//   ....[18]....
        /*0730*/ 	.word	0x00006180
        /*0734*/ 	.word	0x00000006
        /*0738*/ 	.word	0x00026810
        /*073c*/ 	.short	0x010a
        /*073e*/ 	.byte	0x3f
	.zero		1


	//   ....[19]....
        /*0740*/ 	.word	0x00006500
        /*0744*/ 	.word	0x00000006
        /*0748*/ 	.word	0x00026830
        /*074c*/ 	.short	0x010a
        /*074e*/ 	.byte	0x3f
	.zero		1


	//   ....[20]....
        /*0750*/ 	.word	0x00006590
        /*0754*/ 	.word	0x00000006
        /*0758*/ 	.word	0x00026830
        /*075c*/ 	.short	0x010a
        /*075e*/ 	.byte	0x3f
	.zero		1


	//   ....[21]....
        /*0760*/ 	.word	0x00009800
        /*0764*/ 	.word	0x00000005
        /*0768*/ 	.word	0x00000000
        /*076c*/ 	.short	0x0101
        /*076e*/ 	.byte	0x3f
	.zero		1


	//   ....[22]....
        /*0770*/ 	.word	0x00009ba0
        /*0774*/ 	.word	0x00000006
        /*0778*/ 	.word	0x00000000
        /*077c*/ 	.short	0x0101
        /*077e*/ 	.byte	0x3f
	.zero		1


	//   ....[23]....
        /*0780*/ 	.word	0x0000c930
        /*0784*/ 	.word	0x00000000
        /*0788*/ 	.word	0x00026820
        /*078c*/ 	.short	0x010a
        /*078e*/ 	.byte	0x3f
	.zero		1


	//   ....[24]....
        /*0790*/ 	.word	0x0000ce80
        /*0794*/ 	.word	0x00000000
        /*0798*/ 	.word	0x00026840
        /*079c*/ 	.short	0x010a
        /*079e*/ 	.byte	0x3f
	.zero		1


	//   ....[25]....
        /*07a0*/ 	.word	0x0000d0d0
        /*07a4*/ 	.word	0x00000000
        /*07a8*/ 	.word	0x00026828
        /*07ac*/ 	.short	0x010a
        /*07ae*/ 	.byte	0x3f
	.zero		1


	//   ....[26]....
        /*07b0*/ 	.word	0x0000d340
        /*07b4*/ 	.word	0x00000000
        /*07b8*/ 	.word	0x00026848
        /*07bc*/ 	.short	0x010a
        /*07be*/ 	.byte	0x3f
	.zero		1


	//   ....[27]....
        /*07c0*/ 	.word	0x0000d540
        /*07c4*/ 	.word	0x00000000
        /*07c8*/ 	.word	0x00026820
        /*07cc*/ 	.short	0x010a
        /*07ce*/ 	.byte	0x3f
	.zero		1


	//   ....[28]....
        /*07d0*/ 	.word	0x0000d7f0
        /*07d4*/ 	.word	0x00000000
        /*07d8*/ 	.word	0x00026840
        /*07dc*/ 	.short	0x010a
        /*07de*/ 	.byte	0x3f
	.zero		1


	//   ....[29]....
        /*07e0*/ 	.word	0x0000da10
        /*07e4*/ 	.word	0x00000000
        /*07e8*/ 	.word	0x00026828
        /*07ec*/ 	.short	0x010a
        /*07ee*/ 	.byte	0x3f
	.zero		1


	//   ....[30]....
        /*07f0*/ 	.word	0x0000dcd0
        /*07f4*/ 	.word	0x00000004
        /*07f8*/ 	.word	0x00026840
        /*07fc*/ 	.short	0x010a
        /*07fe*/ 	.byte	0x3f
	.zero		1


	//   ....[31]....
        /*0800*/ 	.word	0x0000e0d0
        /*0804*/ 	.word	0x00000007
        /*0808*/ 	.word	0x00000000
        /*080c*/ 	.short	0x010a
        /*080e*/ 	.byte	0x3f
	.zero		1


	//   ....[32]....
        /*0810*/ 	.word	0x0000e130
        /*0814*/ 	.word	0x00000003
        /*0818*/ 	.word	0x00000000
        /*081c*/ 	.short	0x010a
        /*081e*/ 	.byte	0x3f
	.zero		1


	//   ....[33]....
        /*0820*/ 	.word	0x0000e190
        /*0824*/ 	.word	0x00000005
        /*0828*/ 	.word	0x00000000
        /*082c*/ 	.short	0x010a
        /*082e*/ 	.byte	0x3f
	.zero		1


	//   ....[34]....
        /*0830*/ 	.word	0x0000e1c0
        /*0834*/ 	.word	0x00000003
        /*0838*/ 	.word	0x00000000
        /*083c*/ 	.short	0x010a
        /*083e*/ 	.byte	0x3f
	.zero		1


	//   ....[35]....
        /*0840*/ 	.word	0x0000e290
        /*0844*/ 	.word	0x00000011
        /*0848*/ 	.word	0x00026800
        /*084c*/ 	.short	0x010a
        /*084e*/ 	.byte	0x3f
	.zero		1


	//   ....[36]....
        /*0850*/ 	.word	0x0000e2e0
        /*0854*/ 	.word	0x00000006
        /*0858*/ 	.word	0x00026810
        /*085c*/ 	.short	0x010a
        /*085e*/ 	.byte	0x3f
	.zero		1


	//   ....[37]....
        /*0860*/ 	.word	0x0000e330
        /*0864*/ 	.word	0x00000006
        /*0868*/ 	.word	0x00026830
        /*086c*/ 	.short	0x010a
        /*086e*/ 	.byte	0x3f
	.zero		1


	//   ....[38]....
        /*0870*/ 	.word	0x0000e380
        /*0874*/ 	.word	0x00000006
        /*0878*/ 	.word	0x00026810
        /*087c*/ 	.short	0x010a
        /*087e*/ 	.byte	0x3f
	.zero		1


	//   ....[39]....
        /*0880*/ 	.word	0x0000e3d0
        /*0884*/ 	.word	0x00000006
        /*0888*/ 	.word	0x00026830
        /*088c*/ 	.short	0x010a
        /*088e*/ 	.byte	0x3f
	.zero		1


	//   ....[40]....
        /*0890*/ 	.word	0x0000e650
        /*0894*/ 	.word	0x00000000
        /*0898*/ 	.word	0x00026820
        /*089c*/ 	.short	0x010a
        /*089e*/ 	.byte	0x3f
	.zero		1


	//   ....[41]....
        /*08a0*/ 	.word	0x0000e6a0
        /*08a4*/ 	.word	0x00000000
        /*08a8*/ 	.word	0x00026840
        /*08ac*/ 	.short	0x010a
        /*08ae*/ 	.byte	0x3f
	.zero		1


	//   ....[42]....
        /*08b0*/ 	.word	0x0000e6f0
        /*08b4*/ 	.word	0x00000000
        /*08b8*/ 	.word	0x00026828
        /*08bc*/ 	.short	0x010a
        /*08be*/ 	.byte	0x3f
	.zero		1


	//   ....[43]....
        /*08c0*/ 	.word	0x0000e740
        /*08c4*/ 	.word	0x00000000
        /*08c8*/ 	.word	0x00026848
        /*08cc*/ 	.short	0x010a
        /*08ce*/ 	.byte	0x3f
	.zero		1


	//   ....[44]....
        /*08d0*/ 	.word	0x0000e7a0
        /*08d4*/ 	.word	0x00000000
        /*08d8*/ 	.word	0x00026820
        /*08dc*/ 	.short	0x010a
        /*08de*/ 	.byte	0x3f
	.zero		1


	//   ....[45]....
        /*08e0*/ 	.word	0x0000e7f0
        /*08e4*/ 	.word	0x00000000
        /*08e8*/ 	.word	0x00026840
        /*08ec*/ 	.short	0x010a
        /*08ee*/ 	.byte	0x3f
	.zero		1


	//   ....[46]....
        /*08f0*/ 	.word	0x0000e840
        /*08f4*/ 	.word	0x00000000
        /*08f8*/ 	.word	0x00026828
        /*08fc*/ 	.short	0x010a
        /*08fe*/ 	.byte	0x3f
	.zero		1


	//   ....[47]....
        /*0900*/ 	.word	0x0000e890
        /*0904*/ 	.word	0x00000004
        /*0908*/ 	.word	0x00026840
        /*090c*/ 	.short	0x010a
        /*090e*/ 	.byte	0x3f
	.zero		1


	//   ....[48]....
        /*0910*/ 	.word	0x0000e960
        /*0914*/ 	.word	0x00000007
        /*0918*/ 	.word	0x00000000
        /*091c*/ 	.short	0x010a
        /*091e*/ 	.byte	0x3f
	.zero		1


	//   ....[49]....
        /*0920*/ 	.word	0x0000e9b0
        /*0924*/ 	.word	0x00000003
        /*0928*/ 	.word	0x00000000
        /*092c*/ 	.short	0x010a
        /*092e*/ 	.byte	0x3f
	.zero		1


	//   ....[50]....
        /*0930*/ 	.word	0x0000ea00
        /*0934*/ 	.word	0x00000005
        /*0938*/ 	.word	0x00000000
        /*093c*/ 	.short	0x010a
        /*093e*/ 	.byte	0x3f
	.zero		1


	//----- nvinfo : EIATTR_NUM_MBARRIERS
	.align		4
.L_898:
        /*0940*/ 	.byte	0x03, 0x38
        /*0942*/ 	.short	0x0009


	//----- nvinfo : EIATTR_EXIT_INSTR_OFFSETS
	.align		4
        /*0944*/ 	.byte	0x04, 0x1c
        /*0946*/ 	.short	(.L_900 - .L_899)


	//   ....[0]....
.L_899:
        /*0948*/ 	.word	0x0000e210


	//----- nvinfo : EIATTR_MAX_THREADS
	.align		4
.L_900:
        /*094c*/ 	.byte	0x04, 0x05
        /*094e*/ 	.short	(.L_902 - .L_901)
.L_901:
        /*0950*/ 	.word	0x00000180
        /*0954*/ 	.word	0x00000001
        /*0958*/ 	.word	0x00000001


	//----- nvinfo : EIATTR_CRS_STACK_SIZE
	.align		4
.L_902:
        /*095c*/ 	.byte	0x04, 0x1e
        /*095e*/ 	.short	(.L_904 - .L_903)
.L_903:
        /*0960*/ 	.word	0x00000000


	//----- nvinfo : EIATTR_CBANK_PARAM_SIZE
	.align		4
.L_904:
        /*0964*/ 	.byte	0x03, 0x19
        /*0966*/ 	.short	0x0770


	//----- nvinfo : EIATTR_PARAM_CBANK
	.align		4
        /*0968*/ 	.byte	0x04, 0x0a
        /*096a*/ 	.short	(.L_906 - .L_905)
	.align		4
.L_905:
        /*096c*/ 	.word	index@(.nv.constant0._ZN7cutlass13device_kernelIN5flash11enable_sm90INS1_16FlashAttnBwdSm90INS1_25CollectiveMainloopBwdSm90ILi2ELi2ELi2EN4cute5tupleIJNS5_1CILi1EEES8_S8_EEENS6_IJNS7_ILi96EEENS7_ILi128EEENS7_ILi64EEEEEENS_6half_tEfNS_4arch4Sm90ELb1ELb0ELb1ELb0ELb1ELb1ELb0ELb1ELi2ELi1ELi2ELi2ELb0EEENS1_24CollectiveEpilogueBwdGQAISD_fSG_Li256ELb0ELb1EEENS1_25SingleTileBwdLPTSchedulerILb0ELi128ELb1EEEEEEEEEvNT_6ParamsE)
        /*0970*/ 	.short	0x0210
        /*0972*/ 	.short	0x0770


	//----- nvinfo : EIATTR_SW_WAR
	.align		4
.L_906:
        /*0974*/ 	.byte	0x04, 0x36
        /*0976*/ 	.short	(.L_908 - .L_907)
.L_907:
        /*0978*/ 	.word	0x00000008
.L_908:


//--------------------- .nv.info._ZN7cutlass13device_kernelIN5flash22FlashAttnBwdPreprocessIN4cute5tupleIJNS3_1CILi96EEENS5_ILi64EEEEEENS_6half_tEfNS_4arch4Sm90ELb1ELb0EEEEEvNT_6ParamsE --------------------------
	.section	.nv.info._ZN7cutlass13device_kernelIN5flash22FlashAttnBwdPreprocessIN4cute5tupleIJNS3_1CILi96EEENS5_ILi64EEEEEENS_6half_tEfNS_4arch4Sm90ELb1ELb0EEEEEvNT_6ParamsE,"",@"SHT_CUDA_INFO"
	.sectionflags	@""
	.align	4


	//----- nvinfo : EIATTR_CUDA_API_VERSION
	.align		4
        /*0000*/ 	.byte	0x04, 0x37
        /*0002*/ 	.short	(.L_910 - .L_909)
.L_909:
        /*0004*/ 	.word	0x00000082


	//----- nvinfo : EIATTR_KPARAM_INFO
	.align		4
.L_910:
        /*0008*/ 	.byte	0x04, 0x17
        /*000a*/ 	.short	(.L_912 - .L_911)
.L_911:
        /*000c*/ 	.word	0x00000000
        /*0010*/ 	.short	0x0000
        /*0012*/ 	.short	0x0000
        /*0014*/ 	.byte	0x00, 0xf0, 0xc1, 0x03


	//----- nvinfo : EIATTR_SPARSE_MMA_MASK
	.align		4
.L_912:
        /*0018*/ 	.byte	0x03, 0x50
        /*001a*/ 	.short	0x0000


	//----- nvinfo : EIATTR_MAXREG_COUNT
	.align		4
        /*001c*/ 	.byte	0x03, 0x1b
        /*001e*/ 	.short	0x0080


	//----- nvinfo : EIATTR_MERCURY_ISA_VERSION
	.align		4
        /*0020*/ 	.byte	0x03, 0x5f
        /*0022*/ 	.short	0x0101


	//----- nvinfo : EIATTR_COOP_GROUP_MASK_REGIDS
	.align		4
        /*0024*/ 	.byte	0x04, 0x29
        /*0026*/ 	.short	(.L_914 - .L_913)


	//   ....[0]....
.L_913:
        /*0028*/ 	.word	0xffffffff


	//   ....[1]....
        /*002c*/ 	.word	0xffffffff


	//   ....[2]....
        /*0030*/ 	.word	0xffffffff


	//   ....[3]....
        /*0034*/ 	.word	0xffffffff


	//   ....[4]....
        /*0038*/ 	.word	0xffffffff


	//   ....[5]....
        /*003c*/ 	.word	0xffffffff


	//   ....[6]....
        /*0040*/ 	.word	0xffffffff


	//   ....[7]....
        /*0044*/ 	.word	0xffffffff


	//   ....[8]....
        /*0048*/ 	.word	0xffffffff


	//----- nvinfo : EIATTR_COOP_GROUP_INSTR_OFFSETS
	.align		4
.L_914:
        /*004c*/ 	.byte	0x04, 0x28
        /*004e*/ 	.short	(.L_916 - .L_915)


	//   ....[0]....
.L_915:
        /*0050*/ 	.word	0x00000dd0


	//   ....[1]....
        /*0054*/ 	.word	0x00000de0


	//   ....[2]....
        /*0058*/ 	.word	0x00000df0


	//   ....[3]....
        /*005c*/ 	.word	0x00000e40


	//   ....[4]....
        /*0060*/ 	.word	0x00000e60


	//   ....[5]....
        /*0064*/ 	.word	0x00000e70


	//   ....[6]....
        /*0068*/ 	.word	0x00000f20


	//   ....[7]....
        /*006c*/ 	.word	0x00000f40


	//   ....[8]....
        /*0070*/ 	.word	0x00000f50


	//----- nvinfo : EIATTR_EXIT_INSTR_OFFSETS
	.align		4
.L_916:
        /*0074*/ 	.byte	0x04, 0x1c
        /*0076*/ 	.short	(.L_918 - .L_917)


	//   ....[0]....
.L_917:
        /*0078*/ 	.word	0x00001470


	//   ....[1]....
        /*007c*/ 	.word	0x000014f0


	//----- nvinfo : EIATTR_MAX_THREADS
	.align		4
.L_918:
        /*0080*/ 	.byte	0x04, 0x05
        /*0082*/ 	.short	(.L_920 - .L_919)
.L_919:
        /*0084*/ 	.word	0x00000100
        /*0088*/ 	.word	0x00000001
        /*008c*/ 	.word	0x00000001


	//----- nvinfo : EIATTR_CRS_STACK_SIZE
	.align		4
.L_920:
        /*0090*/ 	.byte	0x04, 0x1e
        /*0092*/ 	.short	(.L_922 - .L_921)
.L_921:
        /*0094*/ 	.word	0x00000000


	//----- nvinfo : EIATTR_CBANK_PARAM_SIZE
	.align		4
.L_922:
        /*0098*/ 	.byte	0x03, 0x19
        /*009a*/ 	.short	0x00f0


	//----- nvinfo : EIATTR_PARAM_CBANK
	.align		4
        /*009c*/ 	.byte	0x04, 0x0a
        /*009e*/ 	.short	(.L_924 - .L_923)
	.align		4
.L_923:
        /*00a0*/ 	.word	index@(.nv.constant0._ZN7cutlass13device_kernelIN5flash22FlashAttnBwdPreprocessIN4cute5tupleIJNS3_1CILi96EEENS5_ILi64EEEEEENS_6half_tEfNS_4arch4Sm90ELb1ELb0EEEEEvNT_6ParamsE)
        /*00a4*/ 	.short	0x0210
        /*00a6*/ 	.short	0x00f0


	//----- nvinfo : EIATTR_SW_WAR
	.align		4
.L_924:
        /*00a8*/ 	.byte	0x04, 0x36
        /*00aa*/ 	.short	(.L_926 - .L_925)
.L_925:
        /*00ac*/ 	.word	0x00000008
.L_926:


//--------------------- .nv.info._ZN7cutlass13device_kernelIN5flash11enable_sm90INS1_16FlashAttnBwdSm90INS1_25CollectiveMainloopBwdSm90ILi2ELi2ELi2EN4cute5tupleIJNS5_1CILi1EEES8_S8_EEENS6_IJNS7_ILi96EEENS7_ILi128EEENS7_ILi64EEEEEENS_6half_tEfNS_4arch4Sm90ELb1ELb0ELb1ELb1ELb0ELb1ELb0ELb1ELi2ELi1ELi2ELi2ELb0EEENS1_21CollectiveEpilogueBwdISD_SE_SG_Li256ELb1ELb0ELi1EEENS1_25SingleTileBwdLPTSchedulerILb1ELi128ELb0EEEEEEEEEvNT_6ParamsE --------------------------
	.section	.nv.info._ZN7cutlass13device_kernelIN5flash11enable_sm90INS1_16FlashAttnBwdSm90INS1_25CollectiveMainloopBwdSm90ILi2ELi2ELi2EN4cute5tupleIJNS5_1CILi1EEES8_S8_EEENS6_IJNS7_ILi96EEENS7_ILi128EEENS7_ILi64EEEEEENS_6half_tEfNS_4arch4Sm90ELb1ELb0ELb1ELb1ELb0ELb1ELb0ELb1ELi2ELi1ELi2ELi2ELb0EEENS1_21CollectiveEpilogueBwdISD_SE_SG_Li256ELb1ELb0ELi1EEENS1_25SingleTileBwdLPTSchedulerILb1ELi128ELb0EEEEEEEEEvNT_6ParamsE,"",@"SHT_CUDA_INFO"
	.sectionflags	@""
	.align	4


	//----- nvinfo : EIATTR_CUDA_API_VERSION
	.align		4
        /*0000*/ 	.byte	0x04, 0x37
        /*0002*/ 	.short	(.L_928 - .L_927)
.L_927:
        /*0004*/ 	.word	0x00000082


	//----- nvinfo : EIATTR_KPARAM_INFO
	.align		4
.L_928:
        /*0008*/ 	.byte	0x04, 0x17
        /*000a*/ 	.short	(.L_930 - .L_929)
.L_929:
        /*000c*/ 	.word	0x00000000
        /*0010*/ 	.short	0x0000
        /*0012*/ 	.short	0x0070
        /*0014*/ 	.byte	0x00, 0xf0, 0x01, 0x1a


	//----- nvinfo : EIATTR_SPARSE_MMA_MASK
	.align		4
.L_930:
        /*0018*/ 	.byte	0x03, 0x50
        /*001a*/ 	.short	0x0000


	//----- nvinfo : EIATTR_MAXREG_COUNT
	.align		4
        /*001c*/ 	.byte	0x03, 0x1b
        /*001e*/ 	.short	0x00a8


	//----- nvinfo : EIATTR_NUM_BARRIERS
	.align		4
        /*0020*/ 	.byte	0x02, 0x4c
        /*0022*/ 	.byte	0x10
	.zero		1


	//----- nvinfo : EIATTR_EXTERNS
	.align		4
        /*0024*/ 	.byte	0x04, 0x0f
        /*0026*/ 	.short	(.L_932 - .L_931)


	//   ....[0]....
	.align		4
.L_931:
        /*0028*/ 	.word	index@(__assertfail)


	//----- nvinfo : EIATTR_ANNOTATIONS
	.align		4
.L_932:
        /*002c*/ 	.byte	0x04, 0x55
        /*002e*/ 	.short	(.L_934 - .L_933)


	//   ....[0]....
.L_933:
        /* <DEDUP_REMOVED lines=19> */


	//----- nvinfo : EIATTR_MERCURY_ISA_VERSION
	.align		4
.L_934:
        /*0150*/ 	.byte	0x03, 0x5f
        /*0152*/ 	.short	0x0101


	//----- nvinfo : EIATTR_INT_WARP_WIDE_INSTR_OFFSETS
	.align		4
        /*0154*/ 	.byte	0x04, 0x31
        /*0156*/ 	.short	(.L_936 - .L_935)


	//   ....[0]....
.L_935:
        /*0158*/ 	.word	0x00000190


	//   ....[1]....
        /*015c*/ 	.word	0x000001c0


	//----- nvinfo : EIATTR_COOP_GROUP_MASK_REGIDS
	.align		4
.L_936:
        /*0160*/ 	.byte	0x04, 0x29
        /*0162*/ 	.short	(.L_938 - .L_937)


	//   ....[0]....
.L_937:
        /*0164*/ 	.word	0xffffffff


	//   ....[1]....
        /*0168*/ 	.word	0xffffffff


	//   ....[2]....
        /*016c*/ 	.word	0xffffffff


	//   ....[3]....
        /*0170*/ 	.word	0xffffffff


	//   ....[4]....
        /*0174*/ 	.word	0xffffffff


	//   ....[5]....
        /*0178*/ 	.word	0xffffffff


	//   ....[6]....
        /*017c*/ 	.word	0xffffffff


	//   ....[7]....
        /*0180*/ 	.word	0xffffffff


	//   ....[8]....
        /*0184*/ 	.word	0xffffffff


	//   ....[9]....
        /*0188*/ 	.word	0xffffffff


	//   ....[10]....
        /*018c*/ 	.word	0xffffffff


	//   ....[11]....
        /*0190*/ 	.word	0xffffffff


	//   ....[12]....
        /*0194*/ 	.word	0xffffffff


	//   ....[13]....
        /*0198*/ 	.word	0xffffffff


	//   ....[14]....
        /*019c*/ 	.word	0xffffffff


	//   ....[15]....
        /*01a0*/ 	.word	0xffffffff


	//   ....[16]....
        /*01a4*/ 	.word	0xffffffff


	//   ....[17]....
        /*01a8*/ 	.word	0xffffffff


	//   ....[18]....
        /*01ac*/ 	.word	0xffffffff


	//   ....[19]....
        /*01b0*/ 	.word	0xffffffff


	//   ....[20]....
        /*01b4*/ 	.word	0xffffffff


	//   ....[21]....
        /*01b8*/ 	.word	0xffffffff


	//   ....[22]....
        /*01bc*/ 	.word	0xffffffff


	//   ....[23]....
        /*01c0*/ 	.word	0xffffffff


	//   ....[24]....
        /*01c4*/ 	.word	0xffffffff


	//   ....[25]....
        /*01c8*/ 	.word	0xffffffff


	//   ....[26]....
        /*01cc*/ 	.word	0xffffffff


	//   ....[27]....
        /*01d0*/ 	.word	0xffffffff


	//   ....[28]....
        /*01d4*/ 	.word	0xffffffff


	//   ....[29]....
        /*01d8*/ 	.word	0xffffffff


	//   ....[30]....
        /*01dc*/ 	.word	0xffffffff


	//   ....[31]....
        /*01e0*/ 	.word	0xffffffff


	//   ....[32]....
        /*01e4*/ 	.word	0xffffffff


	//   ....[33]....
        /*01e8*/ 	.word	0xffffffff


	//   ....[34]....
        /*01ec*/ 	.word	0xffffffff


	//   ....[35]....
        /*01f0*/ 	.word	0xffffffff


	//   ....[36]....
        /*01f4*/ 	.word	0xffffffff


	//   ....[37]....
        /*01f8*/ 	.word	0xffffffff


	//   ....[38]....
        /*01fc*/ 	.word	0xffffffff


	//   ....[39]....
        /*0200*/ 	.word	0xffffffff


	//   ....[40]....
        /*0204*/ 	.word	0xffffffff


	//   ....[41]....
        /*0208*/ 	.word	0xffffffff


	//   ....[42]....
        /*020c*/ 	.word	0xffffffff


	//   ....[43]....
        /*0210*/ 	.word	0xffffffff


	//   ....[44]....
        /*0214*/ 	.word	0xffffffff


	//   ....[45]....
        /*0218*/ 	.word	0xffffffff


	//   ....[46]....
        /*021c*/ 	.word	0xffffffff


	//   ....[47]....
        /*0220*/ 	.word	0xffffffff


	//   ....[48]....
        /*0224*/ 	.word	0xffffffff


	//   ....[49]....
        /*0228*/ 	.word	0xffffffff


	//   ....[50]....
        /*022c*/ 	.word	0xffffffff


	//   ....[51]....
        /*0230*/ 	.word	0xffffffff


	//   ....[52]....
        /*0234*/ 	.word	0xffffffff


	//   ....[53]....
        /*0238*/ 	.word	0xffffffff


	//   ....[54]....
        /*023c*/ 	.word	0xffffffff


	//   ....[55]....
        /*0240*/ 	.word	0xffffffff


	//   ....[56]....
        /*0244*/ 	.word	0xffffffff


	//   ....[57]....
        /*0248*/ 	.word	0xffffffff


	//   ....[58]....
        /*024c*/ 	.word	0xffffffff


	//   ....[59]....
        /*0250*/ 	.word	0xffffffff


	//   ....[60]....
        /*0254*/ 	.word	0xffffffff


	//   ....[61]....
        /*0258*/ 	.word	0xffffffff


	//   ....[62]....
        /*025c*/ 	.word	0xffffffff


	//   ....[63]....
        /*0260*/ 	.word	0xffffffff


	//   ....[64]....
        /*0264*/ 	.word	0xffffffff


	//   ....[65]....
        /*0268*/ 	.word	0xffffffff


	//   ....[66]....
        /*026c*/ 	.word	0xffffffff


	//   ....[67]....
        /*0270*/ 	.word	0xffffffff


	//   ....[68]....
        /*0274*/ 	.word	0xffffffff


	//   ....[69]....
        /*0278*/ 	.word	0xffffffff


	//   ....[70]....
        /*027c*/ 	.word	0xffffffff


	//   ....[71]....
        /*0280*/ 	.word	0xffffffff


	//   ....[72]....
        /*0284*/ 	.word	0xffffffff


	//   ....[73]....
        /*0288*/ 	.word	0xffffffff


	//   ....[74]....
        /*028c*/ 	.word	0xffffffff


	//   ....[75]....
        /*0290*/ 	.word	0xffffffff


	//   ....[76]....
        /*0294*/ 	.word	0xffffffff


	//   ....[77]....
        /*0298*/ 	.word	0xffffffff


	//   ....[78]....
        /*029c*/ 	.word	0xffffffff


	//   ....[79]....
        /*02a0*/ 	.word	0xffffffff


	//   ....[80]....
        /*02a4*/ 	.word	0xffffffff


	//   ....[81]....
        /*02a8*/ 	.word	0xffffffff


	//   ....[82]....
        /*02ac*/ 	.word	0xffffffff


	//   ....[83]....
        /*02b0*/ 	.word	0xffffffff


	//   ....[84]....
        /*02b4*/ 	.word	0xffffffff


	//   ....[85]....
        /*02b8*/ 	.word	0xffffffff


	//   ....[86]....
        /*02bc*/ 	.word	0xffffffff


	//   ....[87]....
        /*02c0*/ 	.word	0xffffffff


	//   ....[88]....
        /*02c4*/ 	.word	0xffffffff


	//   ....[89]....
        /*02c8*/ 	.word	0xffffffff


	//   ....[90]....
        /*02cc*/ 	.word	0xffffffff


	//   ....[91]....
        /*02d0*/ 	.word	0xffffffff


	//   ....[92]....
        /*02d4*/ 	.word	0xffffffff


	//   ....[93]....
        /*02d8*/ 	.word	0xffffffff


	//   ....[94]....
        /*02dc*/ 	.word	0xffffffff


	//   ....[95]....
        /*02e0*/ 	.word	0xffffffff


	//   ....[96]....
        /*02e4*/ 	.word	0xffffffff


	//   ....[97]....
        /*02e8*/ 	.word	0xffffffff


	//   ....[98]....
        /*02ec*/ 	.word	0xffffffff


	//   ....[99]....
        /*02f0*/ 	.word	0xffffffff


	//   ....[100]....
        /*02f4*/ 	.word	0xffffffff


	//   ....[101]....
        /*02f8*/ 	.word	0xffffffff


	//   ....[102]....
        /*02fc*/ 	.word	0xffffffff


	//   ....[103]....
        /*0300*/ 	.word	0x0500000f


	//----- nvinfo : EIATTR_COOP_GROUP_INSTR_OFFSETS
	.align		4
.L_938:
        /*0304*/ 	.byte	0x04, 0x28
        /*0306*/ 	.short	(.L_940 - .L_939)


	//   ....[0]....
.L_939:
        /*0308*/ 	.word	0x00000070


	//   ....[1]....
        /*030c*/ 	.word	0x000001a0


	//   ....[2]....
        /*0310*/ 	.word	0x000001f0


	//   ....[3]....
        /*0314*/ 	.word	0x000003e0


	//   ....[4]....
        /*0318*/ 	.word	0x00000630


	//   ....[5]....
        /*031c*/ 	.word	0x00001610


	//   ....[6]....
        /*0320*/ 	.word	0x00002760


	//   ....[7]....
        /*0324*/ 	.word	0x000028d0


	//   ....[8]....
        /*0328*/ 	.word	0x00002900


	//   ....[9]....
        /*032c*/ 	.word	0x00003070


	//   ....[10]....
        /*0330*/ 	.word	0x00003120


	//   ....[11]....
        /*0334*/ 	.word	0x00003170


	//   ....[12]....
        /*0338*/ 	.word	0x00003410


	//   ....[13]....
        /*033c*/ 	.word	0x00003440


	//   ....[14]....
        /*0340*/ 	.word	0x00003490


	//   ....[15]....
        /*0344*/ 	.word	0x000034a0


	//   ....[16]....
        /*0348*/ 	.word	0x000034b0


	//   ....[17]....
        /*034c*/ 	.word	0x000034c0


	//   ....[18]....
        /*0350*/ 	.word	0x00003590


	//   ....[19]....
        /*0354*/ 	.word	0x000035a0


	//   ....[20]....
        /*0358*/ 	.word	0x000035d0


	//   ....[21]....
        /*035c*/ 	.word	0x000035e0


	//   ....[22]....
        /*0360*/ 	.word	0x00003600


	//   ....[23]....
        /*0364*/ 	.word	0x000036d0


	//   ....[24]....
        /*0368*/ 	.word	0x00003710


	//   ....[25]....
        /*036c*/ 	.word	0x00003740


	//   ....[26]....
        /*0370*/ 	.word	0x00003780


	//   ....[27]....
        /*0374*/ 	.word	0x00003790


	//   ....[28]....
        /*0378*/ 	.word	0x000037d0


	//   ....[29]....
        /*037c*/ 	.word	0x00003820


	//   ....[30]....
        /*0380*/ 	.word	0x00003860


	//   ....[31]....
        /*0384*/ 	.word	0x000038a0


	//   ....[32]....
        /*0388*/ 	.word	0x00003900


	//   ....[33]....
        /*038c*/ 	.word	0x00003990


	//   ....[34]....
        /*0390*/ 	.word	0x000039b0


	//   ....[35]....
        /*0394*/ 	.word	0x00003a70


	//   ....[36]....
        /*0398*/ 	.word	0x00003aa0


	//   ....[37]....
        /*039c*/ 	.word	0x00003ab0


	//   ....[38]....
        /*03a0*/ 	.word	0x00003c20


	//   ....[39]....
        /*03a4*/ 	.word	0x00003c40


	//   ....[40]....
        /*03a8*/ 	.word	0x00003d50


	//   ....[41]....
        /*03ac*/ 	.word	0x00003d70


	//   ....[42]....
        /*03b0*/ 	.word	0x00003d80


	//   ....[43]....
        /*03b4*/ 	.word	0x00003dc0


	//   ....[44]....
        /*03b8*/ 	.word	0x00003dd0


	//   ....[45]....
        /*03bc*/ 	.word	0x00003df0


	//   ....[46]....
        /*03c0*/ 	.word	0x00003ff0


	//   ....[47]....
        /*03c4*/ 	.word	0x00004030


	//   ....[48]....
        /*03c8*/ 	.word	0x00004070


	//   ....[49]....
        /*03cc*/ 	.word	0x000040f0


	//   ....[50]....
        /*03d0*/ 	.word	0x00004130


	//   ....[51]....
        /*03d4*/ 	.word	0x00004150


	//   ....[52]....
        /*03d8*/ 	.word	0x000041b0


	//   ....[53]....
        /*03dc*/ 	.word	0x000041d0


	//   ....[54]....
        /*03e0*/ 	.word	0x000069d0


	//   ....[55]....
        /*03e4*/ 	.word	0x000069f0


	//   ....[56]....
        /*03e8*/ 	.word	0x00006a00


	//   ....[57]....
        /*03ec*/ 	.word	0x00006a10


	//   ....[58]....
        /*03f0*/ 	.word	0x00006a20


	//   ....[59]....
        /*03f4*/ 	.word	0x00006a30


	//   ....[60]....
        /*03f8*/ 	.word	0x00006a40


	//   ....[61]....
        /*03fc*/ 	.word	0x00006a50


	//   ....[62]....
        /*0400*/ 	.word	0x00006a60


	//   ....[63]....
        /*0404*/ 	.word	0x00006a70


	//   ....[64]....
        /*0408*/ 	.word	0x00006b30


	//   ....[65]....
        /*040c*/ 	.word	0x00006bf0


	//   ....[66]....
        /*0410*/ 	.word	0x00006c30


	//   ....[67]....
        /*0414*/ 	.word	0x00006c70


	//   ....[68]....
        /*0418*/ 	.word	0x00006cb0


	//   ....[69]....
        /*041c*/ 	.word	0x00006cf0


	//   ....[70]....
        /*0420*/ 	.word	0x00006d30


	//   ....[71]....
        /*0424*/ 	.word	0x00006d70


	//   ....[72]....
        /*0428*/ 	.word	0x00006db0


	//   ....[73]....
        /*042c*/ 	.word	0x00006f30


	//   ....[74]....
        /*0430*/ 	.word	0x00007250


	//   ....[75]....
        /*0434*/ 	.word	0x000072b0


	//   ....[76]....
        /*0438*/ 	.word	0x00007650


	//   ....[77]....
        /*043c*/ 	.word	0x00007860


	//   ....[78]....
        /*0440*/ 	.word	0x00007880


	//   ....[79]....
        /*0444*/ 	.word	0x00007890


	//   ....[80]....
        /*0448*/ 	.word	0x000078d0


	//   ....[81]....
        /*044c*/ 	.word	0x00007900


	//   ....[82]....
        /*0450*/ 	.word	0x00007b00


	//   ....[83]....
        /*0454*/ 	.word	0x00007b20


	//   ....[84]....
        /*0458*/ 	.word	0x00007ca0


	//   ....[85]....
        /*045c*/ 	.word	0x00007ce0


	//   ....[86]....
        /*0460*/ 	.word	0x00008210


	//   ....[87]....
        /*0464*/ 	.word	0x00008220


	//   ....[88]....
        /*0468*/ 	.word	0x00008230


	//   ....[89]....
        /*046c*/ 	.word	0x00008240


	//   ....[90]....
        /*0470*/ 	.word	0x00008250


	//   ....[91]....
        /*0474*/ 	.word	0x00008260


	//   ....[92]....
        /*0478*/ 	.word	0x00008280


	//   ....[93]....
        /*047c*/ 	.word	0x000082d0


	//   ....[94]....
        /*0480*/ 	.word	0x00008540


	//   ....[95]....
        /*0484*/ 	.word	0x00008550


	//   ....[96]....
        /*0488*/ 	.word	0x00008560


	//   ....[97]....
        /*048c*/ 	.word	0x00008570


	//   ....[98]....
        /*0490*/ 	.word	0x00008580


	//   ....[99]....
        /*0494*/ 	.word	0x00008590


	//   ....[100]....
        /*0498*/ 	.word	0x000085a0


	//   ....[101]....
        /*049c*/ 	.word	0x000085e0


	//   ....[102]....
        /*04a0*/ 	.word	0x0000c080


	//   ....[103]....
        /*04a4*/ 	.word	0x0000fb80


	//----- nvinfo : EIATTR_REG_RECONFIG
	.align		4
.L_940:
        /*04a8*/ 	.byte	0x01, 0x54
	.zero		2


	//----- nvinfo : EIATTR_SYSCALL_OFFSETS
	.align		4
        /*04ac*/ 	.byte	0x04, 0x46
        /*04ae*/ 	.short	(.L_942 - .L_941)


	//   ....[0]....
.L_941:
        /*04b0*/ 	.word	0x00001270


	//   ....[1]....
        /*04b4*/ 	.word	0x00001360


	//   ....[2]....
        /*04b8*/ 	.word	0x000014c0


	//   ....[3]....
        /*04bc*/ 	.word	0x000015b0


	//----- nvinfo : EIATTR_MBARRIER_INSTR_OFFSETS
	.align		4
.L_942:
        /*04c0*/ 	.byte	0x04, 0x39
        /*04c2*/ 	.short	(.L_944 - .L_943)


	//   ....[0]....
.L_943:
        /*04c4*/ 	.word	0x00000290
        /*04c8*/ 	.word	0x000000ff
        /*04cc*/ 	.word	0x00026800
        /*04d0*/ 	.short	0x0100
        /*04d2*/ 	.byte	0x06
	.zero		1


	//   ....[1]....
        /*04d4*/ 	.word	0x00000390
        /*04d8*/ 	.word	0x000000ff
        /*04dc*/ 	.word	0x00026810
        /*04e0*/ 	.short	0x0100
        /*04e2*/ 	.byte	0x08
	.zero		1


	//   ....[2]....
        /*04e4*/ 	.word	0x000003a0
        /*04e8*/ 	.word	0x000000ff
        /*04ec*/ 	.word	0x00026820
        /*04f0*/ 	.short	0x0100
        /*04f2*/ 	.byte	0x08
	.zero		1


	//   ....[3]....
        /*04f4*/ 	.word	0x000003b0
        /*04f8*/ 	.word	0x000000ff
        /*04fc*/ 	.word	0x00026818
        /*0500*/ 	.short	0x0100
        /*0502*/ 	.byte	0x08
	.zero		1


	//   ....[4]....
        /*0504*/ 	.word	0x000003c0
        /*0508*/ 	.word	0x000000ff
        /*050c*/ 	.word	0x00026828
        /*0510*/ 	.short	0x0100
        /*0512*/ 	.byte	0x08
	.zero		1


	//   ....[5]....
        /*0514*/ 	.word	0x000004f0
        /*0518*/ 	.word	0x000000ff
        /*051c*/ 	.word	0x00026830
        /*0520*/ 	.short	0x0100
        /*0522*/ 	.byte	0x08
	.zero		1


	//   ....[6]....
        /*0524*/ 	.word	0x00000500
        /*0528*/ 	.word	0x000000ff
        /*052c*/ 	.word	0x00026840
        /*0530*/ 	.short	0x0100
        /*0532*/ 	.byte	0x08
	.zero		1


	//   ....[7]....
        /*0534*/ 	.word	0x00000510
        /*0538*/ 	.word	0x000000ff
        /*053c*/ 	.word	0x00026838
        /*0540*/ 	.short	0x0100
        /*0542*/ 	.byte	0x08
	.zero		1


	//   ....[8]....
        /*0544*/ 	.word	0x00000520
        /*0548*/ 	.word	0x000000ff
        /*054c*/ 	.word	0x00026848
        /*0550*/ 	.short	0x0100
        /*0552*/ 	.byte	0x08
	.zero		1


	//   ....[9]....
        /*0554*/ 	.word	0x00001640
        /*0558*/ 	.word	0x00000010
        /*055c*/ 	.word	0x00026800
        /*0560*/ 	.short	0x010a
        /*0562*/ 	.byte	0x3f
	.zero		1


	//   ....[10]....
        /*0564*/ 	.word	0x00001660
        /*0568*/ 	.word	0x00000010
        /*056c*/ 	.word	0x00026800
        /*0570*/ 	.short	0x010a
        /*0572*/ 	.byte	0x3f
	.zero		1


	//   ....[11]....
        /*0574*/ 	.word	0x00001f50
        /*0578*/ 	.word	0x00000008
        /*057c*/ 	.word	0x00026810
        /*0580*/ 	.short	0x010a
        /*0582*/ 	.byte	0x3f
	.zero		1


	//   ....[12]....
        /*0584*/ 	.word	0x00001fc0
        /*0588*/ 	.word	0x00000008
        /*058c*/ 	.word	0x00026810
        /*0590*/ 	.short	0x010a
        /*0592*/ 	.byte	0x3f
	.zero		1


	//   ....[13]....
        /*0594*/ 	.word	0x00002370
        /*0598*/ 	.word	0x00000008
        /*059c*/ 	.word	0x00026830
        /*05a0*/ 	.short	0x010a
        /*05a2*/ 	.byte	0x3f
	.zero		1


	//   ....[14]....
        /*05a4*/ 	.word	0x000023f0
        /*05a8*/ 	.word	0x00000008
        /*05ac*/ 	.word	0x00026830
        /*05b0*/ 	.short	0x010a
        /*05b2*/ 	.byte	0x3f
	.zero		1


	//   ....[15]....
        /*05b4*/ 	.word	0x00005930
        /*05b8*/ 	.word	0x00000009
        /*05bc*/ 	.word	0x00000000
        /*05c0*/ 	.short	0x0101
        /*05c2*/ 	.byte	0x3f
	.zero		1


	//   ....[16]....
        /*05c4*/ 	.word	0x00005cc0
        /*05c8*/ 	.word	0x00000008
        /*05cc*/ 	.word	0x00000000
        /*05d0*/ 	.short	0x0101
        /*05d2*/ 	.byte	0x3f
	.zero		1


	//   ....[17]....
        /*05d4*/ 	.word	0x000063e0
        /*05d8*/ 	.word	0x00000005
        /*05dc*/ 	.word	0x00026810
        /*05e0*/ 	.short	0x010a
        /*05e2*/ 	.byte	0x3f
	.zero		1


	//   ....[18]....
        /*05e4*/ 	.word	0x00006460
        /*05e8*/ 	.word	0x00000005
        /*05ec*/ 	.word	0x00026810
        /*05f0*/ 	.short	0x010a
        /*05f2*/ 	.byte	0x3f
	.zero		1


	//   ....[19]....
        /*05f4*/ 	.word	0x000067e0
        /*05f8*/ 	.word	0x00000005
        /*05fc*/ 	.word	0x00026830
        /*0600*/ 	.short	0x010a
        /*0602*/ 	.byte	0x3f
	.zero		1


	//   ....[20]....
        /*0604*/ 	.word	0x00006870
        /*0608*/ 	.word	0x00000005
        /*060c*/ 	.word	0x00026830
        /*0610*/ 	.short	0x010a
        /*0612*/ 	.byte	0x3f
	.zero		1


	//   ....[21]....
        /*0614*/ 	.word	0x00009a90
        /*0618*/ 	.word	0x00000006
        /*061c*/ 	.word	0x00000000
        /*0620*/ 	.short	0x0101
        /*0622*/ 	.byte	0x3f
	.zero		1


	//   ....[22]....
        /*0624*/ 	.word	0x00009e40
        /*0628*/ 	.word	0x00000005
        /*062c*/ 	.word	0x00000000
        /*0630*/ 	.short	0x0101
        /*0632*/ 	.byte	0x3f
	.zero		1


	//   ....[23]....
        /*0634*/ 	.word	0x0000e1e0
        /*0638*/ 	.word	0x0000000f
        /*063c*/ 	.word	0x00026820
        /*0640*/ 	.short	0x010a
        /*0642*/ 	.byte	0x3f
	.zero		1


	//   ....[24]....
        /*0644*/ 	.word	0x0000e780
        /*0648*/ 	.word	0x0000000f
        /*064c*/ 	.word	0x00026840
        /*0650*/ 	.short	0x010a
        /*0652*/ 	.byte	0x3f
	.zero		1


	//   ....[25]....
        /*0654*/ 	.word	0x0000e9e0
        /*0658*/ 	.word	0x0000000f
        /*065c*/ 	.word	0x00026828
        /*0660*/ 	.short	0x010a
        /*0662*/ 	.byte	0x3f
	.zero		1


	//   ....[26]....
        /*0664*/ 	.word	0x0000ec40
        /*0668*/ 	.word	0x0000000f
        /*066c*/ 	.word	0x00026848
        /*0670*/ 	.short	0x010a
        /*0672*/ 	.byte	0x3f
	.zero		1


	//   ....[27]....
        /*0674*/ 	.word	0x0000ee40
        /*0678*/ 	.word	0x0000000f
        /*067c*/ 	.word	0x00026820
        /*0680*/ 	.short	0x010a
        /*0682*/ 	.byte	0x3f
	.zero		1


	//   ....[28]....
        /*0684*/ 	.word	0x0000f100
        /*0688*/ 	.word	0x0000000f
        /*068c*/ 	.word	0x00026840
        /*0690*/ 	.short	0x010a
        /*0692*/ 	.byte	0x3f
	.zero		1


	//   ....[29]....
        /*0694*/ 	.word	0x0000f330
        /*0698*/ 	.word	0x0000000f
        /*069c*/ 	.word	0x00026828
        /*06a0*/ 	.short	0x010a
        /*06a2*/ 	.byte	0x3f
	.zero		1


	//   ....[30]....
        /*06a4*/ 	.word	0x0000f600
        /*06a8*/ 	.word	0x00000003
        /*06ac*/ 	.word	0x00026840
        /*06b0*/ 	.short	0x010a
        /*06b2*/ 	.byte	0x3f
	.zero		1


	//   ....[31]....
        /*06b4*/ 	.word	0x0000fa00
        /*06b8*/ 	.word	0x00000007
        /*06bc*/ 	.word	0x00000000
        /*06c0*/ 	.short	0x010a
        /*06c2*/ 	.byte	0x3f
	.zero		1


	//   ....[32]....
        /*06c4*/ 	.word	0x0000fa50
        /*06c8*/ 	.word	0x00000003
        /*06cc*/ 	.word	0x00000000
        /*06d0*/ 	.short	0x010a
        /*06d2*/ 	.byte	0x3f
	.zero		1


	//   ....[33]....
        /*06d4*/ 	.word	0x0000fab0
        /*06d8*/ 	.word	0x00000005
        /*06dc*/ 	.word	0x00000000
        /*06e0*/ 	.short	0x010a
        /*06e2*/ 	.byte	0x3f
	.zero		1


	//   ....[34]....
        /*06e4*/ 	.word	0x0000fae0
        /*06e8*/ 	.word	0x00000003
        /*06ec*/ 	.word	0x00000000
        /*06f0*/ 	.short	0x010a
        /*06f2*/ 	.byte	0x3f
	.zero		1


	//   ....[35]....
        /*06f4*/ 	.word	0x0000fbb0
        /*06f8*/ 	.word	0x00000010
        /*06fc*/ 	.word	0x00026800
        /*0700*/ 	.short	0x010a
        /*0702*/ 	.byte	0x3f
	.zero		1


	//   ....[36]....
        /*0704*/ 	.word	0x0000fc00
        /*0708*/ 	.word	0x00000008
        /*070c*/ 	.word	0x00026810
        /*0710*/ 	.short	0x010a
        /*0712*/ 	.byte	0x3f
	.zero		1


	//   ....[37]....
        /*0714*/ 	.word	0x0000fc50
        /*0718*/ 	.word	0x00000008
        /*071c*/ 	.word	0x00026830
        /*0720*/ 	.short	0x010a
        /*0722*/ 	.byte	0x3f
	.zero		1


	//   ....[38]....
        /*0724*/ 	.word	0x0000fca0
        /*0728*/ 	.word	0x00000005
        /*072c*/ 	.word	0x00026810
        /*0730*/ 	.short	0x010a
        /*0732*/ 	.byte	0x3f
	.zero		1


	//   ....[39]....
        /*0734*/ 	.word	0x0000fcf0
        /*0738*/ 	.word	0x00000005
        /*073c*/ 	.word	0x00026830
        /*0740*/ 	.short	0x010a
        /*0742*/ 	.byte	0x3f
	.zero		1


	//   ....[40]....
        /*0744*/ 	.word	0x0000fd40
        /*0748*/ 	.word	0x0000000f
        /*074c*/ 	.word	0x00026820
        /*0750*/ 	.short	0x010a
        /*0752*/ 	.byte	0x3f
	.zero		1


	//   ....[41]....
        /*0754*/ 	.word	0x0000fd90
        /*0758*/ 	.word	0x0000000f
        /*075c*/ 	.word	0x00026840
        /*0760*/ 	.short	0x010a
        /*0762*/ 	.byte	0x3f
	.zero		1


	//   ....[42]....
        /*0764*/ 	.word	0x0000fde0
        /*0768*/ 	.word	0x0000000f
        /*076c*/ 	.word	0x00026828
        /*0770*/ 	.short	0x010a
        /*0772*/ 	.byte	0x3f
	.zero		1


	//   ....[43]....
        /*0774*/ 	.word	0x0000fe30
        /*0778*/ 	.word	0x0000000f
        /*077c*/ 	.word	0x00026848
        /*0780*/ 	.short	0x010a
        /*0782*/ 	.byte	0x3f
	.zero		1


	//   ....[44]....
        /*0784*/ 	.word	0x0000fe90
        /*0788*/ 	.word	0x0000000f
        /*078c*/ 	.word	0x00026820
        /*0790*/ 	.short	0x010a
        /*0792*/ 	.byte	0x3f
	.zero		1


	//   ....[45]....
        /*0794*/ 	.word	0x0000fee0
        /*0798*/ 	.word	0x0000000f
        /*079c*/ 	.word	0x00026840
        /*07a0*/ 	.short	0x010a
        /*07a2*/ 	.byte	0x3f
	.zero		1


	//   ....[46]....
        /*07a4*/ 	.word	0x0000ff30
        /*07a8*/ 	.word	0x0000000f
        /*07ac*/ 	.word	0x00026828
        /*07b0*/ 	.short	0x010a
        /*07b2*/ 	.byte	0x3f
	.zero		1


	//   ....[47]....
        /*07b4*/ 	.word	0x0000ff80
        /*07b8*/ 	.word	0x00000003
        /*07bc*/ 	.word	0x00026840
        /*07c0*/ 	.short	0x010a
        /*07c2*/ 	.byte	0x3f
	.zero		1


	//   ....[48]....
        /*07c4*/ 	.word	0x00010050
        /*07c8*/ 	.word	0x00000007
        /*07cc*/ 	.word	0x00000000
        /*07d0*/ 	.short	0x010a
        /*07d2*/ 	.byte	0x3f
	.zero		1


	//   ....[49]....
        /*07d4*/ 	.word	0x000100a0
        /*07d8*/ 	.word	0x00000003
        /*07dc*/ 	.word	0x00000000
        /*07e0*/ 	.short	0x010a
        /*07e2*/ 	.byte	0x3f
	.zero		1


	//   ....[50]....
        /*07e4*/ 	.word	0x000100f0
        /*07e8*/ 	.word	0x00000005
        /*07ec*/ 	.word	0x00000000
        /*07f0*/ 	.short	0x010a
        /*07f2*/ 	.byte	0x3f
	.zero		1


	//----- nvinfo : EIATTR_NUM_MBARRIERS
	.align		4
.L_944:
        /*07f4*/ 	.byte	0x03, 0x38
        /*07f6*/ 	.short	0x0009


	//----- nvinfo : EIATTR_EXIT_INSTR_OFFSETS
	.align		4
        /*07f8*/ 	.byte	0x04, 0x1c
        /*07fa*/ 	.short	(.L_946 - .L_945)


	//   ....[0]....
.L_945:
        /*07fc*/ 	.word	0x0000fb30


	//----- nvinfo : EIATTR_MAX_THREADS
	.align		4
.L_946:
        /*0800*/ 	.byte	0x04, 0x05
        /*0802*/ 	.short	(.L_948 - .L_947)
.L_947:
        /*0804*/ 	.word	0x00000180
        /*0808*/ 	.word	0x00000001
        /*080c*/ 	.word	0x00000001


	//----- nvinfo : EIATTR_CRS_STACK_SIZE
	.align		4
.L_948:
        /*0810*/ 	.byte	0x04, 0x1e
        /*0812*/ 	.short	(.L_950 - .L_949)
.L_949:
        /*0814*/ 	.word	0x00000000


	//----- nvinfo : EIATTR_CBANK_PARAM_SIZE
	.align		4
.L_950:
        /*0818*/ 	.byte	0x03, 0x19
        /*081a*/ 	.short	0x06f0


	//----- nvinfo : EIATTR_PARAM_CBANK
	.align		4
        /*081c*/ 	.byte	0x04, 0x0a
        /*081e*/ 	.short	(.L_952 - .L_951)
	.align		4
.L_951:
        /*0820*/ 	.word	index@(.nv.constant0._ZN7cutlass13device_kernelIN5flash11enable_sm90INS1_16FlashAttnBwdSm90INS1_25CollectiveMainloopBwdSm90ILi2ELi2ELi2EN4cute5tupleIJNS5_1CILi1EEES8_S8_EEENS6_IJNS7_ILi96EEENS7_ILi128EEENS7_ILi64EEEEEENS_6half_tEfNS_4arch4Sm90ELb1ELb0ELb1ELb1ELb0ELb1ELb0ELb1ELi2ELi1ELi2ELi2ELb0EEENS1_21CollectiveEpilogueBwdISD_SE_SG_Li256ELb1ELb0ELi1EEENS1_25SingleTileBwdLPTSchedulerILb1ELi128ELb0EEEEEEEEEvNT_6ParamsE)
        /*0824*/ 	.short	0x0210
        /*0826*/ 	.short	0x06f0


	//----- nvinfo : EIATTR_SW_WAR
	.align		4
.L_952:
        /*0828*/ 	.byte	0x04, 0x36
        /*082a*/ 	.short	(.L_954 - .L_953)
.L_953:
        /*082c*/ 	.word	0x00000008
.L_954:


//--------------------- .nv.info._ZN7cutlass13device_kernelIN5flash11enable_sm90INS1_16FlashAttnBwdSm90INS1_25CollectiveMainloopBwdSm90ILi2ELi2ELi2EN4cute5tupleIJNS5_1CILi1EEES8_S8_EEENS6_IJNS7_ILi96EEENS7_ILi128EEENS7_ILi64EEEEEENS_6half_tEfNS_4arch4Sm90ELb1ELb0ELb1ELb1ELb1ELb1ELb0ELb1ELi2ELi1ELi2ELi2ELb0EEENS1_21CollectiveEpilogueBwdISD_SE_SG_Li256ELb1ELb0ELi1EEENS1_25SingleTileBwdLPTSchedulerILb1ELi128ELb1EEEEEEEEEvNT_6ParamsE --------------------------
	.section	.nv.info._ZN7cutlass13device_kernelIN5flash11enable_sm90INS1_16FlashAttnBwdSm90INS1_25CollectiveMainloopBwdSm90ILi2ELi2ELi2EN4cute5tupleIJNS5_1CILi1EEES8_S8_EEENS6_IJNS7_ILi96EEENS7_ILi128EEENS7_ILi64EEEEEENS_6half_tEfNS_4arch4Sm90ELb1ELb0ELb1ELb1ELb1ELb1ELb0ELb1ELi2ELi1ELi2ELi2ELb0EEENS1_21CollectiveEpilogueBwdISD_SE_SG_Li256ELb1ELb0ELi1EEENS1_25SingleTileBwdLPTSchedulerILb1ELi128ELb1EEEEEEEEEvNT_6ParamsE,"",@"SHT_CUDA_INFO"
	.sectionflags	@""
	.align	4


	//----- nvinfo : EIATTR_CUDA_API_VERSION
	.align		4
        /*0000*/ 	.byte	0x04, 0x37
        /*0002*/ 	.short	(.L_956 - .L_955)
.L_955:
        /*0004*/ 	.word	0x00000082


	//----- nvinfo : EIATTR_KPARAM_INFO
	.align		4
.L_956:
        /*0008*/ 	.byte	0x04, 0x17
        /*000a*/ 	.short	(.L_958 - .L_957)
.L_957:
        /*000c*/ 	.word	0x00000000
        /*0010*/ 	.short	0x0000
        /*0012*/ 	.short	0x0070
        /*0014*/ 	.byte	0x00, 0xf0, 0x01, 0x1a


	//----- nvinfo : EIATTR_SPARSE_MMA_MASK
	.align		4
.L_958:
        /*0018*/ 	.byte	0x03, 0x50
        /*001a*/ 	.short	0x0000


	//----- nvinfo : EIATTR_MAXREG_COUNT
	.align		4
        /*001c*/ 	.byte	0x03, 0x1b
        /*001e*/ 	.short	0x00a8


	//----- nvinfo : EIATTR_NUM_BARRIERS
	.align		4
        /*0020*/ 	.byte	0x02, 0x4c
        /*0022*/ 	.byte	0x10
	.zero		1


	//----- nvinfo : EIATTR_EXTERNS
	.align		4
        /*0024*/ 	.byte	0x04, 0x0f
        /*0026*/ 	.short	(.L_960 - .L_959)


	//   ....[0]....
	.align		4
.L_959:
        /*0028*/ 	.word	index@(__assertfail)


	//----- nvinfo : EIATTR_ANNOTATIONS
	.align		4
.L_960:
        /*002c*/ 	.byte	0x04, 0x55
        /*002e*/ 	.short	(.L_962 - .L_961)


	//   ....[0]....
.L_961:
        /* <DEDUP_REMOVED lines=19> */


	//----- nvinfo : EIATTR_MERCURY_ISA_VERSION
	.align		4
.L_962:
        /*0150*/ 	.byte	0x03, 0x5f
        /*0152*/ 	.short	0x0101


	//----- nvinfo : EIATTR_INT_WARP_WIDE_INSTR_OFFSETS
	.align		4
        /*0154*/ 	.byte	0x04, 0x31
        /*0156*/ 	.short	(.L_964 - .L_963)


	//   ....[0]....
.L_963:
        /*0158*/ 	.word	0x00000190


	//   ....[1]....
        /*015c*/ 	.word	0x000001c0


	//   ....[2]....
        /*0160*/ 	.word	0x0000d250


	//   ....[3]....
        /*0164*/ 	.word	0x0000d900


	//   ....[4]....
        /*0168*/ 	.word	0x0000de20


	//----- nvinfo : EIATTR_COOP_GROUP_MASK_REGIDS
	.align		4
.L_964:
        /*016c*/ 	.byte	0x04, 0x29
        /*016e*/ 	.short	(.L_966 - .L_965)


	//   ....[0]....
.L_965:
        /*0170*/ 	.word	0xffffffff


	//   ....[1]....
        /*0174*/ 	.word	0xffffffff


	//   ....[2]....
        /*0178*/ 	.word	0xffffffff


	//   ....[3]....
        /*017c*/ 	.word	0xffffffff


	//   ....[4]....
        /*0180*/ 	.word	0xffffffff


	//   ....[5]....
        /*0184*/ 	.word	0xffffffff


	//   ....[6]....
        /*0188*/ 	.word	0xffffffff


	//   ....[7]....
        /*018c*/ 	.word	0xffffffff


	//   ....[8]....
        /*0190*/ 	.word	0xffffffff


	//   ....[9]....
        /*0194*/ 	.word	0xffffffff


	//   ....[10]....
        /*0198*/ 	.word	0xffffffff


	//   ....[11]....
        /*019c*/ 	.word	0xffffffff


	//   ....[12]....
        /*01a0*/ 	.word	0xffffffff


	//   ....[13]....
        /*01a4*/ 	.word	0xffffffff


	//   ....[14]....
        /*01a8*/ 	.word	0xffffffff


	//   ....[15]....
        /*01ac*/ 	.word	0xffffffff


	//   ....[16]....
        /*01b0*/ 	.word	0xffffffff


	//   ....[17]....
        /*01b4*/ 	.word	0xffffffff


	//   ....[18]....
        /*01b8*/ 	.word	0xffffffff


	//   ....[19]....
        /*01bc*/ 	.word	0xffffffff


	//   ....[20]....
        /*01c0*/ 	.word	0xffffffff


	//   ....[21]....
        /*01c4*/ 	.word	0xffffffff


	//   ....[22]....
        /*01c8*/ 	.word	0xffffffff


	//   ....[23]....
        /*01cc*/ 	.word	0xffffffff


	//   ....[24]....
        /*01d0*/ 	.word	0xffffffff


	//   ....[25]....
        /*01d4*/ 	.word	0xffffffff


	//   ....[26]....
        /*01d8*/ 	.word	0xffffffff


	//   ....[27]....
        /*01dc*/ 	.word	0xffffffff


	//   ....[28]....
        /*01e0*/ 	.word	0xffffffff


	//   ....[29]....
        /*01e4*/ 	.word	0xffffffff


	//   ....[30]....
        /*01e8*/ 	.word	0xffffffff


	//   ....[31]....
        /*01ec*/ 	.word	0xffffffff


	//   ....[32]....
        /*01f0*/ 	.word	0xffffffff


	//   ....[33]....
        /*01f4*/ 	.word	0xffffffff


	//   ....[34]....
        /*01f8*/ 	.word	0xffffffff


	//   ....[35]....
        /*01fc*/ 	.word	0xffffffff


	//   ....[36]....
        /*0200*/ 	.word	0xffffffff


	//   ....[37]....
        /*0204*/ 	.word	0xffffffff


	//   ....[38]....
        /*0208*/ 	.word	0xffffffff


	//   ....[39]....
        /*020c*/ 	.word	0xffffffff


	//   ....[40]....
        /*0210*/ 	.word	0xffffffff


	//   ....[41]....
        /*0214*/ 	.word	0xffffffff


	//   ....[42]....
        /*0218*/ 	.word	0xffffffff


	//   ....[43]....
        /*021c*/ 	.word	0xffffffff


	//   ....[44]....
        /*0220*/ 	.word	0xffffffff


	//   ....[45]....
        /*0224*/ 	.word	0xffffffff


	//   ....[46]....
        /*0228*/ 	.word	0xffffffff


	//   ....[47]....
        /*022c*/ 	.word	0xffffffff


	//   ....[48]....
        /*0230*/ 	.word	0xffffffff


	//   ....[49]....
        /*0234*/ 	.word	0xffffffff


	//   ....[50]....
        /*0238*/ 	.word	0xffffffff


	//   ....[51]....
        /*023c*/ 	.word	0xffffffff


	//   ....[52]....
        /*0240*/ 	.word	0xffffffff


	//   ....[53]....
        /*0244*/ 	.word	0xffffffff


	//   ....[54]....
        /*0248*/ 	.word	0xffffffff


	//   ....[55]....
        /*024c*/ 	.word	0xffffffff


	//   ....[56]....
        /*0250*/ 	.word	0xffffffff


	//   ....[57]....
        /*0254*/ 	.word	0xffffffff


	//   ....[58]....
        /*0258*/ 	.word	0xffffffff


	//   ....[59]....
        /*025c*/ 	.word	0xffffffff


	//   ....[60]....
        /*0260*/ 	.word	0xffffffff


	//   ....[61]....
        /*0264*/ 	.word	0xffffffff


	//   ....[62]....
        /*0268*/ 	.word	0xffffffff


	//   ....[63]....
        /*026c*/ 	.word	0xffffffff


	//   ....[64]....
        /*0270*/ 	.word	0xffffffff


	//   ....[65]....
        /*0274*/ 	.word	0xffffffff


	//   ....[66]....
        /*0278*/ 	.word	0xffffffff


	//   ....[67]....
        /*027c*/ 	.word	0xffffffff


	//   ....[68]....
        /*0280*/ 	.word	0xffffffff


	//   ....[69]....
        /*0284*/ 	.word	0xffffffff


	//   ....[70]....
        /*0288*/ 	.word	0xffffffff


	//   ....[71]....
        /*028c*/ 	.word	0xffffffff


	//   ....[72]....
        /*0290*/ 	.word	0xffffffff


	//   ....[73]....
        /*0294*/ 	.word	0xffffffff


	//   ....[74]....
        /*0298*/ 	.word	0xffffffff


	//   ....[75]....
        /*029c*/ 	.word	0xffffffff


	//   ....[76]....
        /*02a0*/ 	.word	0xffffffff


	//   ....[77]....
        /*02a4*/ 	.word	0xffffffff


	//   ....[78]....
        /*02a8*/ 	.word	0xffffffff


	//   ....[79]....
        /*02ac*/ 	.word	0xffffffff


	//   ....[80]....
        /*02b0*/ 	.word	0xffffffff


	//   ....[81]....
        /*02b4*/ 	.word	0xffffffff


	//   ....[82]....
        /*02b8*/ 	.word	0xffffffff


	//   ....[83]....
        /*02bc*/ 	.word	0xffffffff


	//   ....[84]....
        /*02c0*/ 	.word	0xffffffff


	//   ....[85]....
        /*02c4*/ 	.word	0xffffffff


	//   ....[86]....
        /*02c8*/ 	.word	0xffffffff


	//   ....[87]....
        /*02cc*/ 	.word	0xffffffff


	//   ....[88]....
        /*02d0*/ 	.word	0xffffffff


	//   ....[89]....
        /*02d4*/ 	.word	0xffffffff


	//   ....[90]....
        /*02d8*/ 	.word	0xffffffff


	//   ....[91]....
        /*02dc*/ 	.word	0xffffffff


	//   ....[92]....
        /*02e0*/ 	.word	0xffffffff


	//   ....[93]....
        /*02e4*/ 	.word	0xffffffff


	//   ....[94]....
        /*02e8*/ 	.word	0xffffffff


	//   ....[95]....
        /*02ec*/ 	.word	0xffffffff


	//   ....[96]....
        /*02f0*/ 	.word	0xffffffff


	//   ....[97]....
        /*02f4*/ 	.word	0xffffffff


	//   ....[98]....
        /*02f8*/ 	.word	0xffffffff


	//   ....[99]....
        /*02fc*/ 	.word	0xffffffff


	//   ....[100]....
        /*0300*/ 	.word	0xffffffff


	//   ....[101]....
        /*0304*/ 	.word	0xffffffff


	//   ....[102]....
        /*0308*/ 	.word	0xffffffff


	//   ....[103]....
        /*030c*/ 	.word	0xffffffff


	//   ....[104]....
        /*0310*/ 	.word	0xffffffff


	//   ....[105]....
        /*0314*/ 	.word	0xffffffff


	//   ....[106]....
        /*0318*/ 	.word	0xffffffff


	//   ....[107]....
        /*031c*/ 	.word	0xffffffff


	//   ....[108]....
        /*0320*/ 	.word	0xffffffff


	//   ....[109]....
        /*0324*/ 	.word	0x0500000f


	//   ....[110]....
        /*0328*/ 	.word	0x0500000f


	//   ....[111]....
        /*032c*/ 	.word	0x0500000f


	//   ....[112]....
        /*0330*/ 	.word	0x0500000f


	//----- nvinfo : EIATTR_COOP_GROUP_INSTR_OFFSETS
	.align		4
.L_966:
        /*0334*/ 	.byte	0x04, 0x28
        /*0336*/ 	.short	(.L_968 - .L_967)


	//   ....[0]....
.L_967:
        /*0338*/ 	.word	0x00000070


	//   ....[1]....
        /*033c*/ 	.word	0x000001a0


	//   ....[2]....
        /*0340*/ 	.word	0x000001f0


	//   ....[3]....
        /*0344*/ 	.word	0x000003e0


	//   ....[4]....
        /*0348*/ 	.word	0x00000630


	//   ....[5]....
        /*034c*/ 	.word	0x00001630


	//   ....[6]....
        /*0350*/ 	.word	0x00002780


	//   ....[7]....
        /*0354*/ 	.word	0x000028f0


	//   ....[8]....
        /*0358*/ 	.word	0x00002920


	//   ....[9]....
        /*035c*/ 	.word	0x00003090


	//   ....[10]....
        /*0360*/ 	.word	0x00003140


	//   ....[11]....
        /*0364*/ 	.word	0x00003190


	//   ....[12]....
        /*0368*/ 	.word	0x00003430


	//   ....[13]....
        /*036c*/ 	.word	0x00003460


	//   ....[14]....
        /*0370*/ 	.word	0x000034b0


	//   ....[15]....
        /*0374*/ 	.word	0x000034c0


	//   ....[16]....
        /*0378*/ 	.word	0x000034d0


	//   ....[17]....
        /*037c*/ 	.word	0x000034e0


	//   ....[18]....
        /*0380*/ 	.word	0x000035b0


	//   ....[19]....
        /*0384*/ 	.word	0x000035c0


	//   ....[20]....
        /*0388*/ 	.word	0x000035f0


	//   ....[21]....
        /*038c*/ 	.word	0x00003600


	//   ....[22]....
        /*0390*/ 	.word	0x00003620


	//   ....[23]....
        /*0394*/ 	.word	0x000036f0


	//   ....[24]....
        /*0398*/ 	.word	0x00003730


	//   ....[25]....
        /*039c*/ 	.word	0x00003760


	//   ....[26]....
        /*03a0*/ 	.word	0x000037a0


	//   ....[27]....
        /*03a4*/ 	.word	0x000037b0


	//   ....[28]....
        /*03a8*/ 	.word	0x000037f0


	//   ....[29]....
        /*03ac*/ 	.word	0x00003840


	//   ....[30]....
        /*03b0*/ 	.word	0x00003880


	//   ....[31]....
        /*03b4*/ 	.word	0x000038c0


	//   ....[32]....
        /*03b8*/ 	.word	0x00003920


	//   ....[33]....
        /*03bc*/ 	.word	0x000039b0


	//   ....[34]....
        /*03c0*/ 	.word	0x000039d0


	//   ....[35]....
        /*03c4*/ 	.word	0x00003a90


	//   ....[36]....
        /*03c8*/ 	.word	0x00003ac0


	//   ....[37]....
        /*03cc*/ 	.word	0x00003ad0


	//   ....[38]....
        /*03d0*/ 	.word	0x00003c40


	//   ....[39]....
        /*03d4*/ 	.word	0x00003c60


	//   ....[40]....
        /*03d8*/ 	.word	0x00003d70


	//   ....[41]....
        /*03dc*/ 	.word	0x00003d90


	//   ....[42]....
        /*03e0*/ 	.word	0x00003da0


	//   ....[43]....
        /*03e4*/ 	.word	0x00003de0


	//   ....[44]....
        /*03e8*/ 	.word	0x00003df0


	//   ....[45]....
        /*03ec*/ 	.word	0x00003e10


	//   ....[46]....
        /*03f0*/ 	.word	0x00004010


	//   ....[47]....
        /*03f4*/ 	.word	0x00004050


	//   ....[48]....
        /*03f8*/ 	.word	0x00004090


	//   ....[49]....
        /*03fc*/ 	.word	0x00004110


	//   ....[50]....
        /*0400*/ 	.word	0x00004150


	//   ....[51]....
        /*0404*/ 	.word	0x00004170


	//   ....[52]....
        /*0408*/ 	.word	0x000041d0


	//   ....[53]....
        /*040c*/ 	.word	0x000041f0


	//   ....[54]....
        /*0410*/ 	.word	0x000069f0


	//   ....[55]....
        /*0414*/ 	.word	0x00006a10


	//   ....[56]....
        /*0418*/ 	.word	0x00006a20


	//   ....[57]....
        /*041c*/ 	.word	0x00006a30


	//   ....[58]....
        /*0420*/ 	.word	0x00006a40


	//   ....[59]....
        /*0424*/ 	.word	0x00006a50


	//   ....[60]....
        /*0428*/ 	.word	0x00006a60


	//   ....[61]....
        /*042c*/ 	.word	0x00006a70


	//   ....[62]....
        /*0430*/ 	.word	0x00006a80


	//   ....[63]....
        /*0434*/ 	.word	0x00006a90


	//   ....[64]....
        /*0438*/ 	.word	0x00006b50


	//   ....[65]....
        /*043c*/ 	.word	0x00006c10


	//   ....[66]....
        /*0440*/ 	.word	0x00006c50


	//   ....[67]....
        /*0444*/ 	.word	0x00006c90


	//   ....[68]....
        /*0448*/ 	.word	0x00006cd0


	//   ....[69]....
        /*044c*/ 	.word	0x00006d10


	//   ....[70]....
        /*0450*/ 	.word	0x00006d50


	//   ....[71]....
        /*0454*/ 	.word	0x00006d90


	//   ....[72]....
        /*0458*/ 	.word	0x00006dd0


	//   ....[73]....
        /*045c*/ 	.word	0x00006f50


	//   ....[74]....
        /*0460*/ 	.word	0x00007270


	//   ....[75]....
        /*0464*/ 	.word	0x000072d0


	//   ....[76]....
        /*0468*/ 	.word	0x00007670


	//   ....[77]....
        /*046c*/ 	.word	0x00007880


	//   ....[78]....
        /*0470*/ 	.word	0x000078a0


	//   ....[79]....
        /*0474*/ 	.word	0x000078b0


	//   ....[80]....
        /*0478*/ 	.word	0x000078f0


	//   ....[81]....
        /*047c*/ 	.word	0x00007920


	//   ....[82]....
        /*0480*/ 	.word	0x00007b20


	//   ....[83]....
        /*0484*/ 	.word	0x00007b40


	//   ....[84]....
        /*0488*/ 	.word	0x00007ce0


	//   ....[85]....
        /*048c*/ 	.word	0x00007d20


	//   ....[86]....
        /*0490*/ 	.word	0x00008230


	//   ....[87]....
        /*0494*/ 	.word	0x00008240


	//   ....[88]....
        /*0498*/ 	.word	0x00008250


	//   ....[89]....
        /*049c*/ 	.word	0x00008260


	//   ....[90]....
        /*04a0*/ 	.word	0x00008270


	//   ....[91]....
        /*04a4*/ 	.word	0x00008280


	//   ....[92]....
        /*04a8*/ 	.word	0x000082a0


	//   ....[93]....
        /*04ac*/ 	.word	0x000082f0


	//   ....[94]....
        /*04b0*/ 	.word	0x00008560


	//   ....[95]....
        /*04b4*/ 	.word	0x00008570


	//   ....[96]....
        /*04b8*/ 	.word	0x00008580


	//   ....[97]....
        /*04bc*/ 	.word	0x00008590


	//   ....[98]....
        /*04c0*/ 	.word	0x000085a0


	//   ....[99]....
        /*04c4*/ 	.word	0x000085b0


	//   ....[100]....
        /*04c8*/ 	.word	0x000085c0


	//   ....[101]....
        /*04cc*/ 	.word	0x00008600


	//   ....[102]....
        /*04d0*/ 	.word	0x0000c0a0


	//   ....[103]....
        /*04d4*/ 	.word	0x0000ce50


	//   ....[104]....
        /*04d8*/ 	.word	0x0000d180


	//   ....[105]....
        /*04dc*/ 	.word	0x0000d580


	//   ....[106]....
        /*04e0*/ 	.word	0x0000d830


	//   ....[107]....
        /*04e4*/ 	.word	0x0000dae0


	//   ....[108]....
        /*04e8*/ 	.word	0x0000dd50


	//   ....[109]....
        /*04ec*/ 	.word	0x00010490


	//   ....[110]....
        /*04f0*/ 	.word	0x00010680


	//   ....[111]....
        /*04f4*/ 	.word	0x000106f0


	//   ....[112]....
        /*04f8*/ 	.word	0x00010760


	//----- nvinfo : EIATTR_REG_RECONFIG
	.align		4
.L_968:
        /*04fc*/ 	.byte	0x01, 0x54
	.zero		2


	//----- nvinfo : EIATTR_SYSCALL_OFFSETS
	.align		4
        /*0500*/ 	.byte	0x04, 0x46
        /*0502*/ 	.short	(.L_970 - .L_969)


	//   ....[0]....
.L_969:
        /*0504*/ 	.word	0x00001290


	//   ....[1]....
        /*0508*/ 	.word	0x00001380


	//   ....[2]....
        /*050c*/ 	.word	0x000014e0


	//   ....[3]....
        /*0510*/ 	.word	0x000015d0


	//----- nvinfo : EIATTR_MBARRIER_INSTR_OFFSETS
	.align		4
.L_970:
        /*0514*/ 	.byte	0x04, 0x39
        /*0516*/ 	.short	(.L_972 - .L_971)


	//   ....[0]....
.L_971:
        /*0518*/ 	.word	0x00000290
        /*051c*/ 	.word	0x000000ff
        /*0520*/ 	.word	0x00026800
        /*0524*/ 	.short	0x0100
        /*0526*/ 	.byte	0x06
	.zero		1


	//   ....[1]....
        /*0528*/ 	.word	0x00000390
        /*052c*/ 	.word	0x000000ff
        /*0530*/ 	.word	0x00026810
        /*0534*/ 	.short	0x0100
        /*0536*/ 	.byte	0x08
	.zero		1


	//   ....[2]....
        /*0538*/ 	.word	0x000003a0
        /*053c*/ 	.word	0x000000ff
        /*0540*/ 	.word	0x00026820
        /*0544*/ 	.short	0x0100
        /*0546*/ 	.byte	0x08
	.zero		1


	//   ....[3]....
        /*0548*/ 	.word	0x000003b0
        /*054c*/ 	.word	0x000000ff
        /*0550*/ 	.word	0x00026818
        /*0554*/ 	.short	0x0100
        /*0556*/ 	.byte	0x08
	.zero		1


	//   ....[4]....
        /*0558*/ 	.word	0x000003c0
        /*055c*/ 	.word	0x000000ff
        /*0560*/ 	.word	0x00026828
        /*0564*/ 	.short	0x0100
        /*0566*/ 	.byte	0x08
	.zero		1


	//   ....[5]....
        /*0568*/ 	.word	0x000004f0
        /*056c*/ 	.word	0x000000ff
        /*0570*/ 	.word	0x00026830
        /*0574*/ 	.short	0x0100
        /*0576*/ 	.byte	0x08
	.zero		1


	//   ....[6]....
        /*0578*/ 	.word	0x00000500
        /*057c*/ 	.word	0x000000ff
        /*0580*/ 	.word	0x00026840
        /*0584*/ 	.short	0x0100
        /*0586*/ 	.byte	0x08
	.zero		1


	//   ....[7]....
        /*0588*/ 	.word	0x00000510
        /*058c*/ 	.word	0x000000ff
        /*0590*/ 	.word	0x00026838
        /*0594*/ 	.short	0x0100
        /*0596*/ 	.byte	0x08
	.zero		1


	//   ....[8]....
        /*0598*/ 	.word	0x00000520
        /*059c*/ 	.word	0x000000ff
        /*05a0*/ 	.word	0x00026848
        /*05a4*/ 	.short	0x0100
        /*05a6*/ 	.byte	0x08
	.zero		1


	//   ....[9]....
        /*05a8*/ 	.word	0x00001660
        /*05ac*/ 	.word	0x00000010
        /*05b0*/ 	.word	0x00026800
        /*05b4*/ 	.short	0x010a
        /*05b6*/ 	.byte	0x3f
	.zero		1


	//   ....[10]....
        /*05b8*/ 	.word	0x00001680
        /*05bc*/ 	.word	0x00000010
        /*05c0*/ 	.word	0x00026800
        /*05c4*/ 	.short	0x010a
        /*05c6*/ 	.byte	0x3f
	.zero		1


	//   ....[11]....
        /*05c8*/ 	.word	0x00001f70
        /*05cc*/ 	.word	0x00000008
        /*05d0*/ 	.word	0x00026810
        /*05d4*/ 	.short	0x010a
        /*05d6*/ 	.byte	0x3f
	.zero		1


	//   ....[12]....
        /*05d8*/ 	.word	0x00001fe0
        /*05dc*/ 	.word	0x00000008
        /*05e0*/ 	.word	0x00026810
        /*05e4*/ 	.short	0x010a
        /*05e6*/ 	.byte	0x3f
	.zero		1


	//   ....[13]....
        /*05e8*/ 	.word	0x00002390
        /*05ec*/ 	.word	0x00000008
        /*05f0*/ 	.word	0x00026830
        /*05f4*/ 	.short	0x010a
        /*05f6*/ 	.byte	0x3f
	.zero		1


	//   ....[14]....
        /*05f8*/ 	.word	0x00002410
        /*05fc*/ 	.word	0x00000008
        /*0600*/ 	.word	0x00026830
        /*0604*/ 	.short	0x010a
        /*0606*/ 	.byte	0x3f
	.zero		1


	//   ....[15]....
        /*0608*/ 	.word	0x00005950
        /*060c*/ 	.word	0x00000009
        /*0610*/ 	.word	0x00000000
        /*0614*/ 	.short	0x0101
        /*0616*/ 	.byte	0x3f
	.zero		1


	//   ....[16]....
        /*0618*/ 	.word	0x00005ce0
        /*061c*/ 	.word	0x00000008
        /*0620*/ 	.word	0x00000000
        /*0624*/ 	.short	0x0101
        /*0626*/ 	.byte	0x3f
	.zero		1


	//   ....[17]....
        /*0628*/ 	.word	0x00006400
        /*062c*/ 	.word	0x00000005
        /*0630*/ 	.word	0x00026810
        /*0634*/ 	.short	0x010a
        /*0636*/ 	.byte	0x3f
	.zero		1


	//   ....[18]....
        /*0638*/ 	.word	0x00006480
        /*063c*/ 	.word	0x00000005
        /*0640*/ 	.word	0x00026810
        /*0644*/ 	.short	0x010a
        /*0646*/ 	.byte	0x3f
	.zero		1


	//   ....[19]....
        /*0648*/ 	.word	0x00006800
        /*064c*/ 	.word	0x00000005
        /*0650*/ 	.word	0x00026830
        /*0654*/ 	.short	0x010a
        /*0656*/ 	.byte	0x3f
	.zero		1


	//   ....[20]....
        /*0658*/ 	.word	0x00006890
        /*065c*/ 	.word	0x00000005
        /*0660*/ 	.word	0x00026830
        /*0664*/ 	.short	0x010a
        /*0666*/ 	.byte	0x3f
	.zero		1


	//   ....[21]....
        /*0668*/ 	.word	0x00009ab0
        /*066c*/ 	.word	0x00000006
        /*0670*/ 	.word	0x00000000
        /*0674*/ 	.short	0x0101
        /*0676*/ 	.byte	0x3f
	.zero		1


	//   ....[22]....
        /*0678*/ 	.word	0x00009e60
        /*067c*/ 	.word	0x00000005
        /*0680*/ 	.word	0x00000000
        /*0684*/ 	.short	0x0101
        /*0686*/ 	.byte	0x3f
	.zero		1


	//   ....[23]....
        /*0688*/ 	.word	0x0000eaf0
        /*068c*/ 	.word	0x0000000f
        /*0690*/ 	.word	0x00026820
        /*0694*/ 	.short	0x010a
        /*0696*/ 	.byte	0x3f
	.zero		1


	//   ....[24]....
        /*0698*/ 	.word	0x0000f090
        /*069c*/ 	.word	0x0000000f
        /*06a0*/ 	.word	0x00026840
        /*06a4*/ 	.short	0x010a
        /*06a6*/ 	.byte	0x3f
	.zero		1


	//   ....[25]....
        /*06a8*/ 	.word	0x0000f2f0
        /*06ac*/ 	.word	0x0000000f
        /*06b0*/ 	.word	0x00026828
        /*06b4*/ 	.short	0x010a
        /*06b6*/ 	.byte	0x3f
	.zero		1


	//   ....[26]....
        /*06b8*/ 	.word	0x0000f550
        /*06bc*/ 	.word	0x0000000f
        /*06c0*/ 	.word	0x00026848
        /*06c4*/ 	.short	0x010a
        /*06c6*/ 	.byte	0x3f
	.zero		1


	//   ....[27]....
        /*06c8*/ 	.word	0x0000f750
        /*06cc*/ 	.word	0x0000000f
        /*06d0*/ 	.word	0x00026820
        /*06d4*/ 	.short	0x010a
        /*06d6*/ 	.byte	0x3f
	.zero		1


	//   ....[28]....
        /*06d8*/ 	.word	0x0000fa10
        /*06dc*/ 	.word	0x0000000f
        /*06e0*/ 	.word	0x00026840
        /*06e4*/ 	.short	0x010a
        /*06e6*/ 	.byte	0x3f
	.zero		1


	//   ....[29]....
        /*06e8*/ 	.word	0x0000fc40
        /*06ec*/ 	.word	0x0000000f
        /*06f0*/ 	.word	0x00026828
        /*06f4*/ 	.short	0x010a
        /*06f6*/ 	.byte	0x3f
	.zero		1


	//   ....[30]....
        /*06f8*/ 	.word	0x0000ff10
        /*06fc*/ 	.word	0x00000003
        /*0700*/ 	.word	0x00026840
        /*0704*/ 	.short	0x010a
        /*0706*/ 	.byte	0x3f
	.zero		1


	//   ....[31]....
        /*0708*/ 	.word	0x00010310
        /*070c*/ 	.word	0x00000007
        /*0710*/ 	.word	0x00000000
        /*0714*/ 	.short	0x010a
        /*0716*/ 	.byte	0x3f
	.zero		1


	//   ....[32]....
        /*0718*/ 	.word	0x00010360
        /*071c*/ 	.word	0x00000003
        /*0720*/ 	.word	0x00000000
        /*0724*/ 	.short	0x010a
        /*0726*/ 	.byte	0x3f
	.zero		1


	//   ....[33]....
        /*0728*/ 	.word	0x000103c0
        /*072c*/ 	.word	0x00000005
        /*0730*/ 	.word	0x00000000
        /*0734*/ 	.short	0x010a
        /*0736*/ 	.byte	0x3f
	.zero		1


	//   ....[34]....
        /*0738*/ 	.word	0x000103f0
        /*073c*/ 	.word	0x00000003
        /*0740*/ 	.word	0x00000000
        /*0744*/ 	.short	0x010a
        /*0746*/ 	.byte	0x3f
	.zero		1


	//   ....[35]....
        /*0748*/ 	.word	0x000104c0
        /*074c*/ 	.word	0x00000010
        /*0750*/ 	.word	0x00026800
        /*0754*/ 	.short	0x010a
        /*0756*/ 	.byte	0x3f
	.zero		1


	//   ....[36]....
        /*0758*/ 	.word	0x00010510
        /*075c*/ 	.word	0x00000008
        /*0760*/ 	.word	0x00026810
        /*0764*/ 	.short	0x010a
        /*0766*/ 	.byte	0x3f
	.zero		1


	//   ....[37]....
        /*0768*/ 	.word	0x00010560
        /*076c*/ 	.word	0x00000008
        /*0770*/ 	.word	0x00026830
        /*0774*/ 	.short	0x010a
        /*0776*/ 	.byte	0x3f
	.zero		1


	//   ....[38]....
        /*0778*/ 	.word	0x000105b0
        /*077c*/ 	.word	0x00000005
        /*0780*/ 	.word	0x00026810
        /*0784*/ 	.short	0x010a
        /*0786*/ 	.byte	0x3f
	.zero		1


	//   ....[39]....
        /*0788*/ 	.word	0x00010600
        /*078c*/ 	.word	0x00000005
        /*0790*/ 	.word	0x00026830
        /*0794*/ 	.short	0x010a
        /*0796*/ 	.byte	0x3f
	.zero		1


	//   ....[40]....
        /*0798*/ 	.word	0x000107a0
        /*079c*/ 	.word	0x0000000f
        /*07a0*/ 	.word	0x00026820
        /*07a4*/ 	.short	0x010a
        /*07a6*/ 	.byte	0x3f
	.zero		1


	//   ....[41]....
        /*07a8*/ 	.word	0x000107f0
        /*07ac*/ 	.word	0x0000000f
        /*07b0*/ 	.word	0x00026840
        /*07b4*/ 	.short	0x010a
        /*07b6*/ 	.byte	0x3f
	.zero		1


	//   ....[42]....
        /*07b8*/ 	.word	0x00010840
        /*07bc*/ 	.word	0x0000000f
        /*07c0*/ 	.word	0x00026828
        /*07c4*/ 	.short	0x010a
        /*07c6*/ 	.byte	0x3f
	.zero		1


	//   ....[43]....
        /*07c8*/ 	.word	0x00010890
        /*07cc*/ 	.word	0x0000000f
        /*07d0*/ 	.word	0x00026848
        /*07d4*/ 	.short	0x010a
        /*07d6*/ 	.byte	0x3f
	.zero		1


	//   ....[44]....
        /*07d8*/ 	.word	0x000108f0
        /*07dc*/ 	.word	0x0000000f
        /*07e0*/ 	.word	0x00026820
        /*07e4*/ 	.short	0x010a
        /*07e6*/ 	.byte	0x3f
	.zero		1


	//   ....[45]....
        /*07e8*/ 	.word	0x00010940
        /*07ec*/ 	.word	0x0000000f
        /*07f0*/ 	.word	0x00026840
        /*07f4*/ 	.short	0x010a
        /*07f6*/ 	.byte	0x3f
	.zero		1


	//   ....[46]....
        /*07f8*/ 	.word	0x00010990
        /*07fc*/ 	.word	0x0000000f
        /*0800*/ 	.word	0x00026828
        /*0804*/ 	.short	0x010a
        /*0806*/ 	.byte	0x3f
	.zero		1


	//   ....[47]....
        /*0808*/ 	.word	0x000109e0
        /*080c*/ 	.word	0x00000003
        /*0810*/ 	.word	0x00026840
        /*0814*/ 	.short	0x010a
        /*0816*/ 	.byte	0x3f
	.zero		1


	//   ....[48]....
        /*0818*/ 	.word	0x00010ab0
        /*081c*/ 	.word	0x00000007
        /*0820*/ 	.word	0x00000000
        /*0824*/ 	.short	0x010a
        /*0826*/ 	.byte	0x3f
	.zero		1


	//   ....[49]....
        /*0828*/ 	.word	0x00010b00
        /*082c*/ 	.word	0x00000003
        /*0830*/ 	.word	0x00000000
        /*0834*/ 	.short	0x010a
        /*0836*/ 	.byte	0x3f
	.zero		1


	//   ....[50]....
        /*0838*/ 	.word	0x00010b50
        /*083c*/ 	.word	0x00000005
        /*0840*/ 	.word	0x00000000
        /*0844*/ 	.short	0x010a
        /*0846*/ 	.byte	0x3f
	.zero		1


	//----- nvinfo : EIATTR_NUM_MBARRIERS
	.align		4
.L_972:
        /*0848*/ 	.byte	0x03, 0x38
        /*084a*/ 	.short	0x0009


	//----- nvinfo : EIATTR_EXIT_INSTR_OFFSETS
	.align		4
        /*084c*/ 	.byte	0x04, 0x1c
        /*084e*/ 	.short	(.L_974 - .L_973)


	//   ....[0]....
.L_973:
        /*0850*/ 	.word	0x00010440


	//----- nvinfo : EIATTR_MAX_THREADS
	.align		4
.L_974:
        /*0854*/ 	.byte	0x04, 0x05
        /*0856*/ 	.short	(.L_976 - .L_975)
.L_975:
        /*0858*/ 	.word	0x00000180
        /*085c*/ 	.word	0x00000001
        /*0860*/ 	.word	0x00000001


	//----- nvinfo : EIATTR_CRS_STACK_SIZE
	.align		4
.L_976:
        /*0864*/ 	.byte	0x04, 0x1e
        /*0866*/ 	.short	(.L_978 - .L_977)
.L_977:
        /*0868*/ 	.word	0x00000000


	//----- nvinfo : EIATTR_CBANK_PARAM_SIZE
	.align		4
.L_978:
        /*086c*/ 	.byte	0x03, 0x19
        /*086e*/ 	.short	0x06f0


	//----- nvinfo : EIATTR_PARAM_CBANK
	.align		4
        /*0870*/ 	.byte	0x04, 0x0a
        /*0872*/ 	.short	(.L_980 - .L_979)
	.align		4
.L_979:
        /*0874*/ 	.word	index@(.nv.constant0._ZN7cutlass13device_kernelIN5flash11enable_sm90INS1_16FlashAttnBwdSm90INS1_25CollectiveMainloopBwdSm90ILi2ELi2ELi2EN4cute5tupleIJNS5_1CILi1EEES8_S8_EEENS6_IJNS7_ILi96EEENS7_ILi128EEENS7_ILi64EEEEEENS_6half_tEfNS_4arch4Sm90ELb1ELb0ELb1ELb1ELb1ELb1ELb0ELb1ELi2ELi1ELi2ELi2ELb0EEENS1_21CollectiveEpilogueBwdISD_SE_SG_Li256ELb1ELb0ELi1EEENS1_25SingleTileBwdLPTSchedulerILb1ELi128ELb1EEEEEEEEEvNT_6ParamsE)
        /*0878*/ 	.short	0x0210
        /*087a*/ 	.short	0x06f0


	//----- nvinfo : EIATTR_SW_WAR
	.align		4
.L_980:
        /*087c*/ 	.byte	0x04, 0x36
        /*087e*/ 	.short	(.L_982 - .L_981)
.L_981:
        /*0880*/ 	.word	0x00000008
.L_982:


//--------------------- .nv.info._ZN7cutlass13device_kernelIN5flash11enable_sm90INS1_16FlashAttnBwdSm90INS1_25CollectiveMainloopBwdSm90ILi2ELi2ELi2EN4cute5tupleIJNS5_1CILi1EEES8_S8_EEENS6_IJNS7_ILi96EEENS7_ILi128EEENS7_ILi64EEEEEENS_6half_tEfNS_4arch4Sm90ELb1ELb0ELb1ELb1ELb0ELb1ELb0ELb1ELi2ELi1ELi2ELi2ELb0EEENS1_24CollectiveEpilogueBwdGQAISD_fSG_Li256ELb1ELb0EEENS1_25SingleTileBwdLPTSchedulerILb1ELi128ELb0EEEEEEEEEvNT_6ParamsE --------------------------
	.section	.nv.info._ZN7cutlass13device_kernelIN5flash11enable_sm90INS1_16FlashAttnBwdSm90INS1_25CollectiveMainloopBwdSm90ILi2ELi2ELi2EN4cute5tupleIJNS5_1CILi1EEES8_S8_EEENS6_IJNS7_ILi96EEENS7_ILi128EEENS7_ILi64EEEEEENS_6half_tEfNS_4arch4Sm90ELb1ELb0ELb1ELb1ELb0ELb1ELb0ELb1ELi2ELi1ELi2ELi2ELb0EEENS1_24CollectiveEpilogueBwdGQAISD_fSG_Li256ELb1ELb0EEENS1_25SingleTileBwdLPTSchedulerILb1ELi128ELb0EEEEEEEEEvNT_6ParamsE,"",@"SHT_CUDA_INFO"
	.sectionflags	@""
	.align	4


	//----- nvinfo : EIATTR_CUDA_API_VERSION
	.align		4
        /*0000*/ 	.byte	0x04, 0x37
        /*0002*/ 	.short	(.L_984 - .L_983)
.L_983:
        /*0004*/ 	.word	0x00000082


	//----- nvinfo : EIATTR_KPARAM_INFO
	.align		4
.L_984:
        /*0008*/ 	.byte	0x04, 0x17
        /*000a*/ 	.short	(.L_986 - .L_985)
.L_985:
        /*000c*/ 	.word	0x00000000
        /*0010*/ 	.short	0x0000
        /*0012*/ 	.short	0x0070
        /*0014*/ 	.byte	0x00, 0xf0, 0x01, 0x1c


	//----- nvinfo : EIATTR_SPARSE_MMA_MASK
	.align		4
.L_986:
        /*0018*/ 	.byte	0x03, 0x50
        /*001a*/ 	.short	0x0000


	//----- nvinfo : EIATTR_MAXREG_COUNT
	.align		4
        /*001c*/ 	.byte	0x03, 0x1b
        /*001e*/ 	.short	0x00a8


	//----- nvinfo : EIATTR_NUM_BARRIERS
	.align		4
        /*0020*/ 	.byte	0x02, 0x4c
        /*0022*/ 	.byte	0x10
	.zero		1


	//----- nvinfo : EIATTR_EXTERNS
	.align		4
        /*0024*/ 	.byte	0x04, 0x0f
        /*0026*/ 	.short	(.L_988 - .L_987)


	//   ....[0]....
	.align		4
.L_987:
        /*0028*/ 	.word	index@(__assertfail)


	//----- nvinfo : EIATTR_ANNOTATIONS
	.align		4
.L_988:
        /*002c*/ 	.byte	0x04, 0x55
        /*002e*/ 	.short	(.L_990 - .L_989)


	//   ....[0]....
.L_989:
        /* <DEDUP_REMOVED lines=35> */


	//----- nvinfo : EIATTR_MERCURY_ISA_VERSION
	.align		4
.L_990:
        /*0248*/ 	.byte	0x03, 0x5f
        /*024a*/ 	.short	0x0101


	//----- nvinfo : EIATTR_INT_WARP_WIDE_INSTR_OFFSETS
	.align		4
        /*024c*/ 	.byte	0x04, 0x31
        /*024e*/ 	.short	(.L_992 - .L_991)


	//   ....[0]....
.L_991:
        /*0250*/ 	.word	0x00000180


	//   ....[1]....
        /*0254*/ 	.word	0x00000240


	//----- nvinfo : EIATTR_COOP_GROUP_MASK_REGIDS
	.align		4
.L_992:
        /*0258*/ 	.byte	0x04, 0x29
        /*025a*/ 	.short	(.L_994 - .L_993)


	//   ....[0]....
.L_993:
        /*025c*/ 	.word	0xffffffff


	//   ....[1]....
        /*0260*/ 	.word	0xffffffff


	//   ....[2]....
        /*0264*/ 	.word	0xffffffff


	//   ....[3]....
        /*0268*/ 	.word	0xffffffff


	//   ....[4]....
        /*026c*/ 	.word	0xffffffff


	//   ....[5]....
        /*0270*/ 	.word	0xffffffff


	//   ....[6]....
        /*0274*/ 	.word	0xffffffff


	//   ....[7]....
        /*0278*/ 	.word	0xffffffff


	//   ....[8]....
        /*027c*/ 	.word	0xffffffff


	//   ....[9]....
        /*0280*/ 	.word	0xffffffff


	//   ....[10]....
        /*0284*/ 	.word	0xffffffff


	//   ....[11]....
        /*0288*/ 	.word	0xffffffff


	//   ....[12]....
        /*028c*/ 	.word	0xffffffff


	//   ....[13]....
        /*0290*/ 	.word	0xffffffff


	//   ....[14]....
        /*0294*/ 	.word	0xffffffff


	//   ....[15]....
        /*0298*/ 	.word	0xffffffff


	//   ....[16]....
        /*029c*/ 	.word	0xffffffff


	//   ....[17]....
        /*02a0*/ 	.word	0xffffffff


	//   ....[18]....
        /*02a4*/ 	.word	0xffffffff


	//   ....[19]....
        /*02a8*/ 	.word	0xffffffff


	//   ....[20]....
        /*02ac*/ 	.word	0xffffffff


	//   ....[21]....
        /*02b0*/ 	.word	0xffffffff


	//   ....[22]....
        /*02b4*/ 	.word	0xffffffff


	//   ....[23]....
        /*02b8*/ 	.word	0xffffffff


	//   ....[24]....
        /*02bc*/ 	.word	0xffffffff


	//   ....[25]....
        /*02c0*/ 	.word	0xffffffff


	//   ....[26]....
        /*02c4*/ 	.word	0xffffffff


	//   ....[27]....
        /*02c8*/ 	.word	0xffffffff


	//   ....[28]....
        /*02cc*/ 	.word	0xffffffff


	//   ....[29]....
        /*02d0*/ 	.word	0xffffffff


	//   ....[30]....
        /*02d4*/ 	.word	0xffffffff


	//   ....[31]....
        /*02d8*/ 	.word	0xffffffff


	//   ....[32]....
        /*02dc*/ 	.word	0xffffffff


	//   ....[33]....
        /*02e0*/ 	.word	0xffffffff


	//   ....[34]....
        /*02e4*/ 	.word	0xffffffff


	//   ....[35]....
        /*02e8*/ 	.word	0xffffffff


	//   ....[36]....
        /*02ec*/ 	.word	0xffffffff


	//   ....[37]....
        /*02f0*/ 	.word	0xffffffff


	//   ....[38]....
        /*02f4*/ 	.word	0xffffffff


	//   ....[39]....
        /*02f8*/ 	.word	0xffffffff


	//   ....[40]....
        /*02fc*/ 	.word	0xffffffff


	//   ....[41]....
        /*0300*/ 	.word	0xffffffff


	//   ....[42]....
        /*0304*/ 	.word	0xffffffff


	//   ....[43]....
        /*0308*/ 	.word	0xffffffff


	//   ....[44]....
        /*030c*/ 	.word	0xffffffff


	//   ....[45]....
        /*0310*/ 	.word	0xffffffff


	//   ....[46]....
        /*0314*/ 	.word	0xffffffff


	//   ....[47]....
        /*0318*/ 	.word	0xffffffff


	//   ....[48]....
        /*031c*/ 	.word	0xffffffff


	//   ....[49]....
        /*0320*/ 	.word	0xffffffff


	//   ....[50]....
        /*0324*/ 	.word	0xffffffff


	//   ....[51]....
        /*0328*/ 	.word	0xffffffff


	//   ....[52]....
        /*032c*/ 	.word	0xffffffff


	//   ....[53]....
        /*0330*/ 	.word	0xffffffff


	//   ....[54]....
        /*0334*/ 	.word	0xffffffff


	//   ....[55]....
        /*0338*/ 	.word	0xffffffff


	//   ....[56]....
        /*033c*/ 	.word	0xffffffff


	//   ....[57]....
        /*0340*/ 	.word	0xffffffff


	//   ....[58]....
        /*0344*/ 	.word	0xffffffff


	//   ....[59]....
        /*0348*/ 	.word	0xffffffff


	//   ....[60]....
        /*034c*/ 	.word	0xffffffff


	//   ....[61]....
        /*0350*/ 	.word	0xffffffff


	//   ....[62]....
        /*0354*/ 	.word	0xffffffff


	//   ....[63]....
        /*0358*/ 	.word	0xffffffff


	//   ....[64]....
        /*035c*/ 	.word	0xffffffff


	//   ....[65]....
        /*0360*/ 	.word	0xffffffff


	//   ....[66]....
        /*0364*/ 	.word	0xffffffff


	//   ....[67]....
        /*0368*/ 	.word	0xffffffff


	//   ....[68]....
        /*036c*/ 	.word	0xffffffff


	//   ....[69]....
        /*0370*/ 	.word	0xffffffff


	//   ....[70]....
        /*0374*/ 	.word	0xffffffff


	//   ....[71]....
        /*0378*/ 	.word	0xffffffff


	//   ....[72]....
        /*037c*/ 	.word	0xffffffff


	//   ....[73]....
        /*0380*/ 	.word	0xffffffff


	//   ....[74]....
        /*0384*/ 	.word	0xffffffff


	//   ....[75]....
        /*0388*/ 	.word	0xffffffff


	//   ....[76]....
        /*038c*/ 	.word	0xffffffff


	//   ....[77]....
        /*0390*/ 	.word	0xffffffff


	//   ....[78]....
        /*0394*/ 	.word	0xffffffff


	//   ....[79]....
        /*0398*/ 	.word	0xffffffff


	//   ....[80]....
        /*039c*/ 	.word	0xffffffff


	//   ....[81]....
        /*03a0*/ 	.word	0xffffffff


	//   ....[82]....
        /*03a4*/ 	.word	0xffffffff


	//   ....[83]....
        /*03a8*/ 	.word	0xffffffff


	//   ....[84]....
        /*03ac*/ 	.word	0xffffffff


	//   ....[85]....
        /*03b0*/ 	.word	0xffffffff


	//   ....[86]....
        /*03b4*/ 	.word	0xffffffff


	//   ....[87]....
        /*03b8*/ 	.word	0xffffffff


	//   ....[88]....
        /*03bc*/ 	.word	0xffffffff


	//   ....[89]....
        /*03c0*/ 	.word	0xffffffff


	//   ....[90]....
        /*03c4*/ 	.word	0xffffffff


	//   ....[91]....
        /*03c8*/ 	.word	0xffffffff


	//   ....[92]....
        /*03cc*/ 	.word	0xffffffff


	//   ....[93]....
        /*03d0*/ 	.word	0xffffffff


	//   ....[94]....
        /*03d4*/ 	.word	0xffffffff


	//   ....[95]....
        /*03d8*/ 	.word	0xffffffff


	//   ....[96]....
        /*03dc*/ 	.word	0xffffffff


	//   ....[97]....
        /*03e0*/ 	.word	0xffffffff


	//   ....[98]....
        /*03e4*/ 	.word	0xffffffff


	//   ....[99]....
        /*03e8*/ 	.word	0xffffffff


	//   ....[100]....
        /*03ec*/ 	.word	0xffffffff


	//   ....[101]....
        /*03f0*/ 	.word	0xffffffff


	//   ....[102]....
        /*03f4*/ 	.word	0xffffffff


	//   ....[103]....
        /*03f8*/ 	.word	0x0500000f


	//----- nvinfo : EIATTR_COOP_GROUP_INSTR_OFFSETS
	.align		4
.L_994:
        /*03fc*/ 	.byte	0x04, 0x28
        /*03fe*/ 	.short	(.L_996 - .L_995)


	//   ....[0]....
.L_995:
        /*0400*/ 	.word	0x00000060


	//   ....[1]....
        /*0404*/ 	.word	0x00000190


	//   ....[2]....
        /*0408*/ 	.word	0x00000220


	//   ....[3]....
        /*040c*/ 	.word	0x000003a0


	//   ....[4]....
        /*0410*/ 	.word	0x00000620


	//   ....[5]....
        /*0414*/ 	.word	0x00001520


	//   ....[6]....
        /*0418*/ 	.word	0x000025e0


	//   ....[7]....
        /*041c*/ 	.word	0x00002b00


	//   ....[8]....
        /*0420*/ 	.word	0x00002b50


	//   ....[9]....
        /*0424*/ 	.word	0x00003320


	//   ....[10]....
        /*0428*/ 	.word	0x00003360


	//   ....[11]....
        /*042c*/ 	.word	0x000033a0


	//   ....[12]....
        /*0430*/ 	.word	0x000033d0


	//   ....[13]....
        /*0434*/ 	.word	0x00003470


	//   ....[14]....
        /*0438*/ 	.word	0x000034d0


	//   ....[15]....
        /*043c*/ 	.word	0x00003510


	//   ....[16]....
        /*0440*/ 	.word	0x00003560


	//   ....[17]....
        /*0444*/ 	.word	0x00003670


	//   ....[18]....
        /*0448*/ 	.word	0x00003710


	//   ....[19]....
        /*044c*/ 	.word	0x00003720


	//   ....[20]....
        /*0450*/ 	.word	0x00003740


	//   ....[21]....
        /*0454*/ 	.word	0x00003750


	//   ....[22]....
        /*0458*/ 	.word	0x00003790


	//   ....[23]....
        /*045c*/ 	.word	0x000037d0


	//   ....[24]....
        /*0460*/ 	.word	0x00003810


	//   ....[25]....
        /*0464*/ 	.word	0x00003840


	//   ....[26]....
        /*0468*/ 	.word	0x00003880


	//   ....[27]....
        /*046c*/ 	.word	0x00003890


	//   ....[28]....
        /*0470*/ 	.word	0x000038b0


	//   ....[29]....
        /*0474*/ 	.word	0x000038f0


	//   ....[30]....
        /*0478*/ 	.word	0x00003930


	//   ....[31]....
        /*047c*/ 	.word	0x00003970


	//   ....[32]....
        /*0480*/ 	.word	0x000039b0


	//   ....[33]....
        /*0484*/ 	.word	0x00003ad0


	//   ....[34]....
        /*0488*/ 	.word	0x00003b10


	//   ....[35]....
        /*048c*/ 	.word	0x00003b90


	//   ....[36]....
        /*0490*/ 	.word	0x00003c70


	//   ....[37]....
        /*0494*/ 	.word	0x00003ca0


	//   ....[38]....
        /*0498*/ 	.word	0x00003d80


	//   ....[39]....
        /*049c*/ 	.word	0x00003db0


	//   ....[40]....
        /*04a0*/ 	.word	0x00003f60


	//   ....[41]....
        /*04a4*/ 	.word	0x00003f70


	//   ....[42]....
        /*04a8*/ 	.word	0x00003f90


	//   ....[43]....
        /*04ac*/ 	.word	0x00003fa0


	//   ....[44]....
        /*04b0*/ 	.word	0x00003fc0


	//   ....[45]....
        /*04b4*/ 	.word	0x00003fe0


	//   ....[46]....
        /*04b8*/ 	.word	0x000040d0


	//   ....[47]....
        /*04bc*/ 	.word	0x00004100


	//   ....[48]....
        /*04c0*/ 	.word	0x00004110


	//   ....[49]....
        /*04c4*/ 	.word	0x00004180


	//   ....[50]....
        /*04c8*/ 	.word	0x000041f0


	//   ....[51]....
        /*04cc*/ 	.word	0x00004220


	//   ....[52]....
        /*04d0*/ 	.word	0x00004260


	//   ....[53]....
        /*04d4*/ 	.word	0x000042a0


	//   ....[54]....
        /*04d8*/ 	.word	0x00006b20


	//   ....[55]....
        /*04dc*/ 	.word	0x00006b30


	//   ....[56]....
        /*04e0*/ 	.word	0x00006b40


	//   ....[57]....
        /*04e4*/ 	.word	0x00006b50


	//   ....[58]....
        /*04e8*/ 	.word	0x00006b60


	//   ....[59]....
        /*04ec*/ 	.word	0x00006b70


	//   ....[60]....
        /*04f0*/ 	.word	0x00006b80


	//   ....[61]....
        /*04f4*/ 	.word	0x00006b90


	//   ....[62]....
        /*04f8*/ 	.word	0x00006ba0


	//   ....[63]....
        /*04fc*/ 	.word	0x00006bb0


	//   ....[64]....
        /*0500*/ 	.word	0x00006bc0


	//   ....[65]....
        /*0504*/ 	.word	0x00006bd0


	//   ....[66]....
        /*0508*/ 	.word	0x00006ce0


	//   ....[67]....
        /*050c*/ 	.word	0x00006d30


	//   ....[68]....
        /*0510*/ 	.word	0x00006d70


	//   ....[69]....
        /*0514*/ 	.word	0x00006db0


	//   ....[70]....
        /*0518*/ 	.word	0x00006df0


	//   ....[71]....
        /*051c*/ 	.word	0x00006e30


	//   ....[72]....
        /*0520*/ 	.word	0x00006e70


	//   ....[73]....
        /*0524*/ 	.word	0x00007060


	//   ....[74]....
        /*0528*/ 	.word	0x000071f0


	//   ....[75]....
        /*052c*/ 	.word	0x00007590


	//   ....[76]....
        /*0530*/ 	.word	0x000076c0


	//   ....[77]....
        /*0534*/ 	.word	0x00007750


	//   ....[78]....
        /*0538*/ 	.word	0x00007990


	//   ....[79]....
        /*053c*/ 	.word	0x000079b0


	//   ....[80]....
        /*0540*/ 	.word	0x000079c0


	//   ....[81]....
        /*0544*/ 	.word	0x000079e0


	//   ....[82]....
        /*0548*/ 	.word	0x000079f0


	//   ....[83]....
        /*054c*/ 	.word	0x00007a10


	//   ....[84]....
        /*0550*/ 	.word	0x00007d80


	//   ....[85]....
        /*0554*/ 	.word	0x00007db0


	//   ....[86]....
        /*0558*/ 	.word	0x00008280


	//   ....[87]....
        /*055c*/ 	.word	0x000082a0


	//   ....[88]....
        /*0560*/ 	.word	0x000082d0


	//   ....[89]....
        /*0564*/ 	.word	0x000082e0


	//   ....[90]....
        /*0568*/ 	.word	0x00008440


	//   ....[91]....
        /*056c*/ 	.word	0x00008470


	//   ....[92]....
        /*0570*/ 	.word	0x000084d0


	//   ....[93]....
        /*0574*/ 	.word	0x000085a0


	//   ....[94]....
        /*0578*/ 	.word	0x000085e0


	//   ....[95]....
        /*057c*/ 	.word	0x00008610


	//   ....[96]....
        /*0580*/ 	.word	0x00008640


	//   ....[97]....
        /*0584*/ 	.word	0x00008650


	//   ....[98]....
        /*0588*/ 	.word	0x00008670


	//   ....[99]....
        /*058c*/ 	.word	0x000086a0


	//   ....[100]....
        /*0590*/ 	.word	0x000086b0


	//   ....[101]....
        /*0594*/ 	.word	0x000086d0


	//   ....[102]....
        /*0598*/ 	.word	0x0000aae0


	//   ....[103]....
        /*059c*/ 	.word	0x0000e4f0


	//----- nvinfo : EIATTR_REG_RECONFIG
	.align		4
.L_996:
        /*05a0*/ 	.byte	0x01, 0x54
	.zero		2


	//----- nvinfo : EIATTR_SYSCALL_OFFSETS
	.align		4
        /*05a4*/ 	.byte	0x04, 0x46
        /*05a6*/ 	.short	(.L_998 - .L_997)


	//   ....[0]....
.L_997:
        /*05a8*/ 	.word	0x00001180


	//   ....[1]....
        /*05ac*/ 	.word	0x00001270


	//   ....[2]....
        /*05b0*/ 	.word	0x000013d0


	//   ....[3]....
        /*05b4*/ 	.word	0x000014c0


	//----- nvinfo : EIATTR_MBARRIER_INSTR_OFFSETS
	.align		4
.L_998:
        /*05b8*/ 	.byte	0x04, 0x39
        /*05ba*/ 	.short	(.L_1000 - .L_999)


	//   ....[0]....
.L_999:
        /*05bc*/ 	.word	0x00000260
        /*05c0*/ 	.word	0x000000ff
        /*05c4*/ 	.word	0x00026800
        /*05c8*/ 	.short	0x0100
        /*05ca*/ 	.byte	0x06
	.zero		1


	//   ....[1]....
        /*05cc*/ 	.word	0x00000350
        /*05d0*/ 	.word	0x000000ff
        /*05d4*/ 	.word	0x00026810
        /*05d8*/ 	.short	0x0100
        /*05da*/ 	.byte	0x08
	.zero		1


	//   ....[2]....
        /*05dc*/ 	.word	0x00000360
        /*05e0*/ 	.word	0x000000ff
        /*05e4*/ 	.word	0x00026820
        /*05e8*/ 	.short	0x0100
        /*05ea*/ 	.byte	0x08
	.zero		1


	//   ....[3]....
        /*05ec*/ 	.word	0x00000370
        /*05f0*/ 	.word	0x000000ff
        /*05f4*/ 	.word	0x00026818
        /*05f8*/ 	.short	0x0100
        /*05fa*/ 	.byte	0x08
	.zero		1


	//   ....[4]....
        /*05fc*/ 	.word	0x00000380
        /*0600*/ 	.word	0x000000ff
        /*0604*/ 	.word	0x00026828
        /*0608*/ 	.short	0x0100
        /*060a*/ 	.byte	0x08
	.zero		1


	//   ....[5]....
        /*060c*/ 	.word	0x000004b0
        /*0610*/ 	.word	0x000000ff
        /*0614*/ 	.word	0x00026830
        /*0618*/ 	.short	0x0100
        /*061a*/ 	.byte	0x08
	.zero		1


	//   ....[6]....
        /*061c*/ 	.word	0x000004c0
        /*0620*/ 	.word	0x000000ff
        /*0624*/ 	.word	0x00026840
        /*0628*/ 	.short	0x0100
        /*062a*/ 	.byte	0x08
	.zero		1


	//   ....[7]....
        /*062c*/ 	.word	0x000004d0
        /*0630*/ 	.word	0x000000ff
        /*0634*/ 	.word	0x00026838
        /*0638*/ 	.short	0x0100
        /*063a*/ 	.byte	0x08
	.zero		1


	//   ....[8]....
        /*063c*/ 	.word	0x000004e0
        /*0640*/ 	.word	0x000000ff
        /*0644*/ 	.word	0x00026848
        /*0648*/ 	.short	0x0100
        /*064a*/ 	.byte	0x08
	.zero		1


	//   ....[9]....
        /*064c*/ 	.word	0x00001550
        /*0650*/ 	.word	0x00000011
        /*0654*/ 	.word	0x00026800
        /*0658*/ 	.short	0x010a
        /*065a*/ 	.byte	0x3f
	.zero		1


	//   ....[10]....
        /*065c*/ 	.word	0x00001580
        /*0660*/ 	.word	0x00000011
        /*0664*/ 	.word	0x00026800
        /*0668*/ 	.short	0x010a
        /*066a*/ 	.byte	0x3f
	.zero		1


	//   ....[11]....
        /*066c*/ 	.word	0x00002060
        /*0670*/ 	.word	0x00000006
        /*0674*/ 	.word	0x00026810
        /*0678*/ 	.short	0x010a
        /*067a*/ 	.byte	0x3f
	.zero		1


	//   ....[12]....
        /*067c*/ 	.word	0x000020d0
        /*0680*/ 	.word	0x00000006
        /*0684*/ 	.word	0x00026810
        /*0688*/ 	.short	0x010a
        /*068a*/ 	.byte	0x3f
	.zero		1


	//   ....[13]....
        /*068c*/ 	.word	0x00002490
        /*0690*/ 	.word	0x00000006
        /*0694*/ 	.word	0x00026830
        /*0698*/ 	.short	0x010a
        /*069a*/ 	.byte	0x3f
	.zero		1


	//   ....[14]....
        /*069c*/ 	.word	0x00002510
        /*06a0*/ 	.word	0x00000006
        /*06a4*/ 	.word	0x00026830
        /*06a8*/ 	.short	0x010a
        /*06aa*/ 	.byte	0x3f
	.zero		1


	//   ....[15]....
        /*06ac*/ 	.word	0x00005a40
        /*06b0*/ 	.word	0x00000007
        /*06b4*/ 	.word	0x00000000
        /*06b8*/ 	.short	0x0101
        /*06ba*/ 	.byte	0x3f
	.zero		1


	//   ....[16]....
        /*06bc*/ 	.word	0x00005dd0
        /*06c0*/ 	.word	0x00000006
        /*06c4*/ 	.word	0x00000000
        /*06c8*/ 	.short	0x0101
        /*06ca*/ 	.byte	0x3f
	.zero		1


	//   ....[17]....
        /*06cc*/ 	.word	0x00006500
        /*06d0*/ 	.word	0x00000006
        /*06d4*/ 	.word	0x00026810
        /*06d8*/ 	.short	0x010a
        /*06da*/ 	.byte	0x3f
	.zero		1


	//   ....[18]....
        /*06dc*/ 	.word	0x00006580
        /*06e0*/ 	.word	0x00000006
        /*06e4*/ 	.word	0x00026810
        /*06e8*/ 	.short	0x010a
        /*06ea*/ 	.byte	0x3f
	.zero		1


	//   ....[19]....
        /*06ec*/ 	.word	0x00006900
        /*06f0*/ 	.word	0x00000006
        /*06f4*/ 	.word	0x00026830
        /*06f8*/ 	.short	0x010a
        /*06fa*/ 	.byte	0x3f
	.zero		1


	//   ....[20]....
        /*06fc*/ 	.word	0x00006990
        /*0700*/ 	.word	0x00000006
        /*0704*/ 	.word	0x00026830
        /*0708*/ 	.short	0x010a
        /*070a*/ 	.byte	0x3f
	.zero		1


	//   ....[21]....
        /*070c*/ 	.word	0x00009bf0
        /*0710*/ 	.word	0x00000005
        /*0714*/ 	.word	0x00000000
        /*0718*/ 	.short	0x0101
        /*071a*/ 	.byte	0x3f
	.zero		1


	//   ....[22]....
        /*071c*/ 	.word	0x00009fa0
        /*0720*/ 	.word	0x00000006
        /*0724*/ 	.word	0x00000000
        /*0728*/ 	.short	0x0101
        /*072a*/ 	.byte	0x3f
	.zero		1


	//   ....[23]....
        /*072c*/ 	.word	0x0000cb50
        /*0730*/ 	.word	0x00000000
        /*0734*/ 	.word	0x00026820
        /*0738*/ 	.short	0x010a
        /*073a*/ 	.byte	0x3f
	.zero		1


	//   ....[24]....
        /*073c*/ 	.word	0x0000d0f0
        /*0740*/ 	.word	0x00000000
        /*0744*/ 	.word	0x00026840
        /*0748*/ 	.short	0x010a
        /*074a*/ 	.byte	0x3f
	.zero		1


	//   ....[25]....
        /*074c*/ 	.word	0x0000d350
        /*0750*/ 	.word	0x00000000
        /*0754*/ 	.word	0x00026828
        /*0758*/ 	.short	0x010a
        /*075a*/ 	.byte	0x3f
	.zero		1


	//   ....[26]....
        /*075c*/ 	.word	0x0000d5b0
        /*0760*/ 	.word	0x00000000
        /*0764*/ 	.word	0x00026848
        /*0768*/ 	.short	0x010a
        /*076a*/ 	.byte	0x3f
	.zero		1


	//   ....[27]....
        /*076c*/ 	.word	0x0000d7b0
        /*0770*/ 	.word	0x00000000
        /*0774*/ 	.word	0x00026820
        /*0778*/ 	.short	0x010a
        /*077a*/ 	.byte	0x3f
	.zero		1


	//   ....[28]....
        /*077c*/ 	.word	0x0000da70
        /*0780*/ 	.word	0x00000000
        /*0784*/ 	.word	0x00026840
        /*0788*/ 	.short	0x010a
        /*078a*/ 	.byte	0x3f
	.zero		1


	//   ....[29]....
        /*078c*/ 	.word	0x0000dca0
        /*0790*/ 	.word	0x00000000
        /*0794*/ 	.word	0x00026828
        /*0798*/ 	.short	0x010a
        /*079a*/ 	.byte	0x3f
	.zero		1


	//   ....[30]....
        /*079c*/ 	.word	0x0000df70
        /*07a0*/ 	.word	0x00000003
        /*07a4*/ 	.word	0x00026840
        /*07a8*/ 	.short	0x010a
        /*07aa*/ 	.byte	0x3f
	.zero		1


	//   ....[31]....
        /*07ac*/ 	.word	0x0000e370
        /*07b0*/ 	.word	0x00000007
        /*07b4*/ 	.word	0x00000000
        /*07b8*/ 	.short	0x010a
        /*07ba*/ 	.byte	0x3f
	.zero		1


	//   ....[32]....
        /*07bc*/ 	.word	0x0000e3c0
        /*07c0*/ 	.word	0x00000003
        /*07c4*/ 	.word	0x00000000
        /*07c8*/ 	.short	0x010a
        /*07ca*/ 	.byte	0x3f
	.zero		1


	//   ....[33]....
        /*07cc*/ 	.word	0x0000e420
        /*07d0*/ 	.word	0x00000005
        /*07d4*/ 	.word	0x00000000
        /*07d8*/ 	.short	0x010a
        /*07da*/ 	.byte	0x3f
	.zero		1


	//   ....[34]....
        /*07dc*/ 	.word	0x0000e450
        /*07e0*/ 	.word	0x00000003
        /*07e4*/ 	.word	0x00000000
        /*07e8*/ 	.short	0x010a
        /*07ea*/ 	.byte	0x3f
	.zero		1


	//   ....[35]....
        /*07ec*/ 	.word	0x0000e520
        /*07f0*/ 	.word	0x00000011
        /*07f4*/ 	.word	0x00026800
        /*07f8*/ 	.short	0x010a
        /*07fa*/ 	.byte	0x3f
	.zero		1


	//   ....[36]....
        /*07fc*/ 	.word	0x0000e570
        /*0800*/ 	.word	0x00000006
        /*0804*/ 	.word	0x00026810
        /*0808*/ 	.short	0x010a
        /*080a*/ 	.byte	0x3f
	.zero		1


	//   ....[37]....
        /*080c*/ 	.word	0x0000e5c0
        /*0810*/ 	.word	0x00000006
        /*0814*/ 	.word	0x00026830
        /*0818*/ 	.short	0x010a
        /*081a*/ 	.byte	0x3f
	.zero		1


	//   ....[38]....
        /*081c*/ 	.word	0x0000e610
        /*0820*/ 	.word	0x00000006
        /*0824*/ 	.word	0x00026810
        /*0828*/ 	.short	0x010a
        /*082a*/ 	.byte	0x3f
	.zero		1


	//   ....[39]....
        /*082c*/ 	.word	0x0000e660
        /*0830*/ 	.word	0x00000006
        /*0834*/ 	.word	0x00026830
        /*0838*/ 	.short	0x010a
        /*083a*/ 	.byte	0x3f
	.zero		1


	//   ....[40]....
        /*083c*/ 	.word	0x0000e6b0
        /*0840*/ 	.word	0x00000000
        /*0844*/ 	.word	0x00026820
        /*0848*/ 	.short	0x010a
        /*084a*/ 	.byte	0x3f
	.zero		1


	//   ....[41]....
        /*084c*/ 	.word	0x0000e700
        /*0850*/ 	.word	0x00000000
        /*0854*/ 	.word	0x00026840
        /*0858*/ 	.short	0x010a
        /*085a*/ 	.byte	0x3f
	.zero		1


	//   ....[42]....
        /*085c*/ 	.word	0x0000e750
        /*0860*/ 	.word	0x00000000
        /*0864*/ 	.word	0x00026828
        /*0868*/ 	.short	0x010a
        /*086a*/ 	.byte	0x3f
	.zero		1


	//   ....[43]....
        /*086c*/ 	.word	0x0000e7a0
        /*0870*/ 	.word	0x00000000
        /*0874*/ 	.word	0x00026848
        /*0878*/ 	.short	0x010a
        /*087a*/ 	.byte	0x3f
	.zero		1


	//   ....[44]....
        /*087c*/ 	.word	0x0000e800
        /*0880*/ 	.word	0x00000000
        /*0884*/ 	.word	0x00026820
        /*0888*/ 	.short	0x010a
        /*088a*/ 	.byte	0x3f
	.zero		1


	//   ....[45]....
        /*088c*/ 	.word	0x0000e850
        /*0890*/ 	.word	0x00000000
        /*0894*/ 	.word	0x00026840
        /*0898*/ 	.short	0x010a
        /*089a*/ 	.byte	0x3f
	.zero		1


	//   ....[46]....
        /*089c*/ 	.word	0x0000e8a0
        /*08a0*/ 	.word	0x00000000
        /*08a4*/ 	.word	0x00026828
        /*08a8*/ 	.short	0x010a
        /*08aa*/ 	.byte	0x3f
	.zero		1


	//   ....[47]....
        /*08ac*/ 	.word	0x0000e8f0
        /*08b0*/ 	.word	0x00000003
        /*08b4*/ 	.word	0x00026840
        /*08b8*/ 	.short	0x010a
        /*08ba*/ 	.byte	0x3f
	.zero		1


	//   ....[48]....
        /*08bc*/ 	.word	0x0000e9c0
        /*08c0*/ 	.word	0x00000007
        /*08c4*/ 	.word	0x00000000
        /*08c8*/ 	.short	0x010a
        /*08ca*/ 	.byte	0x3f
	.zero		1


	//   ....[49]....
        /*08cc*/ 	.word	0x0000ea10
        /*08d0*/ 	.word	0x00000003
        /*08d4*/ 	.word	0x00000000
        /*08d8*/ 	.short	0x010a
        /*08da*/ 	.byte	0x3f
	.zero		1


	//   ....[50]....
        /*08dc*/ 	.word	0x0000ea60
        /*08e0*/ 	.word	0x00000005
        /*08e4*/ 	.word	0x00000000
        /*08e8*/ 	.short	0x010a
        /*08ea*/ 	.byte	0x3f
	.zero		1


	//----- nvinfo : EIATTR_NUM_MBARRIERS
	.align		4
.L_1000:
        /*08ec*/ 	.byte	0x03, 0x38
        /*08ee*/ 	.short	0x0009


	//----- nvinfo : EIATTR_EXIT_INSTR_OFFSETS
	.align		4
        /*08f0*/ 	.byte	0x04, 0x1c
        /*08f2*/ 	.short	(.L_1002 - .L_1001)


	//   ....[0]....
.L_1001:
        /*08f4*/ 	.word	0x0000e4a0


	//----- nvinfo : EIATTR_MAX_THREADS
	.align		4
.L_1002:
        /*08f8*/ 	.byte	0x04, 0x05
        /*08fa*/ 	.short	(.L_1004 - .L_1003)
.L_1003:
        /*08fc*/ 	.word	0x00000180
        /*0900*/ 	.word	0x00000001
        /*0904*/ 	.word	0x00000001


	//----- nvinfo : EIATTR_CRS_STACK_SIZE
	.align		4
.L_1004:
        /*0908*/ 	.byte	0x04, 0x1e
        /*090a*/ 	.short	(.L_1006 - .L_1005)
.L_1005:
        /*090c*/ 	.word	0x00000000


	//----- nvinfo : EIATTR_CBANK_PARAM_SIZE
	.align		4
.L_1006:
        /*0910*/ 	.byte	0x03, 0x19
        /*0912*/ 	.short	0x0770


	//----- nvinfo : EIATTR_PARAM_CBANK
	.align		4
        /*0914*/ 	.byte	0x04, 0x0a
        /*0916*/ 	.short	(.L_1008 - .L_1007)
	.align		4
.L_1007:
        /*0918*/ 	.word	index@(.nv.constant0._ZN7cutlass13device_kernelIN5flash11enable_sm90INS1_16FlashAttnBwdSm90INS1_25CollectiveMainloopBwdSm90ILi2ELi2ELi2EN4cute5tupleIJNS5_1CILi1EEES8_S8_EEENS6_IJNS7_ILi96EEENS7_ILi128EEENS7_ILi64EEEEEENS_6half_tEfNS_4arch4Sm90ELb1ELb0ELb1ELb1ELb0ELb1ELb0ELb1ELi2ELi1ELi2ELi2ELb0EEENS1_24CollectiveEpilogueBwdGQAISD_fSG_Li256ELb1ELb0EEENS1_25SingleTileBwdLPTSchedulerILb1ELi128ELb0EEEEEEEEEvNT_6ParamsE)
        /*091c*/ 	.short	0x0210
        /*091e*/ 	.short	0x0770


	//----- nvinfo : EIATTR_SW_WAR
	.align		4
.L_1008:
        /*0920*/ 	.byte	0x04, 0x36
        /*0922*/ 	.short	(.L_1010 - .L_1009)
.L_1009:
        /*0924*/ 	.word	0x00000008
.L_1010:


//--------------------- .nv.info._ZN7cutlass13device_kernelIN5flash32FlashAttnBwdPostprocessConvertdQIN4cute5tupleIJNS3_1CILi96EEENS5_ILi64EEEEEENS_6half_tEfNS_4arch4Sm90ELi256ENS3_8TiledMMAINS3_8MMA_AtomIJNS3_4SM904GMMA25MMA_64x16x16_F32F16F16_SSILNSF_5MajorE1ELSH_0ELNSF_7ScaleInE1ELSI_1EEEEEENS3_6LayoutINS4_IJNS5_ILi1EEENS5_ILi2EEESM_EEENS4_IJNS5_ILi0EEESM_SP_EEEEENS4_IJNS3_10UnderscoreESS_SS_EEEEELb1EEEEEvNT_6ParamsE --------------------------
	.section	.nv.info._ZN7cutlass13device_kernelIN5flash32FlashAttnBwdPostprocessConvertdQIN4cute5tupleIJNS3_1CILi96EEENS5_ILi64EEEEEENS_6half_tEfNS_4arch4Sm90ELi256ENS3_8TiledMMAINS3_8MMA_AtomIJNS3_4SM904GMMA25MMA_64x16x16_F32F16F16_SSILNSF_5MajorE1ELSH_0ELNSF_7ScaleInE1ELSI_1EEEEEENS3_6LayoutINS4_IJNS5_ILi1EEENS5_ILi2EEESM_EEENS4_IJNS5_ILi0EEESM_SP_EEEEENS4_IJNS3_10UnderscoreESS_SS_EEEEELb1EEEEEvNT_6ParamsE,"",@"SHT_CUDA_INFO"
	.sectionflags	@""
	.align	4


	//----- nvinfo : EIATTR_CUDA_API_VERSION
	.align		4
        /*0000*/ 	.byte	0x04, 0x37
        /*0002*/ 	.short	(.L_1012 - .L_1011)
.L_1011:
        /*0004*/ 	.word	0x00000082


	//----- nvinfo : EIATTR_KPARAM_INFO
	.align		4
.L_1012:
        /*0008*/ 	.byte	0x04, 0x17
        /*000a*/ 	.short	(.L_1014 - .L_1013)
.L_1013:
        /*000c*/ 	.word	0x00000000
        /*0010*/ 	.short	0x0000
        /*0012*/ 	.short	0x0000
        /*0014*/ 	.byte	0x00, 0xf0, 0xc1, 0x01


	//----- nvinfo : EIATTR_SPARSE_MMA_MASK
	.align		4
.L_1014:
        /*0018*/ 	.byte	0x03, 0x50
        /*001a*/ 	.short	0x0000


	//----- nvinfo : EIATTR_MAXREG_COUNT
	.align		4
        /*001c*/ 	.byte	0x03, 0x1b
        /*001e*/ 	.short	0x0080


	//----- nvinfo : EIATTR_NUM_BARRIERS
	.align		4
        /*0020*/ 	.byte	0x02, 0x4c
        /*0022*/ 	.byte	0x01
	.zero		1


	//----- nvinfo : EIATTR_MERCURY_ISA_VERSION
	.align		4
        /*0024*/ 	.byte	0x03, 0x5f
        /*0026*/ 	.short	0x0101


	//----- nvinfo : EIATTR_MBARRIER_INSTR_OFFSETS
	.align		4
        /*0028*/ 	.byte	0x04, 0x39
        /*002a*/ 	.short	(.L_1016 - .L_1015)


	//   ....[0]....
.L_1015:
        /*002c*/ 	.word	0x00000490
        /*0030*/ 	.word	0x000000ff
        /*0034*/ 	.word	0x00009000
        /*0038*/ 	.short	0x0100
        /*003a*/ 	.byte	0x06
	.zero		1


	//   ....[1]....
        /*003c*/ 	.word	0x000005a0
        /*0040*/ 	.word	0x00000003
        /*0044*/ 	.word	0x00009000
        /*0048*/ 	.short	0x010a
        /*004a*/ 	.byte	0x3f
	.zero		1


	//----- nvinfo : EIATTR_NUM_MBARRIERS
	.align		4
.L_1016:
        /*004c*/ 	.byte	0x03, 0x38
        /*004e*/ 	.short	0x0001


	//----- nvinfo : EIATTR_EXIT_INSTR_OFFSETS
	.align		4
        /*0050*/ 	.byte	0x04, 0x1c
        /*0052*/ 	.short	(.L_1018 - .L_1017)


	//   ....[0]....
.L_1017:
        /*0054*/ 	.word	0x000001a0


	//   ....[1]....
        /*0058*/ 	.word	0x00000fe0


	//   ....[2]....
        /*005c*/ 	.word	0x000010c0


	//----- nvinfo : EIATTR_MAX_THREADS
	.align		4
.L_1018:
        /*0060*/ 	.byte	0x04, 0x05
        /*0062*/ 	.short	(.L_1020 - .L_1019)
.L_1019:
        /*0064*/ 	.word	0x00000100
        /*0068*/ 	.word	0x00000001
        /*006c*/ 	.word	0x00000001


	//----- nvinfo : EIATTR_CRS_STACK_SIZE
	.align		4
.L_1020:
        /*0070*/ 	.byte	0x04, 0x1e
        /*0072*/ 	.short	(.L_1022 - .L_1021)
.L_1021:
        /*0074*/ 	.word	0x00000000


	//----- nvinfo : EIATTR_CBANK_PARAM_SIZE
	.align		4
.L_1022:
        /*0078*/ 	.byte	0x03, 0x19
        /*007a*/ 	.short	0x0070


	//----- nvinfo : EIATTR_PARAM_CBANK
	.align		4
        /*007c*/ 	.byte	0x04, 0x0a
        /*007e*/ 	.short	(.L_1024 - .L_1023)
	.align		4
.L_1023:
        /*0080*/ 	.word	index@(.nv.constant0._ZN7cutlass13device_kernelIN5flash32FlashAttnBwdPostprocessConvertdQIN4cute5tupleIJNS3_1CILi96EEENS5_ILi64EEEEEENS_6half_tEfNS_4arch4Sm90ELi256ENS3_8TiledMMAINS3_8MMA_AtomIJNS3_4SM904GMMA25MMA_64x16x16_F32F16F16_SSILNSF_5MajorE1ELSH_0ELNSF_7ScaleInE1ELSI_1EEEEEENS3_6LayoutINS4_IJNS5_ILi1EEENS5_ILi2EEESM_EEENS4_IJNS5_ILi0EEESM_SP_EEEEENS4_IJNS3_10UnderscoreESS_SS_EEEEELb1EEEEEvNT_6ParamsE)
        /*0084*/ 	.short	0x0210
        /*0086*/ 	.short	0x0070


	//----- nvinfo : EIATTR_SW_WAR
	.align		4
.L_1024:
        /*0088*/ 	.byte	0x04, 0x36
        /*008a*/ 	.short	(.L_1026 - .L_1025)
.L_1025:
        /*008c*/ 	.word	0x00000008
.L_1026:


//--------------------- .nv.info._ZN7cutlass13device_kernelIN5flash11enable_sm90INS1_16FlashAttnBwdSm90INS1_25CollectiveMainloopBwdSm90ILi2ELi2ELi2EN4cute5tupleIJNS5_1CILi1EEES8_S8_EEENS6_IJNS7_ILi96EEENS7_ILi128EEENS7_ILi64EEEEEENS_6half_tEfNS_4arch4Sm90ELb1ELb0ELb1ELb1ELb1ELb1ELb0ELb1ELi2ELi1ELi2ELi2ELb0EEENS1_24CollectiveEpilogueBwdGQAISD_fSG_Li256ELb1ELb1EEENS1_25SingleTileBwdLPTSchedulerILb1ELi128ELb1EEEEEEEEEvNT_6ParamsE --------------------------
	.section	.nv.info._ZN7cutlass13device_kernelIN5flash11enable_sm90INS1_16FlashAttnBwdSm90INS1_25CollectiveMainloopBwdSm90ILi2ELi2ELi2EN4cute5tupleIJNS5_1CILi1EEES8_S8_EEENS6_IJNS7_ILi96EEENS7_ILi128EEENS7_ILi64EEEEEENS_6half_tEfNS_4arch4Sm90ELb1ELb0ELb1ELb1ELb1ELb1ELb0ELb1ELi2ELi1ELi2ELi2ELb0EEENS1_24CollectiveEpilogueBwdGQAISD_fSG_Li256ELb1ELb1EEENS1_25SingleTileBwdLPTSchedulerILb1ELi128ELb1EEEEEEEEEvNT_6ParamsE,"",@"SHT_CUDA_INFO"
	.sectionflags	@""
	.align	4


	//----- nvinfo : EIATTR_CUDA_API_VERSION
	.align		4
        /*0000*/ 	.byte	0x04, 0x37
        /*0002*/ 	.short	(.L_1028 - .L_1027)
.L_1027:
        /*0004*/ 	.word	0x00000082


	//----- nvinfo : EIATTR_KPARAM_INFO
	.align		4
.L_1028:
        /*0008*/ 	.byte	0x04, 0x17
        /*000a*/ 	.short	(.L_1030 - .L_1029)
.L_1029:
        /*000c*/ 	.word	0x00000000
        /*0010*/ 	.short	0x0000
        /*0012*/ 	.short	0x0070
        /*0014*/ 	.byte	0x00, 0xf0, 0x01, 0x1c


	//----- nvinfo : EIATTR_SPARSE_MMA_MASK
	.align		4
.L_1030:
        /*0018*/ 	.byte	0x03, 0x50
        /*001a*/ 	.short	0x0000


	//----- nvinfo : EIATTR_MAXREG_COUNT
	.align		4
        /*001c*/ 	.byte	0x03, 0x1b
        /*001e*/ 	.short	0x00a8


	//----- nvinfo : EIATTR_NUM_BARRIERS
	.align		4
        /*0020*/ 	.byte	0x02, 0x4c
        /*0022*/ 	.byte	0x10
	.zero		1


	//----- nvinfo : EIATTR_EXTERNS
	.align		4
        /*0024*/ 	.byte	0x04, 0x0f
        /*0026*/ 	.short	(.L_1032 - .L_1031)


	//   ....[0]....
	.align		4
.L_1031:
        /*0028*/ 	.word	index@(__assertfail)


	//----- nvinfo : EIATTR_ANNOTATIONS
	.align		4
.L_1032:
        /*002c*/ 	.byte	0x04, 0x55
        /*002e*/ 	.short	(.L_1034 - .L_1033)


	//   ....[0]....
.L_1033:
        /* <DEDUP_REMOVED lines=19> */


	//----- nvinfo : EIATTR_MERCURY_ISA_VERSION
	.align		4
.L_1034:
        /*0150*/ 	.byte	0x03, 0x5f
        /*0152*/ 	.short	0x0101


	//----- nvinfo : EIATTR_INT_WARP_WIDE_INSTR_OFFSETS
	.align		4
        /*0154*/ 	.byte	0x04, 0x31
        /*0156*/ 	.short	(.L_1036 - .L_1035)


	//   ....[0]....
.L_1035:
        /*0158*/ 	.word	0x00000190


	//   ....[1]....
        /*015c*/ 	.word	0x000001c0


	//   ....[2]....
        /*0160*/ 	.word	0x0000c240


	//   ....[3]....
        /*0164*/ 	.word	0x0000c8f0


	//   ....[4]....
        /*0168*/ 	.word	0x0000ce10


	//----- nvinfo : EIATTR_COOP_GROUP_MASK_REGIDS
	.align		4
.L_1036:
        /*016c*/ 	.byte	0x04, 0x29
        /*016e*/ 	.short	(.L_1038 - .L_1037)


	//   ....[0]....
.L_1037:
        /*0170*/ 	.word	0xffffffff


	//   ....[1]....
        /*0174*/ 	.word	0xffffffff


	//   ....[2]....
        /*0178*/ 	.word	0xffffffff


	//   ....[3]....
        /*017c*/ 	.word	0xffffffff


	//   ....[4]....
        /*0180*/ 	.word	0xffffffff


	//   ....[5]....
        /*0184*/ 	.word	0xffffffff


	//   ....[6]....
        /*0188*/ 	.word	0xffffffff


	//   ....[7]....
        /*018c*/ 	.word	0xffffffff


	//   ....[8]....
        /*0190*/ 	.word	0xffffffff


	//   ....[9]....
        /*0194*/ 	.word	0xffffffff


	//   ....[10]....
        /*0198*/ 	.word	0xffffffff


	//   ....[11]....
        /*019c*/ 	.word	0xffffffff


	//   ....[12]....
        /*01a0*/ 	.word	0xffffffff


	//   ....[13]....
        /*01a4*/ 	.word	0xffffffff


	//   ....[14]....
        /*01a8*/ 	.word	0xffffffff


	//   ....[15]....
        /*01ac*/ 	.word	0xffffffff


	//   ....[16]....
        /*01b0*/ 	.word	0xffffffff


	//   ....[17]....
        /*01b4*/ 	.word	0xffffffff


	//   ....[18]....
        /*01b8*/ 	.word	0xffffffff


	//   ....[19]....
        /*01bc*/ 	.word	0xffffffff


	//   ....[20]....
        /*01c0*/ 	.word	0xffffffff


	//   ....[21]....
        /*01c4*/ 	.word	0xffffffff


	//   ....[22]....
        /*01c8*/ 	.word	0xffffffff


	//   ....[23]....
        /*01cc*/ 	.word	0xffffffff


	//   ....[24]....
        /*01d0*/ 	.word	0xffffffff


	//   ....[25]....
        /*01d4*/ 	.word	0xffffffff


	//   ....[26]....
        /*01d8*/ 	.word	0xffffffff


	//   ....[27]....
        /*01dc*/ 	.word	0xffffffff


	//   ....[28]....
        /*01e0*/ 	.word	0xffffffff


	//   ....[29]....
        /*01e4*/ 	.word	0xffffffff


	//   ....[30]....
        /*01e8*/ 	.word	0xffffffff


	//   ....[31]....
        /*01ec*/ 	.word	0xffffffff


	//   ....[32]....
        /*01f0*/ 	.word	0xffffffff


	//   ....[33]....
        /*01f4*/ 	.word	0xffffffff


	//   ....[34]....
        /*01f8*/ 	.word	0xffffffff


	//   ....[35]....
        /*01fc*/ 	.word	0xffffffff


	//   ....[36]....
        /*0200*/ 	.word	0xffffffff


	//   ....[37]....
        /*0204*/ 	.word	0xffffffff


	//   ....[38]....
        /*0208*/ 	.word	0xffffffff


	//   ....[39]....
        /*020c*/ 	.word	0xffffffff


	//   ....[40]....
        /*0210*/ 	.word	0xffffffff


	//   ....[41]....
        /*0214*/ 	.word	0xffffffff


	//   ....[42]....
        /*0218*/ 	.word	0xffffffff


	//   ....[43]....
        /*021c*/ 	.word	0xffffffff


	//   ....[44]....
        /*0220*/ 	.word	0xffffffff


	//   ....[45]....
        /*0224*/ 	.word	0xffffffff


	//   ....[46]....
        /*0228*/ 	.word	0xffffffff


	//   ....[47]....
        /*022c*/ 	.word	0xffffffff


	//   ....[48]....
        /*0230*/ 	.word	0xffffffff


	//   ....[49]....
        /*0234*/ 	.word	0xffffffff


	//   ....[50]....
        /*0238*/ 	.word	0xffffffff


	//   ....[51]....
        /*023c*/ 	.word	0xffffffff


	//   ....[52]....
        /*0240*/ 	.word	0xffffffff


	//   ....[53]....
        /*0244*/ 	.word	0xffffffff


	//   ....[54]....
        /*0248*/ 	.word	0xffffffff


	//   ....[55]....
        /*024c*/ 	.word	0xffffffff


	//   ....[56]....
        /*0250*/ 	.word	0xffffffff


	//   ....[57]....
        /*0254*/ 	.word	0xffffffff


	//   ....[58]....
        /*0258*/ 	.word	0xffffffff


	//   ....[59]....
        /*025c*/ 	.word	0xffffffff


	//   ....[60]....
        /*0260*/ 	.word	0xffffffff


	//   ....[61]....
        /*0264*/ 	.word	0xffffffff


	//   ....[62]....
        /*0268*/ 	.word	0xffffffff


	//   ....[63]....
        /*026c*/ 	.word	0xffffffff


	//   ....[64]....
        /*0270*/ 	.word	0xffffffff


	//   ....[65]....
        /*0274*/ 	.word	0xffffffff


	//   ....[66]....
        /*0278*/ 	.word	0xffffffff


	//   ....[67]....
        /*027c*/ 	.word	0xffffffff


	//   ....[68]....
        /*0280*/ 	.word	0xffffffff


	//   ....[69]....
        /*0284*/ 	.word	0xffffffff


	//   ....[70]....
        /*0288*/ 	.word	0xffffffff


	//   ....[71]....
        /*028c*/ 	.word	0xffffffff


	//   ....[72]....
        /*0290*/ 	.word	0xffffffff


	//   ....[73]....
        /*0294*/ 	.word	0xffffffff


	//   ....[74]....
        /*0298*/ 	.word	0xffffffff


	//   ....[75]....
        /*029c*/ 	.word	0xffffffff


	//   ....[76]....
        /*02a0*/ 	.word	0xffffffff


	//   ....[77]....
        /*02a4*/ 	.word	0xffffffff


	//   ....[78]....
        /*02a8*/ 	.word	0xffffffff


	//   ....[79]....
        /*02ac*/ 	.word	0xffffffff


	//   ....[80]....
        /*02b0*/ 	.word	0xffffffff


	//   ....[81]....
        /*02b4*/ 	.word	0xffffffff


	//   ....[82]....
        /*02b8*/ 	.word	0xffffffff


	//   ....[83]....
        /*02bc*/ 	.word	0xffffffff


	//   ....[84]....
        /*02c0*/ 	.word	0xffffffff


	//   ....[85]....
        /*02c4*/ 	.word	0xffffffff


	//   ....[86]....
        /*02c8*/ 	.word	0xffffffff


	//   ....[87]....
        /*02cc*/ 	.word	0xffffffff


	//   ....[88]....
        /*02d0*/ 	.word	0xffffffff


	//   ....[89]....
        /*02d4*/ 	.word	0xffffffff


	//   ....[90]....
        /*02d8*/ 	.word	0xffffffff


	//   ....[91]....
        /*02dc*/ 	.word	0xffffffff


	//   ....[92]....
        /*02e0*/ 	.word	0xffffffff


	//   ....[93]....
        /*02e4*/ 	.word	0xffffffff


	//   ....[94]....
        /*02e8*/ 	.word	0xffffffff


	//   ....[95]....
        /*02ec*/ 	.word	0xffffffff


	//   ....[96]....
        /*02f0*/ 	.word	0xffffffff


	//   ....[97]....
        /*02f4*/ 	.word	0xffffffff


	//   ....[98]....
        /*02f8*/ 	.word	0xffffffff


	//   ....[99]....
        /*02fc*/ 	.word	0xffffffff


	//   ....[100]....
        /*0300*/ 	.word	0xffffffff


	//   ....[101]....
        /*0304*/ 	.word	0xffffffff


	//   ....[102]....
        /*0308*/ 	.word	0xffffffff


	//   ....[103]....
        /*030c*/ 	.word	0xffffffff


	//   ....[104]....
        /*0310*/ 	.word	0xffffffff


	//   ....[105]....
        /*0314*/ 	.word	0xffffffff


	//   ....[106]....
        /*0318*/ 	.word	0xffffffff


	//   ....[107]....
        /*031c*/ 	.word	0xffffffff


	//   ....[108]....
        /*0320*/ 	.word	0xffffffff


	//   ....[109]....
        /*0324*/ 	.word	0xffffffff


	//   ....[110]....
        /*0328*/ 	.word	0xffffffff


	//   ....[111]....
        /*032c*/ 	.word	0xffffffff


	//   ....[112]....
        /*0330*/ 	.word	0xffffffff


	//   ....[113]....
        /*0334*/ 	.word	0x0500000f


	//   ....[114]....
        /*0338*/ 	.word	0x0500000f


	//   ....[115]....
        /*033c*/ 	.word	0x0500000f


	//   ....[116]....
        /*0340*/ 	.word	0x0500000f


	//   ....[117]....
        /*0344*/ 	.word	0x0500000f


	//   ....[118]....
        /*0348*/ 	.word	0x0500000f


	//----- nvinfo : EIATTR_COOP_GROUP_INSTR_OFFSETS
	.align		4
.L_1038:
        /*034c*/ 	.byte	0x04, 0x28
        /*034e*/ 	.short	(.L_1040 - .L_1039)


	//   ....[0]....
.L_1039:
        /*0350*/ 	.word	0x00000070


	//   ....[1]....
        /*0354*/ 	.word	0x000001a0


	//   ....[2]....
        /*0358*/ 	.word	0x000001f0


	//   ....[3]....
        /*035c*/ 	.word	0x000003e0


	//   ....[4]....
        /*0360*/ 	.word	0x00000630


	//   ....[5]....
        /*0364*/ 	.word	0x00001620


	//   ....[6]....
        /*0368*/ 	.word	0x00002990


	//   ....[7]....
        /*036c*/ 	.word	0x00002aa0


	//   ....[8]....
        /*0370*/ 	.word	0x00002ae0


	//   ....[9]....
        /*0374*/ 	.word	0x00003260


	//   ....[10]....
        /*0378*/ 	.word	0x00003300


	//   ....[11]....
        /*037c*/ 	.word	0x00003330


	//   ....[12]....
        /*0380*/ 	.word	0x00003370


	//   ....[13]....
        /*0384*/ 	.word	0x000035f0


	//   ....[14]....
        /*0388*/ 	.word	0x00003640


	//   ....[15]....
        /*038c*/ 	.word	0x00003680


	//   ....[16]....
        /*0390*/ 	.word	0x00003690


	//   ....[17]....
        /*0394*/ 	.word	0x000036b0


	//   ....[18]....
        /*0398*/ 	.word	0x000036c0


	//   ....[19]....
        /*039c*/ 	.word	0x00003780


	//   ....[20]....
        /*03a0*/ 	.word	0x000037f0


	//   ....[21]....
        /*03a4*/ 	.word	0x00003800


	//   ....[22]....
        /*03a8*/ 	.word	0x00003890


	//   ....[23]....
        /*03ac*/ 	.word	0x000038c0


	//   ....[24]....
        /*03b0*/ 	.word	0x000038d0


	//   ....[25]....
        /*03b4*/ 	.word	0x00003940


	//   ....[26]....
        /*03b8*/ 	.word	0x00003960


	//   ....[27]....
        /*03bc*/ 	.word	0x000039a0


	//   ....[28]....
        /*03c0*/ 	.word	0x000039d0


	//   ....[29]....
        /*03c4*/ 	.word	0x00003a10


	//   ....[30]....
        /*03c8*/ 	.word	0x00003aa0


	//   ....[31]....
        /*03cc*/ 	.word	0x00003ae0


	//   ....[32]....
        /*03d0*/ 	.word	0x00003b40


	//   ....[33]....
        /*03d4*/ 	.word	0x00003b60


	//   ....[34]....
        /*03d8*/ 	.word	0x00003bb0


	//   ....[35]....
        /*03dc*/ 	.word	0x00003bf0


	//   ....[36]....
        /*03e0*/ 	.word	0x00003cd0


	//   ....[37]....
        /*03e4*/ 	.word	0x00003cf0


	//   ....[38]....
        /*03e8*/ 	.word	0x00003f80


	//   ....[39]....
        /*03ec*/ 	.word	0x00003fa0


	//   ....[40]....
        /*03f0*/ 	.word	0x00004030


	//   ....[41]....
        /*03f4*/ 	.word	0x00004050


	//   ....[42]....
        /*03f8*/ 	.word	0x00004060


	//   ....[43]....
        /*03fc*/ 	.word	0x000040a0


	//   ....[44]....
        /*0400*/ 	.word	0x000040c0


	//   ....[45]....
        /*0404*/ 	.word	0x000040d0


	//   ....[46]....
        /*0408*/ 	.word	0x000042a0


	//   ....[47]....
        /*040c*/ 	.word	0x000042b0


	//   ....[48]....
        /*0410*/ 	.word	0x000042f0


	//   ....[49]....
        /*0414*/ 	.word	0x00004300


	//   ....[50]....
        /*0418*/ 	.word	0x00004340


	//   ....[51]....
        /*041c*/ 	.word	0x00004390


	//   ....[52]....
        /*0420*/ 	.word	0x000043f0


	//   ....[53]....
        /*0424*/ 	.word	0x00004430


	//   ....[54]....
        /*0428*/ 	.word	0x00006bd0


	//   ....[55]....
        /*042c*/ 	.word	0x00006bf0


	//   ....[56]....
        /*0430*/ 	.word	0x00006c00


	//   ....[57]....
        /*0434*/ 	.word	0x00006c10


	//   ....[58]....
        /*0438*/ 	.word	0x00006c20


	//   ....[59]....
        /*043c*/ 	.word	0x00006c30


	//   ....[60]....
        /*0440*/ 	.word	0x00006c40


	//   ....[61]....
        /*0444*/ 	.word	0x00006c50


	//   ....[62]....
        /*0448*/ 	.word	0x00006c60


	//   ....[63]....
        /*044c*/ 	.word	0x00006c70


	//   ....[64]....
        /*0450*/ 	.word	0x00006d30


	//   ....[65]....
        /*0454*/ 	.word	0x00006df0


	//   ....[66]....
        /*0458*/ 	.word	0x00006e30


	//   ....[67]....
        /*045c*/ 	.word	0x00006e70


	//   ....[68]....
        /*0460*/ 	.word	0x00006eb0


	//   ....[69]....
        /*0464*/ 	.word	0x00006ef0


	//   ....[70]....
        /*0468*/ 	.word	0x00006f30


	//   ....[71]....
        /*046c*/ 	.word	0x00006f70


	//   ....[72]....
        /*0470*/ 	.word	0x00006fb0


	//   ....[73]....
        /*0474*/ 	.word	0x00007130


	//   ....[74]....
        /*0478*/ 	.word	0x00007450


	//   ....[75]....
        /*047c*/ 	.word	0x000074b0


	//   ....[76]....
        /*0480*/ 	.word	0x00007860


	//   ....[77]....
        /*0484*/ 	.word	0x00007a50


	//   ....[78]....
        /*0488*/ 	.word	0x00007a70


	//   ....[79]....
        /*048c*/ 	.word	0x00007a80


	//   ....[80]....
        /*0490*/ 	.word	0x00007ac0


	//   ....[81]....
        /*0494*/ 	.word	0x00007b00


	//   ....[82]....
        /*0498*/ 	.word	0x00007cf0


	//   ....[83]....
        /*049c*/ 	.word	0x00007d10


	//   ....[84]....
        /*04a0*/ 	.word	0x00007ea0


	//   ....[85]....
        /*04a4*/ 	.word	0x00007ee0


	//   ....[86]....
        /*04a8*/ 	.word	0x00008420


	//   ....[87]....
        /*04ac*/ 	.word	0x00008430


	//   ....[88]....
        /*04b0*/ 	.word	0x00008440


	//   ....[89]....
        /*04b4*/ 	.word	0x00008450


	//   ....[90]....
        /*04b8*/ 	.word	0x00008460


	//   ....[91]....
        /*04bc*/ 	.word	0x00008470


	//   ....[92]....
        /*04c0*/ 	.word	0x000084a0


	//   ....[93]....
        /*04c4*/ 	.word	0x00008520


	//   ....[94]....
        /*04c8*/ 	.word	0x00008750


	//   ....[95]....
        /*04cc*/ 	.word	0x00008780


	//   ....[96]....
        /*04d0*/ 	.word	0x00008790


	//   ....[97]....
        /*04d4*/ 	.word	0x000087a0


	//   ....[98]....
        /*04d8*/ 	.word	0x000087b0


	//   ....[99]....
        /*04dc*/ 	.word	0x000087c0


	//   ....[100]....
        /*04e0*/ 	.word	0x000087d0


	//   ....[101]....
        /*04e4*/ 	.word	0x000087e0


	//   ....[102]....
        /*04e8*/ 	.word	0x0000a9f0


	//   ....[103]....
        /*04ec*/ 	.word	0x0000ab90


	//   ....[104]....
        /*04f0*/ 	.word	0x0000ade0


	//   ....[105]....
        /*04f4*/ 	.word	0x0000af80


	//   ....[106]....
        /*04f8*/ 	.word	0x0000b090


	//   ....[107]....
        /*04fc*/ 	.word	0x0000be40


	//   ....[108]....
        /*0500*/ 	.word	0x0000c170


	//   ....[109]....
        /*0504*/ 	.word	0x0000c570


	//   ....[110]....
        /*0508*/ 	.word	0x0000c820


	//   ....[111]....
        /*050c*/ 	.word	0x0000cad0


	//   ....[112]....
        /*0510*/ 	.word	0x0000cd40


	//   ....[113]....
        /*0514*/ 	.word	0x0000f480


	//   ....[114]....
        /*0518*/ 	.word	0x0000f670


	//   ....[115]....
        /*051c*/ 	.word	0x0000f6e0


	//   ....[116]....
        /*0520*/ 	.word	0x0000f750


	//   ....[117]....
        /*0524*/ 	.word	0x0000f7c0


	//   ....[118]....
        /*0528*/ 	.word	0x0000f830


	//----- nvinfo : EIATTR_REG_RECONFIG
	.align		4
.L_1040:
        /*052c*/ 	.byte	0x01, 0x54
	.zero		2


	//----- nvinfo : EIATTR_SYSCALL_OFFSETS
	.align		4
        /*0530*/ 	.byte	0x04, 0x46
        /*0532*/ 	.short	(.L_1042 - .L_1041)


	//   ....[0]....
.L_1041:
        /*0534*/ 	.word	0x00001280


	//   ....[1]....
        /*0538*/ 	.word	0x00001370


	//   ....[2]....
        /*053c*/ 	.word	0x000014d0


	//   ....[3]....
        /*0540*/ 	.word	0x000015c0


	//----- nvinfo : EIATTR_MBARRIER_INSTR_OFFSETS
	.align		4
.L_1042:
        /*0544*/ 	.byte	0x04, 0x39
        /*0546*/ 	.short	(.L_1044 - .L_1043)


	//   ....[0]....
.L_1043:
        /*0548*/ 	.word	0x00000290
        /*054c*/ 	.word	0x000000ff
        /*0550*/ 	.word	0x00026800
        /*0554*/ 	.short	0x0100
        /*0556*/ 	.byte	0x06
	.zero		1


	//   ....[1]....
        /*0558*/ 	.word	0x00000390
        /*055c*/ 	.word	0x000000ff
        /*0560*/ 	.word	0x00026810
        /*0564*/ 	.short	0x0100
        /*0566*/ 	.byte	0x08
	.zero		1


	//   ....[2]....
        /*0568*/ 	.word	0x000003a0
        /*056c*/ 	.word	0x000000ff
        /*0570*/ 	.word	0x00026820
        /*0574*/ 	.short	0x0100
        /*0576*/ 	.byte	0x08
	.zero		1


	//   ....[3]....
        /*0578*/ 	.word	0x000003b0
        /*057c*/ 	.word	0x000000ff
        /*0580*/ 	.word	0x00026818
        /*0584*/ 	.short	0x0100
        /*0586*/ 	.byte	0x08
	.zero		1


	//   ....[4]....
        /*0588*/ 	.word	0x000003c0
        /*058c*/ 	.word	0x000000ff
        /*0590*/ 	.word	0x00026828
        /*0594*/ 	.short	0x0100
        /*0596*/ 	.byte	0x08
	.zero		1


	//   ....[5]....
        /*0598*/ 	.word	0x000004f0
        /*059c*/ 	.word	0x000000ff
        /*05a0*/ 	.word	0x00026830
        /*05a4*/ 	.short	0x0100
        /*05a6*/ 	.byte	0x08
	.zero		1


	//   ....[6]....
        /*05a8*/ 	.word	0x00000500
        /*05ac*/ 	.word	0x000000ff
        /*05b0*/ 	.word	0x00026840
        /*05b4*/ 	.short	0x0100
        /*05b6*/ 	.byte	0x08
	.zero		1


	//   ....[7]....
        /*05b8*/ 	.word	0x00000510
        /*05bc*/ 	.word	0x000000ff
        /*05c0*/ 	.word	0x00026838
        /*05c4*/ 	.short	0x0100
        /*05c6*/ 	.byte	0x08
	.zero		1


	//   ....[8]....
        /*05c8*/ 	.word	0x00000520
        /*05cc*/ 	.word	0x000000ff
        /*05d0*/ 	.word	0x00026848
        /*05d4*/ 	.short	0x0100
        /*05d6*/ 	.byte	0x08
	.zero		1


	//   ....[9]....
        /*05d8*/ 	.word	0x00001650
        /*05dc*/ 	.word	0x00000010
        /*05e0*/ 	.word	0x00026800
        /*05e4*/ 	.short	0x010a
        /*05e6*/ 	.byte	0x3f
	.zero		1


	//   ....[10]....
        /*05e8*/ 	.word	0x00001670
        /*05ec*/ 	.word	0x00000010
        /*05f0*/ 	.word	0x00026800
        /*05f4*/ 	.short	0x010a
        /*05f6*/ 	.byte	0x3f
	.zero		1


	//   ....[11]....
        /*05f8*/ 	.word	0x00002150
        /*05fc*/ 	.word	0x00000006
        /*0600*/ 	.word	0x00026810
        /*0604*/ 	.short	0x010a
        /*0606*/ 	.byte	0x3f
	.zero		1


	//   ....[12]....
        /*0608*/ 	.word	0x000021c0
        /*060c*/ 	.word	0x00000006
        /*0610*/ 	.word	0x00026810
        /*0614*/ 	.short	0x010a
        /*0616*/ 	.byte	0x3f
	.zero		1


	//   ....[13]....
        /*0618*/ 	.word	0x00002570
        /*061c*/ 	.word	0x00000006
        /*0620*/ 	.word	0x00026830
        /*0624*/ 	.short	0x010a
        /*0626*/ 	.byte	0x3f
	.zero		1


	//   ....[14]....
        /*0628*/ 	.word	0x000025f0
        /*062c*/ 	.word	0x00000006
        /*0630*/ 	.word	0x00026830
        /*0634*/ 	.short	0x010a
        /*0636*/ 	.byte	0x3f
	.zero		1


	//   ....[15]....
        /*0638*/ 	.word	0x00005b30
        /*063c*/ 	.word	0x00000007
        /*0640*/ 	.word	0x00000000
        /*0644*/ 	.short	0x0101
        /*0646*/ 	.byte	0x3f
	.zero		1


	//   ....[16]....
        /*0648*/ 	.word	0x00005ec0
        /*064c*/ 	.word	0x00000006
        /*0650*/ 	.word	0x00000000
        /*0654*/ 	.short	0x0101
        /*0656*/ 	.byte	0x3f
	.zero		1


	//   ....[17]....
        /*0658*/ 	.word	0x000065e0
        /*065c*/ 	.word	0x00000005
        /*0660*/ 	.word	0x00026810
        /*0664*/ 	.short	0x010a
        /*0666*/ 	.byte	0x3f
	.zero		1


	//   ....[18]....
        /*0668*/ 	.word	0x00006660
        /*066c*/ 	.word	0x00000005
        /*0670*/ 	.word	0x00026810
        /*0674*/ 	.short	0x010a
        /*0676*/ 	.byte	0x3f
	.zero		1


	//   ....[19]....
        /*0678*/ 	.word	0x000069e0
        /*067c*/ 	.word	0x00000005
        /*0680*/ 	.word	0x00026830
        /*0684*/ 	.short	0x010a
        /*0686*/ 	.byte	0x3f
	.zero		1


	//   ....[20]....
        /*0688*/ 	.word	0x00006a70
        /*068c*/ 	.word	0x00000005
        /*0690*/ 	.word	0x00026830
        /*0694*/ 	.short	0x010a
        /*0696*/ 	.byte	0x3f
	.zero		1


	//   ....[21]....
        /*0698*/ 	.word	0x00009c90
        /*069c*/ 	.word	0x00000006
        /*06a0*/ 	.word	0x00000000
        /*06a4*/ 	.short	0x0101
        /*06a6*/ 	.byte	0x3f
	.zero		1


	//   ....[22]....
        /*06a8*/ 	.word	0x0000a040
        /*06ac*/ 	.word	0x00000005
        /*06b0*/ 	.word	0x00000000
        /*06b4*/ 	.short	0x0101
        /*06b6*/ 	.byte	0x3f
	.zero		1


	//   ....[23]....
        /*06b8*/ 	.word	0x0000dae0
        /*06bc*/ 	.word	0x0000000f
        /*06c0*/ 	.word	0x00026820
        /*06c4*/ 	.short	0x010a
        /*06c6*/ 	.byte	0x3f
	.zero		1


	//   ....[24]....
        /*06c8*/ 	.word	0x0000e080
        /*06cc*/ 	.word	0x0000000f
        /*06d0*/ 	.word	0x00026840
        /*06d4*/ 	.short	0x010a
        /*06d6*/ 	.byte	0x3f
	.zero		1


	//   ....[25]....
        /*06d8*/ 	.word	0x0000e2e0
        /*06dc*/ 	.word	0x0000000f
        /*06e0*/ 	.word	0x00026828
        /*06e4*/ 	.short	0x010a
        /*06e6*/ 	.byte	0x3f
	.zero		1


	//   ....[26]....
        /*06e8*/ 	.word	0x0000e540
        /*06ec*/ 	.word	0x0000000f
        /*06f0*/ 	.word	0x00026848
        /*06f4*/ 	.short	0x010a
        /*06f6*/ 	.byte	0x3f
	.zero		1


	//   ....[27]....
        /*06f8*/ 	.word	0x0000e740
        /*06fc*/ 	.word	0x0000000f
        /*0700*/ 	.word	0x00026820
        /*0704*/ 	.short	0x010a
        /*0706*/ 	.byte	0x3f
	.zero		1


	//   ....[28]....
        /*0708*/ 	.word	0x0000ea00
        /*070c*/ 	.word	0x0000000f
        /*0710*/ 	.word	0x00026840
        /*0714*/ 	.short	0x010a
        /*0716*/ 	.byte	0x3f
	.zero		1


	//   ....[29]....
        /*0718*/ 	.word	0x0000ec30
        /*071c*/ 	.word	0x0000000f
        /*0720*/ 	.word	0x00026828
        /*0724*/ 	.short	0x010a
        /*0726*/ 	.byte	0x3f
	.zero		1


	//   ....[30]....
        /*0728*/ 	.word	0x0000ef00
        /*072c*/ 	.word	0x00000003
        /*0730*/ 	.word	0x00026840
        /*0734*/ 	.short	0x010a
        /*0736*/ 	.byte	0x3f
	.zero		1


	//   ....[31]....
        /*0738*/ 	.word	0x0000f300
        /*073c*/ 	.word	0x00000007
        /*0740*/ 	.word	0x00000000
        /*0744*/ 	.short	0x010a
        /*0746*/ 	.byte	0x3f
	.zero		1


	//   ....[32]....
        /*0748*/ 	.word	0x0000f350
        /*074c*/ 	.word	0x00000003
        /*0750*/ 	.word	0x00000000
        /*0754*/ 	.short	0x010a
        /*0756*/ 	.byte	0x3f
	.zero		1


	//   ....[33]....
        /*0758*/ 	.word	0x0000f3b0
        /*075c*/ 	.word	0x00000005
        /*0760*/ 	.word	0x00000000
        /*0764*/ 	.short	0x010a
        /*0766*/ 	.byte	0x3f
	.zero		1


	//   ....[34]....
        /*0768*/ 	.word	0x0000f3e0
        /*076c*/ 	.word	0x00000003
        /*0770*/ 	.word	0x00000000
        /*0774*/ 	.short	0x010a
        /*0776*/ 	.byte	0x3f
	.zero		1


	//   ....[35]....
        /*0778*/ 	.word	0x0000f4b0
        /*077c*/ 	.word	0x00000010
        /*0780*/ 	.word	0x00026800
        /*0784*/ 	.short	0x010a
        /*0786*/ 	.byte	0x3f
	.zero		1


	//   ....[36]....
        /*0788*/ 	.word	0x0000f500
        /*078c*/ 	.word	0x00000006
        /*0790*/ 	.word	0x00026810
        /*0794*/ 	.short	0x010a
        /*0796*/ 	.byte	0x3f
	.zero		1


	//   ....[37]....
        /*0798*/ 	.word	0x0000f550
        /*079c*/ 	.word	0x00000006
        /*07a0*/ 	.word	0x00026830
        /*07a4*/ 	.short	0x010a
        /*07a6*/ 	.byte	0x3f
	.zero		1


	//   ....[38]....
        /*07a8*/ 	.word	0x0000f5a0
        /*07ac*/ 	.word	0x00000005
        /*07b0*/ 	.word	0x00026810
        /*07b4*/ 	.short	0x010a
        /*07b6*/ 	.byte	0x3f
	.zero		1


	//   ....[39]....
        /*07b8*/ 	.word	0x0000f5f0
        /*07bc*/ 	.word	0x00000005
        /*07c0*/ 	.word	0x00026830
        /*07c4*/ 	.short	0x010a
        /*07c6*/ 	.byte	0x3f
	.zero		1


	//   ....[40]....
        /*07c8*/ 	.word	0x0000f870
        /*07cc*/ 	.word	0x0000000f
        /*07d0*/ 	.word	0x00026820
        /*07d4*/ 	.short	0x010a
        /*07d6*/ 	.byte	0x3f
	.zero		1


	//   ....[41]....
        /*07d8*/ 	.word	0x0000f8c0
        /*07dc*/ 	.word	0x0000000f
        /*07e0*/ 	.word	0x00026840
        /*07e4*/ 	.short	0x010a
        /*07e6*/ 	.byte	0x3f
	.zero		1


	//   ....[42]....
        /*07e8*/ 	.word	0x0000f910
        /*07ec*/ 	.word	0x0000000f
        /*07f0*/ 	.word	0x00026828
        /*07f4*/ 	.short	0x010a
        /*07f6*/ 	.byte	0x3f
	.zero		1


	//   ....[43]....
        /*07f8*/ 	.word	0x0000f960
        /*07fc*/ 	.word	0x0000000f
        /*0800*/ 	.word	0x00026848
        /*0804*/ 	.short	0x010a
        /*0806*/ 	.byte	0x3f
	.zero		1


	//   ....[44]....
        /*0808*/ 	.word	0x0000f9c0
        /*080c*/ 	.word	0x0000000f
        /*0810*/ 	.word	0x00026820
        /*0814*/ 	.short	0x010a
        /*0816*/ 	.byte	0x3f
	.zero		1


	//   ....[45]....
        /*0818*/ 	.word	0x0000fa10
        /*081c*/ 	.word	0x0000000f
        /*0820*/ 	.word	0x00026840
        /*0824*/ 	.short	0x010a
        /*0826*/ 	.byte	0x3f
	.zero		1


	//   ....[46]....
        /*0828*/ 	.word	0x0000fa60
        /*082c*/ 	.word	0x0000000f
        /*0830*/ 	.word	0x00026828
        /*0834*/ 	.short	0x010a
        /*0836*/ 	.byte	0x3f
	.zero		1


	//   ....[47]....
        /*0838*/ 	.word	0x0000fab0
        /*083c*/ 	.word	0x00000003
        /*0840*/ 	.word	0x00026840
        /*0844*/ 	.short	0x010a
        /*0846*/ 	.byte	0x3f
	.zero		1


	//   ....[48]....
        /*0848*/ 	.word	0x0000fb80
        /*084c*/ 	.word	0x00000007
        /*0850*/ 	.word	0x00000000
        /*0854*/ 	.short	0x010a
        /*0856*/ 	.byte	0x3f
	.zero		1


	//   ....[49]....
        /*0858*/ 	.word	0x0000fbd0
        /*085c*/ 	.word	0x00000003
        /*0860*/ 	.word	0x00000000
        /*0864*/ 	.short	0x010a
        /*0866*/ 	.byte	0x3f
	.zero		1


	//   ....[50]....
        /*0868*/ 	.word	0x0000fc20
        /*086c*/ 	.word	0x00000005
        /*0870*/ 	.word	0x00000000
        /*0874*/ 	.short	0x010a
        /*0876*/ 	.byte	0x3f
	.zero		1


	//----- nvinfo : EIATTR_NUM_MBARRIERS
	.align		4
.L_1044:
        /*0878*/ 	.byte	0x03, 0x38
        /*087a*/ 	.short	0x0009


	//----- nvinfo : EIATTR_EXIT_INSTR_OFFSETS
	.align		4
        /*087c*/ 	.byte	0x04, 0x1c
        /*087e*/ 	.short	(.L_1046 - .L_1045)


	//   ....[0]....
.L_1045:
        /*0880*/ 	.word	0x0000f430


	//----- nvinfo : EIATTR_MAX_THREADS
	.align		4
.L_1046:
        /*0884*/ 	.byte	0x04, 0x05
        /*0886*/ 	.short	(.L_1048 - .L_1047)
.L_1047:
        /*0888*/ 	.word	0x00000180
        /*088c*/ 	.word	0x00000001
        /*0890*/ 	.word	0x00000001


	//----- nvinfo : EIATTR_CRS_STACK_SIZE
	.align		4
.L_1048:
        /*0894*/ 	.byte	0x04, 0x1e
        /*0896*/ 	.short	(.L_1050 - .L_1049)
.L_1049:
        /*0898*/ 	.word	0x00000000


	//----- nvinfo : EIATTR_CBANK_PARAM_SIZE
	.align		4
.L_1050:
        /*089c*/ 	.byte	0x03, 0x19
        /*089e*/ 	.short	0x0770


	//----- nvinfo : EIATTR_PARAM_CBANK
	.align		4
        /*08a0*/ 	.byte	0x04, 0x0a
        /*08a2*/ 	.short	(.L_1052 - .L_1051)
	.align		4
.L_1051:
        /*08a4*/ 	.word	index@(.nv.constant0._ZN7cutlass13device_kernelIN5flash11enable_sm90INS1_16FlashAttnBwdSm90INS1_25CollectiveMainloopBwdSm90ILi2ELi2ELi2EN4cute5tupleIJNS5_1CILi1EEES8_S8_EEENS6_IJNS7_ILi96EEENS7_ILi128EEENS7_ILi64EEEEEENS_6half_tEfNS_4arch4Sm90ELb1ELb0ELb1ELb1ELb1ELb1ELb0ELb1ELi2ELi1ELi2ELi2ELb0EEENS1_24CollectiveEpilogueBwdGQAISD_fSG_Li256ELb1ELb1EEENS1_25SingleTileBwdLPTSchedulerILb1ELi128ELb1EEEEEEEEEvNT_6ParamsE)
        /*08a8*/ 	.short	0x0210
        /*08aa*/ 	.short	0x0770


	//----- nvinfo : EIATTR_SW_WAR
	.align		4
.L_1052:
        /*08ac*/ 	.byte	0x04, 0x36
        /*08ae*/ 	.short	(.L_1054 - .L_1053)
.L_1053:
        /*08b0*/ 	.word	0x00000008
.L_1054:


//--------------------- .nv.info._ZN7cutlass13device_kernelIN5flash22FlashAttnBwdPreprocessIN4cute5tupleIJNS3_1CILi96EEENS5_ILi64EEEEEENS_6half_tEfNS_4arch4Sm90ELb1ELb1EEEEEvNT_6ParamsE --------------------------
	.section	.nv.info._ZN7cutlass13device_kernelIN5flash22FlashAttnBwdPreprocessIN4cute5tupleIJNS3_1CILi96EEENS5_ILi64EEEEEENS_6half_tEfNS_4arch4Sm90ELb1ELb1EEEEEvNT_6ParamsE,"",@"SHT_CUDA_INFO"
	.sectionflags	@""
	.align	4


	//----- nvinfo : EIATTR_CUDA_API_VERSION
	.align		4
        /*0000*/ 	.byte	0x04, 0x37
        /*0002*/ 	.short	(.L_1056 - .L_1055)
.L_1055:
        /*0004*/ 	.word	0x00000082


	//----- nvinfo : EIATTR_KPARAM_INFO
	.align		4
.L_1056:
        /*0008*/ 	.byte	0x04, 0x17
        /*000a*/ 	.short	(.L_1058 - .L_1057)
.L_1057:
        /*000c*/ 	.word	0x00000000
        /*0010*/ 	.short	0x0000
        /*0012*/ 	.short	0x0000
        /*0014*/ 	.byte	0x00, 0xf0, 0xc1, 0x03


	//----- nvinfo : EIATTR_SPARSE_MMA_MASK
	.align		4
.L_1058:
        /*0018*/ 	.byte	0x03, 0x50
        /*001a*/ 	.short	0x0000


	//----- nvinfo : EIATTR_MAXREG_COUNT
	.align		4
        /*001c*/ 	.byte	0x03, 0x1b
        /*001e*/ 	.short	0x0080


	//----- nvinfo : EIATTR_MERCURY_ISA_VERSION
	.align		4
        /*0020*/ 	.byte	0x03, 0x5f
        /*0022*/ 	.short	0x0101


	//----- nvinfo : EIATTR_COOP_GROUP_MASK_REGIDS
	.align		4
        /*0024*/ 	.byte	0x04, 0x29
        /*0026*/ 	.short	(.L_1060 - .L_1059)


	//   ....[0]....
.L_1059:
        /*0028*/ 	.word	0xffffffff


	//   ....[1]....
        /*002c*/ 	.word	0xffffffff


	//   ....[2]....
        /*0030*/ 	.word	0xffffffff


	//   ....[3]....
        /*0034*/ 	.word	0xffffffff


	//   ....[4]....
        /*0038*/ 	.word	0xffffffff


	//   ....[5]....
        /*003c*/ 	.word	0xffffffff


	//   ....[6]....
        /*0040*/ 	.word	0xffffffff


	//   ....[7]....
        /*0044*/ 	.word	0xffffffff


	//   ....[8]....
        /*0048*/ 	.word	0xffffffff


	//----- nvinfo : EIATTR_COOP_GROUP_INSTR_OFFSETS
	.align		4
.L_1060:
        /*004c*/ 	.byte	0x04, 0x28
        /*004e*/ 	.short	(.L_1062 - .L_1061)


	//   ....[0]....
.L_1061:
        /*0050*/ 	.word	0x00001020


	//   ....[1]....
        /*0054*/ 	.word	0x00001030


	//   ....[2]....
        /*0058*/ 	.word	0x00001040


	//   ....[3]....
        /*005c*/ 	.word	0x00001080


	//   ....[4]....
        /*0060*/ 	.word	0x00001090


	//   ....[5]....
        /*0064*/ 	.word	0x000010a0


	//   ....[6]....
        /*0068*/ 	.word	0x000010e0


	//   ....[7]....
        /*006c*/ 	.word	0x00001100


	//   ....[8]....
        /*0070*/ 	.word	0x00001110


	//----- nvinfo : EIATTR_EXIT_INSTR_OFFSETS
	.align		4
.L_1062:
        /*0074*/ 	.byte	0x04, 0x1c
        /*0076*/ 	.short	(.L_1064 - .L_1063)


	//   ....[0]....
.L_1063:
        /*0078*/ 	.word	0x000001b0


	//   ....[1]....
        /*007c*/ 	.word	0x00001740


	//   ....[2]....
        /*0080*/ 	.word	0x000017c0


	//----- nvinfo : EIATTR_MAX_THREADS
	.align		4
.L_1064:
        /*0084*/ 	.byte	0x04, 0x05
        /*0086*/ 	.short	(.L_1066 - .L_1065)
.L_1065:
        /*0088*/ 	.word	0x00000100
        /*008c*/ 	.word	0x00000001
        /*0090*/ 	.word	0x00000001


	//----- nvinfo : EIATTR_CRS_STACK_SIZE
	.align		4
.L_1066:
        /*0094*/ 	.byte	0x04, 0x1e
        /*0096*/ 	.short	(.L_1068 - .L_1067)
.L_1067:
        /*0098*/ 	.word	0x00000000


	//----- nvinfo : EIATTR_CBANK_PARAM_SIZE
	.align		4
.L_1068:
        /*009c*/ 	.byte	0x03, 0x19
        /*009e*/ 	.short	0x00f0


	//----- nvinfo : EIATTR_PARAM_CBANK
	.align		4
        /*00a0*/ 	.byte	0x04, 0x0a
        /*00a2*/ 	.short	(.L_1070 - .L_1069)
	.align		4
.L_1069:
        /*00a4*/ 	.word	index@(.nv.constant0._ZN7cutlass13device_kernelIN5flash22FlashAttnBwdPreprocessIN4cute5tupleIJNS3_1CILi96EEENS5_ILi64EEEEEENS_6half_tEfNS_4arch4Sm90ELb1ELb1EEEEEvNT_6ParamsE)
        /*00a8*/ 	.short	0x0210
        /*00aa*/ 	.short	0x00f0


	//----- nvinfo : EIATTR_SW_WAR
	.align		4
.L_1070:
        /*00ac*/ 	.byte	0x04, 0x36
        /*00ae*/ 	.short	(.L_1072 - .L_1071)
.L_1071:
        /*00b0*/ 	.word	0x00000008
.L_1072:


//--------------------- .nv.info._ZN7cutlass13device_kernelIN5flash11enable_sm90INS1_16FlashAttnBwdSm90INS1_25CollectiveMainloopBwdSm90ILi2ELi2ELi2EN4cute5tupleIJNS5_1CILi1EEES8_S8_EEENS6_IJNS7_ILi128EEESA_NS7_ILi64EEEEEENS_6half_tEfNS_4arch4Sm90ELb0ELb0ELb0ELb0ELb0ELb1ELb0ELb0ELi2ELi1ELi2ELi2ELb0EEENS1_21CollectiveEpilogueBwdISC_SD_SF_Li256ELb0ELb0ELi1EEENS1_19SingleTileSchedulerILb0ELb0ELb0ELi128EEEEEEEEEvNT_6ParamsE --------------------------
	.section	.nv.info._ZN7cutlass13device_kernelIN5flash11enable_sm90INS1_16FlashAttnBwdSm90INS1_25CollectiveMainloopBwdSm90ILi2ELi2ELi2EN4cute5tupleIJNS5_1CILi1EEES8_S8_EEENS6_IJNS7_ILi128EEESA_NS7_ILi64EEEEEENS_6half_tEfNS_4arch4Sm90ELb0ELb0ELb0ELb0ELb0ELb1ELb0ELb0ELi2ELi1ELi2ELi2ELb0EEENS1_21CollectiveEpilogueBwdISC_SD_SF_Li256ELb0ELb0ELi1EEENS1_19SingleTileSchedulerILb0ELb0ELb0ELi128EEEEEEEEEvNT_6ParamsE,"",@"SHT_CUDA_INFO"
	.sectionflags	@""
	.align	4


	//----- nvinfo : EIATTR_CUDA_API_VERSION
	.align		4
        /*0000*/ 	.byte	0x04, 0x37
        /*0002*/ 	.short	(.L_1074 - .L_1073)
.L_1073:
        /*0004*/ 	.word	0x00000082


	//----- nvinfo : EIATTR_KPARAM_INFO
	.align		4
.L_1074:
        /*0008*/ 	.byte	0x04, 0x17
        /*000a*/ 	.short	(.L_1076 - .L_1075)
.L_1075:
        /*000c*/ 	.word	0x00000000
        /*0010*/ 	.short	0x0000
        /*0012*/ 	.short	0x0070
        /*0014*/ 	.byte	0x00, 0xf0, 0x01, 0x24


	//----- nvinfo : EIATTR_SPARSE_MMA_MASK
	.align		4
.L_1076:
        /*0018*/ 	.byte	0x03, 0x50
        /*001a*/ 	.short	0x0000


	//----- nvinfo : EIATTR_MAXREG_COUNT
	.align		4
        /*001c*/ 	.byte	0x03, 0x1b
        /*001e*/ 	.short	0x00a8


	//----- nvinfo : EIATTR_NUM_BARRIERS
	.align		4
        /*0020*/ 	.byte	0x02, 0x4c
        /*0022*/ 	.byte	0x10
	.zero		1


	//----- nvinfo : EIATTR_EXTERNS
	.align		4
        /*0024*/ 	.byte	0x04, 0x0f
        /*0026*/ 	.short	(.L_1078 - .L_1077)


	//   ....[0]....
	.align		4
.L_1077:
        /*0028*/ 	.word	index@(__assertfail)


	//----- nvinfo : EIATTR_ANNOTATIONS
	.align		4
.L_1078:
        /*002c*/ 	.byte	0x04, 0x55
        /*002e*/ 	.short	(.L_1080 - .L_1079)


	//   ....[0]....
.L_1079:
        /*0030*/ 	.word	0x00000001
        /*0034*/ 	.byte	0x40, 0x0c, 0x00, 0x00, 0x01, 0x00, 0x00, 0x00, 0xd0, 0x0e, 0x00, 0x00, 0x01, 0x00, 0x00, 0x00
        /*0044*/ 	.byte	0x00, 0x14, 0x00, 0x00, 0x01, 0x00, 0x00, 0x00, 0x30, 0x14, 0x00, 0x00, 0x01, 0x00, 0x00, 0x00
        /*0054*/ 	.byte	0x60, 0x14, 0x00, 0x00, 0x01, 0x00, 0x00, 0x00, 0xd0, 0x15, 0x00, 0x00, 0x01, 0x00, 0x00, 0x00
        /*0064*/ 	.byte	0x00, 0x16, 0x00, 0x00, 0x01, 0x00, 0x00, 0x00, 0x20, 0x16, 0x00, 0x00, 0x01, 0x00, 0x00, 0x00
        /*0074*/ 	.byte	0x80, 0x4c, 0x00, 0x00


	//----- nvinfo : EIATTR_MERCURY_ISA_VERSION
	.align		4
.L_1080:
        /*0078*/ 	.byte	0x03, 0x5f
        /*007a*/ 	.short	0x0101


	//----- nvinfo : EIATTR_INT_WARP_WIDE_INSTR_OFFSETS
	.align		4
        /*007c*/ 	.byte	0x04, 0x31
        /*007e*/ 	.short	(.L_1082 - .L_1081)


	//   ....[0]....
.L_1081:
        /*0080*/ 	.word	0x000001e0


	//   ....[1]....
        /*0084*/ 	.word	0x000002a0


	//----- nvinfo : EIATTR_COOP_GROUP_MASK_REGIDS
	.align		4
.L_1082:
        /*0088*/ 	.byte	0x04, 0x29
        /*008a*/ 	.short	(.L_1084 - .L_1083)


	//   ....[0]....
.L_1083:
        /*008c*/ 	.word	0xffffffff


	//   ....[1]....
        /*0090*/ 	.word	0xffffffff


	//   ....[2]....
        /*0094*/ 	.word	0xffffffff


	//   ....[3]....
        /*0098*/ 	.word	0xffffffff


	//   ....[4]....
        /*009c*/ 	.word	0xffffffff


	//   ....[5]....
        /*00a0*/ 	.word	0xffffffff


	//   ....[6]....
        /*00a4*/ 	.word	0xffffffff


	//   ....[7]....
        /*00a8*/ 	.word	0xffffffff


	//   ....[8]....
        /*00ac*/ 	.word	0xffffffff


	//   ....[9]....
        /*00b0*/ 	.word	0xffffffff


	//   ....[10]....
        /*00b4*/ 	.word	0xffffffff


	//   ....[11]....
        /*00b8*/ 	.word	0xffffffff


	//   ....[12]....
        /*00bc*/ 	.word	0xffffffff


	//   ....[13]....
        /*00c0*/ 	.word	0xffffffff


	//   ....[14]....
        /*00c4*/ 	.word	0xffffffff


	//   ....[15]....
        /*00c8*/ 	.word	0xffffffff


	//   ....[16]....
        /*00cc*/ 	.word	0xffffffff


	//   ....[17]....
        /*00d0*/ 	.word	0xffffffff


	//   ....[18]....
        /*00d4*/ 	.word	0xffffffff


	//   ....[19]....
        /*00d8*/ 	.word	0xffffffff


	//   ....[20]....
        /*00dc*/ 	.word	0xffffffff


	//   ....[21]....
        /*00e0*/ 	.word	0xffffffff


	//   ....[22]....
        /*00e4*/ 	.word	0xffffffff


	//   ....[23]....
        /*00e8*/ 	.word	0xffffffff


	//   ....[24]....
        /*00ec*/ 	.word	0xffffffff


	//   ....[25]....
        /*00f0*/ 	.word	0xffffffff


	//   ....[26]....
        /*00f4*/ 	.word	0xffffffff


	//   ....[27]....
        /*00f8*/ 	.word	0xffffffff


	//   ....[28]....
        /*00fc*/ 	.word	0xffffffff


	//   ....[29]....
        /*0100*/ 	.word	0xffffffff


	//   ....[30]....
        /*0104*/ 	.word	0xffffffff


	//   ....[31]....
        /*0108*/ 	.word	0xffffffff


	//   ....[32]....
        /*010c*/ 	.word	0xffffffff


	//   ....[33]....
        /*0110*/ 	.word	0xffffffff


	//   ....[34]....
        /*0114*/ 	.word	0xffffffff


	//   ....[35]....
        /*0118*/ 	.word	0xffffffff


	//   ....[36]....
        /*011c*/ 	.word	0xffffffff


	//   ....[37]....
        /*0120*/ 	.word	0xffffffff


	//   ....[38]....
        /*0124*/ 	.word	0xffffffff


	//   ....[39]....
        /*0128*/ 	.word	0xffffffff


	//   ....[40]....
        /*012c*/ 	.word	0xffffffff


	//   ....[41]....
        /*0130*/ 	.word	0xffffffff


	//   ....[42]....
        /*0134*/ 	.word	0xffffffff


	//   ....[43]....
        /*0138*/ 	.word	0xffffffff


	//   ....[44]....
        /*013c*/ 	.word	0xffffffff


	//   ....[45]....
        /*0140*/ 	.word	0xffffffff


	//   ....[46]....
        /*0144*/ 	.word	0xffffffff


	//   ....[47]....
        /*0148*/ 	.word	0xffffffff


	//   ....[48]....
        /*014c*/ 	.word	0xffffffff


	//   ....[49]....
        /*0150*/ 	.word	0xffffffff


	//   ....[50]....
        /*0154*/ 	.word	0xffffffff


	//   ....[51]....
        /*0158*/ 	.word	0xffffffff


	//   ....[52]....
        /*015c*/ 	.word	0xffffffff


	//   ....[53]....
        /*0160*/ 	.word	0xffffffff


	//   ....[54]....
        /*0164*/ 	.word	0xffffffff


	//   ....[55]....
        /*0168*/ 	.word	0xffffffff


	//   ....[56]....
        /*016c*/ 	.word	0xffffffff


	//   ....[57]....
        /*0170*/ 	.word	0xffffffff


	//   ....[58]....
        /*0174*/ 	.word	0xffffffff


	//   ....[59]....
        /*0178*/ 	.word	0xffffffff


	//   ....[60]....
        /*017c*/ 	.word	0xffffffff


	//   ....[61]....
        /*0180*/ 	.word	0xffffffff


	//   ....[62]....
        /*0184*/ 	.word	0xffffffff


	//   ....[63]....
        /*0188*/ 	.word	0xffffffff


	//   ....[64]....
        /*018c*/ 	.word	0xffffffff


	//   ....[65]....
        /*0190*/ 	.word	0xffffffff


	//   ....[66]....
        /*0194*/ 	.word	0xffffffff


	//   ....[67]....
        /*0198*/ 	.word	0xffffffff


	//   ....[68]....
        /*019c*/ 	.word	0xffffffff


	//   ....[69]....
        /*01a0*/ 	.word	0xffffffff


	//   ....[70]....
        /*01a4*/ 	.word	0xffffffff


	//   ....[71]....
        /*01a8*/ 	.word	0xffffffff


	//   ....[72]....
        /*01ac*/ 	.word	0x0500000f


	//----- nvinfo : EIATTR_COOP_GROUP_INSTR_OFFSETS
	.align		4
.L_1084:
        /*01b0*/ 	.byte	0x04, 0x28
        /*01b2*/ 	.short	(.L_1086 - .L_1085)


	//   ....[0]....
.L_1085:
        /*01b4*/ 	.word	0x00000060


	//   ....[1]....
        /*01b8*/ 	.word	0x000001f0


	//   ....[2]....
        /*01bc*/ 	.word	0x00000280


	//   ....[3]....
        /*01c0*/ 	.word	0x00000400


	//   ....[4]....
        /*01c4*/ 	.word	0x00000640


	//   ....[5]....
        /*01c8*/ 	.word	0x00000b90


	//   ....[6]....
        /*01cc*/ 	.word	0x00001ad0


	//   ....[7]....
        /*01d0*/ 	.word	0x00001b10


	//   ....[8]....
        /*01d4*/ 	.word	0x00001b50


	//   ....[9]....
        /*01d8*/ 	.word	0x00001bb0


	//   ....[10]....
        /*01dc*/ 	.word	0x00001c80


	//   ....[11]....
        /*01e0*/ 	.word	0x00001cd0


	//   ....[12]....
        /*01e4*/ 	.word	0x00001d10


	//   ....[13]....
        /*01e8*/ 	.word	0x00001d50


	//   ....[14]....
        /*01ec*/ 	.word	0x00001d80


	//   ....[15]....
        /*01f0*/ 	.word	0x00001dc0


	//   ....[16]....
        /*01f4*/ 	.word	0x00001e00


	//   ....[17]....
        /*01f8*/ 	.word	0x00001e80


	//   ....[18]....
        /*01fc*/ 	.word	0x00001ee0


	//   ....[19]....
        /*0200*/ 	.word	0x00001f10


	//   ....[20]....
        /*0204*/ 	.word	0x00001f40


	//   ....[21]....
        /*0208*/ 	.word	0x00001f70


	//   ....[22]....
        /*020c*/ 	.word	0x00001fb0


	//   ....[23]....
        /*0210*/ 	.word	0x00002050


	//   ....[24]....
        /*0214*/ 	.word	0x000020d0


	//   ....[25]....
        /*0218*/ 	.word	0x00002110


	//   ....[26]....
        /*021c*/ 	.word	0x00002150


	//   ....[27]....
        /*0220*/ 	.word	0x00002190


	//   ....[28]....
        /*0224*/ 	.word	0x000021e0


	//   ....[29]....
        /*0228*/ 	.word	0x00002220


	//   ....[30]....
        /*022c*/ 	.word	0x000022b0


	//   ....[31]....
        /*0230*/ 	.word	0x000022f0


	//   ....[32]....
        /*0234*/ 	.word	0x00002330


	//   ....[33]....
        /*0238*/ 	.word	0x00002380


	//   ....[34]....
        /*023c*/ 	.word	0x000023f0


	//   ....[35]....
        /*0240*/ 	.word	0x00002490


	//   ....[36]....
        /*0244*/ 	.word	0x000024d0


	//   ....[37]....
        /*0248*/ 	.word	0x000026a0


	//   ....[38]....
        /*024c*/ 	.word	0x00002b20


	//   ....[39]....
        /*0250*/ 	.word	0x00002b30


	//   ....[40]....
        /*0254*/ 	.word	0x00002b40


	//   ....[41]....
        /*0258*/ 	.word	0x00002b50


	//   ....[42]....
        /*025c*/ 	.word	0x00002b60


	//   ....[43]....
        /*0260*/ 	.word	0x00002b70


	//   ....[44]....
        /*0264*/ 	.word	0x00002ba0


	//   ....[45]....
        /*0268*/ 	.word	0x00002bd0


	//   ....[46]....
        /*026c*/ 	.word	0x00002c10


	//   ....[47]....
        /*0270*/ 	.word	0x00002c50


	//   ....[48]....
        /*0274*/ 	.word	0x00002c90


	//   ....[49]....
        /*0278*/ 	.word	0x00002cd0


	//   ....[50]....
        /*027c*/ 	.word	0x00002d00


	//   ....[51]....
        /*0280*/ 	.word	0x00002d30


	//   ....[52]....
        /*0284*/ 	.word	0x00002d90


	//   ....[53]....
        /*0288*/ 	.word	0x00002dd0


	//   ....[54]....
        /*028c*/ 	.word	0x00002e10


	//   ....[55]....
        /*0290*/ 	.word	0x00002e50


	//   ....[56]....
        /*0294*/ 	.word	0x00002e90


	//   ....[57]....
        /*0298*/ 	.word	0x00002ed0


	//   ....[58]....
        /*029c*/ 	.word	0x00002f10


	//   ....[59]....
        /*02a0*/ 	.word	0x00002f50


	//   ....[60]....
        /*02a4*/ 	.word	0x00002f90


	//   ....[61]....
        /*02a8*/ 	.word	0x00002fd0


	//   ....[62]....
        /*02ac*/ 	.word	0x00003010


	//   ....[63]....
        /*02b0*/ 	.word	0x00003050


	//   ....[64]....
        /*02b4*/ 	.word	0x00003090


	//   ....[65]....
        /*02b8*/ 	.word	0x000030d0


	//   ....[66]....
        /*02bc*/ 	.word	0x00003110


	//   ....[67]....
        /*02c0*/ 	.word	0x00003150


	//   ....[68]....
        /*02c4*/ 	.word	0x00003190


	//   ....[69]....
        /*02c8*/ 	.word	0x000031d0


	//   ....[70]....
        /*02cc*/ 	.word	0x00004e80


	//   ....[71]....
        /*02d0*/ 	.word	0x00005360


	//   ....[72]....
        /*02d4*/ 	.word	0x000077b0


	//----- nvinfo : EIATTR_REG_RECONFIG
	.align		4
.L_1086:
        /*02d8*/ 	.byte	0x01, 0x54
	.zero		2


	//----- nvinfo : EIATTR_SYSCALL_OFFSETS
	.align		4
        /*02dc*/ 	.byte	0x04, 0x46
        /*02de*/ 	.short	(.L_1088 - .L_1087)


	//   ....[0]....
.L_1087:
        /*02e0*/ 	.word	0x000007f0


	//   ....[1]....
        /*02e4*/ 	.word	0x000008e0


	//   ....[2]....
        /*02e8*/ 	.word	0x00000a40


	//   ....[3]....
        /*02ec*/ 	.word	0x00000b30


	//   ....[4]....
        /*02f0*/ 	.word	0x00004900


	//   ....[5]....
        /*02f4*/ 	.word	0x00004a30


	//   ....[6]....
        /*02f8*/ 	.word	0x00004b50


	//   ....[7]....
        /*02fc*/ 	.word	0x00004c70


	//----- nvinfo : EIATTR_MBARRIER_INSTR_OFFSETS
	.align		4
.L_1088:
        /*0300*/ 	.byte	0x04, 0x39
        /*0302*/ 	.short	(.L_1090 - .L_1089)


	//   ....[0]....
.L_1089:
        /*0304*/ 	.word	0x000002c0
        /*0308*/ 	.word	0x000000ff
        /*030c*/ 	.word	0x00030c00
        /*0310*/ 	.short	0x0100
        /*0312*/ 	.byte	0x06
	.zero		1


	//   ....[1]....
        /*0314*/ 	.word	0x000003b0
        /*0318*/ 	.word	0x000000ff
        /*031c*/ 	.word	0x00030c10
        /*0320*/ 	.short	0x0100
        /*0322*/ 	.byte	0x08
	.zero		1


	//   ....[2]....
        /*0324*/ 	.word	0x000003c0
        /*0328*/ 	.word	0x000000ff
        /*032c*/ 	.word	0x00030c20
        /*0330*/ 	.short	0x0100
        /*0332*/ 	.byte	0x08
	.zero		1


	//   ....[3]....
        /*0334*/ 	.word	0x000003d0
        /*0338*/ 	.word	0x000000ff
        /*033c*/ 	.word	0x00030c18
        /*0340*/ 	.short	0x0100
        /*0342*/ 	.byte	0x08
	.zero		1


	//   ....[4]....
        /*0344*/ 	.word	0x000003e0
        /*0348*/ 	.word	0x000000ff
        /*034c*/ 	.word	0x00030c28
        /*0350*/ 	.short	0x0100
        /*0352*/ 	.byte	0x08
	.zero		1


	//   ....[5]....
        /*0354*/ 	.word	0x00000510
        /*0358*/ 	.word	0x000000ff
        /*035c*/ 	.word	0x00030c30
        /*0360*/ 	.short	0x0100
        /*0362*/ 	.byte	0x08
	.zero		1


	//   ....[6]....
        /*0364*/ 	.word	0x00000520
        /*0368*/ 	.word	0x000000ff
        /*036c*/ 	.word	0x00030c40
        /*0370*/ 	.short	0x0100
        /*0372*/ 	.byte	0x08
	.zero		1


	//   ....[7]....
        /*0374*/ 	.word	0x00000530
        /*0378*/ 	.word	0x000000ff
        /*037c*/ 	.word	0x00030c38
        /*0380*/ 	.short	0x0100
        /*0382*/ 	.byte	0x08
	.zero		1


	//   ....[8]....
        /*0384*/ 	.word	0x00000540
        /*0388*/ 	.word	0x000000ff
        /*038c*/ 	.word	0x00030c48
        /*0390*/ 	.short	0x0100
        /*0392*/ 	.byte	0x08
	.zero		1


	//   ....[9]....
        /*0394*/ 	.word	0x00000bc0
        /*0398*/ 	.word	0x000000e1
        /*039c*/ 	.word	0x00030c00
        /*03a0*/ 	.short	0x010a
        /*03a2*/ 	.byte	0x3f
	.zero		1


	//   ....[10]....
        /*03a4*/ 	.word	0x00000c60
        /*03a8*/ 	.word	0x000000e1
        /*03ac*/ 	.word	0x00030c00
        /*03b0*/ 	.short	0x010a
        /*03b2*/ 	.byte	0x3f
	.zero		1


	//   ....[11]....
        /*03b4*/ 	.word	0x00001510
        /*03b8*/ 	.word	0x00000009
        /*03bc*/ 	.word	0x00030c10
        /*03c0*/ 	.short	0x010a
        /*03c2*/ 	.byte	0x3f
	.zero		1


	//   ....[12]....
        /*03c4*/ 	.word	0x00001580
        /*03c8*/ 	.word	0x00000009
        /*03cc*/ 	.word	0x00030c10
        /*03d0*/ 	.short	0x010a
        /*03d2*/ 	.byte	0x3f
	.zero		1


	//   ....[13]....
        /*03d4*/ 	.word	0x00001990
        /*03d8*/ 	.word	0x00000009
        /*03dc*/ 	.word	0x00030c30
        /*03e0*/ 	.short	0x010a
        /*03e2*/ 	.byte	0x3f
	.zero		1


	//   ....[14]....
        /*03e4*/ 	.word	0x00001a10
        /*03e8*/ 	.word	0x00000009
        /*03ec*/ 	.word	0x00030c30
        /*03f0*/ 	.short	0x010a
        /*03f2*/ 	.byte	0x3f
	.zero		1


	//   ....[15]....
        /*03f4*/ 	.word	0x00004150
        /*03f8*/ 	.word	0x0000000a
        /*03fc*/ 	.word	0x00000000
        /*0400*/ 	.short	0x0101
        /*0402*/ 	.byte	0x3f
	.zero		1


	//   ....[16]....
        /*0404*/ 	.word	0x00004590
        /*0408*/ 	.word	0x00000009
        /*040c*/ 	.word	0x00000000
        /*0410*/ 	.short	0x0101
        /*0412*/ 	.byte	0x3f
	.zero		1


	//   ....[17]....
        /*0414*/ 	.word	0x000061a0
        /*0418*/ 	.word	0x0000000b
        /*041c*/ 	.word	0x00030c20
        /*0420*/ 	.short	0x010a
        /*0422*/ 	.byte	0x3f
	.zero		1


	//   ....[18]....
        /*0424*/ 	.word	0x00006670
        /*0428*/ 	.word	0x0000000b
        /*042c*/ 	.word	0x00030c40
        /*0430*/ 	.short	0x010a
        /*0432*/ 	.byte	0x3f
	.zero		1


	//   ....[19]....
        /*0434*/ 	.word	0x000068a0
        /*0438*/ 	.word	0x0000000b
        /*043c*/ 	.word	0x00030c28
        /*0440*/ 	.short	0x010a
        /*0442*/ 	.byte	0x3f
	.zero		1


	//   ....[20]....
        /*0444*/ 	.word	0x00006a40
        /*0448*/ 	.word	0x0000000b
        /*044c*/ 	.word	0x00030c48
        /*0450*/ 	.short	0x010a
        /*0452*/ 	.byte	0x3f
	.zero		1


	//   ....[21]....
        /*0454*/ 	.word	0x00006c50
        /*0458*/ 	.word	0x0000000b
        /*045c*/ 	.word	0x00030c20
        /*0460*/ 	.short	0x010a
        /*0462*/ 	.byte	0x3f
	.zero		1


	//   ....[22]....
        /*0464*/ 	.word	0x00006e60
        /*0468*/ 	.word	0x0000000b
        /*046c*/ 	.word	0x00030c40
        /*0470*/ 	.short	0x010a
        /*0472*/ 	.byte	0x3f
	.zero		1


	//   ....[23]....
        /*0474*/ 	.word	0x00007060
        /*0478*/ 	.word	0x0000000b
        /*047c*/ 	.word	0x00030c28
        /*0480*/ 	.short	0x010a
        /*0482*/ 	.byte	0x3f
	.zero		1


	//   ....[24]....
        /*0484*/ 	.word	0x00007260
        /*0488*/ 	.word	0x0000000d
        /*048c*/ 	.word	0x00030c40
        /*0490*/ 	.short	0x010a
        /*0492*/ 	.byte	0x3f
	.zero		1


	//   ....[25]....
        /*0494*/ 	.word	0x00007620
        /*0498*/ 	.word	0x00000006
        /*049c*/ 	.word	0x00000000
        /*04a0*/ 	.short	0x010a
        /*04a2*/ 	.byte	0x3f
	.zero		1


	//   ....[26]....
        /*04a4*/ 	.word	0x00007680
        /*04a8*/ 	.word	0x00000003
        /*04ac*/ 	.word	0x00000000
        /*04b0*/ 	.short	0x010a
        /*04b2*/ 	.byte	0x3f
	.zero		1


	//   ....[27]....
        /*04b4*/ 	.word	0x000076e0
        /*04b8*/ 	.word	0x00000000
        /*04bc*/ 	.word	0x00000000
        /*04c0*/ 	.short	0x010a
        /*04c2*/ 	.byte	0x3f
	.zero		1


	//   ....[28]....
        /*04c4*/ 	.word	0x00007710
        /*04c8*/ 	.word	0x00000003
        /*04cc*/ 	.word	0x00000000
        /*04d0*/ 	.short	0x010a
        /*04d2*/ 	.byte	0x3f
	.zero		1


	//   ....[29]....
        /*04d4*/ 	.word	0x000077e0
        /*04d8*/ 	.word	0x000000e1
        /*04dc*/ 	.word	0x00030c00
        /*04e0*/ 	.short	0x010a
        /*04e2*/ 	.byte	0x3f
	.zero		1


	//   ....[30]....
        /*04e4*/ 	.word	0x00007830
        /*04e8*/ 	.word	0x00000009
        /*04ec*/ 	.word	0x00030c10
        /*04f0*/ 	.short	0x010a
        /*04f2*/ 	.byte	0x3f
	.zero		1


	//   ....[31]....
        /*04f4*/ 	.word	0x00007880
        /*04f8*/ 	.word	0x00000009
        /*04fc*/ 	.word	0x00030c30
        /*0500*/ 	.short	0x010a
        /*0502*/ 	.byte	0x3f
	.zero		1


	//   ....[32]....
        /*0504*/ 	.word	0x000078d0
        /*0508*/ 	.word	0x0000000b
        /*050c*/ 	.word	0x00030c20
        /*0510*/ 	.short	0x010a
        /*0512*/ 	.byte	0x3f
	.zero		1


	//   ....[33]....
        /*0514*/ 	.word	0x00007920
        /*0518*/ 	.word	0x0000000b
        /*051c*/ 	.word	0x00030c40
        /*0520*/ 	.short	0x010a
        /*0522*/ 	.byte	0x3f
	.zero		1


	//   ....[34]....
        /*0524*/ 	.word	0x00007970
        /*0528*/ 	.word	0x0000000b
        /*052c*/ 	.word	0x00030c28
        /*0530*/ 	.short	0x010a
        /*0532*/ 	.byte	0x3f
	.zero		1


	//   ....[35]....
        /*0534*/ 	.word	0x000079c0
        /*0538*/ 	.word	0x0000000b
        /*053c*/ 	.word	0x00030c48
        /*0540*/ 	.short	0x010a
        /*0542*/ 	.byte	0x3f
	.zero		1


	//   ....[36]....
        /*0544*/ 	.word	0x00007a20
        /*0548*/ 	.word	0x0000000b
        /*054c*/ 	.word	0x00030c20
        /*0550*/ 	.short	0x010a
        /*0552*/ 	.byte	0x3f
	.zero		1


	//   ....[37]....
        /*0554*/ 	.word	0x00007a70
        /*0558*/ 	.word	0x0000000b
        /*055c*/ 	.word	0x00030c40
        /*0560*/ 	.short	0x010a
        /*0562*/ 	.byte	0x3f
	.zero		1


	//   ....[38]....
        /*0564*/ 	.word	0x00007ac0
        /*0568*/ 	.word	0x0000000b
        /*056c*/ 	.word	0x00030c28
        /*0570*/ 	.short	0x010a
        /*0572*/ 	.byte	0x3f
	.zero		1


	//   ....[39]....
        /*0574*/ 	.word	0x00007b10
        /*0578*/ 	.word	0x0000000d
        /*057c*/ 	.word	0x00030c40
        /*0580*/ 	.short	0x010a
        /*0582*/ 	.byte	0x3f
	.zero		1


	//   ....[40]....
        /*0584*/ 	.word	0x00007bf0
        /*0588*/ 	.word	0x00000006
        /*058c*/ 	.word	0x00000000
        /*0590*/ 	.short	0x010a
        /*0592*/ 	.byte	0x3f
	.zero		1


	//   ....[41]....
        /*0594*/ 	.word	0x00007c40
        /*0598*/ 	.word	0x00000003
        /*059c*/ 	.word	0x00000000
        /*05a0*/ 	.short	0x010a
        /*05a2*/ 	.byte	0x3f
	.zero		1


	//   ....[42]....
        /*05a4*/ 	.word	0x00007c90
        /*05a8*/ 	.word	0x00000000
        /*05ac*/ 	.word	0x00000000
        /*05b0*/ 	.short	0x010a
        /*05b2*/ 	.byte	0x3f
	.zero		1


	//----- nvinfo : EIATTR_NUM_MBARRIERS
	.align		4
.L_1090:
        /*05b4*/ 	.byte	0x03, 0x38
        /*05b6*/ 	.short	0x0009


	//----- nvinfo : EIATTR_EXIT_INSTR_OFFSETS
	.align		4
        /*05b8*/ 	.byte	0x04, 0x1c
        /*05ba*/ 	.short	(.L_1092 - .L_1091)


	//   ....[0]....
.L_1091:
        /*05bc*/ 	.word	0x00007760


	//----- nvinfo : EIATTR_MAX_THREADS
	.align		4
.L_1092:
        /*05c0*/ 	.byte	0x04, 0x05
        /*05c2*/ 	.short	(.L_1094 - .L_1093)
.L_1093:
        /*05c4*/ 	.word	0x00000180
        /*05c8*/ 	.word	0x00000001
        /*05cc*/ 	.word	0x00000001


	//----- nvinfo : EIATTR_CRS_STACK_SIZE
	.align		4
.L_1094:
        /*05d0*/ 	.byte	0x04, 0x1e
        /*05d2*/ 	.short	(.L_1096 - .L_1095)
.L_1095:
        /*05d4*/ 	.word	0x00000000


	//----- nvinfo : EIATTR_CBANK_PARAM_SIZE
	.align		4
.L_1096:
        /*05d8*/ 	.byte	0x03, 0x19
        /*05da*/ 	.short	0x0970


	//----- nvinfo : EIATTR_PARAM_CBANK
	.align		4
        /*05dc*/ 	.byte	0x04, 0x0a
        /*05de*/ 	.short	(.L_1098 - .L_1097)
	.align		4
.L_1097:
        /*05e0*/ 	.word	index@(.nv.constant0._ZN7cutlass13device_kernelIN5flash11enable_sm90INS1_16FlashAttnBwdSm90INS1_25CollectiveMainloopBwdSm90ILi2ELi2ELi2EN4cute5tupleIJNS5_1CILi1EEES8_S8_EEENS6_IJNS7_ILi128EEESA_NS7_ILi64EEEEEENS_6half_tEfNS_4arch4Sm90ELb0ELb0ELb0ELb0ELb0ELb1ELb0ELb0ELi2ELi1ELi2ELi2ELb0EEENS1_21CollectiveEpilogueBwdISC_SD_SF_Li256ELb0ELb0ELi1EEENS1_19SingleTileSchedulerILb0ELb0ELb0ELi128EEEEEEEEEvNT_6ParamsE)
        /*05e4*/ 	.short	0x0210
        /*05e6*/ 	.short	0x0970


	//----- nvinfo : EIATTR_SW_WAR
	.align		4
.L_1098:
        /*05e8*/ 	.byte	0x04, 0x36
        /*05ea*/ 	.short	(.L_1100 - .L_1099)
.L_1099:
        /*05ec*/ 	.word	0x00000008
.L_1100:


//--------------------- .nv.info._ZN7cutlass13device_kernelIN5flash11enable_sm90INS1_16FlashAttnBwdSm90INS1_25CollectiveMainloopBwdSm90ILi2ELi2ELi2EN4cute5tupleIJNS5_1CILi1EEES8_S8_EEENS6_IJNS7_ILi128EEESA_NS7_ILi64EEEEEENS_6half_tEfNS_4arch4Sm90ELb0ELb0ELb0ELb0ELb1ELb1ELb0ELb0ELi2ELi1ELi2ELi2ELb0EEENS1_21CollectiveEpilogueBwdISC_SD_SF_Li256ELb0ELb0ELi1EEENS1_19SingleTileSchedulerILb0ELb0ELb0ELi128EEEEEEEEEvNT_6ParamsE --------------------------
	.section	.nv.info._ZN7cutlass13device_kernelIN5flash11enable_sm90INS1_16FlashAttnBwdSm90INS1_25CollectiveMainloopBwdSm90ILi2ELi2ELi2EN4cute5tupleIJNS5_1CILi1EEES8_S8_EEENS6_IJNS7_ILi128EEESA_NS7_ILi64EEEEEENS_6half_tEfNS_4arch4Sm90ELb0ELb0ELb0ELb0ELb1ELb1ELb0ELb0ELi2ELi1ELi2ELi2ELb0EEENS1_21CollectiveEpilogueBwdISC_SD_SF_Li256ELb0ELb0ELi1EEENS1_19SingleTileSchedulerILb0ELb0ELb0ELi128EEEEEEEEEvNT_6ParamsE,"",@"SHT_CUDA_INFO"
	.sectionflags	@""
	.align	4


	//----- nvinfo : EIATTR_CUDA_API_VERSION
	.align		4
        /*0000*/ 	.byte	0x04, 0x37
        /*0002*/ 	.short	(.L_1102 - .L_1101)
.L_1101:
        /*0004*/ 	.word	0x00000082


	//----- nvinfo : EIATTR_KPARAM_INFO
	.align		4
.L_1102:
        /*0008*/ 	.byte	0x04, 0x17
        /*000a*/ 	.short	(.L_1104 - .L_1103)
.L_1103:
        /*000c*/ 	.word	0x00000000
        /*0010*/ 	.short	0x0000
        /*0012*/ 	.short	0x0070
        /*0014*/ 	.byte	0x00, 0xf0, 0x01, 0x24


	//----- nvinfo : EIATTR_SPARSE_MMA_MASK
	.align		4
.L_1104:
        /*0018*/ 	.byte	0x03, 0x50
        /*001a*/ 	.short	0x0000


	//----- nvinfo : EIATTR_MAXREG_COUNT
	.align		4
        /*001c*/ 	.byte	0x03, 0x1b
        /*001e*/ 	.short	0x00a8


	//----- nvinfo : EIATTR_NUM_BARRIERS
	.align		4
        /*0020*/ 	.byte	0x02, 0x4c
        /*0022*/ 	.byte	0x10
	.zero		1


	//----- nvinfo : EIATTR_EXTERNS
	.align		4
        /*0024*/ 	.byte	0x04, 0x0f
        /*0026*/ 	.short	(.L_1106 - .L_1105)


	//   ....[0]....
	.align		4
.L_1105:
        /*0028*/ 	.word	index@(__assertfail)


	//----- nvinfo : EIATTR_ANNOTATIONS
	.align		4
.L_1106:
        /*002c*/ 	.byte	0x04, 0x55
        /*002e*/ 	.short	(.L_1108 - .L_1107)


	//   ....[0]....
.L_1107:
        /*0030*/ 	.word	0x00000001
        /*0034*/ 	.byte	0x40, 0x0c, 0x00, 0x00, 0x01, 0x00, 0x00, 0x00, 0xd0, 0x0e, 0x00, 0x00, 0x01, 0x00, 0x00, 0x00
        /*0044*/ 	.byte	0x00, 0x14, 0x00, 0x00, 0x01, 0x00, 0x00, 0x00, 0x30, 0x14, 0x00, 0x00, 0x01, 0x00, 0x00, 0x00
        /*0054*/ 	.byte	0x60, 0x14, 0x00, 0x00, 0x01, 0x00, 0x00, 0x00, 0xd0, 0x15, 0x00, 0x00, 0x01, 0x00, 0x00, 0x00
        /*0064*/ 	.byte	0x00, 0x16, 0x00, 0x00, 0x01, 0x00, 0x00, 0x00, 0x20, 0x16, 0x00, 0x00, 0x01, 0x00, 0x00, 0x00
        /*0074*/ 	.byte	0x80, 0x4c, 0x00, 0x00


	//----- nvinfo : EIATTR_MERCURY_ISA_VERSION
	.align		4
.L_1108:
        /*0078*/ 	.byte	0x03, 0x5f
        /*007a*/ 	.short	0x0101


	//----- nvinfo : EIATTR_INT_WARP_WIDE_INSTR_OFFSETS
	.align		4
        /*007c*/ 	.byte	0x04, 0x31
        /*007e*/ 	.short	(.L_1110 - .L_1109)


	//   ....[0]....
.L_1109:
        /*0080*/ 	.word	0x000001e0


	//   ....[1]....
        /*0084*/ 	.word	0x000002a0


	//   ....[2]....
        /*0088*/ 	.word	0x00005bd0


	//   ....[3]....
        /*008c*/ 	.word	0x00006040


	//   ....[4]....
        /*0090*/ 	.word	0x00006610


	//----- nvinfo : EIATTR_COOP_GROUP_MASK_REGIDS
	.align		4
.L_1110:
        /*0094*/ 	.byte	0x04, 0x29
        /*0096*/ 	.short	(.L_1112 - .L_1111)


	//   ....[0]....
.L_1111:
        /*0098*/ 	.word	0xffffffff


	//   ....[1]....
        /*009c*/ 	.word	0xffffffff


	//   ....[2]....
        /*00a0*/ 	.word	0xffffffff


	//   ....[3]....
        /*00a4*/ 	.word	0xffffffff


	//   ....[4]....
        /*00a8*/ 	.word	0xffffffff


	//   ....[5]....
        /*00ac*/ 	.word	0xffffffff


	//   ....[6]....
        /*00b0*/ 	.word	0xffffffff


	//   ....[7]....
        /*00b4*/ 	.word	0xffffffff


	//   ....[8]....
        /*00b8*/ 	.word	0xffffffff


	//   ....[9]....
        /*00bc*/ 	.word	0xffffffff


	//   ....[10]....
        /*00c0*/ 	.word	0xffffffff


	//   ....[11]....
        /*00c4*/ 	.word	0xffffffff


	//   ....[12]....
        /*00c8*/ 	.word	0xffffffff


	//   ....[13]....
        /*00cc*/ 	.word	0xffffffff


	//   ....[14]....
        /*00d0*/ 	.word	0xffffffff


	//   ....[15]....
        /*00d4*/ 	.word	0xffffffff


	//   ....[16]....
        /*00d8*/ 	.word	0xffffffff


	//   ....[17]....
        /*00dc*/ 	.word	0xffffffff


	//   ....[18]....
        /*00e0*/ 	.word	0xffffffff


	//   ....[19]....
        /*00e4*/ 	.word	0xffffffff


	//   ....[20]....
        /*00e8*/ 	.word	0xffffffff


	//   ....[21]....
        /*00ec*/ 	.word	0xffffffff


	//   ....[22]....
        /*00f0*/ 	.word	0xffffffff


	//   ....[23]....
        /*00f4*/ 	.word	0xffffffff


	//   ....[24]....
        /*00f8*/ 	.word	0xffffffff


	//   ....[25]....
        /*00fc*/ 	.word	0xffffffff


	//   ....[26]....
        /*0100*/ 	.word	0xffffffff


	//   ....[27]....
        /*0104*/ 	.word	0xffffffff


	//   ....[28]....
        /*0108*/ 	.word	0xffffffff


	//   ....[29]....
        /*010c*/ 	.word	0xffffffff


	//   ....[30]....
        /*0110*/ 	.word	0xffffffff


	//   ....[31]....
        /*0114*/ 	.word	0xffffffff


	//   ....[32]....
        /*0118*/ 	.word	0xffffffff


	//   ....[33]....
        /*011c*/ 	.word	0xffffffff


	//   ....[34]....
        /*0120*/ 	.word	0xffffffff


	//   ....[35]....
        /*0124*/ 	.word	0xffffffff


	//   ....[36]....
        /*0128*/ 	.word	0xffffffff


	//   ....[37]....
        /*012c*/ 	.word	0xffffffff


	//   ....[38]....
        /*0130*/ 	.word	0xffffffff


	//   ....[39]....
        /*0134*/ 	.word	0xffffffff


	//   ....[40]....
        /*0138*/ 	.word	0xffffffff


	//   ....[41]....
        /*013c*/ 	.word	0xffffffff


	//   ....[42]....
        /*0140*/ 	.word	0xffffffff


	//   ....[43]....
        /*0144*/ 	.word	0xffffffff


	//   ....[44]....
        /*0148*/ 	.word	0xffffffff


	//   ....[45]....
        /*014c*/ 	.word	0xffffffff


	//   ....[46]....
        /*0150*/ 	.word	0xffffffff


	//   ....[47]....
        /*0154*/ 	.word	0xffffffff


	//   ....[48]....
        /*0158*/ 	.word	0xffffffff


	//   ....[49]....
        /*015c*/ 	.word	0xffffffff


	//   ....[50]....
        /*0160*/ 	.word	0xffffffff


	//   ....[51]....
        /*0164*/ 	.word	0xffffffff


	//   ....[52]....
        /*0168*/ 	.word	0xffffffff


	//   ....[53]....
        /*016c*/ 	.word	0xffffffff


	//   ....[54]....
        /*0170*/ 	.word	0xffffffff


	//   ....[55]....
        /*0174*/ 	.word	0xffffffff


	//   ....[56]....
        /*0178*/ 	.word	0xffffffff


	//   ....[57]....
        /*017c*/ 	.word	0xffffffff


	//   ....[58]....
        /*0180*/ 	.word	0xffffffff


	//   ....[59]....
        /*0184*/ 	.word	0xffffffff


	//   ....[60]....
        /*0188*/ 	.word	0xffffffff


	//   ....[61]....
        /*018c*/ 	.word	0xffffffff


	//   ....[62]....
        /*0190*/ 	.word	0xffffffff


	//   ....[63]....
        /*0194*/ 	.word	0xffffffff


	//   ....[64]....
        /*0198*/ 	.word	0xffffffff


	//   ....[65]....
        /*019c*/ 	.word	0xffffffff


	//   ....[66]....
        /*01a0*/ 	.word	0xffffffff


	//   ....[67]....
        /*01a4*/ 	.word	0xffffffff


	//   ....[68]....
        /*01a8*/ 	.word	0xffffffff


	//   ....[69]....
        /*01ac*/ 	.word	0xffffffff


	//   ....[70]....
        /*01b0*/ 	.word	0xffffffff


	//   ....[71]....
        /*01b4*/ 	.word	0xffffffff


	//   ....[72]....
        /*01b8*/ 	.word	0xffffffff


	//   ....[73]....
        /*01bc*/ 	.word	0xffffffff


	//   ....[74]....
        /*01c0*/ 	.word	0xffffffff


	//   ....[75]....
        /*01c4*/ 	.word	0xffffffff


	//   ....[76]....
        /*01c8*/ 	.word	0xffffffff


	//   ....[77]....
        /*01cc*/ 	.word	0xffffffff


	//   ....[78]....
        /*01d0*/ 	.word	0x0500000f


	//   ....[79]....
        /*01d4*/ 	.word	0x0500000f


	//   ....[80]....
        /*01d8*/ 	.word	0x0500000f


	//   ....[81]....
        /*01dc*/ 	.word	0x0500000f


	//----- nvinfo : EIATTR_COOP_GROUP_INSTR_OFFSETS
	.align		4
.L_1112:
        /*01e0*/ 	.byte	0x04, 0x28
        /*01e2*/ 	.short	(.L_1114 - .L_1113)


	//   ....[0]....
.L_1113:
        /*01e4*/ 	.word	0x00000060


	//   ....[1]....
        /*01e8*/ 	.word	0x000001f0


	//   ....[2]....
        /*01ec*/ 	.word	0x00000280


	//   ....[3]....
        /*01f0*/ 	.word	0x00000400


	//   ....[4]....
        /*01f4*/ 	.word	0x00000640


	//   ....[5]....
        /*01f8*/ 	.word	0x00000b90


	//   ....[6]....
        /*01fc*/ 	.word	0x00001ad0


	//   ....[7]....
        /*0200*/ 	.word	0x00001b10


	//   ....[8]....
        /*0204*/ 	.word	0x00001b50


	//   ....[9]....
        /*0208*/ 	.word	0x00001bb0


	//   ....[10]....
        /*020c*/ 	.word	0x00001c80


	//   ....[11]....
        /*0210*/ 	.word	0x00001cd0


	//   ....[12]....
        /*0214*/ 	.word	0x00001d10


	//   ....[13]....
        /*0218*/ 	.word	0x00001d50


	//   ....[14]....
        /*021c*/ 	.word	0x00001d80


	//   ....[15]....
        /*0220*/ 	.word	0x00001dc0


	//   ....[16]....
        /*0224*/ 	.word	0x00001e00


	//   ....[17]....
        /*0228*/ 	.word	0x00001e80


	//   ....[18]....
        /*022c*/ 	.word	0x00001ee0


	//   ....[19]....
        /*0230*/ 	.word	0x00001f10


	//   ....[20]....
        /*0234*/ 	.word	0x00001f40


	//   ....[21]....
        /*0238*/ 	.word	0x00001f70


	//   ....[22]....
        /*023c*/ 	.word	0x00001fb0


	//   ....[23]....
        /*0240*/ 	.word	0x00002050


	//   ....[24]....
        /*0244*/ 	.word	0x000020d0


	//   ....[25]....
        /*0248*/ 	.word	0x00002110


	//   ....[26]....
        /*024c*/ 	.word	0x00002150


	//   ....[27]....
        /*0250*/ 	.word	0x00002190


	//   ....[28]....
        /*0254*/ 	.word	0x000021e0


	//   ....[29]....
        /*0258*/ 	.word	0x00002220


	//   ....[30]....
        /*025c*/ 	.word	0x000022b0


	//   ....[31]....
        /*0260*/ 	.word	0x000022f0


	//   ....[32]....
        /*0264*/ 	.word	0x00002330


	//   ....[33]....
        /*0268*/ 	.word	0x00002380


	//   ....[34]....
        /*026c*/ 	.word	0x000023f0


	//   ....[35]....
        /*0270*/ 	.word	0x00002490


	//   ....[36]....
        /*0274*/ 	.word	0x000024d0


	//   ....[37]....
        /*0278*/ 	.word	0x000026a0


	//   ....[38]....
        /*027c*/ 	.word	0x00002b20


	//   ....[39]....
        /*0280*/ 	.word	0x00002b30


	//   ....[40]....
        /*0284*/ 	.word	0x00002b40


	//   ....[41]....
        /*0288*/ 	.word	0x00002b50


	//   ....[42]....
        /*028c*/ 	.word	0x00002b60


	//   ....[43]....
        /*0290*/ 	.word	0x00002b70


	//   ....[44]....
        /*0294*/ 	.word	0x00002ba0


	//   ....[45]....
        /*0298*/ 	.word	0x00002bd0


	//   ....[46]....
        /*029c*/ 	.word	0x00002c10


	//   ....[47]....
        /*02a0*/ 	.word	0x00002c50


	//   ....[48]....
        /*02a4*/ 	.word	0x00002c90


	//   ....[49]....
        /*02a8*/ 	.word	0x00002cd0


	//   ....[50]....
        /*02ac*/ 	.word	0x00002d00


	//   ....[51]....
        /*02b0*/ 	.word	0x00002d30


	//   ....[52]....
        /*02b4*/ 	.word	0x00002d90


	//   ....[53]....
        /*02b8*/ 	.word	0x00002dd0


	//   ....[54]....
        /*02bc*/ 	.word	0x00002e10


	//   ....[55]....
        /*02c0*/ 	.word	0x00002e50


	//   ....[56]....
        /*02c4*/ 	.word	0x00002e90


	//   ....[57]....
        /*02c8*/ 	.word	0x00002ed0


	//   ....[58]....
        /*02cc*/ 	.word	0x00002f10


	//   ....[59]....
        /*02d0*/ 	.word	0x00002f50


	//   ....[60]....
        /*02d4*/ 	.word	0x00002f90


	//   ....[61]....
        /*02d8*/ 	.word	0x00002fd0


	//   ....[62]....
        /*02dc*/ 	.word	0x00003010


	//   ....[63]....
        /*02e0*/ 	.word	0x00003050


	//   ....[64]....
        /*02e4*/ 	.word	0x00003090


	//   ....[65]....
        /*02e8*/ 	.word	0x000030d0


	//   ....[66]....
        /*02ec*/ 	.word	0x00003110


	//   ....[67]....
        /*02f0*/ 	.word	0x00003150


	//   ....[68]....
        /*02f4*/ 	.word	0x00003190


	//   ....[69]....
        /*02f8*/ 	.word	0x000031d0


	//   ....[70]....
        /*02fc*/ 	.word	0x00004e80


	//   ....[71]....
        /*0300*/ 	.word	0x00005360


	//   ....[72]....
        /*0304*/ 	.word	0x00005870


	//   ....[73]....
        /*0308*/ 	.word	0x00005b00


	//   ....[74]....
        /*030c*/ 	.word	0x00005d40


	//   ....[75]....
        /*0310*/ 	.word	0x00005f70


	//   ....[76]....
        /*0314*/ 	.word	0x00006220


	//   ....[77]....
        /*0318*/ 	.word	0x00006550


	//   ....[78]....
        /*031c*/ 	.word	0x00007fd0


	//   ....[79]....
        /*0320*/ 	.word	0x00008120


	//   ....[80]....
        /*0324*/ 	.word	0x00008190


	//   ....[81]....
        /*0328*/ 	.word	0x00008200


	//----- nvinfo : EIATTR_REG_RECONFIG
	.align		4
.L_1114:
        /*032c*/ 	.byte	0x01, 0x54
	.zero		2


	//----- nvinfo : EIATTR_SYSCALL_OFFSETS
	.align		4
        /*0330*/ 	.byte	0x04, 0x46
        /*0332*/ 	.short	(.L_1116 - .L_1115)


	//   ....[0]....
.L_1115:
        /*0334*/ 	.word	0x000007f0


	//   ....[1]....
        /*0338*/ 	.word	0x000008e0


	//   ....[2]....
        /*033c*/ 	.word	0x00000a40


	//   ....[3]....
        /*0340*/ 	.word	0x00000b30


	//   ....[4]....
        /*0344*/ 	.word	0x00004900


	//   ....[5]....
        /*0348*/ 	.word	0x00004a30


	//   ....[6]....
        /*034c*/ 	.word	0x00004b50


	//   ....[7]....
        /*0350*/ 	.word	0x00004c70


	//----- nvinfo : EIATTR_MBARRIER_INSTR_OFFSETS
	.align		4
.L_1116:
        /*0354*/ 	.byte	0x04, 0x39
        /*0356*/ 	.short	(.L_1118 - .L_1117)


	//   ....[0]....
.L_1117:
        /*0358*/ 	.word	0x000002c0
        /*035c*/ 	.word	0x000000ff
        /*0360*/ 	.word	0x00030c00
        /*0364*/ 	.short	0x0100
        /*0366*/ 	.byte	0x06
	.zero		1


	//   ....[1]....
        /*0368*/ 	.word	0x000003b0
        /*036c*/ 	.word	0x000000ff
        /*0370*/ 	.word	0x00030c10
        /*0374*/ 	.short	0x0100
        /*0376*/ 	.byte	0x08
	.zero		1


	//   ....[2]....
        /*0378*/ 	.word	0x000003c0
        /*037c*/ 	.word	0x000000ff
        /*0380*/ 	.word	0x00030c20
        /*0384*/ 	.short	0x0100
        /*0386*/ 	.byte	0x08
	.zero		1


	//   ....[3]....
        /*0388*/ 	.word	0x000003d0
        /*038c*/ 	.word	0x000000ff
        /*0390*/ 	.word	0x00030c18
        /*0394*/ 	.short	0x0100
        /*0396*/ 	.byte	0x08
	.zero		1


	//   ....[4]....
        /*0398*/ 	.word	0x000003e0
        /*039c*/ 	.word	0x000000ff
        /*03a0*/ 	.word	0x00030c28
        /*03a4*/ 	.short	0x0100
        /*03a6*/ 	.byte	0x08
	.zero		1


	//   ....[5]....
        /*03a8*/ 	.word	0x00000510
        /*03ac*/ 	.word	0x000000ff
        /*03b0*/ 	.word	0x00030c30
        /*03b4*/ 	.short	0x0100
        /*03b6*/ 	.byte	0x08
	.zero		1


	//   ....[6]....
        /*03b8*/ 	.word	0x00000520
        /*03bc*/ 	.word	0x000000ff
        /*03c0*/ 	.word	0x00030c40
        /*03c4*/ 	.short	0x0100
        /*03c6*/ 	.byte	0x08
	.zero		1


	//   ....[7]....
        /*03c8*/ 	.word	0x00000530
        /*03cc*/ 	.word	0x000000ff
        /*03d0*/ 	.word	0x00030c38
        /*03d4*/ 	.short	0x0100
        /*03d6*/ 	.byte	0x08
	.zero		1


	//   ....[8]....
        /*03d8*/ 	.word	0x00000540
        /*03dc*/ 	.word	0x000000ff
        /*03e0*/ 	.word	0x00030c48
        /*03e4*/ 	.short	0x0100
        /*03e6*/ 	.byte	0x08
	.zero		1


	//   ....[9]....
        /*03e8*/ 	.word	0x00000bc0
        /*03ec*/ 	.word	0x000000e1
        /*03f0*/ 	.word	0x00030c00
        /*03f4*/ 	.short	0x010a
        /*03f6*/ 	.byte	0x3f
	.zero		1


	//   ....[10]....
        /*03f8*/ 	.word	0x00000c60
        /*03fc*/ 	.word	0x000000e1
        /*0400*/ 	.word	0x00030c00
        /*0404*/ 	.short	0x010a
        /*0406*/ 	.byte	0x3f
	.zero		1


	//   ....[11]....
        /*0408*/ 	.word	0x00001510
        /*040c*/ 	.word	0x00000009
        /*0410*/ 	.word	0x00030c10
        /*0414*/ 	.short	0x010a
        /*0416*/ 	.byte	0x3f
	.zero		1


	//   ....[12]....
        /*0418*/ 	.word	0x00001580
        /*041c*/ 	.word	0x00000009
        /*0420*/ 	.word	0x00030c10
        /*0424*/ 	.short	0x010a
        /*0426*/ 	.byte	0x3f
	.zero		1


	//   ....[13]....
        /*0428*/ 	.word	0x00001990
        /*042c*/ 	.word	0x00000009
        /*0430*/ 	.word	0x00030c30
        /*0434*/ 	.short	0x010a
        /*0436*/ 	.byte	0x3f
	.zero		1


	//   ....[14]....
        /*0438*/ 	.word	0x00001a10
        /*043c*/ 	.word	0x00000009
        /*0440*/ 	.word	0x00030c30
        /*0444*/ 	.short	0x010a
        /*0446*/ 	.byte	0x3f
	.zero		1


	//   ....[15]....
        /*0448*/ 	.word	0x00004150
        /*044c*/ 	.word	0x0000000a
        /*0450*/ 	.word	0x00000000
        /*0454*/ 	.short	0x0101
        /*0456*/ 	.byte	0x3f
	.zero		1


	//   ....[16]....
        /*0458*/ 	.word	0x00004590
        /*045c*/ 	.word	0x00000009
        /*0460*/ 	.word	0x00000000
        /*0464*/ 	.short	0x0101
        /*0466*/ 	.byte	0x3f
	.zero		1


	//   ....[17]....
        /*0468*/ 	.word	0x000069c0
        /*046c*/ 	.word	0x0000000b
        /*0470*/ 	.word	0x00030c20
        /*0474*/ 	.short	0x010a
        /*0476*/ 	.byte	0x3f
	.zero		1


	//   ....[18]....
        /*0478*/ 	.word	0x00006e90
        /*047c*/ 	.word	0x0000000b
        /*0480*/ 	.word	0x00030c40
        /*0484*/ 	.short	0x010a
        /*0486*/ 	.byte	0x3f
	.zero		1


	//   ....[19]....
        /*0488*/ 	.word	0x000070c0
        /*048c*/ 	.word	0x0000000b
        /*0490*/ 	.word	0x00030c28
        /*0494*/ 	.short	0x010a
        /*0496*/ 	.byte	0x3f
	.zero		1


	//   ....[20]....
        /*0498*/ 	.word	0x00007260
        /*049c*/ 	.word	0x0000000b
        /*04a0*/ 	.word	0x00030c48
        /*04a4*/ 	.short	0x010a
        /*04a6*/ 	.byte	0x3f
	.zero		1


	//   ....[21]....
        /*04a8*/ 	.word	0x00007470
        /*04ac*/ 	.word	0x0000000b
        /*04b0*/ 	.word	0x00030c20
        /*04b4*/ 	.short	0x010a
        /*04b6*/ 	.byte	0x3f
	.zero		1


	//   ....[22]....
        /*04b8*/ 	.word	0x00007680
        /*04bc*/ 	.word	0x0000000b
        /*04c0*/ 	.word	0x00030c40
        /*04c4*/ 	.short	0x010a
        /*04c6*/ 	.byte	0x3f
	.zero		1


	//   ....[23]....
        /*04c8*/ 	.word	0x00007880
        /*04cc*/ 	.word	0x0000000b
        /*04d0*/ 	.word	0x00030c28
        /*04d4*/ 	.short	0x010a
        /*04d6*/ 	.byte	0x3f
	.zero		1


	//   ....[24]....
        /*04d8*/ 	.word	0x00007a80
        /*04dc*/ 	.word	0x0000000d
        /*04e0*/ 	.word	0x00030c40
        /*04e4*/ 	.short	0x010a
        /*04e6*/ 	.byte	0x3f
	.zero		1


	//   ....[25]....
        /*04e8*/ 	.word	0x00007e40
        /*04ec*/ 	.word	0x00000006
        /*04f0*/ 	.word	0x00000000
        /*04f4*/ 	.short	0x010a
        /*04f6*/ 	.byte	0x3f
	.zero		1


	//   ....[26]....
        /*04f8*/ 	.word	0x00007ea0
        /*04fc*/ 	.word	0x00000003
        /*0500*/ 	.word	0x00000000
        /*0504*/ 	.short	0x010a
        /*0506*/ 	.byte	0x3f
	.zero		1


	//   ....[27]....
        /*0508*/ 	.word	0x00007f00
        /*050c*/ 	.word	0x00000000
        /*0510*/ 	.word	0x00000000
        /*0514*/ 	.short	0x010a
        /*0516*/ 	.byte	0x3f
	.zero		1


	//   ....[28]....
        /*0518*/ 	.word	0x00007f30
        /*051c*/ 	.word	0x00000003
        /*0520*/ 	.word	0x00000000
        /*0524*/ 	.short	0x010a
        /*0526*/ 	.byte	0x3f
	.zero		1


	//   ....[29]....
        /*0528*/ 	.word	0x00008000
        /*052c*/ 	.word	0x000000e1
        /*0530*/ 	.word	0x00030c00
        /*0534*/ 	.short	0x010a
        /*0536*/ 	.byte	0x3f
	.zero		1


	//   ....[30]....
        /*0538*/ 	.word	0x00008050
        /*053c*/ 	.word	0x00000009
        /*0540*/ 	.word	0x00030c10
        /*0544*/ 	.short	0x010a
        /*0546*/ 	.byte	0x3f
	.zero		1


	//   ....[31]....
        /*0548*/ 	.word	0x000080a0
        /*054c*/ 	.word	0x00000009
        /*0550*/ 	.word	0x00030c30
        /*0554*/ 	.short	0x010a
        /*0556*/ 	.byte	0x3f
	.zero		1


	//   ....[32]....
        /*0558*/ 	.word	0x00008240
        /*055c*/ 	.word	0x0000000b
        /*0560*/ 	.word	0x00030c20
        /*0564*/ 	.short	0x010a
        /*0566*/ 	.byte	0x3f
	.zero		1


	//   ....[33]....
        /*0568*/ 	.word	0x00008290
        /*056c*/ 	.word	0x0000000b
        /*0570*/ 	.word	0x00030c40
        /*0574*/ 	.short	0x010a
        /*0576*/ 	.byte	0x3f
	.zero		1


	//   ....[34]....
        /*0578*/ 	.word	0x000082e0
        /*057c*/ 	.word	0x0000000b
        /*0580*/ 	.word	0x00030c28
        /*0584*/ 	.short	0x010a
        /*0586*/ 	.byte	0x3f
	.zero		1


	//   ....[35]....
        /*0588*/ 	.word	0x00008330
        /*058c*/ 	.word	0x0000000b
        /*0590*/ 	.word	0x00030c48
        /*0594*/ 	.short	0x010a
        /*0596*/ 	.byte	0x3f
	.zero		1


	//   ....[36]....
        /*0598*/ 	.word	0x00008390
        /*059c*/ 	.word	0x0000000b
        /*05a0*/ 	.word	0x00030c20
        /*05a4*/ 	.short	0x010a
        /*05a6*/ 	.byte	0x3f
	.zero		1


	//   ....[37]....
        /*05a8*/ 	.word	0x000083e0
        /*05ac*/ 	.word	0x0000000b
        /*05b0*/ 	.word	0x00030c40
        /*05b4*/ 	.short	0x010a
        /*05b6*/ 	.byte	0x3f
	.zero		1


	//   ....[38]....
        /*05b8*/ 	.word	0x00008430
        /*05bc*/ 	.word	0x0000000b
        /*05c0*/ 	.word	0x00030c28
        /*05c4*/ 	.short	0x010a
        /*05c6*/ 	.byte	0x3f
	.zero		1


	//   ....[39]....
        /*05c8*/ 	.word	0x00008480
        /*05cc*/ 	.word	0x0000000d
        /*05d0*/ 	.word	0x00030c40
        /*05d4*/ 	.short	0x010a
        /*05d6*/ 	.byte	0x3f
	.zero		1


	//   ....[40]....
        /*05d8*/ 	.word	0x00008560
        /*05dc*/ 	.word	0x00000006
        /*05e0*/ 	.word	0x00000000
        /*05e4*/ 	.short	0x010a
        /*05e6*/ 	.byte	0x3f
	.zero		1


	//   ....[41]....
        /*05e8*/ 	.word	0x000085b0
        /*05ec*/ 	.word	0x00000003
        /*05f0*/ 	.word	0x00000000
        /*05f4*/ 	.short	0x010a
        /*05f6*/ 	.byte	0x3f
	.zero		1


	//   ....[42]....
        /*05f8*/ 	.word	0x00008600
        /*05fc*/ 	.word	0x00000000
        /*0600*/ 	.word	0x00000000
        /*0604*/ 	.short	0x010a
        /*0606*/ 	.byte	0x3f
	.zero		1


	//----- nvinfo : EIATTR_NUM_MBARRIERS
	.align		4
.L_1118:
        /*0608*/ 	.byte	0x03, 0x38
        /*060a*/ 	.short	0x0009


	//----- nvinfo : EIATTR_EXIT_INSTR_OFFSETS
	.align		4
        /*060c*/ 	.byte	0x04, 0x1c
        /*060e*/ 	.short	(.L_1120 - .L_1119)


	//   ....[0]....
.L_1119:
        /*0610*/ 	.word	0x00007f80


	//----- nvinfo : EIATTR_MAX_THREADS
	.align		4
.L_1120:
        /*0614*/ 	.byte	0x04, 0x05
        /*0616*/ 	.short	(.L_1122 - .L_1121)
.L_1121:
        /*0618*/ 	.word	0x00000180
        /*061c*/ 	.word	0x00000001
        /*0620*/ 	.word	0x00000001


	//----- nvinfo : EIATTR_CRS_STACK_SIZE
	.align		4
.L_1122:
        /*0624*/ 	.byte	0x04, 0x1e
        /*0626*/ 	.short	(.L_1124 - .L_1123)
.L_1123:
        /*0628*/ 	.word	0x00000000


	//----- nvinfo : EIATTR_CBANK_PARAM_SIZE
	.align		4
.L_1124:
        /*062c*/ 	.byte	0x03, 0x19
        /*062e*/ 	.short	0x0970


	//----- nvinfo : EIATTR_PARAM_CBANK
	.align		4
        /*0630*/ 	.byte	0x04, 0x0a
        /*0632*/ 	.short	(.L_1126 - .L_1125)
	.align		4
.L_1125:
        /*0634*/ 	.word	index@(.nv.constant0._ZN7cutlass13device_kernelIN5flash11enable_sm90INS1_16FlashAttnBwdSm90INS1_25CollectiveMainloopBwdSm90ILi2ELi2ELi2EN4cute5tupleIJNS5_1CILi1EEES8_S8_EEENS6_IJNS7_ILi128EEESA_NS7_ILi64EEEEEENS_6half_tEfNS_4arch4Sm90ELb0ELb0ELb0ELb0ELb1ELb1ELb0ELb0ELi2ELi1ELi2ELi2ELb0EEENS1_21CollectiveEpilogueBwdISC_SD_SF_Li256ELb0ELb0ELi1EEENS1_19SingleTileSchedulerILb0ELb0ELb0ELi128EEEEEEEEEvNT_6ParamsE)
        /*0638*/ 	.short	0x0210
        /*063a*/ 	.short	0x0970


	//----- nvinfo : EIATTR_SW_WAR
	.align		4
.L_1126:
        /*063c*/ 	.byte	0x04, 0x36
        /*063e*/ 	.short	(.L_1128 - .L_1127)
.L_1127:
        /*0640*/ 	.word	0x00000008
.L_1128:


//--------------------- .nv.info._ZN7cutlass13device_kernelIN5flash11enable_sm90INS1_16FlashAttnBwdSm90INS1_25CollectiveMainloopBwdSm90ILi2ELi2ELi2EN4cute5tupleIJNS5_1CILi1EEES8_S8_EEENS6_IJNS7_ILi128EEESA_NS7_ILi64EEEEEENS_6half_tEfNS_4arch4Sm90ELb0ELb0ELb0ELb0ELb0ELb1ELb0ELb0ELi2ELi1ELi2ELi2ELb0EEENS1_24CollectiveEpilogueBwdGQAISC_fSF_Li256ELb0ELb0EEENS1_19SingleTileSchedulerILb0ELb0ELb0ELi128EEEEEEEEEvNT_6ParamsE --------------------------
	.section	.nv.info._ZN7cutlass13device_kernelIN5flash11enable_sm90INS1_16FlashAttnBwdSm90INS1_25CollectiveMainloopBwdSm90ILi2ELi2ELi2EN4cute5tupleIJNS5_1CILi1EEES8_S8_EEENS6_IJNS7_ILi128EEESA_NS7_ILi64EEEEEENS_6half_tEfNS_4arch4Sm90ELb0ELb0ELb0ELb0ELb0ELb1ELb0ELb0ELi2ELi1ELi2ELi2ELb0EEENS1_24CollectiveEpilogueBwdGQAISC_fSF_Li256ELb0ELb0EEENS1_19SingleTileSchedulerILb0ELb0ELb0ELi128EEEEEEEEEvNT_6ParamsE,"",@"SHT_CUDA_INFO"
	.sectionflags	@""
	.align	4


	//----- nvinfo : EIATTR_CUDA_API_VERSION
	.align		4
        /*0000*/ 	.byte	0x04, 0x37
        /*0002*/ 	.short	(.L_1130 - .L_1129)
.L_1129:
        /*0004*/ 	.word	0x00000082


	//----- nvinfo : EIATTR_KPARAM_INFO
	.align		4
.L_1130:
        /*0008*/ 	.byte	0x04, 0x17
        /*000a*/ 	.short	(.L_1132 - .L_1131)
.L_1131:
        /*000c*/ 	.word	0x00000000
        /*0010*/ 	.short	0x0000
        /*0012*/ 	.short	0x0070
        /*0014*/ 	.byte	0x00, 0xf0, 0x01, 0x1a


	//----- nvinfo : EIATTR_SPARSE_MMA_MASK
	.align		4
.L_1132:
        /*0018*/ 	.byte	0x03, 0x50
        /*001a*/ 	.short	0x0000


	//----- nvinfo : EIATTR_MAXREG_COUNT
	.align		4
        /*001c*/ 	.byte	0x03, 0x1b
        /*001e*/ 	.short	0x00a8


	//----- nvinfo : EIATTR_NUM_BARRIERS
	.align		4
        /*0020*/ 	.byte	0x02, 0x4c
        /*0022*/ 	.byte	0x10
	.zero		1


	//----- nvinfo : EIATTR_EXTERNS
	.align		4
        /*0024*/ 	.byte	0x04, 0x0f
        /*0026*/ 	.short	(.L_1134 - .L_1133)


	//   ....[0]....
	.align		4
.L_1133:
        /*0028*/ 	.word	index@(__assertfail)


	//----- nvinfo : EIATTR_ANNOTATIONS
	.align		4
.L_1134:
        /*002c*/ 	.byte	0x04, 0x55
        /*002e*/ 	.short	(.L_1136 - .L_1135)


	//   ....[0]....
.L_1135:
        /*0030*/ 	.word	0x00000001
        /*0034*/ 	.byte	0x60, 0x15, 0x00, 0x00, 0x01, 0x00, 0x00, 0x00, 0xa0, 0x15, 0x00, 0x00, 0x01, 0x00, 0x00, 0x00
        /*0044*/ 	.byte	0xe0, 0x15, 0x00, 0x00, 0x01, 0x00, 0x00, 0x00, 0x30, 0x17, 0x00, 0x00, 0x01, 0x00, 0x00, 0x00
        /*0054*/ 	.byte	0x60, 0x17, 0x00, 0x00, 0x01, 0x00, 0x00, 0x00, 0x80, 0x17, 0x00, 0x00


	//----- nvinfo : EIATTR_MERCURY_ISA_VERSION
	.align		4
.L_1136:
        /*0060*/ 	.byte	0x03, 0x5f
        /*0062*/ 	.short	0x0101


	//----- nvinfo : EIATTR_INT_WARP_WIDE_INSTR_OFFSETS
	.align		4
        /*0064*/ 	.byte	0x04, 0x31
        /*0066*/ 	.short	(.L_1138 - .L_1137)


	//   ....[0]....
.L_1137:
        /*0068*/ 	.word	0x00000180


	//   ....[1]....
        /*006c*/ 	.word	0x00000240


	//----- nvinfo : EIATTR_COOP_GROUP_MASK_REGIDS
	.align		4
.L_1138:
        /*0070*/ 	.byte	0x04, 0x29
        /*0072*/ 	.short	(.L_1140 - .L_1139)


	//   ....[0]....
.L_1139:
        /*0074*/ 	.word	0xffffffff


	//   ....[1]....
        /*0078*/ 	.word	0xffffffff


	//   ....[2]....
        /*007c*/ 	.word	0xffffffff


	//   ....[3]....
        /*0080*/ 	.word	0xffffffff


	//   ....[4]....
        /*0084*/ 	.word	0xffffffff


	//   ....[5]....
        /*0088*/ 	.word	0xffffffff


	//   ....[6]....
        /*008c*/ 	.word	0xffffffff


	//   ....[7]....
        /*0090*/ 	.word	0xffffffff


	//   ....[8]....
        /*0094*/ 	.word	0xffffffff


	//   ....[9]....
        /*0098*/ 	.word	0xffffffff


	//   ....[10]....
        /*009c*/ 	.word	0xffffffff


	//   ....[11]....
        /*00a0*/ 	.word	0xffffffff


	//   ....[12]....
        /*00a4*/ 	.word	0xffffffff


	//   ....[13]....
        /*00a8*/ 	.word	0xffffffff


	//   ....[14]....
        /*00ac*/ 	.word	0xffffffff


	//   ....[15]....
        /*00b0*/ 	.word	0xffffffff


	//   ....[16]....
        /*00b4*/ 	.word	0xffffffff


	//   ....[17]....
        /*00b8*/ 	.word	0xffffffff


	//   ....[18]....
        /*00bc*/ 	.word	0xffffffff


	//   ....[19]....
        /*00c0*/ 	.word	0xffffffff


	//   ....[20]....
        /*00c4*/ 	.word	0xffffffff


	//   ....[21]....
        /*00c8*/ 	.word	0xffffffff


	//   ....[22]....
        /*00cc*/ 	.word	0xffffffff


	//   ....[23]....
        /*00d0*/ 	.word	0xffffffff


	//   ....[24]....
        /*00d4*/ 	.word	0xffffffff


	//   ....[25]....
        /*00d8*/ 	.word	0xffffffff


	//   ....[26]....
        /*00dc*/ 	.word	0xffffffff


	//   ....[27]....
        /*00e0*/ 	.word	0xffffffff


	//   ....[28]....
        /*00e4*/ 	.word	0xffffffff


	//   ....[29]....
        /*00e8*/ 	.word	0xffffffff


	//   ....[30]....
        /*00ec*/ 	.word	0xffffffff


	//   ....[31]....
        /*00f0*/ 	.word	0xffffffff


	//   ....[32]....
        /*00f4*/ 	.word	0xffffffff


	//   ....[33]....
        /*00f8*/ 	.word	0xffffffff


	//   ....[34]....
        /*00fc*/ 	.word	0xffffffff


	//   ....[35]....
        /*0100*/ 	.word	0xffffffff


	//   ....[36]....
        /*0104*/ 	.word	0xffffffff


	//   ....[37]....
        /*0108*/ 	.word	0xffffffff


	//   ....[38]....
        /*010c*/ 	.word	0xffffffff


	//   ....[39]....
        /*0110*/ 	.word	0xffffffff


	//   ....[40]....
        /*0114*/ 	.word	0xffffffff


	//   ....[41]....
        /*0118*/ 	.word	0xffffffff


	//   ....[42]....
        /*011c*/ 	.word	0xffffffff


	//   ....[43]....
        /*0120*/ 	.word	0xffffffff


	//   ....[44]....
        /*0124*/ 	.word	0xffffffff


	//   ....[45]....
        /*0128*/ 	.word	0xffffffff


	//   ....[46]....
        /*012c*/ 	.word	0xffffffff


	//   ....[47]....
        /*0130*/ 	.word	0xffffffff


	//   ....[48]....
        /*0134*/ 	.word	0xffffffff


	//   ....[49]....
        /*0138*/ 	.word	0xffffffff


	//   ....[50]....
        /*013c*/ 	.word	0xffffffff


	//   ....[51]....
        /*0140*/ 	.word	0xffffffff


	//   ....[52]....
        /*0144*/ 	.word	0xffffffff


	//   ....[53]....
        /*0148*/ 	.word	0xffffffff


	//   ....[54]....
        /*014c*/ 	.word	0xffffffff


	//   ....[55]....
        /*0150*/ 	.word	0xffffffff


	//   ....[56]....
        /*0154*/ 	.word	0xffffffff


	//   ....[57]....
        /*0158*/ 	.word	0xffffffff


	//   ....[58]....
        /*015c*/ 	.word	0xffffffff


	//   ....[59]....
        /*0160*/ 	.word	0xffffffff


	//   ....[60]....
        /*0164*/ 	.word	0xffffffff


	//   ....[61]....
        /*0168*/ 	.word	0xffffffff


	//   ....[62]....
        /*016c*/ 	.word	0xffffffff


	//   ....[63]....
        /*0170*/ 	.word	0xffffffff


	//   ....[64]....
        /*0174*/ 	.word	0xffffffff


	//   ....[65]....
        /*0178*/ 	.word	0xffffffff


	//   ....[66]....
        /*017c*/ 	.word	0xffffffff


	//   ....[67]....
        /*0180*/ 	.word	0xffffffff


	//   ....[68]....
        /*0184*/ 	.word	0xffffffff


	//   ....[69]....
        /*0188*/ 	.word	0xffffffff


	//   ....[70]....
        /*018c*/ 	.word	0xffffffff


	//   ....[71]....
        /*0190*/ 	.word	0x0500000f


	//----- nvinfo : EIATTR_COOP_GROUP_INSTR_OFFSETS
	.align		4
.L_1140:
        /*0194*/ 	.byte	0x04, 0x28
        /*0196*/ 	.short	(.L_1142 - .L_1141)


	//   ....[0]....
.L_1141:
        /*0198*/ 	.word	0x00000060


	//   ....[1]....
        /*019c*/ 	.word	0x00000190


	//   ....[2]....
        /*01a0*/ 	.word	0x00000220


	//   ....[3]....
        /*01a4*/ 	.word	0x000003a0


	//   ....[4]....
        /*01a8*/ 	.word	0x000005e0


	//   ....[5]....
        /*01ac*/ 	.word	0x00000b30


	//   ....[6]....
        /*01b0*/ 	.word	0x00001c30


	//   ....[7]....
        /*01b4*/ 	.word	0x00001c70


	//   ....[8]....
        /*01b8*/ 	.word	0x00001cb0


	//   ....[9]....
        /*01bc*/ 	.word	0x00001d10


	//   ....[10]....
        /*01c0*/ 	.word	0x00001de0


	//   ....[11]....
        /*01c4*/ 	.word	0x00001e30


	//   ....[12]....
        /*01c8*/ 	.word	0x00001e70


	//   ....[13]....
        /*01cc*/ 	.word	0x00001eb0


	//   ....[14]....
        /*01d0*/ 	.word	0x00001ee0


	//   ....[15]....
        /*01d4*/ 	.word	0x00001f40


	//   ....[16]....
        /*01d8*/ 	.word	0x00001fc0


	//   ....[17]....
        /*01dc*/ 	.word	0x00002030


	//   ....[18]....
        /*01e0*/ 	.word	0x00002080


	//   ....[19]....
        /*01e4*/ 	.word	0x000020c0


	//   ....[20]....
        /*01e8*/ 	.word	0x00002100


	//   ....[21]....
        /*01ec*/ 	.word	0x00002130


	//   ....[22]....
        /*01f0*/ 	.word	0x00002170


	//   ....[23]....
        /*01f4*/ 	.word	0x000021c0


	//   ....[24]....
        /*01f8*/ 	.word	0x00002200


	//   ....[25]....
        /*01fc*/ 	.word	0x00002270


	//   ....[26]....
        /*0200*/ 	.word	0x000022b0


	//   ....[27]....
        /*0204*/ 	.word	0x000022f0


	//   ....[28]....
        /*0208*/ 	.word	0x00002330


	//   ....[29]....
        /*020c*/ 	.word	0x000023b0


	//   ....[30]....
        /*0210*/ 	.word	0x000023f0


	//   ....[31]....
        /*0214*/ 	.word	0x00002430


	//   ....[32]....
        /*0218*/ 	.word	0x000024a0


	//   ....[33]....
        /*021c*/ 	.word	0x00002530


	//   ....[34]....
        /*0220*/ 	.word	0x000025f0


	//   ....[35]....
        /*0224*/ 	.word	0x00002660


	//   ....[36]....
        /*0228*/ 	.word	0x000026b0


	//   ....[37]....
        /*022c*/ 	.word	0x000027f0


	//   ....[38]....
        /*0230*/ 	.word	0x00002c80


	//   ....[39]....
        /*0234*/ 	.word	0x00002c90


	//   ....[40]....
        /*0238*/ 	.word	0x00002ca0


	//   ....[41]....
        /*023c*/ 	.word	0x00002cb0


	//   ....[42]....
        /*0240*/ 	.word	0x00002cc0


	//   ....[43]....
        /*0244*/ 	.word	0x00002cd0


	//   ....[44]....
        /*0248*/ 	.word	0x00002d00


	//   ....[45]....
        /*024c*/ 	.word	0x00002d30


	//   ....[46]....
        /*0250*/ 	.word	0x00002d70


	//   ....[47]....
        /*0254*/ 	.word	0x00002db0


	//   ....[48]....
        /*0258*/ 	.word	0x00002df0


	//   ....[49]....
        /*025c*/ 	.word	0x00002e30


	//   ....[50]....
        /*0260*/ 	.word	0x00002e50


	//   ....[51]....
        /*0264*/ 	.word	0x00002e90


	//   ....[52]....
        /*0268*/ 	.word	0x00002ed0


	//   ....[53]....
        /*026c*/ 	.word	0x00002f30


	//   ....[54]....
        /*0270*/ 	.word	0x00002f70


	//   ....[55]....
        /*0274*/ 	.word	0x00002fb0


	//   ....[56]....
        /*0278*/ 	.word	0x00002ff0


	//   ....[57]....
        /*027c*/ 	.word	0x00003030


	//   ....[58]....
        /*0280*/ 	.word	0x00003070


	//   ....[59]....
        /*0284*/ 	.word	0x000030b0


	//   ....[60]....
        /*0288*/ 	.word	0x000030f0


	//   ....[61]....
        /*028c*/ 	.word	0x00003130


	//   ....[62]....
        /*0290*/ 	.word	0x00003170


	//   ....[63]....
        /*0294*/ 	.word	0x000031b0


	//   ....[64]....
        /*0298*/ 	.word	0x000031f0


	//   ....[65]....
        /*029c*/ 	.word	0x00003230


	//   ....[66]....
        /*02a0*/ 	.word	0x00003270


	//   ....[67]....
        /*02a4*/ 	.word	0x000032b0


	//   ....[68]....
        /*02a8*/ 	.word	0x000032f0


	//   ....[69]....
        /*02ac*/ 	.word	0x00003330


	//   ....[70]....
        /*02b0*/ 	.word	0x000050a0


	//   ....[71]....
        /*02b4*/ 	.word	0x000074f0


	//----- nvinfo : EIATTR_REG_RECONFIG
	.align		4
.L_1142:
        /*02b8*/ 	.byte	0x01, 0x54
	.zero		2


	//----- nvinfo : EIATTR_SYSCALL_OFFSETS
	.align		4
        /*02bc*/ 	.byte	0x04, 0x46
        /*02be*/ 	.short	(.L_1144 - .L_1143)


	//   ....[0]....
.L_1143:
        /*02c0*/ 	.word	0x00000790


	//   ....[1]....
        /*02c4*/ 	.word	0x00000880


	//   ....[2]....
        /*02c8*/ 	.word	0x000009e0


	//   ....[3]....
        /*02cc*/ 	.word	0x00000ad0


	//----- nvinfo : EIATTR_MBARRIER_INSTR_OFFSETS
	.align		4
.L_1144:
        /*02d0*/ 	.byte	0x04, 0x39
        /*02d2*/ 	.short	(.L_1146 - .L_1145)


	//   ....[0]....
.L_1145:
        /*02d4*/ 	.word	0x00000260
        /*02d8*/ 	.word	0x000000ff
        /*02dc*/ 	.word	0x00030c00
        /*02e0*/ 	.short	0x0100
        /*02e2*/ 	.byte	0x06
	.zero		1


	//   ....[1]....
        /*02e4*/ 	.word	0x00000350
        /*02e8*/ 	.word	0x000000ff
        /*02ec*/ 	.word	0x00030c10
        /*02f0*/ 	.short	0x0100
        /*02f2*/ 	.byte	0x08
	.zero		1


	//   ....[2]....
        /*02f4*/ 	.word	0x00000360
        /*02f8*/ 	.word	0x000000ff
        /*02fc*/ 	.word	0x00030c20
        /*0300*/ 	.short	0x0100
        /*0302*/ 	.byte	0x08
	.zero		1


	//   ....[3]....
        /*0304*/ 	.word	0x00000370
        /*0308*/ 	.word	0x000000ff
        /*030c*/ 	.word	0x00030c18
        /*0310*/ 	.short	0x0100
        /*0312*/ 	.byte	0x08
	.zero		1


	//   ....[4]....
        /*0314*/ 	.word	0x00000380
        /*0318*/ 	.word	0x000000ff
        /*031c*/ 	.word	0x00030c28
        /*0320*/ 	.short	0x0100
        /*0322*/ 	.byte	0x08
	.zero		1


	//   ....[5]....
        /*0324*/ 	.word	0x000004b0
        /*0328*/ 	.word	0x000000ff
        /*032c*/ 	.word	0x00030c30
        /*0330*/ 	.short	0x0100
        /*0332*/ 	.byte	0x08
	.zero		1


	//   ....[6]....
        /*0334*/ 	.word	0x000004c0
        /*0338*/ 	.word	0x000000ff
        /*033c*/ 	.word	0x00030c40
        /*0340*/ 	.short	0x0100
        /*0342*/ 	.byte	0x08
	.zero		1


	//   ....[7]....
        /*0344*/ 	.word	0x000004d0
        /*0348*/ 	.word	0x000000ff
        /*034c*/ 	.word	0x00030c38
        /*0350*/ 	.short	0x0100
        /*0352*/ 	.byte	0x08
	.zero		1


	//   ....[8]....
        /*0354*/ 	.word	0x000004e0
        /*0358*/ 	.word	0x000000ff
        /*035c*/ 	.word	0x00030c48
        /*0360*/ 	.short	0x0100
        /*0362*/ 	.byte	0x08
	.zero		1


	//   ....[9]....
        /*0364*/ 	.word	0x00000b60
        /*0368*/ 	.word	0x00000002
        /*036c*/ 	.word	0x00030c00
        /*0370*/ 	.short	0x010a
        /*0372*/ 	.byte	0x3f
	.zero		1


	//   ....[10]....
        /*0374*/ 	.word	0x00000bb0
        /*0378*/ 	.word	0x00000002
        /*037c*/ 	.word	0x00030c00
        /*0380*/ 	.short	0x010a
        /*0382*/ 	.byte	0x3f
	.zero		1


	//   ....[11]....
        /*0384*/ 	.word	0x00001670
        /*0388*/ 	.word	0x00000009
        /*038c*/ 	.word	0x00030c10
        /*0390*/ 	.short	0x010a
        /*0392*/ 	.byte	0x3f
	.zero		1


	//   ....[12]....
        /*0394*/ 	.word	0x000016e0
        /*0398*/ 	.word	0x00000009
        /*039c*/ 	.word	0x00030c10
        /*03a0*/ 	.short	0x010a
        /*03a2*/ 	.byte	0x3f
	.zero		1


	//   ....[13]....
        /*03a4*/ 	.word	0x00001af0
        /*03a8*/ 	.word	0x00000009
        /*03ac*/ 	.word	0x00030c30
        /*03b0*/ 	.short	0x010a
        /*03b2*/ 	.byte	0x3f
	.zero		1


	//   ....[14]....
        /*03b4*/ 	.word	0x00001b70
        /*03b8*/ 	.word	0x00000009
        /*03bc*/ 	.word	0x00030c30
        /*03c0*/ 	.short	0x010a
        /*03c2*/ 	.byte	0x3f
	.zero		1


	//   ....[15]....
        /*03c4*/ 	.word	0x000042b0
        /*03c8*/ 	.word	0x0000000a
        /*03cc*/ 	.word	0x00000000
        /*03d0*/ 	.short	0x0101
        /*03d2*/ 	.byte	0x3f
	.zero		1


	//   ....[16]....
        /*03d4*/ 	.word	0x00004700
        /*03d8*/ 	.word	0x00000009
        /*03dc*/ 	.word	0x00000000
        /*03e0*/ 	.short	0x0101
        /*03e2*/ 	.byte	0x3f
	.zero		1


	//   ....[17]....
        /*03e4*/ 	.word	0x00005ee0
        /*03e8*/ 	.word	0x0000000b
        /*03ec*/ 	.word	0x00030c20
        /*03f0*/ 	.short	0x010a
        /*03f2*/ 	.byte	0x3f
	.zero		1


	//   ....[18]....
        /*03f4*/ 	.word	0x000063b0
        /*03f8*/ 	.word	0x0000000b
        /*03fc*/ 	.word	0x00030c40
        /*0400*/ 	.short	0x010a
        /*0402*/ 	.byte	0x3f
	.zero		1


	//   ....[19]....
        /*0404*/ 	.word	0x000065e0
        /*0408*/ 	.word	0x0000000b
        /*040c*/ 	.word	0x00030c28
        /*0410*/ 	.short	0x010a
        /*0412*/ 	.byte	0x3f
	.zero		1


	//   ....[20]....
        /*0414*/ 	.word	0x00006780
        /*0418*/ 	.word	0x0000000b
        /*041c*/ 	.word	0x00030c48
        /*0420*/ 	.short	0x010a
        /*0422*/ 	.byte	0x3f
	.zero		1


	//   ....[21]....
        /*0424*/ 	.word	0x00006990
        /*0428*/ 	.word	0x0000000b
        /*042c*/ 	.word	0x00030c20
        /*0430*/ 	.short	0x010a
        /*0432*/ 	.byte	0x3f
	.zero		1


	//   ....[22]....
        /*0434*/ 	.word	0x00006ba0
        /*0438*/ 	.word	0x0000000b
        /*043c*/ 	.word	0x00030c40
        /*0440*/ 	.short	0x010a
        /*0442*/ 	.byte	0x3f
	.zero		1


	//   ....[23]....
        /*0444*/ 	.word	0x00006da0
        /*0448*/ 	.word	0x0000000b
        /*044c*/ 	.word	0x00030c28
        /*0450*/ 	.short	0x010a
        /*0452*/ 	.byte	0x3f
	.zero		1


	//   ....[24]....
        /*0454*/ 	.word	0x00006fa0
        /*0458*/ 	.word	0x0000000d
        /*045c*/ 	.word	0x00030c40
        /*0460*/ 	.short	0x010a
        /*0462*/ 	.byte	0x3f
	.zero		1


	//   ....[25]....
        /*0464*/ 	.word	0x00007360
        /*0468*/ 	.word	0x00000006
        /*046c*/ 	.word	0x00000000
        /*0470*/ 	.short	0x010a
        /*0472*/ 	.byte	0x3f
	.zero		1


	//   ....[26]....
        /*0474*/ 	.word	0x000073c0
        /*0478*/ 	.word	0x00000003
        /*047c*/ 	.word	0x00000000
        /*0480*/ 	.short	0x010a
        /*0482*/ 	.byte	0x3f
	.zero		1


	//   ....[27]....
        /*0484*/ 	.word	0x00007420
        /*0488*/ 	.word	0x00000000
        /*048c*/ 	.word	0x00000000
        /*0490*/ 	.short	0x010a
        /*0492*/ 	.byte	0x3f
	.zero		1


	//   ....[28]....
        /*0494*/ 	.word	0x00007450
        /*0498*/ 	.word	0x00000003
        /*049c*/ 	.word	0x00000000
        /*04a0*/ 	.short	0x010a
        /*04a2*/ 	.byte	0x3f
	.zero		1


	//   ....[29]....
        /*04a4*/ 	.word	0x00007520
        /*04a8*/ 	.word	0x00000002
        /*04ac*/ 	.word	0x00030c00
        /*04b0*/ 	.short	0x010a
        /*04b2*/ 	.byte	0x3f
	.zero		1


	//   ....[30]....
        /*04b4*/ 	.word	0x00007570
        /*04b8*/ 	.word	0x00000009
        /*04bc*/ 	.word	0x00030c10
        /*04c0*/ 	.short	0x010a
        /*04c2*/ 	.byte	0x3f
	.zero		1


	//   ....[31]....
        /*04c4*/ 	.word	0x000075c0
        /*04c8*/ 	.word	0x00000009
        /*04cc*/ 	.word	0x00030c30
        /*04d0*/ 	.short	0x010a
        /*04d2*/ 	.byte	0x3f
	.zero		1


	//   ....[32]....
        /*04d4*/ 	.word	0x00007610
        /*04d8*/ 	.word	0x0000000b
        /*04dc*/ 	.word	0x00030c20
        /*04e0*/ 	.short	0x010a
        /*04e2*/ 	.byte	0x3f
	.zero		1


	//   ....[33]....
        /*04e4*/ 	.word	0x00007660
        /*04e8*/ 	.word	0x0000000b
        /*04ec*/ 	.word	0x00030c40
        /*04f0*/ 	.short	0x010a
        /*04f2*/ 	.byte	0x3f
	.zero		1


	//   ....[34]....
        /*04f4*/ 	.word	0x000076b0
        /*04f8*/ 	.word	0x0000000b
        /*04fc*/ 	.word	0x00030c28
        /*0500*/ 	.short	0x010a
        /*0502*/ 	.byte	0x3f
	.zero		1


	//   ....[35]....
        /*0504*/ 	.word	0x00007700
        /*0508*/ 	.word	0x0000000b
        /*050c*/ 	.word	0x00030c48
        /*0510*/ 	.short	0x010a
        /*0512*/ 	.byte	0x3f
	.zero		1


	//   ....[36]....
        /*0514*/ 	.word	0x00007760
        /*0518*/ 	.word	0x0000000b
        /*051c*/ 	.word	0x00030c20
        /*0520*/ 	.short	0x010a
        /*0522*/ 	.byte	0x3f
	.zero		1


	//   ....[37]....
        /*0524*/ 	.word	0x000077b0
        /*0528*/ 	.word	0x0000000b
        /*052c*/ 	.word	0x00030c40
        /*0530*/ 	.short	0x010a
        /*0532*/ 	.byte	0x3f
	.zero		1


	//   ....[38]....
        /*0534*/ 	.word	0x00007800
        /*0538*/ 	.word	0x0000000b
        /*053c*/ 	.word	0x00030c28
        /*0540*/ 	.short	0x010a
        /*0542*/ 	.byte	0x3f
	.zero		1


	//   ....[39]....
        /*0544*/ 	.word	0x00007850
        /*0548*/ 	.word	0x0000000d
        /*054c*/ 	.word	0x00030c40
        /*0550*/ 	.short	0x010a
        /*0552*/ 	.byte	0x3f
	.zero		1


	//   ....[40]....
        /*0554*/ 	.word	0x00007930
        /*0558*/ 	.word	0x00000006
        /*055c*/ 	.word	0x00000000
        /*0560*/ 	.short	0x010a
        /*0562*/ 	.byte	0x3f
	.zero		1


	//   ....[41]....
        /*0564*/ 	.word	0x00007980
        /*0568*/ 	.word	0x00000003
        /*056c*/ 	.word	0x00000000
        /*0570*/ 	.short	0x010a
        /*0572*/ 	.byte	0x3f
	.zero		1


	//   ....[42]....
        /*0574*/ 	.word	0x000079d0
        /*0578*/ 	.word	0x00000000
        /*057c*/ 	.word	0x00000000
        /*0580*/ 	.short	0x010a
        /*0582*/ 	.byte	0x3f
	.zero		1


	//----- nvinfo : EIATTR_NUM_MBARRIERS
	.align		4
.L_1146:
        /*0584*/ 	.byte	0x03, 0x38
        /*0586*/ 	.short	0x0009


	//----- nvinfo : EIATTR_EXIT_INSTR_OFFSETS
	.align		4
        /*0588*/ 	.byte	0x04, 0x1c
        /*058a*/ 	.short	(.L_1148 - .L_1147)


	//   ....[0]....
.L_1147:
        /*058c*/ 	.word	0x000074a0


	//----- nvinfo : EIATTR_MAX_THREADS
	.align		4
.L_1148:
        /*0590*/ 	.byte	0x04, 0x05
        /*0592*/ 	.short	(.L_1150 - .L_1149)
.L_1149:
        /*0594*/ 	.word	0x00000180
        /*0598*/ 	.word	0x00000001
        /*059c*/ 	.word	0x00000001


	//----- nvinfo : EIATTR_CRS_STACK_SIZE
	.align		4
.L_1150:
        /*05a0*/ 	.byte	0x04, 0x1e
        /*05a2*/ 	.short	(.L_1152 - .L_1151)
.L_1151:
        /*05a4*/ 	.word	0x00000000


	//----- nvinfo : EIATTR_CBANK_PARAM_SIZE
	.align		4
.L_1152:
        /*05a8*/ 	.byte	0x03, 0x19
        /*05aa*/ 	.short	0x06f0


	//----- nvinfo : EIATTR_PARAM_CBANK
	.align		4
        /*05ac*/ 	.byte	0x04, 0x0a
        /*05ae*/ 	.short	(.L_1154 - .L_1153)
	.align		4
.L_1153:
        /*05b0*/ 	.word	index@(.nv.constant0._ZN7cutlass13device_kernelIN5flash11enable_sm90INS1_16FlashAttnBwdSm90INS1_25CollectiveMainloopBwdSm90ILi2ELi2ELi2EN4cute5tupleIJNS5_1CILi1EEES8_S8_EEENS6_IJNS7_ILi128EEESA_NS7_ILi64EEEEEENS_6half_tEfNS_4arch4Sm90ELb0ELb0ELb0ELb0ELb0ELb1ELb0ELb0ELi2ELi1ELi2ELi2ELb0EEENS1_24CollectiveEpilogueBwdGQAISC_fSF_Li256ELb0ELb0EEENS1_19SingleTileSchedulerILb0ELb0ELb0ELi128EEEEEEEEEvNT_6ParamsE)
        /*05b4*/ 	.short	0x0210
        /*05b6*/ 	.short	0x06f0


	//----- nvinfo : EIATTR_SW_WAR
	.align		4
.L_1154:
        /*05b8*/ 	.byte	0x04, 0x36
        /*05ba*/ 	.short	(.L_1156 - .L_1155)
.L_1155:
        /*05bc*/ 	.word	0x00000008
.L_1156:


//--------------------- .nv.info._ZN7cutlass13device_kernelIN5flash11enable_sm90INS1_16FlashAttnBwdSm90INS1_25CollectiveMainloopBwdSm90ILi2ELi2ELi2EN4cute5tupleIJNS5_1CILi1EEES8_S8_EEENS6_IJNS7_ILi128EEESA_NS7_ILi64EEEEEENS_6half_tEfNS_4arch4Sm90ELb0ELb0ELb0ELb0ELb1ELb1ELb0ELb0ELi2ELi1ELi2ELi2ELb0EEENS1_24CollectiveEpilogueBwdGQAISC_fSF_Li256ELb0ELb1EEENS1_19SingleTileSchedulerILb0ELb0ELb0ELi128EEEEEEEEEvNT_6ParamsE --------------------------
	.section	.nv.info._ZN7cutlass13device_kernelIN5flash11enable_sm90INS1_16FlashAttnBwdSm90INS1_25CollectiveMainloopBwdSm90ILi2ELi2ELi2EN4cute5tupleIJNS5_1CILi1EEES8_S8_EEENS6_IJNS7_ILi128EEESA_NS7_ILi64EEEEEENS_6half_tEfNS_4arch4Sm90ELb0ELb0ELb0ELb0ELb1ELb1ELb0ELb0ELi2ELi1ELi2ELi2ELb0EEENS1_24CollectiveEpilogueBwdGQAISC_fSF_Li256ELb0ELb1EEENS1_19SingleTileSchedulerILb0ELb0ELb0ELi128EEEEEEEEEvNT_6ParamsE,"",@"SHT_CUDA_INFO"
	.sectionflags	@""
	.align	4


	//----- nvinfo : EIATTR_CUDA_API_VERSION
	.align		4
        /*0000*/ 	.byte	0x04, 0x37
        /*0002*/ 	.short	(.L_1158 - .L_1157)
.L_1157:
        /*0004*/ 	.word	0x00000082


	//----- nvinfo : EIATTR_KPARAM_INFO
	.align		4
.L_1158:
        /*0008*/ 	.byte	0x04, 0x17
        /*000a*/ 	.short	(.L_1160 - .L_1159)
.L_1159:
        /*000c*/ 	.word	0x00000000
        /*0010*/ 	.short	0x0000
        /*0012*/ 	.short	0x0070
        /*0014*/ 	.byte	0x00, 0xf0, 0x01, 0x1a


	//----- nvinfo : EIATTR_SPARSE_MMA_MASK
	.align		4
.L_1160:
        /*0018*/ 	.byte	0x03, 0x50
        /*001a*/ 	.short	0x0000


	//----- nvinfo : EIATTR_MAXREG_COUNT
	.align		4
        /*001c*/ 	.byte	0x03, 0x1b
        /*001e*/ 	.short	0x00a8


	//----- nvinfo : EIATTR_NUM_BARRIERS
	.align		4
        /*0020*/ 	.byte	0x02, 0x4c
        /*0022*/ 	.byte	0x10
	.zero		1


	//----- nvinfo : EIATTR_EXTERNS
	.align		4
        /*0024*/ 	.byte	0x04, 0x0f
        /*0026*/ 	.short	(.L_1162 - .L_1161)


	//   ....[0]....
	.align		4
.L_1161:
        /*0028*/ 	.word	index@(__assertfail)


	//----- nvinfo : EIATTR_ANNOTATIONS
	.align		4
.L_1162:
        /*002c*/ 	.byte	0x04, 0x55
        /*002e*/ 	.short	(.L_1164 - .L_1163)


	//   ....[0]....
.L_1163:
        /*0030*/ 	.word	0x00000001
        /*0034*/ 	.byte	0x70, 0x15, 0x00, 0x00, 0x01, 0x00, 0x00, 0x00, 0xb0, 0x15, 0x00, 0x00, 0x01, 0x00, 0x00, 0x00
        /*0044*/ 	.byte	0xf0, 0x15, 0x00, 0x00, 0x01, 0x00, 0x00, 0x00, 0x40, 0x17, 0x00, 0x00, 0x01, 0x00, 0x00, 0x00
        /*0054*/ 	.byte	0x70, 0x17, 0x00, 0x00, 0x01, 0x00, 0x00, 0x00, 0x90, 0x17, 0x00, 0x00


	//----- nvinfo : EIATTR_MERCURY_ISA_VERSION
	.align		4
.L_1164:
        /*0060*/ 	.byte	0x03, 0x5f
        /*0062*/ 	.short	0x0101


	//----- nvinfo : EIATTR_INT_WARP_WIDE_INSTR_OFFSETS
	.align		4
        /*0064*/ 	.byte	0x04, 0x31
        /*0066*/ 	.short	(.L_1166 - .L_1165)


	//   ....[0]....
.L_1165:
        /*0068*/ 	.word	0x00000180


	//   ....[1]....
        /*006c*/ 	.word	0x00000240


	//   ....[2]....
        /*0070*/ 	.word	0x00005d50


	//   ....[3]....
        /*0074*/ 	.word	0x000061c0


	//   ....[4]....
        /*0078*/ 	.word	0x00006790


	//----- nvinfo : EIATTR_COOP_GROUP_MASK_REGIDS
	.align		4
.L_1166:
        /*007c*/ 	.byte	0x04, 0x29
        /*007e*/ 	.short	(.L_1168 - .L_1167)


	//   ....[0]....
.L_1167:
        /*0080*/ 	.word	0xffffffff


	//   ....[1]....
        /*0084*/ 	.word	0xffffffff


	//   ....[2]....
        /*0088*/ 	.word	0xffffffff


	//   ....[3]....
        /*008c*/ 	.word	0xffffffff


	//   ....[4]....
        /*0090*/ 	.word	0xffffffff


	//   ....[5]....
        /*0094*/ 	.word	0xffffffff


	//   ....[6]....
        /*0098*/ 	.word	0xffffffff


	//   ....[7]....
        /*009c*/ 	.word	0xffffffff


	//   ....[8]....
        /*00a0*/ 	.word	0xffffffff


	//   ....[9]....
        /*00a4*/ 	.word	0xffffffff


	//   ....[10]....
        /*00a8*/ 	.word	0xffffffff


	//   ....[11]....
        /*00ac*/ 	.word	0xffffffff


	//   ....[12]....
        /*00b0*/ 	.word	0xffffffff


	//   ....[13]....
        /*00b4*/ 	.word	0xffffffff


	//   ....[14]....
        /*00b8*/ 	.word	0xffffffff


	//   ....[15]....
        /*00bc*/ 	.word	0xffffffff


	//   ....[16]....
        /*00c0*/ 	.word	0xffffffff


	//   ....[17]....
        /*00c4*/ 	.word	0xffffffff


	//   ....[18]....
        /*00c8*/ 	.word	0xffffffff


	//   ....[19]....
        /*00cc*/ 	.word	0xffffffff


	//   ....[20]....
        /*00d0*/ 	.word	0xffffffff


	//   ....[21]....
        /*00d4*/ 	.word	0xffffffff


	//   ....[22]....
        /*00d8*/ 	.word	0xffffffff


	//   ....[23]....
        /*00dc*/ 	.word	0xffffffff


	//   ....[24]....
        /*00e0*/ 	.word	0xffffffff


	//   ....[25]....
        /*00e4*/ 	.word	0xffffffff


	//   ....[26]....
        /*00e8*/ 	.word	0xffffffff


	//   ....[27]....
        /*00ec*/ 	.word	0xffffffff


	//   ....[28]....
        /*00f0*/ 	.word	0xffffffff


	//   ....[29]....
        /*00f4*/ 	.word	0xffffffff


	//   ....[30]....
        /*00f8*/ 	.word	0xffffffff


	//   ....[31]....
        /*00fc*/ 	.word	0xffffffff


	//   ....[32]....
        /*0100*/ 	.word	0xffffffff


	//   ....[33]....
        /*0104*/ 	.word	0xffffffff


	//   ....[34]....
        /*0108*/ 	.word	0xffffffff


	//   ....[35]....
        /*010c*/ 	.word	0xffffffff


	//   ....[36]....
        /*0110*/ 	.word	0xffffffff


	//   ....[37]....
        /*0114*/ 	.word	0xffffffff


	//   ....[38]....
        /*0118*/ 	.word	0xffffffff


	//   ....[39]....
        /*011c*/ 	.word	0xffffffff


	//   ....[40]....
        /*0120*/ 	.word	0xffffffff


	//   ....[41]....
        /*0124*/ 	.word	0xffffffff


	//   ....[42]....
        /*0128*/ 	.word	0xffffffff


	//   ....[43]....
        /*012c*/ 	.word	0xffffffff


	//   ....[44]....
        /*0130*/ 	.word	0xffffffff


	//   ....[45]....
        /*0134*/ 	.word	0xffffffff


	//   ....[46]....
        /*0138*/ 	.word	0xffffffff


	//   ....[47]....
        /*013c*/ 	.word	0xffffffff


	//   ....[48]....
        /*0140*/ 	.word	0xffffffff


	//   ....[49]....
        /*0144*/ 	.word	0xffffffff


	//   ....[50]....
        /*0148*/ 	.word	0xffffffff


	//   ....[51]....
        /*014c*/ 	.word	0xffffffff


	//   ....[52]....
        /*0150*/ 	.word	0xffffffff


	//   ....[53]....
        /*0154*/ 	.word	0xffffffff


	//   ....[54]....
        /*0158*/ 	.word	0xffffffff


	//   ....[55]....
        /*015c*/ 	.word	0xffffffff


	//   ....[56]....
        /*0160*/ 	.word	0xffffffff


	//   ....[57]....
        /*0164*/ 	.word	0xffffffff


	//   ....[58]....
        /*0168*/ 	.word	0xffffffff


	//   ....[59]....
        /*016c*/ 	.word	0xffffffff


	//   ....[60]....
        /*0170*/ 	.word	0xffffffff


	//   ....[61]....
        /*0174*/ 	.word	0xffffffff


	//   ....[62]....
        /*0178*/ 	.word	0xffffffff


	//   ....[63]....
        /*017c*/ 	.word	0xffffffff


	//   ....[64]....
        /*0180*/ 	.word	0xffffffff


	//   ....[65]....
        /*0184*/ 	.word	0xffffffff


	//   ....[66]....
        /*0188*/ 	.word	0xffffffff


	//   ....[67]....
        /*018c*/ 	.word	0xffffffff


	//   ....[68]....
        /*0190*/ 	.word	0xffffffff


	//   ....[69]....
        /*0194*/ 	.word	0xffffffff


	//   ....[70]....
        /*0198*/ 	.word	0xffffffff


	//   ....[71]....
        /*019c*/ 	.word	0xffffffff


	//   ....[72]....
        /*01a0*/ 	.word	0xffffffff


	//   ....[73]....
        /*01a4*/ 	.word	0xffffffff


	//   ....[74]....
        /*01a8*/ 	.word	0xffffffff


	//   ....[75]....
        /*01ac*/ 	.word	0xffffffff


	//   ....[76]....
        /*01b0*/ 	.word	0xffffffff


	//   ....[77]....
        /*01b4*/ 	.word	0xffffffff


	//   ....[78]....
        /*01b8*/ 	.word	0xffffffff


	//   ....[79]....
        /*01bc*/ 	.word	0xffffffff


	//   ....[80]....
        /*01c0*/ 	.word	0xffffffff


	//   ....[81]....
        /*01c4*/ 	.word	0x0500000f


	//   ....[82]....
        /*01c8*/ 	.word	0x0500000f


	//   ....[83]....
        /*01cc*/ 	.word	0x0500000f


	//   ....[84]....
        /*01d0*/ 	.word	0x0500000f


	//   ....[85]....
        /*01d4*/ 	.word	0x0500000f


	//   ....[86]....
        /*01d8*/ 	.word	0x0500000f


	//----- nvinfo : EIATTR_COOP_GROUP_INSTR_OFFSETS
	.align		4
.L_1168:
        /*01dc*/ 	.byte	0x04, 0x28
        /*01de*/ 	.short	(.L_1170 - .L_1169)


	//   ....[0]....
.L_1169:
        /*01e0*/ 	.word	0x00000060


	//   ....[1]....
        /*01e4*/ 	.word	0x00000190


	//   ....[2]....
        /*01e8*/ 	.word	0x00000220


	//   ....[3]....
        /*01ec*/ 	.word	0x000003a0


	//   ....[4]....
        /*01f0*/ 	.word	0x000005f0


	//   ....[5]....
        /*01f4*/ 	.word	0x00000b40


	//   ....[6]....
        /*01f8*/ 	.word	0x00001c40


	//   ....[7]....
        /*01fc*/ 	.word	0x00001c80


	//   ....[8]....
        /*0200*/ 	.word	0x00001cc0


	//   ....[9]....
        /*0204*/ 	.word	0x00001d20


	//   ....[10]....
        /*0208*/ 	.word	0x00001df0


	//   ....[11]....
        /*020c*/ 	.word	0x00001e40


	//   ....[12]....
        /*0210*/ 	.word	0x00001e80


	//   ....[13]....
        /*0214*/ 	.word	0x00001ec0


	//   ....[14]....
        /*0218*/ 	.word	0x00001ef0


	//   ....[15]....
        /*021c*/ 	.word	0x00001f50


	//   ....[16]....
        /*0220*/ 	.word	0x00001fd0


	//   ....[17]....
        /*0224*/ 	.word	0x00002040


	//   ....[18]....
        /*0228*/ 	.word	0x00002090


	//   ....[19]....
        /*022c*/ 	.word	0x000020d0


	//   ....[20]....
        /*0230*/ 	.word	0x00002110


	//   ....[21]....
        /*0234*/ 	.word	0x00002140


	//   ....[22]....
        /*0238*/ 	.word	0x00002180


	//   ....[23]....
        /*023c*/ 	.word	0x000021d0


	//   ....[24]....
        /*0240*/ 	.word	0x00002210


	//   ....[25]....
        /*0244*/ 	.word	0x00002280


	//   ....[26]....
        /*0248*/ 	.word	0x000022c0


	//   ....[27]....
        /*024c*/ 	.word	0x00002300


	//   ....[28]....
        /*0250*/ 	.word	0x00002340


	//   ....[29]....
        /*0254*/ 	.word	0x000023c0


	//   ....[30]....
        /*0258*/ 	.word	0x00002400


	//   ....[31]....
        /*025c*/ 	.word	0x00002440


	//   ....[32]....
        /*0260*/ 	.word	0x000024b0


	//   ....[33]....
        /*0264*/ 	.word	0x00002540


	//   ....[34]....
        /*0268*/ 	.word	0x00002600


	//   ....[35]....
        /*026c*/ 	.word	0x00002670


	//   ....[36]....
        /*0270*/ 	.word	0x000026c0


	//   ....[37]....
        /*0274*/ 	.word	0x00002800


	//   ....[38]....
        /*0278*/ 	.word	0x00002c90


	//   ....[39]....
        /*027c*/ 	.word	0x00002ca0


	//   ....[40]....
        /*0280*/ 	.word	0x00002cb0


	//   ....[41]....
        /*0284*/ 	.word	0x00002cc0


	//   ....[42]....
        /*0288*/ 	.word	0x00002cd0


	//   ....[43]....
        /*028c*/ 	.word	0x00002ce0


	//   ....[44]....
        /*0290*/ 	.word	0x00002d10


	//   ....[45]....
        /*0294*/ 	.word	0x00002d40


	//   ....[46]....
        /*0298*/ 	.word	0x00002d80


	//   ....[47]....
        /*029c*/ 	.word	0x00002dc0


	//   ....[48]....
        /*02a0*/ 	.word	0x00002e00


	//   ....[49]....
        /*02a4*/ 	.word	0x00002e40


	//   ....[50]....
        /*02a8*/ 	.word	0x00002e60


	//   ....[51]....
        /*02ac*/ 	.word	0x00002ea0


	//   ....[52]....
        /*02b0*/ 	.word	0x00002ee0


	//   ....[53]....
        /*02b4*/ 	.word	0x00002f40


	//   ....[54]....
        /*02b8*/ 	.word	0x00002f80


	//   ....[55]....
        /*02bc*/ 	.word	0x00002fc0


	//   ....[56]....
        /*02c0*/ 	.word	0x00003000


	//   ....[57]....
        /*02c4*/ 	.word	0x00003040


	//   ....[58]....
        /*02c8*/ 	.word	0x00003080


	//   ....[59]....
        /*02cc*/ 	.word	0x000030c0


	//   ....[60]....
        /*02d0*/ 	.word	0x00003100


	//   ....[61]....
        /*02d4*/ 	.word	0x00003140


	//   ....[62]....
        /*02d8*/ 	.word	0x00003180


	//   ....[63]....
        /*02dc*/ 	.word	0x000031c0


	//   ....[64]....
        /*02e0*/ 	.word	0x00003200


	//   ....[65]....
        /*02e4*/ 	.word	0x00003240


	//   ....[66]....
        /*02e8*/ 	.word	0x00003280


	//   ....[67]....
        /*02ec*/ 	.word	0x000032c0


	//   ....[68]....
        /*02f0*/ 	.word	0x00003300


	//   ....[69]....
        /*02f4*/ 	.word	0x00003340


	//   ....[70]....
        /*02f8*/ 	.word	0x00004e40


	//   ....[71]....
        /*02fc*/ 	.word	0x00004fe0


	//   ....[72]....
        /*0300*/ 	.word	0x00005230


	//   ....[73]....
        /*0304*/ 	.word	0x000053d0


	//   ....[74]....
        /*0308*/ 	.word	0x000054f0


	//   ....[75]....
        /*030c*/ 	.word	0x000059f0


	//   ....[76]....
        /*0310*/ 	.word	0x00005c80


	//   ....[77]....
        /*0314*/ 	.word	0x00005ec0


	//   ....[78]....
        /*0318*/ 	.word	0x000060f0


	//   ....[79]....
        /*031c*/ 	.word	0x000063a0


	//   ....[80]....
        /*0320*/ 	.word	0x000066d0


	//   ....[81]....
        /*0324*/ 	.word	0x00008150


	//   ....[82]....
        /*0328*/ 	.word	0x000082a0


	//   ....[83]....
        /*032c*/ 	.word	0x00008310


	//   ....[84]....
        /*0330*/ 	.word	0x00008380


	//   ....[85]....
        /*0334*/ 	.word	0x000083f0


	//   ....[86]....
        /*0338*/ 	.word	0x00008460


	//----- nvinfo : EIATTR_REG_RECONFIG
	.align		4
.L_1170:
        /*033c*/ 	.byte	0x01, 0x54
	.zero		2


	//----- nvinfo : EIATTR_SYSCALL_OFFSETS
	.align		4
        /*0340*/ 	.byte	0x04, 0x46
        /*0342*/ 	.short	(.L_1172 - .L_1171)


	//   ....[0]....
.L_1171:
        /*0344*/ 	.word	0x000007a0


	//   ....[1]....
        /*0348*/ 	.word	0x00000890


	//   ....[2]....
        /*034c*/ 	.word	0x000009f0


	//   ....[3]....
        /*0350*/ 	.word	0x00000ae0


	//----- nvinfo : EIATTR_MBARRIER_INSTR_OFFSETS
	.align		4
.L_1172:
        /*0354*/ 	.byte	0x04, 0x39
        /*0356*/ 	.short	(.L_1174 - .L_1173)


	//   ....[0]....
.L_1173:
        /*0358*/ 	.word	0x00000260
        /*035c*/ 	.word	0x000000ff
        /*0360*/ 	.word	0x00030c00
        /*0364*/ 	.short	0x0100
        /*0366*/ 	.byte	0x06
	.zero		1


	//   ....[1]....
        /*0368*/ 	.word	0x00000350
        /*036c*/ 	.word	0x000000ff
        /*0370*/ 	.word	0x00030c10
        /*0374*/ 	.short	0x0100
        /*0376*/ 	.byte	0x08
	.zero		1


	//   ....[2]....
        /*0378*/ 	.word	0x00000360
        /*037c*/ 	.word	0x000000ff
        /*0380*/ 	.word	0x00030c20
        /*0384*/ 	.short	0x0100
        /*0386*/ 	.byte	0x08
	.zero		1


	//   ....[3]....
        /*0388*/ 	.word	0x00000370
        /*038c*/ 	.word	0x000000ff
        /*0390*/ 	.word	0x00030c18
        /*0394*/ 	.short	0x0100
        /*0396*/ 	.byte	0x08
	.zero		1


	//   ....[4]....
        /*0398*/ 	.word	0x00000380
        /*039c*/ 	.word	0x000000ff
        /*03a0*/ 	.word	0x00030c28
        /*03a4*/ 	.short	0x0100
        /*03a6*/ 	.byte	0x08
	.zero		1


	//   ....[5]....
        /*03a8*/ 	.word	0x000004b0
        /*03ac*/ 	.word	0x000000ff
        /*03b0*/ 	.word	0x00030c30
        /*03b4*/ 	.short	0x0100
        /*03b6*/ 	.byte	0x08
	.zero		1


	//   ....[6]....
        /*03b8*/ 	.word	0x000004c0
        /*03bc*/ 	.word	0x000000ff
        /*03c0*/ 	.word	0x00030c40
        /*03c4*/ 	.short	0x0100
        /*03c6*/ 	.byte	0x08
	.zero		1


	//   ....[7]....
        /*03c8*/ 	.word	0x000004d0
        /*03cc*/ 	.word	0x000000ff
        /*03d0*/ 	.word	0x00030c38
        /*03d4*/ 	.short	0x0100
        /*03d6*/ 	.byte	0x08
	.zero		1


	//   ....[8]....
        /*03d8*/ 	.word	0x000004e0
        /*03dc*/ 	.word	0x000000ff
        /*03e0*/ 	.word	0x00030c48
        /*03e4*/ 	.short	0x0100
        /*03e6*/ 	.byte	0x08
	.zero		1


	//   ....[9]....
        /*03e8*/ 	.word	0x00000b70
        /*03ec*/ 	.word	0x00000002
        /*03f0*/ 	.word	0x00030c00
        /*03f4*/ 	.short	0x010a
        /*03f6*/ 	.byte	0x3f
	.zero		1


	//   ....[10]....
        /*03f8*/ 	.word	0x00000bc0
        /*03fc*/ 	.word	0x00000002
        /*0400*/ 	.word	0x00030c00
        /*0404*/ 	.short	0x010a
        /*0406*/ 	.byte	0x3f
	.zero		1


	//   ....[11]....
        /*0408*/ 	.word	0x00001680
        /*040c*/ 	.word	0x00000009
        /*0410*/ 	.word	0x00030c10
        /*0414*/ 	.short	0x010a
        /*0416*/ 	.byte	0x3f
	.zero		1


	//   ....[12]....
        /*0418*/ 	.word	0x000016f0
        /*041c*/ 	.word	0x00000009
        /*0420*/ 	.word	0x00030c10
        /*0424*/ 	.short	0x010a
        /*0426*/ 	.byte	0x3f
	.zero		1


	//   ....[13]....
        /*0428*/ 	.word	0x00001b00
        /*042c*/ 	.word	0x00000009
        /*0430*/ 	.word	0x00030c30
        /*0434*/ 	.short	0x010a
        /*0436*/ 	.byte	0x3f
	.zero		1


	//   ....[14]....
        /*0438*/ 	.word	0x00001b80
        /*043c*/ 	.word	0x00000009
        /*0440*/ 	.word	0x00030c30
        /*0444*/ 	.short	0x010a
        /*0446*/ 	.byte	0x3f
	.zero		1


	//   ....[15]....
        /*0448*/ 	.word	0x000042c0
        /*044c*/ 	.word	0x0000000a
        /*0450*/ 	.word	0x00000000
        /*0454*/ 	.short	0x0101
        /*0456*/ 	.byte	0x3f
	.zero		1


	//   ....[16]....
        /*0458*/ 	.word	0x00004710
        /*045c*/ 	.word	0x00000009
        /*0460*/ 	.word	0x00000000
        /*0464*/ 	.short	0x0101
        /*0466*/ 	.byte	0x3f
	.zero		1


	//   ....[17]....
        /*0468*/ 	.word	0x00006b40
        /*046c*/ 	.word	0x0000000b
        /*0470*/ 	.word	0x00030c20
        /*0474*/ 	.short	0x010a
        /*0476*/ 	.byte	0x3f
	.zero		1


	//   ....[18]....
        /*0478*/ 	.word	0x00007010
        /*047c*/ 	.word	0x0000000b
        /*0480*/ 	.word	0x00030c40
        /*0484*/ 	.short	0x010a
        /*0486*/ 	.byte	0x3f
	.zero		1


	//   ....[19]....
        /*0488*/ 	.word	0x00007240
        /*048c*/ 	.word	0x0000000b
        /*0490*/ 	.word	0x00030c28
        /*0494*/ 	.short	0x010a
        /*0496*/ 	.byte	0x3f
	.zero		1


	//   ....[20]....
        /*0498*/ 	.word	0x000073e0
        /*049c*/ 	.word	0x0000000b
        /*04a0*/ 	.word	0x00030c48
        /*04a4*/ 	.short	0x010a
        /*04a6*/ 	.byte	0x3f
	.zero		1


	//   ....[21]....
        /*04a8*/ 	.word	0x000075f0
        /*04ac*/ 	.word	0x0000000b
        /*04b0*/ 	.word	0x00030c20
        /*04b4*/ 	.short	0x010a
        /*04b6*/ 	.byte	0x3f
	.zero		1


	//   ....[22]....
        /*04b8*/ 	.word	0x00007800
        /*04bc*/ 	.word	0x0000000b
        /*04c0*/ 	.word	0x00030c40
        /*04c4*/ 	.short	0x010a
        /*04c6*/ 	.byte	0x3f
	.zero		1


	//   ....[23]....
        /*04c8*/ 	.word	0x00007a00
        /*04cc*/ 	.word	0x0000000b
        /*04d0*/ 	.word	0x00030c28
        /*04d4*/ 	.short	0x010a
        /*04d6*/ 	.byte	0x3f
	.zero		1


	//   ....[24]....
        /*04d8*/ 	.word	0x00007c00
        /*04dc*/ 	.word	0x0000000d
        /*04e0*/ 	.word	0x00030c40
        /*04e4*/ 	.short	0x010a
        /*04e6*/ 	.byte	0x3f
	.zero		1


	//   ....[25]....
        /*04e8*/ 	.word	0x00007fc0
        /*04ec*/ 	.word	0x00000006
        /*04f0*/ 	.word	0x00000000
        /*04f4*/ 	.short	0x010a
        /*04f6*/ 	.byte	0x3f
	.zero		1


	//   ....[26]....
        /*04f8*/ 	.word	0x00008020
        /*04fc*/ 	.word	0x00000003
        /*0500*/ 	.word	0x00000000
        /*0504*/ 	.short	0x010a
        /*0506*/ 	.byte	0x3f
	.zero		1


	//   ....[27]....
        /*0508*/ 	.word	0x00008080
        /*050c*/ 	.word	0x00000000
        /*0510*/ 	.word	0x00000000
        /*0514*/ 	.short	0x010a
        /*0516*/ 	.byte	0x3f
	.zero		1


	//   ....[28]....
        /*0518*/ 	.word	0x000080b0
        /*051c*/ 	.word	0x00000003
        /*0520*/ 	.word	0x00000000
        /*0524*/ 	.short	0x010a
        /*0526*/ 	.byte	0x3f
	.zero		1


	//   ....[29]....
        /*0528*/ 	.word	0x00008180
        /*052c*/ 	.word	0x00000002
        /*0530*/ 	.word	0x00030c00
        /*0534*/ 	.short	0x010a
        /*0536*/ 	.byte	0x3f
	.zero		1


	//   ....[30]....
        /*0538*/ 	.word	0x000081d0
        /*053c*/ 	.word	0x00000009
        /*0540*/ 	.word	0x00030c10
        /*0544*/ 	.short	0x010a
        /*0546*/ 	.byte	0x3f
	.zero		1


	//   ....[31]....
        /*0548*/ 	.word	0x00008220
        /*054c*/ 	.word	0x00000009
        /*0550*/ 	.word	0x00030c30
        /*0554*/ 	.short	0x010a
        /*0556*/ 	.byte	0x3f
	.zero		1


	//   ....[32]....
        /*0558*/ 	.word	0x000084a0
        /*055c*/ 	.word	0x0000000b
        /*0560*/ 	.word	0x00030c20
        /*0564*/ 	.short	0x010a
        /*0566*/ 	.byte	0x3f
	.zero		1


	//   ....[33]....
        /*0568*/ 	.word	0x000084f0
        /*056c*/ 	.word	0x0000000b
        /*0570*/ 	.word	0x00030c40
        /*0574*/ 	.short	0x010a
        /*0576*/ 	.byte	0x3f
	.zero		1


	//   ....[34]....
        /*0578*/ 	.word	0x00008540
        /*057c*/ 	.word	0x0000000b
        /*0580*/ 	.word	0x00030c28
        /*0584*/ 	.short	0x010a
        /*0586*/ 	.byte	0x3f
	.zero		1


	//   ....[35]....
        /*0588*/ 	.word	0x00008590
        /*058c*/ 	.word	0x0000000b
        /*0590*/ 	.word	0x00030c48
        /*0594*/ 	.short	0x010a
        /*0596*/ 	.byte	0x3f
	.zero		1


	//   ....[36]....
        /*0598*/ 	.word	0x000085f0
        /*059c*/ 	.word	0x0000000b
        /*05a0*/ 	.word	0x00030c20
        /*05a4*/ 	.short	0x010a
        /*05a6*/ 	.byte	0x3f
	.zero		1


	//   ....[37]....
        /*05a8*/ 	.word	0x00008640
        /*05ac*/ 	.word	0x0000000b
        /*05b0*/ 	.word	0x00030c40
        /*05b4*/ 	.short	0x010a
        /*05b6*/ 	.byte	0x3f
	.zero		1


	//   ....[38]....
        /*05b8*/ 	.word	0x00008690
        /*05bc*/ 	.word	0x0000000b
        /*05c0*/ 	.word	0x00030c28
        /*05c4*/ 	.short	0x010a
        /*05c6*/ 	.byte	0x3f
	.zero		1


	//   ....[39]....
        /*05c8*/ 	.word	0x000086e0
        /*05cc*/ 	.word	0x0000000d
        /*05d0*/ 	.word	0x00030c40
        /*05d4*/ 	.short	0x010a
        /*05d6*/ 	.byte	0x3f
	.zero		1


	//   ....[40]....
        /*05d8*/ 	.word	0x000087c0
        /*05dc*/ 	.word	0x00000006
        /*05e0*/ 	.word	0x00000000
        /*05e4*/ 	.short	0x010a
        /*05e6*/ 	.byte	0x3f
	.zero		1


	//   ....[41]....
        /*05e8*/ 	.word	0x00008810
        /*05ec*/ 	.word	0x00000003
        /*05f0*/ 	.word	0x00000000
        /*05f4*/ 	.short	0x010a
        /*05f6*/ 	.byte	0x3f
	.zero		1


	//   ....[42]....
        /*05f8*/ 	.word	0x00008860
        /*05fc*/ 	.word	0x00000000
        /*0600*/ 	.word	0x00000000
        /*0604*/ 	.short	0x010a
        /*0606*/ 	.byte	0x3f
	.zero		1


	//----- nvinfo : EIATTR_NUM_MBARRIERS
	.align		4
.L_1174:
        /*0608*/ 	.byte	0x03, 0x38
        /*060a*/ 	.short	0x0009


	//----- nvinfo : EIATTR_EXIT_INSTR_OFFSETS
	.align		4
        /*060c*/ 	.byte	0x04, 0x1c
        /*060e*/ 	.short	(.L_1176 - .L_1175)


	//   ....[0]....
.L_1175:
        /*0610*/ 	.word	0x00008100


	//----- nvinfo : EIATTR_MAX_THREADS
	.align		4
.L_1176:
        /*0614*/ 	.byte	0x04, 0x05
        /*0616*/ 	.short	(.L_1178 - .L_1177)
.L_1177:
        /*0618*/ 	.word	0x00000180
        /*061c*/ 	.word	0x00000001
        /*0620*/ 	.word	0x00000001


	//----- nvinfo : EIATTR_CRS_STACK_SIZE
	.align		4
.L_1178:
        /*0624*/ 	.byte	0x04, 0x1e
        /*0626*/ 	.short	(.L_1180 - .L_1179)
.L_1179:
        /*0628*/ 	.word	0x00000000


	//----- nvinfo : EIATTR_CBANK_PARAM_SIZE
	.align		4
.L_1180:
        /*062c*/ 	.byte	0x03, 0x19
        /*062e*/ 	.short	0x06f0


	//----- nvinfo : EIATTR_PARAM_CBANK
	.align		4
        /*0630*/ 	.byte	0x04, 0x0a
        /*0632*/ 	.short	(.L_1182 - .L_1181)
	.align		4
.L_1181:
        /*0634*/ 	.word	index@(.nv.constant0._ZN7cutlass13device_kernelIN5flash11enable_sm90INS1_16FlashAttnBwdSm90INS1_25CollectiveMainloopBwdSm90ILi2ELi2ELi2EN4cute5tupleIJNS5_1CILi1EEES8_S8_EEENS6_IJNS7_ILi128EEESA_NS7_ILi64EEEEEENS_6half_tEfNS_4arch4Sm90ELb0ELb0ELb0ELb0ELb1ELb1ELb0ELb0ELi2ELi1ELi2ELi2ELb0EEENS1_24CollectiveEpilogueBwdGQAISC_fSF_Li256ELb0ELb1EEENS1_19SingleTileSchedulerILb0ELb0ELb0ELi128EEEEEEEEEvNT_6ParamsE)
        /*0638*/ 	.short	0x0210
        /*063a*/ 	.short	0x06f0


	//----- nvinfo : EIATTR_SW_WAR
	.align		4
.L_1182:
        /*063c*/ 	.byte	0x04, 0x36
        /*063e*/ 	.short	(.L_1184 - .L_1183)
.L_1183:
        /*0640*/ 	.word	0x00000008
.L_1184:


//--------------------- .nv.info._ZN7cutlass13device_kernelIN5flash11enable_sm90INS1_16FlashAttnBwdSm90INS1_25CollectiveMainloopBwdSm90ILi2ELi2ELi2EN4cute5tupleIJNS5_1CILi1EEES8_S8_EEENS6_IJNS7_ILi128EEESA_NS7_ILi64EEEEEENS_6half_tEfNS_4arch4Sm90ELb0ELb0ELb0ELb1ELb0ELb1ELb0ELb0ELi2ELi1ELi2ELi2ELb0EEENS1_21CollectiveEpilogueBwdISC_SD_SF_Li256ELb1ELb0ELi1EEENS1_19SingleTileSchedulerILb1ELb0ELb0ELi128EEEEEEEEEvNT_6ParamsE --------------------------
	.section	.nv.info._ZN7cutlass13device_kernelIN5flash11enable_sm90INS1_16FlashAttnBwdSm90INS1_25CollectiveMainloopBwdSm90ILi2ELi2ELi2EN4cute5tupleIJNS5_1CILi1EEES8_S8_EEENS6_IJNS7_ILi128EEESA_NS7_ILi64EEEEEENS_6half_tEfNS_4arch4Sm90ELb0ELb0ELb0ELb1ELb0ELb1ELb0ELb0ELi2ELi1ELi2ELi2ELb0EEENS1_21CollectiveEpilogueBwdISC_SD_SF_Li256ELb1ELb0ELi1EEENS1_19SingleTileSchedulerILb1ELb0ELb0ELi128EEEEEEEEEvNT_6ParamsE,"",@"SHT_CUDA_INFO"
	.sectionflags	@""
	.align	4


	//----- nvinfo : EIATTR_CUDA_API_VERSION
	.align		4
        /*0000*/ 	.byte	0x04, 0x37
        /*0002*/ 	.short	(.L_1186 - .L_1185)
.L_1185:
        /*0004*/ 	.word	0x00000082


	//----- nvinfo : EIATTR_KPARAM_INFO
	.align		4
.L_1186:
        /*0008*/ 	.byte	0x04, 0x17
        /*000a*/ 	.short	(.L_1188 - .L_1187)
.L_1187:
        /*000c*/ 	.word	0x00000000
        /*0010*/ 	.short	0x0000
        /*0012*/ 	.short	0x0070
        /*0014*/ 	.byte	0x00, 0xf0, 0x01, 0x1a


	//----- nvinfo : EIATTR_SPARSE_MMA_MASK
	.align		4
.L_1188:
        /*0018*/ 	.byte	0x03, 0x50
        /*001a*/ 	.short	0x0000


	//----- nvinfo : EIATTR_MAXREG_COUNT
	.align		4
        /*001c*/ 	.byte	0x03, 0x1b
        /*001e*/ 	.short	0x00a8


	//----- nvinfo : EIATTR_NUM_BARRIERS
	.align		4
        /*0020*/ 	.byte	0x02, 0x4c
        /*0022*/ 	.byte	0x10
	.zero		1


	//----- nvinfo : EIATTR_EXTERNS
	.align		4
        /*0024*/ 	.byte	0x04, 0x0f
        /*0026*/ 	.short	(.L_1190 - .L_1189)


	//   ....[0]....
	.align		4
.L_1189:
        /*0028*/ 	.word	index@(__assertfail)


	//----- nvinfo : EIATTR_ANNOTATIONS
	.align		4
.L_1190:
        /*002c*/ 	.byte	0x04, 0x55
        /*002e*/ 	.short	(.L_1192 - .L_1191)


	//   ....[0]....
.L_1191:
        /*0030*/ 	.word	0x00000001
        /*0034*/ 	.byte	0x60, 0x05, 0x00, 0x00, 0x01, 0x00, 0x00, 0x00, 0xd0, 0x07, 0x00, 0x00, 0x01, 0x00, 0x00, 0x00
        /*0044*/ 	.byte	0x50, 0x13, 0x00, 0x00, 0x01, 0x00, 0x00, 0x00, 0x00, 0x19, 0x00, 0x00, 0x01, 0x00, 0x00, 0x00
        /*0054*/ 	.byte	0x40, 0x19, 0x00, 0x00, 0x01, 0x00, 0x00, 0x00, 0x80, 0x19, 0x00, 0x00, 0x01, 0x00, 0x00, 0x00
        /*0064*/ 	.byte	0x20, 0x1b, 0x00, 0x00, 0x01, 0x00, 0x00, 0x00, 0x50, 0x1b, 0x00, 0x00, 0x01, 0x00, 0x00, 0x00
        /*0074*/ 	.byte	0x70, 0x1b, 0x00, 0x00, 0x01, 0x00, 0x00, 0x00, 0x50, 0x4d, 0x00, 0x00, 0x01, 0x00, 0x00, 0x00
        /*0084*/ 	.byte	0x90, 0x5f, 0x00, 0x00, 0x01, 0x00, 0x00, 0x00, 0xe0, 0x8c, 0x00, 0x00, 0x01, 0x00, 0x00, 0x00
        /*0094*/ 	.byte	0x10, 0x8d, 0x00, 0x00, 0x01, 0x00, 0x00, 0x00, 0xf0, 0x97, 0x00, 0x00


	//----- nvinfo : EIATTR_MERCURY_ISA_VERSION
	.align		4
.L_1192:
        /*00a0*/ 	.byte	0x03, 0x5f
        /*00a2*/ 	.short	0x0101


	//----- nvinfo : EIATTR_INT_WARP_WIDE_INSTR_OFFSETS
	.align		4
        /*00a4*/ 	.byte	0x04, 0x31
        /*00a6*/ 	.short	(.L_1194 - .L_1193)


	//   ....[0]....
.L_1193:
        /*00a8*/ 	.word	0x00000180


	//   ....[1]....
        /*00ac*/ 	.word	0x00000240


	//   ....[2]....
        /*00b0*/ 	.word	0x00007ef0


	//----- nvinfo : EIATTR_COOP_GROUP_MASK_REGIDS
	.align		4
.L_1194:
        /*00b4*/ 	.byte	0x04, 0x29
        /*00b6*/ 	.short	(.L_1196 - .L_1195)


	//   ....[0]....
.L_1195:
        /*00b8*/ 	.word	0xffffffff


	//   ....[1]....
        /*00bc*/ 	.word	0xffffffff


	//   ....[2]....
        /*00c0*/ 	.word	0xffffffff


	//   ....[3]....
        /*00c4*/ 	.word	0xffffffff


	//   ....[4]....
        /*00c8*/ 	.word	0xffffffff


	//   ....[5]....
        /*00cc*/ 	.word	0xffffffff


	//   ....[6]....
        /*00d0*/ 	.word	0xffffffff


	//   ....[7]....
        /*00d4*/ 	.word	0xffffffff


	//   ....[8]....
        /*00d8*/ 	.word	0xffffffff


	//   ....[9]....
        /*00dc*/ 	.word	0xffffffff


	//   ....[10]....
        /*00e0*/ 	.word	0xffffffff


	//   ....[11]....
        /*00e4*/ 	.word	0xffffffff


	//   ....[12]....
        /*00e8*/ 	.word	0xffffffff


	//   ....[13]....
        /*00ec*/ 	.word	0xffffffff


	//   ....[14]....
        /*00f0*/ 	.word	0xffffffff


	//   ....[15]....
        /*00f4*/ 	.word	0xffffffff


	//   ....[16]....
        /*00f8*/ 	.word	0xffffffff


	//   ....[17]....
        /*00fc*/ 	.word	0xffffffff


	//   ....[18]....
        /*0100*/ 	.word	0xffffffff


	//   ....[19]....
        /*0104*/ 	.word	0xffffffff


	//   ....[20]....
        /*0108*/ 	.word	0xffffffff


	//   ....[21]....
        /*010c*/ 	.word	0xffffffff


	//   ....[22]....
        /*0110*/ 	.word	0xffffffff


	//   ....[23]....
        /*0114*/ 	.word	0xffffffff


	//   ....[24]....
        /*0118*/ 	.word	0xffffffff


	//   ....[25]....
        /*011c*/ 	.word	0xffffffff


	//   ....[26]....
        /*0120*/ 	.word	0xffffffff


	//   ....[27]....
        /*0124*/ 	.word	0xffffffff


	//   ....[28]....
        /*0128*/ 	.word	0xffffffff


	//   ....[29]....
        /*012c*/ 	.word	0xffffffff


	//   ....[30]....
        /*0130*/ 	.word	0xffffffff


	//   ....[31]....
        /*0134*/ 	.word	0xffffffff


	//   ....[32]....
        /*0138*/ 	.word	0xffffffff


	//   ....[33]....
        /*013c*/ 	.word	0xffffffff


	//   ....[34]....
        /*0140*/ 	.word	0xffffffff


	//   ....[35]....
        /*0144*/ 	.word	0xffffffff


	//   ....[36]....
        /*0148*/ 	.word	0xffffffff


	//   ....[37]....
        /*014c*/ 	.word	0xffffffff


	//   ....[38]....
        /*0150*/ 	.word	0xffffffff


	//   ....[39]....
        /*0154*/ 	.word	0xffffffff


	//   ....[40]....
        /*0158*/ 	.word	0xffffffff


	//   ....[41]....
        /*015c*/ 	.word	0xffffffff


	//   ....[42]....
        /*0160*/ 	.word	0xffffffff


	//   ....[43]....
        /*0164*/ 	.word	0xffffffff


	//   ....[44]....
        /*0168*/ 	.word	0xffffffff


	//   ....[45]....
        /*016c*/ 	.word	0xffffffff


	//   ....[46]....
        /*0170*/ 	.word	0xffffffff


	//   ....[47]....
        /*0174*/ 	.word	0xffffffff


	//   ....[48]....
        /*0178*/ 	.word	0xffffffff


	//   ....[49]....
        /*017c*/ 	.word	0xffffffff


	//   ....[50]....
        /*0180*/ 	.word	0xffffffff


	//   ....[51]....
        /*0184*/ 	.word	0xffffffff


	//   ....[52]....
        /*0188*/ 	.word	0xffffffff


	//   ....[53]....
        /*018c*/ 	.word	0xffffffff


	//   ....[54]....
        /*0190*/ 	.word	0xffffffff


	//   ....[55]....
        /*0194*/ 	.word	0xffffffff


	//   ....[56]....
        /*0198*/ 	.word	0xffffffff


	//   ....[57]....
        /*019c*/ 	.word	0xffffffff


	//   ....[58]....
        /*01a0*/ 	.word	0xffffffff


	//   ....[59]....
        /*01a4*/ 	.word	0xffffffff


	//   ....[60]....
        /*01a8*/ 	.word	0xffffffff


	//   ....[61]....
        /*01ac*/ 	.word	0xffffffff


	//   ....[62]....
        /*01b0*/ 	.word	0xffffffff


	//   ....[63]....
        /*01b4*/ 	.word	0xffffffff


	//   ....[64]....
        /*01b8*/ 	.word	0xffffffff


	//   ....[65]....
        /*01bc*/ 	.word	0xffffffff


	//   ....[66]....
        /*01c0*/ 	.word	0xffffffff


	//   ....[67]....
        /*01c4*/ 	.word	0xffffffff


	//   ....[68]....
        /*01c8*/ 	.word	0xffffffff


	//   ....[69]....
        /*01cc*/ 	.word	0xffffffff


	//   ....[70]....
        /*01d0*/ 	.word	0xffffffff


	//   ....[71]....
        /*01d4*/ 	.word	0x0500000f


	//----- nvinfo : EIATTR_COOP_GROUP_INSTR_OFFSETS
	.align		4
.L_1196:
        /*01d8*/ 	.byte	0x04, 0x28
        /*01da*/ 	.short	(.L_1198 - .L_1197)


	//   ....[0]....
.L_1197:
        /*01dc*/ 	.word	0x00000060


	//   ....[1]....
        /*01e0*/ 	.word	0x00000190


	//   ....[2]....
        /*01e4*/ 	.word	0x00000220


	//   ....[3]....
        /*01e8*/ 	.word	0x000003a0


	//   ....[4]....
        /*01ec*/ 	.word	0x00000610


	//   ....[5]....
        /*01f0*/ 	.word	0x00001160


	//   ....[6]....
        /*01f4*/ 	.word	0x00002020


	//   ....[7]....
        /*01f8*/ 	.word	0x00002060


	//   ....[8]....
        /*01fc*/ 	.word	0x000020a0


	//   ....[9]....
        /*0200*/ 	.word	0x00002100


	//   ....[10]....
        /*0204*/ 	.word	0x000021d0


	//   ....[11]....
        /*0208*/ 	.word	0x00002220


	//   ....[12]....
        /*020c*/ 	.word	0x00002260


	//   ....[13]....
        /*0210*/ 	.word	0x000022a0


	//   ....[14]....
        /*0214*/ 	.word	0x000022e0


	//   ....[15]....
        /*0218*/ 	.word	0x00002320


	//   ....[16]....
        /*021c*/ 	.word	0x00002360


	//   ....[17]....
        /*0220*/ 	.word	0x000023c0


	//   ....[18]....
        /*0224*/ 	.word	0x00002430


	//   ....[19]....
        /*0228*/ 	.word	0x00002470


	//   ....[20]....
        /*022c*/ 	.word	0x000024a0


	//   ....[21]....
        /*0230*/ 	.word	0x000024e0


	//   ....[22]....
        /*0234*/ 	.word	0x00002510


	//   ....[23]....
        /*0238*/ 	.word	0x00002580


	//   ....[24]....
        /*023c*/ 	.word	0x000025c0


	//   ....[25]....
        /*0240*/ 	.word	0x00002630


	//   ....[26]....
        /*0244*/ 	.word	0x00002680


	//   ....[27]....
        /*0248*/ 	.word	0x000026c0


	//   ....[28]....
        /*024c*/ 	.word	0x00002710


	//   ....[29]....
        /*0250*/ 	.word	0x00002750


	//   ....[30]....
        /*0254*/ 	.word	0x000027d0


	//   ....[31]....
        /*0258*/ 	.word	0x00002810


	//   ....[32]....
        /*025c*/ 	.word	0x00002850


	//   ....[33]....
        /*0260*/ 	.word	0x00002a80


	//   ....[34]....
        /*0264*/ 	.word	0x00002ad0


	//   ....[35]....
        /*0268*/ 	.word	0x00002b10


	//   ....[36]....
        /*026c*/ 	.word	0x00002bc0


	//   ....[37]....
        /*0270*/ 	.word	0x00002bf0


	//   ....[38]....
        /*0274*/ 	.word	0x00003050


	//   ....[39]....
        /*0278*/ 	.word	0x00003060


	//   ....[40]....
        /*027c*/ 	.word	0x00003070


	//   ....[41]....
        /*0280*/ 	.word	0x00003080


	//   ....[42]....
        /*0284*/ 	.word	0x00003090


	//   ....[43]....
        /*0288*/ 	.word	0x000030a0


	//   ....[44]....
        /*028c*/ 	.word	0x000030d0


	//   ....[45]....
        /*0290*/ 	.word	0x00003100


	//   ....[46]....
        /*0294*/ 	.word	0x00003140


	//   ....[47]....
        /*0298*/ 	.word	0x00003180


	//   ....[48]....
        /*029c*/ 	.word	0x000031c0


	//   ....[49]....
        /*02a0*/ 	.word	0x00003200


	//   ....[50]....
        /*02a4*/ 	.word	0x00003240


	//   ....[51]....
        /*02a8*/ 	.word	0x00003280


	//   ....[52]....
        /*02ac*/ 	.word	0x000032c0


	//   ....[53]....
        /*02b0*/ 	.word	0x00003320


	//   ....[54]....
        /*02b4*/ 	.word	0x00003360


	//   ....[55]....
        /*02b8*/ 	.word	0x000033a0


	//   ....[56]....
        /*02bc*/ 	.word	0x000033e0


	//   ....[57]....
        /*02c0*/ 	.word	0x00003420


	//   ....[58]....
        /*02c4*/ 	.word	0x00003460


	//   ....[59]....
        /*02c8*/ 	.word	0x000034a0


	//   ....[60]....
        /*02cc*/ 	.word	0x000034e0


	//   ....[61]....
        /*02d0*/ 	.word	0x00003520


	//   ....[62]....
        /*02d4*/ 	.word	0x00003560


	//   ....[63]....
        /*02d8*/ 	.word	0x000035a0


	//   ....[64]....
        /*02dc*/ 	.word	0x000035e0


	//   ....[65]....
        /*02e0*/ 	.word	0x00003620


	//   ....[66]....
        /*02e4*/ 	.word	0x00003660


	//   ....[67]....
        /*02e8*/ 	.word	0x000036a0


	//   ....[68]....
        /*02ec*/ 	.word	0x000036e0


	//   ....[69]....
        /*02f0*/ 	.word	0x00003720


	//   ....[70]....
        /*02f4*/ 	.word	0x00006c50


	//   ....[71]....
        /*02f8*/ 	.word	0x00009a60


	//----- nvinfo : EIATTR_REG_RECONFIG
	.align		4
.L_1198:
        /*02fc*/ 	.byte	0x01, 0x54
	.zero		2


	//----- nvinfo : EIATTR_SYSCALL_OFFSETS
	.align		4
        /*0300*/ 	.byte	0x04, 0x46
        /*0302*/ 	.short	(.L_1200 - .L_1199)


	//   ....[0]....
.L_1199:
        /*0304*/ 	.word	0x00000dc0


	//   ....[1]....
        /*0308*/ 	.word	0x00000eb0


	//   ....[2]....
        /*030c*/ 	.word	0x00001010


	//   ....[3]....
        /*0310*/ 	.word	0x00001100


	//----- nvinfo : EIATTR_MBARRIER_INSTR_OFFSETS
	.align		4
.L_1200:
        /*0314*/ 	.byte	0x04, 0x39
        /*0316*/ 	.short	(.L_1202 - .L_1201)


	//   ....[0]....
.L_1201:
        /*0318*/ 	.word	0x00000260
        /*031c*/ 	.word	0x000000ff
        /*0320*/ 	.word	0x00030c00
        /*0324*/ 	.short	0x0100
        /*0326*/ 	.byte	0x06
	.zero		1


	//   ....[1]....
        /*0328*/ 	.word	0x00000350
        /*032c*/ 	.word	0x000000ff
        /*0330*/ 	.word	0x00030c10
        /*0334*/ 	.short	0x0100
        /*0336*/ 	.byte	0x08
	.zero		1


	//   ....[2]....
        /*0338*/ 	.word	0x00000360
        /*033c*/ 	.word	0x000000ff
        /*0340*/ 	.word	0x00030c20
        /*0344*/ 	.short	0x0100
        /*0346*/ 	.byte	0x08
	.zero		1


	//   ....[3]....
        /*0348*/ 	.word	0x00000370
        /*034c*/ 	.word	0x000000ff
        /*0350*/ 	.word	0x00030c18
        /*0354*/ 	.short	0x0100
        /*0356*/ 	.byte	0x08
	.zero		1


	//   ....[4]....
        /*0358*/ 	.word	0x00000380
        /*035c*/ 	.word	0x000000ff
        /*0360*/ 	.word	0x00030c28
        /*0364*/ 	.short	0x0100
        /*0366*/ 	.byte	0x08
	.zero		1


	//   ....[5]....
        /*0368*/ 	.word	0x000004b0
        /*036c*/ 	.word	0x000000ff
        /*0370*/ 	.word	0x00030c30
        /*0374*/ 	.short	0x0100
        /*0376*/ 	.byte	0x08
	.zero		1


	//   ....[6]....
        /*0378*/ 	.word	0x000004c0
        /*037c*/ 	.word	0x000000ff
        /*0380*/ 	.word	0x00030c40
        /*0384*/ 	.short	0x0100
        /*0386*/ 	.byte	0x08
	.zero		1


	//   ....[7]....
        /*0388*/ 	.word	0x000004d0
        /*038c*/ 	.word	0x000000ff
        /*0390*/ 	.word	0x00030c38
        /*0394*/ 	.short	0x0100
        /*0396*/ 	.byte	0x08
	.zero		1


	//   ....[8]....
        /*0398*/ 	.word	0x000004e0
        /*039c*/ 	.word	0x000000ff
        /*03a0*/ 	.word	0x00030c48
        /*03a4*/ 	.short	0x0100
        /*03a6*/ 	.byte	0x08
	.zero		1


	//   ....[9]....
        /*03a8*/ 	.word	0x000011b0
        /*03ac*/ 	.word	0x000000e2
        /*03b0*/ 	.word	0x00030c00
        /*03b4*/ 	.short	0x010a
        /*03b6*/ 	.byte	0x3f
	.zero		1


	//   ....[10]....
        /*03b8*/ 	.word	0x00001330
        /*03bc*/ 	.word	0x000000e2
        /*03c0*/ 	.word	0x00030c00
        /*03c4*/ 	.short	0x010a
        /*03c6*/ 	.byte	0x3f
	.zero		1


	//   ....[11]....
        /*03c8*/ 	.word	0x00001a60
        /*03cc*/ 	.word	0x00000009
        /*03d0*/ 	.word	0x00030c10
        /*03d4*/ 	.short	0x010a
        /*03d6*/ 	.byte	0x3f
	.zero		1


	//   ....[12]....
        /*03d8*/ 	.word	0x00001ad0
        /*03dc*/ 	.word	0x00000009
        /*03e0*/ 	.word	0x00030c10
        /*03e4*/ 	.short	0x010a
        /*03e6*/ 	.byte	0x3f
	.zero		1


	//   ....[13]....
        /*03e8*/ 	.word	0x00001ee0
        /*03ec*/ 	.word	0x00000009
        /*03f0*/ 	.word	0x00030c30
        /*03f4*/ 	.short	0x010a
        /*03f6*/ 	.byte	0x3f
	.zero		1


	//   ....[14]....
        /*03f8*/ 	.word	0x00001f60
        /*03fc*/ 	.word	0x00000009
        /*0400*/ 	.word	0x00030c30
        /*0404*/ 	.short	0x010a
        /*0406*/ 	.byte	0x3f
	.zero		1


	//   ....[15]....
        /*0408*/ 	.word	0x00004690
        /*040c*/ 	.word	0x0000000a
        /*0410*/ 	.word	0x00000000
        /*0414*/ 	.short	0x0101
        /*0416*/ 	.byte	0x3f
	.zero		1


	//   ....[16]....
        /*0418*/ 	.word	0x00004ad0
        /*041c*/ 	.word	0x00000009
        /*0420*/ 	.word	0x00000000
        /*0424*/ 	.short	0x0101
        /*0426*/ 	.byte	0x3f
	.zero		1


	//   ....[17]....
        /*0428*/ 	.word	0x000083f0
        /*042c*/ 	.word	0x0000000c
        /*0430*/ 	.word	0x00030c20
        /*0434*/ 	.short	0x010a
        /*0436*/ 	.byte	0x3f
	.zero		1


	//   ....[18]....
        /*0438*/ 	.word	0x000088a0
        /*043c*/ 	.word	0x0000000c
        /*0440*/ 	.word	0x00030c40
        /*0444*/ 	.short	0x010a
        /*0446*/ 	.byte	0x3f
	.zero		1


	//   ....[19]....
        /*0448*/ 	.word	0x00008ae0
        /*044c*/ 	.word	0x0000000c
        /*0450*/ 	.word	0x00030c28
        /*0454*/ 	.short	0x010a
        /*0456*/ 	.byte	0x3f
	.zero		1


	//   ....[20]....
        /*0458*/ 	.word	0x00008ca0
        /*045c*/ 	.word	0x0000000c
        /*0460*/ 	.word	0x00030c48
        /*0464*/ 	.short	0x010a
        /*0466*/ 	.byte	0x3f
	.zero		1


	//   ....[21]....
        /*0468*/ 	.word	0x00008eb0
        /*046c*/ 	.word	0x0000000c
        /*0470*/ 	.word	0x00030c20
        /*0474*/ 	.short	0x010a
        /*0476*/ 	.byte	0x3f
	.zero		1


	//   ....[22]....
        /*0478*/ 	.word	0x000090d0
        /*047c*/ 	.word	0x0000000c
        /*0480*/ 	.word	0x00030c40
        /*0484*/ 	.short	0x010a
        /*0486*/ 	.byte	0x3f
	.zero		1


	//   ....[23]....
        /*0488*/ 	.word	0x000092e0
        /*048c*/ 	.word	0x0000000c
        /*0490*/ 	.word	0x00030c28
        /*0494*/ 	.short	0x010a
        /*0496*/ 	.byte	0x3f
	.zero		1


	//   ....[24]....
        /*0498*/ 	.word	0x000094f0
        /*049c*/ 	.word	0x0000000d
        /*04a0*/ 	.word	0x00030c40
        /*04a4*/ 	.short	0x010a
        /*04a6*/ 	.byte	0x3f
	.zero		1


	//   ....[25]....
        /*04a8*/ 	.word	0x000098e0
        /*04ac*/ 	.word	0x00000007
        /*04b0*/ 	.word	0x00000000
        /*04b4*/ 	.short	0x010a
        /*04b6*/ 	.byte	0x3f
	.zero		1


	//   ....[26]....
        /*04b8*/ 	.word	0x00009930
        /*04bc*/ 	.word	0x0000000b
        /*04c0*/ 	.word	0x00000000
        /*04c4*/ 	.short	0x010a
        /*04c6*/ 	.byte	0x3f
	.zero		1


	//   ....[27]....
        /*04c8*/ 	.word	0x00009990
        /*04cc*/ 	.word	0x00000009
        /*04d0*/ 	.word	0x00000000
        /*04d4*/ 	.short	0x010a
        /*04d6*/ 	.byte	0x3f
	.zero		1


	//   ....[28]....
        /*04d8*/ 	.word	0x000099c0
        /*04dc*/ 	.word	0x00000003
        /*04e0*/ 	.word	0x00000000
        /*04e4*/ 	.short	0x010a
        /*04e6*/ 	.byte	0x3f
	.zero		1


	//   ....[29]....
        /*04e8*/ 	.word	0x00009a90
        /*04ec*/ 	.word	0x000000e2
        /*04f0*/ 	.word	0x00030c00
        /*04f4*/ 	.short	0x010a
        /*04f6*/ 	.byte	0x3f
	.zero		1


	//   ....[30]....
        /*04f8*/ 	.word	0x00009ae0
        /*04fc*/ 	.word	0x00000009
        /*0500*/ 	.word	0x00030c10
        /*0504*/ 	.short	0x010a
        /*0506*/ 	.byte	0x3f
	.zero		1


	//   ....[31]....
        /*0508*/ 	.word	0x00009b30
        /*050c*/ 	.word	0x00000009
        /*0510*/ 	.word	0x00030c30
        /*0514*/ 	.short	0x010a
        /*0516*/ 	.byte	0x3f
	.zero		1


	//   ....[32]....
        /*0518*/ 	.word	0x00009b80
        /*051c*/ 	.word	0x0000000c
        /*0520*/ 	.word	0x00030c20
        /*0524*/ 	.short	0x010a
        /*0526*/ 	.byte	0x3f
	.zero		1


	//   ....[33]....
        /*0528*/ 	.word	0x00009bd0
        /*052c*/ 	.word	0x0000000c
        /*0530*/ 	.word	0x00030c40
        /*0534*/ 	.short	0x010a
        /*0536*/ 	.byte	0x3f
	.zero		1


	//   ....[34]....
        /*0538*/ 	.word	0x00009c20
        /*053c*/ 	.word	0x0000000c
        /*0540*/ 	.word	0x00030c28
        /*0544*/ 	.short	0x010a
        /*0546*/ 	.byte	0x3f
	.zero		1


	//   ....[35]....
        /*0548*/ 	.word	0x00009c70
        /*054c*/ 	.word	0x0000000c
        /*0550*/ 	.word	0x00030c48
        /*0554*/ 	.short	0x010a
        /*0556*/ 	.byte	0x3f
	.zero		1


	//   ....[36]....
        /*0558*/ 	.word	0x00009cd0
        /*055c*/ 	.word	0x0000000c
        /*0560*/ 	.word	0x00030c20
        /*0564*/ 	.short	0x010a
        /*0566*/ 	.byte	0x3f
	.zero		1


	//   ....[37]....
        /*0568*/ 	.word	0x00009d20
        /*056c*/ 	.word	0x0000000c
        /*0570*/ 	.word	0x00030c40
        /*0574*/ 	.short	0x010a
        /*0576*/ 	.byte	0x3f
	.zero		1


	//   ....[38]....
        /*0578*/ 	.word	0x00009d70
        /*057c*/ 	.word	0x0000000c
        /*0580*/ 	.word	0x00030c28
        /*0584*/ 	.short	0x010a
        /*0586*/ 	.byte	0x3f
	.zero		1


	//   ....[39]....
        /*0588*/ 	.word	0x00009dc0
        /*058c*/ 	.word	0x0000000d
        /*0590*/ 	.word	0x00030c40
        /*0594*/ 	.short	0x010a
        /*0596*/ 	.byte	0x3f
	.zero		1


	//   ....[40]....
        /*0598*/ 	.word	0x00009e90
        /*059c*/ 	.word	0x00000007
        /*05a0*/ 	.word	0x00000000
        /*05a4*/ 	.short	0x010a
        /*05a6*/ 	.byte	0x3f
	.zero		1


	//   ....[41]....
        /*05a8*/ 	.word	0x00009ee0
        /*05ac*/ 	.word	0x0000000b
        /*05b0*/ 	.word	0x00000000
        /*05b4*/ 	.short	0x010a
        /*05b6*/ 	.byte	0x3f
	.zero		1


	//   ....[42]....
        /*05b8*/ 	.word	0x00009f30
        /*05bc*/ 	.word	0x00000009
        /*05c0*/ 	.word	0x00000000
        /*05c4*/ 	.short	0x010a
        /*05c6*/ 	.byte	0x3f
	.zero		1


	//----- nvinfo : EIATTR_NUM_MBARRIERS
	.align		4
.L_1202:
        /*05c8*/ 	.byte	0x03, 0x38
        /*05ca*/ 	.short	0x0009


	//----- nvinfo : EIATTR_EXIT_INSTR_OFFSETS
	.align		4
        /*05cc*/ 	.byte	0x04, 0x1c
        /*05ce*/ 	.short	(.L_1204 - .L_1203)


	//   ....[0]....
.L_1203:
        /*05d0*/ 	.word	0x00009a10


	//----- nvinfo : EIATTR_MAX_THREADS
	.align		4
.L_1204:
        /*05d4*/ 	.byte	0x04, 0x05
        /*05d6*/ 	.short	(.L_1206 - .L_1205)
.L_1205:
        /*05d8*/ 	.word	0x00000180
        /*05dc*/ 	.word	0x00000001
        /*05e0*/ 	.word	0x00000001


	//----- nvinfo : EIATTR_CRS_STACK_SIZE
	.align		4
.L_1206:
        /*05e4*/ 	.byte	0x04, 0x1e
        /*05e6*/ 	.short	(.L_1208 - .L_1207)
.L_1207:
        /*05e8*/ 	.word	0x00000000


	//----- nvinfo : EIATTR_CBANK_PARAM_SIZE
	.align		4
.L_1208:
        /*05ec*/ 	.byte	0x03, 0x19
        /*05ee*/ 	.short	0x06f0


	//----- nvinfo : EIATTR_PARAM_CBANK
	.align		4
        /*05f0*/ 	.byte	0x04, 0x0a
        /*05f2*/ 	.short	(.L_1210 - .L_1209)
	.align		4
.L_1209:
        /*05f4*/ 	.word	index@(.nv.constant0._ZN7cutlass13device_kernelIN5flash11enable_sm90INS1_16FlashAttnBwdSm90INS1_25CollectiveMainloopBwdSm90ILi2ELi2ELi2EN4cute5tupleIJNS5_1CILi1EEES8_S8_EEENS6_IJNS7_ILi128EEESA_NS7_ILi64EEEEEENS_6half_tEfNS_4arch4Sm90ELb0ELb0ELb0ELb1ELb0ELb1ELb0ELb0ELi2ELi1ELi2ELi2ELb0EEENS1_21CollectiveEpilogueBwdISC_SD_SF_Li256ELb1ELb0ELi1EEENS1_19SingleTileSchedulerILb1ELb0ELb0ELi128EEEEEEEEEvNT_6ParamsE)
        /*05f8*/ 	.short	0x0210
        /*05fa*/ 	.short	0x06f0


	//----- nvinfo : EIATTR_SW_WAR
	.align		4
.L_1210:
        /*05fc*/ 	.byte	0x04, 0x36
        /*05fe*/ 	.short	(.L_1212 - .L_1211)
.L_1211:
        /*0600*/ 	.word	0x00000008
.L_1212:


//--------------------- .nv.info._ZN7cutlass13device_kernelIN5flash11enable_sm90INS1_16FlashAttnBwdSm90INS1_25CollectiveMainloopBwdSm90ILi2ELi2ELi2EN4cute5tupleIJNS5_1CILi1EEES8_S8_EEENS6_IJNS7_ILi128EEESA_NS7_ILi64EEEEEENS_6half_tEfNS_4arch4Sm90ELb0ELb0ELb0ELb1ELb1ELb1ELb0ELb0ELi2ELi1ELi2ELi2ELb0EEENS1_21CollectiveEpilogueBwdISC_SD_SF_Li256ELb1ELb0ELi1EEENS1_19SingleTileSchedulerILb1ELb0ELb0ELi128EEEEEEEEEvNT_6ParamsE --------------------------
	.section	.nv.info._ZN7cutlass13device_kernelIN5flash11enable_sm90INS1_16FlashAttnBwdSm90INS1_25CollectiveMainloopBwdSm90ILi2ELi2ELi2EN4cute5tupleIJNS5_1CILi1EEES8_S8_EEENS6_IJNS7_ILi128EEESA_NS7_ILi64EEEEEENS_6half_tEfNS_4arch4Sm90ELb0ELb0ELb0ELb1ELb1ELb1ELb0ELb0ELi2ELi1ELi2ELi2ELb0EEENS1_21CollectiveEpilogueBwdISC_SD_SF_Li256ELb1ELb0ELi1EEENS1_19SingleTileSchedulerILb1ELb0ELb0ELi128EEEEEEEEEvNT_6ParamsE,"",@"SHT_CUDA_INFO"
	.sectionflags	@""
	.align	4


	//----- nvinfo : EIATTR_CUDA_API_VERSION
	.align		4
        /*0000*/ 	.byte	0x04, 0x37
        /*0002*/ 	.short	(.L_1214 - .L_1213)
.L_1213:
        /*0004*/ 	.word	0x00000082


	//----- nvinfo : EIATTR_KPARAM_INFO
	.align		4
.L_1214:
        /*0008*/ 	.byte	0x04, 0x17
        /*000a*/ 	.short	(.L_1216 - .L_1215)
.L_1215:
        /*000c*/ 	.word	0x00000000
        /*0010*/ 	.short	0x0000
        /*0012*/ 	.short	0x0070
        /*0014*/ 	.byte	0x00, 0xf0, 0x01, 0x1a


	//----- nvinfo : EIATTR_SPARSE_MMA_MASK
	.align		4
.L_1216:
        /*0018*/ 	.byte	0x03, 0x50
        /*001a*/ 	.short	0x0000


	//----- nvinfo : EIATTR_MAXREG_COUNT
	.align		4
        /*001c*/ 	.byte	0x03, 0x1b
        /*001e*/ 	.short	0x00a8


	//----- nvinfo : EIATTR_NUM_BARRIERS
	.align		4
        /*0020*/ 	.byte	0x02, 0x4c
        /*0022*/ 	.byte	0x10
	.zero		1


	//----- nvinfo : EIATTR_EXTERNS
	.align		4
        /*0024*/ 	.byte	0x04, 0x0f
        /*0026*/ 	.short	(.L_1218 - .L_1217)


	//   ....[0]....
	.align		4
.L_1217:
        /*0028*/ 	.word	index@(__assertfail)


	//----- nvinfo : EIATTR_ANNOTATIONS
	.align		4
.L_1218:
        /*002c*/ 	.byte	0x04, 0x55
        /*002e*/ 	.short	(.L_1220 - .L_1219)


	//   ....[0]....
.L_1219:
        /* <DEDUP_REMOVED lines=8> */


	//----- nvinfo : EIATTR_MERCURY_ISA_VERSION
	.align		4
.L_1220:
        /*00a0*/ 	.byte	0x03, 0x5f
        /*00a2*/ 	.short	0x0101


	//----- nvinfo : EIATTR_INT_WARP_WIDE_INSTR_OFFSETS
	.align		4
        /*00a4*/ 	.byte	0x04, 0x31
        /*00a6*/ 	.short	(.L_1222 - .L_1221)


	//   ....[0]....
.L_1221:
        /*00a8*/ 	.word	0x00000180


	//   ....[1]....
        /*00ac*/ 	.word	0x00000240


	//   ....[2]....
        /*00b0*/ 	.word	0x00007930


	//   ....[3]....
        /*00b4*/ 	.word	0x00007da0


	//   ....[4]....
        /*00b8*/ 	.word	0x00008370


	//   ....[5]....
        /*00bc*/ 	.word	0x000086f0


	//----- nvinfo : EIATTR_COOP_GROUP_MASK_REGIDS
	.align		4
.L_1222:
        /*00c0*/ 	.byte	0x04, 0x29
        /*00c2*/ 	.short	(.L_1224 - .L_1223)


	//   ....[0]....
.L_1223:
        /*00c4*/ 	.word	0xffffffff


	//   ....[1]....
        /*00c8*/ 	.word	0xffffffff


	//   ....[2]....
        /*00cc*/ 	.word	0xffffffff


	//   ....[3]....
        /*00d0*/ 	.word	0xffffffff


	//   ....[4]....
        /*00d4*/ 	.word	0xffffffff


	//   ....[5]....
        /*00d8*/ 	.word	0xffffffff


	//   ....[6]....
        /*00dc*/ 	.word	0xffffffff


	//   ....[7]....
        /*00e0*/ 	.word	0xffffffff


	//   ....[8]....
        /*00e4*/ 	.word	0xffffffff


	//   ....[9]....
        /*00e8*/ 	.word	0xffffffff


	//   ....[10]....
        /*00ec*/ 	.word	0xffffffff


	//   ....[11]....
        /*00f0*/ 	.word	0xffffffff


	//   ....[12]....
        /*00f4*/ 	.word	0xffffffff


	//   ....[13]....
        /*00f8*/ 	.word	0xffffffff


	//   ....[14]....
        /*00fc*/ 	.word	0xffffffff


	//   ....[15]....
        /*0100*/ 	.word	0xffffffff


	//   ....[16]....
        /*0104*/ 	.word	0xffffffff


	//   ....[17]....
        /*0108*/ 	.word	0xffffffff


	//   ....[18]....
        /*010c*/ 	.word	0xffffffff


	//   ....[19]....
        /*0110*/ 	.word	0xffffffff


	//   ....[20]....
        /*0114*/ 	.word	0xffffffff


	//   ....[21]....
        /*0118*/ 	.word	0xffffffff


	//   ....[22]....
        /*011c*/ 	.word	0xffffffff


	//   ....[23]....
        /*0120*/ 	.word	0xffffffff


	//   ....[24]....
        /*0124*/ 	.word	0xffffffff


	//   ....[25]....
        /*0128*/ 	.word	0xffffffff


	//   ....[26]....
        /*012c*/ 	.word	0xffffffff


	//   ....[27]....
        /*0130*/ 	.word	0xffffffff


	//   ....[28]....
        /*0134*/ 	.word	0xffffffff


	//   ....[29]....
        /*0138*/ 	.word	0xffffffff


	//   ....[30]....
        /*013c*/ 	.word	0xffffffff


	//   ....[31]....
        /*0140*/ 	.word	0xffffffff


	//   ....[32]....
        /*0144*/ 	.word	0xffffffff


	//   ....[33]....
        /*0148*/ 	.word	0xffffffff


	//   ....[34]....
        /*014c*/ 	.word	0xffffffff


	//   ....[35]....
        /*0150*/ 	.word	0xffffffff


	//   ....[36]....
        /*0154*/ 	.word	0xffffffff


	//   ....[37]....
        /*0158*/ 	.word	0xffffffff


	//   ....[38]....
        /*015c*/ 	.word	0xffffffff


	//   ....[39]....
        /*0160*/ 	.word	0xffffffff


	//   ....[40]....
        /*0164*/ 	.word	0xffffffff


	//   ....[41]....
        /*0168*/ 	.word	0xffffffff


	//   ....[42]....
        /*016c*/ 	.word	0xffffffff


	//   ....[43]....
        /*0170*/ 	.word	0xffffffff


	//   ....[44]....
        /*0174*/ 	.word	0xffffffff


	//   ....[45]....
        /*0178*/ 	.word	0xffffffff


	//   ....[46]....
        /*017c*/ 	.word	0xffffffff


	//   ....[47]....
        /*0180*/ 	.word	0xffffffff


	//   ....[48]....
        /*0184*/ 	.word	0xffffffff


	//   ....[49]....
        /*0188*/ 	.word	0xffffffff


	//   ....[50]....
        /*018c*/ 	.word	0xffffffff


	//   ....[51]....
        /*0190*/ 	.word	0xffffffff


	//   ....[52]....
        /*0194*/ 	.word	0xffffffff


	//   ....[53]....
        /*0198*/ 	.word	0xffffffff


	//   ....[54]....
        /*019c*/ 	.word	0xffffffff


	//   ....[55]....
        /*01a0*/ 	.word	0xffffffff


	//   ....[56]....
        /*01a4*/ 	.word	0xffffffff


	//   ....[57]....
        /*01a8*/ 	.word	0xffffffff


	//   ....[58]....
        /*01ac*/ 	.word	0xffffffff


	//   ....[59]....
        /*01b0*/ 	.word	0xffffffff


	//   ....[60]....
        /*01b4*/ 	.word	0xffffffff


	//   ....[61]....
        /*01b8*/ 	.word	0xffffffff


	//   ....[62]....
        /*01bc*/ 	.word	0xffffffff


	//   ....[63]....
        /*01c0*/ 	.word	0xffffffff


	//   ....[64]....
        /*01c4*/ 	.word	0xffffffff


	//   ....[65]....
        /*01c8*/ 	.word	0xffffffff


	//   ....[66]....
        /*01cc*/ 	.word	0xffffffff


	//   ....[67]....
        /*01d0*/ 	.word	0xffffffff


	//   ....[68]....
        /*01d4*/ 	.word	0xffffffff


	//   ....[69]....
        /*01d8*/ 	.word	0xffffffff


	//   ....[70]....
        /*01dc*/ 	.word	0xffffffff


	//   ....[71]....
        /*01e0*/ 	.word	0xffffffff


	//   ....[72]....
        /*01e4*/ 	.word	0xffffffff


	//   ....[73]....
        /*01e8*/ 	.word	0xffffffff


	//   ....[74]....
        /*01ec*/ 	.word	0xffffffff


	//   ....[75]....
        /*01f0*/ 	.word	0xffffffff


	//   ....[76]....
        /*01f4*/ 	.word	0xffffffff


	//   ....[77]....
        /*01f8*/ 	.word	0x0500000f


	//   ....[78]....
        /*01fc*/ 	.word	0x0500000f


	//   ....[79]....
        /*0200*/ 	.word	0x0500000f


	//   ....[80]....
        /*0204*/ 	.word	0x0500000f


	//----- nvinfo : EIATTR_COOP_GROUP_INSTR_OFFSETS
	.align		4
.L_1224:
        /*0208*/ 	.byte	0x04, 0x28
        /*020a*/ 	.short	(.L_1226 - .L_1225)


	//   ....[0]....
.L_1225:
        /*020c*/ 	.word	0x00000060


	//   ....[1]....
        /*0210*/ 	.word	0x00000190


	//   ....[2]....
        /*0214*/ 	.word	0x00000220


	//   ....[3]....
        /*0218*/ 	.word	0x000003a0


	//   ....[4]....
        /*021c*/ 	.word	0x00000610


	//   ....[5]....
        /*0220*/ 	.word	0x00001160


	//   ....[6]....
        /*0224*/ 	.word	0x00002020


	//   ....[7]....
        /*0228*/ 	.word	0x00002060


	//   ....[8]....
        /*022c*/ 	.word	0x000020a0


	//   ....[9]....
        /*0230*/ 	.word	0x00002100


	//   ....[10]....
        /*0234*/ 	.word	0x000021d0


	//   ....[11]....
        /*0238*/ 	.word	0x00002220


	//   ....[12]....
        /*023c*/ 	.word	0x00002260


	//   ....[13]....
        /*0240*/ 	.word	0x000022a0


	//   ....[14]....
        /*0244*/ 	.word	0x000022e0


	//   ....[15]....
        /*0248*/ 	.word	0x00002320


	//   ....[16]....
        /*024c*/ 	.word	0x00002360


	//   ....[17]....
        /*0250*/ 	.word	0x000023c0


	//   ....[18]....
        /*0254*/ 	.word	0x00002430


	//   ....[19]....
        /*0258*/ 	.word	0x00002470


	//   ....[20]....
        /*025c*/ 	.word	0x000024a0


	//   ....[21]....
        /*0260*/ 	.word	0x000024e0


	//   ....[22]....
        /*0264*/ 	.word	0x00002510


	//   ....[23]....
        /*0268*/ 	.word	0x00002580


	//   ....[24]....
        /*026c*/ 	.word	0x000025c0


	//   ....[25]....
        /*0270*/ 	.word	0x00002630


	//   ....[26]....
        /*0274*/ 	.word	0x00002680


	//   ....[27]....
        /*0278*/ 	.word	0x000026c0


	//   ....[28]....
        /*027c*/ 	.word	0x00002710


	//   ....[29]....
        /*0280*/ 	.word	0x00002750


	//   ....[30]....
        /*0284*/ 	.word	0x000027d0


	//   ....[31]....
        /*0288*/ 	.word	0x00002810


	//   ....[32]....
        /*028c*/ 	.word	0x00002850


	//   ....[33]....
        /*0290*/ 	.word	0x00002a80


	//   ....[34]....
        /*0294*/ 	.word	0x00002ad0


	//   ....[35]....
        /*0298*/ 	.word	0x00002b10


	//   ....[36]....
        /*029c*/ 	.word	0x00002bc0


	//   ....[37]....
        /*02a0*/ 	.word	0x00002bf0


	//   ....[38]....
        /*02a4*/ 	.word	0x00003050


	//   ....[39]....
        /*02a8*/ 	.word	0x00003060


	//   ....[40]....
        /*02ac*/ 	.word	0x00003070


	//   ....[41]....
        /*02b0*/ 	.word	0x00003080


	//   ....[42]....
        /*02b4*/ 	.word	0x00003090


	//   ....[43]....
        /*02b8*/ 	.word	0x000030a0


	//   ....[44]....
        /*02bc*/ 	.word	0x000030d0


	//   ....[45]....
        /*02c0*/ 	.word	0x00003100


	//   ....[46]....
        /*02c4*/ 	.word	0x00003140


	//   ....[47]....
        /*02c8*/ 	.word	0x00003180


	//   ....[48]....
        /*02cc*/ 	.word	0x000031c0


	//   ....[49]....
        /*02d0*/ 	.word	0x00003200


	//   ....[50]....
        /*02d4*/ 	.word	0x00003240


	//   ....[51]....
        /*02d8*/ 	.word	0x00003280


	//   ....[52]....
        /*02dc*/ 	.word	0x000032c0


	//   ....[53]....
        /*02e0*/ 	.word	0x00003320


	//   ....[54]....
        /*02e4*/ 	.word	0x00003360


	//   ....[55]....
        /*02e8*/ 	.word	0x000033a0


	//   ....[56]....
        /*02ec*/ 	.word	0x000033e0


	//   ....[57]....
        /*02f0*/ 	.word	0x00003420


	//   ....[58]....
        /*02f4*/ 	.word	0x00003460


	//   ....[59]....
        /*02f8*/ 	.word	0x000034a0


	//   ....[60]....
        /*02fc*/ 	.word	0x000034e0


	//   ....[61]....
        /*0300*/ 	.word	0x00003520


	//   ....[62]....
        /*0304*/ 	.word	0x00003560


	//   ....[63]....
        /*0308*/ 	.word	0x000035a0


	//   ....[64]....
        /*030c*/ 	.word	0x000035e0


	//   ....[65]....
        /*0310*/ 	.word	0x00003620


	//   ....[66]....
        /*0314*/ 	.word	0x00003660


	//   ....[67]....
        /*0318*/ 	.word	0x000036a0


	//   ....[68]....
        /*031c*/ 	.word	0x000036e0


	//   ....[69]....
        /*0320*/ 	.word	0x00003720


	//   ....[70]....
        /*0324*/ 	.word	0x00006c50


	//   ....[71]....
        /*0328*/ 	.word	0x000075d0


	//   ....[72]....
        /*032c*/ 	.word	0x00007860


	//   ....[73]....
        /*0330*/ 	.word	0x00007aa0


	//   ....[74]....
        /*0334*/ 	.word	0x00007cd0


	//   ....[75]....
        /*0338*/ 	.word	0x00007f80


	//   ....[76]....
        /*033c*/ 	.word	0x000082b0


	//   ....[77]....
        /*0340*/ 	.word	0x0000a260


	//   ....[78]....
        /*0344*/ 	.word	0x0000a3b0


	//   ....[79]....
        /*0348*/ 	.word	0x0000a420


	//   ....[80]....
        /*034c*/ 	.word	0x0000a490


	//----- nvinfo : EIATTR_REG_RECONFIG
	.align		4
.L_1226:
        /*0350*/ 	.byte	0x01, 0x54
	.zero		2


	//----- nvinfo : EIATTR_SYSCALL_OFFSETS
	.align		4
        /*0354*/ 	.byte	0x04, 0x46
        /*0356*/ 	.short	(.L_1228 - .L_1227)


	//   ....[0]....
.L_1227:
        /*0358*/ 	.word	0x00000dc0


	//   ....[1]....
        /*035c*/ 	.word	0x00000eb0


	//   ....[2]....
        /*0360*/ 	.word	0x00001010


	//   ....[3]....
        /*0364*/ 	.word	0x00001100


	//----- nvinfo : EIATTR_MBARRIER_INSTR_OFFSETS
	.align		4
.L_1228:
        /*0368*/ 	.byte	0x04, 0x39
        /*036a*/ 	.short	(.L_1230 - .L_1229)


	//   ....[0]....
.L_1229:
        /*036c*/ 	.word	0x00000260
        /*0370*/ 	.word	0x000000ff
        /*0374*/ 	.word	0x00030c00
        /*0378*/ 	.short	0x0100
        /*037a*/ 	.byte	0x06
	.zero		1


	//   ....[1]....
        /*037c*/ 	.word	0x00000350
        /*0380*/ 	.word	0x000000ff
        /*0384*/ 	.word	0x00030c10
        /*0388*/ 	.short	0x0100
        /*038a*/ 	.byte	0x08
	.zero		1


	//   ....[2]....
        /*038c*/ 	.word	0x00000360
        /*0390*/ 	.word	0x000000ff
        /*0394*/ 	.word	0x00030c20
        /*0398*/ 	.short	0x0100
        /*039a*/ 	.byte	0x08
	.zero		1


	//   ....[3]....
        /*039c*/ 	.word	0x00000370
        /*03a0*/ 	.word	0x000000ff
        /*03a4*/ 	.word	0x00030c18
        /*03a8*/ 	.short	0x0100
        /*03aa*/ 	.byte	0x08
	.zero		1


	//   ....[4]....
        /*03ac*/ 	.word	0x00000380
        /*03b0*/ 	.word	0x000000ff
        /*03b4*/ 	.word	0x00030c28
        /*03b8*/ 	.short	0x0100
        /*03ba*/ 	.byte	0x08
	.zero		1


	//   ....[5]....
        /*03bc*/ 	.word	0x000004b0
        /*03c0*/ 	.word	0x000000ff
        /*03c4*/ 	.word	0x00030c30
        /*03c8*/ 	.short	0x0100
        /*03ca*/ 	.byte	0x08
	.zero		1


	//   ....[6]....
        /*03cc*/ 	.word	0x000004c0
        /*03d0*/ 	.word	0x000000ff
        /*03d4*/ 	.word	0x00030c40
        /*03d8*/ 	.short	0x0100
        /*03da*/ 	.byte	0x08
	.zero		1


	//   ....[7]....
        /*03dc*/ 	.word	0x000004d0
        /*03e0*/ 	.word	0x000000ff
        /*03e4*/ 	.word	0x00030c38
        /*03e8*/ 	.short	0x0100
        /*03ea*/ 	.byte	0x08
	.zero		1


	//   ....[8]....
        /*03ec*/ 	.word	0x000004e0
        /*03f0*/ 	.word	0x000000ff
        /*03f4*/ 	.word	0x00030c48
        /*03f8*/ 	.short	0x0100
        /*03fa*/ 	.byte	0x08
	.zero		1


	//   ....[9]....
        /*03fc*/ 	.word	0x000011b0
        /*0400*/ 	.word	0x000000e2
        /*0404*/ 	.word	0x00030c00
        /*0408*/ 	.short	0x010a
        /*040a*/ 	.byte	0x3f
	.zero		1


	//   ....[10]....
        /*040c*/ 	.word	0x00001330
        /*0410*/ 	.word	0x000000e2
        /*0414*/ 	.word	0x00030c00
        /*0418*/ 	.short	0x010a
        /*041a*/ 	.byte	0x3f
	.zero		1


	//   ....[11]....
        /*041c*/ 	.word	0x00001a60
        /*0420*/ 	.word	0x00000009
        /*0424*/ 	.word	0x00030c10
        /*0428*/ 	.short	0x010a
        /*042a*/ 	.byte	0x3f
	.zero		1


	//   ....[12]....
        /*042c*/ 	.word	0x00001ad0
        /*0430*/ 	.word	0x00000009
        /*0434*/ 	.word	0x00030c10
        /*0438*/ 	.short	0x010a
        /*043a*/ 	.byte	0x3f
	.zero		1


	//   ....[13]....
        /*043c*/ 	.word	0x00001ee0
        /*0440*/ 	.word	0x00000009
        /*0444*/ 	.word	0x00030c30
        /*0448*/ 	.short	0x010a
        /*044a*/ 	.byte	0x3f
	.zero		1


	//   ....[14]....
        /*044c*/ 	.word	0x00001f60
        /*0450*/ 	.word	0x00000009
        /*0454*/ 	.word	0x00030c30
        /*0458*/ 	.short	0x010a
        /*045a*/ 	.byte	0x3f
	.zero		1


	//   ....[15]....
        /*045c*/ 	.word	0x00004690
        /*0460*/ 	.word	0x0000000a
        /*0464*/ 	.word	0x00000000
        /*0468*/ 	.short	0x0101
        /*046a*/ 	.byte	0x3f
	.zero		1


	//   ....[16]....
        /*046c*/ 	.word	0x00004ad0
        /*0470*/ 	.word	0x00000009
        /*0474*/ 	.word	0x00000000
        /*0478*/ 	.short	0x0101
        /*047a*/ 	.byte	0x3f
	.zero		1


	//   ....[17]....
        /*047c*/ 	.word	0x00008bf0
        /*0480*/ 	.word	0x0000000c
        /*0484*/ 	.word	0x00030c20
        /*0488*/ 	.short	0x010a
        /*048a*/ 	.byte	0x3f
	.zero		1


	//   ....[18]....
        /*048c*/ 	.word	0x000090a0
        /*0490*/ 	.word	0x0000000c
        /*0494*/ 	.word	0x00030c40
        /*0498*/ 	.short	0x010a
        /*049a*/ 	.byte	0x3f
	.zero		1


	//   ....[19]....
        /*049c*/ 	.word	0x000092e0
        /*04a0*/ 	.word	0x0000000c
        /*04a4*/ 	.word	0x00030c28
        /*04a8*/ 	.short	0x010a
        /*04aa*/ 	.byte	0x3f
	.zero		1


	//   ....[20]....
        /*04ac*/ 	.word	0x000094a0
        /*04b0*/ 	.word	0x0000000c
        /*04b4*/ 	.word	0x00030c48
        /*04b8*/ 	.short	0x010a
        /*04ba*/ 	.byte	0x3f
	.zero		1


	//   ....[21]....
        /*04bc*/ 	.word	0x000096b0
        /*04c0*/ 	.word	0x0000000c
        /*04c4*/ 	.word	0x00030c20
        /*04c8*/ 	.short	0x010a
        /*04ca*/ 	.byte	0x3f
	.zero		1


	//   ....[22]....
        /*04cc*/ 	.word	0x000098d0
        /*04d0*/ 	.word	0x0000000c
        /*04d4*/ 	.word	0x00030c40
        /*04d8*/ 	.short	0x010a
        /*04da*/ 	.byte	0x3f
	.zero		1


	//   ....[23]....
        /*04dc*/ 	.word	0x00009ae0
        /*04e0*/ 	.word	0x0000000c
        /*04e4*/ 	.word	0x00030c28
        /*04e8*/ 	.short	0x010a
        /*04ea*/ 	.byte	0x3f
	.zero		1


	//   ....[24]....
        /*04ec*/ 	.word	0x00009cf0
        /*04f0*/ 	.word	0x0000000d
        /*04f4*/ 	.word	0x00030c40
        /*04f8*/ 	.short	0x010a
        /*04fa*/ 	.byte	0x3f
	.zero		1


	//   ....[25]....
        /*04fc*/ 	.word	0x0000a0e0
        /*0500*/ 	.word	0x00000007
        /*0504*/ 	.word	0x00000000
        /*0508*/ 	.short	0x010a
        /*050a*/ 	.byte	0x3f
	.zero		1


	//   ....[26]....
        /*050c*/ 	.word	0x0000a130
        /*0510*/ 	.word	0x0000000b
        /*0514*/ 	.word	0x00000000
        /*0518*/ 	.short	0x010a
        /*051a*/ 	.byte	0x3f
	.zero		1


	//   ....[27]....
        /*051c*/ 	.word	0x0000a190
        /*0520*/ 	.word	0x00000009
        /*0524*/ 	.word	0x00000000
        /*0528*/ 	.short	0x010a
        /*052a*/ 	.byte	0x3f
	.zero		1


	//   ....[28]....
        /*052c*/ 	.word	0x0000a1c0
        /*0530*/ 	.word	0x00000003
        /*0534*/ 	.word	0x00000000
        /*0538*/ 	.short	0x010a
        /*053a*/ 	.byte	0x3f
	.zero		1


	//   ....[29]....
        /*053c*/ 	.word	0x0000a290
        /*0540*/ 	.word	0x000000e2
        /*0544*/ 	.word	0x00030c00
        /*0548*/ 	.short	0x010a
        /*054a*/ 	.byte	0x3f
	.zero		1


	//   ....[30]....
        /*054c*/ 	.word	0x0000a2e0
        /*0550*/ 	.word	0x00000009
        /*0554*/ 	.word	0x00030c10
        /*0558*/ 	.short	0x010a
        /*055a*/ 	.byte	0x3f
	.zero		1


	//   ....[31]....
        /*055c*/ 	.word	0x0000a330
        /*0560*/ 	.word	0x00000009
        /*0564*/ 	.word	0x00030c30
        /*0568*/ 	.short	0x010a
        /*056a*/ 	.byte	0x3f
	.zero		1


	//   ....[32]....
        /*056c*/ 	.word	0x0000a4d0
        /*0570*/ 	.word	0x0000000c
        /*0574*/ 	.word	0x00030c20
        /*0578*/ 	.short	0x010a
        /*057a*/ 	.byte	0x3f
	.zero		1


	//   ....[33]....
        /*057c*/ 	.word	0x0000a520
        /*0580*/ 	.word	0x0000000c
        /*0584*/ 	.word	0x00030c40
        /*0588*/ 	.short	0x010a
        /*058a*/ 	.byte	0x3f
	.zero		1


	//   ....[34]....
        /*058c*/ 	.word	0x0000a570
        /*0590*/ 	.word	0x0000000c
        /*0594*/ 	.word	0x00030c28
        /*0598*/ 	.short	0x010a
        /*059a*/ 	.byte	0x3f
	.zero		1


	//   ....[35]....
        /*059c*/ 	.word	0x0000a5c0
        /*05a0*/ 	.word	0x0000000c
        /*05a4*/ 	.word	0x00030c48
        /*05a8*/ 	.short	0x010a
        /*05aa*/ 	.byte	0x3f
	.zero		1


	//   ....[36]....
        /*05ac*/ 	.word	0x0000a620
        /*05b0*/ 	.word	0x0000000c
        /*05b4*/ 	.word	0x00030c20
        /*05b8*/ 	.short	0x010a
        /*05ba*/ 	.byte	0x3f
	.zero		1


	//   ....[37]....
        /*05bc*/ 	.word	0x0000a670
        /*05c0*/ 	.word	0x0000000c
        /*05c4*/ 	.word	0x00030c40
        /*05c8*/ 	.short	0x010a
        /*05ca*/ 	.byte	0x3f
	.zero		1


	//   ....[38]....
        /*05cc*/ 	.word	0x0000a6c0
        /*05d0*/ 	.word	0x0000000c
        /*05d4*/ 	.word	0x00030c28
        /*05d8*/ 	.short	0x010a
        /*05da*/ 	.byte	0x3f
	.zero		1


	//   ....[39]....
        /*05dc*/ 	.word	0x0000a710
        /*05e0*/ 	.word	0x0000000d
        /*05e4*/ 	.word	0x00030c40
        /*05e8*/ 	.short	0x010a
        /*05ea*/ 	.byte	0x3f
	.zero		1


	//   ....[40]....
        /*05ec*/ 	.word	0x0000a7e0
        /*05f0*/ 	.word	0x00000007
        /*05f4*/ 	.word	0x00000000
        /*05f8*/ 	.short	0x010a
        /*05fa*/ 	.byte	0x3f
	.zero		1


	//   ....[41]....
        /*05fc*/ 	.word	0x0000a830
        /*0600*/ 	.word	0x0000000b
        /*0604*/ 	.word	0x00000000
        /*0608*/ 	.short	0x010a
        /*060a*/ 	.byte	0x3f
	.zero		1


	//   ....[42]....
        /*060c*/ 	.word	0x0000a880
        /*0610*/ 	.word	0x00000009
        /*0614*/ 	.word	0x00000000
        /*0618*/ 	.short	0x010a
        /*061a*/ 	.byte	0x3f
	.zero		1


	//----- nvinfo : EIATTR_NUM_MBARRIERS
	.align		4
.L_1230:
        /*061c*/ 	.byte	0x03, 0x38
        /*061e*/ 	.short	0x0009


	//----- nvinfo : EIATTR_EXIT_INSTR_OFFSETS
	.align		4
        /*0620*/ 	.byte	0x04, 0x1c
        /*0622*/ 	.short	(.L_1232 - .L_1231)


	//   ....[0]....
.L_1231:
        /*0624*/ 	.word	0x0000a210


	//----- nvinfo : EIATTR_MAX_THREADS
	.align		4
.L_1232:
        /*0628*/ 	.byte	0x04, 0x05
        /*062a*/ 	.short	(.L_1234 - .L_1233)
.L_1233:
        /*062c*/ 	.word	0x00000180
        /*0630*/ 	.word	0x00000001
        /*0634*/ 	.word	0x00000001


	//----- nvinfo : EIATTR_CRS_STACK_SIZE
	.align		4
.L_1234:
        /*0638*/ 	.byte	0x04, 0x1e
        /*063a*/ 	.short	(.L_1236 - .L_1235)
.L_1235:
        /*063c*/ 	.word	0x00000000


	//----- nvinfo : EIATTR_CBANK_PARAM_SIZE
	.align		4
.L_1236:
        /*0640*/ 	.byte	0x03, 0x19
        /*0642*/ 	.short	0x06f0


	//----- nvinfo : EIATTR_PARAM_CBANK
	.align		4
        /*0644*/ 	.byte	0x04, 0x0a
        /*0646*/ 	.short	(.L_1238 - .L_1237)
	.align		4
.L_1237:
        /*0648*/ 	.word	index@(.nv.constant0._ZN7cutlass13device_kernelIN5flash11enable_sm90INS1_16FlashAttnBwdSm90INS1_25CollectiveMainloopBwdSm90ILi2ELi2ELi2EN4cute5tupleIJNS5_1CILi1EEES8_S8_EEENS6_IJNS7_ILi128EEESA_NS7_ILi64EEEEEENS_6half_tEfNS_4arch4Sm90ELb0ELb0ELb0ELb1ELb1ELb1ELb0ELb0ELi2ELi1ELi2ELi2ELb0EEENS1_21CollectiveEpilogueBwdISC_SD_SF_Li256ELb1ELb0ELi1EEENS1_19SingleTileSchedulerILb1ELb0ELb0ELi128EEEEEEEEEvNT_6ParamsE)
        /*064c*/ 	.short	0x0210
        /*064e*/ 	.short	0x06f0


	//----- nvinfo : EIATTR_SW_WAR
	.align		4
.L_1238:
        /*0650*/ 	.byte	0x04, 0x36
        /*0652*/ 	.short	(.L_1240 - .L_1239)
.L_1239:
        /*0654*/ 	.word	0x00000008
.L_1240:


//--------------------- .nv.info._ZN7cutlass13device_kernelIN5flash11enable_sm90INS1_16FlashAttnBwdSm90INS1_25CollectiveMainloopBwdSm90ILi2ELi2ELi2EN4cute5tupleIJNS5_1CILi1EEES8_S8_EEENS6_IJNS7_ILi128EEESA_NS7_ILi64EEEEEENS_6half_tEfNS_4arch4Sm90ELb0ELb0ELb0ELb1ELb0ELb1ELb0ELb0ELi2ELi1ELi2ELi2ELb0EEENS1_24CollectiveEpilogueBwdGQAISC_fSF_Li256ELb1ELb0EEENS1_19SingleTileSchedulerILb1ELb0ELb0ELi128EEEEEEEEEvNT_6ParamsE --------------------------
	.section	.nv.info._ZN7cutlass13device_kernelIN5flash11enable_sm90INS1_16FlashAttnBwdSm90INS1_25CollectiveMainloopBwdSm90ILi2ELi2ELi2EN4cute5tupleIJNS5_1CILi1EEES8_S8_EEENS6_IJNS7_ILi128EEESA_NS7_ILi64EEEEEENS_6half_tEfNS_4arch4Sm90ELb0ELb0ELb0ELb1ELb0ELb1ELb0ELb0ELi2ELi1ELi2ELi2ELb0EEENS1_24CollectiveEpilogueBwdGQAISC_fSF_Li256ELb1ELb0EEENS1_19SingleTileSchedulerILb1ELb0ELb0ELi128EEEEEEEEEvNT_6ParamsE,"",@"SHT_CUDA_INFO"
	.sectionflags	@""
	.align	4


	//----- nvinfo : EIATTR_CUDA_API_VERSION
	.align		4
        /*0000*/ 	.byte	0x04, 0x37
        /*0002*/ 	.short	(.L_1242 - .L_1241)
.L_1241:
        /*0004*/ 	.word	0x00000082


	//----- nvinfo : EIATTR_KPARAM_INFO
	.align		4
.L_1242:
        /*0008*/ 	.byte	0x04, 0x17
        /*000a*/ 	.short	(.L_1244 - .L_1243)
.L_1243:
        /*000c*/ 	.word	0x00000000
        /*0010*/ 	.short	0x0000
        /*0012*/ 	.short	0x0070
        /*0014*/ 	.byte	0x00, 0xf0, 0x01, 0x1a


	//----- nvinfo : EIATTR_SPARSE_MMA_MASK
	.align		4
.L_1244:
        /*0018*/ 	.byte	0x03, 0x50
        /*001a*/ 	.short	0x0000


	//----- nvinfo : EIATTR_MAXREG_COUNT
	.align		4
        /*001c*/ 	.byte	0x03, 0x1b
        /*001e*/ 	.short	0x00a8


	//----- nvinfo : EIATTR_NUM_BARRIERS
	.align		4
        /*0020*/ 	.byte	0x02, 0x4c
        /*0022*/ 	.byte	0x10
	.zero		1


	//----- nvinfo : EIATTR_EXTERNS
	.align		4
        /*0024*/ 	.byte	0x04, 0x0f
        /*0026*/ 	.short	(.L_1246 - .L_1245)


	//   ....[0]....
	.align		4
.L_1245:
        /*0028*/ 	.word	index@(__assertfail)


	//----- nvinfo : EIATTR_ANNOTATIONS
	.align		4
.L_1246:
        /*002c*/ 	.byte	0x04, 0x55
        /*002e*/ 	.short	(.L_1248 - .L_1247)


	//   ....[0]....
.L_1247:
        /*0030*/ 	.word	0x00000001
        /*0034*/ 	.byte	0x60, 0x05, 0x00, 0x00, 0x01, 0x00, 0x00, 0x00, 0xd0, 0x07, 0x00, 0x00, 0x01, 0x00, 0x00, 0x00
        /*0044*/ 	.byte	0x50, 0x13, 0x00, 0x00, 0x01, 0x00, 0x00, 0x00, 0x00, 0x19, 0x00, 0x00, 0x01, 0x00, 0x00, 0x00
        /*0054*/ 	.byte	0x40, 0x19, 0x00, 0x00, 0x01, 0x00, 0x00, 0x00, 0x80, 0x19, 0x00, 0x00, 0x01, 0x00, 0x00, 0x00
        /*0064*/ 	.byte	0x20, 0x1b, 0x00, 0x00, 0x01, 0x00, 0x00, 0x00, 0x50, 0x1b, 0x00, 0x00, 0x01, 0x00, 0x00, 0x00
        /*0074*/ 	.byte	0x70, 0x1b, 0x00, 0x00, 0x01, 0x00, 0x00, 0x00, 0x50, 0x4d, 0x00, 0x00, 0x01, 0x00, 0x00, 0x00
        /*0084*/ 	.byte	0x60, 0x76, 0x00, 0x00, 0x01, 0x00, 0x00, 0x00, 0x90, 0x76, 0x00, 0x00, 0x01, 0x00, 0x00, 0x00
        /*0094*/ 	.byte	0x70, 0x81, 0x00, 0x00


	//----- nvinfo : EIATTR_MERCURY_ISA_VERSION
	.align		4
.L_1248:
        /*0098*/ 	.byte	0x03, 0x5f
        /*009a*/ 	.short	0x0101


	//----- nvinfo : EIATTR_INT_WARP_WIDE_INSTR_OFFSETS
	.align		4
        /*009c*/ 	.byte	0x04, 0x31
        /*009e*/ 	.short	(.L_1250 - .L_1249)


	//   ....[0]....
.L_1249:
        /*00a0*/ 	.word	0x00000180


	//   ....[1]....
        /*00a4*/ 	.word	0x00000240


	//   ....[2]....
        /*00a8*/ 	.word	0x00006870


	//----- nvinfo : EIATTR_COOP_GROUP_MASK_REGIDS
	.align		4
.L_1250:
        /*00ac*/ 	.byte	0x04, 0x29
        /*00ae*/ 	.short	(.L_1252 - .L_1251)


	//   ....[0]....
.L_1251:
        /*00b0*/ 	.word	0xffffffff


	//   ....[1]....
        /*00b4*/ 	.word	0xffffffff


	//   ....[2]....
        /*00b8*/ 	.word	0xffffffff


	//   ....[3]....
        /*00bc*/ 	.word	0xffffffff


	//   ....[4]....
        /*00c0*/ 	.word	0xffffffff


	//   ....[5]....
        /*00c4*/ 	.word	0xffffffff


	//   ....[6]....
        /*00c8*/ 	.word	0xffffffff


	//   ....[7]....
        /*00cc*/ 	.word	0xffffffff


	//   ....[8]....
        /*00d0*/ 	.word	0xffffffff


	//   ....[9]....
        /*00d4*/ 	.word	0xffffffff


	//   ....[10]....
        /*00d8*/ 	.word	0xffffffff


	//   ....[11]....
        /*00dc*/ 	.word	0xffffffff


	//   ....[12]....
        /*00e0*/ 	.word	0xffffffff


	//   ....[13]....
        /*00e4*/ 	.word	0xffffffff


	//   ....[14]....
        /*00e8*/ 	.word	0xffffffff


	//   ....[15]....
        /*00ec*/ 	.word	0xffffffff


	//   ....[16]....
        /*00f0*/ 	.word	0xffffffff


	//   ....[17]....
        /*00f4*/ 	.word	0xffffffff


	//   ....[18]....
        /*00f8*/ 	.word	0xffffffff


	//   ....[19]....
        /*00fc*/ 	.word	0xffffffff


	//   ....[20]....
        /*0100*/ 	.word	0xffffffff


	//   ....[21]....
        /*0104*/ 	.word	0xffffffff


	//   ....[22]....
        /*0108*/ 	.word	0xffffffff


	//   ....[23]....
        /*010c*/ 	.word	0xffffffff


	//   ....[24]....
        /*0110*/ 	.word	0xffffffff


	//   ....[25]....
        /*0114*/ 	.word	0xffffffff


	//   ....[26]....
        /*0118*/ 	.word	0xffffffff


	//   ....[27]....
        /*011c*/ 	.word	0xffffffff


	//   ....[28]....
        /*0120*/ 	.word	0xffffffff


	//   ....[29]....
        /*0124*/ 	.word	0xffffffff


	//   ....[30]....
        /*0128*/ 	.word	0xffffffff


	//   ....[31]....
        /*012c*/ 	.word	0xffffffff


	//   ....[32]....
        /*0130*/ 	.word	0xffffffff


	//   ....[33]....
        /*0134*/ 	.word	0xffffffff


	//   ....[34]....
        /*0138*/ 	.word	0xffffffff


	//   ....[35]....
        /*013c*/ 	.word	0xffffffff


	//   ....[36]....
        /*0140*/ 	.word	0xffffffff


	//   ....[37]....
        /*0144*/ 	.word	0xffffffff


	//   ....[38]....
        /*0148*/ 	.word	0xffffffff


	//   ....[39]....
        /*014c*/ 	.word	0xffffffff


	//   ....[40]....
        /*0150*/ 	.word	0xffffffff


	//   ....[41]....
        /*0154*/ 	.word	0xffffffff


	//   ....[42]....
        /*0158*/ 	.word	0xffffffff


	//   ....[43]....
        /*015c*/ 	.word	0xffffffff


	//   ....[44]....
        /*0160*/ 	.word	0xffffffff


	//   ....[45]....
        /*0164*/ 	.word	0xffffffff


	//   ....[46]....
        /*0168*/ 	.word	0xffffffff


	//   ....[47]....
        /*016c*/ 	.word	0xffffffff


	//   ....[48]....
        /*0170*/ 	.word	0xffffffff


	//   ....[49]....
        /*0174*/ 	.word	0xffffffff


	//   ....[50]....
        /*0178*/ 	.word	0xffffffff


	//   ....[51]....
        /*017c*/ 	.word	0xffffffff


	//   ....[52]....
        /*0180*/ 	.word	0xffffffff


	//   ....[53]....
        /*0184*/ 	.word	0xffffffff


	//   ....[54]....
        /*0188*/ 	.word	0xffffffff


	//   ....[55]....
        /*018c*/ 	.word	0xffffffff


	//   ....[56]....
        /*0190*/ 	.word	0xffffffff


	//   ....[57]....
        /*0194*/ 	.word	0xffffffff


	//   ....[58]....
        /*0198*/ 	.word	0xffffffff


	//   ....[59]....
        /*019c*/ 	.word	0xffffffff


	//   ....[60]....
        /*01a0*/ 	.word	0xffffffff


	//   ....[61]....
        /*01a4*/ 	.word	0xffffffff


	//   ....[62]....
        /*01a8*/ 	.word	0xffffffff


	//   ....[63]....
        /*01ac*/ 	.word	0xffffffff


	//   ....[64]....
        /*01b0*/ 	.word	0xffffffff


	//   ....[65]....
        /*01b4*/ 	.word	0xffffffff


	//   ....[66]....
        /*01b8*/ 	.word	0xffffffff


	//   ....[67]....
        /*01bc*/ 	.word	0xffffffff


	//   ....[68]....
        /*01c0*/ 	.word	0xffffffff


	//   ....[69]....
        /*01c4*/ 	.word	0xffffffff


	//   ....[70]....
        /*01c8*/ 	.word	0xffffffff


	//   ....[71]....
        /*01cc*/ 	.word	0x0500000f


	//----- nvinfo : EIATTR_COOP_GROUP_INSTR_OFFSETS
	.align		4
.L_1252:
        /*01d0*/ 	.byte	0x04, 0x28
        /*01d2*/ 	.short	(.L_1254 - .L_1253)


	//   ....[0]....
.L_1253:
        /*01d4*/ 	.word	0x00000060


	//   ....[1]....
        /*01d8*/ 	.word	0x00000190


	//   ....[2]....
        /*01dc*/ 	.word	0x00000220


	//   ....[3]....
        /*01e0*/ 	.word	0x000003a0


	//   ....[4]....
        /*01e4*/ 	.word	0x00000610


	//   ....[5]....
        /*01e8*/ 	.word	0x00001160


	//   ....[6]....
        /*01ec*/ 	.word	0x00002020


	//   ....[7]....
        /*01f0*/ 	.word	0x00002060


	//   ....[8]....
        /*01f4*/ 	.word	0x000020a0


	//   ....[9]....
        /*01f8*/ 	.word	0x00002100


	//   ....[10]....
        /*01fc*/ 	.word	0x000021d0


	//   ....[11]....
        /*0200*/ 	.word	0x00002220


	//   ....[12]....
        /*0204*/ 	.word	0x00002260


	//   ....[13]....
        /*0208*/ 	.word	0x000022a0


	//   ....[14]....
        /*020c*/ 	.word	0x000022e0


	//   ....[15]....
        /*0210*/ 	.word	0x00002320


	//   ....[16]....
        /*0214*/ 	.word	0x00002360


	//   ....[17]....
        /*0218*/ 	.word	0x000023c0


	//   ....[18]....
        /*021c*/ 	.word	0x00002430


	//   ....[19]....
        /*0220*/ 	.word	0x00002470


	//   ....[20]....
        /*0224*/ 	.word	0x000024a0


	//   ....[21]....
        /*0228*/ 	.word	0x000024e0


	//   ....[22]....
        /*022c*/ 	.word	0x00002510


	//   ....[23]....
        /*0230*/ 	.word	0x00002580


	//   ....[24]....
        /*0234*/ 	.word	0x000025c0


	//   ....[25]....
        /*0238*/ 	.word	0x00002630


	//   ....[26]....
        /*023c*/ 	.word	0x00002680


	//   ....[27]....
        /*0240*/ 	.word	0x000026c0


	//   ....[28]....
        /*0244*/ 	.word	0x00002710


	//   ....[29]....
        /*0248*/ 	.word	0x00002750


	//   ....[30]....
        /*024c*/ 	.word	0x000027d0


	//   ....[31]....
        /*0250*/ 	.word	0x00002810


	//   ....[32]....
        /*0254*/ 	.word	0x00002850


	//   ....[33]....
        /*0258*/ 	.word	0x00002a80


	//   ....[34]....
        /*025c*/ 	.word	0x00002ad0


	//   ....[35]....
        /*0260*/ 	.word	0x00002b10


	//   ....[36]....
        /*0264*/ 	.word	0x00002bc0


	//   ....[37]....
        /*0268*/ 	.word	0x00002bf0


	//   ....[38]....
        /*026c*/ 	.word	0x00003050


	//   ....[39]....
        /*0270*/ 	.word	0x00003060


	//   ....[40]....
        /*0274*/ 	.word	0x00003070


	//   ....[41]....
        /*0278*/ 	.word	0x00003080


	//   ....[42]....
        /*027c*/ 	.word	0x00003090


	//   ....[43]....
        /*0280*/ 	.word	0x000030a0


	//   ....[44]....
        /*0284*/ 	.word	0x000030d0


	//   ....[45]....
        /*0288*/ 	.word	0x00003100


	//   ....[46]....
        /*028c*/ 	.word	0x00003140


	//   ....[47]....
        /*0290*/ 	.word	0x00003180


	//   ....[48]....
        /*0294*/ 	.word	0x000031c0


	//   ....[49]....
        /*0298*/ 	.word	0x00003200


	//   ....[50]....
        /*029c*/ 	.word	0x00003240


	//   ....[51]....
        /*02a0*/ 	.word	0x00003280


	//   ....[52]....
        /*02a4*/ 	.word	0x000032c0


	//   ....[53]....
        /*02a8*/ 	.word	0x00003320


	//   ....[54]....
        /*02ac*/ 	.word	0x00003360


	//   ....[55]....
        /*02b0*/ 	.word	0x000033a0


	//   ....[56]....
        /*02b4*/ 	.word	0x000033e0


	//   ....[57]....
        /*02b8*/ 	.word	0x00003420


	//   ....[58]....
        /*02bc*/ 	.word	0x00003460


	//   ....[59]....
        /*02c0*/ 	.word	0x000034a0


	//   ....[60]....
        /*02c4*/ 	.word	0x000034e0


	//   ....[61]....
        /*02c8*/ 	.word	0x00003520


	//   ....[62]....
        /*02cc*/ 	.word	0x00003560


	//   ....[63]....
        /*02d0*/ 	.word	0x000035a0


	//   ....[64]....
        /*02d4*/ 	.word	0x000035e0


	//   ....[65]....
        /*02d8*/ 	.word	0x00003620


	//   ....[66]....
        /*02dc*/ 	.word	0x00003660


	//   ....[67]....
        /*02e0*/ 	.word	0x000036a0


	//   ....[68]....
        /*02e4*/ 	.word	0x000036e0


	//   ....[69]....
        /*02e8*/ 	.word	0x00003720


	//   ....[70]....
        /*02ec*/ 	.word	0x000055d0


	//   ....[71]....
        /*02f0*/ 	.word	0x000083e0


	//----- nvinfo : EIATTR_REG_RECONFIG
	.align		4
.L_1254:
        /*02f4*/ 	.byte	0x01, 0x54
	.zero		2


	//----- nvinfo : EIATTR_SYSCALL_OFFSETS
	.align		4
        /*02f8*/ 	.byte	0x04, 0x46
        /*02fa*/ 	.short	(.L_1256 - .L_1255)


	//   ....[0]....
.L_1255:
        /*02fc*/ 	.word	0x00000dc0


	//   ....[1]....
        /*0300*/ 	.word	0x00000eb0


	//   ....[2]....
        /*0304*/ 	.word	0x00001010


	//   ....[3]....
        /*0308*/ 	.word	0x00001100


	//----- nvinfo : EIATTR_MBARRIER_INSTR_OFFSETS
	.align		4
.L_1256:
        /*030c*/ 	.byte	0x04, 0x39
        /*030e*/ 	.short	(.L_1258 - .L_1257)


	//   ....[0]....
.L_1257:
        /*0310*/ 	.word	0x00000260
        /*0314*/ 	.word	0x000000ff
        /*0318*/ 	.word	0x00030c00
        /*031c*/ 	.short	0x0100
        /*031e*/ 	.byte	0x06
	.zero		1


	//   ....[1]....
        /*0320*/ 	.word	0x00000350
        /*0324*/ 	.word	0x000000ff
        /*0328*/ 	.word	0x00030c10
        /*032c*/ 	.short	0x0100
        /*032e*/ 	.byte	0x08
	.zero		1


	//   ....[2]....
        /*0330*/ 	.word	0x00000360
        /*0334*/ 	.word	0x000000ff
        /*0338*/ 	.word	0x00030c20
        /*033c*/ 	.short	0x0100
        /*033e*/ 	.byte	0x08
	.zero		1


	//   ....[3]....
        /*0340*/ 	.word	0x00000370
        /*0344*/ 	.word	0x000000ff
        /*0348*/ 	.word	0x00030c18
        /*034c*/ 	.short	0x0100
        /*034e*/ 	.byte	0x08
	.zero		1


	//   ....[4]....
        /*0350*/ 	.word	0x00000380
        /*0354*/ 	.word	0x000000ff
        /*0358*/ 	.word	0x00030c28
        /*035c*/ 	.short	0x0100
        /*035e*/ 	.byte	0x08
	.zero		1


	//   ....[5]....
        /*0360*/ 	.word	0x000004b0
        /*0364*/ 	.word	0x000000ff
        /*0368*/ 	.word	0x00030c30
        /*036c*/ 	.short	0x0100
        /*036e*/ 	.byte	0x08
	.zero		1


	//   ....[6]....
        /*0370*/ 	.word	0x000004c0
        /*0374*/ 	.word	0x000000ff
        /*0378*/ 	.word	0x00030c40
        /*037c*/ 	.short	0x0100
        /*037e*/ 	.byte	0x08
	.zero		1


	//   ....[7]....
        /*0380*/ 	.word	0x000004d0
        /*0384*/ 	.word	0x000000ff
        /*0388*/ 	.word	0x00030c38
        /*038c*/ 	.short	0x0100
        /*038e*/ 	.byte	0x08
	.zero		1


	//   ....[8]....
        /*0390*/ 	.word	0x000004e0
        /*0394*/ 	.word	0x000000ff
        /*0398*/ 	.word	0x00030c48
        /*039c*/ 	.short	0x0100
        /*039e*/ 	.byte	0x08
	.zero		1


	//   ....[9]....
        /*03a0*/ 	.word	0x000011b0
        /*03a4*/ 	.word	0x000000e2
        /*03a8*/ 	.word	0x00030c00
        /*03ac*/ 	.short	0x010a
        /*03ae*/ 	.byte	0x3f
	.zero		1


	//   ....[10]....
        /*03b0*/ 	.word	0x00001330
        /*03b4*/ 	.word	0x000000e2
        /*03b8*/ 	.word	0x00030c00
        /*03bc*/ 	.short	0x010a
        /*03be*/ 	.byte	0x3f
	.zero		1


	//   ....[11]....
        /*03c0*/ 	.word	0x00001a60
        /*03c4*/ 	.word	0x00000009
        /*03c8*/ 	.word	0x00030c10
        /*03cc*/ 	.short	0x010a
        /*03ce*/ 	.byte	0x3f
	.zero		1


	//   ....[12]....
        /*03d0*/ 	.word	0x00001ad0
        /*03d4*/ 	.word	0x00000009
        /*03d8*/ 	.word	0x00030c10
        /*03dc*/ 	.short	0x010a
        /*03de*/ 	.byte	0x3f
	.zero		1


	//   ....[13]....
        /*03e0*/ 	.word	0x00001ee0
        /*03e4*/ 	.word	0x00000009
        /*03e8*/ 	.word	0x00030c30
        /*03ec*/ 	.short	0x010a
        /*03ee*/ 	.byte	0x3f
	.zero		1


	//   ....[14]....
        /*03f0*/ 	.word	0x00001f60
        /*03f4*/ 	.word	0x00000009
        /*03f8*/ 	.word	0x00030c30
        /*03fc*/ 	.short	0x010a
        /*03fe*/ 	.byte	0x3f
	.zero		1


	//   ....[15]....
        /*0400*/ 	.word	0x00004690
        /*0404*/ 	.word	0x0000000a
        /*0408*/ 	.word	0x00000000
        /*040c*/ 	.short	0x0101
        /*040e*/ 	.byte	0x3f
	.zero		1


	//   ....[16]....
        /*0410*/ 	.word	0x00004ad0
        /*0414*/ 	.word	0x00000009
        /*0418*/ 	.word	0x00000000
        /*041c*/ 	.short	0x0101
        /*041e*/ 	.byte	0x3f
	.zero		1


	//   ....[17]....
        /*0420*/ 	.word	0x00006d70
        /*0424*/ 	.word	0x0000000c
        /*0428*/ 	.word	0x00030c20
        /*042c*/ 	.short	0x010a
        /*042e*/ 	.byte	0x3f
	.zero		1


	//   ....[18]....
        /*0430*/ 	.word	0x00007220
        /*0434*/ 	.word	0x0000000c
        /*0438*/ 	.word	0x00030c40
        /*043c*/ 	.short	0x010a
        /*043e*/ 	.byte	0x3f
	.zero		1


	//   ....[19]....
        /*0440*/ 	.word	0x00007460
        /*0444*/ 	.word	0x0000000c
        /*0448*/ 	.word	0x00030c28
        /*044c*/ 	.short	0x010a
        /*044e*/ 	.byte	0x3f
	.zero		1


	//   ....[20]....
        /*0450*/ 	.word	0x00007620
        /*0454*/ 	.word	0x0000000c
        /*0458*/ 	.word	0x00030c48
        /*045c*/ 	.short	0x010a
        /*045e*/ 	.byte	0x3f
	.zero		1


	//   ....[21]....
        /*0460*/ 	.word	0x00007830
        /*0464*/ 	.word	0x0000000c
        /*0468*/ 	.word	0x00030c20
        /*046c*/ 	.short	0x010a
        /*046e*/ 	.byte	0x3f
	.zero		1


	//   ....[22]....
        /*0470*/ 	.word	0x00007a50
        /*0474*/ 	.word	0x0000000c
        /*0478*/ 	.word	0x00030c40
        /*047c*/ 	.short	0x010a
        /*047e*/ 	.byte	0x3f
	.zero		1


	//   ....[23]....
        /*0480*/ 	.word	0x00007c60
        /*0484*/ 	.word	0x0000000c
        /*0488*/ 	.word	0x00030c28
        /*048c*/ 	.short	0x010a
        /*048e*/ 	.byte	0x3f
	.zero		1


	//   ....[24]....
        /*0490*/ 	.word	0x00007e70
        /*0494*/ 	.word	0x0000000d
        /*0498*/ 	.word	0x00030c40
        /*049c*/ 	.short	0x010a
        /*049e*/ 	.byte	0x3f
	.zero		1


	//   ....[25]....
        /*04a0*/ 	.word	0x00008260
        /*04a4*/ 	.word	0x00000007
        /*04a8*/ 	.word	0x00000000
        /*04ac*/ 	.short	0x010a
        /*04ae*/ 	.byte	0x3f
	.zero		1


	//   ....[26]....
        /*04b0*/ 	.word	0x000082b0
        /*04b4*/ 	.word	0x0000000b
        /*04b8*/ 	.word	0x00000000
        /*04bc*/ 	.short	0x010a
        /*04be*/ 	.byte	0x3f
	.zero		1


	//   ....[27]....
        /*04c0*/ 	.word	0x00008310
        /*04c4*/ 	.word	0x00000009
        /*04c8*/ 	.word	0x00000000
        /*04cc*/ 	.short	0x010a
        /*04ce*/ 	.byte	0x3f
	.zero		1


	//   ....[28]....
        /*04d0*/ 	.word	0x00008340
        /*04d4*/ 	.word	0x00000003
        /*04d8*/ 	.word	0x00000000
        /*04dc*/ 	.short	0x010a
        /*04de*/ 	.byte	0x3f
	.zero		1


	//   ....[29]....
        /*04e0*/ 	.word	0x00008410
        /*04e4*/ 	.word	0x000000e2
        /*04e8*/ 	.word	0x00030c00
        /*04ec*/ 	.short	0x010a
        /*04ee*/ 	.byte	0x3f
	.zero		1


	//   ....[30]....
        /*04f0*/ 	.word	0x00008460
        /*04f4*/ 	.word	0x00000009
        /*04f8*/ 	.word	0x00030c10
        /*04fc*/ 	.short	0x010a
        /*04fe*/ 	.byte	0x3f
	.zero		1


	//   ....[31]....
        /*0500*/ 	.word	0x000084b0
        /*0504*/ 	.word	0x00000009
        /*0508*/ 	.word	0x00030c30
        /*050c*/ 	.short	0x010a
        /*050e*/ 	.byte	0x3f
	.zero		1


	//   ....[32]....
        /*0510*/ 	.word	0x00008500
        /*0514*/ 	.word	0x0000000c
        /*0518*/ 	.word	0x00030c20
        /*051c*/ 	.short	0x010a
        /*051e*/ 	.byte	0x3f
	.zero		1


	//   ....[33]....
        /*0520*/ 	.word	0x00008550
        /*0524*/ 	.word	0x0000000c
        /*0528*/ 	.word	0x00030c40
        /*052c*/ 	.short	0x010a
        /*052e*/ 	.byte	0x3f
	.zero		1


	//   ....[34]....
        /*0530*/ 	.word	0x000085a0
        /*0534*/ 	.word	0x0000000c
        /*0538*/ 	.word	0x00030c28
        /*053c*/ 	.short	0x010a
        /*053e*/ 	.byte	0x3f
	.zero		1


	//   ....[35]....
        /*0540*/ 	.word	0x000085f0
        /*0544*/ 	.word	0x0000000c
        /*0548*/ 	.word	0x00030c48
        /*054c*/ 	.short	0x010a
        /*054e*/ 	.byte	0x3f
	.zero		1


	//   ....[36]....
        /*0550*/ 	.word	0x00008650
        /*0554*/ 	.word	0x0000000c
        /*0558*/ 	.word	0x00030c20
        /*055c*/ 	.short	0x010a
        /*055e*/ 	.byte	0x3f
	.zero		1


	//   ....[37]....
        /*0560*/ 	.word	0x000086a0
        /*0564*/ 	.word	0x0000000c
        /*0568*/ 	.word	0x00030c40
        /*056c*/ 	.short	0x010a
        /*056e*/ 	.byte	0x3f
	.zero		1


	//   ....[38]....
        /*0570*/ 	.word	0x000086f0
        /*0574*/ 	.word	0x0000000c
        /*0578*/ 	.word	0x00030c28
        /*057c*/ 	.short	0x010a
        /*057e*/ 	.byte	0x3f
	.zero		1


	//   ....[39]....
        /*0580*/ 	.word	0x00008740
        /*0584*/ 	.word	0x0000000d
        /*0588*/ 	.word	0x00030c40
        /*058c*/ 	.short	0x010a
        /*058e*/ 	.byte	0x3f
	.zero		1


	//   ....[40]....
        /*0590*/ 	.word	0x00008820
        /*0594*/ 	.word	0x00000007
        /*0598*/ 	.word	0x00000000
        /*059c*/ 	.short	0x010a
        /*059e*/ 	.byte	0x3f
	.zero		1


	//   ....[41]....
        /*05a0*/ 	.word	0x00008870
        /*05a4*/ 	.word	0x0000000b
        /*05a8*/ 	.word	0x00000000
        /*05ac*/ 	.short	0x010a
        /*05ae*/ 	.byte	0x3f
	.zero		1


	//   ....[42]....
        /*05b0*/ 	.word	0x000088c0
        /*05b4*/ 	.word	0x00000009
        /*05b8*/ 	.word	0x00000000
        /*05bc*/ 	.short	0x010a
        /*05be*/ 	.byte	0x3f
	.zero		1


	//----- nvinfo : EIATTR_NUM_MBARRIERS
	.align		4
.L_1258:
        /*05c0*/ 	.byte	0x03, 0x38
        /*05c2*/ 	.short	0x0009


	//----- nvinfo : EIATTR_EXIT_INSTR_OFFSETS
	.align		4
        /*05c4*/ 	.byte	0x04, 0x1c
        /*05c6*/ 	.short	(.L_1260 - .L_1259)


	//   ....[0]....
.L_1259:
        /*05c8*/ 	.word	0x00008390


	//----- nvinfo : EIATTR_MAX_THREADS
	.align		4
.L_1260:
        /*05cc*/ 	.byte	0x04, 0x05
        /*05ce*/ 	.short	(.L_1262 - .L_1261)
.L_1261:
        /*05d0*/ 	.word	0x00000180
        /*05d4*/ 	.word	0x00000001
        /*05d8*/ 	.word	0x00000001


	//----- nvinfo : EIATTR_CRS_STACK_SIZE
	.align		4
.L_1262:
        /*05dc*/ 	.byte	0x04, 0x1e
        /*05de*/ 	.short	(.L_1264 - .L_1263)
.L_1263:
        /*05e0*/ 	.word	0x00000000


	//----- nvinfo : EIATTR_CBANK_PARAM_SIZE
	.align		4
.L_1264:
        /*05e4*/ 	.byte	0x03, 0x19
        /*05e6*/ 	.short	0x06f0


	//----- nvinfo : EIATTR_PARAM_CBANK
	.align		4
        /*05e8*/ 	.byte	0x04, 0x0a
        /*05ea*/ 	.short	(.L_1266 - .L_1265)
	.align		4
.L_1265:
        /*05ec*/ 	.word	index@(.nv.constant0._ZN7cutlass13device_kernelIN5flash11enable_sm90INS1_16FlashAttnBwdSm90INS1_25CollectiveMainloopBwdSm90ILi2ELi2ELi2EN4cute5tupleIJNS5_1CILi1EEES8_S8_EEENS6_IJNS7_ILi128EEESA_NS7_ILi64EEEEEENS_6half_tEfNS_4arch4Sm90ELb0ELb0ELb0ELb1ELb0ELb1ELb0ELb0ELi2ELi1ELi2ELi2ELb0EEENS1_24CollectiveEpilogueBwdGQAISC_fSF_Li256ELb1ELb0EEENS1_19SingleTileSchedulerILb1ELb0ELb0ELi128EEEEEEEEEvNT_6ParamsE)
        /*05f0*/ 	.short	0x0210
        /*05f2*/ 	.short	0x06f0


	//----- nvinfo : EIATTR_SW_WAR
	.align		4
.L_1266:
        /*05f4*/ 	.byte	0x04, 0x36
        /*05f6*/ 	.short	(.L_1268 - .L_1267)
.L_1267:
        /*05f8*/ 	.word	0x00000008
.L_1268:


//--------------------- .nv.info._ZN7cutlass13device_kernelIN5flash11enable_sm90INS1_16FlashAttnBwdSm90INS1_25CollectiveMainloopBwdSm90ILi2ELi2ELi2EN4cute5tupleIJNS5_1CILi1EEES8_S8_EEENS6_IJNS7_ILi128EEESA_NS7_ILi64EEEEEENS_6half_tEfNS_4arch4Sm90ELb0ELb0ELb0ELb1ELb1ELb1ELb0ELb0ELi2ELi1ELi2ELi2ELb0EEENS1_24CollectiveEpilogueBwdGQAISC_fSF_Li256ELb1ELb1EEENS1_19SingleTileSchedulerILb1ELb0ELb0ELi128EEEEEEEEEvNT_6ParamsE --------------------------
	.section	.nv.info._ZN7cutlass13device_kernelIN5flash11enable_sm90INS1_16FlashAttnBwdSm90INS1_25CollectiveMainloopBwdSm90ILi2ELi2ELi2EN4cute5tupleIJNS5_1CILi1EEES8_S8_EEENS6_IJNS7_ILi128EEESA_NS7_ILi64EEEEEENS_6half_tEfNS_4arch4Sm90ELb0ELb0ELb0ELb1ELb1ELb1ELb0ELb0ELi2ELi1ELi2ELi2ELb0EEENS1_24CollectiveEpilogueBwdGQAISC_fSF_Li256ELb1ELb1EEENS1_19SingleTileSchedulerILb1ELb0ELb0ELi128EEEEEEEEEvNT_6ParamsE,"",@"SHT_CUDA_INFO"
	.sectionflags	@""
	.align	4


	//----- nvinfo : EIATTR_CUDA_API_VERSION
	.align		4
        /*0000*/ 	.byte	0x04, 0x37
        /*0002*/ 	.short	(.L_1270 - .L_1269)
.L_1269:
        /*0004*/ 	.word	0x00000082


	//----- nvinfo : EIATTR_KPARAM_INFO
	.align		4
.L_1270:
        /*0008*/ 	.byte	0x04, 0x17
        /*000a*/ 	.short	(.L_1272 - .L_1271)
.L_1271:
        /*000c*/ 	.word	0x00000000
        /*0010*/ 	.short	0x0000
        /*0012*/ 	.short	0x0070
        /*0014*/ 	.byte	0x00, 0xf0, 0x01, 0x1a


	//----- nvinfo : EIATTR_SPARSE_MMA_MASK
	.align		4
.L_1272:
        /*0018*/ 	.byte	0x03, 0x50
        /*001a*/ 	.short	0x0000


	//----- nvinfo : EIATTR_MAXREG_COUNT
	.align		4
        /*001c*/ 	.byte	0x03, 0x1b
        /*001e*/ 	.short	0x00a8


	//----- nvinfo : EIATTR_NUM_BARRIERS
	.align		4
        /*0020*/ 	.byte	0x02, 0x4c
        /*0022*/ 	.byte	0x10
	.zero		1


	//----- nvinfo : EIATTR_EXTERNS
	.align		4
        /*0024*/ 	.byte	0x04, 0x0f
        /*0026*/ 	.short	(.L_1274 - .L_1273)


	//   ....[0]....
	.align		4
.L_1273:
        /*0028*/ 	.word	index@(__assertfail)


	//----- nvinfo : EIATTR_ANNOTATIONS
	.align		4
.L_1274:
        /*002c*/ 	.byte	0x04, 0x55
        /*002e*/ 	.short	(.L_1276 - .L_1275)


	//   ....[0]....
.L_1275:
        /* <DEDUP_REMOVED lines=8> */


	//----- nvinfo : EIATTR_MERCURY_ISA_VERSION
	.align		4
.L_1276:
        /*0098*/ 	.byte	0x03, 0x5f
        /*009a*/ 	.short	0x0101


	//----- nvinfo : EIATTR_INT_WARP_WIDE_INSTR_OFFSETS
	.align		4
        /*009c*/ 	.byte	0x04, 0x31
        /*009e*/ 	.short	(.L_1278 - .L_1277)


	//   ....[0]....
.L_1277:
        /*00a0*/ 	.word	0x00000180


	//   ....[1]....
        /*00a4*/ 	.word	0x00000240


	//   ....[2]....
        /*00a8*/ 	.word	0x00006750


	//   ....[3]....
        /*00ac*/ 	.word	0x00006bc0


	//   ....[4]....
        /*00b0*/ 	.word	0x00007190


	//   ....[5]....
        /*00b4*/ 	.word	0x00007510


	//----- nvinfo : EIATTR_COOP_GROUP_MASK_REGIDS
	.align		4
.L_1278:
        /*00b8*/ 	.byte	0x04, 0x29
        /*00ba*/ 	.short	(.L_1280 - .L_1279)


	//   ....[0]....
.L_1279:
        /*00bc*/ 	.word	0xffffffff


	//   ....[1]....
        /*00c0*/ 	.word	0xffffffff


	//   ....[2]....
        /*00c4*/ 	.word	0xffffffff


	//   ....[3]....
        /*00c8*/ 	.word	0xffffffff


	//   ....[4]....
        /*00cc*/ 	.word	0xffffffff


	//   ....[5]....
        /*00d0*/ 	.word	0xffffffff


	//   ....[6]....
        /*00d4*/ 	.word	0xffffffff


	//   ....[7]....
        /*00d8*/ 	.word	0xffffffff


	//   ....[8]....
        /*00dc*/ 	.word	0xffffffff


	//   ....[9]....
        /*00e0*/ 	.word	0xffffffff


	//   ....[10]....
        /*00e4*/ 	.word	0xffffffff


	//   ....[11]....
        /*00e8*/ 	.word	0xffffffff


	//   ....[12]....
        /*00ec*/ 	.word	0xffffffff


	//   ....[13]....
        /*00f0*/ 	.word	0xffffffff


	//   ....[14]....
        /*00f4*/ 	.word	0xffffffff


	//   ....[15]....
        /*00f8*/ 	.word	0xffffffff


	//   ....[16]....
        /*00fc*/ 	.word	0xffffffff


	//   ....[17]....
        /*0100*/ 	.word	0xffffffff


	//   ....[18]....
        /*0104*/ 	.word	0xffffffff


	//   ....[19]....
        /*0108*/ 	.word	0xffffffff


	//   ....[20]....
        /*010c*/ 	.word	0xffffffff


	//   ....[21]....
        /*0110*/ 	.word	0xffffffff


	//   ....[22]....
        /*0114*/ 	.word	0xffffffff


	//   ....[23]....
        /*0118*/ 	.word	0xffffffff


	//   ....[24]....
        /*011c*/ 	.word	0xffffffff


	//   ....[25]....
        /*0120*/ 	.word	0xffffffff


	//   ....[26]....
        /*0124*/ 	.word	0xffffffff


	//   ....[27]....
        /*0128*/ 	.word	0xffffffff


	//   ....[28]....
        /*012c*/ 	.word	0xffffffff


	//   ....[29]....
        /*0130*/ 	.word	0xffffffff


	//   ....[30]....
        /*0134*/ 	.word	0xffffffff


	//   ....[31]....
        /*0138*/ 	.word	0xffffffff


	//   ....[32]....
        /*013c*/ 	.word	0xffffffff


	//   ....[33]....
        /*0140*/ 	.word	0xffffffff


	//   ....[34]....
        /*0144*/ 	.word	0xffffffff


	//   ....[35]....
        /*0148*/ 	.word	0xffffffff


	//   ....[36]....
        /*014c*/ 	.word	0xffffffff


	//   ....[37]....
        /*0150*/ 	.word	0xffffffff


	//   ....[38]....
        /*0154*/ 	.word	0xffffffff


	//   ....[39]....
        /*0158*/ 	.word	0xffffffff


	//   ....[40]....
        /*015c*/ 	.word	0xffffffff


	//   ....[41]....
        /*0160*/ 	.word	0xffffffff


	//   ....[42]....
        /*0164*/ 	.word	0xffffffff


	//   ....[43]....
        /*0168*/ 	.word	0xffffffff


	//   ....[44]....
        /*016c*/ 	.word	0xffffffff


	//   ....[45]....
        /*0170*/ 	.word	0xffffffff


	//   ....[46]....
        /*0174*/ 	.word	0xffffffff


	//   ....[47]....
        /*0178*/ 	.word	0xffffffff


	//   ....[48]....
        /*017c*/ 	.word	0xffffffff


	//   ....[49]....
        /*0180*/ 	.word	0xffffffff


	//   ....[50]....
        /*0184*/ 	.word	0xffffffff


	//   ....[51]....
        /*0188*/ 	.word	0xffffffff


	//   ....[52]....
        /*018c*/ 	.word	0xffffffff


	//   ....[53]....
        /*0190*/ 	.word	0xffffffff


	//   ....[54]....
        /*0194*/ 	.word	0xffffffff


	//   ....[55]....
        /*0198*/ 	.word	0xffffffff


	//   ....[56]....
        /*019c*/ 	.word	0xffffffff


	//   ....[57]....
        /*01a0*/ 	.word	0xffffffff


	//   ....[58]....
        /*01a4*/ 	.word	0xffffffff


	//   ....[59]....
        /*01a8*/ 	.word	0xffffffff


	//   ....[60]....
        /*01ac*/ 	.word	0xffffffff


	//   ....[61]....
        /*01b0*/ 	.word	0xffffffff


	//   ....[62]....
        /*01b4*/ 	.word	0xffffffff


	//   ....[63]....
        /*01b8*/ 	.word	0xffffffff


	//   ....[64]....
        /*01bc*/ 	.word	0xffffffff


	//   ....[65]....
        /*01c0*/ 	.word	0xffffffff


	//   ....[66]....
        /*01c4*/ 	.word	0xffffffff


	//   ....[67]....
        /*01c8*/ 	.word	0xffffffff


	//   ....[68]....
        /*01cc*/ 	.word	0xffffffff


	//   ....[69]....
        /*01d0*/ 	.word	0xffffffff


	//   ....[70]....
        /*01d4*/ 	.word	0xffffffff


	//   ....[71]....
        /*01d8*/ 	.word	0xffffffff


	//   ....[72]....
        /*01dc*/ 	.word	0xffffffff


	//   ....[73]....
        /*01e0*/ 	.word	0xffffffff


	//   ....[74]....
        /*01e4*/ 	.word	0xffffffff


	//   ....[75]....
        /*01e8*/ 	.word	0xffffffff


	//   ....[76]....
        /*01ec*/ 	.word	0xffffffff


	//   ....[77]....
        /*01f0*/ 	.word	0xffffffff


	//   ....[78]....
        /*01f4*/ 	.word	0xffffffff


	//   ....[79]....
        /*01f8*/ 	.word	0xffffffff


	//   ....[80]....
        /*01fc*/ 	.word	0xffffffff


	//   ....[81]....
        /*0200*/ 	.word	0x0500000f


	//   ....[82]....
        /*0204*/ 	.word	0x0500000f


	//   ....[83]....
        /*0208*/ 	.word	0x0500000f


	//   ....[84]....
        /*020c*/ 	.word	0x0500000f


	//   ....[85]....
        /*0210*/ 	.word	0x0500000f


	//   ....[86]....
        /*0214*/ 	.word	0x0500000f


	//----- nvinfo : EIATTR_COOP_GROUP_INSTR_OFFSETS
	.align		4
.L_1280:
        /*0218*/ 	.byte	0x04, 0x28
        /*021a*/ 	.short	(.L_1282 - .L_1281)


	//   ....[0]....
.L_1281:
        /*021c*/ 	.word	0x00000060


	//   ....[1]....
        /*0220*/ 	.word	0x00000190


	//   ....[2]....
        /*0224*/ 	.word	0x00000220


	//   ....[3]....
        /*0228*/ 	.word	0x000003a0


	//   ....[4]....
        /*022c*/ 	.word	0x00000610


	//   ....[5]....
        /*0230*/ 	.word	0x00001160


	//   ....[6]....
        /*0234*/ 	.word	0x00002020


	//   ....[7]....
        /*0238*/ 	.word	0x00002060


	//   ....[8]....
        /*023c*/ 	.word	0x000020a0


	//   ....[9]....
        /*0240*/ 	.word	0x00002100


	//   ....[10]....
        /*0244*/ 	.word	0x000021d0


	//   ....[11]....
        /*0248*/ 	.word	0x00002220


	//   ....[12]....
        /*024c*/ 	.word	0x00002260


	//   ....[13]....
        /*0250*/ 	.word	0x000022a0


	//   ....[14]....
        /*0254*/ 	.word	0x000022e0


	//   ....[15]....
        /*0258*/ 	.word	0x00002320


	//   ....[16]....
        /*025c*/ 	.word	0x00002360


	//   ....[17]....
        /*0260*/ 	.word	0x000023c0


	//   ....[18]....
        /*0264*/ 	.word	0x00002430


	//   ....[19]....
        /*0268*/ 	.word	0x00002470


	//   ....[20]....
        /*026c*/ 	.word	0x000024a0


	//   ....[21]....
        /*0270*/ 	.word	0x000024e0


	//   ....[22]....
        /*0274*/ 	.word	0x00002510


	//   ....[23]....
        /*0278*/ 	.word	0x00002580


	//   ....[24]....
        /*027c*/ 	.word	0x000025c0


	//   ....[25]....
        /*0280*/ 	.word	0x00002630


	//   ....[26]....
        /*0284*/ 	.word	0x00002680


	//   ....[27]....
        /*0288*/ 	.word	0x000026c0


	//   ....[28]....
        /*028c*/ 	.word	0x00002710


	//   ....[29]....
        /*0290*/ 	.word	0x00002750


	//   ....[30]....
        /*0294*/ 	.word	0x000027d0


	//   ....[31]....
        /*0298*/ 	.word	0x00002810


	//   ....[32]....
        /*029c*/ 	.word	0x00002850


	//   ....[33]....
        /*02a0*/ 	.word	0x00002a80


	//   ....[34]....
        /*02a4*/ 	.word	0x00002ad0


	//   ....[35]....
        /*02a8*/ 	.word	0x00002b10


	//   ....[36]....
        /*02ac*/ 	.word	0x00002bc0


	//   ....[37]....
        /*02b0*/ 	.word	0x00002bf0


	//   ....[38]....
        /*02b4*/ 	.word	0x00003050


	//   ....[39]....
        /*02b8*/ 	.word	0x00003060


	//   ....[40]....
        /*02bc*/ 	.word	0x00003070


	//   ....[41]....
        /*02c0*/ 	.word	0x00003080


	//   ....[42]....
        /*02c4*/ 	.word	0x00003090


	//   ....[43]....
        /*02c8*/ 	.word	0x000030a0


	//   ....[44]....
        /*02cc*/ 	.word	0x000030d0


	//   ....[45]....
        /*02d0*/ 	.word	0x00003100


	//   ....[46]....
        /*02d4*/ 	.word	0x00003140


	//   ....[47]....
        /*02d8*/ 	.word	0x00003180


	//   ....[48]....
        /*02dc*/ 	.word	0x000031c0


	//   ....[49]....
        /*02e0*/ 	.word	0x00003200


	//   ....[50]....
        /*02e4*/ 	.word	0x00003240


	//   ....[51]....
        /*02e8*/ 	.word	0x00003280


	//   ....[52]....
        /*02ec*/ 	.word	0x000032c0


	//   ....[53]....
        /*02f0*/ 	.word	0x00003320


	//   ....[54]....
        /*02f4*/ 	.word	0x00003360


	//   ....[55]....
        /*02f8*/ 	.word	0x000033a0


	//   ....[56]....
        /*02fc*/ 	.word	0x000033e0


	//   ....[57]....
        /*0300*/ 	.word	0x00003420


	//   ....[58]....
        /*0304*/ 	.word	0x00003460


	//   ....[59]....
        /*0308*/ 	.word	0x000034a0


	//   ....[60]....
        /*030c*/ 	.word	0x000034e0


	//   ....[61]....
        /*0310*/ 	.word	0x00003520


	//   ....[62]....
        /*0314*/ 	.word	0x00003560


	//   ....[63]....
        /*0318*/ 	.word	0x000035a0


	//   ....[64]....
        /*031c*/ 	.word	0x000035e0


	//   ....[65]....
        /*0320*/ 	.word	0x00003620


	//   ....[66]....
        /*0324*/ 	.word	0x00003660


	//   ....[67]....
        /*0328*/ 	.word	0x000036a0


	//   ....[68]....
        /*032c*/ 	.word	0x000036e0


	//   ....[69]....
        /*0330*/ 	.word	0x00003720


	//   ....[70]....
        /*0334*/ 	.word	0x000053f0


	//   ....[71]....
        /*0338*/ 	.word	0x00005580


	//   ....[72]....
        /*033c*/ 	.word	0x000057d0


	//   ....[73]....
        /*0340*/ 	.word	0x00005960


	//   ....[74]....
        /*0344*/ 	.word	0x00005a70


	//   ....[75]....
        /*0348*/ 	.word	0x000063f0


	//   ....[76]....
        /*034c*/ 	.word	0x00006680


	//   ....[77]....
        /*0350*/ 	.word	0x000068c0


	//   ....[78]....
        /*0354*/ 	.word	0x00006af0


	//   ....[79]....
        /*0358*/ 	.word	0x00006da0


	//   ....[80]....
        /*035c*/ 	.word	0x000070d0


	//   ....[81]....
        /*0360*/ 	.word	0x00009080


	//   ....[82]....
        /*0364*/ 	.word	0x000091d0


	//   ....[83]....
        /*0368*/ 	.word	0x00009240


	//   ....[84]....
        /*036c*/ 	.word	0x000092b0


	//   ....[85]....
        /*0370*/ 	.word	0x00009320


	//   ....[86]....
        /*0374*/ 	.word	0x00009390


	//----- nvinfo : EIATTR_REG_RECONFIG
	.align		4
.L_1282:
        /*0378*/ 	.byte	0x01, 0x54
	.zero		2


	//----- nvinfo : EIATTR_SYSCALL_OFFSETS
	.align		4
        /*037c*/ 	.byte	0x04, 0x46
        /*037e*/ 	.short	(.L_1284 - .L_1283)


	//   ....[0]....
.L_1283:
        /*0380*/ 	.word	0x00000dc0


	//   ....[1]....
        /*0384*/ 	.word	0x00000eb0


	//   ....[2]....
        /*0388*/ 	.word	0x00001010


	//   ....[3]....
        /*038c*/ 	.word	0x00001100


	//----- nvinfo : EIATTR_MBARRIER_INSTR_OFFSETS
	.align		4
.L_1284:
        /*0390*/ 	.byte	0x04, 0x39
        /*0392*/ 	.short	(.L_1286 - .L_1285)


	//   ....[0]....
.L_1285:
        /*0394*/ 	.word	0x00000260
        /*0398*/ 	.word	0x000000ff
        /*039c*/ 	.word	0x00030c00
        /*03a0*/ 	.short	0x0100
        /*03a2*/ 	.byte	0x06
	.zero		1


	//   ....[1]....
        /*03a4*/ 	.word	0x00000350
        /*03a8*/ 	.word	0x000000ff
        /*03ac*/ 	.word	0x00030c10
        /*03b0*/ 	.short	0x0100
        /*03b2*/ 	.byte	0x08
	.zero		1


	//   ....[2]....
        /*03b4*/ 	.word	0x00000360
        /*03b8*/ 	.word	0x000000ff
        /*03bc*/ 	.word	0x00030c20
        /*03c0*/ 	.short	0x0100
        /*03c2*/ 	.byte	0x08
	.zero		1


	//   ....[3]....
        /*03c4*/ 	.word	0x00000370
        /*03c8*/ 	.word	0x000000ff
        /*03cc*/ 	.word	0x00030c18
        /*03d0*/ 	.short	0x0100
        /*03d2*/ 	.byte	0x08
	.zero		1


	//   ....[4]....
        /*03d4*/ 	.word	0x00000380
        /*03d8*/ 	.word	0x000000ff
        /*03dc*/ 	.word	0x00030c28
        /*03e0*/ 	.short	0x0100
        /*03e2*/ 	.byte	0x08
	.zero		1


	//   ....[5]....
        /*03e4*/ 	.word	0x000004b0
        /*03e8*/ 	.word	0x000000ff
        /*03ec*/ 	.word	0x00030c30
        /*03f0*/ 	.short	0x0100
        /*03f2*/ 	.byte	0x08
	.zero		1


	//   ....[6]....
        /*03f4*/ 	.word	0x000004c0
        /*03f8*/ 	.word	0x000000ff
        /*03fc*/ 	.word	0x00030c40
        /*0400*/ 	.short	0x0100
        /*0402*/ 	.byte	0x08
	.zero		1


	//   ....[7]....
        /*0404*/ 	.word	0x000004d0
        /*0408*/ 	.word	0x000000ff
        /*040c*/ 	.word	0x00030c38
        /*0410*/ 	.short	0x0100
        /*0412*/ 	.byte	0x08
	.zero		1


	//   ....[8]....
        /*0414*/ 	.word	0x000004e0
        /*0418*/ 	.word	0x000000ff
        /*041c*/ 	.word	0x00030c48
        /*0420*/ 	.short	0x0100
        /*0422*/ 	.byte	0x08
	.zero		1


	//   ....[9]....
        /*0424*/ 	.word	0x000011b0
        /*0428*/ 	.word	0x000000e2
        /*042c*/ 	.word	0x00030c00
        /*0430*/ 	.short	0x010a
        /*0432*/ 	.byte	0x3f
	.zero		1


	//   ....[10]....
        /*0434*/ 	.word	0x00001330
        /*0438*/ 	.word	0x000000e2
        /*043c*/ 	.word	0x00030c00
        /*0440*/ 	.short	0x010a
        /*0442*/ 	.byte	0x3f
	.zero		1


	//   ....[11]....
        /*0444*/ 	.word	0x00001a60
        /*0448*/ 	.word	0x00000009
        /*044c*/ 	.word	0x00030c10
        /*0450*/ 	.short	0x010a
        /*0452*/ 	.byte	0x3f
	.zero		1


	//   ....[12]....
        /*0454*/ 	.word	0x00001ad0
        /*0458*/ 	.word	0x00000009
        /*045c*/ 	.word	0x00030c10
        /*0460*/ 	.short	0x010a
        /*0462*/ 	.byte	0x3f
	.zero		1


	//   ....[13]....
        /*0464*/ 	.word	0x00001ee0
        /*0468*/ 	.word	0x00000009
        /*046c*/ 	.word	0x00030c30
        /*0470*/ 	.short	0x010a
        /*0472*/ 	.byte	0x3f
	.zero		1


	//   ....[14]....
        /*0474*/ 	.word	0x00001f60
        /*0478*/ 	.word	0x00000009
        /*047c*/ 	.word	0x00030c30
        /*0480*/ 	.short	0x010a
        /*0482*/ 	.byte	0x3f
	.zero		1


	//   ....[15]....
        /*0484*/ 	.word	0x00004690
        /*0488*/ 	.word	0x0000000a
        /*048c*/ 	.word	0x00000000
        /*0490*/ 	.short	0x0101
        /*0492*/ 	.byte	0x3f
	.zero		1


	//   ....[16]....
        /*0494*/ 	.word	0x00004ad0
        /*0498*/ 	.word	0x00000009
        /*049c*/ 	.word	0x00000000
        /*04a0*/ 	.short	0x0101
        /*04a2*/ 	.byte	0x3f
	.zero		1


	//   ....[17]....
        /*04a4*/ 	.word	0x00007a10
        /*04a8*/ 	.word	0x0000000c
        /*04ac*/ 	.word	0x00030c20
        /*04b0*/ 	.short	0x010a
        /*04b2*/ 	.byte	0x3f
	.zero		1


	//   ....[18]....
        /*04b4*/ 	.word	0x00007ec0
        /*04b8*/ 	.word	0x0000000c
        /*04bc*/ 	.word	0x00030c40
        /*04c0*/ 	.short	0x010a
        /*04c2*/ 	.byte	0x3f
	.zero		1


	//   ....[19]....
        /*04c4*/ 	.word	0x00008100
        /*04c8*/ 	.word	0x0000000c
        /*04cc*/ 	.word	0x00030c28
        /*04d0*/ 	.short	0x010a
        /*04d2*/ 	.byte	0x3f
	.zero		1


	//   ....[20]....
        /*04d4*/ 	.word	0x000082c0
        /*04d8*/ 	.word	0x0000000c
        /*04dc*/ 	.word	0x00030c48
        /*04e0*/ 	.short	0x010a
        /*04e2*/ 	.byte	0x3f
	.zero		1


	//   ....[21]....
        /*04e4*/ 	.word	0x000084d0
        /*04e8*/ 	.word	0x0000000c
        /*04ec*/ 	.word	0x00030c20
        /*04f0*/ 	.short	0x010a
        /*04f2*/ 	.byte	0x3f
	.zero		1


	//   ....[22]....
        /*04f4*/ 	.word	0x000086f0
        /*04f8*/ 	.word	0x0000000c
        /*04fc*/ 	.word	0x00030c40
        /*0500*/ 	.short	0x010a
        /*0502*/ 	.byte	0x3f
	.zero		1


	//   ....[23]....
        /*0504*/ 	.word	0x00008900
        /*0508*/ 	.word	0x0000000c
        /*050c*/ 	.word	0x00030c28
        /*0510*/ 	.short	0x010a
        /*0512*/ 	.byte	0x3f
	.zero		1


	//   ....[24]....
        /*0514*/ 	.word	0x00008b10
        /*0518*/ 	.word	0x0000000d
        /*051c*/ 	.word	0x00030c40
        /*0520*/ 	.short	0x010a
        /*0522*/ 	.byte	0x3f
	.zero		1


	//   ....[25]....
        /*0524*/ 	.word	0x00008f00
        /*0528*/ 	.word	0x00000007
        /*052c*/ 	.word	0x00000000
        /*0530*/ 	.short	0x010a
        /*0532*/ 	.byte	0x3f
	.zero		1


	//   ....[26]....
        /*0534*/ 	.word	0x00008f50
        /*0538*/ 	.word	0x0000000b
        /*053c*/ 	.word	0x00000000
        /*0540*/ 	.short	0x010a
        /*0542*/ 	.byte	0x3f
	.zero		1


	//   ....[27]....
        /*0544*/ 	.word	0x00008fb0
        /*0548*/ 	.word	0x00000009
        /*054c*/ 	.word	0x00000000
        /*0550*/ 	.short	0x010a
        /*0552*/ 	.byte	0x3f
	.zero		1


	//   ....[28]....
        /*0554*/ 	.word	0x00008fe0
        /*0558*/ 	.word	0x00000003
        /*055c*/ 	.word	0x00000000
        /*0560*/ 	.short	0x010a
        /*0562*/ 	.byte	0x3f
	.zero		1


	//   ....[29]....
        /*0564*/ 	.word	0x000090b0
        /*0568*/ 	.word	0x000000e2
        /*056c*/ 	.word	0x00030c00
        /*0570*/ 	.short	0x010a
        /*0572*/ 	.byte	0x3f
	.zero		1


	//   ....[30]....
        /*0574*/ 	.word	0x00009100
        /*0578*/ 	.word	0x00000009
        /*057c*/ 	.word	0x00030c10
        /*0580*/ 	.short	0x010a
        /*0582*/ 	.byte	0x3f
	.zero		1


	//   ....[31]....
        /*0584*/ 	.word	0x00009150
        /*0588*/ 	.word	0x00000009
        /*058c*/ 	.word	0x00030c30
        /*0590*/ 	.short	0x010a
        /*0592*/ 	.byte	0x3f
	.zero		1


	//   ....[32]....
        /*0594*/ 	.word	0x000093d0
        /*0598*/ 	.word	0x0000000c
        /*059c*/ 	.word	0x00030c20
        /*05a0*/ 	.short	0x010a
        /*05a2*/ 	.byte	0x3f
	.zero		1


	//   ....[33]....
        /*05a4*/ 	.word	0x00009420
        /*05a8*/ 	.word	0x0000000c
        /*05ac*/ 	.word	0x00030c40
        /*05b0*/ 	.short	0x010a
        /*05b2*/ 	.byte	0x3f
	.zero		1


	//   ....[34]....
        /*05b4*/ 	.word	0x00009470
        /*05b8*/ 	.word	0x0000000c
        /*05bc*/ 	.word	0x00030c28
        /*05c0*/ 	.short	0x010a
        /*05c2*/ 	.byte	0x3f
	.zero		1


	//   ....[35]....
        /*05c4*/ 	.word	0x000094c0
        /*05c8*/ 	.word	0x0000000c
        /*05cc*/ 	.word	0x00030c48
        /*05d0*/ 	.short	0x010a
        /*05d2*/ 	.byte	0x3f
	.zero		1


	//   ....[36]....
        /*05d4*/ 	.word	0x00009520
        /*05d8*/ 	.word	0x0000000c
        /*05dc*/ 	.word	0x00030c20
        /*05e0*/ 	.short	0x010a
        /*05e2*/ 	.byte	0x3f
	.zero		1


	//   ....[37]....
        /*05e4*/ 	.word	0x00009570
        /*05e8*/ 	.word	0x0000000c
        /*05ec*/ 	.word	0x00030c40
        /*05f0*/ 	.short	0x010a
        /*05f2*/ 	.byte	0x3f
	.zero		1


	//   ....[38]....
        /*05f4*/ 	.word	0x000095c0
        /*05f8*/ 	.word	0x0000000c
        /*05fc*/ 	.word	0x00030c28
        /*0600*/ 	.short	0x010a
        /*0602*/ 	.byte	0x3f
	.zero		1


	//   ....[39]....
        /*0604*/ 	.word	0x00009610
        /*0608*/ 	.word	0x0000000d
        /*060c*/ 	.word	0x00030c40
        /*0610*/ 	.short	0x010a
        /*0612*/ 	.byte	0x3f
	.zero		1


	//   ....[40]....
        /*0614*/ 	.word	0x000096f0
        /*0618*/ 	.word	0x00000007
        /*061c*/ 	.word	0x00000000
        /*0620*/ 	.short	0x010a
        /*0622*/ 	.byte	0x3f
	.zero		1


	//   ....[41]....
        /*0624*/ 	.word	0x00009740
        /*0628*/ 	.word	0x0000000b
        /*062c*/ 	.word	0x00000000
        /*0630*/ 	.short	0x010a
        /*0632*/ 	.byte	0x3f
	.zero		1


	//   ....[42]....
        /*0634*/ 	.word	0x00009790
        /*0638*/ 	.word	0x00000009
        /*063c*/ 	.word	0x00000000
        /*0640*/ 	.short	0x010a
        /*0642*/ 	.byte	0x3f
	.zero		1


	//----- nvinfo : EIATTR_NUM_MBARRIERS
	.align		4
.L_1286:
        /*0644*/ 	.byte	0x03, 0x38
        /*0646*/ 	.short	0x0009


	//----- nvinfo : EIATTR_EXIT_INSTR_OFFSETS
	.align		4
        /*0648*/ 	.byte	0x04, 0x1c
        /*064a*/ 	.short	(.L_1288 - .L_1287)


	//   ....[0]....
.L_1287:
        /*064c*/ 	.word	0x00009030


	//----- nvinfo : EIATTR_MAX_THREADS
	.align		4
.L_1288:
        /*0650*/ 	.byte	0x04, 0x05
        /*0652*/ 	.short	(.L_1290 - .L_1289)
.L_1289:
        /*0654*/ 	.word	0x00000180
        /*0658*/ 	.word	0x00000001
        /*065c*/ 	.word	0x00000001


	//----- nvinfo : EIATTR_CRS_STACK_SIZE
	.align		4
.L_1290:
        /*0660*/ 	.byte	0x04, 0x1e
        /*0662*/ 	.short	(.L_1292 - .L_1291)
.L_1291:
        /*0664*/ 	.word	0x00000000


	//----- nvinfo : EIATTR_CBANK_PARAM_SIZE
	.align		4
.L_1292:
        /*0668*/ 	.byte	0x03, 0x19
        /*066a*/ 	.short	0x06f0


	//----- nvinfo : EIATTR_PARAM_CBANK
	.align		4
        /*066c*/ 	.byte	0x04, 0x0a
        /*066e*/ 	.short	(.L_1294 - .L_1293)
	.align		4
.L_1293:
        /*0670*/ 	.word	index@(.nv.constant0._ZN7cutlass13device_kernelIN5flash11enable_sm90INS1_16FlashAttnBwdSm90INS1_25CollectiveMainloopBwdSm90ILi2ELi2ELi2EN4cute5tupleIJNS5_1CILi1EEES8_S8_EEENS6_IJNS7_ILi128EEESA_NS7_ILi64EEEEEENS_6half_tEfNS_4arch4Sm90ELb0ELb0ELb0ELb1ELb1ELb1ELb0ELb0ELi2ELi1ELi2ELi2ELb0EEENS1_24CollectiveEpilogueBwdGQAISC_fSF_Li256ELb1ELb1EEENS1_19SingleTileSchedulerILb1ELb0ELb0ELi128EEEEEEEEEvNT_6ParamsE)
        /*0674*/ 	.short	0x0210
        /*0676*/ 	.short	0x06f0


	//----- nvinfo : EIATTR_SW_WAR
	.align		4
.L_1294:
        /*0678*/ 	.byte	0x04, 0x36
        /*067a*/ 	.short	(.L_1296 - .L_1295)
.L_1295:
        /*067c*/ 	.word	0x00000008
.L_1296:


//--------------------- .nv.info._ZN7cutlass13device_kernelIN5flash11enable_sm90INS1_16FlashAttnBwdSm90INS1_25CollectiveMainloopBwdSm90ILi2ELi2ELi2EN4cute5tupleIJNS5_1CILi1EEES8_S8_EEENS6_IJNS7_ILi128EEESA_NS7_ILi64EEEEEENS_6half_tEfNS_4arch4Sm90ELb0ELb1ELb0ELb0ELb0ELb1ELb0ELb0ELi2ELi1ELi2ELi2ELb0EEENS1_21CollectiveEpilogueBwdISC_SD_SF_Li256ELb0ELb0ELi1EEENS1_19SingleTileSchedulerILb0ELb0ELb0ELi128EEEEEEEEEvNT_6ParamsE --------------------------
	.section	.nv.info._ZN7cutlass13device_kernelIN5flash11enable_sm90INS1_16FlashAttnBwdSm90INS1_25CollectiveMainloopBwdSm90ILi2ELi2ELi2EN4cute5tupleIJNS5_1CILi1EEES8_S8_EEENS6_IJNS7_ILi128EEESA_NS7_ILi64EEEEEENS_6half_tEfNS_4arch4Sm90ELb0ELb1ELb0ELb0ELb0ELb1ELb0ELb0ELi2ELi1ELi2ELi2ELb0EEENS1_21CollectiveEpilogueBwdISC_SD_SF_Li256ELb0ELb0ELi1EEENS1_19SingleTileSchedulerILb0ELb0ELb0ELi128EEEEEEEEEvNT_6ParamsE,"",@"SHT_CUDA_INFO"
	.sectionflags	@""
	.align	4


	//----- nvinfo : EIATTR_CUDA_API_VERSION
	.align		4
        /*0000*/ 	.byte	0x04, 0x37
        /*0002*/ 	.short	(.L_1298 - .L_1297)
.L_1297:
        /*0004*/ 	.word	0x00000082


	//----- nvinfo : EIATTR_KPARAM_INFO
	.align		4
.L_1298:
        /*0008*/ 	.byte	0x04, 0x17
        /*000a*/ 	.short	(.L_1300 - .L_1299)
.L_1299:
        /*000c*/ 	.word	0x00000000
        /*0010*/ 	.short	0x0000
        /*0012*/ 	.short	0x0070
        /*0014*/ 	.byte	0x00, 0xf0, 0x01, 0x24


	//----- nvinfo : EIATTR_SPARSE_MMA_MASK
	.align		4
.L_1300:
        /*0018*/ 	.byte	0x03, 0x50
        /*001a*/ 	.short	0x0000


	//----- nvinfo : EIATTR_MAXREG_COUNT
	.align		4
        /*001c*/ 	.byte	0x03, 0x1b
        /*001e*/ 	.short	0x00a8


	//----- nvinfo : EIATTR_NUM_BARRIERS
	.align		4
        /*0020*/ 	.byte	0x02, 0x4c
        /*0022*/ 	.byte	0x10
	.zero		1


	//----- nvinfo : EIATTR_EXTERNS
	.align		4
        /*0024*/ 	.byte	0x04, 0x0f
        /*0026*/ 	.short	(.L_1302 - .L_1301)


	//   ....[0]....
	.align		4
.L_1301:
        /*0028*/ 	.word	index@(__assertfail)


	//----- nvinfo : EIATTR_ANNOTATIONS
	.align		4
.L_1302:
        /*002c*/ 	.byte	0x04, 0x55
        /*002e*/ 	.short	(.L_1304 - .L_1303)


	//   ....[0]....
.L_1303:
        /* <DEDUP_REMOVED lines=29> */


	//----- nvinfo : EIATTR_MERCURY_ISA_VERSION
	.align		4
.L_1304:
        /*01f0*/ 	.byte	0x03, 0x5f
        /*01f2*/ 	.short	0x0101


	//----- nvinfo : EIATTR_INT_WARP_WIDE_INSTR_OFFSETS
	.align		4
        /*01f4*/ 	.byte	0x04, 0x31
        /*01f6*/ 	.short	(.L_1306 - .L_1305)


	//   ....[0]....
.L_1305:
        /*01f8*/ 	.word	0x000001f0


	//   ....[1]....
        /*01fc*/ 	.word	0x00000220


	//----- nvinfo : EIATTR_COOP_GROUP_MASK_REGIDS
	.align		4
.L_1306:
        /*0200*/ 	.byte	0x04, 0x29
        /*0202*/ 	.short	(.L_1308 - .L_1307)


	//   ....[0]....
.L_1307:
        /*0204*/ 	.word	0xffffffff


	//   ....[1]....
        /*0208*/ 	.word	0xffffffff


	//   ....[2]....
        /*020c*/ 	.word	0xffffffff


	//   ....[3]....
        /*0210*/ 	.word	0xffffffff


	//   ....[4]....
        /*0214*/ 	.word	0xffffffff


	//   ....[5]....
        /*0218*/ 	.word	0xffffffff


	//   ....[6]....
        /*021c*/ 	.word	0xffffffff


	//   ....[7]....
        /*0220*/ 	.word	0xffffffff


	//   ....[8]....
        /*0224*/ 	.word	0xffffffff


	//   ....[9]....
        /*0228*/ 	.word	0xffffffff


	//   ....[10]....
        /*022c*/ 	.word	0xffffffff


	//   ....[11]....
        /*0230*/ 	.word	0xffffffff


	//   ....[12]....
        /*0234*/ 	.word	0xffffffff


	//   ....[13]....
        /*0238*/ 	.word	0xffffffff


	//   ....[14]....
        /*023c*/ 	.word	0xffffffff


	//   ....[15]....
        /*0240*/ 	.word	0xffffffff


	//   ....[16]....
        /*0244*/ 	.word	0xffffffff


	//   ....[17]....
        /*0248*/ 	.word	0xffffffff


	//   ....[18]....
        /*024c*/ 	.word	0xffffffff


	//   ....[19]....
        /*0250*/ 	.word	0xffffffff


	//   ....[20]....
        /*0254*/ 	.word	0xffffffff


	//   ....[21]....
        /*0258*/ 	.word	0xffffffff


	//   ....[22]....
        /*025c*/ 	.word	0xffffffff


	//   ....[23]....
        /*0260*/ 	.word	0xffffffff


	//   ....[24]....
        /*0264*/ 	.word	0xffffffff


	//   ....[25]....
        /*0268*/ 	.word	0xffffffff


	//   ....[26]....
        /*026c*/ 	.word	0xffffffff


	//   ....[27]....
        /*0270*/ 	.word	0xffffffff


	//   ....[28]....
        /*0274*/ 	.word	0xffffffff


	//   ....[29]....
        /*0278*/ 	.word	0xffffffff


	//   ....[30]....
        /*027c*/ 	.word	0xffffffff


	//   ....[31]....
        /*0280*/ 	.word	0xffffffff


	//   ....[32]....
        /*0284*/ 	.word	0xffffffff


	//   ....[33]....
        /*0288*/ 	.word	0xffffffff


	//   ....[34]....
        /*028c*/ 	.word	0xffffffff


	//   ....[35]....
        /*0290*/ 	.word	0xffffffff


	//   ....[36]....
        /*0294*/ 	.word	0xffffffff


	//   ....[37]....
        /*0298*/ 	.word	0xffffffff


	//   ....[38]....
        /*029c*/ 	.word	0xffffffff


	//   ....[39]....
        /*02a0*/ 	.word	0xffffffff


	//   ....[40]....
        /*02a4*/ 	.word	0xffffffff


	//   ....[41]....
        /*02a8*/ 	.word	0xffffffff


	//   ....[42]....
        /*02ac*/ 	.word	0xffffffff


	//   ....[43]....
        /*02b0*/ 	.word	0xffffffff


	//   ....[44]....
        /*02b4*/ 	.word	0xffffffff


	//   ....[45]....
        /*02b8*/ 	.word	0xffffffff


	//   ....[46]....
        /*02bc*/ 	.word	0xffffffff


	//   ....[47]....
        /*02c0*/ 	.word	0xffffffff


	//   ....[48]....
        /*02c4*/ 	.word	0xffffffff


	//   ....[49]....
        /*02c8*/ 	.word	0xffffffff


	//   ....[50]....
        /*02cc*/ 	.word	0xffffffff


	//   ....[51]....
        /*02d0*/ 	.word	0xffffffff


	//   ....[52]....
        /*02d4*/ 	.word	0xffffffff


	//   ....[53]....
        /*02d8*/ 	.word	0xffffffff


	//   ....[54]....
        /*02dc*/ 	.word	0xffffffff


	//   ....[55]....
        /*02e0*/ 	.word	0xffffffff


	//   ....[56]....
        /*02e4*/ 	.word	0xffffffff


	//   ....[57]....
        /*02e8*/ 	.word	0xffffffff


	//   ....[58]....
        /*02ec*/ 	.word	0xffffffff


	//   ....[59]....
        /*02f0*/ 	.word	0xffffffff


	//   ....[60]....
        /*02f4*/ 	.word	0xffffffff


	//   ....[61]....
        /*02f8*/ 	.word	0xffffffff


	//   ....[62]....
        /*02fc*/ 	.word	0xffffffff


	//   ....[63]....
        /*0300*/ 	.word	0xffffffff


	//   ....[64]....
        /*0304*/ 	.word	0xffffffff


	//   ....[65]....
        /*0308*/ 	.word	0xffffffff


	//   ....[66]....
        /*030c*/ 	.word	0xffffffff


	//   ....[67]....
        /*0310*/ 	.word	0xffffffff


	//   ....[68]....
        /*0314*/ 	.word	0xffffffff


	//   ....[69]....
        /*0318*/ 	.word	0xffffffff


	//   ....[70]....
        /*031c*/ 	.word	0xffffffff


	//   ....[71]....
        /*0320*/ 	.word	0xffffffff


	//   ....[72]....
        /*0324*/ 	.word	0xffffffff


	//   ....[73]....
        /*0328*/ 	.word	0xffffffff


	//   ....[74]....
        /*032c*/ 	.word	0xffffffff


	//   ....[75]....
        /*0330*/ 	.word	0xffffffff


	//   ....[76]....
        /*0334*/ 	.word	0xffffffff


	//   ....[77]....
        /*0338*/ 	.word	0xffffffff


	//   ....[78]....
        /*033c*/ 	.word	0xffffffff


	//   ....[79]....
        /*0340*/ 	.word	0xffffffff


	//   ....[80]....
        /*0344*/ 	.word	0xffffffff


	//   ....[81]....
        /*0348*/ 	.word	0xffffffff


	//   ....[82]....
        /*034c*/ 	.word	0xffffffff


	//   ....[83]....
        /*0350*/ 	.word	0xffffffff


	//   ....[84]....
        /*0354*/ 	.word	0xffffffff


	//   ....[85]....
        /*0358*/ 	.word	0xffffffff


	//   ....[86]....
        /*035c*/ 	.word	0xffffffff


	//   ....[87]....
        /*0360*/ 	.word	0xffffffff


	//   ....[88]....
        /*0364*/ 	.word	0xffffffff


	//   ....[89]....
        /*0368*/ 	.word	0xffffffff


	//   ....[90]....
        /*036c*/ 	.word	0xffffffff


	//   ....[91]....
        /*0370*/ 	.word	0xffffffff


	//   ....[92]....
        /*0374*/ 	.word	0xffffffff


	//   ....[93]....
        /*0378*/ 	.word	0xffffffff


	//   ....[94]....
        /*037c*/ 	.word	0xffffffff


	//   ....[95]....
        /*0380*/ 	.word	0xffffffff


	//   ....[96]....
        /*0384*/ 	.word	0xffffffff


	//   ....[97]....
        /*0388*/ 	.word	0xffffffff


	//   ....[98]....
        /*038c*/ 	.word	0xffffffff


	//   ....[99]....
        /*0390*/ 	.word	0xffffffff


	//   ....[100]....
        /*0394*/ 	.word	0xffffffff


	//   ....[101]....
        /*0398*/ 	.word	0xffffffff


	//   ....[102]....
        /*039c*/ 	.word	0xffffffff


	//   ....[103]....
        /*03a0*/ 	.word	0xffffffff


	//   ....[104]....
        /*03a4*/ 	.word	0xffffffff


	//   ....[105]....
        /*03a8*/ 	.word	0xffffffff


	//   ....[106]....
        /*03ac*/ 	.word	0xffffffff


	//   ....[107]....
        /*03b0*/ 	.word	0xffffffff


	//   ....[108]....
        /*03b4*/ 	.word	0xffffffff


	//   ....[109]....
        /*03b8*/ 	.word	0xffffffff


	//   ....[110]....
        /*03bc*/ 	.word	0xffffffff


	//   ....[111]....
        /*03c0*/ 	.word	0xffffffff


	//   ....[112]....
        /*03c4*/ 	.word	0xffffffff


	//   ....[113]....
        /*03c8*/ 	.word	0xffffffff


	//   ....[114]....
        /*03cc*/ 	.word	0xffffffff


	//   ....[115]....
        /*03d0*/ 	.word	0xffffffff


	//   ....[116]....
        /*03d4*/ 	.word	0xffffffff


	//   ....[117]....
        /*03d8*/ 	.word	0xffffffff


	//   ....[118]....
        /*03dc*/ 	.word	0xffffffff


	//   ....[119]....
        /*03e0*/ 	.word	0xffffffff


	//   ....[120]....
        /*03e4*/ 	.word	0xffffffff


	//   ....[121]....
        /*03e8*/ 	.word	0xffffffff


	//   ....[122]....
        /*03ec*/ 	.word	0xffffffff


	//   ....[123]....
        /*03f0*/ 	.word	0xffffffff


	//   ....[124]....
        /*03f4*/ 	.word	0xffffffff


	//   ....[125]....
        /*03f8*/ 	.word	0xffffffff


	//   ....[126]....
        /*03fc*/ 	.word	0xffffffff


	//   ....[127]....
        /*0400*/ 	.word	0xffffffff


	//   ....[128]....
        /*0404*/ 	.word	0xffffffff


	//   ....[129]....
        /*0408*/ 	.word	0xffffffff


	//   ....[130]....
        /*040c*/ 	.word	0xffffffff


	//   ....[131]....
        /*0410*/ 	.word	0xffffffff


	//   ....[132]....
        /*0414*/ 	.word	0xffffffff


	//   ....[133]....
        /*0418*/ 	.word	0xffffffff


	//   ....[134]....
        /*041c*/ 	.word	0xffffffff


	//   ....[135]....
        /*0420*/ 	.word	0xffffffff


	//   ....[136]....
        /*0424*/ 	.word	0xffffffff


	//   ....[137]....
        /*0428*/ 	.word	0xffffffff


	//   ....[138]....
        /*042c*/ 	.word	0xffffffff


	//   ....[139]....
        /*0430*/ 	.word	0xffffffff


	//   ....[140]....
        /*0434*/ 	.word	0xffffffff


	//   ....[141]....
        /*0438*/ 	.word	0xffffffff


	//   ....[142]....
        /*043c*/ 	.word	0xffffffff


	//   ....[143]....
        /*0440*/ 	.word	0xffffffff


	//   ....[144]....
        /*0444*/ 	.word	0xffffffff


	//   ....[145]....
        /*0448*/ 	.word	0xffffffff


	//   ....[146]....
        /*044c*/ 	.word	0xffffffff


	//   ....[147]....
        /*0450*/ 	.word	0xffffffff


	//   ....[148]....
        /*0454*/ 	.word	0xffffffff


	//   ....[149]....
        /*0458*/ 	.word	0xffffffff


	//   ....[150]....
        /*045c*/ 	.word	0xffffffff


	//   ....[151]....
        /*0460*/ 	.word	0xffffffff


	//   ....[152]....
        /*0464*/ 	.word	0xffffffff


	//   ....[153]....
        /*0468*/ 	.word	0xffffffff


	//   ....[154]....
        /*046c*/ 	.word	0xffffffff


	//   ....[155]....
        /*0470*/ 	.word	0xffffffff


	//   ....[156]....
        /*0474*/ 	.word	0xffffffff


	//   ....[157]....
        /*0478*/ 	.word	0xffffffff


	//   ....[158]....
        /*047c*/ 	.word	0xffffffff


	//   ....[159]....
        /*0480*/ 	.word	0xffffffff


	//   ....[160]....
        /*0484*/ 	.word	0xffffffff


	//   ....[161]....
        /*0488*/ 	.word	0xffffffff


	//   ....[162]....
        /*048c*/ 	.word	0xffffffff


	//   ....[163]....
        /*0490*/ 	.word	0xffffffff


	//   ....[164]....
        /*0494*/ 	.word	0xffffffff


	//   ....[165]....
        /*0498*/ 	.word	0xffffffff


	//   ....[166]....
        /*049c*/ 	.word	0xffffffff


	//   ....[167]....
        /*04a0*/ 	.word	0xffffffff


	//   ....[168]....
        /*04a4*/ 	.word	0xffffffff


	//   ....[169]....
        /*04a8*/ 	.word	0xffffffff


	//   ....[170]....
        /*04ac*/ 	.word	0xffffffff


	//   ....[171]....
        /*04b0*/ 	.word	0xffffffff


	//   ....[172]....
        /*04b4*/ 	.word	0xffffffff


	//   ....[173]....
        /*04b8*/ 	.word	0xffffffff


	//   ....[174]....
        /*04bc*/ 	.word	0xffffffff


	//   ....[175]....
        /*04c0*/ 	.word	0xffffffff


	//   ....[176]....
        /*04c4*/ 	.word	0xffffffff


	//   ....[177]....
        /*04c8*/ 	.word	0xffffffff


	//   ....[178]....
        /*04cc*/ 	.word	0xffffffff


	//   ....[179]....
        /*04d0*/ 	.word	0xffffffff


	//   ....[180]....
        /*04d4*/ 	.word	0xffffffff


	//   ....[181]....
        /*04d8*/ 	.word	0xffffffff


	//   ....[182]....
        /*04dc*/ 	.word	0xffffffff


	//   ....[183]....
        /*04e0*/ 	.word	0xffffffff


	//   ....[184]....
        /*04e4*/ 	.word	0xffffffff


	//   ....[185]....
        /*04e8*/ 	.word	0xffffffff


	//   ....[186]....
        /*04ec*/ 	.word	0xffffffff


	//   ....[187]....
        /*04f0*/ 	.word	0xffffffff


	//   ....[188]....
        /*04f4*/ 	.word	0xffffffff


	//   ....[189]....
        /*04f8*/ 	.word	0xffffffff


	//   ....[190]....
        /*04fc*/ 	.word	0xffffffff


	//   ....[191]....
        /*0500*/ 	.word	0xffffffff


	//   ....[192]....
        /*0504*/ 	.word	0xffffffff


	//   ....[193]....
        /*0508*/ 	.word	0xffffffff


	//   ....[194]....
        /*050c*/ 	.word	0xffffffff


	//   ....[195]....
        /*0510*/ 	.word	0xffffffff


	//   ....[196]....
        /*0514*/ 	.word	0xffffffff


	//   ....[197]....
        /*0518*/ 	.word	0xffffffff


	//   ....[198]....
        /*051c*/ 	.word	0xffffffff


	//   ....[199]....
        /*0520*/ 	.word	0xffffffff


	//   ....[200]....
        /*0524*/ 	.word	0x0500000f


	//----- nvinfo : EIATTR_COOP_GROUP_INSTR_OFFSETS
	.align		4
.L_1308:
        /*0528*/ 	.byte	0x04, 0x28
        /*052a*/ 	.short	(.L_1310 - .L_1309)


	//   ....[0]....
.L_1309:
        /*052c*/ 	.word	0x00000070


	//   ....[1]....
        /*0530*/ 	.word	0x00000200


	//   ....[2]....
        /*0534*/ 	.word	0x00000250


	//   ....[3]....
        /*0538*/ 	.word	0x00000440


	//   ....[4]....
        /*053c*/ 	.word	0x00000660


	//   ....[5]....
        /*0540*/ 	.word	0x00000fb0


	//   ....[6]....
        /*0544*/ 	.word	0x00001f90


	//   ....[7]....
        /*0548*/ 	.word	0x000020e0


	//   ....[8]....
        /*054c*/ 	.word	0x00002260


	//   ....[9]....
        /*0550*/ 	.word	0x000022c0


	//   ....[10]....
        /*0554*/ 	.word	0x00002320


	//   ....[11]....
        /*0558*/ 	.word	0x00002440


	//   ....[12]....
        /*055c*/ 	.word	0x00002620


	//   ....[13]....
        /*0560*/ 	.word	0x00002760


	//   ....[14]....
        /*0564*/ 	.word	0x00002850


	//   ....[15]....
        /*0568*/ 	.word	0x00002c20


	//   ....[16]....
        /*056c*/ 	.word	0x00002c30


	//   ....[17]....
        /*0570*/ 	.word	0x00002c50


	//   ....[18]....
        /*0574*/ 	.word	0x00002c90


	//   ....[19]....
        /*0578*/ 	.word	0x00002e90


	//   ....[20]....
        /*057c*/ 	.word	0x00002fe0


	//   ....[21]....
        /*0580*/ 	.word	0x00003060


	//   ....[22]....
        /*0584*/ 	.word	0x00003080


	//   ....[23]....
        /*0588*/ 	.word	0x000031f0


	//   ....[24]....
        /*058c*/ 	.word	0x00003220


	//   ....[25]....
        /*0590*/ 	.word	0x00003270


	//   ....[26]....
        /*0594*/ 	.word	0x00003280


	//   ....[27]....
        /*0598*/ 	.word	0x00003290


	//   ....[28]....
        /*059c*/ 	.word	0x000032a0


	//   ....[29]....
        /*05a0*/ 	.word	0x000032d0


	//   ....[30]....
        /*05a4*/ 	.word	0x00003390


	//   ....[31]....
        /*05a8*/ 	.word	0x000033b0


	//   ....[32]....
        /*05ac*/ 	.word	0x00003400


	//   ....[33]....
        /*05b0*/ 	.word	0x00003410


	//   ....[34]....
        /*05b4*/ 	.word	0x000034a0


	//   ....[35]....
        /*05b8*/ 	.word	0x000034b0


	//   ....[36]....
        /*05bc*/ 	.word	0x000034f0


	//   ....[37]....
        /*05c0*/ 	.word	0x00003540


	//   ....[38]....
        /*05c4*/ 	.word	0x00003550


	//   ....[39]....
        /*05c8*/ 	.word	0x00003580


	//   ....[40]....
        /*05cc*/ 	.word	0x000035c0


	//   ....[41]....
        /*05d0*/ 	.word	0x000035f0


	//   ....[42]....
        /*05d4*/ 	.word	0x00003620


	//   ....[43]....
        /*05d8*/ 	.word	0x00003630


	//   ....[44]....
        /*05dc*/ 	.word	0x00003650


	//   ....[45]....
        /*05e0*/ 	.word	0x00003760


	//   ....[46]....
        /*05e4*/ 	.word	0x000037b0


	//   ....[47]....
        /*05e8*/ 	.word	0x000037c0


	//   ....[48]....
        /*05ec*/ 	.word	0x000037d0


	//   ....[49]....
        /*05f0*/ 	.word	0x000037e0


	//   ....[50]....
        /*05f4*/ 	.word	0x000037f0


	//   ....[51]....
        /*05f8*/ 	.word	0x00003800


	//   ....[52]....
        /*05fc*/ 	.word	0x00003860


	//   ....[53]....
        /*0600*/ 	.word	0x000038c0


	//   ....[54]....
        /*0604*/ 	.word	0x000038f0


	//   ....[55]....
        /*0608*/ 	.word	0x00003930


	//   ....[56]....
        /*060c*/ 	.word	0x00003940


	//   ....[57]....
        /*0610*/ 	.word	0x00003960


	//   ....[58]....
        /*0614*/ 	.word	0x00003970


	//   ....[59]....
        /*0618*/ 	.word	0x00003980


	//   ....[60]....
        /*061c*/ 	.word	0x00003990


	//   ....[61]....
        /*0620*/ 	.word	0x000039a0


	//   ....[62]....
        /*0624*/ 	.word	0x000039e0


	//   ....[63]....
        /*0628*/ 	.word	0x000039f0


	//   ....[64]....
        /*062c*/ 	.word	0x00003a00


	//   ....[65]....
        /*0630*/ 	.word	0x00003a10


	//   ....[66]....
        /*0634*/ 	.word	0x00003a20


	//   ....[67]....
        /*0638*/ 	.word	0x00003a30


	//   ....[68]....
        /*063c*/ 	.word	0x00003a40


	//   ....[69]....
        /*0640*/ 	.word	0x00003a50


	//   ....[70]....
        /*0644*/ 	.word	0x00006210


	//   ....[71]....
        /*0648*/ 	.word	0x00006250


	//   ....[72]....
        /*064c*/ 	.word	0x00006290


	//   ....[73]....
        /*0650*/ 	.word	0x000062c0


	//   ....[74]....
        /*0654*/ 	.word	0x000062f0


	//   ....[75]....
        /*0658*/ 	.word	0x00006320


	//   ....[76]....
        /*065c*/ 	.word	0x000065a0


	//   ....[77]....
        /*0660*/ 	.word	0x00006650


	//   ....[78]....
        /*0664*/ 	.word	0x000066d0


	//   ....[79]....
        /*0668*/ 	.word	0x00006710


	//   ....[80]....
        /*066c*/ 	.word	0x00006740


	//   ....[81]....
        /*0670*/ 	.word	0x00006770


	//   ....[82]....
        /*0674*/ 	.word	0x000067b0


	//   ....[83]....
        /*0678*/ 	.word	0x000067d0


	//   ....[84]....
        /*067c*/ 	.word	0x00006810


	//   ....[85]....
        /*0680*/ 	.word	0x00006870


	//   ....[86]....
        /*0684*/ 	.word	0x00006920


	//   ....[87]....
        /*0688*/ 	.word	0x000069a0


	//   ....[88]....
        /*068c*/ 	.word	0x000069e0


	//   ....[89]....
        /*0690*/ 	.word	0x000069f0


	//   ....[90]....
        /*0694*/ 	.word	0x00006a10


	//   ....[91]....
        /*0698*/ 	.word	0x00006a60


	//   ....[92]....
        /*069c*/ 	.word	0x00006aa0


	//   ....[93]....
        /*06a0*/ 	.word	0x00006b30


	//   ....[94]....
        /*06a4*/ 	.word	0x00006b70


	//   ....[95]....
        /*06a8*/ 	.word	0x00006bb0


	//   ....[96]....
        /*06ac*/ 	.word	0x00006c00


	//   ....[97]....
        /*06b0*/ 	.word	0x00006c40


	//   ....[98]....
        /*06b4*/ 	.word	0x00006c80


	//   ....[99]....
        /*06b8*/ 	.word	0x00006d10


	//   ....[100]....
        /*06bc*/ 	.word	0x00006dd0


	//   ....[101]....
        /*06c0*/ 	.word	0x00006e30


	//   ....[102]....
        /*06c4*/ 	.word	0x00007230


	//   ....[103]....
        /*06c8*/ 	.word	0x00007240


	//   ....[104]....
        /*06cc*/ 	.word	0x00007250


	//   ....[105]....
        /*06d0*/ 	.word	0x00007260


	//   ....[106]....
        /*06d4*/ 	.word	0x00007270


	//   ....[107]....
        /*06d8*/ 	.word	0x00007280


	//   ....[108]....
        /*06dc*/ 	.word	0x000072a0


	//   ....[109]....
        /*06e0*/ 	.word	0x000072c0


	//   ....[110]....
        /*06e4*/ 	.word	0x00007320


	//   ....[111]....
        /*06e8*/ 	.word	0x00007360


	//   ....[112]....
        /*06ec*/ 	.word	0x000073c0


	//   ....[113]....
        /*06f0*/ 	.word	0x000073f0


	//   ....[114]....
        /*06f4*/ 	.word	0x00007430


	//   ....[115]....
        /*06f8*/ 	.word	0x00007440


	//   ....[116]....
        /*06fc*/ 	.word	0x000074a0


	//   ....[117]....
        /*0700*/ 	.word	0x000074b0


	//   ....[118]....
        /*0704*/ 	.word	0x000074c0


	//   ....[119]....
        /*0708*/ 	.word	0x000074f0


	//   ....[120]....
        /*070c*/ 	.word	0x00007530


	//   ....[121]....
        /*0710*/ 	.word	0x00007560


	//   ....[122]....
        /*0714*/ 	.word	0x000075a0


	//   ....[123]....
        /*0718*/ 	.word	0x000075d0


	//   ....[124]....
        /*071c*/ 	.word	0x000075f0


	//   ....[125]....
        /*0720*/ 	.word	0x00007630


	//   ....[126]....
        /*0724*/ 	.word	0x00007670


	//   ....[127]....
        /*0728*/ 	.word	0x000076b0


	//   ....[128]....
        /*072c*/ 	.word	0x000076c0


	//   ....[129]....
        /*0730*/ 	.word	0x000076d0


	//   ....[130]....
        /*0734*/ 	.word	0x000076e0


	//   ....[131]....
        /*0738*/ 	.word	0x000076f0


	//   ....[132]....
        /*073c*/ 	.word	0x00007730


	//   ....[133]....
        /*0740*/ 	.word	0x00007770


	//   ....[134]....
        /*0744*/ 	.word	0x00009c60


	//   ....[135]....
        /*0748*/ 	.word	0x00009ca0


	//   ....[136]....
        /*074c*/ 	.word	0x00009cc0


	//   ....[137]....
        /*0750*/ 	.word	0x00009d10


	//   ....[138]....
        /*0754*/ 	.word	0x00009de0


	//   ....[139]....
        /*0758*/ 	.word	0x00009e80


	//   ....[140]....
        /*075c*/ 	.word	0x00009f20


	//   ....[141]....
        /*0760*/ 	.word	0x00009fc0


	//   ....[142]....
        /*0764*/ 	.word	0x0000a000


	//   ....[143]....
        /*0768*/ 	.word	0x0000a0d0


	//   ....[144]....
        /*076c*/ 	.word	0x0000a110


	//   ....[145]....
        /*0770*/ 	.word	0x0000a150


	//   ....[146]....
        /*0774*/ 	.word	0x0000a1f0


	//   ....[147]....
        /*0778*/ 	.word	0x0000a230


	//   ....[148]....
        /*077c*/ 	.word	0x0000a2d0


	//   ....[149]....
        /*0780*/ 	.word	0x0000a350


	//   ....[150]....
        /*0784*/ 	.word	0x0000a4d0


	//   ....[151]....
        /*0788*/ 	.word	0x0000a620


	//   ....[152]....
        /*078c*/ 	.word	0x0000a6e0


	//   ....[153]....
        /*0790*/ 	.word	0x0000a760


	//   ....[154]....
        /*0794*/ 	.word	0x0000a8b0


	//   ....[155]....
        /*0798*/ 	.word	0x0000aec0


	//   ....[156]....
        /*079c*/ 	.word	0x0000afc0


	//   ....[157]....
        /*07a0*/ 	.word	0x0000b000


	//   ....[158]....
        /*07a4*/ 	.word	0x0000b040


	//   ....[159]....
        /*07a8*/ 	.word	0x0000b070


	//   ....[160]....
        /*07ac*/ 	.word	0x0000b0b0


	//   ....[161]....
        /*07b0*/ 	.word	0x0000b140


	//   ....[162]....
        /*07b4*/ 	.word	0x0000b220


	//   ....[163]....
        /*07b8*/ 	.word	0x0000b2a0


	//   ....[164]....
        /*07bc*/ 	.word	0x0000b2e0


	//   ....[165]....
        /*07c0*/ 	.word	0x0000b340


	//   ....[166]....
        /*07c4*/ 	.word	0x0000b4d0


	//   ....[167]....
        /*07c8*/ 	.word	0x0000b4e0


	//   ....[168]....
        /*07cc*/ 	.word	0x0000b4f0


	//   ....[169]....
        /*07d0*/ 	.word	0x0000b500


	//   ....[170]....
        /*07d4*/ 	.word	0x0000b510


	//   ....[171]....
        /*07d8*/ 	.word	0x0000b520


	//   ....[172]....
        /*07dc*/ 	.word	0x0000b550


	//   ....[173]....
        /*07e0*/ 	.word	0x0000b570


	//   ....[174]....
        /*07e4*/ 	.word	0x0000b590


	//   ....[175]....
        /*07e8*/ 	.word	0x0000b5c0


	//   ....[176]....
        /*07ec*/ 	.word	0x0000b5f0


	//   ....[177]....
        /*07f0*/ 	.word	0x0000b630


	//   ....[178]....
        /*07f4*/ 	.word	0x0000b690


	//   ....[179]....
        /*07f8*/ 	.word	0x0000b6c0


	//   ....[180]....
        /*07fc*/ 	.word	0x0000b700


	//   ....[181]....
        /*0800*/ 	.word	0x0000b720


	//   ....[182]....
        /*0804*/ 	.word	0x0000b760


	//   ....[183]....
        /*0808*/ 	.word	0x0000b780


	//   ....[184]....
        /*080c*/ 	.word	0x0000b7a0


	//   ....[185]....
        /*0810*/ 	.word	0x0000b820


	//   ....[186]....
        /*0814*/ 	.word	0x0000b870


	//   ....[187]....
        /*0818*/ 	.word	0x0000b8b0


	//   ....[188]....
        /*081c*/ 	.word	0x0000b8c0


	//   ....[189]....
        /*0820*/ 	.word	0x0000b900


	//   ....[190]....
        /*0824*/ 	.word	0x0000b940


	//   ....[191]....
        /*0828*/ 	.word	0x0000b980


	//   ....[192]....
        /*082c*/ 	.word	0x0000b9b0


	//   ....[193]....
        /*0830*/ 	.word	0x0000b9e0


	//   ....[194]....
        /*0834*/ 	.word	0x0000ba20


	//   ....[195]....
        /*0838*/ 	.word	0x0000ba30


	//   ....[196]....
        /*083c*/ 	.word	0x0000ba40


	//   ....[197]....
        /*0840*/ 	.word	0x0000ba50


	//   ....[198]....
        /*0844*/ 	.word	0x0000dad0


	//   ....[199]....
        /*0848*/ 	.word	0x0000ea80


	//   ....[200]....
        /*084c*/ 	.word	0x00011430


	//----- nvinfo : EIATTR_REG_RECONFIG
	.align		4
.L_1310:
        /*0850*/ 	.byte	0x01, 0x54
	.zero		2


	//----- nvinfo : EIATTR_SYSCALL_OFFSETS
	.align		4
        /*0854*/ 	.byte	0x04, 0x46
        /*0856*/ 	.short	(.L_1312 - .L_1311)


	//   ....[0]....
.L_1311:
        /*0858*/ 	.word	0x00000c10


	//   ....[1]....
        /*085c*/ 	.word	0x00000d00


	//   ....[2]....
        /*0860*/ 	.word	0x00000e60


	//   ....[3]....
        /*0864*/ 	.word	0x00000f50


	//   ....[4]....
        /*0868*/ 	.word	0x0000d440


	//   ....[5]....
        /*086c*/ 	.word	0x0000d570


	//   ....[6]....
        /*0870*/ 	.word	0x0000d690


	//   ....[7]....
        /*0874*/ 	.word	0x0000d7b0


	//----- nvinfo : EIATTR_MBARRIER_INSTR_OFFSETS
	.align		4
.L_1312:
        /*0878*/ 	.byte	0x04, 0x39
        /*087a*/ 	.short	(.L_1314 - .L_1313)


	//   ....[0]....
.L_1313:
        /*087c*/ 	.word	0x000002f0
        /*0880*/ 	.word	0x000000ff
        /*0884*/ 	.word	0x00030c00
        /*0888*/ 	.short	0x0100
        /*088a*/ 	.byte	0x06
	.zero		1


	//   ....[1]....
        /*088c*/ 	.word	0x000003f0
        /*0890*/ 	.word	0x000000ff
        /*0894*/ 	.word	0x00030c10
        /*0898*/ 	.short	0x0100
        /*089a*/ 	.byte	0x08
	.zero		1


	//   ....[2]....
        /*089c*/ 	.word	0x00000400
        /*08a0*/ 	.word	0x000000ff
        /*08a4*/ 	.word	0x00030c20
        /*08a8*/ 	.short	0x0100
        /*08aa*/ 	.byte	0x08
	.zero		1


	//   ....[3]....
        /*08ac*/ 	.word	0x00000410
        /*08b0*/ 	.word	0x000000ff
        /*08b4*/ 	.word	0x00030c18
        /*08b8*/ 	.short	0x0100
        /*08ba*/ 	.byte	0x08
	.zero		1


	//   ....[4]....
        /*08bc*/ 	.word	0x00000420
        /*08c0*/ 	.word	0x000000ff
        /*08c4*/ 	.word	0x00030c28
        /*08c8*/ 	.short	0x0100
        /*08ca*/ 	.byte	0x08
	.zero		1


	//   ....[5]....
        /*08cc*/ 	.word	0x00000550
        /*08d0*/ 	.word	0x000000ff
        /*08d4*/ 	.word	0x00030c30
        /*08d8*/ 	.short	0x0100
        /*08da*/ 	.byte	0x08
	.zero		1


	//   ....[6]....
        /*08dc*/ 	.word	0x00000560
        /*08e0*/ 	.word	0x000000ff
        /*08e4*/ 	.word	0x00030c40
        /*08e8*/ 	.short	0x0100
        /*08ea*/ 	.byte	0x08
	.zero		1


	//   ....[7]....
        /*08ec*/ 	.word	0x00000570
        /*08f0*/ 	.word	0x000000ff
        /*08f4*/ 	.word	0x00030c38
        /*08f8*/ 	.short	0x0100
        /*08fa*/ 	.byte	0x08
	.zero		1


	//   ....[8]....
        /*08fc*/ 	.word	0x00000580
        /*0900*/ 	.word	0x000000ff
        /*0904*/ 	.word	0x00030c48
        /*0908*/ 	.short	0x0100
        /*090a*/ 	.byte	0x08
	.zero		1


	//   ....[9]....
        /*090c*/ 	.word	0x00000ff0
        /*0910*/ 	.word	0x000000de
        /*0914*/ 	.word	0x00030c00
        /*0918*/ 	.short	0x010a
        /*091a*/ 	.byte	0x3f
	.zero		1


	//   ....[10]....
        /*091c*/ 	.word	0x00001110
        /*0920*/ 	.word	0x000000de
        /*0924*/ 	.word	0x00030c00
        /*0928*/ 	.short	0x010a
        /*092a*/ 	.byte	0x3f
	.zero		1


	//   ....[11]....
        /*092c*/ 	.word	0x000019c0
        /*0930*/ 	.word	0x00000008
        /*0934*/ 	.word	0x00030c10
        /*0938*/ 	.short	0x010a
        /*093a*/ 	.byte	0x3f
	.zero		1


	//   ....[12]....
        /*093c*/ 	.word	0x00001a30
        /*0940*/ 	.word	0x00000008
        /*0944*/ 	.word	0x00030c10
        /*0948*/ 	.short	0x010a
        /*094a*/ 	.byte	0x3f
	.zero		1


	//   ....[13]....
        /*094c*/ 	.word	0x00001e10
        /*0950*/ 	.word	0x00000008
        /*0954*/ 	.word	0x00030c30
        /*0958*/ 	.short	0x010a
        /*095a*/ 	.byte	0x3f
	.zero		1


	//   ....[14]....
        /*095c*/ 	.word	0x00001e90
        /*0960*/ 	.word	0x00000008
        /*0964*/ 	.word	0x00030c30
        /*0968*/ 	.short	0x010a
        /*096a*/ 	.byte	0x3f
	.zero		1


	//   ....[15]....
        /*096c*/ 	.word	0x00004f00
        /*0970*/ 	.word	0x00000009
        /*0974*/ 	.word	0x00000000
        /*0978*/ 	.short	0x0101
        /*097a*/ 	.byte	0x3f
	.zero		1


	//   ....[16]....
        /*097c*/ 	.word	0x00005350
        /*0980*/ 	.word	0x00000008
        /*0984*/ 	.word	0x00000000
        /*0988*/ 	.short	0x0101
        /*098a*/ 	.byte	0x3f
	.zero		1


	//   ....[17]....
        /*098c*/ 	.word	0x00005c10
        /*0990*/ 	.word	0x00000006
        /*0994*/ 	.word	0x00030c10
        /*0998*/ 	.short	0x010a
        /*099a*/ 	.byte	0x3f
	.zero		1


	//   ....[18]....
        /*099c*/ 	.word	0x00005c90
        /*09a0*/ 	.word	0x00000006
        /*09a4*/ 	.word	0x00030c10
        /*09a8*/ 	.short	0x010a
        /*09aa*/ 	.byte	0x3f
	.zero		1


	//   ....[19]....
        /*09ac*/ 	.word	0x00006090
        /*09b0*/ 	.word	0x00000006
        /*09b4*/ 	.word	0x00030c30
        /*09b8*/ 	.short	0x010a
        /*09ba*/ 	.byte	0x3f
	.zero		1


	//   ....[20]....
        /*09bc*/ 	.word	0x00006120
        /*09c0*/ 	.word	0x00000006
        /*09c4*/ 	.word	0x00030c30
        /*09c8*/ 	.short	0x010a
        /*09ca*/ 	.byte	0x3f
	.zero		1


	//   ....[21]....
        /*09cc*/ 	.word	0x000088f0
        /*09d0*/ 	.word	0x00000007
        /*09d4*/ 	.word	0x00000000
        /*09d8*/ 	.short	0x0101
        /*09da*/ 	.byte	0x3f
	.zero		1


	//   ....[22]....
        /*09dc*/ 	.word	0x00008d60
        /*09e0*/ 	.word	0x00000006
        /*09e4*/ 	.word	0x00000000
        /*09e8*/ 	.short	0x0101
        /*09ea*/ 	.byte	0x3f
	.zero		1


	//   ....[23]....
        /*09ec*/ 	.word	0x000095c0
        /*09f0*/ 	.word	0x00000007
        /*09f4*/ 	.word	0x00030c10
        /*09f8*/ 	.short	0x010a
        /*09fa*/ 	.byte	0x3f
	.zero		1


	//   ....[24]....
        /*09fc*/ 	.word	0x00009640
        /*0a00*/ 	.word	0x00000007
        /*0a04*/ 	.word	0x00030c10
        /*0a08*/ 	.short	0x010a
        /*0a0a*/ 	.byte	0x3f
	.zero		1


	//   ....[25]....
        /*0a0c*/ 	.word	0x00009a50
        /*0a10*/ 	.word	0x00000007
        /*0a14*/ 	.word	0x00030c30
        /*0a18*/ 	.short	0x010a
        /*0a1a*/ 	.byte	0x3f
	.zero		1


	//   ....[26]....
        /*0a1c*/ 	.word	0x00009ae0
        /*0a20*/ 	.word	0x00000007
        /*0a24*/ 	.word	0x00030c30
        /*0a28*/ 	.short	0x010a
        /*0a2a*/ 	.byte	0x3f
	.zero		1


	//   ....[27]....
        /*0a2c*/ 	.word	0x0000cc10
        /*0a30*/ 	.word	0x00000008
        /*0a34*/ 	.word	0x00000000
        /*0a38*/ 	.short	0x0101
        /*0a3a*/ 	.byte	0x3f
	.zero		1


	//   ....[28]....
        /*0a3c*/ 	.word	0x0000d080
        /*0a40*/ 	.word	0x00000007
        /*0a44*/ 	.word	0x00000000
        /*0a48*/ 	.short	0x0101
        /*0a4a*/ 	.byte	0x3f
	.zero		1


	//   ....[29]....
        /*0a4c*/ 	.word	0x0000fb80
        /*0a50*/ 	.word	0x00000010
        /*0a54*/ 	.word	0x00030c20
        /*0a58*/ 	.short	0x010a
        /*0a5a*/ 	.byte	0x3f
	.zero		1


	//   ....[30]....
        /*0a5c*/ 	.word	0x00010150
        /*0a60*/ 	.word	0x00000010
        /*0a64*/ 	.word	0x00030c40
        /*0a68*/ 	.short	0x010a
        /*0a6a*/ 	.byte	0x3f
	.zero		1


	//   ....[31]....
        /*0a6c*/ 	.word	0x00010380
        /*0a70*/ 	.word	0x00000010
        /*0a74*/ 	.word	0x00030c28
        /*0a78*/ 	.short	0x010a
        /*0a7a*/ 	.byte	0x3f
	.zero		1


	//   ....[32]....
        /*0a7c*/ 	.word	0x000105b0
        /*0a80*/ 	.word	0x00000010
        /*0a84*/ 	.word	0x00030c48
        /*0a88*/ 	.short	0x010a
        /*0a8a*/ 	.byte	0x3f
	.zero		1


	//   ....[33]....
        /*0a8c*/ 	.word	0x00010790
        /*0a90*/ 	.word	0x00000010
        /*0a94*/ 	.word	0x00030c20
        /*0a98*/ 	.short	0x010a
        /*0a9a*/ 	.byte	0x3f
	.zero		1


	//   ....[34]....
        /*0a9c*/ 	.word	0x00010a40
        /*0aa0*/ 	.word	0x00000010
        /*0aa4*/ 	.word	0x00030c40
        /*0aa8*/ 	.short	0x010a
        /*0aaa*/ 	.byte	0x3f
	.zero		1


	//   ....[35]....
        /*0aac*/ 	.word	0x00010c40
        /*0ab0*/ 	.word	0x00000010
        /*0ab4*/ 	.word	0x00030c28
        /*0ab8*/ 	.short	0x010a
        /*0aba*/ 	.byte	0x3f
	.zero		1


	//   ....[36]....
        /*0abc*/ 	.word	0x00010ec0
        /*0ac0*/ 	.word	0x00000003
        /*0ac4*/ 	.word	0x00030c40
        /*0ac8*/ 	.short	0x010a
        /*0aca*/ 	.byte	0x3f
	.zero		1


	//   ....[37]....
        /*0acc*/ 	.word	0x00011290
        /*0ad0*/ 	.word	0x00000006
        /*0ad4*/ 	.word	0x00000000
        /*0ad8*/ 	.short	0x010a
        /*0ada*/ 	.byte	0x3f
	.zero		1


	//   ....[38]....
        /*0adc*/ 	.word	0x000112f0
        /*0ae0*/ 	.word	0x00000003
        /*0ae4*/ 	.word	0x00000000
        /*0ae8*/ 	.short	0x010a
        /*0aea*/ 	.byte	0x3f
	.zero		1


	//   ....[39]....
        /*0aec*/ 	.word	0x00011350
        /*0af0*/ 	.word	0x00000002
        /*0af4*/ 	.word	0x00000000
        /*0af8*/ 	.short	0x010a
        /*0afa*/ 	.byte	0x3f
	.zero		1


	//   ....[40]....
        /*0afc*/ 	.word	0x00011380
        /*0b00*/ 	.word	0x00000003
        /*0b04*/ 	.word	0x00000000
        /*0b08*/ 	.short	0x010a
        /*0b0a*/ 	.byte	0x3f
	.zero		1


	//   ....[41]....
        /*0b0c*/ 	.word	0x00011460
        /*0b10*/ 	.word	0x000000de
        /*0b14*/ 	.word	0x00030c00
        /*0b18*/ 	.short	0x010a
        /*0b1a*/ 	.byte	0x3f
	.zero		1


	//   ....[42]....
        /*0b1c*/ 	.word	0x000114b0
        /*0b20*/ 	.word	0x00000008
        /*0b24*/ 	.word	0x00030c10
        /*0b28*/ 	.short	0x010a
        /*0b2a*/ 	.byte	0x3f
	.zero		1


	//   ....[43]....
        /*0b2c*/ 	.word	0x00011500
        /*0b30*/ 	.word	0x00000008
        /*0b34*/ 	.word	0x00030c30
        /*0b38*/ 	.short	0x010a
        /*0b3a*/ 	.byte	0x3f
	.zero		1


	//   ....[44]....
        /*0b3c*/ 	.word	0x00011550
        /*0b40*/ 	.word	0x00000006
        /*0b44*/ 	.word	0x00030c10
        /*0b48*/ 	.short	0x010a
        /*0b4a*/ 	.byte	0x3f
	.zero		1


	//   ....[45]....
        /*0b4c*/ 	.word	0x000115a0
        /*0b50*/ 	.word	0x00000006
        /*0b54*/ 	.word	0x00030c30
        /*0b58*/ 	.short	0x010a
        /*0b5a*/ 	.byte	0x3f
	.zero		1


	//   ....[46]....
        /*0b5c*/ 	.word	0x000115f0
        /*0b60*/ 	.word	0x00000007
        /*0b64*/ 	.word	0x00030c10
        /*0b68*/ 	.short	0x010a
        /*0b6a*/ 	.byte	0x3f
	.zero		1


	//   ....[47]....
        /*0b6c*/ 	.word	0x00011640
        /*0b70*/ 	.word	0x00000007
        /*0b74*/ 	.word	0x00030c30
        /*0b78*/ 	.short	0x010a
        /*0b7a*/ 	.byte	0x3f
	.zero		1


	//   ....[48]....
        /*0b7c*/ 	.word	0x00011690
        /*0b80*/ 	.word	0x00000010
        /*0b84*/ 	.word	0x00030c20
        /*0b88*/ 	.short	0x010a
        /*0b8a*/ 	.byte	0x3f
	.zero		1


	//   ....[49]....
        /*0b8c*/ 	.word	0x000116e0
        /*0b90*/ 	.word	0x00000010
        /*0b94*/ 	.word	0x00030c40
        /*0b98*/ 	.short	0x010a
        /*0b9a*/ 	.byte	0x3f
	.zero		1


	//   ....[50]....
        /*0b9c*/ 	.word	0x00011730
        /*0ba0*/ 	.word	0x00000010
        /*0ba4*/ 	.word	0x00030c28
        /*0ba8*/ 	.short	0x010a
        /*0baa*/ 	.byte	0x3f
	.zero		1


	//   ....[51]....
        /*0bac*/ 	.word	0x00011780
        /*0bb0*/ 	.word	0x00000010
        /*0bb4*/ 	.word	0x00030c48
        /*0bb8*/ 	.short	0x010a
        /*0bba*/ 	.byte	0x3f
	.zero		1


	//   ....[52]....
        /*0bbc*/ 	.word	0x000117e0
        /*0bc0*/ 	.word	0x00000010
        /*0bc4*/ 	.word	0x00030c20
        /*0bc8*/ 	.short	0x010a
        /*0bca*/ 	.byte	0x3f
	.zero		1


	//   ....[53]....
        /*0bcc*/ 	.word	0x00011830
        /*0bd0*/ 	.word	0x00000010
        /*0bd4*/ 	.word	0x00030c40
        /*0bd8*/ 	.short	0x010a
        /*0bda*/ 	.byte	0x3f
	.zero		1


	//   ....[54]....
        /*0bdc*/ 	.word	0x00011880
        /*0be0*/ 	.word	0x00000010
        /*0be4*/ 	.word	0x00030c28
        /*0be8*/ 	.short	0x010a
        /*0bea*/ 	.byte	0x3f
	.zero		1


	//   ....[55]....
        /*0bec*/ 	.word	0x000118d0
        /*0bf0*/ 	.word	0x00000003
        /*0bf4*/ 	.word	0x00030c40
        /*0bf8*/ 	.short	0x010a
        /*0bfa*/ 	.byte	0x3f
	.zero		1


	//   ....[56]....
        /*0bfc*/ 	.word	0x000119a0
        /*0c00*/ 	.word	0x00000006
        /*0c04*/ 	.word	0x00000000
        /*0c08*/ 	.short	0x010a
        /*0c0a*/ 	.byte	0x3f
	.zero		1


	//   ....[57]....
        /*0c0c*/ 	.word	0x000119f0
        /*0c10*/ 	.word	0x00000003
        /*0c14*/ 	.word	0x00000000
        /*0c18*/ 	.short	0x010a
        /*0c1a*/ 	.byte	0x3f
	.zero		1


	//   ....[58]....
        /*0c1c*/ 	.word	0x00011a40
        /*0c20*/ 	.word	0x00000002
        /*0c24*/ 	.word	0x00000000
        /*0c28*/ 	.short	0x010a
        /*0c2a*/ 	.byte	0x3f
	.zero		1


	//----- nvinfo : EIATTR_NUM_MBARRIERS
	.align		4
.L_1314:
        /*0c2c*/ 	.byte	0x03, 0x38
        /*0c2e*/ 	.short	0x0009


	//----- nvinfo : EIATTR_EXIT_INSTR_OFFSETS
	.align		4
        /*0c30*/ 	.byte	0x04, 0x1c
        /*0c32*/ 	.short	(.L_1316 - .L_1315)


	//   ....[0]....
.L_1315:
        /*0c34*/ 	.word	0x000113d0


	//----- nvinfo : EIATTR_MAX_THREADS
	.align		4
.L_1316:
        /*0c38*/ 	.byte	0x04, 0x05
        /*0c3a*/ 	.short	(.L_1318 - .L_1317)
.L_1317:
        /*0c3c*/ 	.word	0x00000180
        /*0c40*/ 	.word	0x00000001
        /*0c44*/ 	.word	0x00000001


	//----- nvinfo : EIATTR_CRS_STACK_SIZE
	.align		4
.L_1318:
        /*0c48*/ 	.byte	0x04, 0x1e
        /*0c4a*/ 	.short	(.L_1320 - .L_1319)
.L_1319:
        /*0c4c*/ 	.word	0x00000000


	//----- nvinfo : EIATTR_CBANK_PARAM_SIZE
	.align		4
.L_1320:
        /*0c50*/ 	.byte	0x03, 0x19
        /*0c52*/ 	.short	0x0970


	//----- nvinfo : EIATTR_PARAM_CBANK
	.align		4
        /*0c54*/ 	.byte	0x04, 0x0a
        /*0c56*/ 	.short	(.L_1322 - .L_1321)
	.align		4
.L_1321:
        /*0c58*/ 	.word	index@(.nv.constant0._ZN7cutlass13device_kernelIN5flash11enable_sm90INS1_16FlashAttnBwdSm90INS1_25CollectiveMainloopBwdSm90ILi2ELi2ELi2EN4cute5tupleIJNS5_1CILi1EEES8_S8_EEENS6_IJNS7_ILi128EEESA_NS7_ILi64EEEEEENS_6half_tEfNS_4arch4Sm90ELb0ELb1ELb0ELb0ELb0ELb1ELb0ELb0ELi2ELi1ELi2ELi2ELb0EEENS1_21CollectiveEpilogueBwdISC_SD_SF_Li256ELb0ELb0ELi1EEENS1_19SingleTileSchedulerILb0ELb0ELb0ELi128EEEEEEEEEvNT_6ParamsE)
        /*0c5c*/ 	.short	0x0210
        /*0c5e*/ 	.short	0x0970


	//----- nvinfo : EIATTR_SW_WAR
	.align		4
.L_1322:
        /*0c60*/ 	.byte	0x04, 0x36
        /*0c62*/ 	.short	(.L_1324 - .L_1323)
.L_1323:
        /*0c64*/ 	.word	0x00000008
.L_1324:


//--------------------- .nv.info._ZN7cutlass13device_kernelIN5flash11enable_sm90INS1_16FlashAttnBwdSm90INS1_25CollectiveMainloopBwdSm90ILi2ELi2ELi2EN4cute5tupleIJNS5_1CILi1EEES8_S8_EEENS6_IJNS7_ILi128EEESA_NS7_ILi64EEEEEENS_6half_tEfNS_4arch4Sm90ELb0ELb1ELb0ELb0ELb1ELb1ELb0ELb0ELi2ELi1ELi2ELi2ELb0EEENS1_21CollectiveEpilogueBwdISC_SD_SF_Li256ELb0ELb0ELi1EEENS1_19SingleTileSchedulerILb0ELb0ELb0ELi128EEEEEEEEEvNT_6ParamsE --------------------------
	.section	.nv.info._ZN7cutlass13device_kernelIN5flash11enable_sm90INS1_16FlashAttnBwdSm90INS1_25CollectiveMainloopBwdSm90ILi2ELi2ELi2EN4cute5tupleIJNS5_1CILi1EEES8_S8_EEENS6_IJNS7_ILi128EEESA_NS7_ILi64EEEEEENS_6half_tEfNS_4arch4Sm90ELb0ELb1ELb0ELb0ELb1ELb1ELb0ELb0ELi2ELi1ELi2ELi2ELb0EEENS1_21CollectiveEpilogueBwdISC_SD_SF_Li256ELb0ELb0ELi1EEENS1_19SingleTileSchedulerILb0ELb0ELb0ELi128EEEEEEEEEvNT_6ParamsE,"",@"SHT_CUDA_INFO"
	.sectionflags	@""
	.align	4


	//----- nvinfo : EIATTR_CUDA_API_VERSION
	.align		4
        /*0000*/ 	.byte	0x04, 0x37
        /*0002*/ 	.short	(.L_1326 - .L_1325)
.L_1325:
        /*0004*/ 	.word	0x00000082


	//----- nvinfo : EIATTR_KPARAM_INFO
	.align		4
.L_1326:
        /*0008*/ 	.byte	0x04, 0x17
        /*000a*/ 	.short	(.L_1328 - .L_1327)
.L_1327:
        /*000c*/ 	.word	0x00000000
        /*0010*/ 	.short	0x0000
        /*0012*/ 	.short	0x0070
        /*0014*/ 	.byte	0x00, 0xf0, 0x01, 0x24


	//----- nvinfo : EIATTR_SPARSE_MMA_MASK
	.align		4
.L_1328:
        /*0018*/ 	.byte	0x03, 0x50
        /*001a*/ 	.short	0x0000


	//----- nvinfo : EIATTR_MAXREG_COUNT
	.align		4
        /*001c*/ 	.byte	0x03, 0x1b
        /*001e*/ 	.short	0x00a8


	//----- nvinfo : EIATTR_NUM_BARRIERS
	.align		4
        /*0020*/ 	.byte	0x02, 0x4c
        /*0022*/ 	.byte	0x10
	.zero		1


	//----- nvinfo : EIATTR_EXTERNS
	.align		4
        /*0024*/ 	.byte	0x04, 0x0f
        /*0026*/ 	.short	(.L_1330 - .L_1329)


	//   ....[0]....
	.align		4
.L_1329:
        /*0028*/ 	.word	index@(__assertfail)


	//----- nvinfo : EIATTR_ANNOTATIONS
	.align		4
.L_1330:
        /*002c*/ 	.byte	0x04, 0x55
        /*002e*/ 	.short	(.L_1332 - .L_1331)


	//   ....[0]....
.L_1331:
        /* <DEDUP_REMOVED lines=29> */


	//----- nvinfo : EIATTR_MERCURY_ISA_VERSION
	.align		4
.L_1332:
        /*01f0*/ 	.byte	0x03, 0x5f
        /*01f2*/ 	.short	0x0101


	//----- nvinfo : EIATTR_INT_WARP_WIDE_INSTR_OFFSETS
	.align		4
        /*01f4*/ 	.byte	0x04, 0x31
        /*01f6*/ 	.short	(.L_1334 - .L_1333)


	//   ....[0]....
.L_1333:
        /*01f8*/ 	.word	0x000001f0


	//   ....[1]....
        /*01fc*/ 	.word	0x00000220


	//   ....[2]....
        /*0200*/ 	.word	0x0000f2d0


	//   ....[3]....
        /*0204*/ 	.word	0x0000f8c0


	//   ....[4]....
        /*0208*/ 	.word	0x0000fd70


	//   ....[5]....
        /*020c*/ 	.word	0x00010030


	//   ....[6]....
        /*0210*/ 	.word	0x00010290


	//   ....[7]....
        /*0214*/ 	.word	0x00010420


	//----- nvinfo : EIATTR_COOP_GROUP_MASK_REGIDS
	.align		4
.L_1334:
        /*0218*/ 	.byte	0x04, 0x29
        /*021a*/ 	.short	(.L_1336 - .L_1335)


	//   ....[0]....
.L_1335:
        /*021c*/ 	.word	0xffffffff


	//   ....[1]....
        /*0220*/ 	.word	0xffffffff


	//   ....[2]....
        /*0224*/ 	.word	0xffffffff


	//   ....[3]....
        /*0228*/ 	.word	0xffffffff


	//   ....[4]....
        /*022c*/ 	.word	0xffffffff


	//   ....[5]....
        /*0230*/ 	.word	0xffffffff


	//   ....[6]....
        /*0234*/ 	.word	0xffffffff


	//   ....[7]....
        /*0238*/ 	.word	0xffffffff


	//   ....[8]....
        /*023c*/ 	.word	0xffffffff


	//   ....[9]....
        /*0240*/ 	.word	0xffffffff


	//   ....[10]....
        /*0244*/ 	.word	0xffffffff


	//   ....[11]....
        /*0248*/ 	.word	0xffffffff


	//   ....[12]....
        /*024c*/ 	.word	0xffffffff


	//   ....[13]....
        /*0250*/ 	.word	0xffffffff


	//   ....[14]....
        /*0254*/ 	.word	0xffffffff


	//   ....[15]....
        /*0258*/ 	.word	0xffffffff


	//   ....[16]....
        /*025c*/ 	.word	0xffffffff


	//   ....[17]....
        /*0260*/ 	.word	0xffffffff


	//   ....[18]....
        /*0264*/ 	.word	0xffffffff


	//   ....[19]....
        /*0268*/ 	.word	0xffffffff


	//   ....[20]....
        /*026c*/ 	.word	0xffffffff


	//   ....[21]....
        /*0270*/ 	.word	0xffffffff


	//   ....[22]....
        /*0274*/ 	.word	0xffffffff


	//   ....[23]....
        /*0278*/ 	.word	0xffffffff


	//   ....[24]....
        /*027c*/ 	.word	0xffffffff


	//   ....[25]....
        /*0280*/ 	.word	0xffffffff


	//   ....[26]....
        /*0284*/ 	.word	0xffffffff


	//   ....[27]....
        /*0288*/ 	.word	0xffffffff


	//   ....[28]....
        /*028c*/ 	.word	0xffffffff


	//   ....[29]....
        /*0290*/ 	.word	0xffffffff


	//   ....[30]....
        /*0294*/ 	.word	0xffffffff


	//   ....[31]....
        /*0298*/ 	.word	0xffffffff


	//   ....[32]....
        /*029c*/ 	.word	0xffffffff


	//   ....[33]....
        /*02a0*/ 	.word	0xffffffff


	//   ....[34]....
        /*02a4*/ 	.word	0xffffffff


	//   ....[35]....
        /*02a8*/ 	.word	0xffffffff


	//   ....[36]....
        /*02ac*/ 	.word	0xffffffff


	//   ....[37]....
        /*02b0*/ 	.word	0xffffffff


	//   ....[38]....
        /*02b4*/ 	.word	0xffffffff


	//   ....[39]....
        /*02b8*/ 	.word	0xffffffff


	//   ....[40]....
        /*02bc*/ 	.word	0xffffffff


	//   ....[41]....
        /*02c0*/ 	.word	0xffffffff


	//   ....[42]....
        /*02c4*/ 	.word	0xffffffff


	//   ....[43]....
        /*02c8*/ 	.word	0xffffffff


	//   ....[44]....
        /*02cc*/ 	.word	0xffffffff


	//   ....[45]....
        /*02d0*/ 	.word	0xffffffff


	//   ....[46]....
        /*02d4*/ 	.word	0xffffffff


	//   ....[47]....
        /*02d8*/ 	.word	0xffffffff


	//   ....[48]....
        /*02dc*/ 	.word	0xffffffff


	//   ....[49]....
        /*02e0*/ 	.word	0xffffffff


	//   ....[50]....
        /*02e4*/ 	.word	0xffffffff


	//   ....[51]....
        /*02e8*/ 	.word	0xffffffff


	//   ....[52]....
        /*02ec*/ 	.word	0xffffffff


	//   ....[53]....
        /*02f0*/ 	.word	0xffffffff


	//   ....[54]....
        /*02f4*/ 	.word	0xffffffff


	//   ....[55]....
        /*02f8*/ 	.word	0xffffffff


	//   ....[56]....
        /*02fc*/ 	.word	0xffffffff


	//   ....[57]....
        /*0300*/ 	.word	0xffffffff


	//   ....[58]....
        /*0304*/ 	.word	0xffffffff


	//   ....[59]....
        /*0308*/ 	.word	0xffffffff


	//   ....[60]....
        /*030c*/ 	.word	0xffffffff


	//   ....[61]....
        /*0310*/ 	.word	0xffffffff


	//   ....[62]....
        /*0314*/ 	.word	0xffffffff


	//   ....[63]....
        /*0318*/ 	.word	0xffffffff


	//   ....[64]....
        /*031c*/ 	.word	0xffffffff


	//   ....[65]....
        /*0320*/ 	.word	0xffffffff


	//   ....[66]....
        /*0324*/ 	.word	0xffffffff


	//   ....[67]....
        /*0328*/ 	.word	0xffffffff


	//   ....[68]....
        /*032c*/ 	.word	0xffffffff


	//   ....[69]....
        /*0330*/ 	.word	0xffffffff


	//   ....[70]....
        /*0334*/ 	.word	0xffffffff


	//   ....[71]....
        /*0338*/ 	.word	0xffffffff


	//   ....[72]....
        /*033c*/ 	.word	0xffffffff


	//   ....[73]....
        /*0340*/ 	.word	0xffffffff


	//   ....[74]....
        /*0344*/ 	.word	0xffffffff


	//   ....[75]....
        /*0348*/ 	.word	0xffffffff


	//   ....[76]....
        /*034c*/ 	.word	0xffffffff


	//   ....[77]....
        /*0350*/ 	.word	0xffffffff


	//   ....[78]....
        /*0354*/ 	.word	0xffffffff


	//   ....[79]....
        /*0358*/ 	.word	0xffffffff


	//   ....[80]....
        /*035c*/ 	.word	0xffffffff


	//   ....[81]....
        /*0360*/ 	.word	0xffffffff


	//   ....[82]....
        /*0364*/ 	.word	0xffffffff


	//   ....[83]....
        /*0368*/ 	.word	0xffffffff


	//   ....[84]....
        /*036c*/ 	.word	0xffffffff


	//   ....[85]....
        /*0370*/ 	.word	0xffffffff


	//   ....[86]....
        /*0374*/ 	.word	0xffffffff


	//   ....[87]....
        /*0378*/ 	.word	0xffffffff


	//   ....[88]....
        /*037c*/ 	.word	0xffffffff


	//   ....[89]....
        /*0380*/ 	.word	0xffffffff


	//   ....[90]....
        /*0384*/ 	.word	0xffffffff


	//   ....[91]....
        /*0388*/ 	.word	0xffffffff


	//   ....[92]....
        /*038c*/ 	.word	0xffffffff


	//   ....[93]....
        /*0390*/ 	.word	0xffffffff


	//   ....[94]....
        /*0394*/ 	.word	0xffffffff


	//   ....[95]....
        /*0398*/ 	.word	0xffffffff


	//   ....[96]....
        /*039c*/ 	.word	0xffffffff


	//   ....[97]....
        /*03a0*/ 	.word	0xffffffff


	//   ....[98]....
        /*03a4*/ 	.word	0xffffffff


	//   ....[99]....
        /*03a8*/ 	.word	0xffffffff


	//   ....[100]....
        /*03ac*/ 	.word	0xffffffff


	//   ....[101]....
        /*03b0*/ 	.word	0xffffffff


	//   ....[102]....
        /*03b4*/ 	.word	0xffffffff


	//   ....[103]....
        /*03b8*/ 	.word	0xffffffff


	//   ....[104]....
        /*03bc*/ 	.word	0xffffffff


	//   ....[105]....
        /*03c0*/ 	.word	0xffffffff


	//   ....[106]....
        /*03c4*/ 	.word	0xffffffff


	//   ....[107]....
        /*03c8*/ 	.word	0xffffffff


	//   ....[108]....
        /*03cc*/ 	.word	0xffffffff


	//   ....[109]....
        /*03d0*/ 	.word	0xffffffff


	//   ....[110]....
        /*03d4*/ 	.word	0xffffffff


	//   ....[111]....
        /*03d8*/ 	.word	0xffffffff


	//   ....[112]....
        /*03dc*/ 	.word	0xffffffff


	//   ....[113]....
        /*03e0*/ 	.word	0xffffffff


	//   ....[114]....
        /*03e4*/ 	.word	0xffffffff


	//   ....[115]....
        /*03e8*/ 	.word	0xffffffff


	//   ....[116]....
        /*03ec*/ 	.word	0xffffffff


	//   ....[117]....
        /*03f0*/ 	.word	0xffffffff


	//   ....[118]....
        /*03f4*/ 	.word	0xffffffff


	//   ....[119]....
        /*03f8*/ 	.word	0xffffffff


	//   ....[120]....
        /*03fc*/ 	.word	0xffffffff


	//   ....[121]....
        /*0400*/ 	.word	0xffffffff


	//   ....[122]....
        /*0404*/ 	.word	0xffffffff


	//   ....[123]....
        /*0408*/ 	.word	0xffffffff


	//   ....[124]....
        /*040c*/ 	.word	0xffffffff


	//   ....[125]....
        /*0410*/ 	.word	0xffffffff


	//   ....[126]....
        /*0414*/ 	.word	0xffffffff


	//   ....[127]....
        /*0418*/ 	.word	0xffffffff


	//   ....[128]....
        /*041c*/ 	.word	0xffffffff


	//   ....[129]....
        /*0420*/ 	.word	0xffffffff


	//   ....[130]....
        /*0424*/ 	.word	0xffffffff


	//   ....[131]....
        /*0428*/ 	.word	0xffffffff


	//   ....[132]....
        /*042c*/ 	.word	0xffffffff


	//   ....[133]....
        /*0430*/ 	.word	0xffffffff


	//   ....[134]....
        /*0434*/ 	.word	0xffffffff


	//   ....[135]....
        /*0438*/ 	.word	0xffffffff


	//   ....[136]....
        /*043c*/ 	.word	0xffffffff


	//   ....[137]....
        /*0440*/ 	.word	0xffffffff


	//   ....[138]....
        /*0444*/ 	.word	0xffffffff


	//   ....[139]....
        /*0448*/ 	.word	0xffffffff


	//   ....[140]....
        /*044c*/ 	.word	0xffffffff


	//   ....[141]....
        /*0450*/ 	.word	0xffffffff


	//   ....[142]....
        /*0454*/ 	.word	0xffffffff


	//   ....[143]....
        /*0458*/ 	.word	0xffffffff


	//   ....[144]....
        /*045c*/ 	.word	0xffffffff


	//   ....[145]....
        /*0460*/ 	.word	0xffffffff


	//   ....[146]....
        /*0464*/ 	.word	0xffffffff


	//   ....[147]....
        /*0468*/ 	.word	0xffffffff


	//   ....[148]....
        /*046c*/ 	.word	0xffffffff


	//   ....[149]....
        /*0470*/ 	.word	0xffffffff


	//   ....[150]....
        /*0474*/ 	.word	0xffffffff


	//   ....[151]....
        /*0478*/ 	.word	0xffffffff


	//   ....[152]....
        /*047c*/ 	.word	0xffffffff


	//   ....[153]....
        /*0480*/ 	.word	0xffffffff


	//   ....[154]....
        /*0484*/ 	.word	0xffffffff


	//   ....[155]....
        /*0488*/ 	.word	0xffffffff


	//   ....[156]....
        /*048c*/ 	.word	0xffffffff


	//   ....[157]....
        /*0490*/ 	.word	0xffffffff


	//   ....[158]....
        /*0494*/ 	.word	0xffffffff


	//   ....[159]....
        /*0498*/ 	.word	0xffffffff


	//   ....[160]....
        /*049c*/ 	.word	0xffffffff


	//   ....[161]....
        /*04a0*/ 	.word	0xffffffff


	//   ....[162]....
        /*04a4*/ 	.word	0xffffffff


	//   ....[163]....
        /*04a8*/ 	.word	0xffffffff


	//   ....[164]....
        /*04ac*/ 	.word	0xffffffff


	//   ....[165]....
        /*04b0*/ 	.word	0xffffffff


	//   ....[166]....
        /*04b4*/ 	.word	0xffffffff


	//   ....[167]....
        /*04b8*/ 	.word	0xffffffff


	//   ....[168]....
        /*04bc*/ 	.word	0xffffffff


	//   ....[169]....
        /*04c0*/ 	.word	0xffffffff


	//   ....[170]....
        /*04c4*/ 	.word	0xffffffff


	//   ....[171]....
        /*04c8*/ 	.word	0xffffffff


	//   ....[172]....
        /*04cc*/ 	.word	0xffffffff


	//   ....[173]....
        /*04d0*/ 	.word	0xffffffff


	//   ....[174]....
        /*04d4*/ 	.word	0xffffffff


	//   ....[175]....
        /*04d8*/ 	.word	0xffffffff


	//   ....[176]....
        /*04dc*/ 	.word	0xffffffff


	//   ....[177]....
        /*04e0*/ 	.word	0xffffffff


	//   ....[178]....
        /*04e4*/ 	.word	0xffffffff


	//   ....[179]....
        /*04e8*/ 	.word	0xffffffff


	//   ....[180]....
        /*04ec*/ 	.word	0xffffffff


	//   ....[181]....
        /*04f0*/ 	.word	0xffffffff


	//   ....[182]....
        /*04f4*/ 	.word	0xffffffff


	//   ....[183]....
        /*04f8*/ 	.word	0xffffffff


	//   ....[184]....
        /*04fc*/ 	.word	0xffffffff


	//   ....[185]....
        /*0500*/ 	.word	0xffffffff


	//   ....[186]....
        /*0504*/ 	.word	0xffffffff


	//   ....[187]....
        /*0508*/ 	.word	0xffffffff


	//   ....[188]....
        /*050c*/ 	.word	0xffffffff


	//   ....[189]....
        /*0510*/ 	.word	0xffffffff


	//   ....[190]....
        /*0514*/ 	.word	0xffffffff


	//   ....[191]....
        /*0518*/ 	.word	0xffffffff


	//   ....[192]....
        /*051c*/ 	.word	0xffffffff


	//   ....[193]....
        /*0520*/ 	.word	0xffffffff


	//   ....[194]....
        /*0524*/ 	.word	0xffffffff


	//   ....[195]....
        /*0528*/ 	.word	0xffffffff


	//   ....[196]....
        /*052c*/ 	.word	0xffffffff


	//   ....[197]....
        /*0530*/ 	.word	0xffffffff


	//   ....[198]....
        /*0534*/ 	.word	0xffffffff


	//   ....[199]....
        /*0538*/ 	.word	0xffffffff


	//   ....[200]....
        /*053c*/ 	.word	0xffffffff


	//   ....[201]....
        /*0540*/ 	.word	0xffffffff


	//   ....[202]....
        /*0544*/ 	.word	0xffffffff


	//   ....[203]....
        /*0548*/ 	.word	0xffffffff


	//   ....[204]....
        /*054c*/ 	.word	0xffffffff


	//   ....[205]....
        /*0550*/ 	.word	0xffffffff


	//   ....[206]....
        /*0554*/ 	.word	0xffffffff


	//   ....[207]....
        /*0558*/ 	.word	0xffffffff


	//   ....[208]....
        /*055c*/ 	.word	0xffffffff


	//   ....[209]....
        /*0560*/ 	.word	0x0500000f


	//   ....[210]....
        /*0564*/ 	.word	0x0500000f


	//   ....[211]....
        /*0568*/ 	.word	0x0500000f


	//   ....[212]....
        /*056c*/ 	.word	0x0500000f


	//----- nvinfo : EIATTR_COOP_GROUP_INSTR_OFFSETS
	.align		4
.L_1336:
        /*0570*/ 	.byte	0x04, 0x28
        /*0572*/ 	.short	(.L_1338 - .L_1337)


	//   ....[0]....
.L_1337:
        /*0574*/ 	.word	0x00000070


	//   ....[1]....
        /*0578*/ 	.word	0x00000200


	//   ....[2]....
        /*057c*/ 	.word	0x00000250


	//   ....[3]....
        /*0580*/ 	.word	0x00000440


	//   ....[4]....
        /*0584*/ 	.word	0x00000670


	//   ....[5]....
        /*0588*/ 	.word	0x00000fc0


	//   ....[6]....
        /*058c*/ 	.word	0x00001fa0


	//   ....[7]....
        /*0590*/ 	.word	0x000020f0


	//   ....[8]....
        /*0594*/ 	.word	0x00002270


	//   ....[9]....
        /*0598*/ 	.word	0x000022d0


	//   ....[10]....
        /*059c*/ 	.word	0x00002330


	//   ....[11]....
        /*05a0*/ 	.word	0x00002450


	//   ....[12]....
        /*05a4*/ 	.word	0x00002630


	//   ....[13]....
        /*05a8*/ 	.word	0x00002770


	//   ....[14]....
        /*05ac*/ 	.word	0x00002860


	//   ....[15]....
        /*05b0*/ 	.word	0x00002c30


	//   ....[16]....
        /*05b4*/ 	.word	0x00002c40


	//   ....[17]....
        /*05b8*/ 	.word	0x00002c60


	//   ....[18]....
        /*05bc*/ 	.word	0x00002ca0


	//   ....[19]....
        /*05c0*/ 	.word	0x00002ea0


	//   ....[20]....
        /*05c4*/ 	.word	0x00002ff0


	//   ....[21]....
        /*05c8*/ 	.word	0x00003070


	//   ....[22]....
        /*05cc*/ 	.word	0x00003090


	//   ....[23]....
        /*05d0*/ 	.word	0x00003200


	//   ....[24]....
        /*05d4*/ 	.word	0x00003230


	//   ....[25]....
        /*05d8*/ 	.word	0x00003280


	//   ....[26]....
        /*05dc*/ 	.word	0x00003290


	//   ....[27]....
        /*05e0*/ 	.word	0x000032a0


	//   ....[28]....
        /*05e4*/ 	.word	0x000032b0


	//   ....[29]....
        /*05e8*/ 	.word	0x000032e0


	//   ....[30]....
        /*05ec*/ 	.word	0x000033a0


	//   ....[31]....
        /*05f0*/ 	.word	0x000033c0


	//   ....[32]....
        /*05f4*/ 	.word	0x00003410


	//   ....[33]....
        /*05f8*/ 	.word	0x00003420


	//   ....[34]....
        /*05fc*/ 	.word	0x000034b0


	//   ....[35]....
        /*0600*/ 	.word	0x000034c0


	//   ....[36]....
        /*0604*/ 	.word	0x00003500


	//   ....[37]....
        /*0608*/ 	.word	0x00003550


	//   ....[38]....
        /*060c*/ 	.word	0x00003560


	//   ....[39]....
        /*0610*/ 	.word	0x00003590


	//   ....[40]....
        /*0614*/ 	.word	0x000035d0


	//   ....[41]....
        /*0618*/ 	.word	0x00003600


	//   ....[42]....
        /*061c*/ 	.word	0x00003630


	//   ....[43]....
        /*0620*/ 	.word	0x00003640


	//   ....[44]....
        /*0624*/ 	.word	0x00003660


	//   ....[45]....
        /*0628*/ 	.word	0x00003770


	//   ....[46]....
        /*062c*/ 	.word	0x000037c0


	//   ....[47]....
        /*0630*/ 	.word	0x000037d0


	//   ....[48]....
        /*0634*/ 	.word	0x000037e0


	//   ....[49]....
        /*0638*/ 	.word	0x000037f0


	//   ....[50]....
        /*063c*/ 	.word	0x00003800


	//   ....[51]....
        /*0640*/ 	.word	0x00003810


	//   ....[52]....
        /*0644*/ 	.word	0x00003870


	//   ....[53]....
        /*0648*/ 	.word	0x000038d0


	//   ....[54]....
        /*064c*/ 	.word	0x00003900


	//   ....[55]....
        /*0650*/ 	.word	0x00003940


	//   ....[56]....
        /*0654*/ 	.word	0x00003950


	//   ....[57]....
        /*0658*/ 	.word	0x00003970


	//   ....[58]....
        /*065c*/ 	.word	0x00003980


	//   ....[59]....
        /*0660*/ 	.word	0x00003990


	//   ....[60]....
        /*0664*/ 	.word	0x000039a0


	//   ....[61]....
        /*0668*/ 	.word	0x000039b0


	//   ....[62]....
        /*066c*/ 	.word	0x000039f0


	//   ....[63]....
        /*0670*/ 	.word	0x00003a00


	//   ....[64]....
        /*0674*/ 	.word	0x00003a10


	//   ....[65]....
        /*0678*/ 	.word	0x00003a20


	//   ....[66]....
        /*067c*/ 	.word	0x00003a30


	//   ....[67]....
        /*0680*/ 	.word	0x00003a40


	//   ....[68]....
        /*0684*/ 	.word	0x00003a50


	//   ....[69]....
        /*0688*/ 	.word	0x00003a60


	//   ....[70]....
        /*068c*/ 	.word	0x00006220


	//   ....[71]....
        /*0690*/ 	.word	0x00006260


	//   ....[72]....
        /*0694*/ 	.word	0x000062a0


	//   ....[73]....
        /*0698*/ 	.word	0x000062d0


	//   ....[74]....
        /*069c*/ 	.word	0x00006300


	//   ....[75]....
        /*06a0*/ 	.word	0x00006330


	//   ....[76]....
        /*06a4*/ 	.word	0x000065b0


	//   ....[77]....
        /*06a8*/ 	.word	0x00006660


	//   ....[78]....
        /*06ac*/ 	.word	0x000066e0


	//   ....[79]....
        /*06b0*/ 	.word	0x00006720


	//   ....[80]....
        /*06b4*/ 	.word	0x00006750


	//   ....[81]....
        /*06b8*/ 	.word	0x00006780


	//   ....[82]....
        /*06bc*/ 	.word	0x000067c0


	//   ....[83]....
        /*06c0*/ 	.word	0x000067e0


	//   ....[84]....
        /*06c4*/ 	.word	0x00006820


	//   ....[85]....
        /*06c8*/ 	.word	0x00006880


	//   ....[86]....
        /*06cc*/ 	.word	0x00006930


	//   ....[87]....
        /*06d0*/ 	.word	0x000069b0


	//   ....[88]....
        /*06d4*/ 	.word	0x000069f0


	//   ....[89]....
        /*06d8*/ 	.word	0x00006a00


	//   ....[90]....
        /*06dc*/ 	.word	0x00006a20


	//   ....[91]....
        /*06e0*/ 	.word	0x00006a70


	//   ....[92]....
        /*06e4*/ 	.word	0x00006ab0


	//   ....[93]....
        /*06e8*/ 	.word	0x00006b40


	//   ....[94]....
        /*06ec*/ 	.word	0x00006b80


	//   ....[95]....
        /*06f0*/ 	.word	0x00006bc0


	//   ....[96]....
        /*06f4*/ 	.word	0x00006c10


	//   ....[97]....
        /*06f8*/ 	.word	0x00006c50


	//   ....[98]....
        /*06fc*/ 	.word	0x00006c90


	//   ....[99]....
        /*0700*/ 	.word	0x00006d20


	//   ....[100]....
        /*0704*/ 	.word	0x00006de0


	//   ....[101]....
        /*0708*/ 	.word	0x00006e40


	//   ....[102]....
        /*070c*/ 	.word	0x00007240


	//   ....[103]....
        /*0710*/ 	.word	0x00007250


	//   ....[104]....
        /*0714*/ 	.word	0x00007260


	//   ....[105]....
        /*0718*/ 	.word	0x00007270


	//   ....[106]....
        /*071c*/ 	.word	0x00007280


	//   ....[107]....
        /*0720*/ 	.word	0x00007290


	//   ....[108]....
        /*0724*/ 	.word	0x000072b0


	//   ....[109]....
        /*0728*/ 	.word	0x000072d0


	//   ....[110]....
        /*072c*/ 	.word	0x00007330


	//   ....[111]....
        /*0730*/ 	.word	0x00007370


	//   ....[112]....
        /*0734*/ 	.word	0x000073d0


	//   ....[113]....
        /*0738*/ 	.word	0x00007400


	//   ....[114]....
        /*073c*/ 	.word	0x00007440


	//   ....[115]....
        /*0740*/ 	.word	0x00007450


	//   ....[116]....
        /*0744*/ 	.word	0x000074b0


	//   ....[117]....
        /*0748*/ 	.word	0x000074c0


	//   ....[118]....
        /*074c*/ 	.word	0x000074d0


	//   ....[119]....
        /*0750*/ 	.word	0x00007500


	//   ....[120]....
        /*0754*/ 	.word	0x00007540


	//   ....[121]....
        /*0758*/ 	.word	0x00007570


	//   ....[122]....
        /*075c*/ 	.word	0x000075b0


	//   ....[123]....
        /*0760*/ 	.word	0x000075e0


	//   ....[124]....
        /*0764*/ 	.word	0x00007600


	//   ....[125]....
        /*0768*/ 	.word	0x00007640


	//   ....[126]....
        /*076c*/ 	.word	0x00007680


	//   ....[127]....
        /*0770*/ 	.word	0x000076c0


	//   ....[128]....
        /*0774*/ 	.word	0x000076d0


	//   ....[129]....
        /*0778*/ 	.word	0x000076e0


	//   ....[130]....
        /*077c*/ 	.word	0x000076f0


	//   ....[131]....
        /*0780*/ 	.word	0x00007700


	//   ....[132]....
        /*0784*/ 	.word	0x00007740


	//   ....[133]....
        /*0788*/ 	.word	0x00007780


	//   ....[134]....
        /*078c*/ 	.word	0x00009c70


	//   ....[135]....
        /*0790*/ 	.word	0x00009cb0


	//   ....[136]....
        /*0794*/ 	.word	0x00009cd0


	//   ....[137]....
        /*0798*/ 	.word	0x00009d20


	//   ....[138]....
        /*079c*/ 	.word	0x00009df0


	//   ....[139]....
        /*07a0*/ 	.word	0x00009e90


	//   ....[140]....
        /*07a4*/ 	.word	0x00009f30


	//   ....[141]....
        /*07a8*/ 	.word	0x00009fd0


	//   ....[142]....
        /*07ac*/ 	.word	0x0000a010


	//   ....[143]....
        /*07b0*/ 	.word	0x0000a0e0


	//   ....[144]....
        /*07b4*/ 	.word	0x0000a120


	//   ....[145]....
        /*07b8*/ 	.word	0x0000a160


	//   ....[146]....
        /*07bc*/ 	.word	0x0000a200


	//   ....[147]....
        /*07c0*/ 	.word	0x0000a240


	//   ....[148]....
        /*07c4*/ 	.word	0x0000a2e0


	//   ....[149]....
        /*07c8*/ 	.word	0x0000a360


	//   ....[150]....
        /*07cc*/ 	.word	0x0000a4e0


	//   ....[151]....
        /*07d0*/ 	.word	0x0000a630


	//   ....[152]....
        /*07d4*/ 	.word	0x0000a6f0


	//   ....[153]....
        /*07d8*/ 	.word	0x0000a770


	//   ....[154]....
        /*07dc*/ 	.word	0x0000a8c0


	//   ....[155]....
        /*07e0*/ 	.word	0x0000aed0


	//   ....[156]....
        /*07e4*/ 	.word	0x0000afd0


	//   ....[157]....
        /*07e8*/ 	.word	0x0000b010


	//   ....[158]....
        /*07ec*/ 	.word	0x0000b050


	//   ....[159]....
        /*07f0*/ 	.word	0x0000b080


	//   ....[160]....
        /*07f4*/ 	.word	0x0000b0c0


	//   ....[161]....
        /*07f8*/ 	.word	0x0000b150


	//   ....[162]....
        /*07fc*/ 	.word	0x0000b230


	//   ....[163]....
        /*0800*/ 	.word	0x0000b2b0


	//   ....[164]....
        /*0804*/ 	.word	0x0000b2f0


	//   ....[165]....
        /*0808*/ 	.word	0x0000b350


	//   ....[166]....
        /*080c*/ 	.word	0x0000b4e0


	//   ....[167]....
        /*0810*/ 	.word	0x0000b4f0


	//   ....[168]....
        /*0814*/ 	.word	0x0000b500


	//   ....[169]....
        /*0818*/ 	.word	0x0000b510


	//   ....[170]....
        /*081c*/ 	.word	0x0000b520


	//   ....[171]....
        /*0820*/ 	.word	0x0000b530


	//   ....[172]....
        /*0824*/ 	.word	0x0000b560


	//   ....[173]....
        /*0828*/ 	.word	0x0000b580


	//   ....[174]....
        /*082c*/ 	.word	0x0000b5a0


	//   ....[175]....
        /*0830*/ 	.word	0x0000b5d0


	//   ....[176]....
        /*0834*/ 	.word	0x0000b600


	//   ....[177]....
        /*0838*/ 	.word	0x0000b640


	//   ....[178]....
        /*083c*/ 	.word	0x0000b6a0


	//   ....[179]....
        /*0840*/ 	.word	0x0000b6d0


	//   ....[180]....
        /*0844*/ 	.word	0x0000b710


	//   ....[181]....
        /*0848*/ 	.word	0x0000b730


	//   ....[182]....
        /*084c*/ 	.word	0x0000b770


	//   ....[183]....
        /*0850*/ 	.word	0x0000b790


	//   ....[184]....
        /*0854*/ 	.word	0x0000b7b0


	//   ....[185]....
        /*0858*/ 	.word	0x0000b830


	//   ....[186]....
        /*085c*/ 	.word	0x0000b880


	//   ....[187]....
        /*0860*/ 	.word	0x0000b8c0


	//   ....[188]....
        /*0864*/ 	.word	0x0000b8d0


	//   ....[189]....
        /*0868*/ 	.word	0x0000b910


	//   ....[190]....
        /*086c*/ 	.word	0x0000b950


	//   ....[191]....
        /*0870*/ 	.word	0x0000b990


	//   ....[192]....
        /*0874*/ 	.word	0x0000b9c0


	//   ....[193]....
        /*0878*/ 	.word	0x0000b9f0


	//   ....[194]....
        /*087c*/ 	.word	0x0000ba30


	//   ....[195]....
        /*0880*/ 	.word	0x0000ba40


	//   ....[196]....
        /*0884*/ 	.word	0x0000ba50


	//   ....[197]....
        /*0888*/ 	.word	0x0000ba60


	//   ....[198]....
        /*088c*/ 	.word	0x0000dae0


	//   ....[199]....
        /*0890*/ 	.word	0x0000e980


	//   ....[200]....
        /*0894*/ 	.word	0x0000eed0


	//   ....[201]....
        /*0898*/ 	.word	0x0000f200


	//   ....[202]....
        /*089c*/ 	.word	0x0000f540


	//   ....[203]....
        /*08a0*/ 	.word	0x0000f7f0


	//   ....[204]....
        /*08a4*/ 	.word	0x0000fa30


	//   ....[205]....
        /*08a8*/ 	.word	0x0000fca0


	//   ....[206]....
        /*08ac*/ 	.word	0x0000ff70


	//   ....[207]....
        /*08b0*/ 	.word	0x00010190


	//   ....[208]....
        /*08b4*/ 	.word	0x00010320


	//   ....[209]....
        /*08b8*/ 	.word	0x00012240


	//   ....[210]....
        /*08bc*/ 	.word	0x000124d0


	//   ....[211]....
        /*08c0*/ 	.word	0x00012540


	//   ....[212]....
        /*08c4*/ 	.word	0x000125b0


	//----- nvinfo : EIATTR_REG_RECONFIG
	.align		4
.L_1338:
        /*08c8*/ 	.byte	0x01, 0x54
	.zero		2


	//----- nvinfo : EIATTR_SYSCALL_OFFSETS
	.align		4
        /*08cc*/ 	.byte	0x04, 0x46
        /*08ce*/ 	.short	(.L_1340 - .L_1339)


	//   ....[0]....
.L_1339:
        /*08d0*/ 	.word	0x00000c20


	//   ....[1]....
        /*08d4*/ 	.word	0x00000d10


	//   ....[2]....
        /*08d8*/ 	.word	0x00000e70


	//   ....[3]....
        /*08dc*/ 	.word	0x00000f60


	//   ....[4]....
        /*08e0*/ 	.word	0x0000d450


	//   ....[5]....
        /*08e4*/ 	.word	0x0000d580


	//   ....[6]....
        /*08e8*/ 	.word	0x0000d6a0


	//   ....[7]....
        /*08ec*/ 	.word	0x0000d7c0


	//----- nvinfo : EIATTR_MBARRIER_INSTR_OFFSETS
	.align		4
.L_1340:
        /*08f0*/ 	.byte	0x04, 0x39
        /*08f2*/ 	.short	(.L_1342 - .L_1341)


	//   ....[0]....
.L_1341:
        /*08f4*/ 	.word	0x000002f0
        /*08f8*/ 	.word	0x000000ff
        /*08fc*/ 	.word	0x00030c00
        /*0900*/ 	.short	0x0100
        /*0902*/ 	.byte	0x06
	.zero		1


	//   ....[1]....
        /*0904*/ 	.word	0x000003f0
        /*0908*/ 	.word	0x000000ff
        /*090c*/ 	.word	0x00030c10
        /*0910*/ 	.short	0x0100
        /*0912*/ 	.byte	0x08
	.zero		1


	//   ....[2]....
        /*0914*/ 	.word	0x00000400
        /*0918*/ 	.word	0x000000ff
        /*091c*/ 	.word	0x00030c20
        /*0920*/ 	.short	0x0100
        /*0922*/ 	.byte	0x08
	.zero		1


	//   ....[3]....
        /*0924*/ 	.word	0x00000410
        /*0928*/ 	.word	0x000000ff
        /*092c*/ 	.word	0x00030c18
        /*0930*/ 	.short	0x0100
        /*0932*/ 	.byte	0x08
	.zero		1


	//   ....[4]....
        /*0934*/ 	.word	0x00000420
        /*0938*/ 	.word	0x000000ff
        /*093c*/ 	.word	0x00030c28
        /*0940*/ 	.short	0x0100
        /*0942*/ 	.byte	0x08
	.zero		1


	//   ....[5]....
        /*0944*/ 	.word	0x00000550
        /*0948*/ 	.word	0x000000ff
        /*094c*/ 	.word	0x00030c30
        /*0950*/ 	.short	0x0100
        /*0952*/ 	.byte	0x08
	.zero		1


	//   ....[6]....
        /*0954*/ 	.word	0x00000560
        /*0958*/ 	.word	0x000000ff
        /*095c*/ 	.word	0x00030c40
        /*0960*/ 	.short	0x0100
        /*0962*/ 	.byte	0x08
	.zero		1


	//   ....[7]....
        /*0964*/ 	.word	0x00000570
        /*0968*/ 	.word	0x000000ff
        /*096c*/ 	.word	0x00030c38
        /*0970*/ 	.short	0x0100
        /*0972*/ 	.byte	0x08
	.zero		1


	//   ....[8]....
        /*0974*/ 	.word	0x00000580
        /*0978*/ 	.word	0x000000ff
        /*097c*/ 	.word	0x00030c48
        /*0980*/ 	.short	0x0100
        /*0982*/ 	.byte	0x08
	.zero		1


	//   ....[9]....
        /*0984*/ 	.word	0x00001000
        /*0988*/ 	.word	0x000000de
        /*098c*/ 	.word	0x00030c00
        /*0990*/ 	.short	0x010a
        /*0992*/ 	.byte	0x3f
	.zero		1


	//   ....[10]....
        /*0994*/ 	.word	0x00001120
        /*0998*/ 	.word	0x000000de
        /*099c*/ 	.word	0x00030c00
        /*09a0*/ 	.short	0x010a
        /*09a2*/ 	.byte	0x3f
	.zero		1


	//   ....[11]....
        /*09a4*/ 	.word	0x000019d0
        /*09a8*/ 	.word	0x00000008
        /*09ac*/ 	.word	0x00030c10
        /*09b0*/ 	.short	0x010a
        /*09b2*/ 	.byte	0x3f
	.zero		1


	//   ....[12]....
        /*09b4*/ 	.word	0x00001a40
        /*09b8*/ 	.word	0x00000008
        /*09bc*/ 	.word	0x00030c10
        /*09c0*/ 	.short	0x010a
        /*09c2*/ 	.byte	0x3f
	.zero		1


	//   ....[13]....
        /*09c4*/ 	.word	0x00001e20
        /*09c8*/ 	.word	0x00000008
        /*09cc*/ 	.word	0x00030c30
        /*09d0*/ 	.short	0x010a
        /*09d2*/ 	.byte	0x3f
	.zero		1


	//   ....[14]....
        /*09d4*/ 	.word	0x00001ea0
        /*09d8*/ 	.word	0x00000008
        /*09dc*/ 	.word	0x00030c30
        /*09e0*/ 	.short	0x010a
        /*09e2*/ 	.byte	0x3f
	.zero		1


	//   ....[15]....
        /*09e4*/ 	.word	0x00004f10
        /*09e8*/ 	.word	0x00000009
        /*09ec*/ 	.word	0x00000000
        /*09f0*/ 	.short	0x0101
        /*09f2*/ 	.byte	0x3f
	.zero		1


	//   ....[16]....
        /*09f4*/ 	.word	0x00005360
        /*09f8*/ 	.word	0x00000008
        /*09fc*/ 	.word	0x00000000
        /*0a00*/ 	.short	0x0101
        /*0a02*/ 	.byte	0x3f
	.zero		1


	//   ....[17]....
        /*0a04*/ 	.word	0x00005c20
        /*0a08*/ 	.word	0x00000006
        /*0a0c*/ 	.word	0x00030c10
        /*0a10*/ 	.short	0x010a
        /*0a12*/ 	.byte	0x3f
	.zero		1


	//   ....[18]....
        /*0a14*/ 	.word	0x00005ca0
        /*0a18*/ 	.word	0x00000006
        /*0a1c*/ 	.word	0x00030c10
        /*0a20*/ 	.short	0x010a
        /*0a22*/ 	.byte	0x3f
	.zero		1


	//   ....[19]....
        /*0a24*/ 	.word	0x000060a0
        /*0a28*/ 	.word	0x00000006
        /*0a2c*/ 	.word	0x00030c30
        /*0a30*/ 	.short	0x010a
        /*0a32*/ 	.byte	0x3f
	.zero		1


	//   ....[20]....
        /*0a34*/ 	.word	0x00006130
        /*0a38*/ 	.word	0x00000006
        /*0a3c*/ 	.word	0x00030c30
        /*0a40*/ 	.short	0x010a
        /*0a42*/ 	.byte	0x3f
	.zero		1


	//   ....[21]....
        /*0a44*/ 	.word	0x00008900
        /*0a48*/ 	.word	0x00000007
        /*0a4c*/ 	.word	0x00000000
        /*0a50*/ 	.short	0x0101
        /*0a52*/ 	.byte	0x3f
	.zero		1


	//   ....[22]....
        /*0a54*/ 	.word	0x00008d70
        /*0a58*/ 	.word	0x00000006
        /*0a5c*/ 	.word	0x00000000
        /*0a60*/ 	.short	0x0101
        /*0a62*/ 	.byte	0x3f
	.zero		1


	//   ....[23]....
        /*0a64*/ 	.word	0x000095d0
        /*0a68*/ 	.word	0x00000007
        /*0a6c*/ 	.word	0x00030c10
        /*0a70*/ 	.short	0x010a
        /*0a72*/ 	.byte	0x3f
	.zero		1


	//   ....[24]....
        /*0a74*/ 	.word	0x00009650
        /*0a78*/ 	.word	0x00000007
        /*0a7c*/ 	.word	0x00030c10
        /*0a80*/ 	.short	0x010a
        /*0a82*/ 	.byte	0x3f
	.zero		1


	//   ....[25]....
        /*0a84*/ 	.word	0x00009a60
        /*0a88*/ 	.word	0x00000007
        /*0a8c*/ 	.word	0x00030c30
        /*0a90*/ 	.short	0x010a
        /*0a92*/ 	.byte	0x3f
	.zero		1


	//   ....[26]....
        /*0a94*/ 	.word	0x00009af0
        /*0a98*/ 	.word	0x00000007
        /*0a9c*/ 	.word	0x00030c30
        /*0aa0*/ 	.short	0x010a
        /*0aa2*/ 	.byte	0x3f
	.zero		1


	//   ....[27]....
        /*0aa4*/ 	.word	0x0000cc20
        /*0aa8*/ 	.word	0x00000008
        /*0aac*/ 	.word	0x00000000
        /*0ab0*/ 	.short	0x0101
        /*0ab2*/ 	.byte	0x3f
	.zero		1


	//   ....[28]....
        /*0ab4*/ 	.word	0x0000d090
        /*0ab8*/ 	.word	0x00000007
        /*0abc*/ 	.word	0x00000000
        /*0ac0*/ 	.short	0x0101
        /*0ac2*/ 	.byte	0x3f
	.zero		1


	//   ....[29]....
        /*0ac4*/ 	.word	0x00010990
        /*0ac8*/ 	.word	0x00000010
        /*0acc*/ 	.word	0x00030c20
        /*0ad0*/ 	.short	0x010a
        /*0ad2*/ 	.byte	0x3f
	.zero		1


	//   ....[30]....
        /*0ad4*/ 	.word	0x00010f60
        /*0ad8*/ 	.word	0x00000010
        /*0adc*/ 	.word	0x00030c40
        /*0ae0*/ 	.short	0x010a
        /*0ae2*/ 	.byte	0x3f
	.zero		1


	//   ....[31]....
        /*0ae4*/ 	.word	0x00011190
        /*0ae8*/ 	.word	0x00000010
        /*0aec*/ 	.word	0x00030c28
        /*0af0*/ 	.short	0x010a
        /*0af2*/ 	.byte	0x3f
	.zero		1


	//   ....[32]....
        /*0af4*/ 	.word	0x000113c0
        /*0af8*/ 	.word	0x00000010
        /*0afc*/ 	.word	0x00030c48
        /*0b00*/ 	.short	0x010a
        /*0b02*/ 	.byte	0x3f
	.zero		1


	//   ....[33]....
        /*0b04*/ 	.word	0x000115a0
        /*0b08*/ 	.word	0x00000010
        /*0b0c*/ 	.word	0x00030c20
        /*0b10*/ 	.short	0x010a
        /*0b12*/ 	.byte	0x3f
	.zero		1


	//   ....[34]....
        /*0b14*/ 	.word	0x00011850
        /*0b18*/ 	.word	0x00000010
        /*0b1c*/ 	.word	0x00030c40
        /*0b20*/ 	.short	0x010a
        /*0b22*/ 	.byte	0x3f
	.zero		1


	//   ....[35]....
        /*0b24*/ 	.word	0x00011a50
        /*0b28*/ 	.word	0x00000010
        /*0b2c*/ 	.word	0x00030c28
        /*0b30*/ 	.short	0x010a
        /*0b32*/ 	.byte	0x3f
	.zero		1


	//   ....[36]....
        /*0b34*/ 	.word	0x00011cd0
        /*0b38*/ 	.word	0x00000003
        /*0b3c*/ 	.word	0x00030c40
        /*0b40*/ 	.short	0x010a
        /*0b42*/ 	.byte	0x3f
	.zero		1


	//   ....[37]....
        /*0b44*/ 	.word	0x000120a0
        /*0b48*/ 	.word	0x00000006
        /*0b4c*/ 	.word	0x00000000
        /*0b50*/ 	.short	0x010a
        /*0b52*/ 	.byte	0x3f
	.zero		1


	//   ....[38]....
        /*0b54*/ 	.word	0x00012100
        /*0b58*/ 	.word	0x00000003
        /*0b5c*/ 	.word	0x00000000
        /*0b60*/ 	.short	0x010a
        /*0b62*/ 	.byte	0x3f
	.zero		1


	//   ....[39]....
        /*0b64*/ 	.word	0x00012160
        /*0b68*/ 	.word	0x00000002
        /*0b6c*/ 	.word	0x00000000
        /*0b70*/ 	.short	0x010a
        /*0b72*/ 	.byte	0x3f
	.zero		1


	//   ....[40]....
        /*0b74*/ 	.word	0x00012190
        /*0b78*/ 	.word	0x00000003
        /*0b7c*/ 	.word	0x00000000
        /*0b80*/ 	.short	0x010a
        /*0b82*/ 	.byte	0x3f
	.zero		1


	//   ....[41]....
        /*0b84*/ 	.word	0x00012270
        /*0b88*/ 	.word	0x000000de
        /*0b8c*/ 	.word	0x00030c00
        /*0b90*/ 	.short	0x010a
        /*0b92*/ 	.byte	0x3f
	.zero		1


	//   ....[42]....
        /*0b94*/ 	.word	0x000122c0
        /*0b98*/ 	.word	0x00000008
        /*0b9c*/ 	.word	0x00030c10
        /*0ba0*/ 	.short	0x010a
        /*0ba2*/ 	.byte	0x3f
	.zero		1


	//   ....[43]....
        /*0ba4*/ 	.word	0x00012310
        /*0ba8*/ 	.word	0x00000008
        /*0bac*/ 	.word	0x00030c30
        /*0bb0*/ 	.short	0x010a
        /*0bb2*/ 	.byte	0x3f
	.zero		1


	//   ....[44]....
        /*0bb4*/ 	.word	0x00012360
        /*0bb8*/ 	.word	0x00000006
        /*0bbc*/ 	.word	0x00030c10
        /*0bc0*/ 	.short	0x010a
        /*0bc2*/ 	.byte	0x3f
	.zero		1


	//   ....[45]....
        /*0bc4*/ 	.word	0x000123b0
        /*0bc8*/ 	.word	0x00000006
        /*0bcc*/ 	.word	0x00030c30
        /*0bd0*/ 	.short	0x010a
        /*0bd2*/ 	.byte	0x3f
	.zero		1


	//   ....[46]....
        /*0bd4*/ 	.word	0x00012400
        /*0bd8*/ 	.word	0x00000007
        /*0bdc*/ 	.word	0x00030c10
        /*0be0*/ 	.short	0x010a
        /*0be2*/ 	.byte	0x3f
	.zero		1


	//   ....[47]....
        /*0be4*/ 	.word	0x00012450
        /*0be8*/ 	.word	0x00000007
        /*0bec*/ 	.word	0x00030c30
        /*0bf0*/ 	.short	0x010a
        /*0bf2*/ 	.byte	0x3f
	.zero		1


	//   ....[48]....
        /*0bf4*/ 	.word	0x000125f0
        /*0bf8*/ 	.word	0x00000010
        /*0bfc*/ 	.word	0x00030c20
        /*0c00*/ 	.short	0x010a
        /*0c02*/ 	.byte	0x3f
	.zero		1


	//   ....[49]....
        /*0c04*/ 	.word	0x00012640
        /*0c08*/ 	.word	0x00000010
        /*0c0c*/ 	.word	0x00030c40
        /*0c10*/ 	.short	0x010a
        /*0c12*/ 	.byte	0x3f
	.zero		1


	//   ....[50]....
        /*0c14*/ 	.word	0x00012690
        /*0c18*/ 	.word	0x00000010
        /*0c1c*/ 	.word	0x00030c28
        /*0c20*/ 	.short	0x010a
        /*0c22*/ 	.byte	0x3f
	.zero		1


	//   ....[51]....
        /*0c24*/ 	.word	0x000126e0
        /*0c28*/ 	.word	0x00000010
        /*0c2c*/ 	.word	0x00030c48
        /*0c30*/ 	.short	0x010a
        /*0c32*/ 	.byte	0x3f
	.zero		1


	//   ....[52]....
        /*0c34*/ 	.word	0x00012740
        /*0c38*/ 	.word	0x00000010
        /*0c3c*/ 	.word	0x00030c20
        /*0c40*/ 	.short	0x010a
        /*0c42*/ 	.byte	0x3f
	.zero		1


	//   ....[53]....
        /*0c44*/ 	.word	0x00012790
        /*0c48*/ 	.word	0x00000010
        /*0c4c*/ 	.word	0x00030c40
        /*0c50*/ 	.short	0x010a
        /*0c52*/ 	.byte	0x3f
	.zero		1


	//   ....[54]....
        /*0c54*/ 	.word	0x000127e0
        /*0c58*/ 	.word	0x00000010
        /*0c5c*/ 	.word	0x00030c28
        /*0c60*/ 	.short	0x010a
        /*0c62*/ 	.byte	0x3f
	.zero		1


	//   ....[55]....
        /*0c64*/ 	.word	0x00012830
        /*0c68*/ 	.word	0x00000003
        /*0c6c*/ 	.word	0x00030c40
        /*0c70*/ 	.short	0x010a
        /*0c72*/ 	.byte	0x3f
	.zero		1


	//   ....[56]....
        /*0c74*/ 	.word	0x00012900
        /*0c78*/ 	.word	0x00000006
        /*0c7c*/ 	.word	0x00000000
        /*0c80*/ 	.short	0x010a
        /*0c82*/ 	.byte	0x3f
	.zero		1


	//   ....[57]....
        /*0c84*/ 	.word	0x00012950
        /*0c88*/ 	.word	0x00000003
        /*0c8c*/ 	.word	0x00000000
        /*0c90*/ 	.short	0x010a
        /*0c92*/ 	.byte	0x3f
	.zero		1


	//   ....[58]....
        /*0c94*/ 	.word	0x000129a0
        /*0c98*/ 	.word	0x00000002
        /*0c9c*/ 	.word	0x00000000
        /*0ca0*/ 	.short	0x010a
        /*0ca2*/ 	.byte	0x3f
	.zero		1


	//----- nvinfo : EIATTR_NUM_MBARRIERS
	.align		4
.L_1342:
        /*0ca4*/ 	.byte	0x03, 0x38
        /*0ca6*/ 	.short	0x0009


	//----- nvinfo : EIATTR_EXIT_INSTR_OFFSETS
	.align		4
        /*0ca8*/ 	.byte	0x04, 0x1c
        /*0caa*/ 	.short	(.L_1344 - .L_1343)


	//   ....[0]....
.L_1343:
        /*0cac*/ 	.word	0x000121e0


	//----- nvinfo : EIATTR_MAX_THREADS
	.align		4
.L_1344:
        /*0cb0*/ 	.byte	0x04, 0x05
        /*0cb2*/ 	.short	(.L_1346 - .L_1345)
.L_1345:
        /*0cb4*/ 	.word	0x00000180
        /*0cb8*/ 	.word	0x00000001
        /*0cbc*/ 	.word	0x00000001


	//----- nvinfo : EIATTR_CRS_STACK_SIZE
	.align		4
.L_1346:
        /*0cc0*/ 	.byte	0x04, 0x1e
        /*0cc2*/ 	.short	(.L_1348 - .L_1347)
.L_1347:
        /*0cc4*/ 	.word	0x00000000


	//----- nvinfo : EIATTR_CBANK_PARAM_SIZE
	.align		4
.L_1348:
        /*0cc8*/ 	.byte	0x03, 0x19
        /*0cca*/ 	.short	0x0970


	//----- nvinfo : EIATTR_PARAM_CBANK
	.align		4
        /*0ccc*/ 	.byte	0x04, 0x0a
        /*0cce*/ 	.short	(.L_1350 - .L_1349)
	.align		4
.L_1349:
        /*0cd0*/ 	.word	index@(.nv.constant0._ZN7cutlass13device_kernelIN5flash11enable_sm90INS1_16FlashAttnBwdSm90INS1_25CollectiveMainloopBwdSm90ILi2ELi2ELi2EN4cute5tupleIJNS5_1CILi1EEES8_S8_EEENS6_IJNS7_ILi128EEESA_NS7_ILi64EEEEEENS_6half_tEfNS_4arch4Sm90ELb0ELb1ELb0ELb0ELb1ELb1ELb0ELb0ELi2ELi1ELi2ELi2ELb0EEENS1_21CollectiveEpilogueBwdISC_SD_SF_Li256ELb0ELb0ELi1EEENS1_19SingleTileSchedulerILb0ELb0ELb0ELi128EEEEEEEEEvNT_6ParamsE)
        /*0cd4*/ 	.short	0x0210
        /*0cd6*/ 	.short	0x0970


	//----- nvinfo : EIATTR_SW_WAR
	.align		4
.L_1350:
        /*0cd8*/ 	.byte	0x04, 0x36
        /*0cda*/ 	.short	(.L_1352 - .L_1351)
.L_1351:
        /*0cdc*/ 	.word	0x00000008
.L_1352:


//--------------------- .nv.info._ZN7cutlass13device_kernelIN5flash11enable_sm90INS1_16FlashAttnBwdSm90INS1_25CollectiveMainloopBwdSm90ILi2ELi2ELi2EN4cute5tupleIJNS5_1CILi1EEES8_S8_EEENS6_IJNS7_ILi128EEESA_NS7_ILi64EEEEEENS_6half_tEfNS_4arch4Sm90ELb0ELb1ELb0ELb0ELb0ELb1ELb0ELb0ELi2ELi1ELi2ELi2ELb0EEENS1_24CollectiveEpilogueBwdGQAISC_fSF_Li256ELb0ELb0EEENS1_19SingleTileSchedulerILb0ELb0ELb0ELi128EEEEEEEEEvNT_6ParamsE --------------------------
	.section	.nv.info._ZN7cutlass13device_kernelIN5flash11enable_sm90INS1_16FlashAttnBwdSm90INS1_25CollectiveMainloopBwdSm90ILi2ELi2ELi2EN4cute5tupleIJNS5_1CILi1EEES8_S8_EEENS6_IJNS7_ILi128EEESA_NS7_ILi64EEEEEENS_6half_tEfNS_4arch4Sm90ELb0ELb1ELb0ELb0ELb0ELb1ELb0ELb0ELi2ELi1ELi2ELi2ELb0EEENS1_24CollectiveEpilogueBwdGQAISC_fSF_Li256ELb0ELb0EEENS1_19SingleTileSchedulerILb0ELb0ELb0ELi128EEEEEEEEEvNT_6ParamsE,"",@"SHT_CUDA_INFO"
	.sectionflags	@""
	.align	4


	//----- nvinfo : EIATTR_CUDA_API_VERSION
	.align		4
        /*0000*/ 	.byte	0x04, 0x37
        /*0002*/ 	.short	(.L_1354 - .L_1353)
.L_1353:
        /*0004*/ 	.word	0x00000082


	//----- nvinfo : EIATTR_KPARAM_INFO
	.align		4
.L_1354:
        /*0008*/ 	.byte	0x04, 0x17
        /*000a*/ 	.short	(.L_1356 - .L_1355)
.L_1355:
        /*000c*/ 	.word	0x00000000
        /*0010*/ 	.short	0x0000
        /*0012*/ 	.short	0x0070
        /*0014*/ 	.byte	0x00, 0xf0, 0x01, 0x1a


	//----- nvinfo : EIATTR_SPARSE_MMA_MASK
	.align		4
.L_1356:
        /*0018*/ 	.byte	0x03, 0x50
        /*001a*/ 	.short	0x0000


	//----- nvinfo : EIATTR_MAXREG_COUNT
	.align		4
        /*001c*/ 	.byte	0x03, 0x1b
        /*001e*/ 	.short	0x00a8


	//----- nvinfo : EIATTR_NUM_BARRIERS
	.align		4
        /*0020*/ 	.byte	0x02, 0x4c
        /*0022*/ 	.byte	0x10
	.zero		1


	//----- nvinfo : EIATTR_EXTERNS
	.align		4
        /*0024*/ 	.byte	0x04, 0x0f
        /*0026*/ 	.short	(.L_1358 - .L_1357)


	//   ....[0]....
	.align		4
.L_1357:
        /*0028*/ 	.word	index@(__assertfail)


	//----- nvinfo : EIATTR_ANNOTATIONS
	.align		4
.L_1358:
        /*002c*/ 	.byte	0x04, 0x55
        /*002e*/ 	.short	(.L_1360 - .L_1359)


	//   ....[0]....
.L_1359:
        /* <DEDUP_REMOVED lines=29> */


	//----- nvinfo : EIATTR_MERCURY_ISA_VERSION
	.align		4
.L_1360:
        /*01f0*/ 	.byte	0x03, 0x5f
        /*01f2*/ 	.short	0x0101


	//----- nvinfo : EIATTR_INT_WARP_WIDE_INSTR_OFFSETS
	.align		4
        /*01f4*/ 	.byte	0x04, 0x31
        /*01f6*/ 	.short	(.L_1362 - .L_1361)


	//   ....[0]....
.L_1361:
        /*01f8*/ 	.word	0x00000190


	//   ....[1]....
        /*01fc*/ 	.word	0x000001c0


	//----- nvinfo : EIATTR_COOP_GROUP_MASK_REGIDS
	.align		4
.L_1362:
        /*0200*/ 	.byte	0x04, 0x29
        /*0202*/ 	.short	(.L_1364 - .L_1363)


	//   ....[0]....
.L_1363:
        /*0204*/ 	.word	0xffffffff


	//   ....[1]....
        /*0208*/ 	.word	0xffffffff


	//   ....[2]....
        /*020c*/ 	.word	0xffffffff


	//   ....[3]....
        /*0210*/ 	.word	0xffffffff


	//   ....[4]....
        /*0214*/ 	.word	0xffffffff


	//   ....[5]....
        /*0218*/ 	.word	0xffffffff


	//   ....[6]....
        /*021c*/ 	.word	0xffffffff


	//   ....[7]....
        /*0220*/ 	.word	0xffffffff


	//   ....[8]....
        /*0224*/ 	.word	0xffffffff


	//   ....[9]....
        /*0228*/ 	.word	0xffffffff


	//   ....[10]....
        /*022c*/ 	.word	0xffffffff


	//   ....[11]....
        /*0230*/ 	.word	0xffffffff


	//   ....[12]....
        /*0234*/ 	.word	0xffffffff


	//   ....[13]....
        /*0238*/ 	.word	0xffffffff


	//   ....[14]....
        /*023c*/ 	.word	0xffffffff


	//   ....[15]....
        /*0240*/ 	.word	0xffffffff


	//   ....[16]....
        /*0244*/ 	.word	0xffffffff


	//   ....[17]....
        /*0248*/ 	.word	0xffffffff


	//   ....[18]....
        /*024c*/ 	.word	0xffffffff


	//   ....[19]....
        /*0250*/ 	.word	0xffffffff


	//   ....[20]....
        /*0254*/ 	.word	0xffffffff


	//   ....[21]....
        /*0258*/ 	.word	0xffffffff


	//   ....[22]....
        /*025c*/ 	.word	0xffffffff


	//   ....[23]....
        /*0260*/ 	.word	0xffffffff


	//   ....[24]....
        /*0264*/ 	.word	0xffffffff


	//   ....[25]....
        /*0268*/ 	.word	0xffffffff


	//   ....[26]....
        /*026c*/ 	.word	0xffffffff


	//   ....[27]....
        /*0270*/ 	.word	0xffffffff


	//   ....[28]....
        /*0274*/ 	.word	0xffffffff


	//   ....[29]....
        /*0278*/ 	.word	0xffffffff


	//   ....[30]....
        /*027c*/ 	.word	0xffffffff


	//   ....[31]....
        /*0280*/ 	.word	0xffffffff


	//   ....[32]....
        /*0284*/ 	.word	0xffffffff


	//   ....[33]....
        /*0288*/ 	.word	0xffffffff


	//   ....[34]....
        /*028c*/ 	.word	0xffffffff


	//   ....[35]....
        /*0290*/ 	.word	0xffffffff


	//   ....[36]....
        /*0294*/ 	.word	0xffffffff


	//   ....[37]....
        /*0298*/ 	.word	0xffffffff


	//   ....[38]....
        /*029c*/ 	.word	0xffffffff


	//   ....[39]....
        /*02a0*/ 	.word	0xffffffff


	//   ....[40]....
        /*02a4*/ 	.word	0xffffffff


	//   ....[41]....
        /*02a8*/ 	.word	0xffffffff


	//   ....[42]....
        /*02ac*/ 	.word	0xffffffff


	//   ....[43]....
        /*02b0*/ 	.word	0xffffffff


	//   ....[44]....
        /*02b4*/ 	.word	0xffffffff


	//   ....[45]....
        /*02b8*/ 	.word	0xffffffff


	//   ....[46]....
        /*02bc*/ 	.word	0xffffffff


	//   ....[47]....
        /*02c0*/ 	.word	0xffffffff


	//   ....[48]....
        /*02c4*/ 	.word	0xffffffff


	//   ....[49]....
        /*02c8*/ 	.word	0xffffffff


	//   ....[50]....
        /*02cc*/ 	.word	0xffffffff


	//   ....[51]....
        /*02d0*/ 	.word	0xffffffff


	//   ....[52]....
        /*02d4*/ 	.word	0xffffffff


	//   ....[53]....
        /*02d8*/ 	.word	0xffffffff


	//   ....[54]....
        /*02dc*/ 	.word	0xffffffff


	//   ....[55]....
        /*02e0*/ 	.word	0xffffffff


	//   ....[56]....
        /*02e4*/ 	.word	0xffffffff


	//   ....[57]....
        /*02e8*/ 	.word	0xffffffff


	//   ....[58]....
        /*02ec*/ 	.word	0xffffffff


	//   ....[59]....
        /*02f0*/ 	.word	0xffffffff


	//   ....[60]....
        /*02f4*/ 	.word	0xffffffff


	//   ....[61]....
        /*02f8*/ 	.word	0xffffffff


	//   ....[62]....
        /*02fc*/ 	.word	0xffffffff


	//   ....[63]....
        /*0300*/ 	.word	0xffffffff


	//   ....[64]....
        /*0304*/ 	.word	0xffffffff


	//   ....[65]....
        /*0308*/ 	.word	0xffffffff


	//   ....[66]....
        /*030c*/ 	.word	0xffffffff


	//   ....[67]....
        /*0310*/ 	.word	0xffffffff


	//   ....[68]....
        /*0314*/ 	.word	0xffffffff


	//   ....[69]....
        /*0318*/ 	.word	0xffffffff


	//   ....[70]....
        /*031c*/ 	.word	0xffffffff


	//   ....[71]....
        /*0320*/ 	.word	0xffffffff


	//   ....[72]....
        /*0324*/ 	.word	0xffffffff


	//   ....[73]....
        /*0328*/ 	.word	0xffffffff


	//   ....[74]....
        /*032c*/ 	.word	0xffffffff


	//   ....[75]....
        /*0330*/ 	.word	0xffffffff


	//   ....[76]....
        /*0334*/ 	.word	0xffffffff


	//   ....[77]....
        /*0338*/ 	.word	0xffffffff


	//   ....[78]....
        /*033c*/ 	.word	0xffffffff


	//   ....[79]....
        /*0340*/ 	.word	0xffffffff


	//   ....[80]....
        /*0344*/ 	.word	0xffffffff


	//   ....[81]....
        /*0348*/ 	.word	0xffffffff


	//   ....[82]....
        /*034c*/ 	.word	0xffffffff


	//   ....[83]....
        /*0350*/ 	.word	0xffffffff


	//   ....[84]....
        /*0354*/ 	.word	0xffffffff


	//   ....[85]....
        /*0358*/ 	.word	0xffffffff


	//   ....[86]....
        /*035c*/ 	.word	0xffffffff


	//   ....[87]....
        /*0360*/ 	.word	0xffffffff


	//   ....[88]....
        /*0364*/ 	.word	0xffffffff


	//   ....[89]....
        /*0368*/ 	.word	0xffffffff


	//   ....[90]....
        /*036c*/ 	.word	0xffffffff


	//   ....[91]....
        /*0370*/ 	.word	0xffffffff


	//   ....[92]....
        /*0374*/ 	.word	0xffffffff


	//   ....[93]....
        /*0378*/ 	.word	0xffffffff


	//   ....[94]....
        /*037c*/ 	.word	0xffffffff


	//   ....[95]....
        /*0380*/ 	.word	0xffffffff


	//   ....[96]....
        /*0384*/ 	.word	0xffffffff


	//   ....[97]....
        /*0388*/ 	.word	0xffffffff


	//   ....[98]....
        /*038c*/ 	.word	0xffffffff


	//   ....[99]....
        /*0390*/ 	.word	0xffffffff


	//   ....[100]....
        /*0394*/ 	.word	0xffffffff


	//   ....[101]....
        /*0398*/ 	.word	0xffffffff


	//   ....[102]....
        /*039c*/ 	.word	0xffffffff


	//   ....[103]....
        /*03a0*/ 	.word	0xffffffff


	//   ....[104]....
        /*03a4*/ 	.word	0xffffffff


	//   ....[105]....
        /*03a8*/ 	.word	0xffffffff


	//   ....[106]....
        /*03ac*/ 	.word	0xffffffff


	//   ....[107]....
        /*03b0*/ 	.word	0xffffffff


	//   ....[108]....
        /*03b4*/ 	.word	0xffffffff


	//   ....[109]....
        /*03b8*/ 	.word	0xffffffff


	//   ....[110]....
        /*03bc*/ 	.word	0xffffffff


	//   ....[111]....
        /*03c0*/ 	.word	0xffffffff


	//   ....[112]....
        /*03c4*/ 	.word	0xffffffff


	//   ....[113]....
        /*03c8*/ 	.word	0xffffffff


	//   ....[114]....
        /*03cc*/ 	.word	0xffffffff


	//   ....[115]....
        /*03d0*/ 	.word	0xffffffff


	//   ....[116]....
        /*03d4*/ 	.word	0xffffffff


	//   ....[117]....
        /*03d8*/ 	.word	0xffffffff


	//   ....[118]....
        /*03dc*/ 	.word	0xffffffff


	//   ....[119]....
        /*03e0*/ 	.word	0xffffffff


	//   ....[120]....
        /*03e4*/ 	.word	0xffffffff


	//   ....[121]....
        /*03e8*/ 	.word	0xffffffff


	//   ....[122]....
        /*03ec*/ 	.word	0xffffffff


	//   ....[123]....
        /*03f0*/ 	.word	0xffffffff


	//   ....[124]....
        /*03f4*/ 	.word	0xffffffff


	//   ....[125]....
        /*03f8*/ 	.word	0xffffffff


	//   ....[126]....
        /*03fc*/ 	.word	0xffffffff


	//   ....[127]....
        /*0400*/ 	.word	0xffffffff


	//   ....[128]....
        /*0404*/ 	.word	0xffffffff


	//   ....[129]....
        /*0408*/ 	.word	0xffffffff


	//   ....[130]....
        /*040c*/ 	.word	0xffffffff


	//   ....[131]....
        /*0410*/ 	.word	0xffffffff


	//   ....[132]....
        /*0414*/ 	.word	0xffffffff


	//   ....[133]....
        /*0418*/ 	.word	0xffffffff


	//   ....[134]....
        /*041c*/ 	.word	0xffffffff


	//   ....[135]....
        /*0420*/ 	.word	0xffffffff


	//   ....[136]....
        /*0424*/ 	.word	0xffffffff


	//   ....[137]....
        /*0428*/ 	.word	0xffffffff


	//   ....[138]....
        /*042c*/ 	.word	0xffffffff


	//   ....[139]....
        /*0430*/ 	.word	0xffffffff


	//   ....[140]....
        /*0434*/ 	.word	0xffffffff


	//   ....[141]....
        /*0438*/ 	.word	0xffffffff


	//   ....[142]....
        /*043c*/ 	.word	0xffffffff


	//   ....[143]....
        /*0440*/ 	.word	0xffffffff


	//   ....[144]....
        /*0444*/ 	.word	0xffffffff


	//   ....[145]....
        /*0448*/ 	.word	0xffffffff


	//   ....[146]....
        /*044c*/ 	.word	0xffffffff


	//   ....[147]....
        /*0450*/ 	.word	0xffffffff


	//   ....[148]....
        /*0454*/ 	.word	0xffffffff


	//   ....[149]....
        /*0458*/ 	.word	0xffffffff


	//   ....[150]....
        /*045c*/ 	.word	0xffffffff


	//   ....[151]....
        /*0460*/ 	.word	0xffffffff


	//   ....[152]....
        /*0464*/ 	.word	0xffffffff


	//   ....[153]....
        /*0468*/ 	.word	0xffffffff


	//   ....[154]....
        /*046c*/ 	.word	0xffffffff


	//   ....[155]....
        /*0470*/ 	.word	0xffffffff


	//   ....[156]....
        /*0474*/ 	.word	0xffffffff


	//   ....[157]....
        /*0478*/ 	.word	0xffffffff


	//   ....[158]....
        /*047c*/ 	.word	0xffffffff


	//   ....[159]....
        /*0480*/ 	.word	0xffffffff


	//   ....[160]....
        /*0484*/ 	.word	0xffffffff


	//   ....[161]....
        /*0488*/ 	.word	0xffffffff


	//   ....[162]....
        /*048c*/ 	.word	0xffffffff


	//   ....[163]....
        /*0490*/ 	.word	0xffffffff


	//   ....[164]....
        /*0494*/ 	.word	0xffffffff


	//   ....[165]....
        /*0498*/ 	.word	0xffffffff


	//   ....[166]....
        /*049c*/ 	.word	0xffffffff


	//   ....[167]....
        /*04a0*/ 	.word	0xffffffff


	//   ....[168]....
        /*04a4*/ 	.word	0xffffffff


	//   ....[169]....
        /*04a8*/ 	.word	0xffffffff


	//   ....[170]....
        /*04ac*/ 	.word	0xffffffff


	//   ....[171]....
        /*04b0*/ 	.word	0xffffffff


	//   ....[172]....
        /*04b4*/ 	.word	0xffffffff


	//   ....[173]....
        /*04b8*/ 	.word	0xffffffff


	//   ....[174]....
        /*04bc*/ 	.word	0xffffffff


	//   ....[175]....
        /*04c0*/ 	.word	0xffffffff


	//   ....[176]....
        /*04c4*/ 	.word	0xffffffff


	//   ....[177]....
        /*04c8*/ 	.word	0xffffffff


	//   ....[178]....
        /*04cc*/ 	.word	0xffffffff


	//   ....[179]....
        /*04d0*/ 	.word	0xffffffff


	//   ....[180]....
        /*04d4*/ 	.word	0xffffffff


	//   ....[181]....
        /*04d8*/ 	.word	0xffffffff


	//   ....[182]....
        /*04dc*/ 	.word	0xffffffff


	//   ....[183]....
        /*04e0*/ 	.word	0xffffffff


	//   ....[184]....
        /*04e4*/ 	.word	0xffffffff


	//   ....[185]....
        /*04e8*/ 	.word	0xffffffff


	//   ....[186]....
        /*04ec*/ 	.word	0xffffffff


	//   ....[187]....
        /*04f0*/ 	.word	0xffffffff


	//   ....[188]....
        /*04f4*/ 	.word	0xffffffff


	//   ....[189]....
        /*04f8*/ 	.word	0xffffffff


	//   ....[190]....
        /*04fc*/ 	.word	0xffffffff


	//   ....[191]....
        /*0500*/ 	.word	0xffffffff


	//   ....[192]....
        /*0504*/ 	.word	0xffffffff


	//   ....[193]....
        /*0508*/ 	.word	0xffffffff


	//   ....[194]....
        /*050c*/ 	.word	0xffffffff


	//   ....[195]....
        /*0510*/ 	.word	0xffffffff


	//   ....[196]....
        /*0514*/ 	.word	0xffffffff


	//   ....[197]....
        /*0518*/ 	.word	0xffffffff


	//   ....[198]....
        /*051c*/ 	.word	0xffffffff


	//   ....[199]....
        /*0520*/ 	.word	0x0500000f


	//----- nvinfo : EIATTR_COOP_GROUP_INSTR_OFFSETS
	.align		4
.L_1364:
        /*0524*/ 	.byte	0x04, 0x28
        /*0526*/ 	.short	(.L_1366 - .L_1365)


	//   ....[0]....
.L_1365:
        /*0528*/ 	.word	0x00000070


	//   ....[1]....
        /*052c*/ 	.word	0x000001a0


	//   ....[2]....
        /*0530*/ 	.word	0x000001f0


	//   ....[3]....
        /*0534*/ 	.word	0x000003e0


	//   ....[4]....
        /*0538*/ 	.word	0x00000600


	//   ....[5]....
        /*053c*/ 	.word	0x00000f50


	//   ....[6]....
        /*0540*/ 	.word	0x00002110


	//   ....[7]....
        /*0544*/ 	.word	0x00002260


	//   ....[8]....
        /*0548*/ 	.word	0x000023f0


	//   ....[9]....
        /*054c*/ 	.word	0x00002490


	//   ....[10]....
        /*0550*/ 	.word	0x000024c0


	//   ....[11]....
        /*0554*/ 	.word	0x000025c0


	//   ....[12]....
        /*0558*/ 	.word	0x00002830


	//   ....[13]....
        /*055c*/ 	.word	0x00002910


	//   ....[14]....
        /*0560*/ 	.word	0x000029d0


	//   ....[15]....
        /*0564*/ 	.word	0x00002d90


	//   ....[16]....
        /*0568*/ 	.word	0x00002db0


	//   ....[17]....
        /*056c*/ 	.word	0x00002de0


	//   ....[18]....
        /*0570*/ 	.word	0x00002df0


	//   ....[19]....
        /*0574*/ 	.word	0x00002fd0


	//   ....[20]....
        /*0578*/ 	.word	0x00003160


	//   ....[21]....
        /*057c*/ 	.word	0x000031c0


	//   ....[22]....
        /*0580*/ 	.word	0x00003200


	//   ....[23]....
        /*0584*/ 	.word	0x00003350


	//   ....[24]....
        /*0588*/ 	.word	0x00003380


	//   ....[25]....
        /*058c*/ 	.word	0x000033a0


	//   ....[26]....
        /*0590*/ 	.word	0x000033c0


	//   ....[27]....
        /*0594*/ 	.word	0x00003410


	//   ....[28]....
        /*0598*/ 	.word	0x00003420


	//   ....[29]....
        /*059c*/ 	.word	0x00003430


	//   ....[30]....
        /*05a0*/ 	.word	0x00003550


	//   ....[31]....
        /*05a4*/ 	.word	0x00003570


	//   ....[32]....
        /*05a8*/ 	.word	0x00003580


	//   ....[33]....
        /*05ac*/ 	.word	0x000035a0


	//   ....[34]....
        /*05b0*/ 	.word	0x000035b0


	//   ....[35]....
        /*05b4*/ 	.word	0x000035c0


	//   ....[36]....
        /*05b8*/ 	.word	0x000035f0


	//   ....[37]....
        /*05bc*/ 	.word	0x00003670


	//   ....[38]....
        /*05c0*/ 	.word	0x000036d0


	//   ....[39]....
        /*05c4*/ 	.word	0x00003700


	//   ....[40]....
        /*05c8*/ 	.word	0x00003710


	//   ....[41]....
        /*05cc*/ 	.word	0x00003730


	//   ....[42]....
        /*05d0*/ 	.word	0x000037a0


	//   ....[43]....
        /*05d4*/ 	.word	0x000037b0


	//   ....[44]....
        /*05d8*/ 	.word	0x000037e0


	//   ....[45]....
        /*05dc*/ 	.word	0x00003910


	//   ....[46]....
        /*05e0*/ 	.word	0x00003930


	//   ....[47]....
        /*05e4*/ 	.word	0x00003940


	//   ....[48]....
        /*05e8*/ 	.word	0x00003950


	//   ....[49]....
        /*05ec*/ 	.word	0x00003960


	//   ....[50]....
        /*05f0*/ 	.word	0x00003970


	//   ....[51]....
        /*05f4*/ 	.word	0x00003980


	//   ....[52]....
        /*05f8*/ 	.word	0x000039e0


	//   ....[53]....
        /*05fc*/ 	.word	0x00003a40


	//   ....[54]....
        /*0600*/ 	.word	0x00003a70


	//   ....[55]....
        /*0604*/ 	.word	0x00003ab0


	//   ....[56]....
        /*0608*/ 	.word	0x00003ac0


	//   ....[57]....
        /*060c*/ 	.word	0x00003ae0


	//   ....[58]....
        /*0610*/ 	.word	0x00003af0


	//   ....[59]....
        /*0614*/ 	.word	0x00003b00


	//   ....[60]....
        /*0618*/ 	.word	0x00003b10


	//   ....[61]....
        /*061c*/ 	.word	0x00003b20


	//   ....[62]....
        /*0620*/ 	.word	0x00003b60


	//   ....[63]....
        /*0624*/ 	.word	0x00003b70


	//   ....[64]....
        /*0628*/ 	.word	0x00003b80


	//   ....[65]....
        /*062c*/ 	.word	0x00003b90


	//   ....[66]....
        /*0630*/ 	.word	0x00003ba0


	//   ....[67]....
        /*0634*/ 	.word	0x00003bb0


	//   ....[68]....
        /*0638*/ 	.word	0x00003bc0


	//   ....[69]....
        /*063c*/ 	.word	0x00003bd0


	//   ....[70]....
        /*0640*/ 	.word	0x00006340


	//   ....[71]....
        /*0644*/ 	.word	0x00006380


	//   ....[72]....
        /*0648*/ 	.word	0x000063c0


	//   ....[73]....
        /*064c*/ 	.word	0x00006400


	//   ....[74]....
        /*0650*/ 	.word	0x00006430


	//   ....[75]....
        /*0654*/ 	.word	0x00006460


	//   ....[76]....
        /*0658*/ 	.word	0x00006710


	//   ....[77]....
        /*065c*/ 	.word	0x000067c0


	//   ....[78]....
        /*0660*/ 	.word	0x00006840


	//   ....[79]....
        /*0664*/ 	.word	0x00006880


	//   ....[80]....
        /*0668*/ 	.word	0x000068b0


	//   ....[81]....
        /*066c*/ 	.word	0x000068e0


	//   ....[82]....
        /*0670*/ 	.word	0x00006900


	//   ....[83]....
        /*0674*/ 	.word	0x00006940


	//   ....[84]....
        /*0678*/ 	.word	0x00006960


	//   ....[85]....
        /*067c*/ 	.word	0x000069b0


	//   ....[86]....
        /*0680*/ 	.word	0x00006a50


	//   ....[87]....
        /*0684*/ 	.word	0x00006a90


	//   ....[88]....
        /*0688*/ 	.word	0x00006ad0


	//   ....[89]....
        /*068c*/ 	.word	0x00006b40


	//   ....[90]....
        /*0690*/ 	.word	0x00006b80


	//   ....[91]....
        /*0694*/ 	.word	0x00006ba0


	//   ....[92]....
        /*0698*/ 	.word	0x00006c50


	//   ....[93]....
        /*069c*/ 	.word	0x00006d20


	//   ....[94]....
        /*06a0*/ 	.word	0x00006d50


	//   ....[95]....
        /*06a4*/ 	.word	0x00006d60


	//   ....[96]....
        /*06a8*/ 	.word	0x00006d90


	//   ....[97]....
        /*06ac*/ 	.word	0x00006dd0


	//   ....[98]....
        /*06b0*/ 	.word	0x00006e00


	//   ....[99]....
        /*06b4*/ 	.word	0x00006eb0


	//   ....[100]....
        /*06b8*/ 	.word	0x00006f50


	//   ....[101]....
        /*06bc*/ 	.word	0x00006f90


	//   ....[102]....
        /*06c0*/ 	.word	0x000073a0


	//   ....[103]....
        /*06c4*/ 	.word	0x000073b0


	//   ....[104]....
        /*06c8*/ 	.word	0x000073c0


	//   ....[105]....
        /*06cc*/ 	.word	0x000073d0


	//   ....[106]....
        /*06d0*/ 	.word	0x000073e0


	//   ....[107]....
        /*06d4*/ 	.word	0x000073f0


	//   ....[108]....
        /*06d8*/ 	.word	0x00007420


	//   ....[109]....
        /*06dc*/ 	.word	0x00007450


	//   ....[110]....
        /*06e0*/ 	.word	0x00007460


	//   ....[111]....
        /*06e4*/ 	.word	0x00007490


	//   ....[112]....
        /*06e8*/ 	.word	0x000074c0


	//   ....[113]....
        /*06ec*/ 	.word	0x00007520


	//   ....[114]....
        /*06f0*/ 	.word	0x00007530


	//   ....[115]....
        /*06f4*/ 	.word	0x00007570


	//   ....[116]....
        /*06f8*/ 	.word	0x000075b0


	//   ....[117]....
        /*06fc*/ 	.word	0x000075f0


	//   ....[118]....
        /*0700*/ 	.word	0x00007600


	//   ....[119]....
        /*0704*/ 	.word	0x00007640


	//   ....[120]....
        /*0708*/ 	.word	0x00007680


	//   ....[121]....
        /*070c*/ 	.word	0x00007690


	//   ....[122]....
        /*0710*/ 	.word	0x000076d0


	//   ....[123]....
        /*0714*/ 	.word	0x00007710


	//   ....[124]....
        /*0718*/ 	.word	0x00007750


	//   ....[125]....
        /*071c*/ 	.word	0x00007760


	//   ....[126]....
        /*0720*/ 	.word	0x000077a0


	//   ....[127]....
        /*0724*/ 	.word	0x000077e0


	//   ....[128]....
        /*0728*/ 	.word	0x00007820


	//   ....[129]....
        /*072c*/ 	.word	0x00007860


	//   ....[130]....
        /*0730*/ 	.word	0x000078a0


	//   ....[131]....
        /*0734*/ 	.word	0x000078e0


	//   ....[132]....
        /*0738*/ 	.word	0x00007920


	//   ....[133]....
        /*073c*/ 	.word	0x00007940


	//   ....[134]....
        /*0740*/ 	.word	0x00009dc0


	//   ....[135]....
        /*0744*/ 	.word	0x00009e00


	//   ....[136]....
        /*0748*/ 	.word	0x00009e20


	//   ....[137]....
        /*074c*/ 	.word	0x00009e70


	//   ....[138]....
        /*0750*/ 	.word	0x00009f40


	//   ....[139]....
        /*0754*/ 	.word	0x0000a020


	//   ....[140]....
        /*0758*/ 	.word	0x0000a060


	//   ....[141]....
        /*075c*/ 	.word	0x0000a0f0


	//   ....[142]....
        /*0760*/ 	.word	0x0000a140


	//   ....[143]....
        /*0764*/ 	.word	0x0000a210


	//   ....[144]....
        /*0768*/ 	.word	0x0000a290


	//   ....[145]....
        /*076c*/ 	.word	0x0000a310


	//   ....[146]....
        /*0770*/ 	.word	0x0000a350


	//   ....[147]....
        /*0774*/ 	.word	0x0000a3c0


	//   ....[148]....
        /*0778*/ 	.word	0x0000a400


	//   ....[149]....
        /*077c*/ 	.word	0x0000a4c0


	//   ....[150]....
        /*0780*/ 	.word	0x0000a630


	//   ....[151]....
        /*0784*/ 	.word	0x0000a780


	//   ....[152]....
        /*0788*/ 	.word	0x0000a880


	//   ....[153]....
        /*078c*/ 	.word	0x0000a920


	//   ....[154]....
        /*0790*/ 	.word	0x0000aac0


	//   ....[155]....
        /*0794*/ 	.word	0x0000ae60


	//   ....[156]....
        /*0798*/ 	.word	0x0000b0e0


	//   ....[157]....
        /*079c*/ 	.word	0x0000b120


	//   ....[158]....
        /*07a0*/ 	.word	0x0000b150


	//   ....[159]....
        /*07a4*/ 	.word	0x0000b190


	//   ....[160]....
        /*07a8*/ 	.word	0x0000b1d0


	//   ....[161]....
        /*07ac*/ 	.word	0x0000b210


	//   ....[162]....
        /*07b0*/ 	.word	0x0000b250


	//   ....[163]....
        /*07b4*/ 	.word	0x0000b420


	//   ....[164]....
        /*07b8*/ 	.word	0x0000b460


	//   ....[165]....
        /*07bc*/ 	.word	0x0000b4a0


	//   ....[166]....
        /*07c0*/ 	.word	0x0000b630


	//   ....[167]....
        /*07c4*/ 	.word	0x0000b640


	//   ....[168]....
        /*07c8*/ 	.word	0x0000b650


	//   ....[169]....
        /*07cc*/ 	.word	0x0000b660


	//   ....[170]....
        /*07d0*/ 	.word	0x0000b670


	//   ....[171]....
        /*07d4*/ 	.word	0x0000b680


	//   ....[172]....
        /*07d8*/ 	.word	0x0000b6b0


	//   ....[173]....
        /*07dc*/ 	.word	0x0000b6e0


	//   ....[174]....
        /*07e0*/ 	.word	0x0000b720


	//   ....[175]....
        /*07e4*/ 	.word	0x0000b730


	//   ....[176]....
        /*07e8*/ 	.word	0x0000b780


	//   ....[177]....
        /*07ec*/ 	.word	0x0000b7c0


	//   ....[178]....
        /*07f0*/ 	.word	0x0000b7f0


	//   ....[179]....
        /*07f4*/ 	.word	0x0000b820


	//   ....[180]....
        /*07f8*/ 	.word	0x0000b840


	//   ....[181]....
        /*07fc*/ 	.word	0x0000b8b0


	//   ....[182]....
        /*0800*/ 	.word	0x0000b8c0


	//   ....[183]....
        /*0804*/ 	.word	0x0000b8f0


	//   ....[184]....
        /*0808*/ 	.word	0x0000b930


	//   ....[185]....
        /*080c*/ 	.word	0x0000b970


	//   ....[186]....
        /*0810*/ 	.word	0x0000b9b0


	//   ....[187]....
        /*0814*/ 	.word	0x0000b9d0


	//   ....[188]....
        /*0818*/ 	.word	0x0000ba10


	//   ....[189]....
        /*081c*/ 	.word	0x0000ba20


	//   ....[190]....
        /*0820*/ 	.word	0x0000ba30


	//   ....[191]....
        /*0824*/ 	.word	0x0000ba60


	//   ....[192]....
        /*0828*/ 	.word	0x0000baa0


	//   ....[193]....
        /*082c*/ 	.word	0x0000bae0


	//   ....[194]....
        /*0830*/ 	.word	0x0000bb10


	//   ....[195]....
        /*0834*/ 	.word	0x0000bb20


	//   ....[196]....
        /*0838*/ 	.word	0x0000bb50


	//   ....[197]....
        /*083c*/ 	.word	0x0000bb90


	//   ....[198]....
        /*0840*/ 	.word	0x0000dc80


	//   ....[199]....
        /*0844*/ 	.word	0x00010630


	//----- nvinfo : EIATTR_REG_RECONFIG
	.align		4
.L_1366:
        /*0848*/ 	.byte	0x01, 0x54
	.zero		2


	//----- nvinfo : EIATTR_SYSCALL_OFFSETS
	.align		4
        /*084c*/ 	.byte	0x04, 0x46
        /*084e*/ 	.short	(.L_1368 - .L_1367)


	//   ....[0]....
.L_1367:
        /*0850*/ 	.word	0x00000bb0


	//   ....[1]....
        /*0854*/ 	.word	0x00000ca0


	//   ....[2]....
        /*0858*/ 	.word	0x00000e00


	//   ....[3]....
        /*085c*/ 	.word	0x00000ef0


	//----- nvinfo : EIATTR_MBARRIER_INSTR_OFFSETS
	.align		4
.L_1368:
        /*0860*/ 	.byte	0x04, 0x39
        /*0862*/ 	.short	(.L_1370 - .L_1369)


	//   ....[0]....
.L_1369:
        /*0864*/ 	.word	0x00000290
        /*0868*/ 	.word	0x000000ff
        /*086c*/ 	.word	0x00030c00
        /*0870*/ 	.short	0x0100
        /*0872*/ 	.byte	0x06
	.zero		1


	//   ....[1]....
        /*0874*/ 	.word	0x00000390
        /*0878*/ 	.word	0x000000ff
        /*087c*/ 	.word	0x00030c10
        /*0880*/ 	.short	0x0100
        /*0882*/ 	.byte	0x08
	.zero		1


	//   ....[2]....
        /*0884*/ 	.word	0x000003a0
        /*0888*/ 	.word	0x000000ff
        /*088c*/ 	.word	0x00030c20
        /*0890*/ 	.short	0x0100
        /*0892*/ 	.byte	0x08
	.zero		1


	//   ....[3]....
        /*0894*/ 	.word	0x000003b0
        /*0898*/ 	.word	0x000000ff
        /*089c*/ 	.word	0x00030c18
        /*08a0*/ 	.short	0x0100
        /*08a2*/ 	.byte	0x08
	.zero		1


	//   ....[4]....
        /*08a4*/ 	.word	0x000003c0
        /*08a8*/ 	.word	0x000000ff
        /*08ac*/ 	.word	0x00030c28
        /*08b0*/ 	.short	0x0100
        /*08b2*/ 	.byte	0x08
	.zero		1


	//   ....[5]....
        /*08b4*/ 	.word	0x000004f0
        /*08b8*/ 	.word	0x000000ff
        /*08bc*/ 	.word	0x00030c30
        /*08c0*/ 	.short	0x0100
        /*08c2*/ 	.byte	0x08
	.zero		1


	//   ....[6]....
        /*08c4*/ 	.word	0x00000500
        /*08c8*/ 	.word	0x000000ff
        /*08cc*/ 	.word	0x00030c40
        /*08d0*/ 	.short	0x0100
        /*08d2*/ 	.byte	0x08
	.zero		1


	//   ....[7]....
        /*08d4*/ 	.word	0x00000510
        /*08d8*/ 	.word	0x000000ff
        /*08dc*/ 	.word	0x00030c38
        /*08e0*/ 	.short	0x0100
        /*08e2*/ 	.byte	0x08
	.zero		1


	//   ....[8]....
        /*08e4*/ 	.word	0x00000520
        /*08e8*/ 	.word	0x000000ff
        /*08ec*/ 	.word	0x00030c48
        /*08f0*/ 	.short	0x0100
        /*08f2*/ 	.byte	0x08
	.zero		1


	//   ....[9]....
        /*08f4*/ 	.word	0x00000f90
        /*08f8*/ 	.word	0x000000de
        /*08fc*/ 	.word	0x00030c00
        /*0900*/ 	.short	0x010a
        /*0902*/ 	.byte	0x3f
	.zero		1


	//   ....[10]....
        /*0904*/ 	.word	0x000010b0
        /*0908*/ 	.word	0x000000de
        /*090c*/ 	.word	0x00030c00
        /*0910*/ 	.short	0x010a
        /*0912*/ 	.byte	0x3f
	.zero		1


	//   ....[11]....
        /*0914*/ 	.word	0x00001b40
        /*0918*/ 	.word	0x00000008
        /*091c*/ 	.word	0x00030c10
        /*0920*/ 	.short	0x010a
        /*0922*/ 	.byte	0x3f
	.zero		1


	//   ....[12]....
        /*0924*/ 	.word	0x00001bb0
        /*0928*/ 	.word	0x00000008
        /*092c*/ 	.word	0x00030c10
        /*0930*/ 	.short	0x010a
        /*0932*/ 	.byte	0x3f
	.zero		1


	//   ....[13]....
        /*0934*/ 	.word	0x00001f90
        /*0938*/ 	.word	0x00000008
        /*093c*/ 	.word	0x00030c30
        /*0940*/ 	.short	0x010a
        /*0942*/ 	.byte	0x3f
	.zero		1


	//   ....[14]....
        /*0944*/ 	.word	0x00002010
        /*0948*/ 	.word	0x00000008
        /*094c*/ 	.word	0x00030c30
        /*0950*/ 	.short	0x010a
        /*0952*/ 	.byte	0x3f
	.zero		1


	//   ....[15]....
        /*0954*/ 	.word	0x00005080
        /*0958*/ 	.word	0x00000009
        /*095c*/ 	.word	0x00000000
        /*0960*/ 	.short	0x0101
        /*0962*/ 	.byte	0x3f
	.zero		1


	//   ....[16]....
        /*0964*/ 	.word	0x000054d0
        /*0968*/ 	.word	0x00000008
        /*096c*/ 	.word	0x00000000
        /*0970*/ 	.short	0x0101
        /*0972*/ 	.byte	0x3f
	.zero		1


	//   ....[17]....
        /*0974*/ 	.word	0x00005d80
        /*0978*/ 	.word	0x00000006
        /*097c*/ 	.word	0x00030c10
        /*0980*/ 	.short	0x010a
        /*0982*/ 	.byte	0x3f
	.zero		1


	//   ....[18]....
        /*0984*/ 	.word	0x00005e00
        /*0988*/ 	.word	0x00000006
        /*098c*/ 	.word	0x00030c10
        /*0990*/ 	.short	0x010a
        /*0992*/ 	.byte	0x3f
	.zero		1


	//   ....[19]....
        /*0994*/ 	.word	0x00006200
        /*0998*/ 	.word	0x00000006
        /*099c*/ 	.word	0x00030c30
        /*09a0*/ 	.short	0x010a
        /*09a2*/ 	.byte	0x3f
	.zero		1


	//   ....[20]....
        /*09a4*/ 	.word	0x00006290
        /*09a8*/ 	.word	0x00000006
        /*09ac*/ 	.word	0x00030c30
        /*09b0*/ 	.short	0x010a
        /*09b2*/ 	.byte	0x3f
	.zero		1


	//   ....[21]....
        /*09b4*/ 	.word	0x00008a60
        /*09b8*/ 	.word	0x00000007
        /*09bc*/ 	.word	0x00000000
        /*09c0*/ 	.short	0x0101
        /*09c2*/ 	.byte	0x3f
	.zero		1


	//   ....[22]....
        /*09c4*/ 	.word	0x00008ed0
        /*09c8*/ 	.word	0x00000006
        /*09cc*/ 	.word	0x00000000
        /*09d0*/ 	.short	0x0101
        /*09d2*/ 	.byte	0x3f
	.zero		1


	//   ....[23]....
        /*09d4*/ 	.word	0x00009720
        /*09d8*/ 	.word	0x00000007
        /*09dc*/ 	.word	0x00030c10
        /*09e0*/ 	.short	0x010a
        /*09e2*/ 	.byte	0x3f
	.zero		1


	//   ....[24]....
        /*09e4*/ 	.word	0x000097a0
        /*09e8*/ 	.word	0x00000007
        /*09ec*/ 	.word	0x00030c10
        /*09f0*/ 	.short	0x010a
        /*09f2*/ 	.byte	0x3f
	.zero		1


	//   ....[25]....
        /*09f4*/ 	.word	0x00009bb0
        /*09f8*/ 	.word	0x00000007
        /*09fc*/ 	.word	0x00030c30
        /*0a00*/ 	.short	0x010a
        /*0a02*/ 	.byte	0x3f
	.zero		1


	//   ....[26]....
        /*0a04*/ 	.word	0x00009c40
        /*0a08*/ 	.word	0x00000007
        /*0a0c*/ 	.word	0x00030c30
        /*0a10*/ 	.short	0x010a
        /*0a12*/ 	.byte	0x3f
	.zero		1


	//   ....[27]....
        /*0a14*/ 	.word	0x0000cd70
        /*0a18*/ 	.word	0x00000008
        /*0a1c*/ 	.word	0x00000000
        /*0a20*/ 	.short	0x0101
        /*0a22*/ 	.byte	0x3f
	.zero		1


	//   ....[28]....
        /*0a24*/ 	.word	0x0000d1e0
        /*0a28*/ 	.word	0x00000007
        /*0a2c*/ 	.word	0x00000000
        /*0a30*/ 	.short	0x0101
        /*0a32*/ 	.byte	0x3f
	.zero		1


	//   ....[29]....
        /*0a34*/ 	.word	0x0000ed80
        /*0a38*/ 	.word	0x00000010
        /*0a3c*/ 	.word	0x00030c20
        /*0a40*/ 	.short	0x010a
        /*0a42*/ 	.byte	0x3f
	.zero		1


	//   ....[30]....
        /*0a44*/ 	.word	0x0000f350
        /*0a48*/ 	.word	0x00000010
        /*0a4c*/ 	.word	0x00030c40
        /*0a50*/ 	.short	0x010a
        /*0a52*/ 	.byte	0x3f
	.zero		1


	//   ....[31]....
        /*0a54*/ 	.word	0x0000f580
        /*0a58*/ 	.word	0x00000010
        /*0a5c*/ 	.word	0x00030c28
        /*0a60*/ 	.short	0x010a
        /*0a62*/ 	.byte	0x3f
	.zero		1


	//   ....[32]....
        /*0a64*/ 	.word	0x0000f7b0
        /*0a68*/ 	.word	0x00000010
        /*0a6c*/ 	.word	0x00030c48
        /*0a70*/ 	.short	0x010a
        /*0a72*/ 	.byte	0x3f
	.zero		1


	//   ....[33]....
        /*0a74*/ 	.word	0x0000f990
        /*0a78*/ 	.word	0x00000010
        /*0a7c*/ 	.word	0x00030c20
        /*0a80*/ 	.short	0x010a
        /*0a82*/ 	.byte	0x3f
	.zero		1


	//   ....[34]....
        /*0a84*/ 	.word	0x0000fc40
        /*0a88*/ 	.word	0x00000010
        /*0a8c*/ 	.word	0x00030c40
        /*0a90*/ 	.short	0x010a
        /*0a92*/ 	.byte	0x3f
	.zero		1


	//   ....[35]....
        /*0a94*/ 	.word	0x0000fe40
        /*0a98*/ 	.word	0x00000010
        /*0a9c*/ 	.word	0x00030c28
        /*0aa0*/ 	.short	0x010a
        /*0aa2*/ 	.byte	0x3f
	.zero		1


	//   ....[36]....
        /*0aa4*/ 	.word	0x000100c0
        /*0aa8*/ 	.word	0x00000003
        /*0aac*/ 	.word	0x00030c40
        /*0ab0*/ 	.short	0x010a
        /*0ab2*/ 	.byte	0x3f
	.zero		1


	//   ....[37]....
        /*0ab4*/ 	.word	0x00010490
        /*0ab8*/ 	.word	0x00000006
        /*0abc*/ 	.word	0x00000000
        /*0ac0*/ 	.short	0x010a
        /*0ac2*/ 	.byte	0x3f
	.zero		1


	//   ....[38]....
        /*0ac4*/ 	.word	0x000104f0
        /*0ac8*/ 	.word	0x00000003
        /*0acc*/ 	.word	0x00000000
        /*0ad0*/ 	.short	0x010a
        /*0ad2*/ 	.byte	0x3f
	.zero		1


	//   ....[39]....
        /*0ad4*/ 	.word	0x00010550
        /*0ad8*/ 	.word	0x00000002
        /*0adc*/ 	.word	0x00000000
        /*0ae0*/ 	.short	0x010a
        /*0ae2*/ 	.byte	0x3f
	.zero		1


	//   ....[40]....
        /*0ae4*/ 	.word	0x00010580
        /*0ae8*/ 	.word	0x00000003
        /*0aec*/ 	.word	0x00000000
        /*0af0*/ 	.short	0x010a
        /*0af2*/ 	.byte	0x3f
	.zero		1


	//   ....[41]....
        /*0af4*/ 	.word	0x00010660
        /*0af8*/ 	.word	0x000000de
        /*0afc*/ 	.word	0x00030c00
        /*0b00*/ 	.short	0x010a
        /*0b02*/ 	.byte	0x3f
	.zero		1


	//   ....[42]....
        /*0b04*/ 	.word	0x000106b0
        /*0b08*/ 	.word	0x00000008
        /*0b0c*/ 	.word	0x00030c10
        /*0b10*/ 	.short	0x010a
        /*0b12*/ 	.byte	0x3f
	.zero		1


	//   ....[43]....
        /*0b14*/ 	.word	0x00010700
        /*0b18*/ 	.word	0x00000008
        /*0b1c*/ 	.word	0x00030c30
        /*0b20*/ 	.short	0x010a
        /*0b22*/ 	.byte	0x3f
	.zero		1


	//   ....[44]....
        /*0b24*/ 	.word	0x00010750
        /*0b28*/ 	.word	0x00000006
        /*0b2c*/ 	.word	0x00030c10
        /*0b30*/ 	.short	0x010a
        /*0b32*/ 	.byte	0x3f
	.zero		1


	//   ....[45]....
        /*0b34*/ 	.word	0x000107a0
        /*0b38*/ 	.word	0x00000006
        /*0b3c*/ 	.word	0x00030c30
        /*0b40*/ 	.short	0x010a
        /*0b42*/ 	.byte	0x3f
	.zero		1


	//   ....[46]....
        /*0b44*/ 	.word	0x000107f0
        /*0b48*/ 	.word	0x00000007
        /*0b4c*/ 	.word	0x00030c10
        /*0b50*/ 	.short	0x010a
        /*0b52*/ 	.byte	0x3f
	.zero		1


	//   ....[47]....
        /*0b54*/ 	.word	0x00010840
        /*0b58*/ 	.word	0x00000007
        /*0b5c*/ 	.word	0x00030c30
        /*0b60*/ 	.short	0x010a
        /*0b62*/ 	.byte	0x3f
	.zero		1


	//   ....[48]....
        /*0b64*/ 	.word	0x00010890
        /*0b68*/ 	.word	0x00000010
        /*0b6c*/ 	.word	0x00030c20
        /*0b70*/ 	.short	0x010a
        /*0b72*/ 	.byte	0x3f
	.zero		1


	//   ....[49]....
        /*0b74*/ 	.word	0x000108e0
        /*0b78*/ 	.word	0x00000010
        /*0b7c*/ 	.word	0x00030c40
        /*0b80*/ 	.short	0x010a
        /*0b82*/ 	.byte	0x3f
	.zero		1


	//   ....[50]....
        /*0b84*/ 	.word	0x00010930
        /*0b88*/ 	.word	0x00000010
        /*0b8c*/ 	.word	0x00030c28
        /*0b90*/ 	.short	0x010a
        /*0b92*/ 	.byte	0x3f
	.zero		1


	//   ....[51]....
        /*0b94*/ 	.word	0x00010980
        /*0b98*/ 	.word	0x00000010
        /*0b9c*/ 	.word	0x00030c48
        /*0ba0*/ 	.short	0x010a
        /*0ba2*/ 	.byte	0x3f
	.zero		1


	//   ....[52]....
        /*0ba4*/ 	.word	0x000109e0
        /*0ba8*/ 	.word	0x00000010
        /*0bac*/ 	.word	0x00030c20
        /*0bb0*/ 	.short	0x010a
        /*0bb2*/ 	.byte	0x3f
	.zero		1


	//   ....[53]....
        /*0bb4*/ 	.word	0x00010a30
        /*0bb8*/ 	.word	0x00000010
        /*0bbc*/ 	.word	0x00030c40
        /*0bc0*/ 	.short	0x010a
        /*0bc2*/ 	.byte	0x3f
	.zero		1


	//   ....[54]....
        /*0bc4*/ 	.word	0x00010a80
        /*0bc8*/ 	.word	0x00000010
        /*0bcc*/ 	.word	0x00030c28
        /*0bd0*/ 	.short	0x010a
        /*0bd2*/ 	.byte	0x3f
	.zero		1


	//   ....[55]....
        /*0bd4*/ 	.word	0x00010ad0
        /*0bd8*/ 	.word	0x00000003
        /*0bdc*/ 	.word	0x00030c40
        /*0be0*/ 	.short	0x010a
        /*0be2*/ 	.byte	0x3f
	.zero		1


	//   ....[56]....
        /*0be4*/ 	.word	0x00010ba0
        /*0be8*/ 	.word	0x00000006
        /*0bec*/ 	.word	0x00000000
        /*0bf0*/ 	.short	0x010a
        /*0bf2*/ 	.byte	0x3f
	.zero		1


	//   ....[57]....
        /*0bf4*/ 	.word	0x00010bf0
        /*0bf8*/ 	.word	0x00000003
        /*0bfc*/ 	.word	0x00000000
        /*0c00*/ 	.short	0x010a
        /*0c02*/ 	.byte	0x3f
	.zero		1


	//   ....[58]....
        /*0c04*/ 	.word	0x00010c40
        /*0c08*/ 	.word	0x00000002
        /*0c0c*/ 	.word	0x00000000
        /*0c10*/ 	.short	0x010a
        /*0c12*/ 	.byte	0x3f
	.zero		1


	//----- nvinfo : EIATTR_NUM_MBARRIERS
	.align		4
.L_1370:
        /*0c14*/ 	.byte	0x03, 0x38
        /*0c16*/ 	.short	0x0009


	//----- nvinfo : EIATTR_EXIT_INSTR_OFFSETS
	.align		4
        /*0c18*/ 	.byte	0x04, 0x1c
        /*0c1a*/ 	.short	(.L_1372 - .L_1371)


	//   ....[0]....
.L_1371:
        /*0c1c*/ 	.word	0x000105d0


	//----- nvinfo : EIATTR_MAX_THREADS
	.align		4
.L_1372:
        /*0c20*/ 	.byte	0x04, 0x05
        /*0c22*/ 	.short	(.L_1374 - .L_1373)
.L_1373:
        /*0c24*/ 	.word	0x00000180
        /*0c28*/ 	.word	0x00000001
        /*0c2c*/ 	.word	0x00000001


	//----- nvinfo : EIATTR_CRS_STACK_SIZE
	.align		4
.L_1374:
        /*0c30*/ 	.byte	0x04, 0x1e
        /*0c32*/ 	.short	(.L_1376 - .L_1375)
.L_1375:
        /*0c34*/ 	.word	0x00000000


	//----- nvinfo : EIATTR_CBANK_PARAM_SIZE
	.align		4
.L_1376:
        /*0c38*/ 	.byte	0x03, 0x19
        /*0c3a*/ 	.short	0x06f0


	//----- nvinfo : EIATTR_PARAM_CBANK
	.align		4
        /*0c3c*/ 	.byte	0x04, 0x0a
        /*0c3e*/ 	.short	(.L_1378 - .L_1377)
	.align		4
.L_1377:
        /*0c40*/ 	.word	index@(.nv.constant0._ZN7cutlass13device_kernelIN5flash11enable_sm90INS1_16FlashAttnBwdSm90INS1_25CollectiveMainloopBwdSm90ILi2ELi2ELi2EN4cute5tupleIJNS5_1CILi1EEES8_S8_EEENS6_IJNS7_ILi128EEESA_NS7_ILi64EEEEEENS_6half_tEfNS_4arch4Sm90ELb0ELb1ELb0ELb0ELb0ELb1ELb0ELb0ELi2ELi1ELi2ELi2ELb0EEENS1_24CollectiveEpilogueBwdGQAISC_fSF_Li256ELb0ELb0EEENS1_19SingleTileSchedulerILb0ELb0ELb0ELi128EEEEEEEEEvNT_6ParamsE)
        /*0c44*/ 	.short	0x0210
        /*0c46*/ 	.short	0x06f0


	//----- nvinfo : EIATTR_SW_WAR
	.align		4
.L_1378:
        /*0c48*/ 	.byte	0x04, 0x36
        /*0c4a*/ 	.short	(.L_1380 - .L_1379)
.L_1379:
        /*0c4c*/ 	.word	0x00000008
.L_1380:


//--------------------- .nv.info._ZN7cutlass13device_kernelIN5flash11enable_sm90INS1_16FlashAttnBwdSm90INS1_25CollectiveMainloopBwdSm90ILi2ELi2ELi2EN4cute5tupleIJNS5_1CILi1EEES8_S8_EEENS6_IJNS7_ILi128EEESA_NS7_ILi64EEEEEENS_6half_tEfNS_4arch4Sm90ELb0ELb1ELb0ELb0ELb1ELb1ELb0ELb0ELi2ELi1ELi2ELi2ELb0EEENS1_24CollectiveEpilogueBwdGQAISC_fSF_Li256ELb0ELb1EEENS1_19SingleTileSchedulerILb0ELb0ELb0ELi128EEEEEEEEEvNT_6ParamsE --------------------------
	.section	.nv.info._ZN7cutlass13device_kernelIN5flash11enable_sm90INS1_16FlashAttnBwdSm90INS1_25CollectiveMainloopBwdSm90ILi2ELi2ELi2EN4cute5tupleIJNS5_1CILi1EEES8_S8_EEENS6_IJNS7_ILi128EEESA_NS7_ILi64EEEEEENS_6half_tEfNS_4arch4Sm90ELb0ELb1ELb0ELb0ELb1ELb1ELb0ELb0ELi2ELi1ELi2ELi2ELb0EEENS1_24CollectiveEpilogueBwdGQAISC_fSF_Li256ELb0ELb1EEENS1_19SingleTileSchedulerILb0ELb0ELb0ELi128EEEEEEEEEvNT_6ParamsE,"",@"SHT_CUDA_INFO"
	.sectionflags	@""
	.align	4


	//----- nvinfo : EIATTR_CUDA_API_VERSION
	.align		4
        /*0000*/ 	.byte	0x04, 0x37
        /*0002*/ 	.short	(.L_1382 - .L_1381)
.L_1381:
        /*0004*/ 	.word	0x00000082


	//----- nvinfo : EIATTR_KPARAM_INFO
	.align		4
.L_1382:
        /*0008*/ 	.byte	0x04, 0x17
        /*000a*/ 	.short	(.L_1384 - .L_1383)
.L_1383:
        /*000c*/ 	.word	0x00000000
        /*0010*/ 	.short	0x0000
        /*0012*/ 	.short	0x0070
        /*0014*/ 	.byte	0x00, 0xf0, 0x01, 0x1a


	//----- nvinfo : EIATTR_SPARSE_MMA_MASK
	.align		4
.L_1384:
        /*0018*/ 	.byte	0x03, 0x50
        /*001a*/ 	.short	0x0000


	//----- nvinfo : EIATTR_MAXREG_COUNT
	.align		4
        /*001c*/ 	.byte	0x03, 0x1b
        /*001e*/ 	.short	0x00a8


	//----- nvinfo : EIATTR_NUM_BARRIERS
	.align		4
        /*0020*/ 	.byte	0x02, 0x4c
        /*0022*/ 	.byte	0x10
	.zero		1


	//----- nvinfo : EIATTR_EXTERNS
	.align		4
        /*0024*/ 	.byte	0x04, 0x0f
        /*0026*/ 	.short	(.L_1386 - .L_1385)


	//   ....[0]....
	.align		4
.L_1385:
        /*0028*/ 	.word	index@(__assertfail)


	//----- nvinfo : EIATTR_ANNOTATIONS
	.align		4
.L_1386:
        /*002c*/ 	.byte	0x04, 0x55
        /*002e*/ 	.short	(.L_1388 - .L_1387)


	//   ....[0]....
.L_1387:
        /* <DEDUP_REMOVED lines=29> */


	//----- nvinfo : EIATTR_MERCURY_ISA_VERSION
	.align		4
.L_1388:
        /*01f0*/ 	.byte	0x03, 0x5f
        /*01f2*/ 	.short	0x0101


	//----- nvinfo : EIATTR_INT_WARP_WIDE_INSTR_OFFSETS
	.align		4
        /*01f4*/ 	.byte	0x04, 0x31
        /*01f6*/ 	.short	(.L_1390 - .L_1389)


	//   ....[0]....
.L_1389:
        /*01f8*/ 	.word	0x00000190


	//   ....[1]....
        /*01fc*/ 	.word	0x000001c0


	//   ....[2]....
        /*0200*/ 	.word	0x0000ea20


	//   ....[3]....
        /*0204*/ 	.word	0x0000f010


	//   ....[4]....
        /*0208*/ 	.word	0x0000f4c0


	//   ....[5]....
        /*020c*/ 	.word	0x0000f780


	//   ....[6]....
        /*0210*/ 	.word	0x0000f9e0


	//   ....[7]....
        /*0214*/ 	.word	0x0000fb70


	//----- nvinfo : EIATTR_COOP_GROUP_MASK_REGIDS
	.align		4
.L_1390:
        /*0218*/ 	.byte	0x04, 0x29
        /*021a*/ 	.short	(.L_1392 - .L_1391)


	//   ....[0]....
.L_1391:
        /*021c*/ 	.word	0xffffffff


	//   ....[1]....
        /*0220*/ 	.word	0xffffffff


	//   ....[2]....
        /*0224*/ 	.word	0xffffffff


	//   ....[3]....
        /*0228*/ 	.word	0xffffffff


	//   ....[4]....
        /*022c*/ 	.word	0xffffffff


	//   ....[5]....
        /*0230*/ 	.word	0xffffffff


	//   ....[6]....
        /*0234*/ 	.word	0xffffffff


	//   ....[7]....
        /*0238*/ 	.word	0xffffffff


	//   ....[8]....
        /*023c*/ 	.word	0xffffffff


	//   ....[9]....
        /*0240*/ 	.word	0xffffffff


	//   ....[10]....
        /*0244*/ 	.word	0xffffffff


	//   ....[11]....
        /*0248*/ 	.word	0xffffffff


	//   ....[12]....
        /*024c*/ 	.word	0xffffffff


	//   ....[13]....
        /*0250*/ 	.word	0xffffffff


	//   ....[14]....
        /*0254*/ 	.word	0xffffffff


	//   ....[15]....
        /*0258*/ 	.word	0xffffffff


	//   ....[16]....
        /*025c*/ 	.word	0xffffffff


	//   ....[17]....
        /*0260*/ 	.word	0xffffffff


	//   ....[18]....
        /*0264*/ 	.word	0xffffffff


	//   ....[19]....
        /*0268*/ 	.word	0xffffffff


	//   ....[20]....
        /*026c*/ 	.word	0xffffffff


	//   ....[21]....
        /*0270*/ 	.word	0xffffffff


	//   ....[22]....
        /*0274*/ 	.word	0xffffffff


	//   ....[23]....
        /*0278*/ 	.word	0xffffffff


	//   ....[24]....
        /*027c*/ 	.word	0xffffffff


	//   ....[25]....
        /*0280*/ 	.word	0xffffffff


	//   ....[26]....
        /*0284*/ 	.word	0xffffffff


	//   ....[27]....
        /*0288*/ 	.word	0xffffffff


	//   ....[28]....
        /*028c*/ 	.word	0xffffffff


	//   ....[29]....
        /*0290*/ 	.word	0xffffffff


	//   ....[30]....
        /*0294*/ 	.word	0xffffffff


	//   ....[31]....
        /*0298*/ 	.word	0xffffffff


	//   ....[32]....
        /*029c*/ 	.word	0xffffffff


	//   ....[33]....
        /*02a0*/ 	.word	0xffffffff


	//   ....[34]....
        /*02a4*/ 	.word	0xffffffff


	//   ....[35]....
        /*02a8*/ 	.word	0xffffffff


	//   ....[36]....
        /*02ac*/ 	.word	0xffffffff


	//   ....[37]....
        /*02b0*/ 	.word	0xffffffff


	//   ....[38]....
        /*02b4*/ 	.word	0xffffffff


	//   ....[39]....
        /*02b8*/ 	.word	0xffffffff


	//   ....[40]....
        /*02bc*/ 	.word	0xffffffff


	//   ....[41]....
        /*02c0*/ 	.word	0xffffffff


	//   ....[42]....
        /*02c4*/ 	.word	0xffffffff


	//   ....[43]....
        /*02c8*/ 	.word	0xffffffff


	//   ....[44]....
        /*02cc*/ 	.word	0xffffffff


	//   ....[45]....
        /*02d0*/ 	.word	0xffffffff


	//   ....[46]....
        /*02d4*/ 	.word	0xffffffff


	//   ....[47]....
        /*02d8*/ 	.word	0xffffffff


	//   ....[48]....
        /*02dc*/ 	.word	0xffffffff


	//   ....[49]....
        /*02e0*/ 	.word	0xffffffff


	//   ....[50]....
        /*02e4*/ 	.word	0xffffffff


	//   ....[51]....
        /*02e8*/ 	.word	0xffffffff


	//   ....[52]....
        /*02ec*/ 	.word	0xffffffff


	//   ....[53]....
        /*02f0*/ 	.word	0xffffffff


	//   ....[54]....
        /*02f4*/ 	.word	0xffffffff


	//   ....[55]....
        /*02f8*/ 	.word	0xffffffff


	//   ....[56]....
        /*02fc*/ 	.word	0xffffffff


	//   ....[57]....
        /*0300*/ 	.word	0xffffffff


	//   ....[58]....
        /*0304*/ 	.word	0xffffffff


	//   ....[59]....
        /*0308*/ 	.word	0xffffffff


	//   ....[60]....
        /*030c*/ 	.word	0xffffffff


	//   ....[61]....
        /*0310*/ 	.word	0xffffffff


	//   ....[62]....
        /*0314*/ 	.word	0xffffffff


	//   ....[63]....
        /*0318*/ 	.word	0xffffffff


	//   ....[64]....
        /*031c*/ 	.word	0xffffffff


	//   ....[65]....
        /*0320*/ 	.word	0xffffffff


	//   ....[66]....
        /*0324*/ 	.word	0xffffffff


	//   ....[67]....
        /*0328*/ 	.word	0xffffffff


	//   ....[68]....
        /*032c*/ 	.word	0xffffffff


	//   ....[69]....
        /*0330*/ 	.word	0xffffffff


	//   ....[70]....
        /*0334*/ 	.word	0xffffffff


	//   ....[71]....
        /*0338*/ 	.word	0xffffffff


	//   ....[72]....
        /*033c*/ 	.word	0xffffffff


	//   ....[73]....
        /*0340*/ 	.word	0xffffffff


	//   ....[74]....
        /*0344*/ 	.word	0xffffffff


	//   ....[75]....
        /*0348*/ 	.word	0xffffffff


	//   ....[76]....
        /*034c*/ 	.word	0xffffffff


	//   ....[77]....
        /*0350*/ 	.word	0xffffffff


	//   ....[78]....
        /*0354*/ 	.word	0xffffffff


	//   ....[79]....
        /*0358*/ 	.word	0xffffffff


	//   ....[80]....
        /*035c*/ 	.word	0xffffffff


	//   ....[81]....
        /*0360*/ 	.word	0xffffffff


	//   ....[82]....
        /*0364*/ 	.word	0xffffffff


	//   ....[83]....
        /*0368*/ 	.word	0xffffffff


	//   ....[84]....
        /*036c*/ 	.word	0xffffffff


	//   ....[85]....
        /*0370*/ 	.word	0xffffffff


	//   ....[86]....
        /*0374*/ 	.word	0xffffffff


	//   ....[87]....
        /*0378*/ 	.word	0xffffffff


	//   ....[88]....
        /*037c*/ 	.word	0xffffffff


	//   ....[89]....
        /*0380*/ 	.word	0xffffffff


	//   ....[90]....
        /*0384*/ 	.word	0xffffffff


	//   ....[91]....
        /*0388*/ 	.word	0xffffffff


	//   ....[92]....
        /*038c*/ 	.word	0xffffffff


	//   ....[93]....
        /*0390*/ 	.word	0xffffffff


	//   ....[94]....
        /*0394*/ 	.word	0xffffffff


	//   ....[95]....
        /*0398*/ 	.word	0xffffffff


	//   ....[96]....
        /*039c*/ 	.word	0xffffffff


	//   ....[97]....
        /*03a0*/ 	.word	0xffffffff


	//   ....[98]....
        /*03a4*/ 	.word	0xffffffff


	//   ....[99]....
        /*03a8*/ 	.word	0xffffffff


	//   ....[100]....
        /*03ac*/ 	.word	0xffffffff


	//   ....[101]....
        /*03b0*/ 	.word	0xffffffff


	//   ....[102]....
        /*03b4*/ 	.word	0xffffffff


	//   ....[103]....
        /*03b8*/ 	.word	0xffffffff


	//   ....[104]....
        /*03bc*/ 	.word	0xffffffff


	//   ....[105]....
        /*03c0*/ 	.word	0xffffffff


	//   ....[106]....
        /*03c4*/ 	.word	0xffffffff


	//   ....[107]....
        /*03c8*/ 	.word	0xffffffff


	//   ....[108]....
        /*03cc*/ 	.word	0xffffffff


	//   ....[109]....
        /*03d0*/ 	.word	0xffffffff


	//   ....[110]....
        /*03d4*/ 	.word	0xffffffff


	//   ....[111]....
        /*03d8*/ 	.word	0xffffffff


	//   ....[112]....
        /*03dc*/ 	.word	0xffffffff


	//   ....[113]....
        /*03e0*/ 	.word	0xffffffff


	//   ....[114]....
        /*03e4*/ 	.word	0xffffffff


	//   ....[115]....
        /*03e8*/ 	.word	0xffffffff


	//   ....[116]....
        /*03ec*/ 	.word	0xffffffff


	//   ....[117]....
        /*03f0*/ 	.word	0xffffffff


	//   ....[118]....
        /*03f4*/ 	.word	0xffffffff


	//   ....[119]....
        /*03f8*/ 	.word	0xffffffff


	//   ....[120]....
        /*03fc*/ 	.word	0xffffffff


	//   ....[121]....
        /*0400*/ 	.word	0xffffffff


	//   ....[122]....
        /*0404*/ 	.word	0xffffffff


	//   ....[123]....
        /*0408*/ 	.word	0xffffffff


	//   ....[124]....
        /*040c*/ 	.word	0xffffffff


	//   ....[125]....
        /*0410*/ 	.word	0xffffffff


	//   ....[126]....
        /*0414*/ 	.word	0xffffffff


	//   ....[127]....
        /*0418*/ 	.word	0xffffffff


	//   ....[128]....
        /*041c*/ 	.word	0xffffffff


	//   ....[129]....
        /*0420*/ 	.word	0xffffffff


	//   ....[130]....
        /*0424*/ 	.word	0xffffffff


	//   ....[131]....
        /*0428*/ 	.word	0xffffffff


	//   ....[132]....
        /*042c*/ 	.word	0xffffffff


	//   ....[133]....
        /*0430*/ 	.word	0xffffffff


	//   ....[134]....
        /*0434*/ 	.word	0xffffffff


	//   ....[135]....
        /*0438*/ 	.word	0xffffffff


	//   ....[136]....
        /*043c*/ 	.word	0xffffffff


	//   ....[137]....
        /*0440*/ 	.word	0xffffffff


	//   ....[138]....
        /*0444*/ 	.word	0xffffffff


	//   ....[139]....
        /*0448*/ 	.word	0xffffffff


	//   ....[140]....
        /*044c*/ 	.word	0xffffffff


	//   ....[141]....
        /*0450*/ 	.word	0xffffffff


	//   ....[142]....
        /*0454*/ 	.word	0xffffffff


	//   ....[143]....
        /*0458*/ 	.word	0xffffffff


	//   ....[144]....
        /*045c*/ 	.word	0xffffffff


	//   ....[145]....
        /*0460*/ 	.word	0xffffffff


	//   ....[146]....
        /*0464*/ 	.word	0xffffffff


	//   ....[147]....
        /*0468*/ 	.word	0xffffffff


	//   ....[148]....
        /*046c*/ 	.word	0xffffffff


	//   ....[149]....
        /*0470*/ 	.word	0xffffffff


	//   ....[150]....
        /*0474*/ 	.word	0xffffffff


	//   ....[151]....
        /*0478*/ 	.word	0xffffffff


	//   ....[152]....
        /*047c*/ 	.word	0xffffffff


	//   ....[153]....
        /*0480*/ 	.word	0xffffffff


	//   ....[154]....
        /*0484*/ 	.word	0xffffffff


	//   ....[155]....
        /*0488*/ 	.word	0xffffffff


	//   ....[156]....
        /*048c*/ 	.word	0xffffffff


	//   ....[157]....
        /*0490*/ 	.word	0xffffffff


	//   ....[158]....
        /*0494*/ 	.word	0xffffffff


	//   ....[159]....
        /*0498*/ 	.word	0xffffffff


	//   ....[160]....
        /*049c*/ 	.word	0xffffffff


	//   ....[161]....
        /*04a0*/ 	.word	0xffffffff


	//   ....[162]....
        /*04a4*/ 	.word	0xffffffff


	//   ....[163]....
        /*04a8*/ 	.word	0xffffffff


	//   ....[164]....
        /*04ac*/ 	.word	0xffffffff


	//   ....[165]....
        /*04b0*/ 	.word	0xffffffff


	//   ....[166]....
        /*04b4*/ 	.word	0xffffffff


	//   ....[167]....
        /*04b8*/ 	.word	0xffffffff


	//   ....[168]....
        /*04bc*/ 	.word	0xffffffff


	//   ....[169]....
        /*04c0*/ 	.word	0xffffffff


	//   ....[170]....
        /*04c4*/ 	.word	0xffffffff


	//   ....[171]....
        /*04c8*/ 	.word	0xffffffff


	//   ....[172]....
        /*04cc*/ 	.word	0xffffffff


	//   ....[173]....
        /*04d0*/ 	.word	0xffffffff


	//   ....[174]....
        /*04d4*/ 	.word	0xffffffff


	//   ....[175]....
        /*04d8*/ 	.word	0xffffffff


	//   ....[176]....
        /*04dc*/ 	.word	0xffffffff


	//   ....[177]....
        /*04e0*/ 	.word	0xffffffff


	//   ....[178]....
        /*04e4*/ 	.word	0xffffffff


	//   ....[179]....
        /*04e8*/ 	.word	0xffffffff


	//   ....[180]....
        /*04ec*/ 	.word	0xffffffff


	//   ....[181]....
        /*04f0*/ 	.word	0xffffffff


	//   ....[182]....
        /*04f4*/ 	.word	0xffffffff


	//   ....[183]....
        /*04f8*/ 	.word	0xffffffff


	//   ....[184]....
        /*04fc*/ 	.word	0xffffffff


	//   ....[185]....
        /*0500*/ 	.word	0xffffffff


	//   ....[186]....
        /*0504*/ 	.word	0xffffffff


	//   ....[187]....
        /*0508*/ 	.word	0xffffffff


	//   ....[188]....
        /*050c*/ 	.word	0xffffffff


	//   ....[189]....
        /*0510*/ 	.word	0xffffffff


	//   ....[190]....
        /*0514*/ 	.word	0xffffffff


	//   ....[191]....
        /*0518*/ 	.word	0xffffffff


	//   ....[192]....
        /*051c*/ 	.word	0xffffffff


	//   ....[193]....
        /*0520*/ 	.word	0xffffffff


	//   ....[194]....
        /*0524*/ 	.word	0xffffffff


	//   ....[195]....
        /*0528*/ 	.word	0xffffffff


	//   ....[196]....
        /*052c*/ 	.word	0xffffffff


	//   ....[197]....
        /*0530*/ 	.word	0xffffffff


	//   ....[198]....
        /*0534*/ 	.word	0xffffffff


	//   ....[199]....
        /*0538*/ 	.word	0xffffffff


	//   ....[200]....
        /*053c*/ 	.word	0xffffffff


	//   ....[201]....
        /*0540*/ 	.word	0xffffffff


	//   ....[202]....
        /*0544*/ 	.word	0xffffffff


	//   ....[203]....
        /*0548*/ 	.word	0xffffffff


	//   ....[204]....
        /*054c*/ 	.word	0xffffffff


	//   ....[205]....
        /*0550*/ 	.word	0xffffffff


	//   ....[206]....
        /*0554*/ 	.word	0xffffffff


	//   ....[207]....
        /*0558*/ 	.word	0xffffffff


	//   ....[208]....
        /*055c*/ 	.word	0xffffffff


	//   ....[209]....
        /*0560*/ 	.word	0xffffffff


	//   ....[210]....
        /*0564*/ 	.word	0xffffffff


	//   ....[211]....
        /*0568*/ 	.word	0xffffffff


	//   ....[212]....
        /*056c*/ 	.word	0x0500000f


	//   ....[213]....
        /*0570*/ 	.word	0x0500000f


	//   ....[214]....
        /*0574*/ 	.word	0x0500000f


	//   ....[215]....
        /*0578*/ 	.word	0x0500000f


	//   ....[216]....
        /*057c*/ 	.word	0x0500000f


	//   ....[217]....
        /*0580*/ 	.word	0x0500000f


	//----- nvinfo : EIATTR_COOP_GROUP_INSTR_OFFSETS
	.align		4
.L_1392:
        /*0584*/ 	.byte	0x04, 0x28
        /*0586*/ 	.short	(.L_1394 - .L_1393)


	//   ....[0]....
.L_1393:
        /*0588*/ 	.word	0x00000070


	//   ....[1]....
        /*058c*/ 	.word	0x000001a0


	//   ....[2]....
        /*0590*/ 	.word	0x000001f0


	//   ....[3]....
        /*0594*/ 	.word	0x000003e0


	//   ....[4]....
        /*0598*/ 	.word	0x00000610


	//   ....[5]....
        /*059c*/ 	.word	0x00000f60


	//   ....[6]....
        /*05a0*/ 	.word	0x00002120


	//   ....[7]....
        /*05a4*/ 	.word	0x00002270


	//   ....[8]....
        /*05a8*/ 	.word	0x00002400


	//   ....[9]....
        /*05ac*/ 	.word	0x000024a0


	//   ....[10]....
        /*05b0*/ 	.word	0x000024d0


	//   ....[11]....
        /*05b4*/ 	.word	0x000025d0


	//   ....[12]....
        /*05b8*/ 	.word	0x00002840


	//   ....[13]....
        /*05bc*/ 	.word	0x00002920


	//   ....[14]....
        /*05c0*/ 	.word	0x000029e0


	//   ....[15]....
        /*05c4*/ 	.word	0x00002da0


	//   ....[16]....
        /*05c8*/ 	.word	0x00002dc0


	//   ....[17]....
        /*05cc*/ 	.word	0x00002df0


	//   ....[18]....
        /*05d0*/ 	.word	0x00002e00


	//   ....[19]....
        /*05d4*/ 	.word	0x00002fe0


	//   ....[20]....
        /*05d8*/ 	.word	0x00003170


	//   ....[21]....
        /*05dc*/ 	.word	0x000031d0


	//   ....[22]....
        /*05e0*/ 	.word	0x00003210


	//   ....[23]....
        /*05e4*/ 	.word	0x00003360


	//   ....[24]....
        /*05e8*/ 	.word	0x00003390


	//   ....[25]....
        /*05ec*/ 	.word	0x000033b0


	//   ....[26]....
        /*05f0*/ 	.word	0x000033d0


	//   ....[27]....
        /*05f4*/ 	.word	0x00003420


	//   ....[28]....
        /*05f8*/ 	.word	0x00003430


	//   ....[29]....
        /*05fc*/ 	.word	0x00003440


	//   ....[30]....
        /*0600*/ 	.word	0x00003560


	//   ....[31]....
        /*0604*/ 	.word	0x00003580


	//   ....[32]....
        /*0608*/ 	.word	0x00003590


	//   ....[33]....
        /*060c*/ 	.word	0x000035b0


	//   ....[34]....
        /*0610*/ 	.word	0x000035c0


	//   ....[35]....
        /*0614*/ 	.word	0x000035d0


	//   ....[36]....
        /*0618*/ 	.word	0x00003600


	//   ....[37]....
        /*061c*/ 	.word	0x00003680


	//   ....[38]....
        /*0620*/ 	.word	0x000036e0


	//   ....[39]....
        /*0624*/ 	.word	0x00003710


	//   ....[40]....
        /*0628*/ 	.word	0x00003720


	//   ....[41]....
        /*062c*/ 	.word	0x00003740


	//   ....[42]....
        /*0630*/ 	.word	0x000037b0


	//   ....[43]....
        /*0634*/ 	.word	0x000037c0


	//   ....[44]....
        /*0638*/ 	.word	0x000037f0


	//   ....[45]....
        /*063c*/ 	.word	0x00003920


	//   ....[46]....
        /*0640*/ 	.word	0x00003940


	//   ....[47]....
        /*0644*/ 	.word	0x00003950


	//   ....[48]....
        /*0648*/ 	.word	0x00003960


	//   ....[49]....
        /*064c*/ 	.word	0x00003970


	//   ....[50]....
        /*0650*/ 	.word	0x00003980


	//   ....[51]....
        /*0654*/ 	.word	0x00003990


	//   ....[52]....
        /*0658*/ 	.word	0x000039f0


	//   ....[53]....
        /*065c*/ 	.word	0x00003a50


	//   ....[54]....
        /*0660*/ 	.word	0x00003a80


	//   ....[55]....
        /*0664*/ 	.word	0x00003ac0


	//   ....[56]....
        /*0668*/ 	.word	0x00003ad0


	//   ....[57]....
        /*066c*/ 	.word	0x00003af0


	//   ....[58]....
        /*0670*/ 	.word	0x00003b00


	//   ....[59]....
        /*0674*/ 	.word	0x00003b10


	//   ....[60]....
        /*0678*/ 	.word	0x00003b20


	//   ....[61]....
        /*067c*/ 	.word	0x00003b30


	//   ....[62]....
        /*0680*/ 	.word	0x00003b70


	//   ....[63]....
        /*0684*/ 	.word	0x00003b80


	//   ....[64]....
        /*0688*/ 	.word	0x00003b90


	//   ....[65]....
        /*068c*/ 	.word	0x00003ba0


	//   ....[66]....
        /*0690*/ 	.word	0x00003bb0


	//   ....[67]....
        /*0694*/ 	.word	0x00003bc0


	//   ....[68]....
        /*0698*/ 	.word	0x00003bd0


	//   ....[69]....
        /*069c*/ 	.word	0x00003be0


	//   ....[70]....
        /*06a0*/ 	.word	0x00006350


	//   ....[71]....
        /*06a4*/ 	.word	0x00006390


	//   ....[72]....
        /*06a8*/ 	.word	0x000063d0


	//   ....[73]....
        /*06ac*/ 	.word	0x00006410


	//   ....[74]....
        /*06b0*/ 	.word	0x00006440


	//   ....[75]....
        /*06b4*/ 	.word	0x00006470


	//   ....[76]....
        /*06b8*/ 	.word	0x00006720


	//   ....[77]....
        /*06bc*/ 	.word	0x000067d0


	//   ....[78]....
        /*06c0*/ 	.word	0x00006850


	//   ....[79]....
        /*06c4*/ 	.word	0x00006890


	//   ....[80]....
        /*06c8*/ 	.word	0x000068c0


	//   ....[81]....
        /*06cc*/ 	.word	0x000068f0


	//   ....[82]....
        /*06d0*/ 	.word	0x00006910


	//   ....[83]....
        /*06d4*/ 	.word	0x00006950


	//   ....[84]....
        /*06d8*/ 	.word	0x00006970


	//   ....[85]....
        /*06dc*/ 	.word	0x000069c0


	//   ....[86]....
        /*06e0*/ 	.word	0x00006a60


	//   ....[87]....
        /*06e4*/ 	.word	0x00006aa0


	//   ....[88]....
        /*06e8*/ 	.word	0x00006ae0


	//   ....[89]....
        /*06ec*/ 	.word	0x00006b50


	//   ....[90]....
        /*06f0*/ 	.word	0x00006b90


	//   ....[91]....
        /*06f4*/ 	.word	0x00006bb0


	//   ....[92]....
        /*06f8*/ 	.word	0x00006c60


	//   ....[93]....
        /*06fc*/ 	.word	0x00006d30


	//   ....[94]....
        /*0700*/ 	.word	0x00006d60


	//   ....[95]....
        /*0704*/ 	.word	0x00006d70


	//   ....[96]....
        /*0708*/ 	.word	0x00006da0


	//   ....[97]....
        /*070c*/ 	.word	0x00006de0


	//   ....[98]....
        /*0710*/ 	.word	0x00006e10


	//   ....[99]....
        /*0714*/ 	.word	0x00006ec0


	//   ....[100]....
        /*0718*/ 	.word	0x00006f60


	//   ....[101]....
        /*071c*/ 	.word	0x00006fa0


	//   ....[102]....
        /*0720*/ 	.word	0x000073b0


	//   ....[103]....
        /*0724*/ 	.word	0x000073c0


	//   ....[104]....
        /*0728*/ 	.word	0x000073d0


	//   ....[105]....
        /*072c*/ 	.word	0x000073e0


	//   ....[106]....
        /*0730*/ 	.word	0x000073f0


	//   ....[107]....
        /*0734*/ 	.word	0x00007400


	//   ....[108]....
        /*0738*/ 	.word	0x00007430


	//   ....[109]....
        /*073c*/ 	.word	0x00007460


	//   ....[110]....
        /*0740*/ 	.word	0x00007470


	//   ....[111]....
        /*0744*/ 	.word	0x000074a0


	//   ....[112]....
        /*0748*/ 	.word	0x000074d0


	//   ....[113]....
        /*074c*/ 	.word	0x00007530


	//   ....[114]....
        /*0750*/ 	.word	0x00007540


	//   ....[115]....
        /*0754*/ 	.word	0x00007580


	//   ....[116]....
        /*0758*/ 	.word	0x000075c0


	//   ....[117]....
        /*075c*/ 	.word	0x00007600


	//   ....[118]....
        /*0760*/ 	.word	0x00007610


	//   ....[119]....
        /*0764*/ 	.word	0x00007650


	//   ....[120]....
        /*0768*/ 	.word	0x00007690


	//   ....[121]....
        /*076c*/ 	.word	0x000076a0


	//   ....[122]....
        /*0770*/ 	.word	0x000076e0


	//   ....[123]....
        /*0774*/ 	.word	0x00007720


	//   ....[124]....
        /*0778*/ 	.word	0x00007760


	//   ....[125]....
        /*077c*/ 	.word	0x00007770


	//   ....[126]....
        /*0780*/ 	.word	0x000077b0


	//   ....[127]....
        /*0784*/ 	.word	0x000077f0


	//   ....[128]....
        /*0788*/ 	.word	0x00007830


	//   ....[129]....
        /*078c*/ 	.word	0x00007870


	//   ....[130]....
        /*0790*/ 	.word	0x000078b0


	//   ....[131]....
        /*0794*/ 	.word	0x000078f0


	//   ....[132]....
        /*0798*/ 	.word	0x00007930


	//   ....[133]....
        /*079c*/ 	.word	0x00007950


	//   ....[134]....
        /*07a0*/ 	.word	0x00009dd0


	//   ....[135]....
        /*07a4*/ 	.word	0x00009e10


	//   ....[136]....
        /*07a8*/ 	.word	0x00009e30


	//   ....[137]....
        /*07ac*/ 	.word	0x00009e80


	//   ....[138]....
        /*07b0*/ 	.word	0x00009f50


	//   ....[139]....
        /*07b4*/ 	.word	0x0000a030


	//   ....[140]....
        /*07b8*/ 	.word	0x0000a070


	//   ....[141]....
        /*07bc*/ 	.word	0x0000a100


	//   ....[142]....
        /*07c0*/ 	.word	0x0000a150


	//   ....[143]....
        /*07c4*/ 	.word	0x0000a220


	//   ....[144]....
        /*07c8*/ 	.word	0x0000a2a0


	//   ....[145]....
        /*07cc*/ 	.word	0x0000a320


	//   ....[146]....
        /*07d0*/ 	.word	0x0000a360


	//   ....[147]....
        /*07d4*/ 	.word	0x0000a3d0


	//   ....[148]....
        /*07d8*/ 	.word	0x0000a410


	//   ....[149]....
        /*07dc*/ 	.word	0x0000a4d0


	//   ....[150]....
        /*07e0*/ 	.word	0x0000a640


	//   ....[151]....
        /*07e4*/ 	.word	0x0000a790


	//   ....[152]....
        /*07e8*/ 	.word	0x0000a890


	//   ....[153]....
        /*07ec*/ 	.word	0x0000a930


	//   ....[154]....
        /*07f0*/ 	.word	0x0000aad0


	//   ....[155]....
        /*07f4*/ 	.word	0x0000ae70


	//   ....[156]....
        /*07f8*/ 	.word	0x0000b0f0


	//   ....[157]....
        /*07fc*/ 	.word	0x0000b130


	//   ....[158]....
        /*0800*/ 	.word	0x0000b160


	//   ....[159]....
        /*0804*/ 	.word	0x0000b1a0


	//   ....[160]....
        /*0808*/ 	.word	0x0000b1e0


	//   ....[161]....
        /*080c*/ 	.word	0x0000b220


	//   ....[162]....
        /*0810*/ 	.word	0x0000b260


	//   ....[163]....
        /*0814*/ 	.word	0x0000b430


	//   ....[164]....
        /*0818*/ 	.word	0x0000b470


	//   ....[165]....
        /*081c*/ 	.word	0x0000b4b0


	//   ....[166]....
        /*0820*/ 	.word	0x0000b640


	//   ....[167]....
        /*0824*/ 	.word	0x0000b650


	//   ....[168]....
        /*0828*/ 	.word	0x0000b660


	//   ....[169]....
        /*082c*/ 	.word	0x0000b670


	//   ....[170]....
        /*0830*/ 	.word	0x0000b680


	//   ....[171]....
        /*0834*/ 	.word	0x0000b690


	//   ....[172]....
        /*0838*/ 	.word	0x0000b6c0


	//   ....[173]....
        /*083c*/ 	.word	0x0000b6f0


	//   ....[174]....
        /*0840*/ 	.word	0x0000b730


	//   ....[175]....
        /*0844*/ 	.word	0x0000b740


	//   ....[176]....
        /*0848*/ 	.word	0x0000b790


	//   ....[177]....
        /*084c*/ 	.word	0x0000b7d0


	//   ....[178]....
        /*0850*/ 	.word	0x0000b800


	//   ....[179]....
        /*0854*/ 	.word	0x0000b830


	//   ....[180]....
        /*0858*/ 	.word	0x0000b850


	//   ....[181]....
        /*085c*/ 	.word	0x0000b8c0


	//   ....[182]....
        /*0860*/ 	.word	0x0000b8d0


	//   ....[183]....
        /*0864*/ 	.word	0x0000b900


	//   ....[184]....
        /*0868*/ 	.word	0x0000b940


	//   ....[185]....
        /*086c*/ 	.word	0x0000b980


	//   ....[186]....
        /*0870*/ 	.word	0x0000b9c0


	//   ....[187]....
        /*0874*/ 	.word	0x0000b9e0


	//   ....[188]....
        /*0878*/ 	.word	0x0000ba20


	//   ....[189]....
        /*087c*/ 	.word	0x0000ba30


	//   ....[190]....
        /*0880*/ 	.word	0x0000ba40


	//   ....[191]....
        /*0884*/ 	.word	0x0000ba70


	//   ....[192]....
        /*0888*/ 	.word	0x0000bab0


	//   ....[193]....
        /*088c*/ 	.word	0x0000baf0


	//   ....[194]....
        /*0890*/ 	.word	0x0000bb20


	//   ....[195]....
        /*0894*/ 	.word	0x0000bb30


	//   ....[196]....
        /*0898*/ 	.word	0x0000bb60


	//   ....[197]....
        /*089c*/ 	.word	0x0000bba0


	//   ....[198]....
        /*08a0*/ 	.word	0x0000da20


	//   ....[199]....
        /*08a4*/ 	.word	0x0000dbc0


	//   ....[200]....
        /*08a8*/ 	.word	0x0000de10


	//   ....[201]....
        /*08ac*/ 	.word	0x0000dfb0


	//   ....[202]....
        /*08b0*/ 	.word	0x0000e0d0


	//   ....[203]....
        /*08b4*/ 	.word	0x0000e620


	//   ....[204]....
        /*08b8*/ 	.word	0x0000e950


	//   ....[205]....
        /*08bc*/ 	.word	0x0000ec90


	//   ....[206]....
        /*08c0*/ 	.word	0x0000ef40


	//   ....[207]....
        /*08c4*/ 	.word	0x0000f180


	//   ....[208]....
        /*08c8*/ 	.word	0x0000f3f0


	//   ....[209]....
        /*08cc*/ 	.word	0x0000f6c0


	//   ....[210]....
        /*08d0*/ 	.word	0x0000f8e0


	//   ....[211]....
        /*08d4*/ 	.word	0x0000fa70


	//   ....[212]....
        /*08d8*/ 	.word	0x00011990


	//   ....[213]....
        /*08dc*/ 	.word	0x00011c20


	//   ....[214]....
        /*08e0*/ 	.word	0x00011c90


	//   ....[215]....
        /*08e4*/ 	.word	0x00011d00


	//   ....[216]....
        /*08e8*/ 	.word	0x00011d70


	//   ....[217]....
        /*08ec*/ 	.word	0x00011de0


	//----- nvinfo : EIATTR_REG_RECONFIG
	.align		4
.L_1394:
        /*08f0*/ 	.byte	0x01, 0x54
	.zero		2


	//----- nvinfo : EIATTR_SYSCALL_OFFSETS
	.align		4
        /*08f4*/ 	.byte	0x04, 0x46
        /*08f6*/ 	.short	(.L_1396 - .L_1395)


	//   ....[0]....
.L_1395:
        /*08f8*/ 	.word	0x00000bc0


	//   ....[1]....
        /*08fc*/ 	.word	0x00000cb0


	//   ....[2]....
        /*0900*/ 	.word	0x00000e10


	//   ....[3]....
        /*0904*/ 	.word	0x00000f00


	//----- nvinfo : EIATTR_MBARRIER_INSTR_OFFSETS
	.align		4
.L_1396:
        /*0908*/ 	.byte	0x04, 0x39
        /*090a*/ 	.short	(.L_1398 - .L_1397)


	//   ....[0]....
.L_1397:
        /*090c*/ 	.word	0x00000290
        /*0910*/ 	.word	0x000000ff
        /*0914*/ 	.word	0x00030c00
        /*0918*/ 	.short	0x0100
        /*091a*/ 	.byte	0x06
	.zero		1


	//   ....[1]....
        /*091c*/ 	.word	0x00000390
        /*0920*/ 	.word	0x000000ff
        /*0924*/ 	.word	0x00030c10
        /*0928*/ 	.short	0x0100
        /*092a*/ 	.byte	0x08
	.zero		1


	//   ....[2]....
        /*092c*/ 	.word	0x000003a0
        /*0930*/ 	.word	0x000000ff
        /*0934*/ 	.word	0x00030c20
        /*0938*/ 	.short	0x0100
        /*093a*/ 	.byte	0x08
	.zero		1


	//   ....[3]....
        /*093c*/ 	.word	0x000003b0
        /*0940*/ 	.word	0x000000ff
        /*0944*/ 	.word	0x00030c18
        /*0948*/ 	.short	0x0100
        /*094a*/ 	.byte	0x08
	.zero		1


	//   ....[4]....
        /*094c*/ 	.word	0x000003c0
        /*0950*/ 	.word	0x000000ff
        /*0954*/ 	.word	0x00030c28
        /*0958*/ 	.short	0x0100
        /*095a*/ 	.byte	0x08
	.zero		1


	//   ....[5]....
        /*095c*/ 	.word	0x000004f0
        /*0960*/ 	.word	0x000000ff
        /*0964*/ 	.word	0x00030c30
        /*0968*/ 	.short	0x0100
        /*096a*/ 	.byte	0x08
	.zero		1


	//   ....[6]....
        /*096c*/ 	.word	0x00000500
        /*0970*/ 	.word	0x000000ff
        /*0974*/ 	.word	0x00030c40
        /*0978*/ 	.short	0x0100
        /*097a*/ 	.byte	0x08
	.zero		1


	//   ....[7]....
        /*097c*/ 	.word	0x00000510
        /*0980*/ 	.word	0x000000ff
        /*0984*/ 	.word	0x00030c38
        /*0988*/ 	.short	0x0100
        /*098a*/ 	.byte	0x08
	.zero		1


	//   ....[8]....
        /*098c*/ 	.word	0x00000520
        /*0990*/ 	.word	0x000000ff
        /*0994*/ 	.word	0x00030c48
        /*0998*/ 	.short	0x0100
        /*099a*/ 	.byte	0x08
	.zero		1


	//   ....[9]....
        /*099c*/ 	.word	0x00000fa0
        /*09a0*/ 	.word	0x000000de
        /*09a4*/ 	.word	0x00030c00
        /*09a8*/ 	.short	0x010a
        /*09aa*/ 	.byte	0x3f
	.zero		1


	//   ....[10]....
        /*09ac*/ 	.word	0x000010c0
        /*09b0*/ 	.word	0x000000de
        /*09b4*/ 	.word	0x00030c00
        /*09b8*/ 	.short	0x010a
        /*09ba*/ 	.byte	0x3f
	.zero		1


	//   ....[11]....
        /*09bc*/ 	.word	0x00001b50
        /*09c0*/ 	.word	0x00000008
        /*09c4*/ 	.word	0x00030c10
        /*09c8*/ 	.short	0x010a
        /*09ca*/ 	.byte	0x3f
	.zero		1


	//   ....[12]....
        /*09cc*/ 	.word	0x00001bc0
        /*09d0*/ 	.word	0x00000008
        /*09d4*/ 	.word	0x00030c10
        /*09d8*/ 	.short	0x010a
        /*09da*/ 	.byte	0x3f
	.zero		1


	//   ....[13]....
        /*09dc*/ 	.word	0x00001fa0
        /*09e0*/ 	.word	0x00000008
        /*09e4*/ 	.word	0x00030c30
        /*09e8*/ 	.short	0x010a
        /*09ea*/ 	.byte	0x3f
	.zero		1


	//   ....[14]....
        /*09ec*/ 	.word	0x00002020
        /*09f0*/ 	.word	0x00000008
        /*09f4*/ 	.word	0x00030c30
        /*09f8*/ 	.short	0x010a
        /*09fa*/ 	.byte	0x3f
	.zero		1


	//   ....[15]....
        /*09fc*/ 	.word	0x00005090
        /*0a00*/ 	.word	0x00000009
        /*0a04*/ 	.word	0x00000000
        /*0a08*/ 	.short	0x0101
        /*0a0a*/ 	.byte	0x3f
	.zero		1


	//   ....[16]....
        /*0a0c*/ 	.word	0x000054e0
        /*0a10*/ 	.word	0x00000008
        /*0a14*/ 	.word	0x00000000
        /*0a18*/ 	.short	0x0101
        /*0a1a*/ 	.byte	0x3f
	.zero		1


	//   ....[17]....
        /*0a1c*/ 	.word	0x00005d90
        /*0a20*/ 	.word	0x00000006
        /*0a24*/ 	.word	0x00030c10
        /*0a28*/ 	.short	0x010a
        /*0a2a*/ 	.byte	0x3f
	.zero		1


	//   ....[18]....
        /*0a2c*/ 	.word	0x00005e10
        /*0a30*/ 	.word	0x00000006
        /*0a34*/ 	.word	0x00030c10
        /*0a38*/ 	.short	0x010a
        /*0a3a*/ 	.byte	0x3f
	.zero		1


	//   ....[19]....
        /*0a3c*/ 	.word	0x00006210
        /*0a40*/ 	.word	0x00000006
        /*0a44*/ 	.word	0x00030c30
        /*0a48*/ 	.short	0x010a
        /*0a4a*/ 	.byte	0x3f
	.zero		1


	//   ....[20]....
        /*0a4c*/ 	.word	0x000062a0
        /*0a50*/ 	.word	0x00000006
        /*0a54*/ 	.word	0x00030c30
        /*0a58*/ 	.short	0x010a
        /*0a5a*/ 	.byte	0x3f
	.zero		1


	//   ....[21]....
        /*0a5c*/ 	.word	0x00008a70
        /*0a60*/ 	.word	0x00000007
        /*0a64*/ 	.word	0x00000000
        /*0a68*/ 	.short	0x0101
        /*0a6a*/ 	.byte	0x3f
	.zero		1


	//   ....[22]....
        /*0a6c*/ 	.word	0x00008ee0
        /*0a70*/ 	.word	0x00000006
        /*0a74*/ 	.word	0x00000000
        /*0a78*/ 	.short	0x0101
        /*0a7a*/ 	.byte	0x3f
	.zero		1


	//   ....[23]....
        /*0a7c*/ 	.word	0x00009730
        /*0a80*/ 	.word	0x00000007
        /*0a84*/ 	.word	0x00030c10
        /*0a88*/ 	.short	0x010a
        /*0a8a*/ 	.byte	0x3f
	.zero		1


	//   ....[24]....
        /*0a8c*/ 	.word	0x000097b0
        /*0a90*/ 	.word	0x00000007
        /*0a94*/ 	.word	0x00030c10
        /*0a98*/ 	.short	0x010a
        /*0a9a*/ 	.byte	0x3f
	.zero		1


	//   ....[25]....
        /*0a9c*/ 	.word	0x00009bc0
        /*0aa0*/ 	.word	0x00000007
        /*0aa4*/ 	.word	0x00030c30
        /*0aa8*/ 	.short	0x010a
        /*0aaa*/ 	.byte	0x3f
	.zero		1


	//   ....[26]....
        /*0aac*/ 	.word	0x00009c50
        /*0ab0*/ 	.word	0x00000007
        /*0ab4*/ 	.word	0x00030c30
        /*0ab8*/ 	.short	0x010a
        /*0aba*/ 	.byte	0x3f
	.zero		1


	//   ....[27]....
        /*0abc*/ 	.word	0x0000cd80
        /*0ac0*/ 	.word	0x00000008
        /*0ac4*/ 	.word	0x00000000
        /*0ac8*/ 	.short	0x0101
        /*0aca*/ 	.byte	0x3f
	.zero		1


	//   ....[28]....
        /*0acc*/ 	.word	0x0000d1f0
        /*0ad0*/ 	.word	0x00000007
        /*0ad4*/ 	.word	0x00000000
        /*0ad8*/ 	.short	0x0101
        /*0ada*/ 	.byte	0x3f
	.zero		1


	//   ....[29]....
        /*0adc*/ 	.word	0x000100e0
        /*0ae0*/ 	.word	0x00000010
        /*0ae4*/ 	.word	0x00030c20
        /*0ae8*/ 	.short	0x010a
        /*0aea*/ 	.byte	0x3f
	.zero		1


	//   ....[30]....
        /*0aec*/ 	.word	0x000106b0
        /*0af0*/ 	.word	0x00000010
        /*0af4*/ 	.word	0x00030c40
        /*0af8*/ 	.short	0x010a
        /*0afa*/ 	.byte	0x3f
	.zero		1


	//   ....[31]....
        /*0afc*/ 	.word	0x000108e0
        /*0b00*/ 	.word	0x00000010
        /*0b04*/ 	.word	0x00030c28
        /*0b08*/ 	.short	0x010a
        /*0b0a*/ 	.byte	0x3f
	.zero		1


	//   ....[32]....
        /*0b0c*/ 	.word	0x00010b10
        /*0b10*/ 	.word	0x00000010
        /*0b14*/ 	.word	0x00030c48
        /*0b18*/ 	.short	0x010a
        /*0b1a*/ 	.byte	0x3f
	.zero		1


	//   ....[33]....
        /*0b1c*/ 	.word	0x00010cf0
        /*0b20*/ 	.word	0x00000010
        /*0b24*/ 	.word	0x00030c20
        /*0b28*/ 	.short	0x010a
        /*0b2a*/ 	.byte	0x3f
	.zero		1


	//   ....[34]....
        /*0b2c*/ 	.word	0x00010fa0
        /*0b30*/ 	.word	0x00000010
        /*0b34*/ 	.word	0x00030c40
        /*0b38*/ 	.short	0x010a
        /*0b3a*/ 	.byte	0x3f
	.zero		1


	//   ....[35]....
        /*0b3c*/ 	.word	0x000111a0
        /*0b40*/ 	.word	0x00000010
        /*0b44*/ 	.word	0x00030c28
        /*0b48*/ 	.short	0x010a
        /*0b4a*/ 	.byte	0x3f
	.zero		1


	//   ....[36]....
        /*0b4c*/ 	.word	0x00011420
        /*0b50*/ 	.word	0x00000003
        /*0b54*/ 	.word	0x00030c40
        /*0b58*/ 	.short	0x010a
        /*0b5a*/ 	.byte	0x3f
	.zero		1


	//   ....[37]....
        /*0b5c*/ 	.word	0x000117f0
        /*0b60*/ 	.word	0x00000006
        /*0b64*/ 	.word	0x00000000
        /*0b68*/ 	.short	0x010a
        /*0b6a*/ 	.byte	0x3f
	.zero		1


	//   ....[38]....
        /*0b6c*/ 	.word	0x00011850
        /*0b70*/ 	.word	0x00000003
        /*0b74*/ 	.word	0x00000000
        /*0b78*/ 	.short	0x010a
        /*0b7a*/ 	.byte	0x3f
	.zero		1


	//   ....[39]....
        /*0b7c*/ 	.word	0x000118b0
        /*0b80*/ 	.word	0x00000002
        /*0b84*/ 	.word	0x00000000
        /*0b88*/ 	.short	0x010a
        /*0b8a*/ 	.byte	0x3f
	.zero		1


	//   ....[40]....
        /*0b8c*/ 	.word	0x000118e0
        /*0b90*/ 	.word	0x00000003
        /*0b94*/ 	.word	0x00000000
        /*0b98*/ 	.short	0x010a
        /*0b9a*/ 	.byte	0x3f
	.zero		1


	//   ....[41]....
        /*0b9c*/ 	.word	0x000119c0
        /*0ba0*/ 	.word	0x000000de
        /*0ba4*/ 	.word	0x00030c00
        /*0ba8*/ 	.short	0x010a
        /*0baa*/ 	.byte	0x3f
	.zero		1


	//   ....[42]....
        /*0bac*/ 	.word	0x00011a10
        /*0bb0*/ 	.word	0x00000008
        /*0bb4*/ 	.word	0x00030c10
        /*0bb8*/ 	.short	0x010a
        /*0bba*/ 	.byte	0x3f
	.zero		1


	//   ....[43]....
        /*0bbc*/ 	.word	0x00011a60
        /*0bc0*/ 	.word	0x00000008
        /*0bc4*/ 	.word	0x00030c30
        /*0bc8*/ 	.short	0x010a
        /*0bca*/ 	.byte	0x3f
	.zero		1


	//   ....[44]....
        /*0bcc*/ 	.word	0x00011ab0
        /*0bd0*/ 	.word	0x00000006
        /*0bd4*/ 	.word	0x00030c10
        /*0bd8*/ 	.short	0x010a
        /*0bda*/ 	.byte	0x3f
	.zero		1


	//   ....[45]....
        /*0bdc*/ 	.word	0x00011b00
        /*0be0*/ 	.word	0x00000006
        /*0be4*/ 	.word	0x00030c30
        /*0be8*/ 	.short	0x010a
        /*0bea*/ 	.byte	0x3f
	.zero		1


	//   ....[46]....
        /*0bec*/ 	.word	0x00011b50
        /*0bf0*/ 	.word	0x00000007
        /*0bf4*/ 	.word	0x00030c10
        /*0bf8*/ 	.short	0x010a
        /*0bfa*/ 	.byte	0x3f
	.zero		1


	//   ....[47]....
        /*0bfc*/ 	.word	0x00011ba0
        /*0c00*/ 	.word	0x00000007
        /*0c04*/ 	.word	0x00030c30
        /*0c08*/ 	.short	0x010a
        /*0c0a*/ 	.byte	0x3f
	.zero		1


	//   ....[48]....
        /*0c0c*/ 	.word	0x00011e20
        /*0c10*/ 	.word	0x00000010
        /*0c14*/ 	.word	0x00030c20
        /*0c18*/ 	.short	0x010a
        /*0c1a*/ 	.byte	0x3f
	.zero		1


	//   ....[49]....
        /*0c1c*/ 	.word	0x00011e70
        /*0c20*/ 	.word	0x00000010
        /*0c24*/ 	.word	0x00030c40
        /*0c28*/ 	.short	0x010a
        /*0c2a*/ 	.byte	0x3f
	.zero		1


	//   ....[50]....
        /*0c2c*/ 	.word	0x00011ec0
        /*0c30*/ 	.word	0x00000010
        /*0c34*/ 	.word	0x00030c28
        /*0c38*/ 	.short	0x010a
        /*0c3a*/ 	.byte	0x3f
	.zero		1


	//   ....[51]....
        /*0c3c*/ 	.word	0x00011f10
        /*0c40*/ 	.word	0x00000010
        /*0c44*/ 	.word	0x00030c48
        /*0c48*/ 	.short	0x010a
        /*0c4a*/ 	.byte	0x3f
	.zero		1


	//   ....[52]....
        /*0c4c*/ 	.word	0x00011f70
        /*0c50*/ 	.word	0x00000010
        /*0c54*/ 	.word	0x00030c20
        /*0c58*/ 	.short	0x010a
        /*0c5a*/ 	.byte	0x3f
	.zero		1


	//   ....[53]....
        /*0c5c*/ 	.word	0x00011fc0
        /*0c60*/ 	.word	0x00000010
        /*0c64*/ 	.word	0x00030c40
        /*0c68*/ 	.short	0x010a
        /*0c6a*/ 	.byte	0x3f
	.zero		1


	//   ....[54]....
        /*0c6c*/ 	.word	0x00012010
        /*0c70*/ 	.word	0x00000010
        /*0c74*/ 	.word	0x00030c28
        /*0c78*/ 	.short	0x010a
        /*0c7a*/ 	.byte	0x3f
	.zero		1


	//   ....[55]....
        /*0c7c*/ 	.word	0x00012060
        /*0c80*/ 	.word	0x00000003
        /*0c84*/ 	.word	0x00030c40
        /*0c88*/ 	.short	0x010a
        /*0c8a*/ 	.byte	0x3f
	.zero		1


	//   ....[56]....
        /*0c8c*/ 	.word	0x00012130
        /*0c90*/ 	.word	0x00000006
        /*0c94*/ 	.word	0x00000000
        /*0c98*/ 	.short	0x010a
        /*0c9a*/ 	.byte	0x3f
	.zero		1


	//   ....[57]....
        /*0c9c*/ 	.word	0x00012180
        /*0ca0*/ 	.word	0x00000003
        /*0ca4*/ 	.word	0x00000000
        /*0ca8*/ 	.short	0x010a
        /*0caa*/ 	.byte	0x3f
	.zero		1


	//   ....[58]....
        /*0cac*/ 	.word	0x000121d0
        /*0cb0*/ 	.word	0x00000002
        /*0cb4*/ 	.word	0x00000000
        /*0cb8*/ 	.short	0x010a
        /*0cba*/ 	.byte	0x3f
	.zero		1


	//----- nvinfo : EIATTR_NUM_MBARRIERS
	.align		4
.L_1398:
        /*0cbc*/ 	.byte	0x03, 0x38
        /*0cbe*/ 	.short	0x0009


	//----- nvinfo : EIATTR_EXIT_INSTR_OFFSETS
	.align		4
        /*0cc0*/ 	.byte	0x04, 0x1c
        /*0cc2*/ 	.short	(.L_1400 - .L_1399)


	//   ....[0]....
.L_1399:
        /*0cc4*/ 	.word	0x00011930


	//----- nvinfo : EIATTR_MAX_THREADS
	.align		4
.L_1400:
        /*0cc8*/ 	.byte	0x04, 0x05
        /*0cca*/ 	.short	(.L_1402 - .L_1401)
.L_1401:
        /*0ccc*/ 	.word	0x00000180
        /*0cd0*/ 	.word	0x00000001
        /*0cd4*/ 	.word	0x00000001


	//----- nvinfo : EIATTR_CRS_STACK_SIZE
	.align		4
.L_1402:
        /*0cd8*/ 	.byte	0x04, 0x1e
        /*0cda*/ 	.short	(.L_1404 - .L_1403)
.L_1403:
        /*0cdc*/ 	.word	0x00000000


	//----- nvinfo : EIATTR_CBANK_PARAM_SIZE
	.align		4
.L_1404:
        /*0ce0*/ 	.byte	0x03, 0x19
        /*0ce2*/ 	.short	0x06f0


	//----- nvinfo : EIATTR_PARAM_CBANK
	.align		4
        /*0ce4*/ 	.byte	0x04, 0x0a
        /*0ce6*/ 	.short	(.L_1406 - .L_1405)
	.align		4
.L_1405:
        /*0ce8*/ 	.word	index@(.nv.constant0._ZN7cutlass13device_kernelIN5flash11enable_sm90INS1_16FlashAttnBwdSm90INS1_25CollectiveMainloopBwdSm90ILi2ELi2ELi2EN4cute5tupleIJNS5_1CILi1EEES8_S8_EEENS6_IJNS7_ILi128EEESA_NS7_ILi64EEEEEENS_6half_tEfNS_4arch4Sm90ELb0ELb1ELb0ELb0ELb1ELb1ELb0ELb0ELi2ELi1ELi2ELi2ELb0EEENS1_24CollectiveEpilogueBwdGQAISC_fSF_Li256ELb0ELb1EEENS1_19SingleTileSchedulerILb0ELb0ELb0ELi128EEEEEEEEEvNT_6ParamsE)
        /*0cec*/ 	.short	0x0210
        /*0cee*/ 	.short	0x06f0


	//----- nvinfo : EIATTR_SW_WAR
	.align		4
.L_1406:
        /*0cf0*/ 	.byte	0x04, 0x36
        /*0cf2*/ 	.short	(.L_1408 - .L_1407)
.L_1407:
        /*0cf4*/ 	.word	0x00000008
.L_1408:


//--------------------- .nv.info._ZN7cutlass13device_kernelIN5flash11enable_sm90INS1_16FlashAttnBwdSm90INS1_25CollectiveMainloopBwdSm90ILi2ELi2ELi2EN4cute5tupleIJNS5_1CILi1EEES8_S8_EEENS6_IJNS7_ILi128EEESA_NS7_ILi64EEEEEENS_6half_tEfNS_4arch4Sm90ELb0ELb1ELb0ELb1ELb0ELb1ELb0ELb0ELi2ELi1ELi2ELi2ELb0EEENS1_21CollectiveEpilogueBwdISC_SD_SF_Li256ELb1ELb0ELi1EEENS1_19SingleTileSchedulerILb1ELb0ELb0ELi128EEEEEEEEEvNT_6ParamsE --------------------------
	.section	.nv.info._ZN7cutlass13device_kernelIN5flash11enable_sm90INS1_16FlashAttnBwdSm90INS1_25CollectiveMainloopBwdSm90ILi2ELi2ELi2EN4cute5tupleIJNS5_1CILi1EEES8_S8_EEENS6_IJNS7_ILi128EEESA_NS7_ILi64EEEEEENS_6half_tEfNS_4arch4Sm90ELb0ELb1ELb0ELb1ELb0ELb1ELb0ELb0ELi2ELi1ELi2ELi2ELb0EEENS1_21CollectiveEpilogueBwdISC_SD_SF_Li256ELb1ELb0ELi1EEENS1_19SingleTileSchedulerILb1ELb0ELb0ELi128EEEEEEEEEvNT_6ParamsE,"",@"SHT_CUDA_INFO"
	.sectionflags	@""
	.align	4


	//----- nvinfo : EIATTR_CUDA_API_VERSION
	.align		4
        /*0000*/ 	.byte	0x04, 0x37
        /*0002*/ 	.short	(.L_1410 - .L_1409)
.L_1409:
        /*0004*/ 	.word	0x00000082


	//----- nvinfo : EIATTR_KPARAM_INFO
	.align		4
.L_1410:
        /*0008*/ 	.byte	0x04, 0x17
        /*000a*/ 	.short	(.L_1412 - .L_1411)
.L_1411:
        /*000c*/ 	.word	0x00000000
        /*0010*/ 	.short	0x0000
        /*0012*/ 	.short	0x0070
        /*0014*/ 	.byte	0x00, 0xf0, 0x01, 0x1a


	//----- nvinfo : EIATTR_SPARSE_MMA_MASK
	.align		4
.L_1412:
        /*0018*/ 	.byte	0x03, 0x50
        /*001a*/ 	.short	0x0000


	//----- nvinfo : EIATTR_MAXREG_COUNT
	.align		4
        /*001c*/ 	.byte	0x03, 0x1b
        /*001e*/ 	.short	0x00a8


	//----- nvinfo : EIATTR_NUM_BARRIERS
	.align		4
        /*0020*/ 	.byte	0x02, 0x4c
        /*0022*/ 	.byte	0x10
	.zero		1


	//----- nvinfo : EIATTR_EXTERNS
	.align		4
        /*0024*/ 	.byte	0x04, 0x0f
        /*0026*/ 	.short	(.L_1414 - .L_1413)


	//   ....[0]....
	.align		4
.L_1413:
        /*0028*/ 	.word	index@(__assertfail)


	//----- nvinfo : EIATTR_ANNOTATIONS
	.align		4
.L_1414:
        /*002c*/ 	.byte	0x04, 0x55
        /*002e*/ 	.short	(.L_1416 - .L_1415)


	//   ....[0]....
.L_1415:
        /* <DEDUP_REMOVED lines=31> */


	//----- nvinfo : EIATTR_MERCURY_ISA_VERSION
	.align		4
.L_1416:
        /*0210*/ 	.byte	0x03, 0x5f
        /*0212*/ 	.short	0x0101


	//----- nvinfo : EIATTR_INT_WARP_WIDE_INSTR_OFFSETS
	.align		4
        /*0214*/ 	.byte	0x04, 0x31
        /*0216*/ 	.short	(.L_1418 - .L_1417)


	//   ....[0]....
.L_1417:
        /*0218*/ 	.word	0x00000190


	//   ....[1]....
        /*021c*/ 	.word	0x000001c0


	//----- nvinfo : EIATTR_COOP_GROUP_MASK_REGIDS
	.align		4
.L_1418:
        /*0220*/ 	.byte	0x04, 0x29
        /*0222*/ 	.short	(.L_1420 - .L_1419)


	//   ....[0]....
.L_1419:
        /*0224*/ 	.word	0xffffffff


	//   ....[1]....
        /*0228*/ 	.word	0xffffffff


	//   ....[2]....
        /*022c*/ 	.word	0xffffffff


	//   ....[3]....
        /*0230*/ 	.word	0xffffffff


	//   ....[4]....
        /*0234*/ 	.word	0xffffffff


	//   ....[5]....
        /*0238*/ 	.word	0xffffffff


	//   ....[6]....
        /*023c*/ 	.word	0xffffffff


	//   ....[7]....
        /*0240*/ 	.word	0xffffffff


	//   ....[8]....
        /*0244*/ 	.word	0xffffffff


	//   ....[9]....
        /*0248*/ 	.word	0xffffffff


	//   ....[10]....
        /*024c*/ 	.word	0xffffffff


	//   ....[11]....
        /*0250*/ 	.word	0xffffffff


	//   ....[12]....
        /*0254*/ 	.word	0xffffffff


	//   ....[13]....
        /*0258*/ 	.word	0xffffffff


	//   ....[14]....
        /*025c*/ 	.word	0xffffffff


	//   ....[15]....
        /*0260*/ 	.word	0xffffffff


	//   ....[16]....
        /*0264*/ 	.word	0xffffffff


	//   ....[17]....
        /*0268*/ 	.word	0xffffffff


	//   ....[18]....
        /*026c*/ 	.word	0xffffffff


	//   ....[19]....
        /*0270*/ 	.word	0xffffffff


	//   ....[20]....
        /*0274*/ 	.word	0xffffffff


	//   ....[21]....
        /*0278*/ 	.word	0xffffffff


	//   ....[22]....
        /*027c*/ 	.word	0xffffffff


	//   ....[23]....
        /*0280*/ 	.word	0xffffffff


	//   ....[24]....
        /*0284*/ 	.word	0xffffffff


	//   ....[25]....
        /*0288*/ 	.word	0xffffffff


	//   ....[26]....
        /*028c*/ 	.word	0xffffffff


	//   ....[27]....
        /*0290*/ 	.word	0xffffffff


	//   ....[28]....
        /*0294*/ 	.word	0xffffffff


	//   ....[29]....
        /*0298*/ 	.word	0xffffffff


	//   ....[30]....
        /*029c*/ 	.word	0xffffffff


	//   ....[31]....
        /*02a0*/ 	.word	0xffffffff


	//   ....[32]....
        /*02a4*/ 	.word	0xffffffff


	//   ....[33]....
        /*02a8*/ 	.word	0xffffffff


	//   ....[34]....
        /*02ac*/ 	.word	0xffffffff


	//   ....[35]....
        /*02b0*/ 	.word	0xffffffff


	//   ....[36]....
        /*02b4*/ 	.word	0xffffffff


	//   ....[37]....
        /*02b8*/ 	.word	0xffffffff


	//   ....[38]....
        /*02bc*/ 	.word	0xffffffff


	//   ....[39]....
        /*02c0*/ 	.word	0xffffffff


	//   ....[40]....
        /*02c4*/ 	.word	0xffffffff


	//   ....[41]....
        /*02c8*/ 	.word	0xffffffff


	//   ....[42]....
        /*02cc*/ 	.word	0xffffffff


	//   ....[43]....
        /*02d0*/ 	.word	0xffffffff


	//   ....[44]....
        /*02d4*/ 	.word	0xffffffff


	//   ....[45]....
        /*02d8*/ 	.word	0xffffffff


	//   ....[46]....
        /*02dc*/ 	.word	0xffffffff


	//   ....[47]....
        /*02e0*/ 	.word	0xffffffff


	//   ....[48]....
        /*02e4*/ 	.word	0xffffffff


	//   ....[49]....
        /*02e8*/ 	.word	0xffffffff


	//   ....[50]....
        /*02ec*/ 	.word	0xffffffff


	//   ....[51]....
        /*02f0*/ 	.word	0xffffffff


	//   ....[52]....
        /*02f4*/ 	.word	0xffffffff


	//   ....[53]....
        /*02f8*/ 	.word	0xffffffff


	//   ....[54]....
        /*02fc*/ 	.word	0xffffffff


	//   ....[55]....
        /*0300*/ 	.word	0xffffffff


	//   ....[56]....
        /*0304*/ 	.word	0xffffffff


	//   ....[57]....
        /*0308*/ 	.word	0xffffffff


	//   ....[58]....
        /*030c*/ 	.word	0xffffffff


	//   ....[59]....
        /*0310*/ 	.word	0xffffffff


	//   ....[60]....
        /*0314*/ 	.word	0xffffffff


	//   ....[61]....
        /*0318*/ 	.word	0xffffffff


	//   ....[62]....
        /*031c*/ 	.word	0xffffffff


	//   ....[63]....
        /*0320*/ 	.word	0xffffffff


	//   ....[64]....
        /*0324*/ 	.word	0xffffffff


	//   ....[65]....
        /*0328*/ 	.word	0xffffffff


	//   ....[66]....
        /*032c*/ 	.word	0xffffffff


	//   ....[67]....
        /*0330*/ 	.word	0xffffffff


	//   ....[68]....
        /*0334*/ 	.word	0xffffffff


	//   ....[69]....
        /*0338*/ 	.word	0xffffffff


	//   ....[70]....
        /*033c*/ 	.word	0xffffffff


	//   ....[71]....
        /*0340*/ 	.word	0xffffffff


	//   ....[72]....
        /*0344*/ 	.word	0xffffffff


	//   ....[73]....
        /*0348*/ 	.word	0xffffffff


	//   ....[74]....
        /*034c*/ 	.word	0xffffffff


	//   ....[75]....
        /*0350*/ 	.word	0xffffffff


	//   ....[76]....
        /*0354*/ 	.word	0xffffffff


	//   ....[77]....
        /*0358*/ 	.word	0xffffffff


	//   ....[78]....
        /*035c*/ 	.word	0xffffffff


	//   ....[79]....
        /*0360*/ 	.word	0xffffffff


	//   ....[80]....
        /*0364*/ 	.word	0xffffffff


	//   ....[81]....
        /*0368*/ 	.word	0xffffffff


	//   ....[82]....
        /*036c*/ 	.word	0xffffffff


	//   ....[83]....
        /*0370*/ 	.word	0xffffffff


	//   ....[84]....
        /*0374*/ 	.word	0xffffffff


	//   ....[85]....
        /*0378*/ 	.word	0xffffffff


	//   ....[86]....
        /*037c*/ 	.word	0xffffffff


	//   ....[87]....
        /*0380*/ 	.word	0xffffffff


	//   ....[88]....
        /*0384*/ 	.word	0xffffffff


	//   ....[89]....
        /*0388*/ 	.word	0xffffffff


	//   ....[90]....
        /*038c*/ 	.word	0xffffffff


	//   ....[91]....
        /*0390*/ 	.word	0xffffffff


	//   ....[92]....
        /*0394*/ 	.word	0xffffffff


	//   ....[93]....
        /*0398*/ 	.word	0xffffffff


	//   ....[94]....
        /*039c*/ 	.word	0xffffffff


	//   ....[95]....
        /*03a0*/ 	.word	0xffffffff


	//   ....[96]....
        /*03a4*/ 	.word	0xffffffff


	//   ....[97]....
        /*03a8*/ 	.word	0xffffffff


	//   ....[98]....
        /*03ac*/ 	.word	0xffffffff


	//   ....[99]....
        /*03b0*/ 	.word	0xffffffff


	//   ....[100]....
        /*03b4*/ 	.word	0xffffffff


	//   ....[101]....
        /*03b8*/ 	.word	0xffffffff


	//   ....[102]....
        /*03bc*/ 	.word	0xffffffff


	//   ....[103]....
        /*03c0*/ 	.word	0xffffffff


	//   ....[104]....
        /*03c4*/ 	.word	0xffffffff


	//   ....[105]....
        /*03c8*/ 	.word	0xffffffff


	//   ....[106]....
        /*03cc*/ 	.word	0xffffffff


	//   ....[107]....
        /*03d0*/ 	.word	0xffffffff


	//   ....[108]....
        /*03d4*/ 	.word	0xffffffff


	//   ....[109]....
        /*03d8*/ 	.word	0xffffffff


	//   ....[110]....
        /*03dc*/ 	.word	0xffffffff


	//   ....[111]....
        /*03e0*/ 	.word	0xffffffff


	//   ....[112]....
        /*03e4*/ 	.word	0xffffffff


	//   ....[113]....
        /*03e8*/ 	.word	0xffffffff


	//   ....[114]....
        /*03ec*/ 	.word	0xffffffff


	//   ....[115]....
        /*03f0*/ 	.word	0xffffffff


	//   ....[116]....
        /*03f4*/ 	.word	0xffffffff


	//   ....[117]....
        /*03f8*/ 	.word	0xffffffff


	//   ....[118]....
        /*03fc*/ 	.word	0xffffffff


	//   ....[119]....
        /*0400*/ 	.word	0xffffffff


	//   ....[120]....
        /*0404*/ 	.word	0xffffffff


	//   ....[121]....
        /*0408*/ 	.word	0xffffffff


	//   ....[122]....
        /*040c*/ 	.word	0xffffffff


	//   ....[123]....
        /*0410*/ 	.word	0xffffffff


	//   ....[124]....
        /*0414*/ 	.word	0xffffffff


	//   ....[125]....
        /*0418*/ 	.word	0xffffffff


	//   ....[126]....
        /*041c*/ 	.word	0xffffffff


	//   ....[127]....
        /*0420*/ 	.word	0xffffffff


	//   ....[128]....
        /*0424*/ 	.word	0xffffffff


	//   ....[129]....
        /*0428*/ 	.word	0xffffffff


	//   ....[130]....
        /*042c*/ 	.word	0xffffffff


	//   ....[131]....
        /*0430*/ 	.word	0xffffffff


	//   ....[132]....
        /*0434*/ 	.word	0xffffffff


	//   ....[133]....
        /*0438*/ 	.word	0xffffffff


	//   ....[134]....
        /*043c*/ 	.word	0xffffffff


	//   ....[135]....
        /*0440*/ 	.word	0xffffffff


	//   ....[136]....
        /*0444*/ 	.word	0xffffffff


	//   ....[137]....
        /*0448*/ 	.word	0xffffffff


	//   ....[138]....
        /*044c*/ 	.word	0xffffffff


	//   ....[139]....
        /*0450*/ 	.word	0xffffffff


	//   ....[140]....
        /*0454*/ 	.word	0xffffffff


	//   ....[141]....
        /*0458*/ 	.word	0xffffffff


	//   ....[142]....
        /*045c*/ 	.word	0xffffffff


	//   ....[143]....
        /*0460*/ 	.word	0xffffffff


	//   ....[144]....
        /*0464*/ 	.word	0xffffffff


	//   ....[145]....
        /*0468*/ 	.word	0xffffffff


	//   ....[146]....
        /*046c*/ 	.word	0xffffffff


	//   ....[147]....
        /*0470*/ 	.word	0xffffffff


	//   ....[148]....
        /*0474*/ 	.word	0xffffffff


	//   ....[149]....
        /*0478*/ 	.word	0xffffffff


	//   ....[150]....
        /*047c*/ 	.word	0xffffffff


	//   ....[151]....
        /*0480*/ 	.word	0xffffffff


	//   ....[152]....
        /*0484*/ 	.word	0xffffffff


	//   ....[153]....
        /*0488*/ 	.word	0xffffffff


	//   ....[154]....
        /*048c*/ 	.word	0xffffffff


	//   ....[155]....
        /*0490*/ 	.word	0xffffffff


	//   ....[156]....
        /*0494*/ 	.word	0xffffffff


	//   ....[157]....
        /*0498*/ 	.word	0xffffffff


	//   ....[158]....
        /*049c*/ 	.word	0xffffffff


	//   ....[159]....
        /*04a0*/ 	.word	0xffffffff


	//   ....[160]....
        /*04a4*/ 	.word	0xffffffff


	//   ....[161]....
        /*04a8*/ 	.word	0xffffffff


	//   ....[162]....
        /*04ac*/ 	.word	0xffffffff


	//   ....[163]....
        /*04b0*/ 	.word	0xffffffff


	//   ....[164]....
        /*04b4*/ 	.word	0xffffffff


	//   ....[165]....
        /*04b8*/ 	.word	0xffffffff


	//   ....[166]....
        /*04bc*/ 	.word	0xffffffff


	//   ....[167]....
        /*04c0*/ 	.word	0xffffffff


	//   ....[168]....
        /*04c4*/ 	.word	0xffffffff


	//   ....[169]....
        /*04c8*/ 	.word	0xffffffff


	//   ....[170]....
        /*04cc*/ 	.word	0xffffffff


	//   ....[171]....
        /*04d0*/ 	.word	0xffffffff


	//   ....[172]....
        /*04d4*/ 	.word	0xffffffff


	//   ....[173]....
        /*04d8*/ 	.word	0xffffffff


	//   ....[174]....
        /*04dc*/ 	.word	0xffffffff


	//   ....[175]....
        /*04e0*/ 	.word	0xffffffff


	//   ....[176]....
        /*04e4*/ 	.word	0xffffffff


	//   ....[177]....
        /*04e8*/ 	.word	0xffffffff


	//   ....[178]....
        /*04ec*/ 	.word	0xffffffff


	//   ....[179]....
        /*04f0*/ 	.word	0xffffffff


	//   ....[180]....
        /*04f4*/ 	.word	0xffffffff


	//   ....[181]....
        /*04f8*/ 	.word	0xffffffff


	//   ....[182]....
        /*04fc*/ 	.word	0xffffffff


	//   ....[183]....
        /*0500*/ 	.word	0xffffffff


	//   ....[184]....
        /*0504*/ 	.word	0xffffffff


	//   ....[185]....
        /*0508*/ 	.word	0xffffffff


	//   ....[186]....
        /*050c*/ 	.word	0xffffffff


	//   ....[187]....
        /*0510*/ 	.word	0xffffffff


	//   ....[188]....
        /*0514*/ 	.word	0xffffffff


	//   ....[189]....
        /*0518*/ 	.word	0xffffffff


	//   ....[190]....
        /*051c*/ 	.word	0xffffffff


	//   ....[191]....
        /*0520*/ 	.word	0xffffffff


	//   ....[192]....
        /*0524*/ 	.word	0xffffffff


	//   ....[193]....
        /*0528*/ 	.word	0xffffffff


	//   ....[194]....
        /*052c*/ 	.word	0xffffffff


	//   ....[195]....
        /*0530*/ 	.word	0xffffffff


	//   ....[196]....
        /*0534*/ 	.word	0xffffffff


	//   ....[197]....
        /*0538*/ 	.word	0xffffffff


	//   ....[198]....
        /*053c*/ 	.word	0xffffffff


	//   ....[199]....
        /*0540*/ 	.word	0x0500000f


	//----- nvinfo : EIATTR_COOP_GROUP_INSTR_OFFSETS
	.align		4
.L_1420:
        /*0544*/ 	.byte	0x04, 0x28
        /*0546*/ 	.short	(.L_1422 - .L_1421)


	//   ....[0]....
.L_1421:
        /*0548*/ 	.word	0x00000070


	//   ....[1]....
        /*054c*/ 	.word	0x000001a0


	//   ....[2]....
        /*0550*/ 	.word	0x000001f0


	//   ....[3]....
        /*0554*/ 	.word	0x000003e0


	//   ....[4]....
        /*0558*/ 	.word	0x00000620


	//   ....[5]....
        /*055c*/ 	.word	0x00001410


	//   ....[6]....
        /*0560*/ 	.word	0x00002440


	//   ....[7]....
        /*0564*/ 	.word	0x00002500


	//   ....[8]....
        /*0568*/ 	.word	0x00002530


	//   ....[9]....
        /*056c*/ 	.word	0x00002660


	//   ....[10]....
        /*0570*/ 	.word	0x000026b0


	//   ....[11]....
        /*0574*/ 	.word	0x00002980


	//   ....[12]....
        /*0578*/ 	.word	0x000029f0


	//   ....[13]....
        /*057c*/ 	.word	0x00002a40


	//   ....[14]....
        /*0580*/ 	.word	0x00002d30


	//   ....[15]....
        /*0584*/ 	.word	0x00002db0


	//   ....[16]....
        /*0588*/ 	.word	0x00002f40


	//   ....[17]....
        /*058c*/ 	.word	0x000030d0


	//   ....[18]....
        /*0590*/ 	.word	0x00003100


	//   ....[19]....
        /*0594*/ 	.word	0x00003140


	//   ....[20]....
        /*0598*/ 	.word	0x00003290


	//   ....[21]....
        /*059c*/ 	.word	0x000032f0


	//   ....[22]....
        /*05a0*/ 	.word	0x000034c0


	//   ....[23]....
        /*05a4*/ 	.word	0x00003560


	//   ....[24]....
        /*05a8*/ 	.word	0x000035f0


	//   ....[25]....
        /*05ac*/ 	.word	0x000036c0


	//   ....[26]....
        /*05b0*/ 	.word	0x00003700


	//   ....[27]....
        /*05b4*/ 	.word	0x00003740


	//   ....[28]....
        /*05b8*/ 	.word	0x00003780


	//   ....[29]....
        /*05bc*/ 	.word	0x000037b0


	//   ....[30]....
        /*05c0*/ 	.word	0x00003830


	//   ....[31]....
        /*05c4*/ 	.word	0x00003890


	//   ....[32]....
        /*05c8*/ 	.word	0x000038e0


	//   ....[33]....
        /*05cc*/ 	.word	0x000038f0


	//   ....[34]....
        /*05d0*/ 	.word	0x00003950


	//   ....[35]....
        /*05d4*/ 	.word	0x000039e0


	//   ....[36]....
        /*05d8*/ 	.word	0x00003ab0


	//   ....[37]....
        /*05dc*/ 	.word	0x00003b90


	//   ....[38]....
        /*05e0*/ 	.word	0x00003c00


	//   ....[39]....
        /*05e4*/ 	.word	0x00003c30


	//   ....[40]....
        /*05e8*/ 	.word	0x00003c50


	//   ....[41]....
        /*05ec*/ 	.word	0x00003c60


	//   ....[42]....
        /*05f0*/ 	.word	0x00003c80


	//   ....[43]....
        /*05f4*/ 	.word	0x00003c90


	//   ....[44]....
        /*05f8*/ 	.word	0x00003cb0


	//   ....[45]....
        /*05fc*/ 	.word	0x00003d30


	//   ....[46]....
        /*0600*/ 	.word	0x00003dc0


	//   ....[47]....
        /*0604*/ 	.word	0x00003e00


	//   ....[48]....
        /*0608*/ 	.word	0x00003e40


	//   ....[49]....
        /*060c*/ 	.word	0x00003e80


	//   ....[50]....
        /*0610*/ 	.word	0x00003ef0


	//   ....[51]....
        /*0614*/ 	.word	0x00003f10


	//   ....[52]....
        /*0618*/ 	.word	0x00003f70


	//   ....[53]....
        /*061c*/ 	.word	0x00003ff0


	//   ....[54]....
        /*0620*/ 	.word	0x00004030


	//   ....[55]....
        /*0624*/ 	.word	0x00004070


	//   ....[56]....
        /*0628*/ 	.word	0x000040b0


	//   ....[57]....
        /*062c*/ 	.word	0x000040f0


	//   ....[58]....
        /*0630*/ 	.word	0x00004130


	//   ....[59]....
        /*0634*/ 	.word	0x00004170


	//   ....[60]....
        /*0638*/ 	.word	0x000041b0


	//   ....[61]....
        /*063c*/ 	.word	0x000041f0


	//   ....[62]....
        /*0640*/ 	.word	0x00004230


	//   ....[63]....
        /*0644*/ 	.word	0x00004270


	//   ....[64]....
        /*0648*/ 	.word	0x000042b0


	//   ....[65]....
        /*064c*/ 	.word	0x000042f0


	//   ....[66]....
        /*0650*/ 	.word	0x00004330


	//   ....[67]....
        /*0654*/ 	.word	0x00004370


	//   ....[68]....
        /*0658*/ 	.word	0x000043b0


	//   ....[69]....
        /*065c*/ 	.word	0x000043f0


	//   ....[70]....
        /*0660*/ 	.word	0x00006610


	//   ....[71]....
        /*0664*/ 	.word	0x00006670


	//   ....[72]....
        /*0668*/ 	.word	0x000066b0


	//   ....[73]....
        /*066c*/ 	.word	0x000066e0


	//   ....[74]....
        /*0670*/ 	.word	0x00006710


	//   ....[75]....
        /*0674*/ 	.word	0x00006740


	//   ....[76]....
        /*0678*/ 	.word	0x00006a20


	//   ....[77]....
        /*067c*/ 	.word	0x00006a30


	//   ....[78]....
        /*0680*/ 	.word	0x00006a60


	//   ....[79]....
        /*0684*/ 	.word	0x00006a90


	//   ....[80]....
        /*0688*/ 	.word	0x00006ad0


	//   ....[81]....
        /*068c*/ 	.word	0x00006bc0


	//   ....[82]....
        /*0690*/ 	.word	0x00006ca0


	//   ....[83]....
        /*0694*/ 	.word	0x00006ce0


	//   ....[84]....
        /*0698*/ 	.word	0x00006d20


	//   ....[85]....
        /*069c*/ 	.word	0x00006d50


	//   ....[86]....
        /*06a0*/ 	.word	0x00006d90


	//   ....[87]....
        /*06a4*/ 	.word	0x00006dc0


	//   ....[88]....
        /*06a8*/ 	.word	0x00006de0


	//   ....[89]....
        /*06ac*/ 	.word	0x00006e50


	//   ....[90]....
        /*06b0*/ 	.word	0x00006e90


	//   ....[91]....
        /*06b4*/ 	.word	0x00006ed0


	//   ....[92]....
        /*06b8*/ 	.word	0x00006f10


	//   ....[93]....
        /*06bc*/ 	.word	0x00006f50


	//   ....[94]....
        /*06c0*/ 	.word	0x00006fc0


	//   ....[95]....
        /*06c4*/ 	.word	0x00007000


	//   ....[96]....
        /*06c8*/ 	.word	0x00007060


	//   ....[97]....
        /*06cc*/ 	.word	0x000070b0


	//   ....[98]....
        /*06d0*/ 	.word	0x000070f0


	//   ....[99]....
        /*06d4*/ 	.word	0x000071c0


	//   ....[100]....
        /*06d8*/ 	.word	0x00007200


	//   ....[101]....
        /*06dc*/ 	.word	0x00007270


	//   ....[102]....
        /*06e0*/ 	.word	0x00007690


	//   ....[103]....
        /*06e4*/ 	.word	0x000076a0


	//   ....[104]....
        /*06e8*/ 	.word	0x000076b0


	//   ....[105]....
        /*06ec*/ 	.word	0x000076c0


	//   ....[106]....
        /*06f0*/ 	.word	0x000076d0


	//   ....[107]....
        /*06f4*/ 	.word	0x000076e0


	//   ....[108]....
        /*06f8*/ 	.word	0x00007710


	//   ....[109]....
        /*06fc*/ 	.word	0x00007740


	//   ....[110]....
        /*0700*/ 	.word	0x00007780


	//   ....[111]....
        /*0704*/ 	.word	0x000077a0


	//   ....[112]....
        /*0708*/ 	.word	0x000077e0


	//   ....[113]....
        /*070c*/ 	.word	0x00007820


	//   ....[114]....
        /*0710*/ 	.word	0x00007860


	//   ....[115]....
        /*0714*/ 	.word	0x00007870


	//   ....[116]....
        /*0718*/ 	.word	0x000078a0


	//   ....[117]....
        /*071c*/ 	.word	0x000078e0


	//   ....[118]....
        /*0720*/ 	.word	0x00007910


	//   ....[119]....
        /*0724*/ 	.word	0x00007940


	//   ....[120]....
        /*0728*/ 	.word	0x00007990


	//   ....[121]....
        /*072c*/ 	.word	0x000079d0


	//   ....[122]....
        /*0730*/ 	.word	0x000079f0


	//   ....[123]....
        /*0734*/ 	.word	0x00007a30


	//   ....[124]....
        /*0738*/ 	.word	0x00007a70


	//   ....[125]....
        /*073c*/ 	.word	0x00007ab0


	//   ....[126]....
        /*0740*/ 	.word	0x00007ac0


	//   ....[127]....
        /*0744*/ 	.word	0x00007af0


	//   ....[128]....
        /*0748*/ 	.word	0x00007b00


	//   ....[129]....
        /*074c*/ 	.word	0x00007b10


	//   ....[130]....
        /*0750*/ 	.word	0x00007b20


	//   ....[131]....
        /*0754*/ 	.word	0x00007b30


	//   ....[132]....
        /*0758*/ 	.word	0x00007b70


	//   ....[133]....
        /*075c*/ 	.word	0x00007bb0


	//   ....[134]....
        /*0760*/ 	.word	0x0000a040


	//   ....[135]....
        /*0764*/ 	.word	0x0000a180


	//   ....[136]....
        /*0768*/ 	.word	0x0000a1b0


	//   ....[137]....
        /*076c*/ 	.word	0x0000a260


	//   ....[138]....
        /*0770*/ 	.word	0x0000a2e0


	//   ....[139]....
        /*0774*/ 	.word	0x0000a3c0


	//   ....[140]....
        /*0778*/ 	.word	0x0000a400


	//   ....[141]....
        /*077c*/ 	.word	0x0000a4f0


	//   ....[142]....
        /*0780*/ 	.word	0x0000a530


	//   ....[143]....
        /*0784*/ 	.word	0x0000a570


	//   ....[144]....
        /*0788*/ 	.word	0x0000a620


	//   ....[145]....
        /*078c*/ 	.word	0x0000a710


	//   ....[146]....
        /*0790*/ 	.word	0x0000a770


	//   ....[147]....
        /*0794*/ 	.word	0x0000a810


	//   ....[148]....
        /*0798*/ 	.word	0x0000a850


	//   ....[149]....
        /*079c*/ 	.word	0x0000a880


	//   ....[150]....
        /*07a0*/ 	.word	0x0000a9a0


	//   ....[151]....
        /*07a4*/ 	.word	0x0000a9e0


	//   ....[152]....
        /*07a8*/ 	.word	0x0000ab40


	//   ....[153]....
        /*07ac*/ 	.word	0x0000ac40


	//   ....[154]....
        /*07b0*/ 	.word	0x0000ac80


	//   ....[155]....
        /*07b4*/ 	.word	0x0000b1d0


	//   ....[156]....
        /*07b8*/ 	.word	0x0000b2d0


	//   ....[157]....
        /*07bc*/ 	.word	0x0000b300


	//   ....[158]....
        /*07c0*/ 	.word	0x0000b340


	//   ....[159]....
        /*07c4*/ 	.word	0x0000b3c0


	//   ....[160]....
        /*07c8*/ 	.word	0x0000b400


	//   ....[161]....
        /*07cc*/ 	.word	0x0000b490


	//   ....[162]....
        /*07d0*/ 	.word	0x0000b4d0


	//   ....[163]....
        /*07d4*/ 	.word	0x0000b6d0


	//   ....[164]....
        /*07d8*/ 	.word	0x0000b710


	//   ....[165]....
        /*07dc*/ 	.word	0x0000b760


	//   ....[166]....
        /*07e0*/ 	.word	0x0000b910


	//   ....[167]....
        /*07e4*/ 	.word	0x0000b920


	//   ....[168]....
        /*07e8*/ 	.word	0x0000b930


	//   ....[169]....
        /*07ec*/ 	.word	0x0000b940


	//   ....[170]....
        /*07f0*/ 	.word	0x0000b950


	//   ....[171]....
        /*07f4*/ 	.word	0x0000b960


	//   ....[172]....
        /*07f8*/ 	.word	0x0000b990


	//   ....[173]....
        /*07fc*/ 	.word	0x0000b9c0


	//   ....[174]....
        /*0800*/ 	.word	0x0000ba00


	//   ....[175]....
        /*0804*/ 	.word	0x0000ba30


	//   ....[176]....
        /*0808*/ 	.word	0x0000ba70


	//   ....[177]....
        /*080c*/ 	.word	0x0000baa0


	//   ....[178]....
        /*0810*/ 	.word	0x0000bae0


	//   ....[179]....
        /*0814*/ 	.word	0x0000baf0


	//   ....[180]....
        /*0818*/ 	.word	0x0000bb10


	//   ....[181]....
        /*081c*/ 	.word	0x0000bb50


	//   ....[182]....
        /*0820*/ 	.word	0x0000bb90


	//   ....[183]....
        /*0824*/ 	.word	0x0000bc30


	//   ....[184]....
        /*0828*/ 	.word	0x0000bc70


	//   ....[185]....
        /*082c*/ 	.word	0x0000bcb0


	//   ....[186]....
        /*0830*/ 	.word	0x0000bce0


	//   ....[187]....
        /*0834*/ 	.word	0x0000bd20


	//   ....[188]....
        /*0838*/ 	.word	0x0000bd30


	//   ....[189]....
        /*083c*/ 	.word	0x0000bd40


	//   ....[190]....
        /*0840*/ 	.word	0x0000bd70


	//   ....[191]....
        /*0844*/ 	.word	0x0000bdb0


	//   ....[192]....
        /*0848*/ 	.word	0x0000bde0


	//   ....[193]....
        /*084c*/ 	.word	0x0000be00


	//   ....[194]....
        /*0850*/ 	.word	0x0000be20


	//   ....[195]....
        /*0854*/ 	.word	0x0000be30


	//   ....[196]....
        /*0858*/ 	.word	0x0000be40


	//   ....[197]....
        /*085c*/ 	.word	0x0000be50


	//   ....[198]....
        /*0860*/ 	.word	0x0000f6c0


	//   ....[199]....
        /*0864*/ 	.word	0x00012e10


	//----- nvinfo : EIATTR_REG_RECONFIG
	.align		4
.L_1422:
        /*0868*/ 	.byte	0x01, 0x54
	.zero		2


	//----- nvinfo : EIATTR_SYSCALL_OFFSETS
	.align		4
        /*086c*/ 	.byte	0x04, 0x46
        /*086e*/ 	.short	(.L_1424 - .L_1423)


	//   ....[0]....
.L_1423:
        /*0870*/ 	.word	0x00001070


	//   ....[1]....
        /*0874*/ 	.word	0x00001160


	//   ....[2]....
        /*0878*/ 	.word	0x000012c0


	//   ....[3]....
        /*087c*/ 	.word	0x000013b0


	//----- nvinfo : EIATTR_MBARRIER_INSTR_OFFSETS
	.align		4
.L_1424:
        /*0880*/ 	.byte	0x04, 0x39
        /*0882*/ 	.short	(.L_1426 - .L_1425)


	//   ....[0]....
.L_1425:
        /*0884*/ 	.word	0x00000290
        /*0888*/ 	.word	0x000000ff
        /*088c*/ 	.word	0x00030c00
        /*0890*/ 	.short	0x0100
        /*0892*/ 	.byte	0x06
	.zero		1


	//   ....[1]....
        /*0894*/ 	.word	0x00000390
        /*0898*/ 	.word	0x000000ff
        /*089c*/ 	.word	0x00030c10
        /*08a0*/ 	.short	0x0100
        /*08a2*/ 	.byte	0x08
	.zero		1


	//   ....[2]....
        /*08a4*/ 	.word	0x000003a0
        /*08a8*/ 	.word	0x000000ff
        /*08ac*/ 	.word	0x00030c20
        /*08b0*/ 	.short	0x0100
        /*08b2*/ 	.byte	0x08
	.zero		1


	//   ....[3]....
        /*08b4*/ 	.word	0x000003b0
        /*08b8*/ 	.word	0x000000ff
        /*08bc*/ 	.word	0x00030c18
        /*08c0*/ 	.short	0x0100
        /*08c2*/ 	.byte	0x08
	.zero		1


	//   ....[4]....
        /*08c4*/ 	.word	0x000003c0
        /*08c8*/ 	.word	0x000000ff
        /*08cc*/ 	.word	0x00030c28
        /*08d0*/ 	.short	0x0100
        /*08d2*/ 	.byte	0x08
	.zero		1


	//   ....[5]....
        /*08d4*/ 	.word	0x000004f0
        /*08d8*/ 	.word	0x000000ff
        /*08dc*/ 	.word	0x00030c30
        /*08e0*/ 	.short	0x0100
        /*08e2*/ 	.byte	0x08
	.zero		1


	//   ....[6]....
        /*08e4*/ 	.word	0x00000500
        /*08e8*/ 	.word	0x000000ff
        /*08ec*/ 	.word	0x00030c40
        /*08f0*/ 	.short	0x0100
        /*08f2*/ 	.byte	0x08
	.zero		1


	//   ....[7]....
        /*08f4*/ 	.word	0x00000510
        /*08f8*/ 	.word	0x000000ff
        /*08fc*/ 	.word	0x00030c38
        /*0900*/ 	.short	0x0100
        /*0902*/ 	.byte	0x08
	.zero		1


	//   ....[8]....
        /*0904*/ 	.word	0x00000520
        /*0908*/ 	.word	0x000000ff
        /*090c*/ 	.word	0x00030c48
        /*0910*/ 	.short	0x0100
        /*0912*/ 	.byte	0x08
	.zero		1


	//   ....[9]....
        /*0914*/ 	.word	0x00001450
        /*0918*/ 	.word	0x00000010
        /*091c*/ 	.word	0x00030c00
        /*0920*/ 	.short	0x010a
        /*0922*/ 	.byte	0x3f
	.zero		1


	//   ....[10]....
        /*0924*/ 	.word	0x00001570
        /*0928*/ 	.word	0x00000010
        /*092c*/ 	.word	0x00030c00
        /*0930*/ 	.short	0x010a
        /*0932*/ 	.byte	0x3f
	.zero		1


	//   ....[11]....
        /*0934*/ 	.word	0x00001de0
        /*0938*/ 	.word	0x00000008
        /*093c*/ 	.word	0x00030c10
        /*0940*/ 	.short	0x010a
        /*0942*/ 	.byte	0x3f
	.zero		1


	//   ....[12]....
        /*0944*/ 	.word	0x00001e50
        /*0948*/ 	.word	0x00000008
        /*094c*/ 	.word	0x00030c10
        /*0950*/ 	.short	0x010a
        /*0952*/ 	.byte	0x3f
	.zero		1


	//   ....[13]....
        /*0954*/ 	.word	0x00002230
        /*0958*/ 	.word	0x00000008
        /*095c*/ 	.word	0x00030c30
        /*0960*/ 	.short	0x010a
        /*0962*/ 	.byte	0x3f
	.zero		1


	//   ....[14]....
        /*0964*/ 	.word	0x000022a0
        /*0968*/ 	.word	0x00000008
        /*096c*/ 	.word	0x00030c30
        /*0970*/ 	.short	0x010a
        /*0972*/ 	.byte	0x3f
	.zero		1


	//   ....[15]....
        /*0974*/ 	.word	0x00005330
        /*0978*/ 	.word	0x00000009
        /*097c*/ 	.word	0x00000000
        /*0980*/ 	.short	0x0101
        /*0982*/ 	.byte	0x3f
	.zero		1


	//   ....[16]....
        /*0984*/ 	.word	0x00005780
        /*0988*/ 	.word	0x00000008
        /*098c*/ 	.word	0x00000000
        /*0990*/ 	.short	0x0101
        /*0992*/ 	.byte	0x3f
	.zero		1


	//   ....[17]....
        /*0994*/ 	.word	0x00006050
        /*0998*/ 	.word	0x00000007
        /*099c*/ 	.word	0x00030c10
        /*09a0*/ 	.short	0x010a
        /*09a2*/ 	.byte	0x3f
	.zero		1


	//   ....[18]....
        /*09a4*/ 	.word	0x000060d0
        /*09a8*/ 	.word	0x00000007
        /*09ac*/ 	.word	0x00030c10
        /*09b0*/ 	.short	0x010a
        /*09b2*/ 	.byte	0x3f
	.zero		1


	//   ....[19]....
        /*09b4*/ 	.word	0x000064e0
        /*09b8*/ 	.word	0x00000007
        /*09bc*/ 	.word	0x00030c30
        /*09c0*/ 	.short	0x010a
        /*09c2*/ 	.byte	0x3f
	.zero		1


	//   ....[20]....
        /*09c4*/ 	.word	0x00006570
        /*09c8*/ 	.word	0x00000007
        /*09cc*/ 	.word	0x00030c30
        /*09d0*/ 	.short	0x010a
        /*09d2*/ 	.byte	0x3f
	.zero		1


	//   ....[21]....
        /*09d4*/ 	.word	0x00008d40
        /*09d8*/ 	.word	0x00000008
        /*09dc*/ 	.word	0x00000000
        /*09e0*/ 	.short	0x0101
        /*09e2*/ 	.byte	0x3f
	.zero		1


	//   ....[22]....
        /*09e4*/ 	.word	0x000091a0
        /*09e8*/ 	.word	0x00000007
        /*09ec*/ 	.word	0x00000000
        /*09f0*/ 	.short	0x0101
        /*09f2*/ 	.byte	0x3f
	.zero		1


	//   ....[23]....
        /*09f4*/ 	.word	0x00009a00
        /*09f8*/ 	.word	0x00000007
        /*09fc*/ 	.word	0x00030c10
        /*0a00*/ 	.short	0x010a
        /*0a02*/ 	.byte	0x3f
	.zero		1


	//   ....[24]....
        /*0a04*/ 	.word	0x00009a80
        /*0a08*/ 	.word	0x00000007
        /*0a0c*/ 	.word	0x00030c10
        /*0a10*/ 	.short	0x010a
        /*0a12*/ 	.byte	0x3f
	.zero		1


	//   ....[25]....
        /*0a14*/ 	.word	0x00009e80
        /*0a18*/ 	.word	0x00000007
        /*0a1c*/ 	.word	0x00030c30
        /*0a20*/ 	.short	0x010a
        /*0a22*/ 	.byte	0x3f
	.zero		1


	//   ....[26]....
        /*0a24*/ 	.word	0x00009f10
        /*0a28*/ 	.word	0x00000007
        /*0a2c*/ 	.word	0x00030c30
        /*0a30*/ 	.short	0x010a
        /*0a32*/ 	.byte	0x3f
	.zero		1


	//   ....[27]....
        /*0a34*/ 	.word	0x0000d050
        /*0a38*/ 	.word	0x00000008
        /*0a3c*/ 	.word	0x00000000
        /*0a40*/ 	.short	0x0101
        /*0a42*/ 	.byte	0x3f
	.zero		1


	//   ....[28]....
        /*0a44*/ 	.word	0x0000d4c0
        /*0a48*/ 	.word	0x00000007
        /*0a4c*/ 	.word	0x00000000
        /*0a50*/ 	.short	0x0101
        /*0a52*/ 	.byte	0x3f
	.zero		1


	//   ....[29]....
        /*0a54*/ 	.word	0x00011440
        /*0a58*/ 	.word	0x0000000f
        /*0a5c*/ 	.word	0x00030c20
        /*0a60*/ 	.short	0x010a
        /*0a62*/ 	.byte	0x3f
	.zero		1


	//   ....[30]....
        /*0a64*/ 	.word	0x00011a30
        /*0a68*/ 	.word	0x0000000f
        /*0a6c*/ 	.word	0x00030c40
        /*0a70*/ 	.short	0x010a
        /*0a72*/ 	.byte	0x3f
	.zero		1


	//   ....[31]....
        /*0a74*/ 	.word	0x00011c90
        /*0a78*/ 	.word	0x0000000f
        /*0a7c*/ 	.word	0x00030c28
        /*0a80*/ 	.short	0x010a
        /*0a82*/ 	.byte	0x3f
	.zero		1


	//   ....[32]....
        /*0a84*/ 	.word	0x00011ef0
        /*0a88*/ 	.word	0x0000000f
        /*0a8c*/ 	.word	0x00030c48
        /*0a90*/ 	.short	0x010a
        /*0a92*/ 	.byte	0x3f
	.zero		1


	//   ....[33]....
        /*0a94*/ 	.word	0x000120f0
        /*0a98*/ 	.word	0x0000000f
        /*0a9c*/ 	.word	0x00030c20
        /*0aa0*/ 	.short	0x010a
        /*0aa2*/ 	.byte	0x3f
	.zero		1


	//   ....[34]....
        /*0aa4*/ 	.word	0x000123c0
        /*0aa8*/ 	.word	0x0000000f
        /*0aac*/ 	.word	0x00030c40
        /*0ab0*/ 	.short	0x010a
        /*0ab2*/ 	.byte	0x3f
	.zero		1


	//   ....[35]....
        /*0ab4*/ 	.word	0x000125f0
        /*0ab8*/ 	.word	0x0000000f
        /*0abc*/ 	.word	0x00030c28
        /*0ac0*/ 	.short	0x010a
        /*0ac2*/ 	.byte	0x3f
	.zero		1


	//   ....[36]....
        /*0ac4*/ 	.word	0x00012890
        /*0ac8*/ 	.word	0x00000003
        /*0acc*/ 	.word	0x00030c40
        /*0ad0*/ 	.short	0x010a
        /*0ad2*/ 	.byte	0x3f
	.zero		1


	//   ....[37]....
        /*0ad4*/ 	.word	0x00012c80
        /*0ad8*/ 	.word	0x00000007
        /*0adc*/ 	.word	0x00000000
        /*0ae0*/ 	.short	0x010a
        /*0ae2*/ 	.byte	0x3f
	.zero		1


	//   ....[38]....
        /*0ae4*/ 	.word	0x00012cd0
        /*0ae8*/ 	.word	0x00000003
        /*0aec*/ 	.word	0x00000000
        /*0af0*/ 	.short	0x010a
        /*0af2*/ 	.byte	0x3f
	.zero		1


	//   ....[39]....
        /*0af4*/ 	.word	0x00012d30
        /*0af8*/ 	.word	0x00000005
        /*0afc*/ 	.word	0x00000000
        /*0b00*/ 	.short	0x010a
        /*0b02*/ 	.byte	0x3f
	.zero		1


	//   ....[40]....
        /*0b04*/ 	.word	0x00012d60
        /*0b08*/ 	.word	0x00000003
        /*0b0c*/ 	.word	0x00000000
        /*0b10*/ 	.short	0x010a
        /*0b12*/ 	.byte	0x3f
	.zero		1


	//   ....[41]....
        /*0b14*/ 	.word	0x00012e40
        /*0b18*/ 	.word	0x00000010
        /*0b1c*/ 	.word	0x00030c00
        /*0b20*/ 	.short	0x010a
        /*0b22*/ 	.byte	0x3f
	.zero		1


	//   ....[42]....
        /*0b24*/ 	.word	0x00012e90
        /*0b28*/ 	.word	0x00000008
        /*0b2c*/ 	.word	0x00030c10
        /*0b30*/ 	.short	0x010a
        /*0b32*/ 	.byte	0x3f
	.zero		1


	//   ....[43]....
        /*0b34*/ 	.word	0x00012ee0
        /*0b38*/ 	.word	0x00000008
        /*0b3c*/ 	.word	0x00030c30
        /*0b40*/ 	.short	0x010a
        /*0b42*/ 	.byte	0x3f
	.zero		1


	//   ....[44]....
        /*0b44*/ 	.word	0x00012f30
        /*0b48*/ 	.word	0x00000007
        /*0b4c*/ 	.word	0x00030c10
        /*0b50*/ 	.short	0x010a
        /*0b52*/ 	.byte	0x3f
	.zero		1


	//   ....[45]....
        /*0b54*/ 	.word	0x00012f80
        /*0b58*/ 	.word	0x00000007
        /*0b5c*/ 	.word	0x00030c30
        /*0b60*/ 	.short	0x010a
        /*0b62*/ 	.byte	0x3f
	.zero		1


	//   ....[46]....
        /*0b64*/ 	.word	0x00012fd0
        /*0b68*/ 	.word	0x00000007
        /*0b6c*/ 	.word	0x00030c10
        /*0b70*/ 	.short	0x010a
        /*0b72*/ 	.byte	0x3f
	.zero		1


	//   ....[47]....
        /*0b74*/ 	.word	0x00013020
        /*0b78*/ 	.word	0x00000007
        /*0b7c*/ 	.word	0x00030c30
        /*0b80*/ 	.short	0x010a
        /*0b82*/ 	.byte	0x3f
	.zero		1


	//   ....[48]....
        /*0b84*/ 	.word	0x00013070
        /*0b88*/ 	.word	0x0000000f
        /*0b8c*/ 	.word	0x00030c20
        /*0b90*/ 	.short	0x010a
        /*0b92*/ 	.byte	0x3f
	.zero		1


	//   ....[49]....
        /*0b94*/ 	.word	0x000130c0
        /*0b98*/ 	.word	0x0000000f
        /*0b9c*/ 	.word	0x00030c40
        /*0ba0*/ 	.short	0x010a
        /*0ba2*/ 	.byte	0x3f
	.zero		1


	//   ....[50]....
        /*0ba4*/ 	.word	0x00013110
        /*0ba8*/ 	.word	0x0000000f
        /*0bac*/ 	.word	0x00030c28
        /*0bb0*/ 	.short	0x010a
        /*0bb2*/ 	.byte	0x3f
	.zero		1


	//   ....[51]....
        /*0bb4*/ 	.word	0x00013160
        /*0bb8*/ 	.word	0x0000000f
        /*0bbc*/ 	.word	0x00030c48
        /*0bc0*/ 	.short	0x010a
        /*0bc2*/ 	.byte	0x3f
	.zero		1


	//   ....[52]....
        /*0bc4*/ 	.word	0x000131c0
        /*0bc8*/ 	.word	0x0000000f
        /*0bcc*/ 	.word	0x00030c20
        /*0bd0*/ 	.short	0x010a
        /*0bd2*/ 	.byte	0x3f
	.zero		1


	//   ....[53]....
        /*0bd4*/ 	.word	0x00013210
        /*0bd8*/ 	.word	0x0000000f
        /*0bdc*/ 	.word	0x00030c40
        /*0be0*/ 	.short	0x010a
        /*0be2*/ 	.byte	0x3f
	.zero		1


	//   ....[54]....
        /*0be4*/ 	.word	0x00013260
        /*0be8*/ 	.word	0x0000000f
        /*0bec*/ 	.word	0x00030c28
        /*0bf0*/ 	.short	0x010a
        /*0bf2*/ 	.byte	0x3f
	.zero		1


	//   ....[55]....
        /*0bf4*/ 	.word	0x000132b0
        /*0bf8*/ 	.word	0x00000003
        /*0bfc*/ 	.word	0x00030c40
        /*0c00*/ 	.short	0x010a
        /*0c02*/ 	.byte	0x3f
	.zero		1


	//   ....[56]....
        /*0c04*/ 	.word	0x00013380
        /*0c08*/ 	.word	0x00000007
        /*0c0c*/ 	.word	0x00000000
        /*0c10*/ 	.short	0x010a
        /*0c12*/ 	.byte	0x3f
	.zero		1


	//   ....[57]....
        /*0c14*/ 	.word	0x000133d0
        /*0c18*/ 	.word	0x00000003
        /*0c1c*/ 	.word	0x00000000
        /*0c20*/ 	.short	0x010a
        /*0c22*/ 	.byte	0x3f
	.zero		1


	//   ....[58]....
        /*0c24*/ 	.word	0x00013420
        /*0c28*/ 	.word	0x00000005
        /*0c2c*/ 	.word	0x00000000
        /*0c30*/ 	.short	0x010a
        /*0c32*/ 	.byte	0x3f
	.zero		1


	//----- nvinfo : EIATTR_NUM_MBARRIERS
	.align		4
.L_1426:
        /*0c34*/ 	.byte	0x03, 0x38
        /*0c36*/ 	.short	0x0009


	//----- nvinfo : EIATTR_EXIT_INSTR_OFFSETS
	.align		4
        /*0c38*/ 	.byte	0x04, 0x1c
        /*0c3a*/ 	.short	(.L_1428 - .L_1427)


	//   ....[0]....
.L_1427:
        /*0c3c*/ 	.word	0x00012db0


	//----- nvinfo : EIATTR_MAX_THREADS
	.align		4
.L_1428:
        /*0c40*/ 	.byte	0x04, 0x05
        /*0c42*/ 	.short	(.L_1430 - .L_1429)
.L_1429:
        /*0c44*/ 	.word	0x00000180
        /*0c48*/ 	.word	0x00000001
        /*0c4c*/ 	.word	0x00000001


	//----- nvinfo : EIATTR_CRS_STACK_SIZE
	.align		4
.L_1430:
        /*0c50*/ 	.byte	0x04, 0x1e
        /*0c52*/ 	.short	(.L_1432 - .L_1431)
.L_1431:
        /*0c54*/ 	.word	0x00000000


	//----- nvinfo : EIATTR_CBANK_PARAM_SIZE
	.align		4
.L_1432:
        /*0c58*/ 	.byte	0x03, 0x19
        /*0c5a*/ 	.short	0x06f0


	//----- nvinfo : EIATTR_PARAM_CBANK
	.align		4
        /*0c5c*/ 	.byte	0x04, 0x0a
        /*0c5e*/ 	.short	(.L_1434 - .L_1433)
	.align		4
.L_1433:
        /*0c60*/ 	.word	index@(.nv.constant0._ZN7cutlass13device_kernelIN5flash11enable_sm90INS1_16FlashAttnBwdSm90INS1_25CollectiveMainloopBwdSm90ILi2ELi2ELi2EN4cute5tupleIJNS5_1CILi1EEES8_S8_EEENS6_IJNS7_ILi128EEESA_NS7_ILi64EEEEEENS_6half_tEfNS_4arch4Sm90ELb0ELb1ELb0ELb1ELb0ELb1ELb0ELb0ELi2ELi1ELi2ELi2ELb0EEENS1_21CollectiveEpilogueBwdISC_SD_SF_Li256ELb1ELb0ELi1EEENS1_19SingleTileSchedulerILb1ELb0ELb0ELi128EEEEEEEEEvNT_6ParamsE)
        /*0c64*/ 	.short	0x0210
        /*0c66*/ 	.short	0x06f0


	//----- nvinfo : EIATTR_SW_WAR
	.align		4
.L_1434:
        /*0c68*/ 	.byte	0x04, 0x36
        /*0c6a*/ 	.short	(.L_1436 - .L_1435)
.L_1435:
        /*0c6c*/ 	.word	0x00000008
.L_1436:


//--------------------- .nv.info._ZN7cutlass13device_kernelIN5flash11enable_sm90INS1_16FlashAttnBwdSm90INS1_25CollectiveMainloopBwdSm90ILi2ELi2ELi2EN4cute5tupleIJNS5_1CILi1EEES8_S8_EEENS6_IJNS7_ILi128EEESA_NS7_ILi64EEEEEENS_6half_tEfNS_4arch4Sm90ELb0ELb1ELb0ELb1ELb1ELb1ELb0ELb0ELi2ELi1ELi2ELi2ELb0EEENS1_21CollectiveEpilogueBwdISC_SD_SF_Li256ELb1ELb0ELi1EEENS1_19SingleTileSchedulerILb1ELb0ELb0ELi128EEEEEEEEEvNT_6ParamsE --------------------------
	.section	.nv.info._ZN7cutlass13device_kernelIN5flash11enable_sm90INS1_16FlashAttnBwdSm90INS1_25CollectiveMainloopBwdSm90ILi2ELi2ELi2EN4cute5tupleIJNS5_1CILi1EEES8_S8_EEENS6_IJNS7_ILi128EEESA_NS7_ILi64EEEEEENS_6half_tEfNS_4arch4Sm90ELb0ELb1ELb0ELb1ELb1ELb1ELb0ELb0ELi2ELi1ELi2ELi2ELb0EEENS1_21CollectiveEpilogueBwdISC_SD_SF_Li256ELb1ELb0ELi1EEENS1_19SingleTileSchedulerILb1ELb0ELb0ELi128EEEEEEEEEvNT_6ParamsE,"",@"SHT_CUDA_INFO"
	.sectionflags	@""
	.align	4


	//----- nvinfo : EIATTR_CUDA_API_VERSION
	.align		4
        /*0000*/ 	.byte	0x04, 0x37
        /*0002*/ 	.short	(.L_1438 - .L_1437)
.L_1437:
        /*0004*/ 	.word	0x00000082


	//----- nvinfo : EIATTR_KPARAM_INFO
	.align		4
.L_1438:
        /*0008*/ 	.byte	0x04, 0x17
        /*000a*/ 	.short	(.L_1440 - .L_1439)
.L_1439:
        /*000c*/ 	.word	0x00000000
        /*0010*/ 	.short	0x0000
        /*0012*/ 	.short	0x0070
        /*0014*/ 	.byte	0x00, 0xf0, 0x01, 0x1a


	//----- nvinfo : EIATTR_SPARSE_MMA_MASK
	.align		4
.L_1440:
        /*0018*/ 	.byte	0x03, 0x50
        /*001a*/ 	.short	0x0000


	//----- nvinfo : EIATTR_MAXREG_COUNT
	.align		4
        /*001c*/ 	.byte	0x03, 0x1b
        /*001e*/ 	.short	0x00a8


	//----- nvinfo : EIATTR_NUM_BARRIERS
	.align		4
        /*0020*/ 	.byte	0x02, 0x4c
        /*0022*/ 	.byte	0x10
	.zero		1


	//----- nvinfo : EIATTR_EXTERNS
	.align		4
        /*0024*/ 	.byte	0x04, 0x0f
        /*0026*/ 	.short	(.L_1442 - .L_1441)


	//   ....[0]....
	.align		4
.L_1441:
        /*0028*/ 	.word	index@(__assertfail)


	//----- nvinfo : EIATTR_ANNOTATIONS
	.align		4
.L_1442:
        /*002c*/ 	.byte	0x04, 0x55
        /*002e*/ 	.short	(.L_1444 - .L_1443)


	//   ....[0]....
.L_1443:
        /* <DEDUP_REMOVED lines=31> */


	//----- nvinfo : EIATTR_MERCURY_ISA_VERSION
	.align		4
.L_1444:
        /*0210*/ 	.byte	0x03, 0x5f
        /*0212*/ 	.short	0x0101


	//----- nvinfo : EIATTR_INT_WARP_WIDE_INSTR_OFFSETS
	.align		4
        /*0214*/ 	.byte	0x04, 0x31
        /*0216*/ 	.short	(.L_1446 - .L_1445)


	//   ....[0]....
.L_1445:
        /*0218*/ 	.word	0x00000190


	//   ....[1]....
        /*021c*/ 	.word	0x000001c0


	//   ....[2]....
        /*0220*/ 	.word	0x000105a0


	//   ....[3]....
        /*0224*/ 	.word	0x00010bf0


	//   ....[4]....
        /*0228*/ 	.word	0x000110a0


	//   ....[5]....
        /*022c*/ 	.word	0x00011360


	//   ....[6]....
        /*0230*/ 	.word	0x000115c0


	//   ....[7]....
        /*0234*/ 	.word	0x00011750


	//----- nvinfo : EIATTR_COOP_GROUP_MASK_REGIDS
	.align		4
.L_1446:
        /*0238*/ 	.byte	0x04, 0x29
        /*023a*/ 	.short	(.L_1448 - .L_1447)


	//   ....[0]....
.L_1447:
        /*023c*/ 	.word	0xffffffff


	//   ....[1]....
        /*0240*/ 	.word	0xffffffff


	//   ....[2]....
        /*0244*/ 	.word	0xffffffff


	//   ....[3]....
        /*0248*/ 	.word	0xffffffff


	//   ....[4]....
        /*024c*/ 	.word	0xffffffff


	//   ....[5]....
        /*0250*/ 	.word	0xffffffff


	//   ....[6]....
        /*0254*/ 	.word	0xffffffff


	//   ....[7]....
        /*0258*/ 	.word	0xffffffff


	//   ....[8]....
        /*025c*/ 	.word	0xffffffff


	//   ....[9]....
        /*0260*/ 	.word	0xffffffff


	//   ....[10]....
        /*0264*/ 	.word	0xffffffff


	//   ....[11]....
        /*0268*/ 	.word	0xffffffff


	//   ....[12]....
        /*026c*/ 	.word	0xffffffff


	//   ....[13]....
        /*0270*/ 	.word	0xffffffff


	//   ....[14]....
        /*0274*/ 	.word	0xffffffff


	//   ....[15]....
        /*0278*/ 	.word	0xffffffff


	//   ....[16]....
        /*027c*/ 	.word	0xffffffff


	//   ....[17]....
        /*0280*/ 	.word	0xffffffff


	//   ....[18]....
        /*0284*/ 	.word	0xffffffff


	//   ....[19]....
        /*0288*/ 	.word	0xffffffff


	//   ....[20]....
        /*028c*/ 	.word	0xffffffff


	//   ....[21]....
        /*0290*/ 	.word	0xffffffff


	//   ....[22]....
        /*0294*/ 	.word	0xffffffff


	//   ....[23]....
        /*0298*/ 	.word	0xffffffff


	//   ....[24]....
        /*029c*/ 	.word	0xffffffff


	//   ....[25]....
        /*02a0*/ 	.word	0xffffffff


	//   ....[26]....
        /*02a4*/ 	.word	0xffffffff


	//   ....[27]....
        /*02a8*/ 	.word	0xffffffff


	//   ....[28]....
        /*02ac*/ 	.word	0xffffffff


	//   ....[29]....
        /*02b0*/ 	.word	0xffffffff


	//   ....[30]....
        /*02b4*/ 	.word	0xffffffff


	//   ....[31]....
        /*02b8*/ 	.word	0xffffffff


	//   ....[32]....
        /*02bc*/ 	.word	0xffffffff


	//   ....[33]....
        /*02c0*/ 	.word	0xffffffff


	//   ....[34]....
        /*02c4*/ 	.word	0xffffffff


	//   ....[35]....
        /*02c8*/ 	.word	0xffffffff


	//   ....[36]....
        /*02cc*/ 	.word	0xffffffff


	//   ....[37]....
        /*02d0*/ 	.word	0xffffffff


	//   ....[38]....
        /*02d4*/ 	.word	0xffffffff


	//   ....[39]....
        /*02d8*/ 	.word	0xffffffff


	//   ....[40]....
        /*02dc*/ 	.word	0xffffffff


	//   ....[41]....
        /*02e0*/ 	.word	0xffffffff


	//   ....[42]....
        /*02e4*/ 	.word	0xffffffff


	//   ....[43]....
        /*02e8*/ 	.word	0xffffffff


	//   ....[44]....
        /*02ec*/ 	.word	0xffffffff


	//   ....[45]....
        /*02f0*/ 	.word	0xffffffff


	//   ....[46]....
        /*02f4*/ 	.word	0xffffffff


	//   ....[47]....
        /*02f8*/ 	.word	0xffffffff


	//   ....[48]....
        /*02fc*/ 	.word	0xffffffff


	//   ....[49]....
        /*0300*/ 	.word	0xffffffff


	//   ....[50]....
        /*0304*/ 	.word	0xffffffff


	//   ....[51]....
        /*0308*/ 	.word	0xffffffff


	//   ....[52]....
        /*030c*/ 	.word	0xffffffff


	//   ....[53]....
        /*0310*/ 	.word	0xffffffff


	//   ....[54]....
        /*0314*/ 	.word	0xffffffff


	//   ....[55]....
        /*0318*/ 	.word	0xffffffff


	//   ....[56]....
        /*031c*/ 	.word	0xffffffff


	//   ....[57]....
        /*0320*/ 	.word	0xffffffff


	//   ....[58]....
        /*0324*/ 	.word	0xffffffff


	//   ....[59]....
        /*0328*/ 	.word	0xffffffff


	//   ....[60]....
        /*032c*/ 	.word	0xffffffff


	//   ....[61]....
        /*0330*/ 	.word	0xffffffff


	//   ....[62]....
        /*0334*/ 	.word	0xffffffff


	//   ....[63]....
        /*0338*/ 	.word	0xffffffff


	//   ....[64]....
        /*033c*/ 	.word	0xffffffff


	//   ....[65]....
        /*0340*/ 	.word	0xffffffff


	//   ....[66]....
        /*0344*/ 	.word	0xffffffff


	//   ....[67]....
        /*0348*/ 	.word	0xffffffff


	//   ....[68]....
        /*034c*/ 	.word	0xffffffff


	//   ....[69]....
        /*0350*/ 	.word	0xffffffff


	//   ....[70]....
        /*0354*/ 	.word	0xffffffff


	//   ....[71]....
        /*0358*/ 	.word	0xffffffff


	//   ....[72]....
        /*035c*/ 	.word	0xffffffff


	//   ....[73]....
        /*0360*/ 	.word	0xffffffff


	//   ....[74]....
        /*0364*/ 	.word	0xffffffff


	//   ....[75]....
        /*0368*/ 	.word	0xffffffff


	//   ....[76]....
        /*036c*/ 	.word	0xffffffff


	//   ....[77]....
        /*0370*/ 	.word	0xffffffff


	//   ....[78]....
        /*0374*/ 	.word	0xffffffff


	//   ....[79]....
        /*0378*/ 	.word	0xffffffff


	//   ....[80]....
        /*037c*/ 	.word	0xffffffff


	//   ....[81]....
        /*0380*/ 	.word	0xffffffff


	//   ....[82]....
        /*0384*/ 	.word	0xffffffff


	//   ....[83]....
        /*0388*/ 	.word	0xffffffff


	//   ....[84]....
        /*038c*/ 	.word	0xffffffff


	//   ....[85]....
        /*0390*/ 	.word	0xffffffff


	//   ....[86]....
        /*0394*/ 	.word	0xffffffff


	//   ....[87]....
        /*0398*/ 	.word	0xffffffff


	//   ....[88]....
        /*039c*/ 	.word	0xffffffff


	//   ....[89]....
        /*03a0*/ 	.word	0xffffffff


	//   ....[90]....
        /*03a4*/ 	.word	0xffffffff


	//   ....[91]....
        /*03a8*/ 	.word	0xffffffff


	//   ....[92]....
        /*03ac*/ 	.word	0xffffffff


	//   ....[93]....
        /*03b0*/ 	.word	0xffffffff


	//   ....[94]....
        /*03b4*/ 	.word	0xffffffff


	//   ....[95]....
        /*03b8*/ 	.word	0xffffffff


	//   ....[96]....
        /*03bc*/ 	.word	0xffffffff


	//   ....[97]....
        /*03c0*/ 	.word	0xffffffff


	//   ....[98]....
        /*03c4*/ 	.word	0xffffffff


	//   ....[99]....
        /*03c8*/ 	.word	0xffffffff


	//   ....[100]....
        /*03cc*/ 	.word	0xffffffff


	//   ....[101]....
        /*03d0*/ 	.word	0xffffffff


	//   ....[102]....
        /*03d4*/ 	.word	0xffffffff


	//   ....[103]....
        /*03d8*/ 	.word	0xffffffff


	//   ....[104]....
        /*03dc*/ 	.word	0xffffffff


	//   ....[105]....
        /*03e0*/ 	.word	0xffffffff


	//   ....[106]....
        /*03e4*/ 	.word	0xffffffff


	//   ....[107]....
        /*03e8*/ 	.word	0xffffffff


	//   ....[108]....
        /*03ec*/ 	.word	0xffffffff


	//   ....[109]....
        /*03f0*/ 	.word	0xffffffff


	//   ....[110]....
        /*03f4*/ 	.word	0xffffffff


	//   ....[111]....
        /*03f8*/ 	.word	0xffffffff


	//   ....[112]....
        /*03fc*/ 	.word	0xffffffff


	//   ....[113]....
        /*0400*/ 	.word	0xffffffff


	//   ....[114]....
        /*0404*/ 	.word	0xffffffff


	//   ....[115]....
        /*0408*/ 	.word	0xffffffff


	//   ....[116]....
        /*040c*/ 	.word	0xffffffff


	//   ....[117]....
        /*0410*/ 	.word	0xffffffff


	//   ....[118]....
        /*0414*/ 	.word	0xffffffff


	//   ....[119]....
        /*0418*/ 	.word	0xffffffff


	//   ....[120]....
        /*041c*/ 	.word	0xffffffff


	//   ....[121]....
        /*0420*/ 	.word	0xffffffff


	//   ....[122]....
        /*0424*/ 	.word	0xffffffff


	//   ....[123]....
        /*0428*/ 	.word	0xffffffff


	//   ....[124]....
        /*042c*/ 	.word	0xffffffff


	//   ....[125]....
        /*0430*/ 	.word	0xffffffff


	//   ....[126]....
        /*0434*/ 	.word	0xffffffff


	//   ....[127]....
        /*0438*/ 	.word	0xffffffff


	//   ....[128]....
        /*043c*/ 	.word	0xffffffff


	//   ....[129]....
        /*0440*/ 	.word	0xffffffff


	//   ....[130]....
        /*0444*/ 	.word	0xffffffff


	//   ....[131]....
        /*0448*/ 	.word	0xffffffff


	//   ....[132]....
        /*044c*/ 	.word	0xffffffff


	//   ....[133]....
        /*0450*/ 	.word	0xffffffff


	//   ....[134]....
        /*0454*/ 	.word	0xffffffff


	//   ....[135]....
        /*0458*/ 	.word	0xffffffff


	//   ....[136]....
        /*045c*/ 	.word	0xffffffff


	//   ....[137]....
        /*0460*/ 	.word	0xffffffff


	//   ....[138]....
        /*0464*/ 	.word	0xffffffff


	//   ....[139]....
        /*0468*/ 	.word	0xffffffff


	//   ....[140]....
        /*046c*/ 	.word	0xffffffff


	//   ....[141]....
        /*0470*/ 	.word	0xffffffff


	//   ....[142]....
        /*0474*/ 	.word	0xffffffff


	//   ....[143]....
        /*0478*/ 	.word	0xffffffff


	//   ....[144]....
        /*047c*/ 	.word	0xffffffff


	//   ....[145]....
        /*0480*/ 	.word	0xffffffff


	//   ....[146]....
        /*0484*/ 	.word	0xffffffff


	//   ....[147]....
        /*0488*/ 	.word	0xffffffff


	//   ....[148]....
        /*048c*/ 	.word	0xffffffff


	//   ....[149]....
        /*0490*/ 	.word	0xffffffff


	//   ....[150]....
        /*0494*/ 	.word	0xffffffff


	//   ....[151]....
        /*0498*/ 	.word	0xffffffff


	//   ....[152]....
        /*049c*/ 	.word	0xffffffff


	//   ....[153]....
        /*04a0*/ 	.word	0xffffffff


	//   ....[154]....
        /*04a4*/ 	.word	0xffffffff


	//   ....[155]....
        /*04a8*/ 	.word	0xffffffff


	//   ....[156]....
        /*04ac*/ 	.word	0xffffffff


	//   ....[157]....
        /*04b0*/ 	.word	0xffffffff


	//   ....[158]....
        /*04b4*/ 	.word	0xffffffff


	//   ....[159]....
        /*04b8*/ 	.word	0xffffffff


	//   ....[160]....
        /*04bc*/ 	.word	0xffffffff


	//   ....[161]....
        /*04c0*/ 	.word	0xffffffff


	//   ....[162]....
        /*04c4*/ 	.word	0xffffffff


	//   ....[163]....
        /*04c8*/ 	.word	0xffffffff


	//   ....[164]....
        /*04cc*/ 	.word	0xffffffff


	//   ....[165]....
        /*04d0*/ 	.word	0xffffffff


	//   ....[166]....
        /*04d4*/ 	.word	0xffffffff


	//   ....[167]....
        /*04d8*/ 	.word	0xffffffff


	//   ....[168]....
        /*04dc*/ 	.word	0xffffffff


	//   ....[169]....
        /*04e0*/ 	.word	0xffffffff


	//   ....[170]....
        /*04e4*/ 	.word	0xffffffff


	//   ....[171]....
        /*04e8*/ 	.word	0xffffffff


	//   ....[172]....
        /*04ec*/ 	.word	0xffffffff


	//   ....[173]....
        /*04f0*/ 	.word	0xffffffff


	//   ....[174]....
        /*04f4*/ 	.word	0xffffffff


	//   ....[175]....
        /*04f8*/ 	.word	0xffffffff


	//   ....[176]....
        /*04fc*/ 	.word	0xffffffff


	//   ....[177]....
        /*0500*/ 	.word	0xffffffff


	//   ....[178]....
        /*0504*/ 	.word	0xffffffff


	//   ....[179]....
        /*0508*/ 	.word	0xffffffff


	//   ....[180]....
        /*050c*/ 	.word	0xffffffff


	//   ....[181]....
        /*0510*/ 	.word	0xffffffff


	//   ....[182]....
        /*0514*/ 	.word	0xffffffff


	//   ....[183]....
        /*0518*/ 	.word	0xffffffff


	//   ....[184]....
        /*051c*/ 	.word	0xffffffff


	//   ....[185]....
        /*0520*/ 	.word	0xffffffff


	//   ....[186]....
        /*0524*/ 	.word	0xffffffff


	//   ....[187]....
        /*0528*/ 	.word	0xffffffff


	//   ....[188]....
        /*052c*/ 	.word	0xffffffff


	//   ....[189]....
        /*0530*/ 	.word	0xffffffff


	//   ....[190]....
        /*0534*/ 	.word	0xffffffff


	//   ....[191]....
        /*0538*/ 	.word	0xffffffff


	//   ....[192]....
        /*053c*/ 	.word	0xffffffff


	//   ....[193]....
        /*0540*/ 	.word	0xffffffff


	//   ....[194]....
        /*0544*/ 	.word	0xffffffff


	//   ....[195]....
        /*0548*/ 	.word	0xffffffff


	//   ....[196]....
        /*054c*/ 	.word	0xffffffff


	//   ....[197]....
        /*0550*/ 	.word	0xffffffff


	//   ....[198]....
        /*0554*/ 	.word	0xffffffff


	//   ....[199]....
        /*0558*/ 	.word	0xffffffff


	//   ....[200]....
        /*055c*/ 	.word	0xffffffff


	//   ....[201]....
        /*0560*/ 	.word	0xffffffff


	//   ....[202]....
        /*0564*/ 	.word	0xffffffff


	//   ....[203]....
        /*0568*/ 	.word	0xffffffff


	//   ....[204]....
        /*056c*/ 	.word	0xffffffff


	//   ....[205]....
        /*0570*/ 	.word	0xffffffff


	//   ....[206]....
        /*0574*/ 	.word	0xffffffff


	//   ....[207]....
        /*0578*/ 	.word	0xffffffff


	//   ....[208]....
        /*057c*/ 	.word	0x0500000f


	//   ....[209]....
        /*0580*/ 	.word	0x0500000f


	//   ....[210]....
        /*0584*/ 	.word	0x0500000f


	//   ....[211]....
        /*0588*/ 	.word	0x0500000f


	//----- nvinfo : EIATTR_COOP_GROUP_INSTR_OFFSETS
	.align		4
.L_1448:
        /*058c*/ 	.byte	0x04, 0x28
        /*058e*/ 	.short	(.L_1450 - .L_1449)


	//   ....[0]....
.L_1449:
        /*0590*/ 	.word	0x00000070


	//   ....[1]....
        /*0594*/ 	.word	0x000001a0


	//   ....[2]....
        /*0598*/ 	.word	0x000001f0


	//   ....[3]....
        /*059c*/ 	.word	0x000003e0


	//   ....[4]....
        /*05a0*/ 	.word	0x00000620


	//   ....[5]....
        /*05a4*/ 	.word	0x00001410


	//   ....[6]....
        /*05a8*/ 	.word	0x00002440


	//   ....[7]....
        /*05ac*/ 	.word	0x00002500


	//   ....[8]....
        /*05b0*/ 	.word	0x00002530


	//   ....[9]....
        /*05b4*/ 	.word	0x00002660


	//   ....[10]....
        /*05b8*/ 	.word	0x000026b0


	//   ....[11]....
        /*05bc*/ 	.word	0x00002980


	//   ....[12]....
        /*05c0*/ 	.word	0x000029f0


	//   ....[13]....
        /*05c4*/ 	.word	0x00002a40


	//   ....[14]....
        /*05c8*/ 	.word	0x00002d30


	//   ....[15]....
        /*05cc*/ 	.word	0x00002db0


	//   ....[16]....
        /*05d0*/ 	.word	0x00002f40


	//   ....[17]....
        /*05d4*/ 	.word	0x000030d0


	//   ....[18]....
        /*05d8*/ 	.word	0x00003100


	//   ....[19]....
        /*05dc*/ 	.word	0x00003140


	//   ....[20]....
        /*05e0*/ 	.word	0x00003290


	//   ....[21]....
        /*05e4*/ 	.word	0x000032f0


	//   ....[22]....
        /*05e8*/ 	.word	0x000034c0


	//   ....[23]....
        /*05ec*/ 	.word	0x00003560


	//   ....[24]....
        /*05f0*/ 	.word	0x000035f0


	//   ....[25]....
        /*05f4*/ 	.word	0x000036c0


	//   ....[26]....
        /*05f8*/ 	.word	0x00003700


	//   ....[27]....
        /*05fc*/ 	.word	0x00003740


	//   ....[28]....
        /*0600*/ 	.word	0x00003780


	//   ....[29]....
        /*0604*/ 	.word	0x000037b0


	//   ....[30]....
        /*0608*/ 	.word	0x00003830


	//   ....[31]....
        /*060c*/ 	.word	0x00003890


	//   ....[32]....
        /*0610*/ 	.word	0x000038e0


	//   ....[33]....
        /*0614*/ 	.word	0x000038f0


	//   ....[34]....
        /*0618*/ 	.word	0x00003950


	//   ....[35]....
        /*061c*/ 	.word	0x000039e0


	//   ....[36]....
        /*0620*/ 	.word	0x00003ab0


	//   ....[37]....
        /*0624*/ 	.word	0x00003b90


	//   ....[38]....
        /*0628*/ 	.word	0x00003c00


	//   ....[39]....
        /*062c*/ 	.word	0x00003c30


	//   ....[40]....
        /*0630*/ 	.word	0x00003c50


	//   ....[41]....
        /*0634*/ 	.word	0x00003c60


	//   ....[42]....
        /*0638*/ 	.word	0x00003c80


	//   ....[43]....
        /*063c*/ 	.word	0x00003c90


	//   ....[44]....
        /*0640*/ 	.word	0x00003cb0


	//   ....[45]....
        /*0644*/ 	.word	0x00003d30


	//   ....[46]....
        /*0648*/ 	.word	0x00003dc0


	//   ....[47]....
        /*064c*/ 	.word	0x00003e00


	//   ....[48]....
        /*0650*/ 	.word	0x00003e40


	//   ....[49]....
        /*0654*/ 	.word	0x00003e80


	//   ....[50]....
        /*0658*/ 	.word	0x00003ef0


	//   ....[51]....
        /*065c*/ 	.word	0x00003f10


	//   ....[52]....
        /*0660*/ 	.word	0x00003f70


	//   ....[53]....
        /*0664*/ 	.word	0x00003ff0


	//   ....[54]....
        /*0668*/ 	.word	0x00004030


	//   ....[55]....
        /*066c*/ 	.word	0x00004070


	//   ....[56]....
        /*0670*/ 	.word	0x000040b0


	//   ....[57]....
        /*0674*/ 	.word	0x000040f0


	//   ....[58]....
        /*0678*/ 	.word	0x00004130


	//   ....[59]....
        /*067c*/ 	.word	0x00004170


	//   ....[60]....
        /*0680*/ 	.word	0x000041b0


	//   ....[61]....
        /*0684*/ 	.word	0x000041f0


	//   ....[62]....
        /*0688*/ 	.word	0x00004230


	//   ....[63]....
        /*068c*/ 	.word	0x00004270


	//   ....[64]....
        /*0690*/ 	.word	0x000042b0


	//   ....[65]....
        /*0694*/ 	.word	0x000042f0


	//   ....[66]....
        /*0698*/ 	.word	0x00004330


	//   ....[67]....
        /*069c*/ 	.word	0x00004370


	//   ....[68]....
        /*06a0*/ 	.word	0x000043b0


	//   ....[69]....
        /*06a4*/ 	.word	0x000043f0


	//   ....[70]....
        /*06a8*/ 	.word	0x00006610


	//   ....[71]....
        /*06ac*/ 	.word	0x00006670


	//   ....[72]....
        /*06b0*/ 	.word	0x000066b0


	//   ....[73]....
        /*06b4*/ 	.word	0x000066e0


	//   ....[74]....
        /*06b8*/ 	.word	0x00006710


	//   ....[75]....
        /*06bc*/ 	.word	0x00006740


	//   ....[76]....
        /*06c0*/ 	.word	0x00006a20


	//   ....[77]....
        /*06c4*/ 	.word	0x00006a30


	//   ....[78]....
        /*06c8*/ 	.word	0x00006a60


	//   ....[79]....
        /*06cc*/ 	.word	0x00006a90


	//   ....[80]....
        /*06d0*/ 	.word	0x00006ad0


	//   ....[81]....
        /*06d4*/ 	.word	0x00006bc0


	//   ....[82]....
        /*06d8*/ 	.word	0x00006ca0


	//   ....[83]....
        /*06dc*/ 	.word	0x00006ce0


	//   ....[84]....
        /*06e0*/ 	.word	0x00006d20


	//   ....[85]....
        /*06e4*/ 	.word	0x00006d50


	//   ....[86]....
        /*06e8*/ 	.word	0x00006d90


	//   ....[87]....
        /*06ec*/ 	.word	0x00006dc0


	//   ....[88]....
        /*06f0*/ 	.word	0x00006de0


	//   ....[89]....
        /*06f4*/ 	.word	0x00006e50


	//   ....[90]....
        /*06f8*/ 	.word	0x00006e90


	//   ....[91]....
        /*06fc*/ 	.word	0x00006ed0


	//   ....[92]....
        /*0700*/ 	.word	0x00006f10


	//   ....[93]....
        /*0704*/ 	.word	0x00006f50


	//   ....[94]....
        /*0708*/ 	.word	0x00006fc0


	//   ....[95]....
        /*070c*/ 	.word	0x00007000


	//   ....[96]....
        /*0710*/ 	.word	0x00007060


	//   ....[97]....
        /*0714*/ 	.word	0x000070b0


	//   ....[98]....
        /*0718*/ 	.word	0x000070f0


	//   ....[99]....
        /*071c*/ 	.word	0x000071c0


	//   ....[100]....
        /*0720*/ 	.word	0x00007200


	//   ....[101]....
        /*0724*/ 	.word	0x00007270


	//   ....[102]....
        /*0728*/ 	.word	0x00007690


	//   ....[103]....
        /*072c*/ 	.word	0x000076a0


	//   ....[104]....
        /*0730*/ 	.word	0x000076b0


	//   ....[105]....
        /*0734*/ 	.word	0x000076c0


	//   ....[106]....
        /*0738*/ 	.word	0x000076d0


	//   ....[107]....
        /*073c*/ 	.word	0x000076e0


	//   ....[108]....
        /*0740*/ 	.word	0x00007710


	//   ....[109]....
        /*0744*/ 	.word	0x00007740


	//   ....[110]....
        /*0748*/ 	.word	0x00007780


	//   ....[111]....
        /*074c*/ 	.word	0x000077a0


	//   ....[112]....
        /*0750*/ 	.word	0x000077e0


	//   ....[113]....
        /*0754*/ 	.word	0x00007820


	//   ....[114]....
        /*0758*/ 	.word	0x00007860


	//   ....[115]....
        /*075c*/ 	.word	0x00007870


	//   ....[116]....
        /*0760*/ 	.word	0x000078a0


	//   ....[117]....
        /*0764*/ 	.word	0x000078e0


	//   ....[118]....
        /*0768*/ 	.word	0x00007910


	//   ....[119]....
        /*076c*/ 	.word	0x00007940


	//   ....[120]....
        /*0770*/ 	.word	0x00007990


	//   ....[121]....
        /*0774*/ 	.word	0x000079d0


	//   ....[122]....
        /*0778*/ 	.word	0x000079f0


	//   ....[123]....
        /*077c*/ 	.word	0x00007a30


	//   ....[124]....
        /*0780*/ 	.word	0x00007a70


	//   ....[125]....
        /*0784*/ 	.word	0x00007ab0


	//   ....[126]....
        /*0788*/ 	.word	0x00007ac0


	//   ....[127]....
        /*078c*/ 	.word	0x00007af0


	//   ....[128]....
        /*0790*/ 	.word	0x00007b00


	//   ....[129]....
        /*0794*/ 	.word	0x00007b10


	//   ....[130]....
        /*0798*/ 	.word	0x00007b20


	//   ....[131]....
        /*079c*/ 	.word	0x00007b30


	//   ....[132]....
        /*07a0*/ 	.word	0x00007b70


	//   ....[133]....
        /*07a4*/ 	.word	0x00007bb0


	//   ....[134]....
        /*07a8*/ 	.word	0x0000a040


	//   ....[135]....
        /*07ac*/ 	.word	0x0000a180


	//   ....[136]....
        /*07b0*/ 	.word	0x0000a1b0


	//   ....[137]....
        /*07b4*/ 	.word	0x0000a260


	//   ....[138]....
        /*07b8*/ 	.word	0x0000a2e0


	//   ....[139]....
        /*07bc*/ 	.word	0x0000a3c0


	//   ....[140]....
        /*07c0*/ 	.word	0x0000a400


	//   ....[141]....
        /*07c4*/ 	.word	0x0000a4f0


	//   ....[142]....
        /*07c8*/ 	.word	0x0000a530


	//   ....[143]....
        /*07cc*/ 	.word	0x0000a570


	//   ....[144]....
        /*07d0*/ 	.word	0x0000a620


	//   ....[145]....
        /*07d4*/ 	.word	0x0000a710


	//   ....[146]....
        /*07d8*/ 	.word	0x0000a770


	//   ....[147]....
        /*07dc*/ 	.word	0x0000a810


	//   ....[148]....
        /*07e0*/ 	.word	0x0000a850


	//   ....[149]....
        /*07e4*/ 	.word	0x0000a880


	//   ....[150]....
        /*07e8*/ 	.word	0x0000a9a0


	//   ....[151]....
        /*07ec*/ 	.word	0x0000a9e0


	//   ....[152]....
        /*07f0*/ 	.word	0x0000ab40


	//   ....[153]....
        /*07f4*/ 	.word	0x0000ac40


	//   ....[154]....
        /*07f8*/ 	.word	0x0000ac80


	//   ....[155]....
        /*07fc*/ 	.word	0x0000b1d0


	//   ....[156]....
        /*0800*/ 	.word	0x0000b2d0


	//   ....[157]....
        /*0804*/ 	.word	0x0000b300


	//   ....[158]....
        /*0808*/ 	.word	0x0000b340


	//   ....[159]....
        /*080c*/ 	.word	0x0000b3c0


	//   ....[160]....
        /*0810*/ 	.word	0x0000b400


	//   ....[161]....
        /*0814*/ 	.word	0x0000b490


	//   ....[162]....
        /*0818*/ 	.word	0x0000b4d0


	//   ....[163]....
        /*081c*/ 	.word	0x0000b6d0


	//   ....[164]....
        /*0820*/ 	.word	0x0000b710


	//   ....[165]....
        /*0824*/ 	.word	0x0000b760


	//   ....[166]....
        /*0828*/ 	.word	0x0000b910


	//   ....[167]....
        /*082c*/ 	.word	0x0000b920


	//   ....[168]....
        /*0830*/ 	.word	0x0000b930


	//   ....[169]....
        /*0834*/ 	.word	0x0000b940


	//   ....[170]....
        /*0838*/ 	.word	0x0000b950


	//   ....[171]....
        /*083c*/ 	.word	0x0000b960


	//   ....[172]....
        /*0840*/ 	.word	0x0000b990


	//   ....[173]....
        /*0844*/ 	.word	0x0000b9c0


	//   ....[174]....
        /*0848*/ 	.word	0x0000ba00


	//   ....[175]....
        /*084c*/ 	.word	0x0000ba30


	//   ....[176]....
        /*0850*/ 	.word	0x0000ba70


	//   ....[177]....
        /*0854*/ 	.word	0x0000baa0


	//   ....[178]....
        /*0858*/ 	.word	0x0000bae0


	//   ....[179]....
        /*085c*/ 	.word	0x0000baf0


	//   ....[180]....
        /*0860*/ 	.word	0x0000bb10


	//   ....[181]....
        /*0864*/ 	.word	0x0000bb50


	//   ....[182]....
        /*0868*/ 	.word	0x0000bb90


	//   ....[183]....
        /*086c*/ 	.word	0x0000bc30


	//   ....[184]....
        /*0870*/ 	.word	0x0000bc70


	//   ....[185]....
        /*0874*/ 	.word	0x0000bcb0


	//   ....[186]....
        /*0878*/ 	.word	0x0000bce0


	//   ....[187]....
        /*087c*/ 	.word	0x0000bd20


	//   ....[188]....
        /*0880*/ 	.word	0x0000bd30


	//   ....[189]....
        /*0884*/ 	.word	0x0000bd40


	//   ....[190]....
        /*0888*/ 	.word	0x0000bd70


	//   ....[191]....
        /*088c*/ 	.word	0x0000bdb0


	//   ....[192]....
        /*0890*/ 	.word	0x0000bde0


	//   ....[193]....
        /*0894*/ 	.word	0x0000be00


	//   ....[194]....
        /*0898*/ 	.word	0x0000be20


	//   ....[195]....
        /*089c*/ 	.word	0x0000be30


	//   ....[196]....
        /*08a0*/ 	.word	0x0000be40


	//   ....[197]....
        /*08a4*/ 	.word	0x0000be50


	//   ....[198]....
        /*08a8*/ 	.word	0x0000f6c0


	//   ....[199]....
        /*08ac*/ 	.word	0x000101a0


	//   ....[200]....
        /*08b0*/ 	.word	0x000104d0


	//   ....[201]....
        /*08b4*/ 	.word	0x00010850


	//   ....[202]....
        /*08b8*/ 	.word	0x00010b20


	//   ....[203]....
        /*08bc*/ 	.word	0x00010d60


	//   ....[204]....
        /*08c0*/ 	.word	0x00010fd0


	//   ....[205]....
        /*08c4*/ 	.word	0x000112a0


	//   ....[206]....
        /*08c8*/ 	.word	0x000114c0


	//   ....[207]....
        /*08cc*/ 	.word	0x00011650


	//   ....[208]....
        /*08d0*/ 	.word	0x00013d20


	//   ....[209]....
        /*08d4*/ 	.word	0x00013fb0


	//   ....[210]....
        /*08d8*/ 	.word	0x00014020


	//   ....[211]....
        /*08dc*/ 	.word	0x00014090


	//----- nvinfo : EIATTR_REG_RECONFIG
	.align		4
.L_1450:
        /*08e0*/ 	.byte	0x01, 0x54
	.zero		2


	//----- nvinfo : EIATTR_SYSCALL_OFFSETS
	.align		4
        /*08e4*/ 	.byte	0x04, 0x46
        /*08e6*/ 	.short	(.L_1452 - .L_1451)


	//   ....[0]....
.L_1451:
        /*08e8*/ 	.word	0x00001070


	//   ....[1]....
        /*08ec*/ 	.word	0x00001160


	//   ....[2]....
        /*08f0*/ 	.word	0x000012c0


	//   ....[3]....
        /*08f4*/ 	.word	0x000013b0


	//----- nvinfo : EIATTR_MBARRIER_INSTR_OFFSETS
	.align		4
.L_1452:
        /*08f8*/ 	.byte	0x04, 0x39
        /*08fa*/ 	.short	(.L_1454 - .L_1453)


	//   ....[0]....
.L_1453:
        /*08fc*/ 	.word	0x00000290
        /*0900*/ 	.word	0x000000ff
        /*0904*/ 	.word	0x00030c00
        /*0908*/ 	.short	0x0100
        /*090a*/ 	.byte	0x06
	.zero		1


	//   ....[1]....
        /*090c*/ 	.word	0x00000390
        /*0910*/ 	.word	0x000000ff
        /*0914*/ 	.word	0x00030c10
        /*0918*/ 	.short	0x0100
        /*091a*/ 	.byte	0x08
	.zero		1


	//   ....[2]....
        /*091c*/ 	.word	0x000003a0
        /*0920*/ 	.word	0x000000ff
        /*0924*/ 	.word	0x00030c20
        /*0928*/ 	.short	0x0100
        /*092a*/ 	.byte	0x08
	.zero		1


	//   ....[3]....
        /*092c*/ 	.word	0x000003b0
        /*0930*/ 	.word	0x000000ff
        /*0934*/ 	.word	0x00030c18
        /*0938*/ 	.short	0x0100
        /*093a*/ 	.byte	0x08
	.zero		1


	//   ....[4]....
        /*093c*/ 	.word	0x000003c0
        /*0940*/ 	.word	0x000000ff
        /*0944*/ 	.word	0x00030c28
        /*0948*/ 	.short	0x0100
        /*094a*/ 	.byte	0x08
	.zero		1


	//   ....[5]....
        /*094c*/ 	.word	0x000004f0
        /*0950*/ 	.word	0x000000ff
        /*0954*/ 	.word	0x00030c30
        /*0958*/ 	.short	0x0100
        /*095a*/ 	.byte	0x08
	.zero		1


	//   ....[6]....
        /*095c*/ 	.word	0x00000500
        /*0960*/ 	.word	0x000000ff
        /*0964*/ 	.word	0x00030c40
        /*0968*/ 	.short	0x0100
        /*096a*/ 	.byte	0x08
	.zero		1


	//   ....[7]....
        /*096c*/ 	.word	0x00000510
        /*0970*/ 	.word	0x000000ff
        /*0974*/ 	.word	0x00030c38
        /*0978*/ 	.short	0x0100
        /*097a*/ 	.byte	0x08
	.zero		1


	//   ....[8]....
        /*097c*/ 	.word	0x00000520
        /*0980*/ 	.word	0x000000ff
        /*0984*/ 	.word	0x00030c48
        /*0988*/ 	.short	0x0100
        /*098a*/ 	.byte	0x08
	.zero		1


	//   ....[9]....
        /*098c*/ 	.word	0x00001450
        /*0990*/ 	.word	0x00000010
        /*0994*/ 	.word	0x00030c00
        /*0998*/ 	.short	0x010a
        /*099a*/ 	.byte	0x3f
	.zero		1


	//   ....[10]....
        /*099c*/ 	.word	0x00001570
        /*09a0*/ 	.word	0x00000010
        /*09a4*/ 	.word	0x00030c00
        /*09a8*/ 	.short	0x010a
        /*09aa*/ 	.byte	0x3f
	.zero		1


	//   ....[11]....
        /*09ac*/ 	.word	0x00001de0
        /*09b0*/ 	.word	0x00000008
        /*09b4*/ 	.word	0x00030c10
        /*09b8*/ 	.short	0x010a
        /*09ba*/ 	.byte	0x3f
	.zero		1


	//   ....[12]....
        /*09bc*/ 	.word	0x00001e50
        /*09c0*/ 	.word	0x00000008
        /*09c4*/ 	.word	0x00030c10
        /*09c8*/ 	.short	0x010a
        /*09ca*/ 	.byte	0x3f
	.zero		1


	//   ....[13]....
        /*09cc*/ 	.word	0x00002230
        /*09d0*/ 	.word	0x00000008
        /*09d4*/ 	.word	0x00030c30
        /*09d8*/ 	.short	0x010a
        /*09da*/ 	.byte	0x3f
	.zero		1


	//   ....[14]....
        /*09dc*/ 	.word	0x000022a0
        /*09e0*/ 	.word	0x00000008
        /*09e4*/ 	.word	0x00030c30
        /*09e8*/ 	.short	0x010a
        /*09ea*/ 	.byte	0x3f
	.zero		1


	//   ....[15]....
        /*09ec*/ 	.word	0x00005330
        /*09f0*/ 	.word	0x00000009
        /*09f4*/ 	.word	0x00000000
        /*09f8*/ 	.short	0x0101
        /*09fa*/ 	.byte	0x3f
	.zero		1


	//   ....[16]....
        /*09fc*/ 	.word	0x00005780
        /*0a00*/ 	.word	0x00000008
        /*0a04*/ 	.word	0x00000000
        /*0a08*/ 	.short	0x0101
        /*0a0a*/ 	.byte	0x3f
	.zero		1


	//   ....[17]....
        /*0a0c*/ 	.word	0x00006050
        /*0a10*/ 	.word	0x00000007
        /*0a14*/ 	.word	0x00030c10
        /*0a18*/ 	.short	0x010a
        /*0a1a*/ 	.byte	0x3f
	.zero		1


	//   ....[18]....
        /*0a1c*/ 	.word	0x000060d0
        /*0a20*/ 	.word	0x00000007
        /*0a24*/ 	.word	0x00030c10
        /*0a28*/ 	.short	0x010a
        /*0a2a*/ 	.byte	0x3f
	.zero		1


	//   ....[19]....
        /*0a2c*/ 	.word	0x000064e0
        /*0a30*/ 	.word	0x00000007
        /*0a34*/ 	.word	0x00030c30
        /*0a38*/ 	.short	0x010a
        /*0a3a*/ 	.byte	0x3f
	.zero		1


	//   ....[20]....
        /*0a3c*/ 	.word	0x00006570
        /*0a40*/ 	.word	0x00000007
        /*0a44*/ 	.word	0x00030c30
        /*0a48*/ 	.short	0x010a
        /*0a4a*/ 	.byte	0x3f
	.zero		1


	//   ....[21]....
        /*0a4c*/ 	.word	0x00008d40
        /*0a50*/ 	.word	0x00000008
        /*0a54*/ 	.word	0x00000000
        /*0a58*/ 	.short	0x0101
        /*0a5a*/ 	.byte	0x3f
	.zero		1


	//   ....[22]....
        /*0a5c*/ 	.word	0x000091a0
        /*0a60*/ 	.word	0x00000007
        /*0a64*/ 	.word	0x00000000
        /*0a68*/ 	.short	0x0101
        /*0a6a*/ 	.byte	0x3f
	.zero		1


	//   ....[23]....
        /*0a6c*/ 	.word	0x00009a00
        /*0a70*/ 	.word	0x00000007
        /*0a74*/ 	.word	0x00030c10
        /*0a78*/ 	.short	0x010a
        /*0a7a*/ 	.byte	0x3f
	.zero		1


	//   ....[24]....
        /*0a7c*/ 	.word	0x00009a80
        /*0a80*/ 	.word	0x00000007
        /*0a84*/ 	.word	0x00030c10
        /*0a88*/ 	.short	0x010a
        /*0a8a*/ 	.byte	0x3f
	.zero		1


	//   ....[25]....
        /*0a8c*/ 	.word	0x00009e80
        /*0a90*/ 	.word	0x00000007
        /*0a94*/ 	.word	0x00030c30
        /*0a98*/ 	.short	0x010a
        /*0a9a*/ 	.byte	0x3f
	.zero		1


	//   ....[26]....
        /*0a9c*/ 	.word	0x00009f10
        /*0aa0*/ 	.word	0x00000007
        /*0aa4*/ 	.word	0x00030c30
        /*0aa8*/ 	.short	0x010a
        /*0aaa*/ 	.byte	0x3f
	.zero		1


	//   ....[27]....
        /*0aac*/ 	.word	0x0000d050
        /*0ab0*/ 	.word	0x00000008
        /*0ab4*/ 	.word	0x00000000
        /*0ab8*/ 	.short	0x0101
        /*0aba*/ 	.byte	0x3f
	.zero		1


	//   ....[28]....
        /*0abc*/ 	.word	0x0000d4c0
        /*0ac0*/ 	.word	0x00000007
        /*0ac4*/ 	.word	0x00000000
        /*0ac8*/ 	.short	0x0101
        /*0aca*/ 	.byte	0x3f
	.zero		1


	//   ....[29]....
        /*0acc*/ 	.word	0x00012350
        /*0ad0*/ 	.word	0x0000000f
        /*0ad4*/ 	.word	0x00030c20
        /*0ad8*/ 	.short	0x010a
        /*0ada*/ 	.byte	0x3f
	.zero		1


	//   ....[30]....
        /*0adc*/ 	.word	0x00012940
        /*0ae0*/ 	.word	0x0000000f
        /*0ae4*/ 	.word	0x00030c40
        /*0ae8*/ 	.short	0x010a
        /*0aea*/ 	.byte	0x3f
	.zero		1


	//   ....[31]....
        /*0aec*/ 	.word	0x00012ba0
        /*0af0*/ 	.word	0x0000000f
        /*0af4*/ 	.word	0x00030c28
        /*0af8*/ 	.short	0x010a
        /*0afa*/ 	.byte	0x3f
	.zero		1


	//   ....[32]....
        /*0afc*/ 	.word	0x00012e00
        /*0b00*/ 	.word	0x0000000f
        /*0b04*/ 	.word	0x00030c48
        /*0b08*/ 	.short	0x010a
        /*0b0a*/ 	.byte	0x3f
	.zero		1


	//   ....[33]....
        /*0b0c*/ 	.word	0x00013000
        /*0b10*/ 	.word	0x0000000f
        /*0b14*/ 	.word	0x00030c20
        /*0b18*/ 	.short	0x010a
        /*0b1a*/ 	.byte	0x3f
	.zero		1


	//   ....[34]....
        /*0b1c*/ 	.word	0x000132d0
        /*0b20*/ 	.word	0x0000000f
        /*0b24*/ 	.word	0x00030c40
        /*0b28*/ 	.short	0x010a
        /*0b2a*/ 	.byte	0x3f
	.zero		1


	//   ....[35]....
        /*0b2c*/ 	.word	0x00013500
        /*0b30*/ 	.word	0x0000000f
        /*0b34*/ 	.word	0x00030c28
        /*0b38*/ 	.short	0x010a
        /*0b3a*/ 	.byte	0x3f
	.zero		1


	//   ....[36]....
        /*0b3c*/ 	.word	0x000137a0
        /*0b40*/ 	.word	0x00000003
        /*0b44*/ 	.word	0x00030c40
        /*0b48*/ 	.short	0x010a
        /*0b4a*/ 	.byte	0x3f
	.zero		1


	//   ....[37]....
        /*0b4c*/ 	.word	0x00013b90
        /*0b50*/ 	.word	0x00000007
        /*0b54*/ 	.word	0x00000000
        /*0b58*/ 	.short	0x010a
        /*0b5a*/ 	.byte	0x3f
	.zero		1


	//   ....[38]....
        /*0b5c*/ 	.word	0x00013be0
        /*0b60*/ 	.word	0x00000003
        /*0b64*/ 	.word	0x00000000
        /*0b68*/ 	.short	0x010a
        /*0b6a*/ 	.byte	0x3f
	.zero		1


	//   ....[39]....
        /*0b6c*/ 	.word	0x00013c40
        /*0b70*/ 	.word	0x00000005
        /*0b74*/ 	.word	0x00000000
        /*0b78*/ 	.short	0x010a
        /*0b7a*/ 	.byte	0x3f
	.zero		1


	//   ....[40]....
        /*0b7c*/ 	.word	0x00013c70
        /*0b80*/ 	.word	0x00000003
        /*0b84*/ 	.word	0x00000000
        /*0b88*/ 	.short	0x010a
        /*0b8a*/ 	.byte	0x3f
	.zero		1


	//   ....[41]....
        /*0b8c*/ 	.word	0x00013d50
        /*0b90*/ 	.word	0x00000010
        /*0b94*/ 	.word	0x00030c00
        /*0b98*/ 	.short	0x010a
        /*0b9a*/ 	.byte	0x3f
	.zero		1


	//   ....[42]....
        /*0b9c*/ 	.word	0x00013da0
        /*0ba0*/ 	.word	0x00000008
        /*0ba4*/ 	.word	0x00030c10
        /*0ba8*/ 	.short	0x010a
        /*0baa*/ 	.byte	0x3f
	.zero		1


	//   ....[43]....
        /*0bac*/ 	.word	0x00013df0
        /*0bb0*/ 	.word	0x00000008
        /*0bb4*/ 	.word	0x00030c30
        /*0bb8*/ 	.short	0x010a
        /*0bba*/ 	.byte	0x3f
	.zero		1


	//   ....[44]....
        /*0bbc*/ 	.word	0x00013e40
        /*0bc0*/ 	.word	0x00000007
        /*0bc4*/ 	.word	0x00030c10
        /*0bc8*/ 	.short	0x010a
        /*0bca*/ 	.byte	0x3f
	.zero		1


	//   ....[45]....
        /*0bcc*/ 	.word	0x00013e90
        /*0bd0*/ 	.word	0x00000007
        /*0bd4*/ 	.word	0x00030c30
        /*0bd8*/ 	.short	0x010a
        /*0bda*/ 	.byte	0x3f
	.zero		1


	//   ....[46]....
        /*0bdc*/ 	.word	0x00013ee0
        /*0be0*/ 	.word	0x00000007
        /*0be4*/ 	.word	0x00030c10
        /*0be8*/ 	.short	0x010a
        /*0bea*/ 	.byte	0x3f
	.zero		1


	//   ....[47]....
        /*0bec*/ 	.word	0x00013f30
        /*0bf0*/ 	.word	0x00000007
        /*0bf4*/ 	.word	0x00030c30
        /*0bf8*/ 	.short	0x010a
        /*0bfa*/ 	.byte	0x3f
	.zero		1


	//   ....[48]....
        /*0bfc*/ 	.word	0x000140d0
        /*0c00*/ 	.word	0x0000000f
        /*0c04*/ 	.word	0x00030c20
        /*0c08*/ 	.short	0x010a
        /*0c0a*/ 	.byte	0x3f
	.zero		1


	//   ....[49]....
        /*0c0c*/ 	.word	0x00014120
        /*0c10*/ 	.word	0x0000000f
        /*0c14*/ 	.word	0x00030c40
        /*0c18*/ 	.short	0x010a
        /*0c1a*/ 	.byte	0x3f
	.zero		1


	//   ....[50]....
        /*0c1c*/ 	.word	0x00014170
        /*0c20*/ 	.word	0x0000000f
        /*0c24*/ 	.word	0x00030c28
        /*0c28*/ 	.short	0x010a
        /*0c2a*/ 	.byte	0x3f
	.zero		1


	//   ....[51]....
        /*0c2c*/ 	.word	0x000141c0
        /*0c30*/ 	.word	0x0000000f
        /*0c34*/ 	.word	0x00030c48
        /*0c38*/ 	.short	0x010a
        /*0c3a*/ 	.byte	0x3f
	.zero		1


	//   ....[52]....
        /*0c3c*/ 	.word	0x00014220
        /*0c40*/ 	.word	0x0000000f
        /*0c44*/ 	.word	0x00030c20
        /*0c48*/ 	.short	0x010a
        /*0c4a*/ 	.byte	0x3f
	.zero		1


	//   ....[53]....
        /*0c4c*/ 	.word	0x00014270
        /*0c50*/ 	.word	0x0000000f
        /*0c54*/ 	.word	0x00030c40
        /*0c58*/ 	.short	0x010a
        /*0c5a*/ 	.byte	0x3f
	.zero		1


	//   ....[54]....
        /*0c5c*/ 	.word	0x000142c0
        /*0c60*/ 	.word	0x0000000f
        /*0c64*/ 	.word	0x00030c28
        /*0c68*/ 	.short	0x010a
        /*0c6a*/ 	.byte	0x3f
	.zero		1


	//   ....[55]....
        /*0c6c*/ 	.word	0x00014310
        /*0c70*/ 	.word	0x00000003
        /*0c74*/ 	.word	0x00030c40
        /*0c78*/ 	.short	0x010a
        /*0c7a*/ 	.byte	0x3f
	.zero		1


	//   ....[56]....
        /*0c7c*/ 	.word	0x000143e0
        /*0c80*/ 	.word	0x00000007
        /*0c84*/ 	.word	0x00000000
        /*0c88*/ 	.short	0x010a
        /*0c8a*/ 	.byte	0x3f
	.zero		1


	//   ....[57]....
        /*0c8c*/ 	.word	0x00014430
        /*0c90*/ 	.word	0x00000003
        /*0c94*/ 	.word	0x00000000
        /*0c98*/ 	.short	0x010a
        /*0c9a*/ 	.byte	0x3f
	.zero		1


	//   ....[58]....
        /*0c9c*/ 	.word	0x00014480
        /*0ca0*/ 	.word	0x00000005
        /*0ca4*/ 	.word	0x00000000
        /*0ca8*/ 	.short	0x010a
        /*0caa*/ 	.byte	0x3f
	.zero		1


	//----- nvinfo : EIATTR_NUM_MBARRIERS
	.align		4
.L_1454:
        /*0cac*/ 	.byte	0x03, 0x38
        /*0cae*/ 	.short	0x0009


	//----- nvinfo : EIATTR_EXIT_INSTR_OFFSETS
	.align		4
        /*0cb0*/ 	.byte	0x04, 0x1c
        /*0cb2*/ 	.short	(.L_1456 - .L_1455)


	//   ....[0]....
.L_1455:
        /*0cb4*/ 	.word	0x00013cc0


	//----- nvinfo : EIATTR_MAX_THREADS
	.align		4
.L_1456:
        /*0cb8*/ 	.byte	0x04, 0x05
        /*0cba*/ 	.short	(.L_1458 - .L_1457)
.L_1457:
        /*0cbc*/ 	.word	0x00000180
        /*0cc0*/ 	.word	0x00000001
        /*0cc4*/ 	.word	0x00000001


	//----- nvinfo : EIATTR_CRS_STACK_SIZE
	.align		4
.L_1458:
        /*0cc8*/ 	.byte	0x04, 0x1e
        /*0cca*/ 	.short	(.L_1460 - .L_1459)
.L_1459:
        /*0ccc*/ 	.word	0x00000000


	//----- nvinfo : EIATTR_CBANK_PARAM_SIZE
	.align		4
.L_1460:
        /*0cd0*/ 	.byte	0x03, 0x19
        /*0cd2*/ 	.short	0x06f0


	//----- nvinfo : EIATTR_PARAM_CBANK
	.align		4
        /*0cd4*/ 	.byte	0x04, 0x0a
        /*0cd6*/ 	.short	(.L_1462 - .L_1461)
	.align		4
.L_1461:
        /*0cd8*/ 	.word	index@(.nv.constant0._ZN7cutlass13device_kernelIN5flash11enable_sm90INS1_16FlashAttnBwdSm90INS1_25CollectiveMainloopBwdSm90ILi2ELi2ELi2EN4cute5tupleIJNS5_1CILi1EEES8_S8_EEENS6_IJNS7_ILi128EEESA_NS7_ILi64EEEEEENS_6half_tEfNS_4arch4Sm90ELb0ELb1ELb0ELb1ELb1ELb1ELb0ELb0ELi2ELi1ELi2ELi2ELb0EEENS1_21CollectiveEpilogueBwdISC_SD_SF_Li256ELb1ELb0ELi1EEENS1_19SingleTileSchedulerILb1ELb0ELb0ELi128EEEEEEEEEvNT_6ParamsE)
        /*0cdc*/ 	.short	0x0210
        /*0cde*/ 	.short	0x06f0


	//----- nvinfo : EIATTR_SW_WAR
	.align		4
.L_1462:
        /*0ce0*/ 	.byte	0x04, 0x36
        /*0ce2*/ 	.short	(.L_1464 - .L_1463)
.L_1463:
        /*0ce4*/ 	.word	0x00000008
.L_1464:


//--------------------- .nv.info._ZN7cutlass13device_kernelIN5flash11enable_sm90INS1_16FlashAttnBwdSm90INS1_25CollectiveMainloopBwdSm90ILi2ELi2ELi2EN4cute5tupleIJNS5_1CILi1EEES8_S8_EEENS6_IJNS7_ILi128EEESA_NS7_ILi64EEEEEENS_6half_tEfNS_4arch4Sm90ELb0ELb1ELb0ELb1ELb0ELb1ELb0ELb0ELi2ELi1ELi2ELi2ELb0EEENS1_24CollectiveEpilogueBwdGQAISC_fSF_Li256ELb1ELb0EEENS1_19SingleTileSchedulerILb1ELb0ELb0ELi128EEEEEEEEEvNT_6ParamsE --------------------------
	.section	.nv.info._ZN7cutlass13device_kernelIN5flash11enable_sm90INS1_16FlashAttnBwdSm90INS1_25CollectiveMainloopBwdSm90ILi2ELi2ELi2EN4cute5tupleIJNS5_1CILi1EEES8_S8_EEENS6_IJNS7_ILi128EEESA_NS7_ILi64EEEEEENS_6half_tEfNS_4arch4Sm90ELb0ELb1ELb0ELb1ELb0ELb1ELb0ELb0ELi2ELi1ELi2ELi2ELb0EEENS1_24CollectiveEpilogueBwdGQAISC_fSF_Li256ELb1ELb0EEENS1_19SingleTileSchedulerILb1ELb0ELb0ELi128EEEEEEEEEvNT_6ParamsE,"",@"SHT_CUDA_INFO"
	.sectionflags	@""
	.align	4


	//----- nvinfo : EIATTR_CUDA_API_VERSION
	.align		4
        /*0000*/ 	.byte	0x04, 0x37
        /*0002*/ 	.short	(.L_1466 - .L_1465)
.L_1465:
        /*0004*/ 	.word	0x00000082


	//----- nvinfo : EIATTR_KPARAM_INFO
	.align		4
.L_1466:
        /*0008*/ 	.byte	0x04, 0x17
        /*000a*/ 	.short	(.L_1468 - .L_1467)
.L_1467:
        /*000c*/ 	.word	0x00000000
        /*0010*/ 	.short	0x0000
        /*0012*/ 	.short	0x0070
        /*0014*/ 	.byte	0x00, 0xf0, 0x01, 0x1a


	//----- nvinfo : EIATTR_SPARSE_MMA_MASK
	.align		4
.L_1468:
        /*0018*/ 	.byte	0x03, 0x50
        /*001a*/ 	.short	0x0000


	//----- nvinfo : EIATTR_MAXREG_COUNT
	.align		4
        /*001c*/ 	.byte	0x03, 0x1b
        /*001e*/ 	.short	0x00a8


	//----- nvinfo : EIATTR_NUM_BARRIERS
	.align		4
        /*0020*/ 	.byte	0x02, 0x4c
        /*0022*/ 	.byte	0x10
	.zero		1


	//----- nvinfo : EIATTR_EXTERNS
	.align		4
        /*0024*/ 	.byte	0x04, 0x0f
        /*0026*/ 	.short	(.L_1470 - .L_1469)


	//   ....[0]....
	.align		4
.L_1469:
        /*0028*/ 	.word	index@(__assertfail)


	//----- nvinfo : EIATTR_ANNOTATIONS
	.align		4
.L_1470:
        /*002c*/ 	.byte	0x04, 0x55
        /*002e*/ 	.short	(.L_1472 - .L_1471)


	//   ....[0]....
.L_1471:
        /* <DEDUP_REMOVED lines=31> */


	//----- nvinfo : EIATTR_MERCURY_ISA_VERSION
	.align		4
.L_1472:
        /*0210*/ 	.byte	0x03, 0x5f
        /*0212*/ 	.short	0x0101


	//----- nvinfo : EIATTR_INT_WARP_WIDE_INSTR_OFFSETS
	.align		4
        /*0214*/ 	.byte	0x04, 0x31
        /*0216*/ 	.short	(.L_1474 - .L_1473)


	//   ....[0]....
.L_1473:
        /*0218*/ 	.word	0x00000190


	//   ....[1]....
        /*021c*/ 	.word	0x000001c0


	//----- nvinfo : EIATTR_COOP_GROUP_MASK_REGIDS
	.align		4
.L_1474:
        /*0220*/ 	.byte	0x04, 0x29
        /*0222*/ 	.short	(.L_1476 - .L_1475)


	//   ....[0]....
.L_1475:
        /*0224*/ 	.word	0xffffffff


	//   ....[1]....
        /*0228*/ 	.word	0xffffffff


	//   ....[2]....
        /*022c*/ 	.word	0xffffffff


	//   ....[3]....
        /*0230*/ 	.word	0xffffffff


	//   ....[4]....
        /*0234*/ 	.word	0xffffffff


	//   ....[5]....
        /*0238*/ 	.word	0xffffffff


	//   ....[6]....
        /*023c*/ 	.word	0xffffffff


	//   ....[7]....
        /*0240*/ 	.word	0xffffffff


	//   ....[8]....
        /*0244*/ 	.word	0xffffffff


	//   ....[9]....
        /*0248*/ 	.word	0xffffffff


	//   ....[10]....
        /*024c*/ 	.word	0xffffffff


	//   ....[11]....
        /*0250*/ 	.word	0xffffffff


	//   ....[12]....
        /*0254*/ 	.word	0xffffffff


	//   ....[13]....
        /*0258*/ 	.word	0xffffffff


	//   ....[14]....
        /*025c*/ 	.word	0xffffffff


	//   ....[15]....
        /*0260*/ 	.word	0xffffffff


	//   ....[16]....
        /*0264*/ 	.word	0xffffffff


	//   ....[17]....
        /*0268*/ 	.word	0xffffffff


	//   ....[18]....
        /*026c*/ 	.word	0xffffffff


	//   ....[19]....
        /*0270*/ 	.word	0xffffffff


	//   ....[20]....
        /*0274*/ 	.word	0xffffffff


	//   ....[21]....
        /*0278*/ 	.word	0xffffffff


	//   ....[22]....
        /*027c*/ 	.word	0xffffffff


	//   ....[23]....
        /*0280*/ 	.word	0xffffffff


	//   ....[24]....
        /*0284*/ 	.word	0xffffffff


	//   ....[25]....
        /*0288*/ 	.word	0xffffffff


	//   ....[26]....
        /*028c*/ 	.word	0xffffffff


	//   ....[27]....
        /*0290*/ 	.word	0xffffffff


	//   ....[28]....
        /*0294*/ 	.word	0xffffffff


	//   ....[29]....
        /*0298*/ 	.word	0xffffffff


	//   ....[30]....
        /*029c*/ 	.word	0xffffffff


	//   ....[31]....
        /*02a0*/ 	.word	0xffffffff


	//   ....[32]....
        /*02a4*/ 	.word	0xffffffff


	//   ....[33]....
        /*02a8*/ 	.word	0xffffffff


	//   ....[34]....
        /*02ac*/ 	.word	0xffffffff


	//   ....[35]....
        /*02b0*/ 	.word	0xffffffff


	//   ....[36]....
        /*02b4*/ 	.word	0xffffffff


	//   ....[37]....
        /*02b8*/ 	.word	0xffffffff


	//   ....[38]....
        /*02bc*/ 	.word	0xffffffff


	//   ....[39]....
        /*02c0*/ 	.word	0xffffffff


	//   ....[40]....
        /*02c4*/ 	.word	0xffffffff


	//   ....[41]....
        /*02c8*/ 	.word	0xffffffff


	//   ....[42]....
        /*02cc*/ 	.word	0xffffffff


	//   ....[43]....
        /*02d0*/ 	.word	0xffffffff


	//   ....[44]....
        /*02d4*/ 	.word	0xffffffff


	//   ....[45]....
        /*02d8*/ 	.word	0xffffffff


	//   ....[46]....
        /*02dc*/ 	.word	0xffffffff


	//   ....[47]....
        /*02e0*/ 	.word	0xffffffff


	//   ....[48]....
        /*02e4*/ 	.word	0xffffffff


	//   ....[49]....
        /*02e8*/ 	.word	0xffffffff


	//   ....[50]....
        /*02ec*/ 	.word	0xffffffff


	//   ....[51]....
        /*02f0*/ 	.word	0xffffffff


	//   ....[52]....
        /*02f4*/ 	.word	0xffffffff


	//   ....[53]....
        /*02f8*/ 	.word	0xffffffff


	//   ....[54]....
        /*02fc*/ 	.word	0xffffffff


	//   ....[55]....
        /*0300*/ 	.word	0xffffffff


	//   ....[56]....
        /*0304*/ 	.word	0xffffffff


	//   ....[57]....
        /*0308*/ 	.word	0xffffffff


	//   ....[58]....
        /*030c*/ 	.word	0xffffffff


	//   ....[59]....
        /*0310*/ 	.word	0xffffffff


	//   ....[60]....
        /*0314*/ 	.word	0xffffffff


	//   ....[61]....
        /*0318*/ 	.word	0xffffffff


	//   ....[62]....
        /*031c*/ 	.word	0xffffffff


	//   ....[63]....
        /*0320*/ 	.word	0xffffffff


	//   ....[64]....
        /*0324*/ 	.word	0xffffffff


	//   ....[65]....
        /*0328*/ 	.word	0xffffffff


	//   ....[66]....
        /*032c*/ 	.word	0xffffffff


	//   ....[67]....
        /*0330*/ 	.word	0xffffffff


	//   ....[68]....
        /*0334*/ 	.word	0xffffffff


	//   ....[69]....
        /*0338*/ 	.word	0xffffffff


	//   ....[70]....
        /*033c*/ 	.word	0xffffffff


	//   ....[71]....
        /*0340*/ 	.word	0xffffffff


	//   ....[72]....
        /*0344*/ 	.word	0xffffffff


	//   ....[73]....
        /*0348*/ 	.word	0xffffffff


	//   ....[74]....
        /*034c*/ 	.word	0xffffffff


	//   ....[75]....
        /*0350*/ 	.word	0xffffffff


	//   ....[76]....
        /*0354*/ 	.word	0xffffffff


	//   ....[77]....
        /*0358*/ 	.word	0xffffffff


	//   ....[78]....
        /*035c*/ 	.word	0xffffffff


	//   ....[79]....
        /*0360*/ 	.word	0xffffffff


	//   ....[80]....
        /*0364*/ 	.word	0xffffffff


	//   ....[81]....
        /*0368*/ 	.word	0xffffffff


	//   ....[82]....
        /*036c*/ 	.word	0xffffffff


	//   ....[83]....
        /*0370*/ 	.word	0xffffffff


	//   ....[84]....
        /*0374*/ 	.word	0xffffffff


	//   ....[85]....
        /*0378*/ 	.word	0xffffffff


	//   ....[86]....
        /*037c*/ 	.word	0xffffffff


	//   ....[87]....
        /*0380*/ 	.word	0xffffffff


	//   ....[88]....
        /*0384*/ 	.word	0xffffffff


	//   ....[89]....
        /*0388*/ 	.word	0xffffffff


	//   ....[90]....
        /*038c*/ 	.word	0xffffffff


	//   ....[91]....
        /*0390*/ 	.word	0xffffffff


	//   ....[92]....
        /*0394*/ 	.word	0xffffffff


	//   ....[93]....
        /*0398*/ 	.word	0xffffffff


	//   ....[94]....
        /*039c*/ 	.word	0xffffffff


	//   ....[95]....
        /*03a0*/ 	.word	0xffffffff


	//   ....[96]....
        /*03a4*/ 	.word	0xffffffff


	//   ....[97]....
        /*03a8*/ 	.word	0xffffffff


	//   ....[98]....
        /*03ac*/ 	.word	0xffffffff


	//   ....[99]....
        /*03b0*/ 	.word	0xffffffff


	//   ....[100]....
        /*03b4*/ 	.word	0xffffffff


	//   ....[101]....
        /*03b8*/ 	.word	0xffffffff


	//   ....[102]....
        /*03bc*/ 	.word	0xffffffff


	//   ....[103]....
        /*03c0*/ 	.word	0xffffffff


	//   ....[104]....
        /*03c4*/ 	.word	0xffffffff


	//   ....[105]....
        /*03c8*/ 	.word	0xffffffff


	//   ....[106]....
        /*03cc*/ 	.word	0xffffffff


	//   ....[107]....
        /*03d0*/ 	.word	0xffffffff


	//   ....[108]....
        /*03d4*/ 	.word	0xffffffff


	//   ....[109]....
        /*03d8*/ 	.word	0xffffffff


	//   ....[110]....
        /*03dc*/ 	.word	0xffffffff


	//   ....[111]....
        /*03e0*/ 	.word	0xffffffff


	//   ....[112]....
        /*03e4*/ 	.word	0xffffffff


	//   ....[113]....
        /*03e8*/ 	.word	0xffffffff


	//   ....[114]....
        /*03ec*/ 	.word	0xffffffff


	//   ....[115]....
        /*03f0*/ 	.word	0xffffffff


	//   ....[116]....
        /*03f4*/ 	.word	0xffffffff


	//   ....[117]....
        /*03f8*/ 	.word	0xffffffff


	//   ....[118]....
        /*03fc*/ 	.word	0xffffffff


	//   ....[119]....
        /*0400*/ 	.word	0xffffffff


	//   ....[120]....
        /*0404*/ 	.word	0xffffffff


	//   ....[121]....
        /*0408*/ 	.word	0xffffffff


	//   ....[122]....
        /*040c*/ 	.word	0xffffffff


	//   ....[123]....
        /*0410*/ 	.word	0xffffffff


	//   ....[124]....
        /*0414*/ 	.word	0xffffffff


	//   ....[125]....
        /*0418*/ 	.word	0xffffffff


	//   ....[126]....
        /*041c*/ 	.word	0xffffffff


	//   ....[127]....
        /*0420*/ 	.word	0xffffffff


	//   ....[128]....
        /*0424*/ 	.word	0xffffffff


	//   ....[129]....
        /*0428*/ 	.word	0xffffffff


	//   ....[130]....
        /*042c*/ 	.word	0xffffffff


	//   ....[131]....
        /*0430*/ 	.word	0xffffffff


	//   ....[132]....
        /*0434*/ 	.word	0xffffffff


	//   ....[133]....
        /*0438*/ 	.word	0xffffffff


	//   ....[134]....
        /*043c*/ 	.word	0xffffffff


	//   ....[135]....
        /*0440*/ 	.word	0xffffffff


	//   ....[136]....
        /*0444*/ 	.word	0xffffffff


	//   ....[137]....
        /*0448*/ 	.word	0xffffffff


	//   ....[138]....
        /*044c*/ 	.word	0xffffffff


	//   ....[139]....
        /*0450*/ 	.word	0xffffffff


	//   ....[140]....
        /*0454*/ 	.word	0xffffffff


	//   ....[141]....
        /*0458*/ 	.word	0xffffffff


	//   ....[142]....
        /*045c*/ 	.word	0xffffffff


	//   ....[143]....
        /*0460*/ 	.word	0xffffffff


	//   ....[144]....
        /*0464*/ 	.word	0xffffffff


	//   ....[145]....
        /*0468*/ 	.word	0xffffffff


	//   ....[146]....
        /*046c*/ 	.word	0xffffffff


	//   ....[147]....
        /*0470*/ 	.word	0xffffffff


	//   ....[148]....
        /*0474*/ 	.word	0xffffffff


	//   ....[149]....
        /*0478*/ 	.word	0xffffffff


	//   ....[150]....
        /*047c*/ 	.word	0xffffffff


	//   ....[151]....
        /*0480*/ 	.word	0xffffffff


	//   ....[152]....
        /*0484*/ 	.word	0xffffffff


	//   ....[153]....
        /*0488*/ 	.word	0xffffffff


	//   ....[154]....
        /*048c*/ 	.word	0xffffffff


	//   ....[155]....
        /*0490*/ 	.word	0xffffffff


	//   ....[156]....
        /*0494*/ 	.word	0xffffffff


	//   ....[157]....
        /*0498*/ 	.word	0xffffffff


	//   ....[158]....
        /*049c*/ 	.word	0xffffffff


	//   ....[159]....
        /*04a0*/ 	.word	0xffffffff


	//   ....[160]....
        /*04a4*/ 	.word	0xffffffff


	//   ....[161]....
        /*04a8*/ 	.word	0xffffffff


	//   ....[162]....
        /*04ac*/ 	.word	0xffffffff


	//   ....[163]....
        /*04b0*/ 	.word	0xffffffff


	//   ....[164]....
        /*04b4*/ 	.word	0xffffffff


	//   ....[165]....
        /*04b8*/ 	.word	0xffffffff


	//   ....[166]....
        /*04bc*/ 	.word	0xffffffff


	//   ....[167]....
        /*04c0*/ 	.word	0xffffffff


	//   ....[168]....
        /*04c4*/ 	.word	0xffffffff


	//   ....[169]....
        /*04c8*/ 	.word	0xffffffff


	//   ....[170]....
        /*04cc*/ 	.word	0xffffffff


	//   ....[171]....
        /*04d0*/ 	.word	0xffffffff


	//   ....[172]....
        /*04d4*/ 	.word	0xffffffff


	//   ....[173]....
        /*04d8*/ 	.word	0xffffffff


	//   ....[174]....
        /*04dc*/ 	.word	0xffffffff


	//   ....[175]....
        /*04e0*/ 	.word	0xffffffff


	//   ....[176]....
        /*04e4*/ 	.word	0xffffffff


	//   ....[177]....
        /*04e8*/ 	.word	0xffffffff


	//   ....[178]....
        /*04ec*/ 	.word	0xffffffff


	//   ....[179]....
        /*04f0*/ 	.word	0xffffffff


	//   ....[180]....
        /*04f4*/ 	.word	0xffffffff


	//   ....[181]....
        /*04f8*/ 	.word	0xffffffff


	//   ....[182]....
        /*04fc*/ 	.word	0xffffffff


	//   ....[183]....
        /*0500*/ 	.word	0xffffffff


	//   ....[184]....
        /*0504*/ 	.word	0xffffffff


	//   ....[185]....
        /*0508*/ 	.word	0xffffffff


	//   ....[186]....
        /*050c*/ 	.word	0xffffffff


	//   ....[187]....
        /*0510*/ 	.word	0xffffffff


	//   ....[188]....
        /*0514*/ 	.word	0xffffffff


	//   ....[189]....
        /*0518*/ 	.word	0xffffffff


	//   ....[190]....
        /*051c*/ 	.word	0xffffffff


	//   ....[191]....
        /*0520*/ 	.word	0xffffffff


	//   ....[192]....
        /*0524*/ 	.word	0xffffffff


	//   ....[193]....
        /*0528*/ 	.word	0xffffffff


	//   ....[194]....
        /*052c*/ 	.word	0xffffffff


	//   ....[195]....
        /*0530*/ 	.word	0xffffffff


	//   ....[196]....
        /*0534*/ 	.word	0xffffffff


	//   ....[197]....
        /*0538*/ 	.word	0xffffffff


	//   ....[198]....
        /*053c*/ 	.word	0xffffffff


	//   ....[199]....
        /*0540*/ 	.word	0x0500000f


	//----- nvinfo : EIATTR_COOP_GROUP_INSTR_OFFSETS
	.align		4
.L_1476:
        /*0544*/ 	.byte	0x04, 0x28
        /*0546*/ 	.short	(.L_1478 - .L_1477)


	//   ....[0]....
.L_1477:
        /*0548*/ 	.word	0x00000070


	//   ....[1]....
        /*054c*/ 	.word	0x000001a0


	//   ....[2]....
        /*0550*/ 	.word	0x000001f0


	//   ....[3]....
        /*0554*/ 	.word	0x000003e0


	//   ....[4]....
        /*0558*/ 	.word	0x00000620


	//   ....[5]....
        /*055c*/ 	.word	0x00001410


	//   ....[6]....
        /*0560*/ 	.word	0x00002630


	//   ....[7]....
        /*0564*/ 	.word	0x000026f0


	//   ....[8]....
        /*0568*/ 	.word	0x00002720


	//   ....[9]....
        /*056c*/ 	.word	0x00002850


	//   ....[10]....
        /*0570*/ 	.word	0x000028f0


	//   ....[11]....
        /*0574*/ 	.word	0x00002c60


	//   ....[12]....
        /*0578*/ 	.word	0x00002cb0


	//   ....[13]....
        /*057c*/ 	.word	0x00002fd0


	//   ....[14]....
        /*0580*/ 	.word	0x00003150


	//   ....[15]....
        /*0584*/ 	.word	0x00003200


	//   ....[16]....
        /*0588*/ 	.word	0x00003240


	//   ....[17]....
        /*058c*/ 	.word	0x00003270


	//   ....[18]....
        /*0590*/ 	.word	0x000032b0


	//   ....[19]....
        /*0594*/ 	.word	0x000033b0


	//   ....[20]....
        /*0598*/ 	.word	0x000033f0


	//   ....[21]....
        /*059c*/ 	.word	0x00003590


	//   ....[22]....
        /*05a0*/ 	.word	0x000036c0


	//   ....[23]....
        /*05a4*/ 	.word	0x00003760


	//   ....[24]....
        /*05a8*/ 	.word	0x00003800


	//   ....[25]....
        /*05ac*/ 	.word	0x00003840


	//   ....[26]....
        /*05b0*/ 	.word	0x00003870


	//   ....[27]....
        /*05b4*/ 	.word	0x00003960


	//   ....[28]....
        /*05b8*/ 	.word	0x000039a0


	//   ....[29]....
        /*05bc*/ 	.word	0x000039e0


	//   ....[30]....
        /*05c0*/ 	.word	0x00003a00


	//   ....[31]....
        /*05c4*/ 	.word	0x00003a40


	//   ....[32]....
        /*05c8*/ 	.word	0x00003af0


	//   ....[33]....
        /*05cc*/ 	.word	0x00003b30


	//   ....[34]....
        /*05d0*/ 	.word	0x00003b70


	//   ....[35]....
        /*05d4*/ 	.word	0x00003bb0


	//   ....[36]....
        /*05d8*/ 	.word	0x00003c60


	//   ....[37]....
        /*05dc*/ 	.word	0x00003da0


	//   ....[38]....
        /*05e0*/ 	.word	0x00003e00


	//   ....[39]....
        /*05e4*/ 	.word	0x00003e40


	//   ....[40]....
        /*05e8*/ 	.word	0x00003e50


	//   ....[41]....
        /*05ec*/ 	.word	0x00003e70


	//   ....[42]....
        /*05f0*/ 	.word	0x00003e80


	//   ....[43]....
        /*05f4*/ 	.word	0x00003ea0


	//   ....[44]....
        /*05f8*/ 	.word	0x00003ec0


	//   ....[45]....
        /*05fc*/ 	.word	0x00003f40


	//   ....[46]....
        /*0600*/ 	.word	0x00003fb0


	//   ....[47]....
        /*0604*/ 	.word	0x00003ff0


	//   ....[48]....
        /*0608*/ 	.word	0x00004030


	//   ....[49]....
        /*060c*/ 	.word	0x00004070


	//   ....[50]....
        /*0610*/ 	.word	0x000040d0


	//   ....[51]....
        /*0614*/ 	.word	0x00004110


	//   ....[52]....
        /*0618*/ 	.word	0x00004160


	//   ....[53]....
        /*061c*/ 	.word	0x000041b0


	//   ....[54]....
        /*0620*/ 	.word	0x00004200


	//   ....[55]....
        /*0624*/ 	.word	0x00004260


	//   ....[56]....
        /*0628*/ 	.word	0x000042a0


	//   ....[57]....
        /*062c*/ 	.word	0x000042e0


	//   ....[58]....
        /*0630*/ 	.word	0x00004320


	//   ....[59]....
        /*0634*/ 	.word	0x00004360


	//   ....[60]....
        /*0638*/ 	.word	0x000043a0


	//   ....[61]....
        /*063c*/ 	.word	0x000043e0


	//   ....[62]....
        /*0640*/ 	.word	0x00004420


	//   ....[63]....
        /*0644*/ 	.word	0x00004460


	//   ....[64]....
        /*0648*/ 	.word	0x000044a0


	//   ....[65]....
        /*064c*/ 	.word	0x000044e0


	//   ....[66]....
        /*0650*/ 	.word	0x00004520


	//   ....[67]....
        /*0654*/ 	.word	0x00004560


	//   ....[68]....
        /*0658*/ 	.word	0x000045a0


	//   ....[69]....
        /*065c*/ 	.word	0x000045e0


	//   ....[70]....
        /*0660*/ 	.word	0x00006800


	//   ....[71]....
        /*0664*/ 	.word	0x00006860


	//   ....[72]....
        /*0668*/ 	.word	0x000068a0


	//   ....[73]....
        /*066c*/ 	.word	0x000068d0


	//   ....[74]....
        /*0670*/ 	.word	0x00006900


	//   ....[75]....
        /*0674*/ 	.word	0x00006930


	//   ....[76]....
        /*0678*/ 	.word	0x00006c10


	//   ....[77]....
        /*067c*/ 	.word	0x00006c20


	//   ....[78]....
        /*0680*/ 	.word	0x00006c50


	//   ....[79]....
        /*0684*/ 	.word	0x00006c80


	//   ....[80]....
        /*0688*/ 	.word	0x00006cc0


	//   ....[81]....
        /*068c*/ 	.word	0x00006db0


	//   ....[82]....
        /*0690*/ 	.word	0x00006e90


	//   ....[83]....
        /*0694*/ 	.word	0x00006ed0


	//   ....[84]....
        /*0698*/ 	.word	0x00006f10


	//   ....[85]....
        /*069c*/ 	.word	0x00006f20


	//   ....[86]....
        /*06a0*/ 	.word	0x00006f50


	//   ....[87]....
        /*06a4*/ 	.word	0x00006f60


	//   ....[88]....
        /*06a8*/ 	.word	0x00006f80


	//   ....[89]....
        /*06ac*/ 	.word	0x00006fc0


	//   ....[90]....
        /*06b0*/ 	.word	0x00007090


	//   ....[91]....
        /*06b4*/ 	.word	0x000070d0


	//   ....[92]....
        /*06b8*/ 	.word	0x00007110


	//   ....[93]....
        /*06bc*/ 	.word	0x00007150


	//   ....[94]....
        /*06c0*/ 	.word	0x00007190


	//   ....[95]....
        /*06c4*/ 	.word	0x000071e0


	//   ....[96]....
        /*06c8*/ 	.word	0x00007220


	//   ....[97]....
        /*06cc*/ 	.word	0x00007270


	//   ....[98]....
        /*06d0*/ 	.word	0x000072b0


	//   ....[99]....
        /*06d4*/ 	.word	0x000073c0


	//   ....[100]....
        /*06d8*/ 	.word	0x00007440


	//   ....[101]....
        /*06dc*/ 	.word	0x000074a0


	//   ....[102]....
        /*06e0*/ 	.word	0x00007880


	//   ....[103]....
        /*06e4*/ 	.word	0x00007890


	//   ....[104]....
        /*06e8*/ 	.word	0x000078a0


	//   ....[105]....
        /*06ec*/ 	.word	0x000078b0


	//   ....[106]....
        /*06f0*/ 	.word	0x000078c0


	//   ....[107]....
        /*06f4*/ 	.word	0x000078d0


	//   ....[108]....
        /*06f8*/ 	.word	0x00007900


	//   ....[109]....
        /*06fc*/ 	.word	0x00007930


	//   ....[110]....
        /*0700*/ 	.word	0x00007970


	//   ....[111]....
        /*0704*/ 	.word	0x00007990


	//   ....[112]....
        /*0708*/ 	.word	0x000079d0


	//   ....[113]....
        /*070c*/ 	.word	0x00007a10


	//   ....[114]....
        /*0710*/ 	.word	0x00007a50


	//   ....[115]....
        /*0714*/ 	.word	0x00007a60


	//   ....[116]....
        /*0718*/ 	.word	0x00007a90


	//   ....[117]....
        /*071c*/ 	.word	0x00007ad0


	//   ....[118]....
        /*0720*/ 	.word	0x00007b00


	//   ....[119]....
        /*0724*/ 	.word	0x00007b20


	//   ....[120]....
        /*0728*/ 	.word	0x00007b50


	//   ....[121]....
        /*072c*/ 	.word	0x00007b90


	//   ....[122]....
        /*0730*/ 	.word	0x00007bd0


	//   ....[123]....
        /*0734*/ 	.word	0x00007c10


	//   ....[124]....
        /*0738*/ 	.word	0x00007c50


	//   ....[125]....
        /*073c*/ 	.word	0x00007c60


	//   ....[126]....
        /*0740*/ 	.word	0x00007ca0


	//   ....[127]....
        /*0744*/ 	.word	0x00007ce0


	//   ....[128]....
        /*0748*/ 	.word	0x00007d20


	//   ....[129]....
        /*074c*/ 	.word	0x00007d30


	//   ....[130]....
        /*0750*/ 	.word	0x00007d40


	//   ....[131]....
        /*0754*/ 	.word	0x00007d50


	//   ....[132]....
        /*0758*/ 	.word	0x00007d90


	//   ....[133]....
        /*075c*/ 	.word	0x00007dd0


	//   ....[134]....
        /*0760*/ 	.word	0x0000a230


	//   ....[135]....
        /*0764*/ 	.word	0x0000a350


	//   ....[136]....
        /*0768*/ 	.word	0x0000a3b0


	//   ....[137]....
        /*076c*/ 	.word	0x0000a480


	//   ....[138]....
        /*0770*/ 	.word	0x0000a4d0


	//   ....[139]....
        /*0774*/ 	.word	0x0000a5b0


	//   ....[140]....
        /*0778*/ 	.word	0x0000a610


	//   ....[141]....
        /*077c*/ 	.word	0x0000a650


	//   ....[142]....
        /*0780*/ 	.word	0x0000a6d0


	//   ....[143]....
        /*0784*/ 	.word	0x0000a760


	//   ....[144]....
        /*0788*/ 	.word	0x0000a7a0


	//   ....[145]....
        /*078c*/ 	.word	0x0000a860


	//   ....[146]....
        /*0790*/ 	.word	0x0000a8a0


	//   ....[147]....
        /*0794*/ 	.word	0x0000a8e0


	//   ....[148]....
        /*0798*/ 	.word	0x0000a920


	//   ....[149]....
        /*079c*/ 	.word	0x0000a980


	//   ....[150]....
        /*07a0*/ 	.word	0x0000aa80


	//   ....[151]....
        /*07a4*/ 	.word	0x0000acf0


	//   ....[152]....
        /*07a8*/ 	.word	0x0000ae00


	//   ....[153]....
        /*07ac*/ 	.word	0x0000ae40


	//   ....[154]....
        /*07b0*/ 	.word	0x0000aed0


	//   ....[155]....
        /*07b4*/ 	.word	0x0000b3a0


	//   ....[156]....
        /*07b8*/ 	.word	0x0000b4a0


	//   ....[157]....
        /*07bc*/ 	.word	0x0000b4d0


	//   ....[158]....
        /*07c0*/ 	.word	0x0000b510


	//   ....[159]....
        /*07c4*/ 	.word	0x0000b540


	//   ....[160]....
        /*07c8*/ 	.word	0x0000b650


	//   ....[161]....
        /*07cc*/ 	.word	0x0000b840


	//   ....[162]....
        /*07d0*/ 	.word	0x0000b890


	//   ....[163]....
        /*07d4*/ 	.word	0x0000b8d0


	//   ....[164]....
        /*07d8*/ 	.word	0x0000b910


	//   ....[165]....
        /*07dc*/ 	.word	0x0000b920


	//   ....[166]....
        /*07e0*/ 	.word	0x0000baf0


	//   ....[167]....
        /*07e4*/ 	.word	0x0000bb00


	//   ....[168]....
        /*07e8*/ 	.word	0x0000bb10


	//   ....[169]....
        /*07ec*/ 	.word	0x0000bb20


	//   ....[170]....
        /*07f0*/ 	.word	0x0000bb30


	//   ....[171]....
        /*07f4*/ 	.word	0x0000bb40


	//   ....[172]....
        /*07f8*/ 	.word	0x0000bb70


	//   ....[173]....
        /*07fc*/ 	.word	0x0000bba0


	//   ....[174]....
        /*0800*/ 	.word	0x0000bbe0


	//   ....[175]....
        /*0804*/ 	.word	0x0000bc10


	//   ....[176]....
        /*0808*/ 	.word	0x0000bc50


	//   ....[177]....
        /*080c*/ 	.word	0x0000bc80


	//   ....[178]....
        /*0810*/ 	.word	0x0000bca0


	//   ....[179]....
        /*0814*/ 	.word	0x0000bce0


	//   ....[180]....
        /*0818*/ 	.word	0x0000bcf0


	//   ....[181]....
        /*081c*/ 	.word	0x0000bd70


	//   ....[182]....
        /*0820*/ 	.word	0x0000bda0


	//   ....[183]....
        /*0824*/ 	.word	0x0000bdd0


	//   ....[184]....
        /*0828*/ 	.word	0x0000be20


	//   ....[185]....
        /*082c*/ 	.word	0x0000be60


	//   ....[186]....
        /*0830*/ 	.word	0x0000be70


	//   ....[187]....
        /*0834*/ 	.word	0x0000beb0


	//   ....[188]....
        /*0838*/ 	.word	0x0000bee0


	//   ....[189]....
        /*083c*/ 	.word	0x0000bf20


	//   ....[190]....
        /*0840*/ 	.word	0x0000bf40


	//   ....[191]....
        /*0844*/ 	.word	0x0000bf50


	//   ....[192]....
        /*0848*/ 	.word	0x0000bf60


	//   ....[193]....
        /*084c*/ 	.word	0x0000bf70


	//   ....[194]....
        /*0850*/ 	.word	0x0000bf80


	//   ....[195]....
        /*0854*/ 	.word	0x0000bf90


	//   ....[196]....
        /*0858*/ 	.word	0x0000bfa0


	//   ....[197]....
        /*085c*/ 	.word	0x0000bfb0


	//   ....[198]....
        /*0860*/ 	.word	0x0000e240


	//   ....[199]....
        /*0864*/ 	.word	0x00011990


	//----- nvinfo : EIATTR_REG_RECONFIG
	.align		4
.L_1478:
        /*0868*/ 	.byte	0x01, 0x54
	.zero		2


	//----- nvinfo : EIATTR_SYSCALL_OFFSETS
	.align		4
        /*086c*/ 	.byte	0x04, 0x46
        /*086e*/ 	.short	(.L_1480 - .L_1479)


	//   ....[0]....
.L_1479:
        /*0870*/ 	.word	0x00001070


	//   ....[1]....
        /*0874*/ 	.word	0x00001160


	//   ....[2]....
        /*0878*/ 	.word	0x000012c0


	//   ....[3]....
        /*087c*/ 	.word	0x000013b0


	//----- nvinfo : EIATTR_MBARRIER_INSTR_OFFSETS
	.align		4
.L_1480:
        /*0880*/ 	.byte	0x04, 0x39
        /*0882*/ 	.short	(.L_1482 - .L_1481)


	//   ....[0]....
.L_1481:
        /*0884*/ 	.word	0x00000290
        /*0888*/ 	.word	0x000000ff
        /*088c*/ 	.word	0x00030c00
        /*0890*/ 	.short	0x0100
        /*0892*/ 	.byte	0x06
	.zero		1


	//   ....[1]....
        /*0894*/ 	.word	0x00000390
        /*0898*/ 	.word	0x000000ff
        /*089c*/ 	.word	0x00030c10
        /*08a0*/ 	.short	0x0100
        /*08a2*/ 	.byte	0x08
	.zero		1


	//   ....[2]....
        /*08a4*/ 	.word	0x000003a0
        /*08a8*/ 	.word	0x000000ff
        /*08ac*/ 	.word	0x00030c20
        /*08b0*/ 	.short	0x0100
        /*08b2*/ 	.byte	0x08
	.zero		1


	//   ....[3]....
        /*08b4*/ 	.word	0x000003b0
        /*08b8*/ 	.word	0x000000ff
        /*08bc*/ 	.word	0x00030c18
        /*08c0*/ 	.short	0x0100
        /*08c2*/ 	.byte	0x08
	.zero		1


	//   ....[4]....
        /*08c4*/ 	.word	0x000003c0
        /*08c8*/ 	.word	0x000000ff
        /*08cc*/ 	.word	0x00030c28
        /*08d0*/ 	.short	0x0100
        /*08d2*/ 	.byte	0x08
	.zero		1


	//   ....[5]....
        /*08d4*/ 	.word	0x000004f0
        /*08d8*/ 	.word	0x000000ff
        /*08dc*/ 	.word	0x00030c30
        /*08e0*/ 	.short	0x0100
        /*08e2*/ 	.byte	0x08
	.zero		1


	//   ....[6]....
        /*08e4*/ 	.word	0x00000500
        /*08e8*/ 	.word	0x000000ff
        /*08ec*/ 	.word	0x00030c40
        /*08f0*/ 	.short	0x0100
        /*08f2*/ 	.byte	0x08
	.zero		1


	//   ....[7]....
        /*08f4*/ 	.word	0x00000510
        /*08f8*/ 	.word	0x000000ff
        /*08fc*/ 	.word	0x00030c38
        /*0900*/ 	.short	0x0100
        /*0902*/ 	.byte	0x08
	.zero		1


	//   ....[8]....
        /*0904*/ 	.word	0x00000520
        /*0908*/ 	.word	0x000000ff
        /*090c*/ 	.word	0x00030c48
        /*0910*/ 	.short	0x0100
        /*0912*/ 	.byte	0x08
	.zero		1


	//   ....[9]....
        /*0914*/ 	.word	0x00001450
        /*0918*/ 	.word	0x00000010
        /*091c*/ 	.word	0x00030c00
        /*0920*/ 	.short	0x010a
        /*0922*/ 	.byte	0x3f
	.zero		1


	//   ....[10]....
        /*0924*/ 	.word	0x00001570
        /*0928*/ 	.word	0x00000010
        /*092c*/ 	.word	0x00030c00
        /*0930*/ 	.short	0x010a
        /*0932*/ 	.byte	0x3f
	.zero		1


	//   ....[11]....
        /*0934*/ 	.word	0x00001fd0
        /*0938*/ 	.word	0x00000008
        /*093c*/ 	.word	0x00030c10
        /*0940*/ 	.short	0x010a
        /*0942*/ 	.byte	0x3f
	.zero		1


	//   ....[12]....
        /*0944*/ 	.word	0x00002040
        /*0948*/ 	.word	0x00000008
        /*094c*/ 	.word	0x00030c10
        /*0950*/ 	.short	0x010a
        /*0952*/ 	.byte	0x3f
	.zero		1


	//   ....[13]....
        /*0954*/ 	.word	0x00002420
        /*0958*/ 	.word	0x00000008
        /*095c*/ 	.word	0x00030c30
        /*0960*/ 	.short	0x010a
        /*0962*/ 	.byte	0x3f
	.zero		1


	//   ....[14]....
        /*0964*/ 	.word	0x00002490
        /*0968*/ 	.word	0x00000008
        /*096c*/ 	.word	0x00030c30
        /*0970*/ 	.short	0x010a
        /*0972*/ 	.byte	0x3f
	.zero		1


	//   ....[15]....
        /*0974*/ 	.word	0x00005520
        /*0978*/ 	.word	0x00000009
        /*097c*/ 	.word	0x00000000
        /*0980*/ 	.short	0x0101
        /*0982*/ 	.byte	0x3f
	.zero		1


	//   ....[16]....
        /*0984*/ 	.word	0x00005970
        /*0988*/ 	.word	0x00000008
        /*098c*/ 	.word	0x00000000
        /*0990*/ 	.short	0x0101
        /*0992*/ 	.byte	0x3f
	.zero		1


	//   ....[17]....
        /*0994*/ 	.word	0x00006240
        /*0998*/ 	.word	0x00000007
        /*099c*/ 	.word	0x00030c10
        /*09a0*/ 	.short	0x010a
        /*09a2*/ 	.byte	0x3f
	.zero		1


	//   ....[18]....
        /*09a4*/ 	.word	0x000062c0
        /*09a8*/ 	.word	0x00000007
        /*09ac*/ 	.word	0x00030c10
        /*09b0*/ 	.short	0x010a
        /*09b2*/ 	.byte	0x3f
	.zero		1


	//   ....[19]....
        /*09b4*/ 	.word	0x000066d0
        /*09b8*/ 	.word	0x00000007
        /*09bc*/ 	.word	0x00030c30
        /*09c0*/ 	.short	0x010a
        /*09c2*/ 	.byte	0x3f
	.zero		1


	//   ....[20]....
        /*09c4*/ 	.word	0x00006760
        /*09c8*/ 	.word	0x00000007
        /*09cc*/ 	.word	0x00030c30
        /*09d0*/ 	.short	0x010a
        /*09d2*/ 	.byte	0x3f
	.zero		1


	//   ....[21]....
        /*09d4*/ 	.word	0x00008f30
        /*09d8*/ 	.word	0x00000008
        /*09dc*/ 	.word	0x00000000
        /*09e0*/ 	.short	0x0101
        /*09e2*/ 	.byte	0x3f
	.zero		1


	//   ....[22]....
        /*09e4*/ 	.word	0x00009390
        /*09e8*/ 	.word	0x00000007
        /*09ec*/ 	.word	0x00000000
        /*09f0*/ 	.short	0x0101
        /*09f2*/ 	.byte	0x3f
	.zero		1


	//   ....[23]....
        /*09f4*/ 	.word	0x00009bf0
        /*09f8*/ 	.word	0x00000007
        /*09fc*/ 	.word	0x00030c10
        /*0a00*/ 	.short	0x010a
        /*0a02*/ 	.byte	0x3f
	.zero		1


	//   ....[24]....
        /*0a04*/ 	.word	0x00009c70
        /*0a08*/ 	.word	0x00000007
        /*0a0c*/ 	.word	0x00030c10
        /*0a10*/ 	.short	0x010a
        /*0a12*/ 	.byte	0x3f
	.zero		1


	//   ....[25]....
        /*0a14*/ 	.word	0x0000a070
        /*0a18*/ 	.word	0x00000007
        /*0a1c*/ 	.word	0x00030c30
        /*0a20*/ 	.short	0x010a
        /*0a22*/ 	.byte	0x3f
	.zero		1


	//   ....[26]....
        /*0a24*/ 	.word	0x0000a100
        /*0a28*/ 	.word	0x00000007
        /*0a2c*/ 	.word	0x00030c30
        /*0a30*/ 	.short	0x010a
        /*0a32*/ 	.byte	0x3f
	.zero		1


	//   ....[27]....
        /*0a34*/ 	.word	0x0000d230
        /*0a38*/ 	.word	0x00000008
        /*0a3c*/ 	.word	0x00000000
        /*0a40*/ 	.short	0x0101
        /*0a42*/ 	.byte	0x3f
	.zero		1


	//   ....[28]....
        /*0a44*/ 	.word	0x0000d6a0
        /*0a48*/ 	.word	0x00000007
        /*0a4c*/ 	.word	0x00000000
        /*0a50*/ 	.short	0x0101
        /*0a52*/ 	.byte	0x3f
	.zero		1


	//   ....[29]....
        /*0a54*/ 	.word	0x0000ffc0
        /*0a58*/ 	.word	0x0000000f
        /*0a5c*/ 	.word	0x00030c20
        /*0a60*/ 	.short	0x010a
        /*0a62*/ 	.byte	0x3f
	.zero		1


	//   ....[30]....
        /*0a64*/ 	.word	0x000105b0
        /*0a68*/ 	.word	0x0000000f
        /*0a6c*/ 	.word	0x00030c40
        /*0a70*/ 	.short	0x010a
        /*0a72*/ 	.byte	0x3f
	.zero		1


	//   ....[31]....
        /*0a74*/ 	.word	0x00010810
        /*0a78*/ 	.word	0x0000000f
        /*0a7c*/ 	.word	0x00030c28
        /*0a80*/ 	.short	0x010a
        /*0a82*/ 	.byte	0x3f
	.zero		1


	//   ....[32]....
        /*0a84*/ 	.word	0x00010a70
        /*0a88*/ 	.word	0x0000000f
        /*0a8c*/ 	.word	0x00030c48
        /*0a90*/ 	.short	0x010a
        /*0a92*/ 	.byte	0x3f
	.zero		1


	//   ....[33]....
        /*0a94*/ 	.word	0x00010c70
        /*0a98*/ 	.word	0x0000000f
        /*0a9c*/ 	.word	0x00030c20
        /*0aa0*/ 	.short	0x010a
        /*0aa2*/ 	.byte	0x3f
	.zero		1


	//   ....[34]....
        /*0aa4*/ 	.word	0x00010f40
        /*0aa8*/ 	.word	0x0000000f
        /*0aac*/ 	.word	0x00030c40
        /*0ab0*/ 	.short	0x010a
        /*0ab2*/ 	.byte	0x3f
	.zero		1


	//   ....[35]....
        /*0ab4*/ 	.word	0x00011170
        /*0ab8*/ 	.word	0x0000000f
        /*0abc*/ 	.word	0x00030c28
        /*0ac0*/ 	.short	0x010a
        /*0ac2*/ 	.byte	0x3f
	.zero		1


	//   ....[36]....
        /*0ac4*/ 	.word	0x00011410
        /*0ac8*/ 	.word	0x00000003
        /*0acc*/ 	.word	0x00030c40
        /*0ad0*/ 	.short	0x010a
        /*0ad2*/ 	.byte	0x3f
	.zero		1


	//   ....[37]....
        /*0ad4*/ 	.word	0x00011800
        /*0ad8*/ 	.word	0x00000007
        /*0adc*/ 	.word	0x00000000
        /*0ae0*/ 	.short	0x010a
        /*0ae2*/ 	.byte	0x3f
	.zero		1


	//   ....[38]....
        /*0ae4*/ 	.word	0x00011850
        /*0ae8*/ 	.word	0x00000003
        /*0aec*/ 	.word	0x00000000
        /*0af0*/ 	.short	0x010a
        /*0af2*/ 	.byte	0x3f
	.zero		1


	//   ....[39]....
        /*0af4*/ 	.word	0x000118b0
        /*0af8*/ 	.word	0x00000005
        /*0afc*/ 	.word	0x00000000
        /*0b00*/ 	.short	0x010a
        /*0b02*/ 	.byte	0x3f
	.zero		1


	//   ....[40]....
        /*0b04*/ 	.word	0x000118e0
        /*0b08*/ 	.word	0x00000003
        /*0b0c*/ 	.word	0x00000000
        /*0b10*/ 	.short	0x010a
        /*0b12*/ 	.byte	0x3f
	.zero		1


	//   ....[41]....
        /*0b14*/ 	.word	0x000119c0
        /*0b18*/ 	.word	0x00000010
        /*0b1c*/ 	.word	0x00030c00
        /*0b20*/ 	.short	0x010a
        /*0b22*/ 	.byte	0x3f
	.zero		1


	//   ....[42]....
        /*0b24*/ 	.word	0x00011a10
        /*0b28*/ 	.word	0x00000008
        /*0b2c*/ 	.word	0x00030c10
        /*0b30*/ 	.short	0x010a
        /*0b32*/ 	.byte	0x3f
	.zero		1


	//   ....[43]....
        /*0b34*/ 	.word	0x00011a60
        /*0b38*/ 	.word	0x00000008
        /*0b3c*/ 	.word	0x00030c30
        /*0b40*/ 	.short	0x010a
        /*0b42*/ 	.byte	0x3f
	.zero		1


	//   ....[44]....
        /*0b44*/ 	.word	0x00011ab0
        /*0b48*/ 	.word	0x00000007
        /*0b4c*/ 	.word	0x00030c10
        /*0b50*/ 	.short	0x010a
        /*0b52*/ 	.byte	0x3f
	.zero		1


	//   ....[45]....
        /*0b54*/ 	.word	0x00011b00
        /*0b58*/ 	.word	0x00000007
        /*0b5c*/ 	.word	0x00030c30
        /*0b60*/ 	.short	0x010a
        /*0b62*/ 	.byte	0x3f
	.zero		1


	//   ....[46]....
        /*0b64*/ 	.word	0x00011b50
        /*0b68*/ 	.word	0x00000007
        /*0b6c*/ 	.word	0x00030c10
        /*0b70*/ 	.short	0x010a
        /*0b72*/ 	.byte	0x3f
	.zero		1


	//   ....[47]....
        /*0b74*/ 	.word	0x00011ba0
        /*0b78*/ 	.word	0x00000007
        /*0b7c*/ 	.word	0x00030c30
        /*0b80*/ 	.short	0x010a
        /*0b82*/ 	.byte	0x3f
	.zero		1


	//   ....[48]....
        /*0b84*/ 	.word	0x00011bf0
        /*0b88*/ 	.word	0x0000000f
        /*0b8c*/ 	.word	0x00030c20
        /*0b90*/ 	.short	0x010a
        /*0b92*/ 	.byte	0x3f
	.zero		1


	//   ....[49]....
        /*0b94*/ 	.word	0x00011c40
        /*0b98*/ 	.word	0x0000000f
        /*0b9c*/ 	.word	0x00030c40
        /*0ba0*/ 	.short	0x010a
        /*0ba2*/ 	.byte	0x3f
	.zero		1


	//   ....[50]....
        /*0ba4*/ 	.word	0x00011c90
        /*0ba8*/ 	.word	0x0000000f
        /*0bac*/ 	.word	0x00030c28
        /*0bb0*/ 	.short	0x010a
        /*0bb2*/ 	.byte	0x3f
	.zero		1


	//   ....[51]....
        /*0bb4*/ 	.word	0x00011ce0
        /*0bb8*/ 	.word	0x0000000f
        /*0bbc*/ 	.word	0x00030c48
        /*0bc0*/ 	.short	0x010a
        /*0bc2*/ 	.byte	0x3f
	.zero		1


	//   ....[52]....
        /*0bc4*/ 	.word	0x00011d40
        /*0bc8*/ 	.word	0x0000000f
        /*0bcc*/ 	.word	0x00030c20
        /*0bd0*/ 	.short	0x010a
        /*0bd2*/ 	.byte	0x3f
	.zero		1


	//   ....[53]....
        /*0bd4*/ 	.word	0x00011d90
        /*0bd8*/ 	.word	0x0000000f
        /*0bdc*/ 	.word	0x00030c40
        /*0be0*/ 	.short	0x010a
        /*0be2*/ 	.byte	0x3f
	.zero		1


	//   ....[54]....
        /*0be4*/ 	.word	0x00011de0
        /*0be8*/ 	.word	0x0000000f
        /*0bec*/ 	.word	0x00030c28
        /*0bf0*/ 	.short	0x010a
        /*0bf2*/ 	.byte	0x3f
	.zero		1


	//   ....[55]....
        /*0bf4*/ 	.word	0x00011e30
        /*0bf8*/ 	.word	0x00000003
        /*0bfc*/ 	.word	0x00030c40
        /*0c00*/ 	.short	0x010a
        /*0c02*/ 	.byte	0x3f
	.zero		1


	//   ....[56]....
        /*0c04*/ 	.word	0x00011f00
        /*0c08*/ 	.word	0x00000007
        /*0c0c*/ 	.word	0x00000000
        /*0c10*/ 	.short	0x010a
        /*0c12*/ 	.byte	0x3f
	.zero		1


	//   ....[57]....
        /*0c14*/ 	.word	0x00011f50
        /*0c18*/ 	.word	0x00000003
        /*0c1c*/ 	.word	0x00000000
        /*0c20*/ 	.short	0x010a
        /*0c22*/ 	.byte	0x3f
	.zero		1


	//   ....[58]....
        /*0c24*/ 	.word	0x00011fa0
        /*0c28*/ 	.word	0x00000005
        /*0c2c*/ 	.word	0x00000000
        /*0c30*/ 	.short	0x010a
        /*0c32*/ 	.byte	0x3f
	.zero		1


	//----- nvinfo : EIATTR_NUM_MBARRIERS
	.align		4
.L_1482:
        /*0c34*/ 	.byte	0x03, 0x38
        /*0c36*/ 	.short	0x0009


	//----- nvinfo : EIATTR_EXIT_INSTR_OFFSETS
	.align		4
        /*0c38*/ 	.byte	0x04, 0x1c
        /*0c3a*/ 	.short	(.L_1484 - .L_1483)


	//   ....[0]....
.L_1483:
        /*0c3c*/ 	.word	0x00011930


	//----- nvinfo : EIATTR_MAX_THREADS
	.align		4
.L_1484:
        /*0c40*/ 	.byte	0x04, 0x05
        /*0c42*/ 	.short	(.L_1486 - .L_1485)
.L_1485:
        /*0c44*/ 	.word	0x00000180
        /*0c48*/ 	.word	0x00000001
        /*0c4c*/ 	.word	0x00000001


	//----- nvinfo : EIATTR_CRS_STACK_SIZE
	.align		4
.L_1486:
        /*0c50*/ 	.byte	0x04, 0x1e
        /*0c52*/ 	.short	(.L_1488 - .L_1487)
.L_1487:
        /*0c54*/ 	.word	0x00000000


	//----- nvinfo : EIATTR_CBANK_PARAM_SIZE
	.align		4
.L_1488:
        /*0c58*/ 	.byte	0x03, 0x19
        /*0c5a*/ 	.short	0x06f0


	//----- nvinfo : EIATTR_PARAM_CBANK
	.align		4
        /*0c5c*/ 	.byte	0x04, 0x0a
        /*0c5e*/ 	.short	(.L_1490 - .L_1489)
	.align		4
.L_1489:
        /*0c60*/ 	.word	index@(.nv.constant0._ZN7cutlass13device_kernelIN5flash11enable_sm90INS1_16FlashAttnBwdSm90INS1_25CollectiveMainloopBwdSm90ILi2ELi2ELi2EN4cute5tupleIJNS5_1CILi1EEES8_S8_EEENS6_IJNS7_ILi128EEESA_NS7_ILi64EEEEEENS_6half_tEfNS_4arch4Sm90ELb0ELb1ELb0ELb1ELb0ELb1ELb0ELb0ELi2ELi1ELi2ELi2ELb0EEENS1_24CollectiveEpilogueBwdGQAISC_fSF_Li256ELb1ELb0EEENS1_19SingleTileSchedulerILb1ELb0ELb0ELi128EEEEEEEEEvNT_6ParamsE)
        /*0c64*/ 	.short	0x0210
        /*0c66*/ 	.short	0x06f0


	//----- nvinfo : EIATTR_SW_WAR
	.align		4
.L_1490:
        /*0c68*/ 	.byte	0x04, 0x36
        /*0c6a*/ 	.short	(.L_1492 - .L_1491)
.L_1491:
        /*0c6c*/ 	.word	0x00000008
.L_1492:


//--------------------- .nv.info._ZN7cutlass13device_kernelIN5flash11enable_sm90INS1_16FlashAttnBwdSm90INS1_25CollectiveMainloopBwdSm90ILi2ELi2ELi2EN4cute5tupleIJNS5_1CILi1EEES8_S8_EEENS6_IJNS7_ILi128EEESA_NS7_ILi64EEEEEENS_6half_tEfNS_4arch4Sm90ELb0ELb1ELb0ELb1ELb1ELb1ELb0ELb0ELi2ELi1ELi2ELi2ELb0EEENS1_24CollectiveEpilogueBwdGQAISC_fSF_Li256ELb1ELb1EEENS1_19SingleTileSchedulerILb1ELb0ELb0ELi128EEEEEEEEEvNT_6ParamsE --------------------------
	.section	.nv.info._ZN7cutlass13device_kernelIN5flash11enable_sm90INS1_16FlashAttnBwdSm90INS1_25CollectiveMainloopBwdSm90ILi2ELi2ELi2EN4cute5tupleIJNS5_1CILi1EEES8_S8_EEENS6_IJNS7_ILi128EEESA_NS7_ILi64EEEEEENS_6half_tEfNS_4arch4Sm90ELb0ELb1ELb0ELb1ELb1ELb1ELb0ELb0ELi2ELi1ELi2ELi2ELb0EEENS1_24CollectiveEpilogueBwdGQAISC_fSF_Li256ELb1ELb1EEENS1_19SingleTileSchedulerILb1ELb0ELb0ELi128EEEEEEEEEvNT_6ParamsE,"",@"SHT_CUDA_INFO"
	.sectionflags	@""
	.align	4


	//----- nvinfo : EIATTR_CUDA_API_VERSION
	.align		4
        /*0000*/ 	.byte	0x04, 0x37
        /*0002*/ 	.short	(.L_1494 - .L_1493)
.L_1493:
        /*0004*/ 	.word	0x00000082


	//----- nvinfo : EIATTR_KPARAM_INFO
	.align		4
.L_1494:
        /*0008*/ 	.byte	0x04, 0x17
        /*000a*/ 	.short	(.L_1496 - .L_1495)
.L_1495:
        /*000c*/ 	.word	0x00000000
        /*0010*/ 	.short	0x0000
        /*0012*/ 	.short	0x0070
        /*0014*/ 	.byte	0x00, 0xf0, 0x01, 0x1a


	//----- nvinfo : EIATTR_SPARSE_MMA_MASK
	.align		4
.L_1496:
        /*0018*/ 	.byte	0x03, 0x50
        /*001a*/ 	.short	0x0000


	//----- nvinfo : EIATTR_MAXREG_COUNT
	.align		4
        /*001c*/ 	.byte	0x03, 0x1b
        /*001e*/ 	.short	0x00a8


	//----- nvinfo : EIATTR_NUM_BARRIERS
	.align		4
        /*0020*/ 	.byte	0x02, 0x4c
        /*0022*/ 	.byte	0x10
	.zero		1


	//----- nvinfo : EIATTR_EXTERNS
	.align		4
        /*0024*/ 	.byte	0x04, 0x0f
        /*0026*/ 	.short	(.L_1498 - .L_1497)


	//   ....[0]....
	.align		4
.L_1497:
        /*0028*/ 	.word	index@(__assertfail)


	//----- nvinfo : EIATTR_ANNOTATIONS
	.align		4
.L_1498:
        /*002c*/ 	.byte	0x04, 0x55
        /*002e*/ 	.short	(.L_1500 - .L_1499)


	//   ....[0]....
.L_1499:
        /* <DEDUP_REMOVED lines=31> */


	//----- nvinfo : EIATTR_MERCURY_ISA_VERSION
	.align		4
.L_1500:
        /*0210*/ 	.byte	0x03, 0x5f
        /*0212*/ 	.short	0x0101


	//----- nvinfo : EIATTR_INT_WARP_WIDE_INSTR_OFFSETS
	.align		4
        /*0214*/ 	.byte	0x04, 0x31
        /*0216*/ 	.short	(.L_1502 - .L_1501)


	//   ....[0]....
.L_1501:
        /*0218*/ 	.word	0x00000190


	//   ....[1]....
        /*021c*/ 	.word	0x000001c0


	//   ....[2]....
        /*0220*/ 	.word	0x0000f5b0


	//   ....[3]....
        /*0224*/ 	.word	0x0000fc00


	//   ....[4]....
        /*0228*/ 	.word	0x000100b0


	//   ....[5]....
        /*022c*/ 	.word	0x00010370


	//   ....[6]....
        /*0230*/ 	.word	0x000105d0


	//   ....[7]....
        /*0234*/ 	.word	0x00010760


	//----- nvinfo : EIATTR_COOP_GROUP_MASK_REGIDS
	.align		4
.L_1502:
        /*0238*/ 	.byte	0x04, 0x29
        /*023a*/ 	.short	(.L_1504 - .L_1503)


	//   ....[0]....
.L_1503:
        /*023c*/ 	.word	0xffffffff


	//   ....[1]....
        /*0240*/ 	.word	0xffffffff


	//   ....[2]....
        /*0244*/ 	.word	0xffffffff


	//   ....[3]....
        /*0248*/ 	.word	0xffffffff


	//   ....[4]....
        /*024c*/ 	.word	0xffffffff


	//   ....[5]....
        /*0250*/ 	.word	0xffffffff


	//   ....[6]....
        /*0254*/ 	.word	0xffffffff


	//   ....[7]....
        /*0258*/ 	.word	0xffffffff


	//   ....[8]....
        /*025c*/ 	.word	0xffffffff


	//   ....[9]....
        /*0260*/ 	.word	0xffffffff


	//   ....[10]....
        /*0264*/ 	.word	0xffffffff


	//   ....[11]....
        /*0268*/ 	.word	0xffffffff


	//   ....[12]....
        /*026c*/ 	.word	0xffffffff


	//   ....[13]....
        /*0270*/ 	.word	0xffffffff


	//   ....[14]....
        /*0274*/ 	.word	0xffffffff


	//   ....[15]....
        /*0278*/ 	.word	0xffffffff


	//   ....[16]....
        /*027c*/ 	.word	0xffffffff


	//   ....[17]....
        /*0280*/ 	.word	0xffffffff


	//   ....[18]....
        /*0284*/ 	.word	0xffffffff


	//   ....[19]....
        /*0288*/ 	.word	0xffffffff


	//   ....[20]....
        /*028c*/ 	.word	0xffffffff


	//   ....[21]....
        /*0290*/ 	.word	0xffffffff


	//   ....[22]....
        /*0294*/ 	.word	0xffffffff


	//   ....[23]....
        /*0298*/ 	.word	0xffffffff


	//   ....[24]....
        /*029c*/ 	.word	0xffffffff


	//   ....[25]....
        /*02a0*/ 	.word	0xffffffff


	//   ....[26]....
        /*02a4*/ 	.word	0xffffffff


	//   ....[27]....
        /*02a8*/ 	.word	0xffffffff


	//   ....[28]....
        /*02ac*/ 	.word	0xffffffff


	//   ....[29]....
        /*02b0*/ 	.word	0xffffffff


	//   ....[30]....
        /*02b4*/ 	.word	0xffffffff


	//   ....[31]....
        /*02b8*/ 	.word	0xffffffff


	//   ....[32]....
        /*02bc*/ 	.word	0xffffffff


	//   ....[33]....
        /*02c0*/ 	.word	0xffffffff


	//   ....[34]....
        /*02c4*/ 	.word	0xffffffff


	//   ....[35]....
        /*02c8*/ 	.word	0xffffffff


	//   ....[36]....
        /*02cc*/ 	.word	0xffffffff


	//   ....[37]....
        /*02d0*/ 	.word	0xffffffff


	//   ....[38]....
        /*02d4*/ 	.word	0xffffffff


	//   ....[39]....
        /*02d8*/ 	.word	0xffffffff


	//   ....[40]....
        /*02dc*/ 	.word	0xffffffff


	//   ....[41]....
        /*02e0*/ 	.word	0xffffffff


	//   ....[42]....
        /*02e4*/ 	.word	0xffffffff


	//   ....[43]....
        /*02e8*/ 	.word	0xffffffff


	//   ....[44]....
        /*02ec*/ 	.word	0xffffffff


	//   ....[45]....
        /*02f0*/ 	.word	0xffffffff


	//   ....[46]....
        /*02f4*/ 	.word	0xffffffff


	//   ....[47]....
        /*02f8*/ 	.word	0xffffffff


	//   ....[48]....
        /*02fc*/ 	.word	0xffffffff


	//   ....[49]....
        /*0300*/ 	.word	0xffffffff


	//   ....[50]....
        /*0304*/ 	.word	0xffffffff


	//   ....[51]....
        /*0308*/ 	.word	0xffffffff


	//   ....[52]....
        /*030c*/ 	.word	0xffffffff


	//   ....[53]....
        /*0310*/ 	.word	0xffffffff


	//   ....[54]....
        /*0314*/ 	.word	0xffffffff


	//   ....[55]....
        /*0318*/ 	.word	0xffffffff


	//   ....[56]....
        /*031c*/ 	.word	0xffffffff


	//   ....[57]....
        /*0320*/ 	.word	0xffffffff


	//   ....[58]....
        /*0324*/ 	.word	0xffffffff


	//   ....[59]....
        /*0328*/ 	.word	0xffffffff


	//   ....[60]....
        /*032c*/ 	.word	0xffffffff


	//   ....[61]....
        /*0330*/ 	.word	0xffffffff


	//   ....[62]....
        /*0334*/ 	.word	0xffffffff


	//   ....[63]....
        /*0338*/ 	.word	0xffffffff


	//   ....[64]....
        /*033c*/ 	.word	0xffffffff


	//   ....[65]....
        /*0340*/ 	.word	0xffffffff


	//   ....[66]....
        /*0344*/ 	.word	0xffffffff


	//   ....[67]....
        /*0348*/ 	.word	0xffffffff


	//   ....[68]....
        /*034c*/ 	.word	0xffffffff


	//   ....[69]....
        /*0350*/ 	.word	0xffffffff


	//   ....[70]....
        /*0354*/ 	.word	0xffffffff


	//   ....[71]....
        /*0358*/ 	.word	0xffffffff


	//   ....[72]....
        /*035c*/ 	.word	0xffffffff


	//   ....[73]....
        /*0360*/ 	.word	0xffffffff


	//   ....[74]....
        /*0364*/ 	.word	0xffffffff


	//   ....[75]....
        /*0368*/ 	.word	0xffffffff


	//   ....[76]....
        /*036c*/ 	.word	0xffffffff


	//   ....[77]....
        /*0370*/ 	.word	0xffffffff


	//   ....[78]....
        /*0374*/ 	.word	0xffffffff


	//   ....[79]....
        /*0378*/ 	.word	0xffffffff


	//   ....[80]....
        /*037c*/ 	.word	0xffffffff


	//   ....[81]....
        /*0380*/ 	.word	0xffffffff


	//   ....[82]....
        /*0384*/ 	.word	0xffffffff


	//   ....[83]....
        /*0388*/ 	.word	0xffffffff


	//   ....[84]....
        /*038c*/ 	.word	0xffffffff


	//   ....[85]....
        /*0390*/ 	.word	0xffffffff


	//   ....[86]....
        /*0394*/ 	.word	0xffffffff


	//   ....[87]....
        /*0398*/ 	.word	0xffffffff


	//   ....[88]....
        /*039c*/ 	.word	0xffffffff


	//   ....[89]....
        /*03a0*/ 	.word	0xffffffff


	//   ....[90]....
        /*03a4*/ 	.word	0xffffffff


	//   ....[91]....
        /*03a8*/ 	.word	0xffffffff


	//   ....[92]....
        /*03ac*/ 	.word	0xffffffff


	//   ....[93]....
        /*03b0*/ 	.word	0xffffffff


	//   ....[94]....
        /*03b4*/ 	.word	0xffffffff


	//   ....[95]....
        /*03b8*/ 	.word	0xffffffff


	//   ....[96]....
        /*03bc*/ 	.word	0xffffffff


	//   ....[97]....
        /*03c0*/ 	.word	0xffffffff


	//   ....[98]....
        /*03c4*/ 	.word	0xffffffff


	//   ....[99]....
        /*03c8*/ 	.word	0xffffffff


	//   ....[100]....
        /*03cc*/ 	.word	0xffffffff


	//   ....[101]....
        /*03d0*/ 	.word	0xffffffff


	//   ....[102]....
        /*03d4*/ 	.word	0xffffffff


	//   ....[103]....
        /*03d8*/ 	.word	0xffffffff


	//   ....[104]....
        /*03dc*/ 	.word	0xffffffff


	//   ....[105]....
        /*03e0*/ 	.word	0xffffffff


	//   ....[106]....
        /*03e4*/ 	.word	0xffffffff


	//   ....[107]....
        /*03e8*/ 	.word	0xffffffff


	//   ....[108]....
        /*03ec*/ 	.word	0xffffffff


	//   ....[109]....
        /*03f0*/ 	.word	0xffffffff


	//   ....[110]....
        /*03f4*/ 	.word	0xffffffff


	//   ....[111]....
        /*03f8*/ 	.word	0xffffffff


	//   ....[112]....
        /*03fc*/ 	.word	0xffffffff


	//   ....[113]....
        /*0400*/ 	.word	0xffffffff


	//   ....[114]....
        /*0404*/ 	.word	0xffffffff


	//   ....[115]....
        /*0408*/ 	.word	0xffffffff


	//   ....[116]....
        /*040c*/ 	.word	0xffffffff


	//   ....[117]....
        /*0410*/ 	.word	0xffffffff


	//   ....[118]....
        /*0414*/ 	.word	0xffffffff


	//   ....[119]....
        /*0418*/ 	.word	0xffffffff


	//   ....[120]....
        /*041c*/ 	.word	0xffffffff


	//   ....[121]....
        /*0420*/ 	.word	0xffffffff


	//   ....[122]....
        /*0424*/ 	.word	0xffffffff


	//   ....[123]....
        /*0428*/ 	.word	0xffffffff


	//   ....[124]....
        /*042c*/ 	.word	0xffffffff


	//   ....[125]....
        /*0430*/ 	.word	0xffffffff


	//   ....[126]....
        /*0434*/ 	.word	0xffffffff


	//   ....[127]....
        /*0438*/ 	.word	0xffffffff


	//   ....[128]....
        /*043c*/ 	.word	0xffffffff


	//   ....[129]....
        /*0440*/ 	.word	0xffffffff


	//   ....[130]....
        /*0444*/ 	.word	0xffffffff


	//   ....[131]....
        /*0448*/ 	.word	0xffffffff


	//   ....[132]....
        /*044c*/ 	.word	0xffffffff


	//   ....[133]....
        /*0450*/ 	.word	0xffffffff


	//   ....[134]....
        /*0454*/ 	.word	0xffffffff


	//   ....[135]....
        /*0458*/ 	.word	0xffffffff


	//   ....[136]....
        /*045c*/ 	.word	0xffffffff


	//   ....[137]....
        /*0460*/ 	.word	0xffffffff


	//   ....[138]....
        /*0464*/ 	.word	0xffffffff


	//   ....[139]....
        /*0468*/ 	.word	0xffffffff


	//   ....[140]....
        /*046c*/ 	.word	0xffffffff


	//   ....[141]....
        /*0470*/ 	.word	0xffffffff


	//   ....[142]....
        /*0474*/ 	.word	0xffffffff


	//   ....[143]....
        /*0478*/ 	.word	0xffffffff


	//   ....[144]....
        /*047c*/ 	.word	0xffffffff


	//   ....[145]....
        /*0480*/ 	.word	0xffffffff


	//   ....[146]....
        /*0484*/ 	.word	0xffffffff


	//   ....[147]....
        /*0488*/ 	.word	0xffffffff


	//   ....[148]....
        /*048c*/ 	.word	0xffffffff


	//   ....[149]....
        /*0490*/ 	.word	0xffffffff


	//   ....[150]....
        /*0494*/ 	.word	0xffffffff


	//   ....[151]....
        /*0498*/ 	.word	0xffffffff


	//   ....[152]....
        /*049c*/ 	.word	0xffffffff


	//   ....[153]....
        /*04a0*/ 	.word	0xffffffff


	//   ....[154]....
        /*04a4*/ 	.word	0xffffffff


	//   ....[155]....
        /*04a8*/ 	.word	0xffffffff


	//   ....[156]....
        /*04ac*/ 	.word	0xffffffff


	//   ....[157]....
        /*04b0*/ 	.word	0xffffffff


	//   ....[158]....
        /*04b4*/ 	.word	0xffffffff


	//   ....[159]....
        /*04b8*/ 	.word	0xffffffff


	//   ....[160]....
        /*04bc*/ 	.word	0xffffffff


	//   ....[161]....
        /*04c0*/ 	.word	0xffffffff


	//   ....[162]....
        /*04c4*/ 	.word	0xffffffff


	//   ....[163]....
        /*04c8*/ 	.word	0xffffffff


	//   ....[164]....
        /*04cc*/ 	.word	0xffffffff


	//   ....[165]....
        /*04d0*/ 	.word	0xffffffff


	//   ....[166]....
        /*04d4*/ 	.word	0xffffffff


	//   ....[167]....
        /*04d8*/ 	.word	0xffffffff


	//   ....[168]....
        /*04dc*/ 	.word	0xffffffff


	//   ....[169]....
        /*04e0*/ 	.word	0xffffffff


	//   ....[170]....
        /*04e4*/ 	.word	0xffffffff


	//   ....[171]....
        /*04e8*/ 	.word	0xffffffff


	//   ....[172]....
        /*04ec*/ 	.word	0xffffffff


	//   ....[173]....
        /*04f0*/ 	.word	0xffffffff


	//   ....[174]....
        /*04f4*/ 	.word	0xffffffff


	//   ....[175]....
        /*04f8*/ 	.word	0xffffffff


	//   ....[176]....
        /*04fc*/ 	.word	0xffffffff


	//   ....[177]....
        /*0500*/ 	.word	0xffffffff


	//   ....[178]....
        /*0504*/ 	.word	0xffffffff


	//   ....[179]....
        /*0508*/ 	.word	0xffffffff


	//   ....[180]....
        /*050c*/ 	.word	0xffffffff


	//   ....[181]....
        /*0510*/ 	.word	0xffffffff


	//   ....[182]....
        /*0514*/ 	.word	0xffffffff


	//   ....[183]....
        /*0518*/ 	.word	0xffffffff


	//   ....[184]....
        /*051c*/ 	.word	0xffffffff


	//   ....[185]....
        /*0520*/ 	.word	0xffffffff


	//   ....[186]....
        /*0524*/ 	.word	0xffffffff


	//   ....[187]....
        /*0528*/ 	.word	0xffffffff


	//   ....[188]....
        /*052c*/ 	.word	0xffffffff


	//   ....[189]....
        /*0530*/ 	.word	0xffffffff


	//   ....[190]....
        /*0534*/ 	.word	0xffffffff


	//   ....[191]....
        /*0538*/ 	.word	0xffffffff


	//   ....[192]....
        /*053c*/ 	.word	0xffffffff


	//   ....[193]....
        /*0540*/ 	.word	0xffffffff


	//   ....[194]....
        /*0544*/ 	.word	0xffffffff


	//   ....[195]....
        /*0548*/ 	.word	0xffffffff


	//   ....[196]....
        /*054c*/ 	.word	0xffffffff


	//   ....[197]....
        /*0550*/ 	.word	0xffffffff


	//   ....[198]....
        /*0554*/ 	.word	0xffffffff


	//   ....[199]....
        /*0558*/ 	.word	0xffffffff


	//   ....[200]....
        /*055c*/ 	.word	0xffffffff


	//   ....[201]....
        /*0560*/ 	.word	0xffffffff


	//   ....[202]....
        /*0564*/ 	.word	0xffffffff


	//   ....[203]....
        /*0568*/ 	.word	0xffffffff


	//   ....[204]....
        /*056c*/ 	.word	0xffffffff


	//   ....[205]....
        /*0570*/ 	.word	0xffffffff


	//   ....[206]....
        /*0574*/ 	.word	0xffffffff


	//   ....[207]....
        /*0578*/ 	.word	0xffffffff


	//   ....[208]....
        /*057c*/ 	.word	0xffffffff


	//   ....[209]....
        /*0580*/ 	.word	0xffffffff


	//   ....[210]....
        /*0584*/ 	.word	0xffffffff


	//   ....[211]....
        /*0588*/ 	.word	0xffffffff


	//   ....[212]....
        /*058c*/ 	.word	0x0500000f


	//   ....[213]....
        /*0590*/ 	.word	0x0500000f


	//   ....[214]....
        /*0594*/ 	.word	0x0500000f


	//   ....[215]....
        /*0598*/ 	.word	0x0500000f


	//   ....[216]....
        /*059c*/ 	.word	0x0500000f


	//   ....[217]....
        /*05a0*/ 	.word	0x0500000f


	//----- nvinfo : EIATTR_COOP_GROUP_INSTR_OFFSETS
	.align		4
.L_1504:
        /*05a4*/ 	.byte	0x04, 0x28
        /*05a6*/ 	.short	(.L_1506 - .L_1505)


	//   ....[0]....
.L_1505:
        /*05a8*/ 	.word	0x00000070


	//   ....[1]....
        /*05ac*/ 	.word	0x000001a0


	//   ....[2]....
        /*05b0*/ 	.word	0x000001f0


	//   ....[3]....
        /*05b4*/ 	.word	0x000003e0


	//   ....[4]....
        /*05b8*/ 	.word	0x00000620


	//   ....[5]....
        /*05bc*/ 	.word	0x00001410


	//   ....[6]....
        /*05c0*/ 	.word	0x00002630


	//   ....[7]....
        /*05c4*/ 	.word	0x000026f0


	//   ....[8]....
        /*05c8*/ 	.word	0x00002720


	//   ....[9]....
        /*05cc*/ 	.word	0x00002850


	//   ....[10]....
        /*05d0*/ 	.word	0x000028f0


	//   ....[11]....
        /*05d4*/ 	.word	0x00002c60


	//   ....[12]....
        /*05d8*/ 	.word	0x00002cb0


	//   ....[13]....
        /*05dc*/ 	.word	0x00002fd0


	//   ....[14]....
        /*05e0*/ 	.word	0x00003150


	//   ....[15]....
        /*05e4*/ 	.word	0x00003200


	//   ....[16]....
        /*05e8*/ 	.word	0x00003240


	//   ....[17]....
        /*05ec*/ 	.word	0x00003270


	//   ....[18]....
        /*05f0*/ 	.word	0x000032b0


	//   ....[19]....
        /*05f4*/ 	.word	0x000033b0


	//   ....[20]....
        /*05f8*/ 	.word	0x000033f0


	//   ....[21]....
        /*05fc*/ 	.word	0x00003590


	//   ....[22]....
        /*0600*/ 	.word	0x000036c0


	//   ....[23]....
        /*0604*/ 	.word	0x00003760


	//   ....[24]....
        /*0608*/ 	.word	0x00003800


	//   ....[25]....
        /*060c*/ 	.word	0x00003840


	//   ....[26]....
        /*0610*/ 	.word	0x00003870


	//   ....[27]....
        /*0614*/ 	.word	0x00003960


	//   ....[28]....
        /*0618*/ 	.word	0x000039a0


	//   ....[29]....
        /*061c*/ 	.word	0x000039e0


	//   ....[30]....
        /*0620*/ 	.word	0x00003a00


	//   ....[31]....
        /*0624*/ 	.word	0x00003a40


	//   ....[32]....
        /*0628*/ 	.word	0x00003af0


	//   ....[33]....
        /*062c*/ 	.word	0x00003b30


	//   ....[34]....
        /*0630*/ 	.word	0x00003b70


	//   ....[35]....
        /*0634*/ 	.word	0x00003bb0


	//   ....[36]....
        /*0638*/ 	.word	0x00003c60


	//   ....[37]....
        /*063c*/ 	.word	0x00003da0


	//   ....[38]....
        /*0640*/ 	.word	0x00003e00


	//   ....[39]....
        /*0644*/ 	.word	0x00003e40


	//   ....[40]....
        /*0648*/ 	.word	0x00003e50


	//   ....[41]....
        /*064c*/ 	.word	0x00003e70


	//   ....[42]....
        /*0650*/ 	.word	0x00003e80


	//   ....[43]....
        /*0654*/ 	.word	0x00003ea0


	//   ....[44]....
        /*0658*/ 	.word	0x00003ec0


	//   ....[45]....
        /*065c*/ 	.word	0x00003f40


	//   ....[46]....
        /*0660*/ 	.word	0x00003fb0


	//   ....[47]....
        /*0664*/ 	.word	0x00003ff0


	//   ....[48]....
        /*0668*/ 	.word	0x00004030


	//   ....[49]....
        /*066c*/ 	.word	0x00004070


	//   ....[50]....
        /*0670*/ 	.word	0x000040d0


	//   ....[51]....
        /*0674*/ 	.word	0x00004110


	//   ....[52]....
        /*0678*/ 	.word	0x00004160


	//   ....[53]....
        /*067c*/ 	.word	0x000041b0


	//   ....[54]....
        /*0680*/ 	.word	0x00004200


	//   ....[55]....
        /*0684*/ 	.word	0x00004260


	//   ....[56]....
        /*0688*/ 	.word	0x000042a0


	//   ....[57]....
        /*068c*/ 	.word	0x000042e0


	//   ....[58]....
        /*0690*/ 	.word	0x00004320


	//   ....[59]....
        /*0694*/ 	.word	0x00004360


	//   ....[60]....
        /*0698*/ 	.word	0x000043a0


	//   ....[61]....
        /*069c*/ 	.word	0x000043e0


	//   ....[62]....
        /*06a0*/ 	.word	0x00004420


	//   ....[63]....
        /*06a4*/ 	.word	0x00004460


	//   ....[64]....
        /*06a8*/ 	.word	0x000044a0


	//   ....[65]....
        /*06ac*/ 	.word	0x000044e0


	//   ....[66]....
        /*06b0*/ 	.word	0x00004520


	//   ....[67]....
        /*06b4*/ 	.word	0x00004560


	//   ....[68]....
        /*06b8*/ 	.word	0x000045a0


	//   ....[69]....
        /*06bc*/ 	.word	0x000045e0


	//   ....[70]....
        /*06c0*/ 	.word	0x00006800


	//   ....[71]....
        /*06c4*/ 	.word	0x00006860


	//   ....[72]....
        /*06c8*/ 	.word	0x000068a0


	//   ....[73]....
        /*06cc*/ 	.word	0x000068d0


	//   ....[74]....
        /*06d0*/ 	.word	0x00006900


	//   ....[75]....
        /*06d4*/ 	.word	0x00006930


	//   ....[76]....
        /*06d8*/ 	.word	0x00006c10


	//   ....[77]....
        /*06dc*/ 	.word	0x00006c20


	//   ....[78]....
        /*06e0*/ 	.word	0x00006c50


	//   ....[79]....
        /*06e4*/ 	.word	0x00006c80


	//   ....[80]....
        /*06e8*/ 	.word	0x00006cc0


	//   ....[81]....
        /*06ec*/ 	.word	0x00006db0


	//   ....[82]....
        /*06f0*/ 	.word	0x00006e90


	//   ....[83]....
        /*06f4*/ 	.word	0x00006ed0


	//   ....[84]....
        /*06f8*/ 	.word	0x00006f10


	//   ....[85]....
        /*06fc*/ 	.word	0x00006f20


	//   ....[86]....
        /*0700*/ 	.word	0x00006f50


	//   ....[87]....
        /*0704*/ 	.word	0x00006f60


	//   ....[88]....
        /*0708*/ 	.word	0x00006f80


	//   ....[89]....
        /*070c*/ 	.word	0x00006fc0


	//   ....[90]....
        /*0710*/ 	.word	0x00007090


	//   ....[91]....
        /*0714*/ 	.word	0x000070d0


	//   ....[92]....
        /*0718*/ 	.word	0x00007110


	//   ....[93]....
        /*071c*/ 	.word	0x00007150


	//   ....[94]....
        /*0720*/ 	.word	0x00007190


	//   ....[95]....
        /*0724*/ 	.word	0x000071e0


	//   ....[96]....
        /*0728*/ 	.word	0x00007220


	//   ....[97]....
        /*072c*/ 	.word	0x00007270


	//   ....[98]....
        /*0730*/ 	.word	0x000072b0


	//   ....[99]....
        /*0734*/ 	.word	0x000073c0


	//   ....[100]....
        /*0738*/ 	.word	0x00007440


	//   ....[101]....
        /*073c*/ 	.word	0x000074a0


	//   ....[102]....
        /*0740*/ 	.word	0x00007880


	//   ....[103]....
        /*0744*/ 	.word	0x00007890


	//   ....[104]....
        /*0748*/ 	.word	0x000078a0


	//   ....[105]....
        /*074c*/ 	.word	0x000078b0


	//   ....[106]....
        /*0750*/ 	.word	0x000078c0


	//   ....[107]....
        /*0754*/ 	.word	0x000078d0


	//   ....[108]....
        /*0758*/ 	.word	0x00007900


	//   ....[109]....
        /*075c*/ 	.word	0x00007930


	//   ....[110]....
        /*0760*/ 	.word	0x00007970


	//   ....[111]....
        /*0764*/ 	.word	0x00007990


	//   ....[112]....
        /*0768*/ 	.word	0x000079d0


	//   ....[113]....
        /*076c*/ 	.word	0x00007a10


	//   ....[114]....
        /*0770*/ 	.word	0x00007a50


	//   ....[115]....
        /*0774*/ 	.word	0x00007a60


	//   ....[116]....
        /*0778*/ 	.word	0x00007a90


	//   ....[117]....
        /*077c*/ 	.word	0x00007ad0


	//   ....[118]....
        /*0780*/ 	.word	0x00007b00


	//   ....[119]....
        /*0784*/ 	.word	0x00007b20


	//   ....[120]....
        /*0788*/ 	.word	0x00007b50


	//   ....[121]....
        /*078c*/ 	.word	0x00007b90


	//   ....[122]....
        /*0790*/ 	.word	0x00007bd0


	//   ....[123]....
        /*0794*/ 	.word	0x00007c10


	//   ....[124]....
        /*0798*/ 	.word	0x00007c50


	//   ....[125]....
        /*079c*/ 	.word	0x00007c60


	//   ....[126]....
        /*07a0*/ 	.word	0x00007ca0


	//   ....[127]....
        /*07a4*/ 	.word	0x00007ce0


	//   ....[128]....
        /*07a8*/ 	.word	0x00007d20


	//   ....[129]....
        /*07ac*/ 	.word	0x00007d30


	//   ....[130]....
        /*07b0*/ 	.word	0x00007d40


	//   ....[131]....
        /*07b4*/ 	.word	0x00007d50


	//   ....[132]....
        /*07b8*/ 	.word	0x00007d90


	//   ....[133]....
        /*07bc*/ 	.word	0x00007dd0


	//   ....[134]....
        /*07c0*/ 	.word	0x0000a230


	//   ....[135]....
        /*07c4*/ 	.word	0x0000a350


	//   ....[136]....
        /*07c8*/ 	.word	0x0000a3b0


	//   ....[137]....
        /*07cc*/ 	.word	0x0000a480


	//   ....[138]....
        /*07d0*/ 	.word	0x0000a4d0


	//   ....[139]....
        /*07d4*/ 	.word	0x0000a5b0


	//   ....[140]....
        /*07d8*/ 	.word	0x0000a610


	//   ....[141]....
        /*07dc*/ 	.word	0x0000a650


	//   ....[142]....
        /*07e0*/ 	.word	0x0000a6d0


	//   ....[143]....
        /*07e4*/ 	.word	0x0000a760


	//   ....[144]....
        /*07e8*/ 	.word	0x0000a7a0


	//   ....[145]....
        /*07ec*/ 	.word	0x0000a860


	//   ....[146]....
        /*07f0*/ 	.word	0x0000a8a0


	//   ....[147]....
        /*07f4*/ 	.word	0x0000a8e0


	//   ....[148]....
        /*07f8*/ 	.word	0x0000a920


	//   ....[149]....
        /*07fc*/ 	.word	0x0000a980


	//   ....[150]....
        /*0800*/ 	.word	0x0000aa80


	//   ....[151]....
        /*0804*/ 	.word	0x0000acf0


	//   ....[152]....
        /*0808*/ 	.word	0x0000ae00


	//   ....[153]....
        /*080c*/ 	.word	0x0000ae40


	//   ....[154]....
        /*0810*/ 	.word	0x0000aed0


	//   ....[155]....
        /*0814*/ 	.word	0x0000b3a0


	//   ....[156]....
        /*0818*/ 	.word	0x0000b4a0


	//   ....[157]....
        /*081c*/ 	.word	0x0000b4d0


	//   ....[158]....
        /*0820*/ 	.word	0x0000b510


	//   ....[159]....
        /*0824*/ 	.word	0x0000b540


	//   ....[160]....
        /*0828*/ 	.word	0x0000b650


	//   ....[161]....
        /*082c*/ 	.word	0x0000b840


	//   ....[162]....
        /*0830*/ 	.word	0x0000b890


	//   ....[163]....
        /*0834*/ 	.word	0x0000b8d0


	//   ....[164]....
        /*0838*/ 	.word	0x0000b910


	//   ....[165]....
        /*083c*/ 	.word	0x0000b920


	//   ....[166]....
        /*0840*/ 	.word	0x0000baf0


	//   ....[167]....
        /*0844*/ 	.word	0x0000bb00


	//   ....[168]....
        /*0848*/ 	.word	0x0000bb10


	//   ....[169]....
        /*084c*/ 	.word	0x0000bb20


	//   ....[170]....
        /*0850*/ 	.word	0x0000bb30


	//   ....[171]....
        /*0854*/ 	.word	0x0000bb40


	//   ....[172]....
        /*0858*/ 	.word	0x0000bb70


	//   ....[173]....
        /*085c*/ 	.word	0x0000bba0


	//   ....[174]....
        /*0860*/ 	.word	0x0000bbe0


	//   ....[175]....
        /*0864*/ 	.word	0x0000bc10


	//   ....[176]....
        /*0868*/ 	.word	0x0000bc50


	//   ....[177]....
        /*086c*/ 	.word	0x0000bc80


	//   ....[178]....
        /*0870*/ 	.word	0x0000bca0


	//   ....[179]....
        /*0874*/ 	.word	0x0000bce0


	//   ....[180]....
        /*0878*/ 	.word	0x0000bcf0


	//   ....[181]....
        /*087c*/ 	.word	0x0000bd70


	//   ....[182]....
        /*0880*/ 	.word	0x0000bda0


	//   ....[183]....
        /*0884*/ 	.word	0x0000bdd0


	//   ....[184]....
        /*0888*/ 	.word	0x0000be20


	//   ....[185]....
        /*088c*/ 	.word	0x0000be60


	//   ....[186]....
        /*0890*/ 	.word	0x0000be70


	//   ....[187]....
        /*0894*/ 	.word	0x0000beb0


	//   ....[188]....
        /*0898*/ 	.word	0x0000bee0


	//   ....[189]....
        /*089c*/ 	.word	0x0000bf20


	//   ....[190]....
        /*08a0*/ 	.word	0x0000bf40


	//   ....[191]....
        /*08a4*/ 	.word	0x0000bf50


	//   ....[192]....
        /*08a8*/ 	.word	0x0000bf60


	//   ....[193]....
        /*08ac*/ 	.word	0x0000bf70


	//   ....[194]....
        /*08b0*/ 	.word	0x0000bf80


	//   ....[195]....
        /*08b4*/ 	.word	0x0000bf90


	//   ....[196]....
        /*08b8*/ 	.word	0x0000bfa0


	//   ....[197]....
        /*08bc*/ 	.word	0x0000bfb0


	//   ....[198]....
        /*08c0*/ 	.word	0x0000e030


	//   ....[199]....
        /*08c4*/ 	.word	0x0000e1d0


	//   ....[200]....
        /*08c8*/ 	.word	0x0000e420


	//   ....[201]....
        /*08cc*/ 	.word	0x0000e5c0


	//   ....[202]....
        /*08d0*/ 	.word	0x0000e6d0


	//   ....[203]....
        /*08d4*/ 	.word	0x0000f1b0


	//   ....[204]....
        /*08d8*/ 	.word	0x0000f4e0


	//   ....[205]....
        /*08dc*/ 	.word	0x0000f860


	//   ....[206]....
        /*08e0*/ 	.word	0x0000fb30


	//   ....[207]....
        /*08e4*/ 	.word	0x0000fd70


	//   ....[208]....
        /*08e8*/ 	.word	0x0000ffe0


	//   ....[209]....
        /*08ec*/ 	.word	0x000102b0


	//   ....[210]....
        /*08f0*/ 	.word	0x000104d0


	//   ....[211]....
        /*08f4*/ 	.word	0x00010660


	//   ....[212]....
        /*08f8*/ 	.word	0x00012d30


	//   ....[213]....
        /*08fc*/ 	.word	0x00012fc0


	//   ....[214]....
        /*0900*/ 	.word	0x00013030


	//   ....[215]....
        /*0904*/ 	.word	0x000130a0


	//   ....[216]....
        /*0908*/ 	.word	0x00013110


	//   ....[217]....
        /*090c*/ 	.word	0x00013180


	//----- nvinfo : EIATTR_REG_RECONFIG
	.align		4
.L_1506:
        /*0910*/ 	.byte	0x01, 0x54
	.zero		2


	//----- nvinfo : EIATTR_SYSCALL_OFFSETS
	.align		4
        /*0914*/ 	.byte	0x04, 0x46
        /*0916*/ 	.short	(.L_1508 - .L_1507)


	//   ....[0]....
.L_1507:
        /*0918*/ 	.word	0x00001070


	//   ....[1]....
        /*091c*/ 	.word	0x00001160


	//   ....[2]....
        /*0920*/ 	.word	0x000012c0


	//   ....[3]....
        /*0924*/ 	.word	0x000013b0


	//----- nvinfo : EIATTR_MBARRIER_INSTR_OFFSETS
	.align		4
.L_1508:
        /*0928*/ 	.byte	0x04, 0x39
        /*092a*/ 	.short	(.L_1510 - .L_1509)


	//   ....[0]....
.L_1509:
        /*092c*/ 	.word	0x00000290
        /*0930*/ 	.word	0x000000ff
        /*0934*/ 	.word	0x00030c00
        /*0938*/ 	.short	0x0100
        /*093a*/ 	.byte	0x06
	.zero		1


	//   ....[1]....
        /*093c*/ 	.word	0x00000390
        /*0940*/ 	.word	0x000000ff
        /*0944*/ 	.word	0x00030c10
        /*0948*/ 	.short	0x0100
        /*094a*/ 	.byte	0x08
	.zero		1


	//   ....[2]....
        /*094c*/ 	.word	0x000003a0
        /*0950*/ 	.word	0x000000ff
        /*0954*/ 	.word	0x00030c20
        /*0958*/ 	.short	0x0100
        /*095a*/ 	.byte	0x08
	.zero		1


	//   ....[3]....
        /*095c*/ 	.word	0x000003b0
        /*0960*/ 	.word	0x000000ff
        /*0964*/ 	.word	0x00030c18
        /*0968*/ 	.short	0x0100
        /*096a*/ 	.byte	0x08
	.zero		1


	//   ....[4]....
        /*096c*/ 	.word	0x000003c0
        /*0970*/ 	.word	0x000000ff
        /*0974*/ 	.word	0x00030c28
        /*0978*/ 	.short	0x0100
        /*097a*/ 	.byte	0x08
	.zero		1


	//   ....[5]....
        /*097c*/ 	.word	0x000004f0
        /*0980*/ 	.word	0x000000ff
        /*0984*/ 	.word	0x00030c30
        /*0988*/ 	.short	0x0100
        /*098a*/ 	.byte	0x08
	.zero		1


	//   ....[6]....
        /*098c*/ 	.word	0x00000500
        /*0990*/ 	.word	0x000000ff
        /*0994*/ 	.word	0x00030c40
        /*0998*/ 	.short	0x0100
        /*099a*/ 	.byte	0x08
	.zero		1


	//   ....[7]....
        /*099c*/ 	.word	0x00000510
        /*09a0*/ 	.word	0x000000ff
        /*09a4*/ 	.word	0x00030c38
        /*09a8*/ 	.short	0x0100
        /*09aa*/ 	.byte	0x08
	.zero		1


	//   ....[8]....
        /*09ac*/ 	.word	0x00000520
        /*09b0*/ 	.word	0x000000ff
        /*09b4*/ 	.word	0x00030c48
        /*09b8*/ 	.short	0x0100
        /*09ba*/ 	.byte	0x08
	.zero		1


	//   ....[9]....
        /*09bc*/ 	.word	0x00001450
        /*09c0*/ 	.word	0x00000010
        /*09c4*/ 	.word	0x00030c00
        /*09c8*/ 	.short	0x010a
        /*09ca*/ 	.byte	0x3f
	.zero		1


	//   ....[10]....
        /*09cc*/ 	.word	0x00001570
        /*09d0*/ 	.word	0x00000010
        /*09d4*/ 	.word	0x00030c00
        /*09d8*/ 	.short	0x010a
        /*09da*/ 	.byte	0x3f
	.zero		1


	//   ....[11]....
        /*09dc*/ 	.word	0x00001fd0
        /*09e0*/ 	.word	0x00000008
        /*09e4*/ 	.word	0x00030c10
        /*09e8*/ 	.short	0x010a
        /*09ea*/ 	.byte	0x3f
	.zero		1


	//   ....[12]....
        /*09ec*/ 	.word	0x00002040
        /*09f0*/ 	.word	0x00000008
        /*09f4*/ 	.word	0x00030c10
        /*09f8*/ 	.short	0x010a
        /*09fa*/ 	.byte	0x3f
	.zero		1


	//   ....[13]....
        /*09fc*/ 	.word	0x00002420
        /*0a00*/ 	.word	0x00000008
        /*0a04*/ 	.word	0x00030c30
        /*0a08*/ 	.short	0x010a
        /*0a0a*/ 	.byte	0x3f
	.zero		1


	//   ....[14]....
        /*0a0c*/ 	.word	0x00002490
        /*0a10*/ 	.word	0x00000008
        /*0a14*/ 	.word	0x00030c30
        /*0a18*/ 	.short	0x010a
        /*0a1a*/ 	.byte	0x3f
	.zero		1


	//   ....[15]....
        /*0a1c*/ 	.word	0x00005520
        /*0a20*/ 	.word	0x00000009
        /*0a24*/ 	.word	0x00000000
        /*0a28*/ 	.short	0x0101
        /*0a2a*/ 	.byte	0x3f
	.zero		1


	//   ....[16]....
        /*0a2c*/ 	.word	0x00005970
        /*0a30*/ 	.word	0x00000008
        /*0a34*/ 	.word	0x00000000
        /*0a38*/ 	.short	0x0101
        /*0a3a*/ 	.byte	0x3f
	.zero		1


	//   ....[17]....
        /*0a3c*/ 	.word	0x00006240
        /*0a40*/ 	.word	0x00000007
        /*0a44*/ 	.word	0x00030c10
        /*0a48*/ 	.short	0x010a
        /*0a4a*/ 	.byte	0x3f
	.zero		1


	//   ....[18]....
        /*0a4c*/ 	.word	0x000062c0
        /*0a50*/ 	.word	0x00000007
        /*0a54*/ 	.word	0x00030c10
        /*0a58*/ 	.short	0x010a
        /*0a5a*/ 	.byte	0x3f
	.zero		1


	//   ....[19]....
        /*0a5c*/ 	.word	0x000066d0
        /*0a60*/ 	.word	0x00000007
        /*0a64*/ 	.word	0x00030c30
        /*0a68*/ 	.short	0x010a
        /*0a6a*/ 	.byte	0x3f
	.zero		1


	//   ....[20]....
        /*0a6c*/ 	.word	0x00006760
        /*0a70*/ 	.word	0x00000007
        /*0a74*/ 	.word	0x00030c30
        /*0a78*/ 	.short	0x010a
        /*0a7a*/ 	.byte	0x3f
	.zero		1


	//   ....[21]....
        /*0a7c*/ 	.word	0x00008f30
        /*0a80*/ 	.word	0x00000008
        /*0a84*/ 	.word	0x00000000
        /*0a88*/ 	.short	0x0101
        /*0a8a*/ 	.byte	0x3f
	.zero		1


	//   ....[22]....
        /*0a8c*/ 	.word	0x00009390
        /*0a90*/ 	.word	0x00000007
        /*0a94*/ 	.word	0x00000000
        /*0a98*/ 	.short	0x0101
        /*0a9a*/ 	.byte	0x3f
	.zero		1


	//   ....[23]....
        /*0a9c*/ 	.word	0x00009bf0
        /*0aa0*/ 	.word	0x00000007
        /*0aa4*/ 	.word	0x00030c10
        /*0aa8*/ 	.short	0x010a
        /*0aaa*/ 	.byte	0x3f
	.zero		1


	//   ....[24]....
        /*0aac*/ 	.word	0x00009c70
        /*0ab0*/ 	.word	0x00000007
        /*0ab4*/ 	.word	0x00030c10
        /*0ab8*/ 	.short	0x010a
        /*0aba*/ 	.byte	0x3f
	.zero		1


	//   ....[25]....
        /*0abc*/ 	.word	0x0000a070
        /*0ac0*/ 	.word	0x00000007
        /*0ac4*/ 	.word	0x00030c30
        /*0ac8*/ 	.short	0x010a
        /*0aca*/ 	.byte	0x3f
	.zero		1


	//   ....[26]....
        /*0acc*/ 	.word	0x0000a100
        /*0ad0*/ 	.word	0x00000007
        /*0ad4*/ 	.word	0x00030c30
        /*0ad8*/ 	.short	0x010a
        /*0ada*/ 	.byte	0x3f
	.zero		1


	//   ....[27]....
        /*0adc*/ 	.word	0x0000d230
        /*0ae0*/ 	.word	0x00000008
        /*0ae4*/ 	.word	0x00000000
        /*0ae8*/ 	.short	0x0101
        /*0aea*/ 	.byte	0x3f
	.zero		1


	//   ....[28]....
        /*0aec*/ 	.word	0x0000d6a0
        /*0af0*/ 	.word	0x00000007
        /*0af4*/ 	.word	0x00000000
        /*0af8*/ 	.short	0x0101
        /*0afa*/ 	.byte	0x3f
	.zero		1


	//   ....[29]....
        /*0afc*/ 	.word	0x00011360
        /*0b00*/ 	.word	0x0000000f
        /*0b04*/ 	.word	0x00030c20
        /*0b08*/ 	.short	0x010a
        /*0b0a*/ 	.byte	0x3f
	.zero		1


	//   ....[30]....
        /*0b0c*/ 	.word	0x00011950
        /*0b10*/ 	.word	0x0000000f
        /*0b14*/ 	.word	0x00030c40
        /*0b18*/ 	.short	0x010a
        /*0b1a*/ 	.byte	0x3f
	.zero		1


	//   ....[31]....
        /*0b1c*/ 	.word	0x00011bb0
        /*0b20*/ 	.word	0x0000000f
        /*0b24*/ 	.word	0x00030c28
        /*0b28*/ 	.short	0x010a
        /*0b2a*/ 	.byte	0x3f
	.zero		1


	//   ....[32]....
        /*0b2c*/ 	.word	0x00011e10
        /*0b30*/ 	.word	0x0000000f
        /*0b34*/ 	.word	0x00030c48
        /*0b38*/ 	.short	0x010a
        /*0b3a*/ 	.byte	0x3f
	.zero		1


	//   ....[33]....
        /*0b3c*/ 	.word	0x00012010
        /*0b40*/ 	.word	0x0000000f
        /*0b44*/ 	.word	0x00030c20
        /*0b48*/ 	.short	0x010a
        /*0b4a*/ 	.byte	0x3f
	.zero		1


	//   ....[34]....
        /*0b4c*/ 	.word	0x000122e0
        /*0b50*/ 	.word	0x0000000f
        /*0b54*/ 	.word	0x00030c40
        /*0b58*/ 	.short	0x010a
        /*0b5a*/ 	.byte	0x3f
	.zero		1


	//   ....[35]....
        /*0b5c*/ 	.word	0x00012510
        /*0b60*/ 	.word	0x0000000f
        /*0b64*/ 	.word	0x00030c28
        /*0b68*/ 	.short	0x010a
        /*0b6a*/ 	.byte	0x3f
	.zero		1


	//   ....[36]....
        /*0b6c*/ 	.word	0x000127b0
        /*0b70*/ 	.word	0x00000003
        /*0b74*/ 	.word	0x00030c40
        /*0b78*/ 	.short	0x010a
        /*0b7a*/ 	.byte	0x3f
	.zero		1


	//   ....[37]....
        /*0b7c*/ 	.word	0x00012ba0
        /*0b80*/ 	.word	0x00000007
        /*0b84*/ 	.word	0x00000000
        /*0b88*/ 	.short	0x010a
        /*0b8a*/ 	.byte	0x3f
	.zero		1


	//   ....[38]....
        /*0b8c*/ 	.word	0x00012bf0
        /*0b90*/ 	.word	0x00000003
        /*0b94*/ 	.word	0x00000000
        /*0b98*/ 	.short	0x010a
        /*0b9a*/ 	.byte	0x3f
	.zero		1


	//   ....[39]....
        /*0b9c*/ 	.word	0x00012c50
        /*0ba0*/ 	.word	0x00000005
        /*0ba4*/ 	.word	0x00000000
        /*0ba8*/ 	.short	0x010a
        /*0baa*/ 	.byte	0x3f
	.zero		1


	//   ....[40]....
        /*0bac*/ 	.word	0x00012c80
        /*0bb0*/ 	.word	0x00000003
        /*0bb4*/ 	.word	0x00000000
        /*0bb8*/ 	.short	0x010a
        /*0bba*/ 	.byte	0x3f
	.zero		1


	//   ....[41]....
        /*0bbc*/ 	.word	0x00012d60
        /*0bc0*/ 	.word	0x00000010
        /*0bc4*/ 	.word	0x00030c00
        /*0bc8*/ 	.short	0x010a
        /*0bca*/ 	.byte	0x3f
	.zero		1


	//   ....[42]....
        /*0bcc*/ 	.word	0x00012db0
        /*0bd0*/ 	.word	0x00000008
        /*0bd4*/ 	.word	0x00030c10
        /*0bd8*/ 	.short	0x010a
        /*0bda*/ 	.byte	0x3f
	.zero		1


	//   ....[43]....
        /*0bdc*/ 	.word	0x00012e00
        /*0be0*/ 	.word	0x00000008
        /*0be4*/ 	.word	0x00030c30
        /*0be8*/ 	.short	0x010a
        /*0bea*/ 	.byte	0x3f
	.zero		1


	//   ....[44]....
        /*0bec*/ 	.word	0x00012e50
        /*0bf0*/ 	.word	0x00000007
        /*0bf4*/ 	.word	0x00030c10
        /*0bf8*/ 	.short	0x010a
        /*0bfa*/ 	.byte	0x3f
	.zero		1


	//   ....[45]....
        /*0bfc*/ 	.word	0x00012ea0
        /*0c00*/ 	.word	0x00000007
        /*0c04*/ 	.word	0x00030c30
        /*0c08*/ 	.short	0x010a
        /*0c0a*/ 	.byte	0x3f
	.zero		1


	//   ....[46]....
        /*0c0c*/ 	.word	0x00012ef0
        /*0c10*/ 	.word	0x00000007
        /*0c14*/ 	.word	0x00030c10
        /*0c18*/ 	.short	0x010a
        /*0c1a*/ 	.byte	0x3f
	.zero		1


	//   ....[47]....
        /*0c1c*/ 	.word	0x00012f40
        /*0c20*/ 	.word	0x00000007
        /*0c24*/ 	.word	0x00030c30
        /*0c28*/ 	.short	0x010a
        /*0c2a*/ 	.byte	0x3f
	.zero		1


	//   ....[48]....
        /*0c2c*/ 	.word	0x000131c0
        /*0c30*/ 	.word	0x0000000f
        /*0c34*/ 	.word	0x00030c20
        /*0c38*/ 	.short	0x010a
        /*0c3a*/ 	.byte	0x3f
	.zero		1


	//   ....[49]....
        /*0c3c*/ 	.word	0x00013210
        /*0c40*/ 	.word	0x0000000f
        /*0c44*/ 	.word	0x00030c40
        /*0c48*/ 	.short	0x010a
        /*0c4a*/ 	.byte	0x3f
	.zero		1


	//   ....[50]....
        /*0c4c*/ 	.word	0x00013260
        /*0c50*/ 	.word	0x0000000f
        /*0c54*/ 	.word	0x00030c28
        /*0c58*/ 	.short	0x010a
        /*0c5a*/ 	.byte	0x3f
	.zero		1


	//   ....[51]....
        /*0c5c*/ 	.word	0x000132b0
        /*0c60*/ 	.word	0x0000000f
        /*0c64*/ 	.word	0x00030c48
        /*0c68*/ 	.short	0x010a
        /*0c6a*/ 	.byte	0x3f
	.zero		1


	//   ....[52]....
        /*0c6c*/ 	.word	0x00013310
        /*0c70*/ 	.word	0x0000000f
        /*0c74*/ 	.word	0x00030c20
        /*0c78*/ 	.short	0x010a
        /*0c7a*/ 	.byte	0x3f
	.zero		1


	//   ....[53]....
        /*0c7c*/ 	.word	0x00013360
        /*0c80*/ 	.word	0x0000000f
        /*0c84*/ 	.word	0x00030c40
        /*0c88*/ 	.short	0x010a
        /*0c8a*/ 	.byte	0x3f
	.zero		1


	//   ....[54]....
        /*0c8c*/ 	.word	0x000133b0
        /*0c90*/ 	.word	0x0000000f
        /*0c94*/ 	.word	0x00030c28
        /*0c98*/ 	.short	0x010a
        /*0c9a*/ 	.byte	0x3f
	.zero		1


	//   ....[55]....
        /*0c9c*/ 	.word	0x00013400
        /*0ca0*/ 	.word	0x00000003
        /*0ca4*/ 	.word	0x00030c40
        /*0ca8*/ 	.short	0x010a
        /*0caa*/ 	.byte	0x3f
	.zero		1


	//   ....[56]....
        /*0cac*/ 	.word	0x000134d0
        /*0cb0*/ 	.word	0x00000007
        /*0cb4*/ 	.word	0x00000000
        /*0cb8*/ 	.short	0x010a
        /*0cba*/ 	.byte	0x3f
	.zero		1


	//   ....[57]....
        /*0cbc*/ 	.word	0x00013520
        /*0cc0*/ 	.word	0x00000003
        /*0cc4*/ 	.word	0x00000000
        /*0cc8*/ 	.short	0x010a
        /*0cca*/ 	.byte	0x3f
	.zero		1


	//   ....[58]....
        /*0ccc*/ 	.word	0x00013570
        /*0cd0*/ 	.word	0x00000005
        /*0cd4*/ 	.word	0x00000000
        /*0cd8*/ 	.short	0x010a
        /*0cda*/ 	.byte	0x3f
	.zero		1


	//----- nvinfo : EIATTR_NUM_MBARRIERS
	.align		4
.L_1510:
        /*0cdc*/ 	.byte	0x03, 0x38
        /*0cde*/ 	.short	0x0009


	//----- nvinfo : EIATTR_EXIT_INSTR_OFFSETS
	.align		4
        /*0ce0*/ 	.byte	0x04, 0x1c
        /*0ce2*/ 	.short	(.L_1512 - .L_1511)


	//   ....[0]....
.L_1511:
        /*0ce4*/ 	.word	0x00012cd0


	//----- nvinfo : EIATTR_MAX_THREADS
	.align		4
.L_1512:
        /*0ce8*/ 	.byte	0x04, 0x05
        /*0cea*/ 	.short	(.L_1514 - .L_1513)
.L_1513:
        /*0cec*/ 	.word	0x00000180
        /*0cf0*/ 	.word	0x00000001
        /*0cf4*/ 	.word	0x00000001


	//----- nvinfo : EIATTR_CRS_STACK_SIZE
	.align		4
.L_1514:
        /*0cf8*/ 	.byte	0x04, 0x1e
        /*0cfa*/ 	.short	(.L_1516 - .L_1515)
.L_1515:
        /*0cfc*/ 	.word	0x00000000


	//----- nvinfo : EIATTR_CBANK_PARAM_SIZE
	.align		4
.L_1516:
        /*0d00*/ 	.byte	0x03, 0x19
        /*0d02*/ 	.short	0x06f0


	//----- nvinfo : EIATTR_PARAM_CBANK
	.align		4
        /*0d04*/ 	.byte	0x04, 0x0a
        /*0d06*/ 	.short	(.L_1518 - .L_1517)
	.align		4
.L_1517:
        /*0d08*/ 	.word	index@(.nv.constant0._ZN7cutlass13device_kernelIN5flash11enable_sm90INS1_16FlashAttnBwdSm90INS1_25CollectiveMainloopBwdSm90ILi2ELi2ELi2EN4cute5tupleIJNS5_1CILi1EEES8_S8_EEENS6_IJNS7_ILi128EEESA_NS7_ILi64EEEEEENS_6half_tEfNS_4arch4Sm90ELb0ELb1ELb0ELb1ELb1ELb1ELb0ELb0ELi2ELi1ELi2ELi2ELb0EEENS1_24CollectiveEpilogueBwdGQAISC_fSF_Li256ELb1ELb1EEENS1_19SingleTileSchedulerILb1ELb0ELb0ELi128EEEEEEEEEvNT_6ParamsE)
        /*0d0c*/ 	.short	0x0210
        /*0d0e*/ 	.short	0x06f0


	//----- nvinfo : EIATTR_SW_WAR
	.align		4
.L_1518:
        /*0d10*/ 	.byte	0x04, 0x36
        /*0d12*/ 	.short	(.L_1520 - .L_1519)
.L_1519:
        /*0d14*/ 	.word	0x00000008
.L_1520:


//--------------------- .nv.info._ZN7cutlass13device_kernelIN5flash11enable_sm90INS1_16FlashAttnBwdSm90INS1_25CollectiveMainloopBwdSm90ILi2ELi2ELi2EN4cute5tupleIJNS5_1CILi1EEES8_S8_EEENS6_IJNS7_ILi128EEESA_NS7_ILi64EEEEEENS_6half_tEfNS_4arch4Sm90ELb1ELb0ELb0ELb0ELb0ELb1ELb0ELb0ELi2ELi1ELi2ELi2ELb0EEENS1_21CollectiveEpilogueBwdISC_SD_SF_Li256ELb0ELb0ELi1EEENS1_25SingleTileBwdLPTSchedulerILb0ELi128ELb0EEEEEEEEEvNT_6ParamsE --------------------------
	.section	.nv.info._ZN7cutlass13device_kernelIN5flash11enable_sm90INS1_16FlashAttnBwdSm90INS1_25CollectiveMainloopBwdSm90ILi2ELi2ELi2EN4cute5tupleIJNS5_1CILi1EEES8_S8_EEENS6_IJNS7_ILi128EEESA_NS7_ILi64EEEEEENS_6half_tEfNS_4arch4Sm90ELb1ELb0ELb0ELb0ELb0ELb1ELb0ELb0ELi2ELi1ELi2ELi2ELb0EEENS1_21CollectiveEpilogueBwdISC_SD_SF_Li256ELb0ELb0ELi1EEENS1_25SingleTileBwdLPTSchedulerILb0ELi128ELb0EEEEEEEEEvNT_6ParamsE,"",@"SHT_CUDA_INFO"
	.sectionflags	@""
	.align	4


	//----- nvinfo : EIATTR_CUDA_API_VERSION
	.align		4
        /*0000*/ 	.byte	0x04, 0x37
        /*0002*/ 	.short	(.L_1522 - .L_1521)
.L_1521:
        /*0004*/ 	.word	0x00000082


	//----- nvinfo : EIATTR_KPARAM_INFO
	.align		4
.L_1522:
        /*0008*/ 	.byte	0x04, 0x17
        /*000a*/ 	.short	(.L_1524 - .L_1523)
.L_1523:
        /*000c*/ 	.word	0x00000000
        /*0010*/ 	.short	0x0000
        /*0012*/ 	.short	0x0070
        /*0014*/ 	.byte	0x00, 0xf0, 0x01, 0x24


	//----- nvinfo : EIATTR_SPARSE_MMA_MASK
	.align		4
.L_1524:
        /*0018*/ 	.byte	0x03, 0x50
        /*001a*/ 	.short	0x0000


	//----- nvinfo : EIATTR_MAXREG_COUNT
	.align		4
        /*001c*/ 	.byte	0x03, 0x1b
        /*001e*/ 	.short	0x00a8


	//----- nvinfo : EIATTR_NUM_BARRIERS
	.align		4
        /*0020*/ 	.byte	0x02, 0x4c
        /*0022*/ 	.byte	0x10
	.zero		1


	//----- nvinfo : EIATTR_EXTERNS
	.align		4
        /*0024*/ 	.byte	0x04, 0x0f
        /*0026*/ 	.short	(.L_1526 - .L_1525)


	//   ....[0]....
	.align		4
.L_1525:
        /*0028*/ 	.word	index@(__assertfail)


	//----- nvinfo : EIATTR_ANNOTATIONS
	.align		4
.L_1526:
        /*002c*/ 	.byte	0x04, 0x55
        /*002e*/ 	.short	(.L_1528 - .L_1527)


	//   ....[0]....
.L_1527:
        /* <DEDUP_REMOVED lines=32> */


	//----- nvinfo : EIATTR_MERCURY_ISA_VERSION
	.align		4
.L_1528:
        /*0218*/ 	.byte	0x03, 0x5f
        /*021a*/ 	.short	0x0101


	//----- nvinfo : EIATTR_INT_WARP_WIDE_INSTR_OFFSETS
	.align		4
        /*021c*/ 	.byte	0x04, 0x31
        /*021e*/ 	.short	(.L_1530 - .L_1529)


	//   ....[0]....
.L_1529:
        /*0220*/ 	.word	0x000001e0


	//   ....[1]....
        /*0224*/ 	.word	0x000002a0


	//----- nvinfo : EIATTR_COOP_GROUP_MASK_REGIDS
	.align		4
.L_1530:
        /*0228*/ 	.byte	0x04, 0x29
        /*022a*/ 	.short	(.L_1532 - .L_1531)


	//   ....[0]....
.L_1531:
        /*022c*/ 	.word	0xffffffff


	//   ....[1]....
        /*0230*/ 	.word	0xffffffff


	//   ....[2]....
        /*0234*/ 	.word	0xffffffff


	//   ....[3]....
        /*0238*/ 	.word	0xffffffff


	//   ....[4]....
        /*023c*/ 	.word	0xffffffff


	//   ....[5]....
        /*0240*/ 	.word	0xffffffff


	//   ....[6]....
        /*0244*/ 	.word	0xffffffff


	//   ....[7]....
        /*0248*/ 	.word	0xffffffff


	//   ....[8]....
        /*024c*/ 	.word	0xffffffff


	//   ....[9]....
        /*0250*/ 	.word	0xffffffff


	//   ....[10]....
        /*0254*/ 	.word	0xffffffff


	//   ....[11]....
        /*0258*/ 	.word	0xffffffff


	//   ....[12]....
        /*025c*/ 	.word	0xffffffff


	//   ....[13]....
        /*0260*/ 	.word	0xffffffff


	//   ....[14]....
        /*0264*/ 	.word	0xffffffff


	//   ....[15]....
        /*0268*/ 	.word	0xffffffff


	//   ....[16]....
        /*026c*/ 	.word	0xffffffff


	//   ....[17]....
        /*0270*/ 	.word	0xffffffff


	//   ....[18]....
        /*0274*/ 	.word	0xffffffff


	//   ....[19]....
        /*0278*/ 	.word	0xffffffff


	//   ....[20]....
        /*027c*/ 	.word	0xffffffff


	//   ....[21]....
        /*0280*/ 	.word	0xffffffff


	//   ....[22]....
        /*0284*/ 	.word	0xffffffff


	//   ....[23]....
        /*0288*/ 	.word	0xffffffff


	//   ....[24]....
        /*028c*/ 	.word	0xffffffff


	//   ....[25]....
        /*0290*/ 	.word	0xffffffff


	//   ....[26]....
        /*0294*/ 	.word	0xffffffff


	//   ....[27]....
        /*0298*/ 	.word	0xffffffff


	//   ....[28]....
        /*029c*/ 	.word	0xffffffff


	//   ....[29]....
        /*02a0*/ 	.word	0xffffffff


	//   ....[30]....
        /*02a4*/ 	.word	0xffffffff


	//   ....[31]....
        /*02a8*/ 	.word	0xffffffff


	//   ....[32]....
        /*02ac*/ 	.word	0xffffffff


	//   ....[33]....
        /*02b0*/ 	.word	0xffffffff


	//   ....[34]....
        /*02b4*/ 	.word	0xffffffff


	//   ....[35]....
        /*02b8*/ 	.word	0xffffffff


	//   ....[36]....
        /*02bc*/ 	.word	0xffffffff


	//   ....[37]....
        /*02c0*/ 	.word	0xffffffff


	//   ....[38]....
        /*02c4*/ 	.word	0xffffffff


	//   ....[39]....
        /*02c8*/ 	.word	0xffffffff


	//   ....[40]....
        /*02cc*/ 	.word	0xffffffff


	//   ....[41]....
        /*02d0*/ 	.word	0xffffffff


	//   ....[42]....
        /*02d4*/ 	.word	0xffffffff


	//   ....[43]....
        /*02d8*/ 	.word	0xffffffff


	//   ....[44]....
        /*02dc*/ 	.word	0xffffffff


	//   ....[45]....
        /*02e0*/ 	.word	0xffffffff


	//   ....[46]....
        /*02e4*/ 	.word	0xffffffff


	//   ....[47]....
        /*02e8*/ 	.word	0xffffffff


	//   ....[48]....
        /*02ec*/ 	.word	0xffffffff


	//   ....[49]....
        /*02f0*/ 	.word	0xffffffff


	//   ....[50]....
        /*02f4*/ 	.word	0xffffffff


	//   ....[51]....
        /*02f8*/ 	.word	0xffffffff


	//   ....[52]....
        /*02fc*/ 	.word	0xffffffff


	//   ....[53]....
        /*0300*/ 	.word	0xffffffff


	//   ....[54]....
        /*0304*/ 	.word	0xffffffff


	//   ....[55]....
        /*0308*/ 	.word	0xffffffff


	//   ....[56]....
        /*030c*/ 	.word	0xffffffff


	//   ....[57]....
        /*0310*/ 	.word	0xffffffff


	//   ....[58]....
        /*0314*/ 	.word	0xffffffff


	//   ....[59]....
        /*0318*/ 	.word	0xffffffff


	//   ....[60]....
        /*031c*/ 	.word	0xffffffff


	//   ....[61]....
        /*0320*/ 	.word	0xffffffff


	//   ....[62]....
        /*0324*/ 	.word	0xffffffff


	//   ....[63]....
        /*0328*/ 	.word	0xffffffff


	//   ....[64]....
        /*032c*/ 	.word	0xffffffff


	//   ....[65]....
        /*0330*/ 	.word	0xffffffff


	//   ....[66]....
        /*0334*/ 	.word	0xffffffff


	//   ....[67]....
        /*0338*/ 	.word	0xffffffff


	//   ....[68]....
        /*033c*/ 	.word	0xffffffff


	//   ....[69]....
        /*0340*/ 	.word	0xffffffff


	//   ....[70]....
        /*0344*/ 	.word	0xffffffff


	//   ....[71]....
        /*0348*/ 	.word	0xffffffff


	//   ....[72]....
        /*034c*/ 	.word	0xffffffff


	//   ....[73]....
        /*0350*/ 	.word	0xffffffff


	//   ....[74]....
        /*0354*/ 	.word	0xffffffff


	//   ....[75]....
        /*0358*/ 	.word	0xffffffff


	//   ....[76]....
        /*035c*/ 	.word	0xffffffff


	//   ....[77]....
        /*0360*/ 	.word	0xffffffff


	//   ....[78]....
        /*0364*/ 	.word	0xffffffff


	//   ....[79]....
        /*0368*/ 	.word	0xffffffff


	//   ....[80]....
        /*036c*/ 	.word	0xffffffff


	//   ....[81]....
        /*0370*/ 	.word	0xffffffff


	//   ....[82]....
        /*0374*/ 	.word	0xffffffff


	//   ....[83]....
        /*0378*/ 	.word	0xffffffff


	//   ....[84]....
        /*037c*/ 	.word	0xffffffff


	//   ....[85]....
        /*0380*/ 	.word	0xffffffff


	//   ....[86]....
        /*0384*/ 	.word	0xffffffff


	//   ....[87]....
        /*0388*/ 	.word	0xffffffff


	//   ....[88]....
        /*038c*/ 	.word	0xffffffff


	//   ....[89]....
        /*0390*/ 	.word	0xffffffff


	//   ....[90]....
        /*0394*/ 	.word	0xffffffff


	//   ....[91]....
        /*0398*/ 	.word	0xffffffff


	//   ....[92]....
        /*039c*/ 	.word	0xffffffff


	//   ....[93]....
        /*03a0*/ 	.word	0xffffffff


	//   ....[94]....
        /*03a4*/ 	.word	0xffffffff


	//   ....[95]....
        /*03a8*/ 	.word	0xffffffff


	//   ....[96]....
        /*03ac*/ 	.word	0xffffffff


	//   ....[97]....
        /*03b0*/ 	.word	0xffffffff


	//   ....[98]....
        /*03b4*/ 	.word	0xffffffff


	//   ....[99]....
        /*03b8*/ 	.word	0xffffffff


	//   ....[100]....
        /*03bc*/ 	.word	0xffffffff


	//   ....[101]....
        /*03c0*/ 	.word	0xffffffff


	//   ....[102]....
        /*03c4*/ 	.word	0xffffffff


	//   ....[103]....
        /*03c8*/ 	.word	0xffffffff


	//   ....[104]....
        /*03cc*/ 	.word	0xffffffff


	//   ....[105]....
        /*03d0*/ 	.word	0xffffffff


	//   ....[106]....
        /*03d4*/ 	.word	0xffffffff


	//   ....[107]....
        /*03d8*/ 	.word	0xffffffff


	//   ....[108]....
        /*03dc*/ 	.word	0xffffffff


	//   ....[109]....
        /*03e0*/ 	.word	0xffffffff


	//   ....[110]....
        /*03e4*/ 	.word	0xffffffff


	//   ....[111]....
        /*03e8*/ 	.word	0xffffffff


	//   ....[112]....
        /*03ec*/ 	.word	0xffffffff


	//   ....[113]....
        /*03f0*/ 	.word	0xffffffff


	//   ....[114]....
        /*03f4*/ 	.word	0xffffffff


	//   ....[115]....
        /*03f8*/ 	.word	0xffffffff


	//   ....[116]....
        /*03fc*/ 	.word	0xffffffff


	//   ....[117]....
        /*0400*/ 	.word	0xffffffff


	//   ....[118]....
        /*0404*/ 	.word	0xffffffff


	//   ....[119]....
        /*0408*/ 	.word	0xffffffff


	//   ....[120]....
        /*040c*/ 	.word	0xffffffff


	//   ....[121]....
        /*0410*/ 	.word	0xffffffff


	//   ....[122]....
        /*0414*/ 	.word	0xffffffff


	//   ....[123]....
        /*0418*/ 	.word	0xffffffff


	//   ....[124]....
        /*041c*/ 	.word	0xffffffff


	//   ....[125]....
        /*0420*/ 	.word	0xffffffff


	//   ....[126]....
        /*0424*/ 	.word	0xffffffff


	//   ....[127]....
        /*0428*/ 	.word	0xffffffff


	//   ....[128]....
        /*042c*/ 	.word	0xffffffff


	//   ....[129]....
        /*0430*/ 	.word	0xffffffff


	//   ....[130]....
        /*0434*/ 	.word	0xffffffff


	//   ....[131]....
        /*0438*/ 	.word	0xffffffff


	//   ....[132]....
        /*043c*/ 	.word	0xffffffff


	//   ....[133]....
        /*0440*/ 	.word	0xffffffff


	//   ....[134]....
        /*0444*/ 	.word	0xffffffff


	//   ....[135]....
        /*0448*/ 	.word	0xffffffff


	//   ....[136]....
        /*044c*/ 	.word	0x0500000f


	//----- nvinfo : EIATTR_COOP_GROUP_INSTR_OFFSETS
	.align		4
.L_1532:
        /*0450*/ 	.byte	0x04, 0x28
        /*0452*/ 	.short	(.L_1534 - .L_1533)


	//   ....[0]....
.L_1533:
        /*0454*/ 	.word	0x00000060


	//   ....[1]....
        /*0458*/ 	.word	0x000001f0


	//   ....[2]....
        /*045c*/ 	.word	0x00000280


	//   ....[3]....
        /*0460*/ 	.word	0x00000400


	//   ....[4]....
        /*0464*/ 	.word	0x00000670


	//   ....[5]....
        /*0468*/ 	.word	0x00001110


	//   ....[6]....
        /*046c*/ 	.word	0x000021a0


	//   ....[7]....
        /*0470*/ 	.word	0x000022c0


	//   ....[8]....
        /*0474*/ 	.word	0x00002300


	//   ....[9]....
        /*0478*/ 	.word	0x00002340


	//   ....[10]....
        /*047c*/ 	.word	0x00002370


	//   ....[11]....
        /*0480*/ 	.word	0x000023a0


	//   ....[12]....
        /*0484*/ 	.word	0x000023d0


	//   ....[13]....
        /*0488*/ 	.word	0x00002420


	//   ....[14]....
        /*048c*/ 	.word	0x000026d0


	//   ....[15]....
        /*0490*/ 	.word	0x000027e0


	//   ....[16]....
        /*0494*/ 	.word	0x00002880


	//   ....[17]....
        /*0498*/ 	.word	0x00002940


	//   ....[18]....
        /*049c*/ 	.word	0x00002980


	//   ....[19]....
        /*04a0*/ 	.word	0x00002a00


	//   ....[20]....
        /*04a4*/ 	.word	0x00002aa0


	//   ....[21]....
        /*04a8*/ 	.word	0x00002b00


	//   ....[22]....
        /*04ac*/ 	.word	0x00002b90


	//   ....[23]....
        /*04b0*/ 	.word	0x00002c20


	//   ....[24]....
        /*04b4*/ 	.word	0x00002dd0


	//   ....[25]....
        /*04b8*/ 	.word	0x00002e30


	//   ....[26]....
        /*04bc*/ 	.word	0x00002ea0


	//   ....[27]....
        /*04c0*/ 	.word	0x00002ef0


	//   ....[28]....
        /*04c4*/ 	.word	0x00002f60


	//   ....[29]....
        /*04c8*/ 	.word	0x00002f90


	//   ....[30]....
        /*04cc*/ 	.word	0x00002fc0


	//   ....[31]....
        /*04d0*/ 	.word	0x00003020


	//   ....[32]....
        /*04d4*/ 	.word	0x000030d0


	//   ....[33]....
        /*04d8*/ 	.word	0x00003140


	//   ....[34]....
        /*04dc*/ 	.word	0x00003160


	//   ....[35]....
        /*04e0*/ 	.word	0x00003190


	//   ....[36]....
        /*04e4*/ 	.word	0x000031e0


	//   ....[37]....
        /*04e8*/ 	.word	0x00003280


	//   ....[38]....
        /*04ec*/ 	.word	0x00003510


	//   ....[39]....
        /*04f0*/ 	.word	0x00003530


	//   ....[40]....
        /*04f4*/ 	.word	0x00003540


	//   ....[41]....
        /*04f8*/ 	.word	0x00003560


	//   ....[42]....
        /*04fc*/ 	.word	0x00003570


	//   ....[43]....
        /*0500*/ 	.word	0x00003590


	//   ....[44]....
        /*0504*/ 	.word	0x000035c0


	//   ....[45]....
        /*0508*/ 	.word	0x00003600


	//   ....[46]....
        /*050c*/ 	.word	0x00003630


	//   ....[47]....
        /*0510*/ 	.word	0x00003670


	//   ....[48]....
        /*0514*/ 	.word	0x000036a0


	//   ....[49]....
        /*0518*/ 	.word	0x000036e0


	//   ....[50]....
        /*051c*/ 	.word	0x00003710


	//   ....[51]....
        /*0520*/ 	.word	0x00003750


	//   ....[52]....
        /*0524*/ 	.word	0x00003780


	//   ....[53]....
        /*0528*/ 	.word	0x000037c0


	//   ....[54]....
        /*052c*/ 	.word	0x000037f0


	//   ....[55]....
        /*0530*/ 	.word	0x00003830


	//   ....[56]....
        /*0534*/ 	.word	0x00003880


	//   ....[57]....
        /*0538*/ 	.word	0x000038b0


	//   ....[58]....
        /*053c*/ 	.word	0x000038c0


	//   ....[59]....
        /*0540*/ 	.word	0x000038f0


	//   ....[60]....
        /*0544*/ 	.word	0x00003900


	//   ....[61]....
        /*0548*/ 	.word	0x00003910


	//   ....[62]....
        /*054c*/ 	.word	0x00003920


	//   ....[63]....
        /*0550*/ 	.word	0x00003930


	//   ....[64]....
        /*0554*/ 	.word	0x00003940


	//   ....[65]....
        /*0558*/ 	.word	0x00003950


	//   ....[66]....
        /*055c*/ 	.word	0x00003960


	//   ....[67]....
        /*0560*/ 	.word	0x00003970


	//   ....[68]....
        /*0564*/ 	.word	0x00003980


	//   ....[69]....
        /*0568*/ 	.word	0x00003990


	//   ....[70]....
        /*056c*/ 	.word	0x00005e50


	//   ....[71]....
        /*0570*/ 	.word	0x00005e90


	//   ....[72]....
        /*0574*/ 	.word	0x00005f20


	//   ....[73]....
        /*0578*/ 	.word	0x00006050


	//   ....[74]....
        /*057c*/ 	.word	0x000060a0


	//   ....[75]....
        /*0580*/ 	.word	0x000060c0


	//   ....[76]....
        /*0584*/ 	.word	0x000060d0


	//   ....[77]....
        /*0588*/ 	.word	0x00006130


	//   ....[78]....
        /*058c*/ 	.word	0x00006170


	//   ....[79]....
        /*0590*/ 	.word	0x000061f0


	//   ....[80]....
        /*0594*/ 	.word	0x00006270


	//   ....[81]....
        /*0598*/ 	.word	0x00006290


	//   ....[82]....
        /*059c*/ 	.word	0x000062a0


	//   ....[83]....
        /*05a0*/ 	.word	0x000062c0


	//   ....[84]....
        /*05a4*/ 	.word	0x000062d0


	//   ....[85]....
        /*05a8*/ 	.word	0x000062e0


	//   ....[86]....
        /*05ac*/ 	.word	0x00006320


	//   ....[87]....
        /*05b0*/ 	.word	0x00006390


	//   ....[88]....
        /*05b4*/ 	.word	0x00006500


	//   ....[89]....
        /*05b8*/ 	.word	0x00006600


	//   ....[90]....
        /*05bc*/ 	.word	0x00006630


	//   ....[91]....
        /*05c0*/ 	.word	0x00006660


	//   ....[92]....
        /*05c4*/ 	.word	0x00006690


	//   ....[93]....
        /*05c8*/ 	.word	0x000067a0


	//   ....[94]....
        /*05cc*/ 	.word	0x00006800


	//   ....[95]....
        /*05d0*/ 	.word	0x00006840


	//   ....[96]....
        /*05d4*/ 	.word	0x00006880


	//   ....[97]....
        /*05d8*/ 	.word	0x00006900


	//   ....[98]....
        /*05dc*/ 	.word	0x000069b0


	//   ....[99]....
        /*05e0*/ 	.word	0x00006a50


	//   ....[100]....
        /*05e4*/ 	.word	0x00006a60


	//   ....[101]....
        /*05e8*/ 	.word	0x00006a70


	//   ....[102]....
        /*05ec*/ 	.word	0x00006a80


	//   ....[103]....
        /*05f0*/ 	.word	0x00006a90


	//   ....[104]....
        /*05f4*/ 	.word	0x00006bf0


	//   ....[105]....
        /*05f8*/ 	.word	0x00006c20


	//   ....[106]....
        /*05fc*/ 	.word	0x00006c40


	//   ....[107]....
        /*0600*/ 	.word	0x00006c50


	//   ....[108]....
        /*0604*/ 	.word	0x00006c60


	//   ....[109]....
        /*0608*/ 	.word	0x00006c70


	//   ....[110]....
        /*060c*/ 	.word	0x00006c80


	//   ....[111]....
        /*0610*/ 	.word	0x00006c90


	//   ....[112]....
        /*0614*/ 	.word	0x00006ca0


	//   ....[113]....
        /*0618*/ 	.word	0x00006d50


	//   ....[114]....
        /*061c*/ 	.word	0x00006dd0


	//   ....[115]....
        /*0620*/ 	.word	0x00006e10


	//   ....[116]....
        /*0624*/ 	.word	0x00006e40


	//   ....[117]....
        /*0628*/ 	.word	0x00006e60


	//   ....[118]....
        /*062c*/ 	.word	0x00006e80


	//   ....[119]....
        /*0630*/ 	.word	0x00006e90


	//   ....[120]....
        /*0634*/ 	.word	0x00006ea0


	//   ....[121]....
        /*0638*/ 	.word	0x00006eb0


	//   ....[122]....
        /*063c*/ 	.word	0x00006ed0


	//   ....[123]....
        /*0640*/ 	.word	0x00006ee0


	//   ....[124]....
        /*0644*/ 	.word	0x00006ef0


	//   ....[125]....
        /*0648*/ 	.word	0x00006f20


	//   ....[126]....
        /*064c*/ 	.word	0x00006f30


	//   ....[127]....
        /*0650*/ 	.word	0x00006f50


	//   ....[128]....
        /*0654*/ 	.word	0x00006f60


	//   ....[129]....
        /*0658*/ 	.word	0x00006f80


	//   ....[130]....
        /*065c*/ 	.word	0x00006f90


	//   ....[131]....
        /*0660*/ 	.word	0x00006fb0


	//   ....[132]....
        /*0664*/ 	.word	0x00006fc0


	//   ....[133]....
        /*0668*/ 	.word	0x00006fe0


	//   ....[134]....
        /*066c*/ 	.word	0x00009510


	//   ....[135]....
        /*0670*/ 	.word	0x0000a390


	//   ....[136]....
        /*0674*/ 	.word	0x0000d180


	//----- nvinfo : EIATTR_REG_RECONFIG
	.align		4
.L_1534:
        /*0678*/ 	.byte	0x01, 0x54
	.zero		2


	//----- nvinfo : EIATTR_SYSCALL_OFFSETS
	.align		4
        /*067c*/ 	.byte	0x04, 0x46
        /*067e*/ 	.short	(.L_1536 - .L_1535)


	//   ....[0]....
.L_1535:
        /*0680*/ 	.word	0x00000d70


	//   ....[1]....
        /*0684*/ 	.word	0x00000e60


	//   ....[2]....
        /*0688*/ 	.word	0x00000fc0


	//   ....[3]....
        /*068c*/ 	.word	0x000010b0


	//   ....[4]....
        /*0690*/ 	.word	0x00008d80


	//   ....[5]....
        /*0694*/ 	.word	0x00008eb0


	//   ....[6]....
        /*0698*/ 	.word	0x00008fd0


	//   ....[7]....
        /*069c*/ 	.word	0x000090f0


	//----- nvinfo : EIATTR_MBARRIER_INSTR_OFFSETS
	.align		4
.L_1536:
        /*06a0*/ 	.byte	0x04, 0x39
        /*06a2*/ 	.short	(.L_1538 - .L_1537)


	//   ....[0]....
.L_1537:
        /*06a4*/ 	.word	0x000002c0
        /*06a8*/ 	.word	0x000000ff
        /*06ac*/ 	.word	0x00030c00
        /*06b0*/ 	.short	0x0100
        /*06b2*/ 	.byte	0x06
	.zero		1


	//   ....[1]....
        /*06b4*/ 	.word	0x000003b0
        /*06b8*/ 	.word	0x000000ff
        /*06bc*/ 	.word	0x00030c10
        /*06c0*/ 	.short	0x0100
        /*06c2*/ 	.byte	0x08
	.zero		1


	//   ....[2]....
        /*06c4*/ 	.word	0x000003c0
        /*06c8*/ 	.word	0x000000ff
        /*06cc*/ 	.word	0x00030c20
        /*06d0*/ 	.short	0x0100
        /*06d2*/ 	.byte	0x08
	.zero		1


	//   ....[3]....
        /*06d4*/ 	.word	0x000003d0
        /*06d8*/ 	.word	0x000000ff
        /*06dc*/ 	.word	0x00030c18
        /*06e0*/ 	.short	0x0100
        /*06e2*/ 	.byte	0x08
	.zero		1


	//   ....[4]....
        /*06e4*/ 	.word	0x000003e0
        /*06e8*/ 	.word	0x000000ff
        /*06ec*/ 	.word	0x00030c28
        /*06f0*/ 	.short	0x0100
        /*06f2*/ 	.byte	0x08
	.zero		1


	//   ....[5]....
        /*06f4*/ 	.word	0x00000510
        /*06f8*/ 	.word	0x000000ff
        /*06fc*/ 	.word	0x00030c30
        /*0700*/ 	.short	0x0100
        /*0702*/ 	.byte	0x08
	.zero		1


	//   ....[6]....
        /*0704*/ 	.word	0x00000520
        /*0708*/ 	.word	0x000000ff
        /*070c*/ 	.word	0x00030c40
        /*0710*/ 	.short	0x0100
        /*0712*/ 	.byte	0x08
	.zero		1


	//   ....[7]....
        /*0714*/ 	.word	0x00000530
        /*0718*/ 	.word	0x000000ff
        /*071c*/ 	.word	0x00030c38
        /*0720*/ 	.short	0x0100
        /*0722*/ 	.byte	0x08
	.zero		1


	//   ....[8]....
        /*0724*/ 	.word	0x00000540
        /*0728*/ 	.word	0x000000ff
        /*072c*/ 	.word	0x00030c48
        /*0730*/ 	.short	0x0100
        /*0732*/ 	.byte	0x08
	.zero		1


	//   ....[9]....
        /*0734*/ 	.word	0x00001180
        /*0738*/ 	.word	0x000000ec
        /*073c*/ 	.word	0x00030c00
        /*0740*/ 	.short	0x010a
        /*0742*/ 	.byte	0x3f
	.zero		1


	//   ....[10]....
        /*0744*/ 	.word	0x000011a0
        /*0748*/ 	.word	0x000000ec
        /*074c*/ 	.word	0x00030c00
        /*0750*/ 	.short	0x010a
        /*0752*/ 	.byte	0x3f
	.zero		1


	//   ....[11]....
        /*0754*/ 	.word	0x00001b20
        /*0758*/ 	.word	0x00000006
        /*075c*/ 	.word	0x00030c10
        /*0760*/ 	.short	0x010a
        /*0762*/ 	.byte	0x3f
	.zero		1


	//   ....[12]....
        /*0764*/ 	.word	0x00001b90
        /*0768*/ 	.word	0x00000006
        /*076c*/ 	.word	0x00030c10
        /*0770*/ 	.short	0x010a
        /*0772*/ 	.byte	0x3f
	.zero		1


	//   ....[13]....
        /*0774*/ 	.word	0x00001fb0
        /*0778*/ 	.word	0x00000006
        /*077c*/ 	.word	0x00030c30
        /*0780*/ 	.short	0x010a
        /*0782*/ 	.byte	0x3f
	.zero		1


	//   ....[14]....
        /*0784*/ 	.word	0x00002050
        /*0788*/ 	.word	0x00000006
        /*078c*/ 	.word	0x00030c30
        /*0790*/ 	.short	0x010a
        /*0792*/ 	.byte	0x3f
	.zero		1


	//   ....[15]....
        /*0794*/ 	.word	0x00004c10
        /*0798*/ 	.word	0x00000005
        /*079c*/ 	.word	0x00000000
        /*07a0*/ 	.short	0x0101
        /*07a2*/ 	.byte	0x3f
	.zero		1


	//   ....[16]....
        /*07a4*/ 	.word	0x00005060
        /*07a8*/ 	.word	0x00000006
        /*07ac*/ 	.word	0x00000000
        /*07b0*/ 	.short	0x0101
        /*07b2*/ 	.byte	0x3f
	.zero		1


	//   ....[17]....
        /*07b4*/ 	.word	0x00005880
        /*07b8*/ 	.word	0x00000007
        /*07bc*/ 	.word	0x00030c10
        /*07c0*/ 	.short	0x010a
        /*07c2*/ 	.byte	0x3f
	.zero		1


	//   ....[18]....
        /*07c4*/ 	.word	0x00005900
        /*07c8*/ 	.word	0x00000007
        /*07cc*/ 	.word	0x00030c10
        /*07d0*/ 	.short	0x010a
        /*07d2*/ 	.byte	0x3f
	.zero		1


	//   ....[19]....
        /*07d4*/ 	.word	0x00005d10
        /*07d8*/ 	.word	0x00000007
        /*07dc*/ 	.word	0x00030c30
        /*07e0*/ 	.short	0x010a
        /*07e2*/ 	.byte	0x3f
	.zero		1


	//   ....[20]....
        /*07e4*/ 	.word	0x00005da0
        /*07e8*/ 	.word	0x00000007
        /*07ec*/ 	.word	0x00030c30
        /*07f0*/ 	.short	0x010a
        /*07f2*/ 	.byte	0x3f
	.zero		1


	//   ....[21]....
        /*07f4*/ 	.word	0x00008560
        /*07f8*/ 	.word	0x00000008
        /*07fc*/ 	.word	0x00000000
        /*0800*/ 	.short	0x0101
        /*0802*/ 	.byte	0x3f
	.zero		1


	//   ....[22]....
        /*0804*/ 	.word	0x000089c0
        /*0808*/ 	.word	0x00000007
        /*080c*/ 	.word	0x00000000
        /*0810*/ 	.short	0x0101
        /*0812*/ 	.byte	0x3f
	.zero		1


	//   ....[23]....
        /*0814*/ 	.word	0x0000b830
        /*0818*/ 	.word	0x00000000
        /*081c*/ 	.word	0x00030c20
        /*0820*/ 	.short	0x010a
        /*0822*/ 	.byte	0x3f
	.zero		1


	//   ....[24]....
        /*0824*/ 	.word	0x0000bd80
        /*0828*/ 	.word	0x00000000
        /*082c*/ 	.word	0x00030c40
        /*0830*/ 	.short	0x010a
        /*0832*/ 	.byte	0x3f
	.zero		1


	//   ....[25]....
        /*0834*/ 	.word	0x0000bfe0
        /*0838*/ 	.word	0x00000000
        /*083c*/ 	.word	0x00030c28
        /*0840*/ 	.short	0x010a
        /*0842*/ 	.byte	0x3f
	.zero		1


	//   ....[26]....
        /*0844*/ 	.word	0x0000c240
        /*0848*/ 	.word	0x00000000
        /*084c*/ 	.word	0x00030c48
        /*0850*/ 	.short	0x010a
        /*0852*/ 	.byte	0x3f
	.zero		1


	//   ....[27]....
        /*0854*/ 	.word	0x0000c450
        /*0858*/ 	.word	0x00000000
        /*085c*/ 	.word	0x00030c20
        /*0860*/ 	.short	0x010a
        /*0862*/ 	.byte	0x3f
	.zero		1


	//   ....[28]....
        /*0864*/ 	.word	0x0000c700
        /*0868*/ 	.word	0x00000000
        /*086c*/ 	.word	0x00030c40
        /*0870*/ 	.short	0x010a
        /*0872*/ 	.byte	0x3f
	.zero		1


	//   ....[29]....
        /*0874*/ 	.word	0x0000c930
        /*0878*/ 	.word	0x00000000
        /*087c*/ 	.word	0x00030c28
        /*0880*/ 	.short	0x010a
        /*0882*/ 	.byte	0x3f
	.zero		1


	//   ....[30]....
        /*0884*/ 	.word	0x0000cbe0
        /*0888*/ 	.word	0x00000004
        /*088c*/ 	.word	0x00030c40
        /*0890*/ 	.short	0x010a
        /*0892*/ 	.byte	0x3f
	.zero		1


	//   ....[31]....
        /*0894*/ 	.word	0x0000d000
        /*0898*/ 	.word	0x00000007
        /*089c*/ 	.word	0x00000000
        /*08a0*/ 	.short	0x010a
        /*08a2*/ 	.byte	0x3f
	.zero		1


	//   ....[32]....
        /*08a4*/ 	.word	0x0000d050
        /*08a8*/ 	.word	0x00000003
        /*08ac*/ 	.word	0x00000000
        /*08b0*/ 	.short	0x010a
        /*08b2*/ 	.byte	0x3f
	.zero		1


	//   ....[33]....
        /*08b4*/ 	.word	0x0000d0b0
        /*08b8*/ 	.word	0x00000005
        /*08bc*/ 	.word	0x00000000
        /*08c0*/ 	.short	0x010a
        /*08c2*/ 	.byte	0x3f
	.zero		1


	//   ....[34]....
        /*08c4*/ 	.word	0x0000d0e0
        /*08c8*/ 	.word	0x00000003
        /*08cc*/ 	.word	0x00000000
        /*08d0*/ 	.short	0x010a
        /*08d2*/ 	.byte	0x3f
	.zero		1


	//   ....[35]....
        /*08d4*/ 	.word	0x0000d1b0
        /*08d8*/ 	.word	0x000000ec
        /*08dc*/ 	.word	0x00030c00
        /*08e0*/ 	.short	0x010a
        /*08e2*/ 	.byte	0x3f
	.zero		1


	//   ....[36]....
        /*08e4*/ 	.word	0x0000d200
        /*08e8*/ 	.word	0x00000006
        /*08ec*/ 	.word	0x00030c10
        /*08f0*/ 	.short	0x010a
        /*08f2*/ 	.byte	0x3f
	.zero		1


	//   ....[37]....
        /*08f4*/ 	.word	0x0000d250
        /*08f8*/ 	.word	0x00000006
        /*08fc*/ 	.word	0x00030c30
        /*0900*/ 	.short	0x010a
        /*0902*/ 	.byte	0x3f
	.zero		1


	//   ....[38]....
        /*0904*/ 	.word	0x0000d2a0
        /*0908*/ 	.word	0x00000007
        /*090c*/ 	.word	0x00030c10
        /*0910*/ 	.short	0x010a
        /*0912*/ 	.byte	0x3f
	.zero		1


	//   ....[39]....
        /*0914*/ 	.word	0x0000d2f0
        /*0918*/ 	.word	0x00000007
        /*091c*/ 	.word	0x00030c30
        /*0920*/ 	.short	0x010a
        /*0922*/ 	.byte	0x3f
	.zero		1


	//   ....[40]....
        /*0924*/ 	.word	0x0000d340
        /*0928*/ 	.word	0x00000000
        /*092c*/ 	.word	0x00030c20
        /*0930*/ 	.short	0x010a
        /*0932*/ 	.byte	0x3f
	.zero		1


	//   ....[41]....
        /*0934*/ 	.word	0x0000d390
        /*0938*/ 	.word	0x00000000
        /*093c*/ 	.word	0x00030c40
        /*0940*/ 	.short	0x010a
        /*0942*/ 	.byte	0x3f
	.zero		1


	//   ....[42]....
        /*0944*/ 	.word	0x0000d3e0
        /*0948*/ 	.word	0x00000000
        /*094c*/ 	.word	0x00030c28
        /*0950*/ 	.short	0x010a
        /*0952*/ 	.byte	0x3f
	.zero		1


	//   ....[43]....
        /*0954*/ 	.word	0x0000d430
        /*0958*/ 	.word	0x00000000
        /*095c*/ 	.word	0x00030c48
        /*0960*/ 	.short	0x010a
        /*0962*/ 	.byte	0x3f
	.zero		1


	//   ....[44]....
        /*0964*/ 	.word	0x0000d490
        /*0968*/ 	.word	0x00000000
        /*096c*/ 	.word	0x00030c20
        /*0970*/ 	.short	0x010a
        /*0972*/ 	.byte	0x3f
	.zero		1


	//   ....[45]....
        /*0974*/ 	.word	0x0000d4e0
        /*0978*/ 	.word	0x00000000
        /*097c*/ 	.word	0x00030c40
        /*0980*/ 	.short	0x010a
        /*0982*/ 	.byte	0x3f
	.zero		1


	//   ....[46]....
        /*0984*/ 	.word	0x0000d530
        /*0988*/ 	.word	0x00000000
        /*098c*/ 	.word	0x00030c28
        /*0990*/ 	.short	0x010a
        /*0992*/ 	.byte	0x3f
	.zero		1


	//   ....[47]....
        /*0994*/ 	.word	0x0000d580
        /*0998*/ 	.word	0x00000004
        /*099c*/ 	.word	0x00030c40
        /*09a0*/ 	.short	0x010a
        /*09a2*/ 	.byte	0x3f
	.zero		1


	//   ....[48]....
        /*09a4*/ 	.word	0x0000d650
        /*09a8*/ 	.word	0x00000007
        /*09ac*/ 	.word	0x00000000
        /*09b0*/ 	.short	0x010a
        /*09b2*/ 	.byte	0x3f
	.zero		1


	//   ....[49]....
        /*09b4*/ 	.word	0x0000d6a0
        /*09b8*/ 	.word	0x00000003
        /*09bc*/ 	.word	0x00000000
        /*09c0*/ 	.short	0x010a
        /*09c2*/ 	.byte	0x3f
	.zero		1


	//   ....[50]....
        /*09c4*/ 	.word	0x0000d6f0
        /*09c8*/ 	.word	0x00000005
        /*09cc*/ 	.word	0x00000000
        /*09d0*/ 	.short	0x010a
        /*09d2*/ 	.byte	0x3f
	.zero		1


	//----- nvinfo : EIATTR_NUM_MBARRIERS
	.align		4
.L_1538:
        /*09d4*/ 	.byte	0x03, 0x38
        /*09d6*/ 	.short	0x0009


	//----- nvinfo : EIATTR_EXIT_INSTR_OFFSETS
	.align		4
        /*09d8*/ 	.byte	0x04, 0x1c
        /*09da*/ 	.short	(.L_1540 - .L_1539)


	//   ....[0]....
.L_1539:
        /*09dc*/ 	.word	0x0000d130


	//----- nvinfo : EIATTR_MAX_THREADS
	.align		4
.L_1540:
        /*09e0*/ 	.byte	0x04, 0x05
        /*09e2*/ 	.short	(.L_1542 - .L_1541)
.L_1541:
        /*09e4*/ 	.word	0x00000180
        /*09e8*/ 	.word	0x00000001
        /*09ec*/ 	.word	0x00000001


	//----- nvinfo : EIATTR_CRS_STACK_SIZE
	.align		4
.L_1542:
        /*09f0*/ 	.byte	0x04, 0x1e
        /*09f2*/ 	.short	(.L_1544 - .L_1543)
.L_1543:
        /*09f4*/ 	.word	0x00000000


	//----- nvinfo : EIATTR_CBANK_PARAM_SIZE
	.align		4
.L_1544:
        /*09f8*/ 	.byte	0x03, 0x19
        /*09fa*/ 	.short	0x0970


	//----- nvinfo : EIATTR_PARAM_CBANK
	.align		4
        /*09fc*/ 	.byte	0x04, 0x0a
        /*09fe*/ 	.short	(.L_1546 - .L_1545)
	.align		4
.L_1545:
        /*0a00*/ 	.word	index@(.nv.constant0._ZN7cutlass13device_kernelIN5flash11enable_sm90INS1_16FlashAttnBwdSm90INS1_25CollectiveMainloopBwdSm90ILi2ELi2ELi2EN4cute5tupleIJNS5_1CILi1EEES8_S8_EEENS6_IJNS7_ILi128EEESA_NS7_ILi64EEEEEENS_6half_tEfNS_4arch4Sm90ELb1ELb0ELb0ELb0ELb0ELb1ELb0ELb0ELi2ELi1ELi2ELi2ELb0EEENS1_21CollectiveEpilogueBwdISC_SD_SF_Li256ELb0ELb0ELi1EEENS1_25SingleTileBwdLPTSchedulerILb0ELi128ELb0EEEEEEEEEvNT_6ParamsE)
        /*0a04*/ 	.short	0x0210
        /*0a06*/ 	.short	0x0970


	//----- nvinfo : EIATTR_SW_WAR
	.align		4
.L_1546:
        /*0a08*/ 	.byte	0x04, 0x36
        /*0a0a*/ 	.short	(.L_1548 - .L_1547)
.L_1547:
        /*0a0c*/ 	.word	0x00000008
.L_1548:


//--------------------- .nv.info._ZN7cutlass13device_kernelIN5flash11enable_sm90INS1_16FlashAttnBwdSm90INS1_25CollectiveMainloopBwdSm90ILi2ELi2ELi2EN4cute5tupleIJNS5_1CILi1EEES8_S8_EEENS6_IJNS7_ILi128EEESA_NS7_ILi64EEEEEENS_6half_tEfNS_4arch4Sm90ELb1ELb0ELb0ELb0ELb1ELb1ELb0ELb0ELi2ELi1ELi2ELi2ELb0EEENS1_21CollectiveEpilogueBwdISC_SD_SF_Li256ELb0ELb0ELi1EEENS1_25SingleTileBwdLPTSchedulerILb0ELi128ELb1EEEEEEEEEvNT_6ParamsE --------------------------
	.section	.nv.info._ZN7cutlass13device_kernelIN5flash11enable_sm90INS1_16FlashAttnBwdSm90INS1_25CollectiveMainloopBwdSm90ILi2ELi2ELi2EN4cute5tupleIJNS5_1CILi1EEES8_S8_EEENS6_IJNS7_ILi128EEESA_NS7_ILi64EEEEEENS_6half_tEfNS_4arch4Sm90ELb1ELb0ELb0ELb0ELb1ELb1ELb0ELb0ELi2ELi1ELi2ELi2ELb0EEENS1_21CollectiveEpilogueBwdISC_SD_SF_Li256ELb0ELb0ELi1EEENS1_25SingleTileBwdLPTSchedulerILb0ELi128ELb1EEEEEEEEEvNT_6ParamsE,"",@"SHT_CUDA_INFO"
	.sectionflags	@""
	.align	4


	//----- nvinfo : EIATTR_CUDA_API_VERSION
	.align		4
        /*0000*/ 	.byte	0x04, 0x37
        /*0002*/ 	.short	(.L_1550 - .L_1549)
.L_1549:
        /*0004*/ 	.word	0x00000082


	//----- nvinfo : EIATTR_KPARAM_INFO
	.align		4
.L_1550:
        /*0008*/ 	.byte	0x04, 0x17
        /*000a*/ 	.short	(.L_1552 - .L_1551)
.L_1551:
        /*000c*/ 	.word	0x00000000
        /*0010*/ 	.short	0x0000
        /*0012*/ 	.short	0x0070
        /*0014*/ 	.byte	0x00, 0xf0, 0x01, 0x24


	//----- nvinfo : EIATTR_SPARSE_MMA_MASK
	.align		4
.L_1552:
        /*0018*/ 	.byte	0x03, 0x50
        /*001a*/ 	.short	0x0000


	//----- nvinfo : EIATTR_MAXREG_COUNT
	.align		4
        /*001c*/ 	.byte	0x03, 0x1b
        /*001e*/ 	.short	0x00a8


	//----- nvinfo : EIATTR_NUM_BARRIERS
	.align		4
        /*0020*/ 	.byte	0x02, 0x4c
        /*0022*/ 	.byte	0x10
	.zero		1


	//----- nvinfo : EIATTR_EXTERNS
	.align		4
        /*0024*/ 	.byte	0x04, 0x0f
        /*0026*/ 	.short	(.L_1554 - .L_1553)


	//   ....[0]....
	.align		4
.L_1553:
        /*0028*/ 	.word	index@(__assertfail)


	//----- nvinfo : EIATTR_ANNOTATIONS
	.align		4
.L_1554:
        /*002c*/ 	.byte	0x04, 0x55
        /*002e*/ 	.short	(.L_1556 - .L_1555)


	//   ....[0]....
.L_1555:
        /* <DEDUP_REMOVED lines=34> */


	//----- nvinfo : EIATTR_MERCURY_ISA_VERSION
	.align		4
.L_1556:
        /*0238*/ 	.byte	0x03, 0x5f
        /*023a*/ 	.short	0x0101


	//----- nvinfo : EIATTR_INT_WARP_WIDE_INSTR_OFFSETS
	.align		4
        /*023c*/ 	.byte	0x04, 0x31
        /*023e*/ 	.short	(.L_1558 - .L_1557)


	//   ....[0]....
.L_1557:
        /*0240*/ 	.word	0x000001e0


	//   ....[1]....
        /*0244*/ 	.word	0x000002a0


	//   ....[2]....
        /*0248*/ 	.word	0x0000aed0


	//   ....[3]....
        /*024c*/ 	.word	0x0000b540


	//   ....[4]....
        /*0250*/ 	.word	0x0000ba70


	//----- nvinfo : EIATTR_COOP_GROUP_MASK_REGIDS
	.align		4
.L_1558:
        /*0254*/ 	.byte	0x04, 0x29
        /*0256*/ 	.short	(.L_1560 - .L_1559)


	//   ....[0]....
.L_1559:
        /*0258*/ 	.word	0xffffffff


	//   ....[1]....
        /*025c*/ 	.word	0xffffffff


	//   ....[2]....
        /*0260*/ 	.word	0xffffffff


	//   ....[3]....
        /*0264*/ 	.word	0xffffffff


	//   ....[4]....
        /*0268*/ 	.word	0xffffffff


	//   ....[5]....
        /*026c*/ 	.word	0xffffffff


	//   ....[6]....
        /*0270*/ 	.word	0xffffffff


	//   ....[7]....
        /*0274*/ 	.word	0xffffffff


	//   ....[8]....
        /*0278*/ 	.word	0xffffffff


	//   ....[9]....
        /*027c*/ 	.word	0xffffffff


	//   ....[10]....
        /*0280*/ 	.word	0xffffffff


	//   ....[11]....
        /*0284*/ 	.word	0xffffffff


	//   ....[12]....
        /*0288*/ 	.word	0xffffffff


	//   ....[13]....
        /*028c*/ 	.word	0xffffffff


	//   ....[14]....
        /*0290*/ 	.word	0xffffffff


	//   ....[15]....
        /*0294*/ 	.word	0xffffffff


	//   ....[16]....
        /*0298*/ 	.word	0xffffffff


	//   ....[17]....
        /*029c*/ 	.word	0xffffffff


	//   ....[18]....
        /*02a0*/ 	.word	0xffffffff


	//   ....[19]....
        /*02a4*/ 	.word	0xffffffff


	//   ....[20]....
        /*02a8*/ 	.word	0xffffffff


	//   ....[21]....
        /*02ac*/ 	.word	0xffffffff


	//   ....[22]....
        /*02b0*/ 	.word	0xffffffff


	//   ....[23]....
        /*02b4*/ 	.word	0xffffffff


	//   ....[24]....
        /*02b8*/ 	.word	0xffffffff


	//   ....[25]....
        /*02bc*/ 	.word	0xffffffff


	//   ....[26]....
        /*02c0*/ 	.word	0xffffffff


	//   ....[27]....
        /*02c4*/ 	.word	0xffffffff


	//   ....[28]....
        /*02c8*/ 	.word	0xffffffff


	//   ....[29]....
        /*02cc*/ 	.word	0xffffffff


	//   ....[30]....
        /*02d0*/ 	.word	0xffffffff


	//   ....[31]....
        /*02d4*/ 	.word	0xffffffff


	//   ....[32]....
        /*02d8*/ 	.word	0xffffffff


	//   ....[33]....
        /*02dc*/ 	.word	0xffffffff


	//   ....[34]....
        /*02e0*/ 	.word	0xffffffff


	//   ....[35]....
        /*02e4*/ 	.word	0xffffffff


	//   ....[36]....
        /*02e8*/ 	.word	0xffffffff


	//   ....[37]....
        /*02ec*/ 	.word	0xffffffff


	//   ....[38]....
        /*02f0*/ 	.word	0xffffffff


	//   ....[39]....
        /*02f4*/ 	.word	0xffffffff


	//   ....[40]....
        /*02f8*/ 	.word	0xffffffff


	//   ....[41]....
        /*02fc*/ 	.word	0xffffffff


	//   ....[42]....
        /*0300*/ 	.word	0xffffffff


	//   ....[43]....
        /*0304*/ 	.word	0xffffffff


	//   ....[44]....
        /*0308*/ 	.word	0xffffffff


	//   ....[45]....
        /*030c*/ 	.word	0xffffffff


	//   ....[46]....
        /*0310*/ 	.word	0xffffffff


	//   ....[47]....
        /*0314*/ 	.word	0xffffffff


	//   ....[48]....
        /*0318*/ 	.word	0xffffffff


	//   ....[49]....
        /*031c*/ 	.word	0xffffffff


	//   ....[50]....
        /*0320*/ 	.word	0xffffffff


	//   ....[51]....
        /*0324*/ 	.word	0xffffffff


	//   ....[52]....
        /*0328*/ 	.word	0xffffffff


	//   ....[53]....
        /*032c*/ 	.word	0xffffffff


	//   ....[54]....
        /*0330*/ 	.word	0xffffffff


	//   ....[55]....
        /*0334*/ 	.word	0xffffffff


	//   ....[56]....
        /*0338*/ 	.word	0xffffffff


	//   ....[57]....
        /*033c*/ 	.word	0xffffffff


	//   ....[58]....
        /*0340*/ 	.word	0xffffffff


	//   ....[59]....
        /*0344*/ 	.word	0xffffffff


	//   ....[60]....
        /*0348*/ 	.word	0xffffffff


	//   ....[61]....
        /*034c*/ 	.word	0xffffffff


	//   ....[62]....
        /*0350*/ 	.word	0xffffffff


	//   ....[63]....
        /*0354*/ 	.word	0xffffffff


	//   ....[64]....
        /*0358*/ 	.word	0xffffffff


	//   ....[65]....
        /*035c*/ 	.word	0xffffffff


	//   ....[66]....
        /*0360*/ 	.word	0xffffffff


	//   ....[67]....
        /*0364*/ 	.word	0xffffffff


	//   ....[68]....
        /*0368*/ 	.word	0xffffffff


	//   ....[69]....
        /*036c*/ 	.word	0xffffffff


	//   ....[70]....
        /*0370*/ 	.word	0xffffffff


	//   ....[71]....
        /*0374*/ 	.word	0xffffffff


	//   ....[72]....
        /*0378*/ 	.word	0xffffffff


	//   ....[73]....
        /*037c*/ 	.word	0xffffffff


	//   ....[74]....
        /*0380*/ 	.word	0xffffffff


	//   ....[75]....
        /*0384*/ 	.word	0xffffffff


	//   ....[76]....
        /*0388*/ 	.word	0xffffffff


	//   ....[77]....
        /*038c*/ 	.word	0xffffffff


	//   ....[78]....
        /*0390*/ 	.word	0xffffffff


	//   ....[79]....
        /*0394*/ 	.word	0xffffffff


	//   ....[80]....
        /*0398*/ 	.word	0xffffffff


	//   ....[81]....
        /*039c*/ 	.word	0xffffffff


	//   ....[82]....
        /*03a0*/ 	.word	0xffffffff


	//   ....[83]....
        /*03a4*/ 	.word	0xffffffff


	//   ....[84]....
        /*03a8*/ 	.word	0xffffffff


	//   ....[85]....
        /*03ac*/ 	.word	0xffffffff


	//   ....[86]....
        /*03b0*/ 	.word	0xffffffff


	//   ....[87]....
        /*03b4*/ 	.word	0xffffffff


	//   ....[88]....
        /*03b8*/ 	.word	0xffffffff


	//   ....[89]....
        /*03bc*/ 	.word	0xffffffff


	//   ....[90]....
        /*03c0*/ 	.word	0xffffffff


	//   ....[91]....
        /*03c4*/ 	.word	0xffffffff


	//   ....[92]....
        /*03c8*/ 	.word	0xffffffff


	//   ....[93]....
        /*03cc*/ 	.word	0xffffffff


	//   ....[94]....
        /*03d0*/ 	.word	0xffffffff


	//   ....[95]....
        /*03d4*/ 	.word	0xffffffff


	//   ....[96]....
        /*03d8*/ 	.word	0xffffffff


	//   ....[97]....
        /*03dc*/ 	.word	0xffffffff


	//   ....[98]....
        /*03e0*/ 	.word	0xffffffff


	//   ....[99]....
        /*03e4*/ 	.word	0xffffffff


	//   ....[100]....
        /*03e8*/ 	.word	0xffffffff


	//   ....[101]....
        /*03ec*/ 	.word	0xffffffff


	//   ....[102]....
        /*03f0*/ 	.word	0xffffffff


	//   ....[103]....
        /*03f4*/ 	.word	0xffffffff


	//   ....[104]....
        /*03f8*/ 	.word	0xffffffff


	//   ....[105]....
        /*03fc*/ 	.word	0xffffffff


	//   ....[106]....
        /*0400*/ 	.word	0xffffffff


	//   ....[107]....
        /*0404*/ 	.word	0xffffffff


	//   ....[108]....
        /*0408*/ 	.word	0xffffffff


	//   ....[109]....
        /*040c*/ 	.word	0xffffffff


	//   ....[110]....
        /*0410*/ 	.word	0xffffffff


	//   ....[111]....
        /*0414*/ 	.word	0xffffffff


	//   ....[112]....
        /*0418*/ 	.word	0xffffffff


	//   ....[113]....
        /*041c*/ 	.word	0xffffffff


	//   ....[114]....
        /*0420*/ 	.word	0xffffffff


	//   ....[115]....
        /*0424*/ 	.word	0xffffffff


	//   ....[116]....
        /*0428*/ 	.word	0xffffffff


	//   ....[117]....
        /*042c*/ 	.word	0xffffffff


	//   ....[118]....
        /*0430*/ 	.word	0xffffffff


	//   ....[119]....
        /*0434*/ 	.word	0xffffffff


	//   ....[120]....
        /*0438*/ 	.word	0xffffffff


	//   ....[121]....
        /*043c*/ 	.word	0xffffffff


	//   ....[122]....
        /*0440*/ 	.word	0xffffffff


	//   ....[123]....
        /*0444*/ 	.word	0xffffffff


	//   ....[124]....
        /*0448*/ 	.word	0xffffffff


	//   ....[125]....
        /*044c*/ 	.word	0xffffffff


	//   ....[126]....
        /*0450*/ 	.word	0xffffffff


	//   ....[127]....
        /*0454*/ 	.word	0xffffffff


	//   ....[128]....
        /*0458*/ 	.word	0xffffffff


	//   ....[129]....
        /*045c*/ 	.word	0xffffffff


	//   ....[130]....
        /*0460*/ 	.word	0xffffffff


	//   ....[131]....
        /*0464*/ 	.word	0xffffffff


	//   ....[132]....
        /*0468*/ 	.word	0xffffffff


	//   ....[133]....
        /*046c*/ 	.word	0xffffffff


	//   ....[134]....
        /*0470*/ 	.word	0xffffffff


	//   ....[135]....
        /*0474*/ 	.word	0xffffffff


	//   ....[136]....
        /*0478*/ 	.word	0xffffffff


	//   ....[137]....
        /*047c*/ 	.word	0xffffffff


	//   ....[138]....
        /*0480*/ 	.word	0xffffffff


	//   ....[139]....
        /*0484*/ 	.word	0xffffffff


	//   ....[140]....
        /*0488*/ 	.word	0xffffffff


	//   ....[141]....
        /*048c*/ 	.word	0xffffffff


	//   ....[142]....
        /*0490*/ 	.word	0x0500000f


	//   ....[143]....
        /*0494*/ 	.word	0x0500000f


	//   ....[144]....
        /*0498*/ 	.word	0x0500000f


	//   ....[145]....
        /*049c*/ 	.word	0x0500000f


	//----- nvinfo : EIATTR_COOP_GROUP_INSTR_OFFSETS
	.align		4
.L_1560:
        /*04a0*/ 	.byte	0x04, 0x28
        /*04a2*/ 	.short	(.L_1562 - .L_1561)


	//   ....[0]....
.L_1561:
        /*04a4*/ 	.word	0x00000060


	//   ....[1]....
        /*04a8*/ 	.word	0x000001f0


	//   ....[2]....
        /*04ac*/ 	.word	0x00000280


	//   ....[3]....
        /*04b0*/ 	.word	0x00000400


	//   ....[4]....
        /*04b4*/ 	.word	0x00000680


	//   ....[5]....
        /*04b8*/ 	.word	0x00001170


	//   ....[6]....
        /*04bc*/ 	.word	0x000021f0


	//   ....[7]....
        /*04c0*/ 	.word	0x00002310


	//   ....[8]....
        /*04c4*/ 	.word	0x00002350


	//   ....[9]....
        /*04c8*/ 	.word	0x00002390


	//   ....[10]....
        /*04cc*/ 	.word	0x000023c0


	//   ....[11]....
        /*04d0*/ 	.word	0x000023f0


	//   ....[12]....
        /*04d4*/ 	.word	0x00002420


	//   ....[13]....
        /*04d8*/ 	.word	0x00002540


	//   ....[14]....
        /*04dc*/ 	.word	0x00002720


	//   ....[15]....
        /*04e0*/ 	.word	0x00002830


	//   ....[16]....
        /*04e4*/ 	.word	0x000028d0


	//   ....[17]....
        /*04e8*/ 	.word	0x000029c0


	//   ....[18]....
        /*04ec*/ 	.word	0x00002a80


	//   ....[19]....
        /*04f0*/ 	.word	0x00002b00


	//   ....[20]....
        /*04f4*/ 	.word	0x00002d90


	//   ....[21]....
        /*04f8*/ 	.word	0x00002dd0


	//   ....[22]....
        /*04fc*/ 	.word	0x00002e20


	//   ....[23]....
        /*0500*/ 	.word	0x00002e40


	//   ....[24]....
        /*0504*/ 	.word	0x00002e90


	//   ....[25]....
        /*0508*/ 	.word	0x00002ee0


	//   ....[26]....
        /*050c*/ 	.word	0x00002f70


	//   ....[27]....
        /*0510*/ 	.word	0x00002fa0


	//   ....[28]....
        /*0514*/ 	.word	0x00002fe0


	//   ....[29]....
        /*0518*/ 	.word	0x00003050


	//   ....[30]....
        /*051c*/ 	.word	0x00003090


	//   ....[31]....
        /*0520*/ 	.word	0x000030b0


	//   ....[32]....
        /*0524*/ 	.word	0x00003150


	//   ....[33]....
        /*0528*/ 	.word	0x000031d0


	//   ....[34]....
        /*052c*/ 	.word	0x00003210


	//   ....[35]....
        /*0530*/ 	.word	0x00003260


	//   ....[36]....
        /*0534*/ 	.word	0x00003300


	//   ....[37]....
        /*0538*/ 	.word	0x00003340


	//   ....[38]....
        /*053c*/ 	.word	0x00003590


	//   ....[39]....
        /*0540*/ 	.word	0x000035b0


	//   ....[40]....
        /*0544*/ 	.word	0x000035c0


	//   ....[41]....
        /*0548*/ 	.word	0x000035e0


	//   ....[42]....
        /*054c*/ 	.word	0x000035f0


	//   ....[43]....
        /*0550*/ 	.word	0x00003610


	//   ....[44]....
        /*0554*/ 	.word	0x00003640


	//   ....[45]....
        /*0558*/ 	.word	0x00003680


	//   ....[46]....
        /*055c*/ 	.word	0x000036b0


	//   ....[47]....
        /*0560*/ 	.word	0x000036f0


	//   ....[48]....
        /*0564*/ 	.word	0x00003720


	//   ....[49]....
        /*0568*/ 	.word	0x00003760


	//   ....[50]....
        /*056c*/ 	.word	0x00003790


	//   ....[51]....
        /*0570*/ 	.word	0x000037d0


	//   ....[52]....
        /*0574*/ 	.word	0x00003800


	//   ....[53]....
        /*0578*/ 	.word	0x00003830


	//   ....[54]....
        /*057c*/ 	.word	0x00003860


	//   ....[55]....
        /*0580*/ 	.word	0x00003890


	//   ....[56]....
        /*0584*/ 	.word	0x000038d0


	//   ....[57]....
        /*0588*/ 	.word	0x00003900


	//   ....[58]....
        /*058c*/ 	.word	0x00003910


	//   ....[59]....
        /*0590*/ 	.word	0x00003940


	//   ....[60]....
        /*0594*/ 	.word	0x00003950


	//   ....[61]....
        /*0598*/ 	.word	0x00003960


	//   ....[62]....
        /*059c*/ 	.word	0x00003970


	//   ....[63]....
        /*05a0*/ 	.word	0x00003980


	//   ....[64]....
        /*05a4*/ 	.word	0x00003990


	//   ....[65]....
        /*05a8*/ 	.word	0x000039a0


	//   ....[66]....
        /*05ac*/ 	.word	0x000039b0


	//   ....[67]....
        /*05b0*/ 	.word	0x000039c0


	//   ....[68]....
        /*05b4*/ 	.word	0x000039d0


	//   ....[69]....
        /*05b8*/ 	.word	0x000039e0


	//   ....[70]....
        /*05bc*/ 	.word	0x00005ea0


	//   ....[71]....
        /*05c0*/ 	.word	0x00005ee0


	//   ....[72]....
        /*05c4*/ 	.word	0x00005f70


	//   ....[73]....
        /*05c8*/ 	.word	0x000060a0


	//   ....[74]....
        /*05cc*/ 	.word	0x000060f0


	//   ....[75]....
        /*05d0*/ 	.word	0x00006110


	//   ....[76]....
        /*05d4*/ 	.word	0x00006120


	//   ....[77]....
        /*05d8*/ 	.word	0x00006180


	//   ....[78]....
        /*05dc*/ 	.word	0x000061c0


	//   ....[79]....
        /*05e0*/ 	.word	0x00006240


	//   ....[80]....
        /*05e4*/ 	.word	0x000062c0


	//   ....[81]....
        /*05e8*/ 	.word	0x000062e0


	//   ....[82]....
        /*05ec*/ 	.word	0x000062f0


	//   ....[83]....
        /*05f0*/ 	.word	0x00006310


	//   ....[84]....
        /*05f4*/ 	.word	0x00006320


	//   ....[85]....
        /*05f8*/ 	.word	0x00006330


	//   ....[86]....
        /*05fc*/ 	.word	0x00006370


	//   ....[87]....
        /*0600*/ 	.word	0x000063e0


	//   ....[88]....
        /*0604*/ 	.word	0x00006550


	//   ....[89]....
        /*0608*/ 	.word	0x00006650


	//   ....[90]....
        /*060c*/ 	.word	0x00006680


	//   ....[91]....
        /*0610*/ 	.word	0x000066b0


	//   ....[92]....
        /*0614*/ 	.word	0x000066e0


	//   ....[93]....
        /*0618*/ 	.word	0x000067f0


	//   ....[94]....
        /*061c*/ 	.word	0x00006850


	//   ....[95]....
        /*0620*/ 	.word	0x00006890


	//   ....[96]....
        /*0624*/ 	.word	0x000068d0


	//   ....[97]....
        /*0628*/ 	.word	0x00006950


	//   ....[98]....
        /*062c*/ 	.word	0x00006a00


	//   ....[99]....
        /*0630*/ 	.word	0x00006aa0


	//   ....[100]....
        /*0634*/ 	.word	0x00006ab0


	//   ....[101]....
        /*0638*/ 	.word	0x00006ac0


	//   ....[102]....
        /*063c*/ 	.word	0x00006ad0


	//   ....[103]....
        /*0640*/ 	.word	0x00006ae0


	//   ....[104]....
        /*0644*/ 	.word	0x00006c40


	//   ....[105]....
        /*0648*/ 	.word	0x00006c70


	//   ....[106]....
        /*064c*/ 	.word	0x00006c90


	//   ....[107]....
        /*0650*/ 	.word	0x00006ca0


	//   ....[108]....
        /*0654*/ 	.word	0x00006cb0


	//   ....[109]....
        /*0658*/ 	.word	0x00006cc0


	//   ....[110]....
        /*065c*/ 	.word	0x00006cd0


	//   ....[111]....
        /*0660*/ 	.word	0x00006ce0


	//   ....[112]....
        /*0664*/ 	.word	0x00006cf0


	//   ....[113]....
        /*0668*/ 	.word	0x00006da0


	//   ....[114]....
        /*066c*/ 	.word	0x00006e20


	//   ....[115]....
        /*0670*/ 	.word	0x00006e60


	//   ....[116]....
        /*0674*/ 	.word	0x00006e90


	//   ....[117]....
        /*0678*/ 	.word	0x00006eb0


	//   ....[118]....
        /*067c*/ 	.word	0x00006ed0


	//   ....[119]....
        /*0680*/ 	.word	0x00006ee0


	//   ....[120]....
        /*0684*/ 	.word	0x00006ef0


	//   ....[121]....
        /*0688*/ 	.word	0x00006f00


	//   ....[122]....
        /*068c*/ 	.word	0x00006f20


	//   ....[123]....
        /*0690*/ 	.word	0x00006f30


	//   ....[124]....
        /*0694*/ 	.word	0x00006f40


	//   ....[125]....
        /*0698*/ 	.word	0x00006f70


	//   ....[126]....
        /*069c*/ 	.word	0x00006f80


	//   ....[127]....
        /*06a0*/ 	.word	0x00006fa0


	//   ....[128]....
        /*06a4*/ 	.word	0x00006fb0


	//   ....[129]....
        /*06a8*/ 	.word	0x00006fd0


	//   ....[130]....
        /*06ac*/ 	.word	0x00006fe0


	//   ....[131]....
        /*06b0*/ 	.word	0x00007000


	//   ....[132]....
        /*06b4*/ 	.word	0x00007010


	//   ....[133]....
        /*06b8*/ 	.word	0x00007030


	//   ....[134]....
        /*06bc*/ 	.word	0x00009570


	//   ....[135]....
        /*06c0*/ 	.word	0x0000a300


	//   ....[136]....
        /*06c4*/ 	.word	0x0000aad0


	//   ....[137]....
        /*06c8*/ 	.word	0x0000ae00


	//   ....[138]....
        /*06cc*/ 	.word	0x0000b1c0


	//   ....[139]....
        /*06d0*/ 	.word	0x0000b470


	//   ....[140]....
        /*06d4*/ 	.word	0x0000b730


	//   ....[141]....
        /*06d8*/ 	.word	0x0000b9a0


	//   ....[142]....
        /*06dc*/ 	.word	0x0000db00


	//   ....[143]....
        /*06e0*/ 	.word	0x0000dcf0


	//   ....[144]....
        /*06e4*/ 	.word	0x0000dd60


	//   ....[145]....
        /*06e8*/ 	.word	0x0000ddd0


	//----- nvinfo : EIATTR_REG_RECONFIG
	.align		4
.L_1562:
        /*06ec*/ 	.byte	0x01, 0x54
	.zero		2


	//----- nvinfo : EIATTR_SYSCALL_OFFSETS
	.align		4
        /*06f0*/ 	.byte	0x04, 0x46
        /*06f2*/ 	.short	(.L_1564 - .L_1563)


	//   ....[0]....
.L_1563:
        /*06f4*/ 	.word	0x00000dd0


	//   ....[1]....
        /*06f8*/ 	.word	0x00000ec0


	//   ....[2]....
        /*06fc*/ 	.word	0x00001020


	//   ....[3]....
        /*0700*/ 	.word	0x00001110


	//   ....[4]....
        /*0704*/ 	.word	0x00008de0


	//   ....[5]....
        /*0708*/ 	.word	0x00008f10


	//   ....[6]....
        /*070c*/ 	.word	0x00009030


	//   ....[7]....
        /*0710*/ 	.word	0x00009150


	//----- nvinfo : EIATTR_MBARRIER_INSTR_OFFSETS
	.align		4
.L_1564:
        /*0714*/ 	.byte	0x04, 0x39
        /*0716*/ 	.short	(.L_1566 - .L_1565)


	//   ....[0]....
.L_1565:
        /*0718*/ 	.word	0x000002c0
        /*071c*/ 	.word	0x000000ff
        /*0720*/ 	.word	0x00030c00
        /*0724*/ 	.short	0x0100
        /*0726*/ 	.byte	0x06
	.zero		1


	//   ....[1]....
        /*0728*/ 	.word	0x000003b0
        /*072c*/ 	.word	0x000000ff
        /*0730*/ 	.word	0x00030c10
        /*0734*/ 	.short	0x0100
        /*0736*/ 	.byte	0x08
	.zero		1


	//   ....[2]....
        /*0738*/ 	.word	0x000003c0
        /*073c*/ 	.word	0x000000ff
        /*0740*/ 	.word	0x00030c20
        /*0744*/ 	.short	0x0100
        /*0746*/ 	.byte	0x08
	.zero		1


	//   ....[3]....
        /*0748*/ 	.word	0x000003d0
        /*074c*/ 	.word	0x000000ff
        /*0750*/ 	.word	0x00030c18
        /*0754*/ 	.short	0x0100
        /*0756*/ 	.byte	0x08
	.zero		1


	//   ....[4]....
        /*0758*/ 	.word	0x000003e0
        /*075c*/ 	.word	0x000000ff
        /*0760*/ 	.word	0x00030c28
        /*0764*/ 	.short	0x0100
        /*0766*/ 	.byte	0x08
	.zero		1


	//   ....[5]....
        /*0768*/ 	.word	0x00000510
        /*076c*/ 	.word	0x000000ff
        /*0770*/ 	.word	0x00030c30
        /*0774*/ 	.short	0x0100
        /*0776*/ 	.byte	0x08
	.zero		1


	//   ....[6]....
        /*0778*/ 	.word	0x00000520
        /*077c*/ 	.word	0x000000ff
        /*0780*/ 	.word	0x00030c40
        /*0784*/ 	.short	0x0100
        /*0786*/ 	.byte	0x08
	.zero		1


	//   ....[7]....
        /*0788*/ 	.word	0x00000530
        /*078c*/ 	.word	0x000000ff
        /*0790*/ 	.word	0x00030c38
        /*0794*/ 	.short	0x0100
        /*0796*/ 	.byte	0x08
	.zero		1


	//   ....[8]....
        /*0798*/ 	.word	0x00000540
        /*079c*/ 	.word	0x000000ff
        /*07a0*/ 	.word	0x00030c48
        /*07a4*/ 	.short	0x0100
        /*07a6*/ 	.byte	0x08
	.zero		1


	//   ....[9]....
        /*07a8*/ 	.word	0x000011f0
        /*07ac*/ 	.word	0x000000ec
        /*07b0*/ 	.word	0x00030c00
        /*07b4*/ 	.short	0x010a
        /*07b6*/ 	.byte	0x3f
	.zero		1


	//   ....[10]....
        /*07b8*/ 	.word	0x00001270
        /*07bc*/ 	.word	0x000000ec
        /*07c0*/ 	.word	0x00030c00
        /*07c4*/ 	.short	0x010a
        /*07c6*/ 	.byte	0x3f
	.zero		1


	//   ....[11]....
        /*07c8*/ 	.word	0x00001b70
        /*07cc*/ 	.word	0x00000006
        /*07d0*/ 	.word	0x00030c10
        /*07d4*/ 	.short	0x010a
        /*07d6*/ 	.byte	0x3f
	.zero		1


	//   ....[12]....
        /*07d8*/ 	.word	0x00001be0
        /*07dc*/ 	.word	0x00000006
        /*07e0*/ 	.word	0x00030c10
        /*07e4*/ 	.short	0x010a
        /*07e6*/ 	.byte	0x3f
	.zero		1


	//   ....[13]....
        /*07e8*/ 	.word	0x00002000
        /*07ec*/ 	.word	0x00000006
        /*07f0*/ 	.word	0x00030c30
        /*07f4*/ 	.short	0x010a
        /*07f6*/ 	.byte	0x3f
	.zero		1


	//   ....[14]....
        /*07f8*/ 	.word	0x000020a0
        /*07fc*/ 	.word	0x00000006
        /*0800*/ 	.word	0x00030c30
        /*0804*/ 	.short	0x010a
        /*0806*/ 	.byte	0x3f
	.zero		1


	//   ....[15]....
        /*0808*/ 	.word	0x00004c60
        /*080c*/ 	.word	0x00000005
        /*0810*/ 	.word	0x00000000
        /*0814*/ 	.short	0x0101
        /*0816*/ 	.byte	0x3f
	.zero		1


	//   ....[16]....
        /*0818*/ 	.word	0x000050b0
        /*081c*/ 	.word	0x00000006
        /*0820*/ 	.word	0x00000000
        /*0824*/ 	.short	0x0101
        /*0826*/ 	.byte	0x3f
	.zero		1


	//   ....[17]....
        /*0828*/ 	.word	0x000058d0
        /*082c*/ 	.word	0x00000007
        /*0830*/ 	.word	0x00030c10
        /*0834*/ 	.short	0x010a
        /*0836*/ 	.byte	0x3f
	.zero		1


	//   ....[18]....
        /*0838*/ 	.word	0x00005950
        /*083c*/ 	.word	0x00000007
        /*0840*/ 	.word	0x00030c10
        /*0844*/ 	.short	0x010a
        /*0846*/ 	.byte	0x3f
	.zero		1


	//   ....[19]....
        /*0848*/ 	.word	0x00005d60
        /*084c*/ 	.word	0x00000007
        /*0850*/ 	.word	0x00030c30
        /*0854*/ 	.short	0x010a
        /*0856*/ 	.byte	0x3f
	.zero		1


	//   ....[20]....
        /*0858*/ 	.word	0x00005df0
        /*085c*/ 	.word	0x00000007
        /*0860*/ 	.word	0x00030c30
        /*0864*/ 	.short	0x010a
        /*0866*/ 	.byte	0x3f
	.zero		1


	//   ....[21]....
        /*0868*/ 	.word	0x000085b0
        /*086c*/ 	.word	0x00000008
        /*0870*/ 	.word	0x00000000
        /*0874*/ 	.short	0x0101
        /*0876*/ 	.byte	0x3f
	.zero		1


	//   ....[22]....
        /*0878*/ 	.word	0x00008a10
        /*087c*/ 	.word	0x00000007
        /*0880*/ 	.word	0x00000000
        /*0884*/ 	.short	0x0101
        /*0886*/ 	.byte	0x3f
	.zero		1


	//   ....[23]....
        /*0888*/ 	.word	0x0000c1b0
        /*088c*/ 	.word	0x00000000
        /*0890*/ 	.word	0x00030c20
        /*0894*/ 	.short	0x010a
        /*0896*/ 	.byte	0x3f
	.zero		1


	//   ....[24]....
        /*0898*/ 	.word	0x0000c700
        /*089c*/ 	.word	0x00000000
        /*08a0*/ 	.word	0x00030c40
        /*08a4*/ 	.short	0x010a
        /*08a6*/ 	.byte	0x3f
	.zero		1


	//   ....[25]....
        /*08a8*/ 	.word	0x0000c960
        /*08ac*/ 	.word	0x00000000
        /*08b0*/ 	.word	0x00030c28
        /*08b4*/ 	.short	0x010a
        /*08b6*/ 	.byte	0x3f
	.zero		1


	//   ....[26]....
        /*08b8*/ 	.word	0x0000cbc0
        /*08bc*/ 	.word	0x00000000
        /*08c0*/ 	.word	0x00030c48
        /*08c4*/ 	.short	0x010a
        /*08c6*/ 	.byte	0x3f
	.zero		1


	//   ....[27]....
        /*08c8*/ 	.word	0x0000cdd0
        /*08cc*/ 	.word	0x00000000
        /*08d0*/ 	.word	0x00030c20
        /*08d4*/ 	.short	0x010a
        /*08d6*/ 	.byte	0x3f
	.zero		1


	//   ....[28]....
        /*08d8*/ 	.word	0x0000d080
        /*08dc*/ 	.word	0x00000000
        /*08e0*/ 	.word	0x00030c40
        /*08e4*/ 	.short	0x010a
        /*08e6*/ 	.byte	0x3f
	.zero		1


	//   ....[29]....
        /*08e8*/ 	.word	0x0000d2b0
        /*08ec*/ 	.word	0x00000000
        /*08f0*/ 	.word	0x00030c28
        /*08f4*/ 	.short	0x010a
        /*08f6*/ 	.byte	0x3f
	.zero		1


	//   ....[30]....
        /*08f8*/ 	.word	0x0000d560
        /*08fc*/ 	.word	0x00000004
        /*0900*/ 	.word	0x00030c40
        /*0904*/ 	.short	0x010a
        /*0906*/ 	.byte	0x3f
	.zero		1


	//   ....[31]....
        /*0908*/ 	.word	0x0000d980
        /*090c*/ 	.word	0x00000007
        /*0910*/ 	.word	0x00000000
        /*0914*/ 	.short	0x010a
        /*0916*/ 	.byte	0x3f
	.zero		1


	//   ....[32]....
        /*0918*/ 	.word	0x0000d9d0
        /*091c*/ 	.word	0x00000003
        /*0920*/ 	.word	0x00000000
        /*0924*/ 	.short	0x010a
        /*0926*/ 	.byte	0x3f
	.zero		1


	//   ....[33]....
        /*0928*/ 	.word	0x0000da30
        /*092c*/ 	.word	0x00000005
        /*0930*/ 	.word	0x00000000
        /*0934*/ 	.short	0x010a
        /*0936*/ 	.byte	0x3f
	.zero		1


	//   ....[34]....
        /*0938*/ 	.word	0x0000da60
        /*093c*/ 	.word	0x00000003
        /*0940*/ 	.word	0x00000000
        /*0944*/ 	.short	0x010a
        /*0946*/ 	.byte	0x3f
	.zero		1


	//   ....[35]....
        /*0948*/ 	.word	0x0000db30
        /*094c*/ 	.word	0x000000ec
        /*0950*/ 	.word	0x00030c00
        /*0954*/ 	.short	0x010a
        /*0956*/ 	.byte	0x3f
	.zero		1


	//   ....[36]....
        /*0958*/ 	.word	0x0000db80
        /*095c*/ 	.word	0x00000006
        /*0960*/ 	.word	0x00030c10
        /*0964*/ 	.short	0x010a
        /*0966*/ 	.byte	0x3f
	.zero		1


	//   ....[37]....
        /*0968*/ 	.word	0x0000dbd0
        /*096c*/ 	.word	0x00000006
        /*0970*/ 	.word	0x00030c30
        /*0974*/ 	.short	0x010a
        /*0976*/ 	.byte	0x3f
	.zero		1


	//   ....[38]....
        /*0978*/ 	.word	0x0000dc20
        /*097c*/ 	.word	0x00000007
        /*0980*/ 	.word	0x00030c10
        /*0984*/ 	.short	0x010a
        /*0986*/ 	.byte	0x3f
	.zero		1


	//   ....[39]....
        /*0988*/ 	.word	0x0000dc70
        /*098c*/ 	.word	0x00000007
        /*0990*/ 	.word	0x00030c30
        /*0994*/ 	.short	0x010a
        /*0996*/ 	.byte	0x3f
	.zero		1


	//   ....[40]....
        /*0998*/ 	.word	0x0000de10
        /*099c*/ 	.word	0x00000000
        /*09a0*/ 	.word	0x00030c20
        /*09a4*/ 	.short	0x010a
        /*09a6*/ 	.byte	0x3f
	.zero		1


	//   ....[41]....
        /*09a8*/ 	.word	0x0000de60
        /*09ac*/ 	.word	0x00000000
        /*09b0*/ 	.word	0x00030c40
        /*09b4*/ 	.short	0x010a
        /*09b6*/ 	.byte	0x3f
	.zero		1


	//   ....[42]....
        /*09b8*/ 	.word	0x0000deb0
        /*09bc*/ 	.word	0x00000000
        /*09c0*/ 	.word	0x00030c28
        /*09c4*/ 	.short	0x010a
        /*09c6*/ 	.byte	0x3f
	.zero		1


	//   ....[43]....
        /*09c8*/ 	.word	0x0000df00
        /*09cc*/ 	.word	0x00000000
        /*09d0*/ 	.word	0x00030c48
        /*09d4*/ 	.short	0x010a
        /*09d6*/ 	.byte	0x3f
	.zero		1


	//   ....[44]....
        /*09d8*/ 	.word	0x0000df60
        /*09dc*/ 	.word	0x00000000
        /*09e0*/ 	.word	0x00030c20
        /*09e4*/ 	.short	0x010a
        /*09e6*/ 	.byte	0x3f
	.zero		1


	//   ....[45]....
        /*09e8*/ 	.word	0x0000dfb0
        /*09ec*/ 	.word	0x00000000
        /*09f0*/ 	.word	0x00030c40
        /*09f4*/ 	.short	0x010a
        /*09f6*/ 	.byte	0x3f
	.zero		1


	//   ....[46]....
        /*09f8*/ 	.word	0x0000e000
        /*09fc*/ 	.word	0x00000000
        /*0a00*/ 	.word	0x00030c28
        /*0a04*/ 	.short	0x010a
        /*0a06*/ 	.byte	0x3f
	.zero		1


	//   ....[47]....
        /*0a08*/ 	.word	0x0000e050
        /*0a0c*/ 	.word	0x00000004
        /*0a10*/ 	.word	0x00030c40
        /*0a14*/ 	.short	0x010a
        /*0a16*/ 	.byte	0x3f
	.zero		1


	//   ....[48]....
        /*0a18*/ 	.word	0x0000e120
        /*0a1c*/ 	.word	0x00000007
        /*0a20*/ 	.word	0x00000000
        /*0a24*/ 	.short	0x010a
        /*0a26*/ 	.byte	0x3f
	.zero		1


	//   ....[49]....
        /*0a28*/ 	.word	0x0000e170
        /*0a2c*/ 	.word	0x00000003
        /*0a30*/ 	.word	0x00000000
        /*0a34*/ 	.short	0x010a
        /*0a36*/ 	.byte	0x3f
	.zero		1


	//   ....[50]....
        /*0a38*/ 	.word	0x0000e1c0
        /*0a3c*/ 	.word	0x00000005
        /*0a40*/ 	.word	0x00000000
        /*0a44*/ 	.short	0x010a
        /*0a46*/ 	.byte	0x3f
	.zero		1


	//----- nvinfo : EIATTR_NUM_MBARRIERS
	.align		4
.L_1566:
        /*0a48*/ 	.byte	0x03, 0x38
        /*0a4a*/ 	.short	0x0009


	//----- nvinfo : EIATTR_EXIT_INSTR_OFFSETS
	.align		4
        /*0a4c*/ 	.byte	0x04, 0x1c
        /*0a4e*/ 	.short	(.L_1568 - .L_1567)


	//   ....[0]....
.L_1567:
        /*0a50*/ 	.word	0x0000dab0


	//----- nvinfo : EIATTR_MAX_THREADS
	.align		4
.L_1568:
        /*0a54*/ 	.byte	0x04, 0x05
        /*0a56*/ 	.short	(.L_1570 - .L_1569)
.L_1569:
        /*0a58*/ 	.word	0x00000180
        /*0a5c*/ 	.word	0x00000001
        /*0a60*/ 	.word	0x00000001


	//----- nvinfo : EIATTR_CRS_STACK_SIZE
	.align		4
.L_1570:
        /*0a64*/ 	.byte	0x04, 0x1e
        /*0a66*/ 	.short	(.L_1572 - .L_1571)
.L_1571:
        /*0a68*/ 	.word	0x00000000


	//----- nvinfo : EIATTR_CBANK_PARAM_SIZE
	.align		4
.L_1572:
        /*0a6c*/ 	.byte	0x03, 0x19
        /*0a6e*/ 	.short	0x0970


	//----- nvinfo : EIATTR_PARAM_CBANK
	.align		4
        /*0a70*/ 	.byte	0x04, 0x0a
        /*0a72*/ 	.short	(.L_1574 - .L_1573)
	.align		4
.L_1573:
        /*0a74*/ 	.word	index@(.nv.constant0._ZN7cutlass13device_kernelIN5flash11enable_sm90INS1_16FlashAttnBwdSm90INS1_25CollectiveMainloopBwdSm90ILi2ELi2ELi2EN4cute5tupleIJNS5_1CILi1EEES8_S8_EEENS6_IJNS7_ILi128EEESA_NS7_ILi64EEEEEENS_6half_tEfNS_4arch4Sm90ELb1ELb0ELb0ELb0ELb1ELb1ELb0ELb0ELi2ELi1ELi2ELi2ELb0EEENS1_21CollectiveEpilogueBwdISC_SD_SF_Li256ELb0ELb0ELi1EEENS1_25SingleTileBwdLPTSchedulerILb0ELi128ELb1EEEEEEEEEvNT_6ParamsE)
        /*0a78*/ 	.short	0x0210
        /*0a7a*/ 	.short	0x0970


	//----- nvinfo : EIATTR_SW_WAR
	.align		4
.L_1574:
        /*0a7c*/ 	.byte	0x04, 0x36
        /*0a7e*/ 	.short	(.L_1576 - .L_1575)
.L_1575:
        /*0a80*/ 	.word	0x00000008
.L_1576:


//--------------------- .nv.info._ZN7cutlass13device_kernelIN5flash11enable_sm90INS1_16FlashAttnBwdSm90INS1_25CollectiveMainloopBwdSm90ILi2ELi2ELi2EN4cute5tupleIJNS5_1CILi1EEES8_S8_EEENS6_IJNS7_ILi128EEESA_NS7_ILi64EEEEEENS_6half_tEfNS_4arch4Sm90ELb1ELb0ELb0ELb0ELb0ELb1ELb0ELb0ELi2ELi1ELi2ELi2ELb0EEENS1_24CollectiveEpilogueBwdGQAISC_fSF_Li256ELb0ELb0EEENS1_25SingleTileBwdLPTSchedulerILb0ELi128ELb0EEEEEEEEEvNT_6ParamsE --------------------------
	.section	.nv.info._ZN7cutlass13device_kernelIN5flash11enable_sm90INS1_16FlashAttnBwdSm90INS1_25CollectiveMainloopBwdSm90ILi2ELi2ELi2EN4cute5tupleIJNS5_1CILi1EEES8_S8_EEENS6_IJNS7_ILi128EEESA_NS7_ILi64EEEEEENS_6half_tEfNS_4arch4Sm90ELb1ELb0ELb0ELb0ELb0ELb1ELb0ELb0ELi2ELi1ELi2ELi2ELb0EEENS1_24CollectiveEpilogueBwdGQAISC_fSF_Li256ELb0ELb0EEENS1_25SingleTileBwdLPTSchedulerILb0ELi128ELb0EEEEEEEEEvNT_6ParamsE,"",@"SHT_CUDA_INFO"
	.sectionflags	@""
	.align	4


	//----- nvinfo : EIATTR_CUDA_API_VERSION
	.align		4
        /*0000*/ 	.byte	0x04, 0x37
        /*0002*/ 	.short	(.L_1578 - .L_1577)
.L_1577:
        /*0004*/ 	.word	0x00000082


	//----- nvinfo : EIATTR_KPARAM_INFO
	.align		4
.L_1578:
        /*0008*/ 	.byte	0x04, 0x17
        /*000a*/ 	.short	(.L_1580 - .L_1579)
.L_1579:
        /*000c*/ 	.word	0x00000000
        /*0010*/ 	.short	0x0000
        /*0012*/ 	.short	0x0070
        /*0014*/ 	.byte	0x00, 0xf0, 0x01, 0x1c


	//----- nvinfo : EIATTR_SPARSE_MMA_MASK
	.align		4
.L_1580:
        /*0018*/ 	.byte	0x03, 0x50
        /*001a*/ 	.short	0x0000


	//----- nvinfo : EIATTR_MAXREG_COUNT
	.align		4
        /*001c*/ 	.byte	0x03, 0x1b
        /*001e*/ 	.short	0x00a8


	//----- nvinfo : EIATTR_NUM_BARRIERS
	.align		4
        /*0020*/ 	.byte	0x02, 0x4c
        /*0022*/ 	.byte	0x10
	.zero		1


	//----- nvinfo : EIATTR_EXTERNS
	.align		4
        /*0024*/ 	.byte	0x04, 0x0f
        /*0026*/ 	.short	(.L_1582 - .L_1581)


	//   ....[0]....
	.align		4
.L_1581:
        /*0028*/ 	.word	index@(__assertfail)


	//----- nvinfo : EIATTR_ANNOTATIONS
	.align		4
.L_1582:
        /*002c*/ 	.byte	0x04, 0x55
        /*002e*/ 	.short	(.L_1584 - .L_1583)


	//   ....[0]....
.L_1583:
        /* <DEDUP_REMOVED lines=24> */


	//----- nvinfo : EIATTR_MERCURY_ISA_VERSION
	.align		4
.L_1584:
        /*0198*/ 	.byte	0x03, 0x5f
        /*019a*/ 	.short	0x0101


	//----- nvinfo : EIATTR_INT_WARP_WIDE_INSTR_OFFSETS
	.align		4
        /*019c*/ 	.byte	0x04, 0x31
        /*019e*/ 	.short	(.L_1586 - .L_1585)


	//   ....[0]....
.L_1585:
        /*01a0*/ 	.word	0x00000190


	//   ....[1]....
        /*01a4*/ 	.word	0x000001c0


	//----- nvinfo : EIATTR_COOP_GROUP_MASK_REGIDS
	.align		4
.L_1586:
        /*01a8*/ 	.byte	0x04, 0x29
        /*01aa*/ 	.short	(.L_1588 - .L_1587)


	//   ....[0]....
.L_1587:
        /*01ac*/ 	.word	0xffffffff


	//   ....[1]....
        /*01b0*/ 	.word	0xffffffff


	//   ....[2]....
        /*01b4*/ 	.word	0xffffffff


	//   ....[3]....
        /*01b8*/ 	.word	0xffffffff


	//   ....[4]....
        /*01bc*/ 	.word	0xffffffff


	//   ....[5]....
        /*01c0*/ 	.word	0xffffffff


	//   ....[6]....
        /*01c4*/ 	.word	0xffffffff


	//   ....[7]....
        /*01c8*/ 	.word	0xffffffff


	//   ....[8]....
        /*01cc*/ 	.word	0xffffffff


	//   ....[9]....
        /*01d0*/ 	.word	0xffffffff


	//   ....[10]....
        /*01d4*/ 	.word	0xffffffff


	//   ....[11]....
        /*01d8*/ 	.word	0xffffffff


	//   ....[12]....
        /*01dc*/ 	.word	0xffffffff


	//   ....[13]....
        /*01e0*/ 	.word	0xffffffff


	//   ....[14]....
        /*01e4*/ 	.word	0xffffffff


	//   ....[15]....
        /*01e8*/ 	.word	0xffffffff


	//   ....[16]....
        /*01ec*/ 	.word	0xffffffff


	//   ....[17]....
        /*01f0*/ 	.word	0xffffffff


	//   ....[18]....
        /*01f4*/ 	.word	0xffffffff


	//   ....[19]....
        /*01f8*/ 	.word	0xffffffff


	//   ....[20]....
        /*01fc*/ 	.word	0xffffffff


	//   ....[21]....
        /*0200*/ 	.word	0xffffffff


	//   ....[22]....
        /*0204*/ 	.word	0xffffffff


	//   ....[23]....
        /*0208*/ 	.word	0xffffffff


	//   ....[24]....
        /*020c*/ 	.word	0xffffffff


	//   ....[25]....
        /*0210*/ 	.word	0xffffffff


	//   ....[26]....
        /*0214*/ 	.word	0xffffffff


	//   ....[27]....
        /*0218*/ 	.word	0xffffffff


	//   ....[28]....
        /*021c*/ 	.word	0xffffffff


	//   ....[29]....
        /*0220*/ 	.word	0xffffffff


	//   ....[30]....
        /*0224*/ 	.word	0xffffffff


	//   ....[31]....
        /*0228*/ 	.word	0xffffffff


	//   ....[32]....
        /*022c*/ 	.word	0xffffffff


	//   ....[33]....
        /*0230*/ 	.word	0xffffffff


	//   ....[34]....
        /*0234*/ 	.word	0xffffffff


	//   ....[35]....
        /*0238*/ 	.word	0xffffffff


	//   ....[36]....
        /*023c*/ 	.word	0xffffffff


	//   ....[37]....
        /*0240*/ 	.word	0xffffffff


	//   ....[38]....
        /*0244*/ 	.word	0xffffffff


	//   ....[39]....
        /*0248*/ 	.word	0xffffffff


	//   ....[40]....
        /*024c*/ 	.word	0xffffffff


	//   ....[41]....
        /*0250*/ 	.word	0xffffffff


	//   ....[42]....
        /*0254*/ 	.word	0xffffffff


	//   ....[43]....
        /*0258*/ 	.word	0xffffffff


	//   ....[44]....
        /*025c*/ 	.word	0xffffffff


	//   ....[45]....
        /*0260*/ 	.word	0xffffffff


	//   ....[46]....
        /*0264*/ 	.word	0xffffffff


	//   ....[47]....
        /*0268*/ 	.word	0xffffffff


	//   ....[48]....
        /*026c*/ 	.word	0xffffffff


	//   ....[49]....
        /*0270*/ 	.word	0xffffffff


	//   ....[50]....
        /*0274*/ 	.word	0xffffffff


	//   ....[51]....
        /*0278*/ 	.word	0xffffffff


	//   ....[52]....
        /*027c*/ 	.word	0xffffffff


	//   ....[53]....
        /*0280*/ 	.word	0xffffffff


	//   ....[54]....
        /*0284*/ 	.word	0xffffffff


	//   ....[55]....
        /*0288*/ 	.word	0xffffffff


	//   ....[56]....
        /*028c*/ 	.word	0xffffffff


	//   ....[57]....
        /*0290*/ 	.word	0xffffffff


	//   ....[58]....
        /*0294*/ 	.word	0xffffffff


	//   ....[59]....
        /*0298*/ 	.word	0xffffffff


	//   ....[60]....
        /*029c*/ 	.word	0xffffffff


	//   ....[61]....
        /*02a0*/ 	.word	0xffffffff


	//   ....[62]....
        /*02a4*/ 	.word	0xffffffff


	//   ....[63]....
        /*02a8*/ 	.word	0xffffffff


	//   ....[64]....
        /*02ac*/ 	.word	0xffffffff


	//   ....[65]....
        /*02b0*/ 	.word	0xffffffff


	//   ....[66]....
        /*02b4*/ 	.word	0xffffffff


	//   ....[67]....
        /*02b8*/ 	.word	0xffffffff


	//   ....[68]....
        /*02bc*/ 	.word	0xffffffff


	//   ....[69]....
        /*02c0*/ 	.word	0xffffffff


	//   ....[70]....
        /*02c4*/ 	.word	0xffffffff


	//   ....[71]....
        /*02c8*/ 	.word	0xffffffff


	//   ....[72]....
        /*02cc*/ 	.word	0xffffffff


	//   ....[73]....
        /*02d0*/ 	.word	0xffffffff


	//   ....[74]....
        /*02d4*/ 	.word	0xffffffff


	//   ....[75]....
        /*02d8*/ 	.word	0xffffffff


	//   ....[76]....
        /*02dc*/ 	.word	0xffffffff


	//   ....[77]....
        /*02e0*/ 	.word	0xffffffff


	//   ....[78]....
        /*02e4*/ 	.word	0xffffffff


	//   ....[79]....
        /*02e8*/ 	.word	0xffffffff


	//   ....[80]....
        /*02ec*/ 	.word	0xffffffff


	//   ....[81]....
        /*02f0*/ 	.word	0xffffffff


	//   ....[82]....
        /*02f4*/ 	.word	0xffffffff


	//   ....[83]....
        /*02f8*/ 	.word	0xffffffff


	//   ....[84]....
        /*02fc*/ 	.word	0xffffffff


	//   ....[85]....
        /*0300*/ 	.word	0xffffffff


	//   ....[86]....
        /*0304*/ 	.word	0xffffffff


	//   ....[87]....
        /*0308*/ 	.word	0xffffffff


	//   ....[88]....
        /*030c*/ 	.word	0xffffffff


	//   ....[89]....
        /*0310*/ 	.word	0xffffffff


	//   ....[90]....
        /*0314*/ 	.word	0xffffffff


	//   ....[91]....
        /*0318*/ 	.word	0xffffffff


	//   ....[92]....
        /*031c*/ 	.word	0xffffffff


	//   ....[93]....
        /*0320*/ 	.word	0xffffffff


	//   ....[94]....
        /*0324*/ 	.word	0xffffffff


	//   ....[95]....
        /*0328*/ 	.word	0xffffffff


	//   ....[96]....
        /*032c*/ 	.word	0xffffffff


	//   ....[97]....
        /*0330*/ 	.word	0xffffffff


	//   ....[98]....
        /*0334*/ 	.word	0xffffffff


	//   ....[99]....
        /*0338*/ 	.word	0xffffffff


	//   ....[100]....
        /*033c*/ 	.word	0xffffffff


	//   ....[101]....
        /*0340*/ 	.word	0xffffffff


	//   ....[102]....
        /*0344*/ 	.word	0xffffffff


	//   ....[103]....
        /*0348*/ 	.word	0xffffffff


	//   ....[104]....
        /*034c*/ 	.word	0xffffffff


	//   ....[105]....
        /*0350*/ 	.word	0xffffffff


	//   ....[106]....
        /*0354*/ 	.word	0xffffffff


	//   ....[107]....
        /*0358*/ 	.word	0xffffffff


	//   ....[108]....
        /*035c*/ 	.word	0xffffffff


	//   ....[109]....
        /*0360*/ 	.word	0xffffffff


	//   ....[110]....
        /*0364*/ 	.word	0xffffffff


	//   ....[111]....
        /*0368*/ 	.word	0xffffffff


	//   ....[112]....
        /*036c*/ 	.word	0xffffffff


	//   ....[113]....
        /*0370*/ 	.word	0xffffffff


	//   ....[114]....
        /*0374*/ 	.word	0xffffffff


	//   ....[115]....
        /*0378*/ 	.word	0xffffffff


	//   ....[116]....
        /*037c*/ 	.word	0xffffffff


	//   ....[117]....
        /*0380*/ 	.word	0xffffffff


	//   ....[118]....
        /*0384*/ 	.word	0xffffffff


	//   ....[119]....
        /*0388*/ 	.word	0xffffffff


	//   ....[120]....
        /*038c*/ 	.word	0xffffffff


	//   ....[121]....
        /*0390*/ 	.word	0xffffffff


	//   ....[122]....
        /*0394*/ 	.word	0xffffffff


	//   ....[123]....
        /*0398*/ 	.word	0xffffffff


	//   ....[124]....
        /*039c*/ 	.word	0xffffffff


	//   ....[125]....
        /*03a0*/ 	.word	0xffffffff


	//   ....[126]....
        /*03a4*/ 	.word	0xffffffff


	//   ....[127]....
        /*03a8*/ 	.word	0xffffffff


	//   ....[128]....
        /*03ac*/ 	.word	0xffffffff


	//   ....[129]....
        /*03b0*/ 	.word	0xffffffff


	//   ....[130]....
        /*03b4*/ 	.word	0xffffffff


	//   ....[131]....
        /*03b8*/ 	.word	0xffffffff


	//   ....[132]....
        /*03bc*/ 	.word	0xffffffff


	//   ....[133]....
        /*03c0*/ 	.word	0xffffffff


	//   ....[134]....
        /*03c4*/ 	.word	0xffffffff


	//   ....[135]....
        /*03c8*/ 	.word	0x0500000f


	//----- nvinfo : EIATTR_COOP_GROUP_INSTR_OFFSETS
	.align		4
.L_1588:
        /*03cc*/ 	.byte	0x04, 0x28
        /*03ce*/ 	.short	(.L_1590 - .L_1589)


	//   ....[0]....
.L_1589:
        /*03d0*/ 	.word	0x00000070


	//   ....[1]....
        /*03d4*/ 	.word	0x000001a0


	//   ....[2]....
        /*03d8*/ 	.word	0x000001f0


	//   ....[3]....
        /*03dc*/ 	.word	0x000003e0


	//   ....[4]....
        /*03e0*/ 	.word	0x00000620


	//   ....[5]....
        /*03e4*/ 	.word	0x00001100


	//   ....[6]....
        /*03e8*/ 	.word	0x00002320


	//   ....[7]....
        /*03ec*/ 	.word	0x000023c0


	//   ....[8]....
        /*03f0*/ 	.word	0x00002470


	//   ....[9]....
        /*03f4*/ 	.word	0x000024b0


	//   ....[10]....
        /*03f8*/ 	.word	0x00002510


	//   ....[11]....
        /*03fc*/ 	.word	0x00002540


	//   ....[12]....
        /*0400*/ 	.word	0x00002570


	//   ....[13]....
        /*0404*/ 	.word	0x000025b0


	//   ....[14]....
        /*0408*/ 	.word	0x000025f0


	//   ....[15]....
        /*040c*/ 	.word	0x00002630


	//   ....[16]....
        /*0410*/ 	.word	0x00002670


	//   ....[17]....
        /*0414*/ 	.word	0x000026b0


	//   ....[18]....
        /*0418*/ 	.word	0x00002730


	//   ....[19]....
        /*041c*/ 	.word	0x00002920


	//   ....[20]....
        /*0420*/ 	.word	0x00002a50


	//   ....[21]....
        /*0424*/ 	.word	0x00002a90


	//   ....[22]....
        /*0428*/ 	.word	0x00002b30


	//   ....[23]....
        /*042c*/ 	.word	0x00002bc0


	//   ....[24]....
        /*0430*/ 	.word	0x00002c90


	//   ....[25]....
        /*0434*/ 	.word	0x00002d70


	//   ....[26]....
        /*0438*/ 	.word	0x00002db0


	//   ....[27]....
        /*043c*/ 	.word	0x00002e70


	//   ....[28]....
        /*0440*/ 	.word	0x00002eb0


	//   ....[29]....
        /*0444*/ 	.word	0x00002ef0


	//   ....[30]....
        /*0448*/ 	.word	0x00002f50


	//   ....[31]....
        /*044c*/ 	.word	0x00003030


	//   ....[32]....
        /*0450*/ 	.word	0x00003070


	//   ....[33]....
        /*0454*/ 	.word	0x00003160


	//   ....[34]....
        /*0458*/ 	.word	0x000031d0


	//   ....[35]....
        /*045c*/ 	.word	0x00003230


	//   ....[36]....
        /*0460*/ 	.word	0x00003270


	//   ....[37]....
        /*0464*/ 	.word	0x00003330


	//   ....[38]....
        /*0468*/ 	.word	0x00003600


	//   ....[39]....
        /*046c*/ 	.word	0x00003610


	//   ....[40]....
        /*0470*/ 	.word	0x00003630


	//   ....[41]....
        /*0474*/ 	.word	0x00003640


	//   ....[42]....
        /*0478*/ 	.word	0x00003660


	//   ....[43]....
        /*047c*/ 	.word	0x00003670


	//   ....[44]....
        /*0480*/ 	.word	0x00003680


	//   ....[45]....
        /*0484*/ 	.word	0x000036b0


	//   ....[46]....
        /*0488*/ 	.word	0x00003700


	//   ....[47]....
        /*048c*/ 	.word	0x00003730


	//   ....[48]....
        /*0490*/ 	.word	0x00003760


	//   ....[49]....
        /*0494*/ 	.word	0x00003790


	//   ....[50]....
        /*0498*/ 	.word	0x000037a0


	//   ....[51]....
        /*049c*/ 	.word	0x000037b0


	//   ....[52]....
        /*04a0*/ 	.word	0x000037e0


	//   ....[53]....
        /*04a4*/ 	.word	0x00003850


	//   ....[54]....
        /*04a8*/ 	.word	0x00003880


	//   ....[55]....
        /*04ac*/ 	.word	0x000038b0


	//   ....[56]....
        /*04b0*/ 	.word	0x000038e0


	//   ....[57]....
        /*04b4*/ 	.word	0x00003910


	//   ....[58]....
        /*04b8*/ 	.word	0x00003920


	//   ....[59]....
        /*04bc*/ 	.word	0x00003930


	//   ....[60]....
        /*04c0*/ 	.word	0x00003940


	//   ....[61]....
        /*04c4*/ 	.word	0x00003950


	//   ....[62]....
        /*04c8*/ 	.word	0x00003960


	//   ....[63]....
        /*04cc*/ 	.word	0x00003970


	//   ....[64]....
        /*04d0*/ 	.word	0x000039a0


	//   ....[65]....
        /*04d4*/ 	.word	0x000039b0


	//   ....[66]....
        /*04d8*/ 	.word	0x000039c0


	//   ....[67]....
        /*04dc*/ 	.word	0x000039d0


	//   ....[68]....
        /*04e0*/ 	.word	0x000039e0


	//   ....[69]....
        /*04e4*/ 	.word	0x000039f0


	//   ....[70]....
        /*04e8*/ 	.word	0x00006020


	//   ....[71]....
        /*04ec*/ 	.word	0x00006060


	//   ....[72]....
        /*04f0*/ 	.word	0x000060a0


	//   ....[73]....
        /*04f4*/ 	.word	0x000060e0


	//   ....[74]....
        /*04f8*/ 	.word	0x00006120


	//   ....[75]....
        /*04fc*/ 	.word	0x000062a0


	//   ....[76]....
        /*0500*/ 	.word	0x00006430


	//   ....[77]....
        /*0504*/ 	.word	0x00006470


	//   ....[78]....
        /*0508*/ 	.word	0x000064a0


	//   ....[79]....
        /*050c*/ 	.word	0x00006600


	//   ....[80]....
        /*0510*/ 	.word	0x000066c0


	//   ....[81]....
        /*0514*/ 	.word	0x000066e0


	//   ....[82]....
        /*0518*/ 	.word	0x00006780


	//   ....[83]....
        /*051c*/ 	.word	0x000067c0


	//   ....[84]....
        /*0520*/ 	.word	0x000067f0


	//   ....[85]....
        /*0524*/ 	.word	0x00006830


	//   ....[86]....
        /*0528*/ 	.word	0x00006850


	//   ....[87]....
        /*052c*/ 	.word	0x00006870


	//   ....[88]....
        /*0530*/ 	.word	0x000068a0


	//   ....[89]....
        /*0534*/ 	.word	0x000068e0


	//   ....[90]....
        /*0538*/ 	.word	0x00006930


	//   ....[91]....
        /*053c*/ 	.word	0x00006970


	//   ....[92]....
        /*0540*/ 	.word	0x00006a80


	//   ....[93]....
        /*0544*/ 	.word	0x00006b10


	//   ....[94]....
        /*0548*/ 	.word	0x00006b50


	//   ....[95]....
        /*054c*/ 	.word	0x00006b90


	//   ....[96]....
        /*0550*/ 	.word	0x00006bb0


	//   ....[97]....
        /*0554*/ 	.word	0x00006be0


	//   ....[98]....
        /*0558*/ 	.word	0x00006c60


	//   ....[99]....
        /*055c*/ 	.word	0x00006ca0


	//   ....[100]....
        /*0560*/ 	.word	0x00006ce0


	//   ....[101]....
        /*0564*/ 	.word	0x00006d60


	//   ....[102]....
        /*0568*/ 	.word	0x00007060


	//   ....[103]....
        /*056c*/ 	.word	0x00007070


	//   ....[104]....
        /*0570*/ 	.word	0x00007080


	//   ....[105]....
        /*0574*/ 	.word	0x00007090


	//   ....[106]....
        /*0578*/ 	.word	0x000070a0


	//   ....[107]....
        /*057c*/ 	.word	0x000070b0


	//   ....[108]....
        /*0580*/ 	.word	0x000070e0


	//   ....[109]....
        /*0584*/ 	.word	0x00007110


	//   ....[110]....
        /*0588*/ 	.word	0x00007150


	//   ....[111]....
        /*058c*/ 	.word	0x00007170


	//   ....[112]....
        /*0590*/ 	.word	0x000071b0


	//   ....[113]....
        /*0594*/ 	.word	0x000071d0


	//   ....[114]....
        /*0598*/ 	.word	0x00007210


	//   ....[115]....
        /*059c*/ 	.word	0x00007240


	//   ....[116]....
        /*05a0*/ 	.word	0x000072a0


	//   ....[117]....
        /*05a4*/ 	.word	0x000072d0


	//   ....[118]....
        /*05a8*/ 	.word	0x000072f0


	//   ....[119]....
        /*05ac*/ 	.word	0x00007300


	//   ....[120]....
        /*05b0*/ 	.word	0x00007360


	//   ....[121]....
        /*05b4*/ 	.word	0x000073a0


	//   ....[122]....
        /*05b8*/ 	.word	0x000073e0


	//   ....[123]....
        /*05bc*/ 	.word	0x000073f0


	//   ....[124]....
        /*05c0*/ 	.word	0x00007430


	//   ....[125]....
        /*05c4*/ 	.word	0x00007450


	//   ....[126]....
        /*05c8*/ 	.word	0x00007460


	//   ....[127]....
        /*05cc*/ 	.word	0x00007470


	//   ....[128]....
        /*05d0*/ 	.word	0x00007480


	//   ....[129]....
        /*05d4*/ 	.word	0x000074c0


	//   ....[130]....
        /*05d8*/ 	.word	0x00007500


	//   ....[131]....
        /*05dc*/ 	.word	0x00007540


	//   ....[132]....
        /*05e0*/ 	.word	0x00007560


	//   ....[133]....
        /*05e4*/ 	.word	0x00007590


	//   ....[134]....
        /*05e8*/ 	.word	0x000095e0


	//   ....[135]....
        /*05ec*/ 	.word	0x0000c2e0


	//----- nvinfo : EIATTR_REG_RECONFIG
	.align		4
.L_1590:
        /*05f0*/ 	.byte	0x01, 0x54
	.zero		2


	//----- nvinfo : EIATTR_SYSCALL_OFFSETS
	.align		4
        /*05f4*/ 	.byte	0x04, 0x46
        /*05f6*/ 	.short	(.L_1592 - .L_1591)


	//   ....[0]....
.L_1591:
        /*05f8*/ 	.word	0x00000d60


	//   ....[1]....
        /*05fc*/ 	.word	0x00000e50


	//   ....[2]....
        /*0600*/ 	.word	0x00000fb0


	//   ....[3]....
        /*0604*/ 	.word	0x000010a0


	//----- nvinfo : EIATTR_MBARRIER_INSTR_OFFSETS
	.align		4
.L_1592:
        /*0608*/ 	.byte	0x04, 0x39
        /*060a*/ 	.short	(.L_1594 - .L_1593)


	//   ....[0]....
.L_1593:
        /*060c*/ 	.word	0x00000290
        /*0610*/ 	.word	0x000000ff
        /*0614*/ 	.word	0x00030c00
        /*0618*/ 	.short	0x0100
        /*061a*/ 	.byte	0x06
	.zero		1


	//   ....[1]....
        /*061c*/ 	.word	0x00000390
        /*0620*/ 	.word	0x000000ff
        /*0624*/ 	.word	0x00030c10
        /*0628*/ 	.short	0x0100
        /*062a*/ 	.byte	0x08
	.zero		1


	//   ....[2]....
        /*062c*/ 	.word	0x000003a0
        /*0630*/ 	.word	0x000000ff
        /*0634*/ 	.word	0x00030c20
        /*0638*/ 	.short	0x0100
        /*063a*/ 	.byte	0x08
	.zero		1


	//   ....[3]....
        /*063c*/ 	.word	0x000003b0
        /*0640*/ 	.word	0x000000ff
        /*0644*/ 	.word	0x00030c18
        /*0648*/ 	.short	0x0100
        /*064a*/ 	.byte	0x08
	.zero		1


	//   ....[4]....
        /*064c*/ 	.word	0x000003c0
        /*0650*/ 	.word	0x000000ff
        /*0654*/ 	.word	0x00030c28
        /*0658*/ 	.short	0x0100
        /*065a*/ 	.byte	0x08
	.zero		1


	//   ....[5]....
        /*065c*/ 	.word	0x000004f0
        /*0660*/ 	.word	0x000000ff
        /*0664*/ 	.word	0x00030c30
        /*0668*/ 	.short	0x0100
        /*066a*/ 	.byte	0x08
	.zero		1


	//   ....[6]....
        /*066c*/ 	.word	0x00000500
        /*0670*/ 	.word	0x000000ff
        /*0674*/ 	.word	0x00030c40
        /*0678*/ 	.short	0x0100
        /*067a*/ 	.byte	0x08
	.zero		1


	//   ....[7]....
        /*067c*/ 	.word	0x00000510
        /*0680*/ 	.word	0x000000ff
        /*0684*/ 	.word	0x00030c38
        /*0688*/ 	.short	0x0100
        /*068a*/ 	.byte	0x08
	.zero		1


	//   ....[8]....
        /*068c*/ 	.word	0x00000520
        /*0690*/ 	.word	0x000000ff
        /*0694*/ 	.word	0x00030c48
        /*0698*/ 	.short	0x0100
        /*069a*/ 	.byte	0x08
	.zero		1


	//   ....[9]....
        /*069c*/ 	.word	0x00001140
        /*06a0*/ 	.word	0x000000ec
        /*06a4*/ 	.word	0x00030c00
        /*06a8*/ 	.short	0x010a
        /*06aa*/ 	.byte	0x3f
	.zero		1


	//   ....[10]....
        /*06ac*/ 	.word	0x00001270
        /*06b0*/ 	.word	0x000000ec
        /*06b4*/ 	.word	0x00030c00
        /*06b8*/ 	.short	0x010a
        /*06ba*/ 	.byte	0x3f
	.zero		1


	//   ....[11]....
        /*06bc*/ 	.word	0x00001d00
        /*06c0*/ 	.word	0x00000006
        /*06c4*/ 	.word	0x00030c10
        /*06c8*/ 	.short	0x010a
        /*06ca*/ 	.byte	0x3f
	.zero		1


	//   ....[12]....
        /*06cc*/ 	.word	0x00001d70
        /*06d0*/ 	.word	0x00000006
        /*06d4*/ 	.word	0x00030c10
        /*06d8*/ 	.short	0x010a
        /*06da*/ 	.byte	0x3f
	.zero		1


	//   ....[13]....
        /*06dc*/ 	.word	0x00002190
        /*06e0*/ 	.word	0x00000006
        /*06e4*/ 	.word	0x00030c30
        /*06e8*/ 	.short	0x010a
        /*06ea*/ 	.byte	0x3f
	.zero		1


	//   ....[14]....
        /*06ec*/ 	.word	0x00002210
        /*06f0*/ 	.word	0x00000006
        /*06f4*/ 	.word	0x00030c30
        /*06f8*/ 	.short	0x010a
        /*06fa*/ 	.byte	0x3f
	.zero		1


	//   ....[15]....
        /*06fc*/ 	.word	0x00004de0
        /*0700*/ 	.word	0x00000005
        /*0704*/ 	.word	0x00000000
        /*0708*/ 	.short	0x0101
        /*070a*/ 	.byte	0x3f
	.zero		1


	//   ....[16]....
        /*070c*/ 	.word	0x00005230
        /*0710*/ 	.word	0x00000006
        /*0714*/ 	.word	0x00000000
        /*0718*/ 	.short	0x0101
        /*071a*/ 	.byte	0x3f
	.zero		1


	//   ....[17]....
        /*071c*/ 	.word	0x00005a40
        /*0720*/ 	.word	0x00000007
        /*0724*/ 	.word	0x00030c10
        /*0728*/ 	.short	0x010a
        /*072a*/ 	.byte	0x3f
	.zero		1


	//   ....[18]....
        /*072c*/ 	.word	0x00005ac0
        /*0730*/ 	.word	0x00000007
        /*0734*/ 	.word	0x00030c10
        /*0738*/ 	.short	0x010a
        /*073a*/ 	.byte	0x3f
	.zero		1


	//   ....[19]....
        /*073c*/ 	.word	0x00005ed0
        /*0740*/ 	.word	0x00000007
        /*0744*/ 	.word	0x00030c30
        /*0748*/ 	.short	0x010a
        /*074a*/ 	.byte	0x3f
	.zero		1


	//   ....[20]....
        /*074c*/ 	.word	0x00005f60
        /*0750*/ 	.word	0x00000007
        /*0754*/ 	.word	0x00030c30
        /*0758*/ 	.short	0x010a
        /*075a*/ 	.byte	0x3f
	.zero		1


	//   ....[21]....
        /*075c*/ 	.word	0x00008710
        /*0760*/ 	.word	0x00000008
        /*0764*/ 	.word	0x00000000
        /*0768*/ 	.short	0x0101
        /*076a*/ 	.byte	0x3f
	.zero		1


	//   ....[22]....
        /*076c*/ 	.word	0x00008b80
        /*0770*/ 	.word	0x00000007
        /*0774*/ 	.word	0x00000000
        /*0778*/ 	.short	0x0101
        /*077a*/ 	.byte	0x3f
	.zero		1


	//   ....[23]....
        /*077c*/ 	.word	0x0000aa40
        /*0780*/ 	.word	0x00000010
        /*0784*/ 	.word	0x00030c20
        /*0788*/ 	.short	0x010a
        /*078a*/ 	.byte	0x3f
	.zero		1


	//   ....[24]....
        /*078c*/ 	.word	0x0000b010
        /*0790*/ 	.word	0x00000010
        /*0794*/ 	.word	0x00030c40
        /*0798*/ 	.short	0x010a
        /*079a*/ 	.byte	0x3f
	.zero		1


	//   ....[25]....
        /*079c*/ 	.word	0x0000b240
        /*07a0*/ 	.word	0x00000010
        /*07a4*/ 	.word	0x00030c28
        /*07a8*/ 	.short	0x010a
        /*07aa*/ 	.byte	0x3f
	.zero		1


	//   ....[26]....
        /*07ac*/ 	.word	0x0000b470
        /*07b0*/ 	.word	0x00000010
        /*07b4*/ 	.word	0x00030c48
        /*07b8*/ 	.short	0x010a
        /*07ba*/ 	.byte	0x3f
	.zero		1


	//   ....[27]....
        /*07bc*/ 	.word	0x0000b650
        /*07c0*/ 	.word	0x00000010
        /*07c4*/ 	.word	0x00030c20
        /*07c8*/ 	.short	0x010a
        /*07ca*/ 	.byte	0x3f
	.zero		1


	//   ....[28]....
        /*07cc*/ 	.word	0x0000b900
        /*07d0*/ 	.word	0x00000010
        /*07d4*/ 	.word	0x00030c40
        /*07d8*/ 	.short	0x010a
        /*07da*/ 	.byte	0x3f
	.zero		1


	//   ....[29]....
        /*07dc*/ 	.word	0x0000bb00
        /*07e0*/ 	.word	0x00000010
        /*07e4*/ 	.word	0x00030c28
        /*07e8*/ 	.short	0x010a
        /*07ea*/ 	.byte	0x3f
	.zero		1


	//   ....[30]....
        /*07ec*/ 	.word	0x0000bd80
        /*07f0*/ 	.word	0x00000003
        /*07f4*/ 	.word	0x00030c40
        /*07f8*/ 	.short	0x010a
        /*07fa*/ 	.byte	0x3f
	.zero		1


	//   ....[31]....
        /*07fc*/ 	.word	0x0000c150
        /*0800*/ 	.word	0x00000006
        /*0804*/ 	.word	0x00000000
        /*0808*/ 	.short	0x010a
        /*080a*/ 	.byte	0x3f
	.zero		1


	//   ....[32]....
        /*080c*/ 	.word	0x0000c1b0
        /*0810*/ 	.word	0x00000003
        /*0814*/ 	.word	0x00000000
        /*0818*/ 	.short	0x010a
        /*081a*/ 	.byte	0x3f
	.zero		1


	//   ....[33]....
        /*081c*/ 	.word	0x0000c210
        /*0820*/ 	.word	0x00000002
        /*0824*/ 	.word	0x00000000
        /*0828*/ 	.short	0x010a
        /*082a*/ 	.byte	0x3f
	.zero		1


	//   ....[34]....
        /*082c*/ 	.word	0x0000c240
        /*0830*/ 	.word	0x00000003
        /*0834*/ 	.word	0x00000000
        /*0838*/ 	.short	0x010a
        /*083a*/ 	.byte	0x3f
	.zero		1


	//   ....[35]....
        /*083c*/ 	.word	0x0000c310
        /*0840*/ 	.word	0x000000ec
        /*0844*/ 	.word	0x00030c00
        /*0848*/ 	.short	0x010a
        /*084a*/ 	.byte	0x3f
	.zero		1


	//   ....[36]....
        /*084c*/ 	.word	0x0000c360
        /*0850*/ 	.word	0x00000006
        /*0854*/ 	.word	0x00030c10
        /*0858*/ 	.short	0x010a
        /*085a*/ 	.byte	0x3f
	.zero		1


	//   ....[37]....
        /*085c*/ 	.word	0x0000c3b0
        /*0860*/ 	.word	0x00000006
        /*0864*/ 	.word	0x00030c30
        /*0868*/ 	.short	0x010a
        /*086a*/ 	.byte	0x3f
	.zero		1


	//   ....[38]....
        /*086c*/ 	.word	0x0000c400
        /*0870*/ 	.word	0x00000007
        /*0874*/ 	.word	0x00030c10
        /*0878*/ 	.short	0x010a
        /*087a*/ 	.byte	0x3f
	.zero		1


	//   ....[39]....
        /*087c*/ 	.word	0x0000c450
        /*0880*/ 	.word	0x00000007
        /*0884*/ 	.word	0x00030c30
        /*0888*/ 	.short	0x010a
        /*088a*/ 	.byte	0x3f
	.zero		1


	//   ....[40]....
        /*088c*/ 	.word	0x0000c4a0
        /*0890*/ 	.word	0x00000010
        /*0894*/ 	.word	0x00030c20
        /*0898*/ 	.short	0x010a
        /*089a*/ 	.byte	0x3f
	.zero		1


	//   ....[41]....
        /*089c*/ 	.word	0x0000c4f0
        /*08a0*/ 	.word	0x00000010
        /*08a4*/ 	.word	0x00030c40
        /*08a8*/ 	.short	0x010a
        /*08aa*/ 	.byte	0x3f
	.zero		1


	//   ....[42]....
        /*08ac*/ 	.word	0x0000c540
        /*08b0*/ 	.word	0x00000010
        /*08b4*/ 	.word	0x00030c28
        /*08b8*/ 	.short	0x010a
        /*08ba*/ 	.byte	0x3f
	.zero		1


	//   ....[43]....
        /*08bc*/ 	.word	0x0000c590
        /*08c0*/ 	.word	0x00000010
        /*08c4*/ 	.word	0x00030c48
        /*08c8*/ 	.short	0x010a
        /*08ca*/ 	.byte	0x3f
	.zero		1


	//   ....[44]....
        /*08cc*/ 	.word	0x0000c5f0
        /*08d0*/ 	.word	0x00000010
        /*08d4*/ 	.word	0x00030c20
        /*08d8*/ 	.short	0x010a
        /*08da*/ 	.byte	0x3f
	.zero		1


	//   ....[45]....
        /*08dc*/ 	.word	0x0000c640
        /*08e0*/ 	.word	0x00000010
        /*08e4*/ 	.word	0x00030c40
        /*08e8*/ 	.short	0x010a
        /*08ea*/ 	.byte	0x3f
	.zero		1


	//   ....[46]....
        /*08ec*/ 	.word	0x0000c690
        /*08f0*/ 	.word	0x00000010
        /*08f4*/ 	.word	0x00030c28
        /*08f8*/ 	.short	0x010a
        /*08fa*/ 	.byte	0x3f
	.zero		1


	//   ....[47]....
        /*08fc*/ 	.word	0x0000c6e0
        /*0900*/ 	.word	0x00000003
        /*0904*/ 	.word	0x00030c40
        /*0908*/ 	.short	0x010a
        /*090a*/ 	.byte	0x3f
	.zero		1


	//   ....[48]....
        /*090c*/ 	.word	0x0000c7b0
        /*0910*/ 	.word	0x00000006
        /*0914*/ 	.word	0x00000000
        /*0918*/ 	.short	0x010a
        /*091a*/ 	.byte	0x3f
	.zero		1


	//   ....[49]....
        /*091c*/ 	.word	0x0000c800
        /*0920*/ 	.word	0x00000003
        /*0924*/ 	.word	0x00000000
        /*0928*/ 	.short	0x010a
        /*092a*/ 	.byte	0x3f
	.zero		1


	//   ....[50]....
        /*092c*/ 	.word	0x0000c850
        /*0930*/ 	.word	0x00000002
        /*0934*/ 	.word	0x00000000
        /*0938*/ 	.short	0x010a
        /*093a*/ 	.byte	0x3f
	.zero		1


	//----- nvinfo : EIATTR_NUM_MBARRIERS
	.align		4
.L_1594:
        /*093c*/ 	.byte	0x03, 0x38
        /*093e*/ 	.short	0x0009


	//----- nvinfo : EIATTR_EXIT_INSTR_OFFSETS
	.align		4
        /*0940*/ 	.byte	0x04, 0x1c
        /*0942*/ 	.short	(.L_1596 - .L_1595)


	//   ....[0]....
.L_1595:
        /*0944*/ 	.word	0x0000c290


	//----- nvinfo : EIATTR_MAX_THREADS
	.align		4
.L_1596:
        /*0948*/ 	.byte	0x04, 0x05
        /*094a*/ 	.short	(.L_1598 - .L_1597)
.L_1597:
        /*094c*/ 	.word	0x00000180
        /*0950*/ 	.word	0x00000001
        /*0954*/ 	.word	0x00000001


	//----- nvinfo : EIATTR_CRS_STACK_SIZE
	.align		4
.L_1598:
        /*0958*/ 	.byte	0x04, 0x1e
        /*095a*/ 	.short	(.L_1600 - .L_1599)
.L_1599:
        /*095c*/ 	.word	0x00000000


	//----- nvinfo : EIATTR_CBANK_PARAM_SIZE
	.align		4
.L_1600:
        /*0960*/ 	.byte	0x03, 0x19
        /*0962*/ 	.short	0x0770


	//----- nvinfo : EIATTR_PARAM_CBANK
	.align		4
        /*0964*/ 	.byte	0x04, 0x0a
        /*0966*/ 	.short	(.L_1602 - .L_1601)
	.align		4
.L_1601:
        /*0968*/ 	.word	index@(.nv.constant0._ZN7cutlass13device_kernelIN5flash11enable_sm90INS1_16FlashAttnBwdSm90INS1_25CollectiveMainloopBwdSm90ILi2ELi2ELi2EN4cute5tupleIJNS5_1CILi1EEES8_S8_EEENS6_IJNS7_ILi128EEESA_NS7_ILi64EEEEEENS_6half_tEfNS_4arch4Sm90ELb1ELb0ELb0ELb0ELb0ELb1ELb0ELb0ELi2ELi1ELi2ELi2ELb0EEENS1_24CollectiveEpilogueBwdGQAISC_fSF_Li256ELb0ELb0EEENS1_25SingleTileBwdLPTSchedulerILb0ELi128ELb0EEEEEEEEEvNT_6ParamsE)
        /*096c*/ 	.short	0x0210
        /*096e*/ 	.short	0x0770


	//----- nvinfo : EIATTR_SW_WAR
	.align		4
.L_1602:
        /*0970*/ 	.byte	0x04, 0x36
        /*0972*/ 	.short	(.L_1604 - .L_1603)
.L_1603:
        /*0974*/ 	.word	0x00000008
.L_1604:


//--------------------- .nv.info._ZN7cutlass13device_kernelIN5flash11enable_sm90INS1_16FlashAttnBwdSm90INS1_25CollectiveMainloopBwdSm90ILi2ELi2ELi2EN4cute5tupleIJNS5_1CILi1EEES8_S8_EEENS6_IJNS7_ILi128EEESA_NS7_ILi64EEEEEENS_6half_tEfNS_4arch4Sm90ELb1ELb0ELb0ELb0ELb1ELb1ELb0ELb0ELi2ELi1ELi2ELi2ELb0EEENS1_24CollectiveEpilogueBwdGQAISC_fSF_Li256ELb0ELb1EEENS1_25SingleTileBwdLPTSchedulerILb0ELi128ELb1EEEEEEEEEvNT_6ParamsE --------------------------
	.section	.nv.info._ZN7cutlass13device_kernelIN5flash11enable_sm90INS1_16FlashAttnBwdSm90INS1_25CollectiveMainloopBwdSm90ILi2ELi2ELi2EN4cute5tupleIJNS5_1CILi1EEES8_S8_EEENS6_IJNS7_ILi128EEESA_NS7_ILi64EEEEEENS_6half_tEfNS_4arch4Sm90ELb1ELb0ELb0ELb0ELb1ELb1ELb0ELb0ELi2ELi1ELi2ELi2ELb0EEENS1_24CollectiveEpilogueBwdGQAISC_fSF_Li256ELb0ELb1EEENS1_25SingleTileBwdLPTSchedulerILb0ELi128ELb1EEEEEEEEEvNT_6ParamsE,"",@"SHT_CUDA_INFO"
	.sectionflags	@""
	.align	4


	//----- nvinfo : EIATTR_CUDA_API_VERSION
	.align		4
        /*0000*/ 	.byte	0x04, 0x37
        /*0002*/ 	.short	(.L_1606 - .L_1605)
.L_1605:
        /*0004*/ 	.word	0x00000082


	//----- nvinfo : EIATTR_KPARAM_INFO
	.align		4
.L_1606:
        /*0008*/ 	.byte	0x04, 0x17
        /*000a*/ 	.short	(.L_1608 - .L_1607)
.L_1607:
        /*000c*/ 	.word	0x00000000
        /*0010*/ 	.short	0x0000
        /*0012*/ 	.short	0x0070
        /*0014*/ 	.byte	0x00, 0xf0, 0x01, 0x1c


	//----- nvinfo : EIATTR_SPARSE_MMA_MASK
	.align		4
.L_1608:
        /*0018*/ 	.byte	0x03, 0x50
        /*001a*/ 	.short	0x0000


	//----- nvinfo : EIATTR_MAXREG_COUNT
	.align		4
        /*001c*/ 	.byte	0x03, 0x1b
        /*001e*/ 	.short	0x00a8


	//----- nvinfo : EIATTR_NUM_BARRIERS
	.align		4
        /*0020*/ 	.byte	0x02, 0x4c
        /*0022*/ 	.byte	0x10
	.zero		1


	//----- nvinfo : EIATTR_EXTERNS
	.align		4
        /*0024*/ 	.byte	0x04, 0x0f
        /*0026*/ 	.short	(.L_1610 - .L_1609)


	//   ....[0]....
	.align		4
.L_1609:
        /*0028*/ 	.word	index@(__assertfail)


	//----- nvinfo : EIATTR_ANNOTATIONS
	.align		4
.L_1610:
        /*002c*/ 	.byte	0x04, 0x55
        /*002e*/ 	.short	(.L_1612 - .L_1611)


	//   ....[0]....
.L_1611:
        /* <DEDUP_REMOVED lines=34> */


	//----- nvinfo : EIATTR_MERCURY_ISA_VERSION
	.align		4
.L_1612:
        /*0238*/ 	.byte	0x03, 0x5f
        /*023a*/ 	.short	0x0101


	//----- nvinfo : EIATTR_INT_WARP_WIDE_INSTR_OFFSETS
	.align		4
        /*023c*/ 	.byte	0x04, 0x31
        /*023e*/ 	.short	(.L_1614 - .L_1613)


	//   ....[0]....
.L_1613:
        /*0240*/ 	.word	0x00000180


	//   ....[1]....
        /*0244*/ 	.word	0x00000240


	//   ....[2]....
        /*0248*/ 	.word	0x0000a660


	//   ....[3]....
        /*024c*/ 	.word	0x0000acd0


	//   ....[4]....
        /*0250*/ 	.word	0x0000b200


	//----- nvinfo : EIATTR_COOP_GROUP_MASK_REGIDS
	.align		4
.L_1614:
        /*0254*/ 	.byte	0x04, 0x29
        /*0256*/ 	.short	(.L_1616 - .L_1615)


	//   ....[0]....
.L_1615:
        /*0258*/ 	.word	0xffffffff


	//   ....[1]....
        /*025c*/ 	.word	0xffffffff


	//   ....[2]....
        /*0260*/ 	.word	0xffffffff


	//   ....[3]....
        /*0264*/ 	.word	0xffffffff


	//   ....[4]....
        /*0268*/ 	.word	0xffffffff


	//   ....[5]....
        /*026c*/ 	.word	0xffffffff


	//   ....[6]....
        /*0270*/ 	.word	0xffffffff


	//   ....[7]....
        /*0274*/ 	.word	0xffffffff


	//   ....[8]....
        /*0278*/ 	.word	0xffffffff


	//   ....[9]....
        /*027c*/ 	.word	0xffffffff


	//   ....[10]....
        /*0280*/ 	.word	0xffffffff


	//   ....[11]....
        /*0284*/ 	.word	0xffffffff


	//   ....[12]....
        /*0288*/ 	.word	0xffffffff


	//   ....[13]....
        /*028c*/ 	.word	0xffffffff


	//   ....[14]....
        /*0290*/ 	.word	0xffffffff


	//   ....[15]....
        /*0294*/ 	.word	0xffffffff


	//   ....[16]....
        /*0298*/ 	.word	0xffffffff


	//   ....[17]....
        /*029c*/ 	.word	0xffffffff


	//   ....[18]....
        /*02a0*/ 	.word	0xffffffff


	//   ....[19]....
        /*02a4*/ 	.word	0xffffffff


	//   ....[20]....
        /*02a8*/ 	.word	0xffffffff


	//   ....[21]....
        /*02ac*/ 	.word	0xffffffff


	//   ....[22]....
        /*02b0*/ 	.word	0xffffffff


	//   ....[23]....
        /*02b4*/ 	.word	0xffffffff


	//   ....[24]....
        /*02b8*/ 	.word	0xffffffff


	//   ....[25]....
        /*02bc*/ 	.word	0xffffffff


	//   ....[26]....
        /*02c0*/ 	.word	0xffffffff


	//   ....[27]....
        /*02c4*/ 	.word	0xffffffff


	//   ....[28]....
        /*02c8*/ 	.word	0xffffffff


	//   ....[29]....
        /*02cc*/ 	.word	0xffffffff


	//   ....[30]....
        /*02d0*/ 	.word	0xffffffff


	//   ....[31]....
        /*02d4*/ 	.word	0xffffffff


	//   ....[32]....
        /*02d8*/ 	.word	0xffffffff


	//   ....[33]....
        /*02dc*/ 	.word	0xffffffff


	//   ....[34]....
        /*02e0*/ 	.word	0xffffffff


	//   ....[35]....
        /*02e4*/ 	.word	0xffffffff


	//   ....[36]....
        /*02e8*/ 	.word	0xffffffff


	//   ....[37]....
        /*02ec*/ 	.word	0xffffffff


	//   ....[38]....
        /*02f0*/ 	.word	0xffffffff


	//   ....[39]....
        /*02f4*/ 	.word	0xffffffff


	//   ....[40]....
        /*02f8*/ 	.word	0xffffffff


	//   ....[41]....
        /*02fc*/ 	.word	0xffffffff


	//   ....[42]....
        /*0300*/ 	.word	0xffffffff


	//   ....[43]....
        /*0304*/ 	.word	0xffffffff


	//   ....[44]....
        /*0308*/ 	.word	0xffffffff


	//   ....[45]....
        /*030c*/ 	.word	0xffffffff


	//   ....[46]....
        /*0310*/ 	.word	0xffffffff


	//   ....[47]....
        /*0314*/ 	.word	0xffffffff


	//   ....[48]....
        /*0318*/ 	.word	0xffffffff


	//   ....[49]....
        /*031c*/ 	.word	0xffffffff


	//   ....[50]....
        /*0320*/ 	.word	0xffffffff


	//   ....[51]....
        /*0324*/ 	.word	0xffffffff


	//   ....[52]....
        /*0328*/ 	.word	0xffffffff


	//   ....[53]....
        /*032c*/ 	.word	0xffffffff


	//   ....[54]....
        /*0330*/ 	.word	0xffffffff


	//   ....[55]....
        /*0334*/ 	.word	0xffffffff


	//   ....[56]....
        /*0338*/ 	.word	0xffffffff


	//   ....[57]....
        /*033c*/ 	.word	0xffffffff


	//   ....[58]....
        /*0340*/ 	.word	0xffffffff


	//   ....[59]....
        /*0344*/ 	.word	0xffffffff


	//   ....[60]....
        /*0348*/ 	.word	0xffffffff


	//   ....[61]....
        /*034c*/ 	.word	0xffffffff


	//   ....[62]....
        /*0350*/ 	.word	0xffffffff


	//   ....[63]....
        /*0354*/ 	.word	0xffffffff


	//   ....[64]....
        /*0358*/ 	.word	0xffffffff


	//   ....[65]....
        /*035c*/ 	.word	0xffffffff


	//   ....[66]....
        /*0360*/ 	.word	0xffffffff


	//   ....[67]....
        /*0364*/ 	.word	0xffffffff


	//   ....[68]....
        /*0368*/ 	.word	0xffffffff


	//   ....[69]....
        /*036c*/ 	.word	0xffffffff


	//   ....[70]....
        /*0370*/ 	.word	0xffffffff


	//   ....[71]....
        /*0374*/ 	.word	0xffffffff


	//   ....[72]....
        /*0378*/ 	.word	0xffffffff


	//   ....[73]....
        /*037c*/ 	.word	0xffffffff


	//   ....[74]....
        /*0380*/ 	.word	0xffffffff


	//   ....[75]....
        /*0384*/ 	.word	0xffffffff


	//   ....[76]....
        /*0388*/ 	.word	0xffffffff


	//   ....[77]....
        /*038c*/ 	.word	0xffffffff


	//   ....[78]....
        /*0390*/ 	.word	0xffffffff


	//   ....[79]....
        /*0394*/ 	.word	0xffffffff


	//   ....[80]....
        /*0398*/ 	.word	0xffffffff


	//   ....[81]....
        /*039c*/ 	.word	0xffffffff


	//   ....[82]....
        /*03a0*/ 	.word	0xffffffff


	//   ....[83]....
        /*03a4*/ 	.word	0xffffffff


	//   ....[84]....
        /*03a8*/ 	.word	0xffffffff


	//   ....[85]....
        /*03ac*/ 	.word	0xffffffff


	//   ....[86]....
        /*03b0*/ 	.word	0xffffffff


	//   ....[87]....
        /*03b4*/ 	.word	0xffffffff


	//   ....[88]....
        /*03b8*/ 	.word	0xffffffff


	//   ....[89]....
        /*03bc*/ 	.word	0xffffffff


	//   ....[90]....
        /*03c0*/ 	.word	0xffffffff


	//   ....[91]....
        /*03c4*/ 	.word	0xffffffff


	//   ....[92]....
        /*03c8*/ 	.word	0xffffffff


	//   ....[93]....
        /*03cc*/ 	.word	0xffffffff


	//   ....[94]....
        /*03d0*/ 	.word	0xffffffff


	//   ....[95]....
        /*03d4*/ 	.word	0xffffffff


	//   ....[96]....
        /*03d8*/ 	.word	0xffffffff


	//   ....[97]....
        /*03dc*/ 	.word	0xffffffff


	//   ....[98]....
        /*03e0*/ 	.word	0xffffffff


	//   ....[99]....
        /*03e4*/ 	.word	0xffffffff


	//   ....[100]....
        /*03e8*/ 	.word	0xffffffff


	//   ....[101]....
        /*03ec*/ 	.word	0xffffffff


	//   ....[102]....
        /*03f0*/ 	.word	0xffffffff


	//   ....[103]....
        /*03f4*/ 	.word	0xffffffff


	//   ....[104]....
        /*03f8*/ 	.word	0xffffffff


	//   ....[105]....
        /*03fc*/ 	.word	0xffffffff


	//   ....[106]....
        /*0400*/ 	.word	0xffffffff


	//   ....[107]....
        /*0404*/ 	.word	0xffffffff


	//   ....[108]....
        /*0408*/ 	.word	0xffffffff


	//   ....[109]....
        /*040c*/ 	.word	0xffffffff


	//   ....[110]....
        /*0410*/ 	.word	0xffffffff


	//   ....[111]....
        /*0414*/ 	.word	0xffffffff


	//   ....[112]....
        /*0418*/ 	.word	0xffffffff


	//   ....[113]....
        /*041c*/ 	.word	0xffffffff


	//   ....[114]....
        /*0420*/ 	.word	0xffffffff


	//   ....[115]....
        /*0424*/ 	.word	0xffffffff


	//   ....[116]....
        /*0428*/ 	.word	0xffffffff


	//   ....[117]....
        /*042c*/ 	.word	0xffffffff


	//   ....[118]....
        /*0430*/ 	.word	0xffffffff


	//   ....[119]....
        /*0434*/ 	.word	0xffffffff


	//   ....[120]....
        /*0438*/ 	.word	0xffffffff


	//   ....[121]....
        /*043c*/ 	.word	0xffffffff


	//   ....[122]....
        /*0440*/ 	.word	0xffffffff


	//   ....[123]....
        /*0444*/ 	.word	0xffffffff


	//   ....[124]....
        /*0448*/ 	.word	0xffffffff


	//   ....[125]....
        /*044c*/ 	.word	0xffffffff


	//   ....[126]....
        /*0450*/ 	.word	0xffffffff


	//   ....[127]....
        /*0454*/ 	.word	0xffffffff


	//   ....[128]....
        /*0458*/ 	.word	0xffffffff


	//   ....[129]....
        /*045c*/ 	.word	0xffffffff


	//   ....[130]....
        /*0460*/ 	.word	0xffffffff


	//   ....[131]....
        /*0464*/ 	.word	0xffffffff


	//   ....[132]....
        /*0468*/ 	.word	0xffffffff


	//   ....[133]....
        /*046c*/ 	.word	0xffffffff


	//   ....[134]....
        /*0470*/ 	.word	0xffffffff


	//   ....[135]....
        /*0474*/ 	.word	0xffffffff


	//   ....[136]....
        /*0478*/ 	.word	0xffffffff


	//   ....[137]....
        /*047c*/ 	.word	0xffffffff


	//   ....[138]....
        /*0480*/ 	.word	0xffffffff


	//   ....[139]....
        /*0484*/ 	.word	0xffffffff


	//   ....[140]....
        /*0488*/ 	.word	0xffffffff


	//   ....[141]....
        /*048c*/ 	.word	0xffffffff


	//   ....[142]....
        /*0490*/ 	.word	0xffffffff


	//   ....[143]....
        /*0494*/ 	.word	0xffffffff


	//   ....[144]....
        /*0498*/ 	.word	0xffffffff


	//   ....[145]....
        /*049c*/ 	.word	0x0500000f


	//   ....[146]....
        /*04a0*/ 	.word	0x0500000f


	//   ....[147]....
        /*04a4*/ 	.word	0x0500000f


	//   ....[148]....
        /*04a8*/ 	.word	0x0500000f


	//   ....[149]....
        /*04ac*/ 	.word	0x0500000f


	//   ....[150]....
        /*04b0*/ 	.word	0x0500000f


	//----- nvinfo : EIATTR_COOP_GROUP_INSTR_OFFSETS
	.align		4
.L_1616:
        /*04b4*/ 	.byte	0x04, 0x28
        /*04b6*/ 	.short	(.L_1618 - .L_1617)


	//   ....[0]....
.L_1617:
        /*04b8*/ 	.word	0x00000060


	//   ....[1]....
        /*04bc*/ 	.word	0x00000190


	//   ....[2]....
        /*04c0*/ 	.word	0x00000220


	//   ....[3]....
        /*04c4*/ 	.word	0x000003a0


	//   ....[4]....
        /*04c8*/ 	.word	0x00000620


	//   ....[5]....
        /*04cc*/ 	.word	0x00001100


	//   ....[6]....
        /*04d0*/ 	.word	0x00002370


	//   ....[7]....
        /*04d4*/ 	.word	0x00002490


	//   ....[8]....
        /*04d8*/ 	.word	0x000024d0


	//   ....[9]....
        /*04dc*/ 	.word	0x00002510


	//   ....[10]....
        /*04e0*/ 	.word	0x00002540


	//   ....[11]....
        /*04e4*/ 	.word	0x00002570


	//   ....[12]....
        /*04e8*/ 	.word	0x000025a0


	//   ....[13]....
        /*04ec*/ 	.word	0x000026c0


	//   ....[14]....
        /*04f0*/ 	.word	0x000028a0


	//   ....[15]....
        /*04f4*/ 	.word	0x000029b0


	//   ....[16]....
        /*04f8*/ 	.word	0x00002a50


	//   ....[17]....
        /*04fc*/ 	.word	0x00002b10


	//   ....[18]....
        /*0500*/ 	.word	0x00002b50


	//   ....[19]....
        /*0504*/ 	.word	0x00002c10


	//   ....[20]....
        /*0508*/ 	.word	0x00002ca0


	//   ....[21]....
        /*050c*/ 	.word	0x00002f50


	//   ....[22]....
        /*0510*/ 	.word	0x00002fc0


	//   ....[23]....
        /*0514*/ 	.word	0x00003010


	//   ....[24]....
        /*0518*/ 	.word	0x00003070


	//   ....[25]....
        /*051c*/ 	.word	0x00003090


	//   ....[26]....
        /*0520*/ 	.word	0x000030e0


	//   ....[27]....
        /*0524*/ 	.word	0x00003140


	//   ....[28]....
        /*0528*/ 	.word	0x000031a0


	//   ....[29]....
        /*052c*/ 	.word	0x000031d0


	//   ....[30]....
        /*0530*/ 	.word	0x00003270


	//   ....[31]....
        /*0534*/ 	.word	0x000032d0


	//   ....[32]....
        /*0538*/ 	.word	0x00003310


	//   ....[33]....
        /*053c*/ 	.word	0x00003360


	//   ....[34]....
        /*0540*/ 	.word	0x00003440


	//   ....[35]....
        /*0544*/ 	.word	0x00003490


	//   ....[36]....
        /*0548*/ 	.word	0x000034d0


	//   ....[37]....
        /*054c*/ 	.word	0x00003530


	//   ....[38]....
        /*0550*/ 	.word	0x000036f0


	//   ....[39]....
        /*0554*/ 	.word	0x00003710


	//   ....[40]....
        /*0558*/ 	.word	0x00003720


	//   ....[41]....
        /*055c*/ 	.word	0x00003740


	//   ....[42]....
        /*0560*/ 	.word	0x00003750


	//   ....[43]....
        /*0564*/ 	.word	0x00003770


	//   ....[44]....
        /*0568*/ 	.word	0x000037a0


	//   ....[45]....
        /*056c*/ 	.word	0x000037e0


	//   ....[46]....
        /*0570*/ 	.word	0x00003810


	//   ....[47]....
        /*0574*/ 	.word	0x00003850


	//   ....[48]....
        /*0578*/ 	.word	0x00003880


	//   ....[49]....
        /*057c*/ 	.word	0x000038c0


	//   ....[50]....
        /*0580*/ 	.word	0x000038f0


	//   ....[51]....
        /*0584*/ 	.word	0x00003930


	//   ....[52]....
        /*0588*/ 	.word	0x00003960


	//   ....[53]....
        /*058c*/ 	.word	0x000039a0


	//   ....[54]....
        /*0590*/ 	.word	0x000039d0


	//   ....[55]....
        /*0594*/ 	.word	0x00003a10


	//   ....[56]....
        /*0598*/ 	.word	0x00003a60


	//   ....[57]....
        /*059c*/ 	.word	0x00003a90


	//   ....[58]....
        /*05a0*/ 	.word	0x00003aa0


	//   ....[59]....
        /*05a4*/ 	.word	0x00003ad0


	//   ....[60]....
        /*05a8*/ 	.word	0x00003ae0


	//   ....[61]....
        /*05ac*/ 	.word	0x00003af0


	//   ....[62]....
        /*05b0*/ 	.word	0x00003b00


	//   ....[63]....
        /*05b4*/ 	.word	0x00003b10


	//   ....[64]....
        /*05b8*/ 	.word	0x00003b20


	//   ....[65]....
        /*05bc*/ 	.word	0x00003b30


	//   ....[66]....
        /*05c0*/ 	.word	0x00003b40


	//   ....[67]....
        /*05c4*/ 	.word	0x00003b50


	//   ....[68]....
        /*05c8*/ 	.word	0x00003b60


	//   ....[69]....
        /*05cc*/ 	.word	0x00003b70


	//   ....[70]....
        /*05d0*/ 	.word	0x00006060


	//   ....[71]....
        /*05d4*/ 	.word	0x00006090


	//   ....[72]....
        /*05d8*/ 	.word	0x000060e0


	//   ....[73]....
        /*05dc*/ 	.word	0x00006130


	//   ....[74]....
        /*05e0*/ 	.word	0x00006290


	//   ....[75]....
        /*05e4*/ 	.word	0x000062d0


	//   ....[76]....
        /*05e8*/ 	.word	0x00006320


	//   ....[77]....
        /*05ec*/ 	.word	0x000063a0


	//   ....[78]....
        /*05f0*/ 	.word	0x00006470


	//   ....[79]....
        /*05f4*/ 	.word	0x00006490


	//   ....[80]....
        /*05f8*/ 	.word	0x000064a0


	//   ....[81]....
        /*05fc*/ 	.word	0x000064b0


	//   ....[82]....
        /*0600*/ 	.word	0x000064c0


	//   ....[83]....
        /*0604*/ 	.word	0x000064e0


	//   ....[84]....
        /*0608*/ 	.word	0x00006550


	//   ....[85]....
        /*060c*/ 	.word	0x00006610


	//   ....[86]....
        /*0610*/ 	.word	0x00006630


	//   ....[87]....
        /*0614*/ 	.word	0x00006670


	//   ....[88]....
        /*0618*/ 	.word	0x000067b0


	//   ....[89]....
        /*061c*/ 	.word	0x000067e0


	//   ....[90]....
        /*0620*/ 	.word	0x00006810


	//   ....[91]....
        /*0624*/ 	.word	0x00006830


	//   ....[92]....
        /*0628*/ 	.word	0x00006860


	//   ....[93]....
        /*062c*/ 	.word	0x00006970


	//   ....[94]....
        /*0630*/ 	.word	0x000069e0


	//   ....[95]....
        /*0634*/ 	.word	0x00006a20


	//   ....[96]....
        /*0638*/ 	.word	0x00006a50


	//   ....[97]....
        /*063c*/ 	.word	0x00006ad0


	//   ....[98]....
        /*0640*/ 	.word	0x00006bb0


	//   ....[99]....
        /*0644*/ 	.word	0x00006c00


	//   ....[100]....
        /*0648*/ 	.word	0x00006c10


	//   ....[101]....
        /*064c*/ 	.word	0x00006c20


	//   ....[102]....
        /*0650*/ 	.word	0x00006c30


	//   ....[103]....
        /*0654*/ 	.word	0x00006c40


	//   ....[104]....
        /*0658*/ 	.word	0x00006d90


	//   ....[105]....
        /*065c*/ 	.word	0x00006df0


	//   ....[106]....
        /*0660*/ 	.word	0x00006e20


	//   ....[107]....
        /*0664*/ 	.word	0x00006e40


	//   ....[108]....
        /*0668*/ 	.word	0x00006e60


	//   ....[109]....
        /*066c*/ 	.word	0x00006e70


	//   ....[110]....
        /*0670*/ 	.word	0x00006e90


	//   ....[111]....
        /*0674*/ 	.word	0x00006ec0


	//   ....[112]....
        /*0678*/ 	.word	0x00006ed0


	//   ....[113]....
        /*067c*/ 	.word	0x00006f40


	//   ....[114]....
        /*0680*/ 	.word	0x00006fc0


	//   ....[115]....
        /*0684*/ 	.word	0x00007000


	//   ....[116]....
        /*0688*/ 	.word	0x00007030


	//   ....[117]....
        /*068c*/ 	.word	0x00007050


	//   ....[118]....
        /*0690*/ 	.word	0x00007060


	//   ....[119]....
        /*0694*/ 	.word	0x00007070


	//   ....[120]....
        /*0698*/ 	.word	0x00007080


	//   ....[121]....
        /*069c*/ 	.word	0x00007090


	//   ....[122]....
        /*06a0*/ 	.word	0x000070a0


	//   ....[123]....
        /*06a4*/ 	.word	0x000070b0


	//   ....[124]....
        /*06a8*/ 	.word	0x000070c0


	//   ....[125]....
        /*06ac*/ 	.word	0x000070d0


	//   ....[126]....
        /*06b0*/ 	.word	0x000070f0


	//   ....[127]....
        /*06b4*/ 	.word	0x00007110


	//   ....[128]....
        /*06b8*/ 	.word	0x00007140


	//   ....[129]....
        /*06bc*/ 	.word	0x00007160


	//   ....[130]....
        /*06c0*/ 	.word	0x00007170


	//   ....[131]....
        /*06c4*/ 	.word	0x00007190


	//   ....[132]....
        /*06c8*/ 	.word	0x000071b0


	//   ....[133]....
        /*06cc*/ 	.word	0x000071d0


	//   ....[134]....
        /*06d0*/ 	.word	0x000093f0


	//   ....[135]....
        /*06d4*/ 	.word	0x00009590


	//   ....[136]....
        /*06d8*/ 	.word	0x000097e0


	//   ....[137]....
        /*06dc*/ 	.word	0x00009980


	//   ....[138]....
        /*06e0*/ 	.word	0x00009a90


	//   ....[139]....
        /*06e4*/ 	.word	0x0000a260


	//   ....[140]....
        /*06e8*/ 	.word	0x0000a590


	//   ....[141]....
        /*06ec*/ 	.word	0x0000a950


	//   ....[142]....
        /*06f0*/ 	.word	0x0000ac00


	//   ....[143]....
        /*06f4*/ 	.word	0x0000aec0


	//   ....[144]....
        /*06f8*/ 	.word	0x0000b130


	//   ....[145]....
        /*06fc*/ 	.word	0x0000d290


	//   ....[146]....
        /*0700*/ 	.word	0x0000d480


	//   ....[147]....
        /*0704*/ 	.word	0x0000d4f0


	//   ....[148]....
        /*0708*/ 	.word	0x0000d560


	//   ....[149]....
        /*070c*/ 	.word	0x0000d5d0


	//   ....[150]....
        /*0710*/ 	.word	0x0000d640


	//----- nvinfo : EIATTR_REG_RECONFIG
	.align		4
.L_1618:
        /*0714*/ 	.byte	0x01, 0x54
	.zero		2


	//----- nvinfo : EIATTR_SYSCALL_OFFSETS
	.align		4
        /*0718*/ 	.byte	0x04, 0x46
        /*071a*/ 	.short	(.L_1620 - .L_1619)


	//   ....[0]....
.L_1619:
        /*071c*/ 	.word	0x00000d60


	//   ....[1]....
        /*0720*/ 	.word	0x00000e50


	//   ....[2]....
        /*0724*/ 	.word	0x00000fb0


	//   ....[3]....
        /*0728*/ 	.word	0x000010a0


	//----- nvinfo : EIATTR_MBARRIER_INSTR_OFFSETS
	.align		4
.L_1620:
        /*072c*/ 	.byte	0x04, 0x39
        /*072e*/ 	.short	(.L_1622 - .L_1621)


	//   ....[0]....
.L_1621:
        /*0730*/ 	.word	0x00000260
        /*0734*/ 	.word	0x000000ff
        /*0738*/ 	.word	0x00030c00
        /*073c*/ 	.short	0x0100
        /*073e*/ 	.byte	0x06
	.zero		1


	//   ....[1]....
        /*0740*/ 	.word	0x00000350
        /*0744*/ 	.word	0x000000ff
        /*0748*/ 	.word	0x00030c10
        /*074c*/ 	.short	0x0100
        /*074e*/ 	.byte	0x08
	.zero		1


	//   ....[2]....
        /*0750*/ 	.word	0x00000360
        /*0754*/ 	.word	0x000000ff
        /*0758*/ 	.word	0x00030c20
        /*075c*/ 	.short	0x0100
        /*075e*/ 	.byte	0x08
	.zero		1


	//   ....[3]....
        /*0760*/ 	.word	0x00000370
        /*0764*/ 	.word	0x000000ff
        /*0768*/ 	.word	0x00030c18
        /*076c*/ 	.short	0x0100
        /*076e*/ 	.byte	0x08
	.zero		1


	//   ....[4]....
        /*0770*/ 	.word	0x00000380
        /*0774*/ 	.word	0x000000ff
        /*0778*/ 	.word	0x00030c28
        /*077c*/ 	.short	0x0100
        /*077e*/ 	.byte	0x08
	.zero		1


	//   ....[5]....
        /*0780*/ 	.word	0x000004b0
        /*0784*/ 	.word	0x000000ff
        /*0788*/ 	.word	0x00030c30
        /*078c*/ 	.short	0x0100
        /*078e*/ 	.byte	0x08
	.zero		1


	//   ....[6]....
        /*0790*/ 	.word	0x000004c0
        /*0794*/ 	.word	0x000000ff
        /*0798*/ 	.word	0x00030c40
        /*079c*/ 	.short	0x0100
        /*079e*/ 	.byte	0x08
	.zero		1


	//   ....[7]....
        /*07a0*/ 	.word	0x000004d0
        /*07a4*/ 	.word	0x000000ff
        /*07a8*/ 	.word	0x00030c38
        /*07ac*/ 	.short	0x0100
        /*07ae*/ 	.byte	0x08
	.zero		1


	//   ....[8]....
        /*07b0*/ 	.word	0x000004e0
        /*07b4*/ 	.word	0x000000ff
        /*07b8*/ 	.word	0x00030c48
        /*07bc*/ 	.short	0x0100
        /*07be*/ 	.byte	0x08
	.zero		1


	//   ....[9]....
        /*07c0*/ 	.word	0x00001180
        /*07c4*/ 	.word	0x000000ec
        /*07c8*/ 	.word	0x00030c00
        /*07cc*/ 	.short	0x010a
        /*07ce*/ 	.byte	0x3f
	.zero		1


	//   ....[10]....
        /*07d0*/ 	.word	0x00001210
        /*07d4*/ 	.word	0x000000ec
        /*07d8*/ 	.word	0x00030c00
        /*07dc*/ 	.short	0x010a
        /*07de*/ 	.byte	0x3f
	.zero		1


	//   ....[11]....
        /*07e0*/ 	.word	0x00001cf0
        /*07e4*/ 	.word	0x00000006
        /*07e8*/ 	.word	0x00030c10
        /*07ec*/ 	.short	0x010a
        /*07ee*/ 	.byte	0x3f
	.zero		1


	//   ....[12]....
        /*07f0*/ 	.word	0x00001d60
        /*07f4*/ 	.word	0x00000006
        /*07f8*/ 	.word	0x00030c10
        /*07fc*/ 	.short	0x010a
        /*07fe*/ 	.byte	0x3f
	.zero		1


	//   ....[13]....
        /*0800*/ 	.word	0x00002180
        /*0804*/ 	.word	0x00000006
        /*0808*/ 	.word	0x00030c30
        /*080c*/ 	.short	0x010a
        /*080e*/ 	.byte	0x3f
	.zero		1


	//   ....[14]....
        /*0810*/ 	.word	0x00002220
        /*0814*/ 	.word	0x00000006
        /*0818*/ 	.word	0x00030c30
        /*081c*/ 	.short	0x010a
        /*081e*/ 	.byte	0x3f
	.zero		1


	//   ....[15]....
        /*0820*/ 	.word	0x00004de0
        /*0824*/ 	.word	0x00000005
        /*0828*/ 	.word	0x00000000
        /*082c*/ 	.short	0x0101
        /*082e*/ 	.byte	0x3f
	.zero		1


	//   ....[16]....
        /*0830*/ 	.word	0x00005230
        /*0834*/ 	.word	0x00000006
        /*0838*/ 	.word	0x00000000
        /*083c*/ 	.short	0x0101
        /*083e*/ 	.byte	0x3f
	.zero		1


	//   ....[17]....
        /*0840*/ 	.word	0x00005a70
        /*0844*/ 	.word	0x00000007
        /*0848*/ 	.word	0x00030c10
        /*084c*/ 	.short	0x010a
        /*084e*/ 	.byte	0x3f
	.zero		1


	//   ....[18]....
        /*0850*/ 	.word	0x00005af0
        /*0854*/ 	.word	0x00000007
        /*0858*/ 	.word	0x00030c10
        /*085c*/ 	.short	0x010a
        /*085e*/ 	.byte	0x3f
	.zero		1


	//   ....[19]....
        /*0860*/ 	.word	0x00005f00
        /*0864*/ 	.word	0x00000007
        /*0868*/ 	.word	0x00030c30
        /*086c*/ 	.short	0x010a
        /*086e*/ 	.byte	0x3f
	.zero		1


	//   ....[20]....
        /*0870*/ 	.word	0x00005f90
        /*0874*/ 	.word	0x00000007
        /*0878*/ 	.word	0x00030c30
        /*087c*/ 	.short	0x010a
        /*087e*/ 	.byte	0x3f
	.zero		1


	//   ....[21]....
        /*0880*/ 	.word	0x00008750
        /*0884*/ 	.word	0x00000008
        /*0888*/ 	.word	0x00000000
        /*088c*/ 	.short	0x0101
        /*088e*/ 	.byte	0x3f
	.zero		1


	//   ....[22]....
        /*0890*/ 	.word	0x00008bb0
        /*0894*/ 	.word	0x00000007
        /*0898*/ 	.word	0x00000000
        /*089c*/ 	.short	0x0101
        /*089e*/ 	.byte	0x3f
	.zero		1


	//   ....[23]....
        /*08a0*/ 	.word	0x0000b940
        /*08a4*/ 	.word	0x00000000
        /*08a8*/ 	.word	0x00030c20
        /*08ac*/ 	.short	0x010a
        /*08ae*/ 	.byte	0x3f
	.zero		1


	//   ....[24]....
        /*08b0*/ 	.word	0x0000be90
        /*08b4*/ 	.word	0x00000000
        /*08b8*/ 	.word	0x00030c40
        /*08bc*/ 	.short	0x010a
        /*08be*/ 	.byte	0x3f
	.zero		1


	//   ....[25]....
        /*08c0*/ 	.word	0x0000c0f0
        /*08c4*/ 	.word	0x00000000
        /*08c8*/ 	.word	0x00030c28
        /*08cc*/ 	.short	0x010a
        /*08ce*/ 	.byte	0x3f
	.zero		1


	//   ....[26]....
        /*08d0*/ 	.word	0x0000c350
        /*08d4*/ 	.word	0x00000000
        /*08d8*/ 	.word	0x00030c48
        /*08dc*/ 	.short	0x010a
        /*08de*/ 	.byte	0x3f
	.zero		1


	//   ....[27]....
        /*08e0*/ 	.word	0x0000c560
        /*08e4*/ 	.word	0x00000000
        /*08e8*/ 	.word	0x00030c20
        /*08ec*/ 	.short	0x010a
        /*08ee*/ 	.byte	0x3f
	.zero		1


	//   ....[28]....
        /*08f0*/ 	.word	0x0000c810
        /*08f4*/ 	.word	0x00000000
        /*08f8*/ 	.word	0x00030c40
        /*08fc*/ 	.short	0x010a
        /*08fe*/ 	.byte	0x3f
	.zero		1


	//   ....[29]....
        /*0900*/ 	.word	0x0000ca40
        /*0904*/ 	.word	0x00000000
        /*0908*/ 	.word	0x00030c28
        /*090c*/ 	.short	0x010a
        /*090e*/ 	.byte	0x3f
	.zero		1


	//   ....[30]....
        /*0910*/ 	.word	0x0000ccf0
        /*0914*/ 	.word	0x00000004
        /*0918*/ 	.word	0x00030c40
        /*091c*/ 	.short	0x010a
        /*091e*/ 	.byte	0x3f
	.zero		1


	//   ....[31]....
        /*0920*/ 	.word	0x0000d110
        /*0924*/ 	.word	0x00000007
        /*0928*/ 	.word	0x00000000
        /*092c*/ 	.short	0x010a
        /*092e*/ 	.byte	0x3f
	.zero		1


	//   ....[32]....
        /*0930*/ 	.word	0x0000d160
        /*0934*/ 	.word	0x00000003
        /*0938*/ 	.word	0x00000000
        /*093c*/ 	.short	0x010a
        /*093e*/ 	.byte	0x3f
	.zero		1


	//   ....[33]....
        /*0940*/ 	.word	0x0000d1c0
        /*0944*/ 	.word	0x00000005
        /*0948*/ 	.word	0x00000000
        /*094c*/ 	.short	0x010a
        /*094e*/ 	.byte	0x3f
	.zero		1


	//   ....[34]....
        /*0950*/ 	.word	0x0000d1f0
        /*0954*/ 	.word	0x00000003
        /*0958*/ 	.word	0x00000000
        /*095c*/ 	.short	0x010a
        /*095e*/ 	.byte	0x3f
	.zero		1


	//   ....[35]....
        /*0960*/ 	.word	0x0000d2c0
        /*0964*/ 	.word	0x000000ec
        /*0968*/ 	.word	0x00030c00
        /*096c*/ 	.short	0x010a
        /*096e*/ 	.byte	0x3f
	.zero		1


	//   ....[36]....
        /*0970*/ 	.word	0x0000d310
        /*0974*/ 	.word	0x00000006
        /*0978*/ 	.word	0x00030c10
        /*097c*/ 	.short	0x010a
        /*097e*/ 	.byte	0x3f
	.zero		1


	//   ....[37]....
        /*0980*/ 	.word	0x0000d360
        /*0984*/ 	.word	0x00000006
        /*0988*/ 	.word	0x00030c30
        /*098c*/ 	.short	0x010a
        /*098e*/ 	.byte	0x3f
	.zero		1


	//   ....[38]....
        /*0990*/ 	.word	0x0000d3b0
        /*0994*/ 	.word	0x00000007
        /*0998*/ 	.word	0x00030c10
        /*099c*/ 	.short	0x010a
        /*099e*/ 	.byte	0x3f
	.zero		1


	//   ....[39]....
        /*09a0*/ 	.word	0x0000d400
        /*09a4*/ 	.word	0x00000007
        /*09a8*/ 	.word	0x00030c30
        /*09ac*/ 	.short	0x010a
        /*09ae*/ 	.byte	0x3f
	.zero		1


	//   ....[40]....
        /*09b0*/ 	.word	0x0000d680
        /*09b4*/ 	.word	0x00000000
        /*09b8*/ 	.word	0x00030c20
        /*09bc*/ 	.short	0x010a
        /*09be*/ 	.byte	0x3f
	.zero		1


	//   ....[41]....
        /*09c0*/ 	.word	0x0000d6d0
        /*09c4*/ 	.word	0x00000000
        /*09c8*/ 	.word	0x00030c40
        /*09cc*/ 	.short	0x010a
        /*09ce*/ 	.byte	0x3f
	.zero		1


	//   ....[42]....
        /*09d0*/ 	.word	0x0000d720
        /*09d4*/ 	.word	0x00000000
        /*09d8*/ 	.word	0x00030c28
        /*09dc*/ 	.short	0x010a
        /*09de*/ 	.byte	0x3f
	.zero		1


	//   ....[43]....
        /*09e0*/ 	.word	0x0000d770
        /*09e4*/ 	.word	0x00000000
        /*09e8*/ 	.word	0x00030c48
        /*09ec*/ 	.short	0x010a
        /*09ee*/ 	.byte	0x3f
	.zero		1


	//   ....[44]....
        /*09f0*/ 	.word	0x0000d7d0
        /*09f4*/ 	.word	0x00000000
        /*09f8*/ 	.word	0x00030c20
        /*09fc*/ 	.short	0x010a
        /*09fe*/ 	.byte	0x3f
	.zero		1


	//   ....[45]....
        /*0a00*/ 	.word	0x0000d820
        /*0a04*/ 	.word	0x00000000
        /*0a08*/ 	.word	0x00030c40
        /*0a0c*/ 	.short	0x010a
        /*0a0e*/ 	.byte	0x3f
	.zero		1


	//   ....[46]....
        /*0a10*/ 	.word	0x0000d870
        /*0a14*/ 	.word	0x00000000
        /*0a18*/ 	.word	0x00030c28
        /*0a1c*/ 	.short	0x010a
        /*0a1e*/ 	.byte	0x3f
	.zero		1


	//   ....[47]....
        /*0a20*/ 	.word	0x0000d8c0
        /*0a24*/ 	.word	0x00000004
        /*0a28*/ 	.word	0x00030c40
        /*0a2c*/ 	.short	0x010a
        /*0a2e*/ 	.byte	0x3f
	.zero		1


	//   ....[48]....
        /*0a30*/ 	.word	0x0000d990
        /*0a34*/ 	.word	0x00000007
        /*0a38*/ 	.word	0x00000000
        /*0a3c*/ 	.short	0x010a
        /*0a3e*/ 	.byte	0x3f
	.zero		1


	//   ....[49]....
        /*0a40*/ 	.word	0x0000d9e0
        /*0a44*/ 	.word	0x00000003
        /*0a48*/ 	.word	0x00000000
        /*0a4c*/ 	.short	0x010a
        /*0a4e*/ 	.byte	0x3f
	.zero		1


	//   ....[50]....
        /*0a50*/ 	.word	0x0000da30
        /*0a54*/ 	.word	0x00000005
        /*0a58*/ 	.word	0x00000000
        /*0a5c*/ 	.short	0x010a
        /*0a5e*/ 	.byte	0x3f
	.zero		1


	//----- nvinfo : EIATTR_NUM_MBARRIERS
	.align		4
.L_1622:
        /*0a60*/ 	.byte	0x03, 0x38
        /*0a62*/ 	.short	0x0009


	//----- nvinfo : EIATTR_EXIT_INSTR_OFFSETS
	.align		4
        /*0a64*/ 	.byte	0x04, 0x1c
        /*0a66*/ 	.short	(.L_1624 - .L_1623)


	//   ....[0]....
.L_1623:
        /*0a68*/ 	.word	0x0000d240


	//----- nvinfo : EIATTR_MAX_THREADS
	.align		4
.L_1624:
        /*0a6c*/ 	.byte	0x04, 0x05
        /*0a6e*/ 	.short	(.L_1626 - .L_1625)
.L_1625:
        /*0a70*/ 	.word	0x00000180
        /*0a74*/ 	.word	0x00000001
        /*0a78*/ 	.word	0x00000001


	//----- nvinfo : EIATTR_CRS_STACK_SIZE
	.align		4
.L_1626:
        /*0a7c*/ 	.byte	0x04, 0x1e
        /*0a7e*/ 	.short	(.L_1628 - .L_1627)
.L_1627:
        /*0a80*/ 	.word	0x00000000


	//----- nvinfo : EIATTR_CBANK_PARAM_SIZE
	.align		4
.L_1628:
        /*0a84*/ 	.byte	0x03, 0x19
        /*0a86*/ 	.short	0x0770


	//----- nvinfo : EIATTR_PARAM_CBANK
	.align		4
        /*0a88*/ 	.byte	0x04, 0x0a
        /*0a8a*/ 	.short	(.L_1630 - .L_1629)
	.align		4
.L_1629:
        /*0a8c*/ 	.word	index@(.nv.constant0._ZN7cutlass13device_kernelIN5flash11enable_sm90INS1_16FlashAttnBwdSm90INS1_25CollectiveMainloopBwdSm90ILi2ELi2ELi2EN4cute5tupleIJNS5_1CILi1EEES8_S8_EEENS6_IJNS7_ILi128EEESA_NS7_ILi64EEEEEENS_6half_tEfNS_4arch4Sm90ELb1ELb0ELb0ELb0ELb1ELb1ELb0ELb0ELi2ELi1ELi2ELi2ELb0EEENS1_24CollectiveEpilogueBwdGQAISC_fSF_Li256ELb0ELb1EEENS1_25SingleTileBwdLPTSchedulerILb0ELi128ELb1EEEEEEEEEvNT_6ParamsE)
        /*0a90*/ 	.short	0x0210
        /*0a92*/ 	.short	0x0770


	//----- nvinfo : EIATTR_SW_WAR
	.align		4
.L_1630:
        /*0a94*/ 	.byte	0x04, 0x36
        /*0a96*/ 	.short	(.L_1632 - .L_1631)
.L_1631:
        /*0a98*/ 	.word	0x00000008
.L_1632:


//--------------------- .nv.info._ZN7cutlass13device_kernelIN5flash22FlashAttnBwdPreprocessIN4cute5tupleIJNS3_1CILi128EEENS5_ILi64EEEEEENS_6half_tEfNS_4arch4Sm90ELb1ELb0EEEEEvNT_6ParamsE --------------------------
	.section	.nv.info._ZN7cutlass13device_kernelIN5flash22FlashAttnBwdPreprocessIN4cute5tupleIJNS3_1CILi128EEENS5_ILi64EEEEEENS_6half_tEfNS_4arch4Sm90ELb1ELb0EEEEEvNT_6ParamsE,"",@"SHT_CUDA_INFO"
	.sectionflags	@""
	.align	4


	//----- nvinfo : EIATTR_CUDA_API_VERSION
	.align		4
        /*0000*/ 	.byte	0x04, 0x37
        /*0002*/ 	.short	(.L_1634 - .L_1633)
.L_1633:
        /*0004*/ 	.word	0x00000082


	//----- nvinfo : EIATTR_KPARAM_INFO
	.align		4
.L_1634:
        /*0008*/ 	.byte	0x04, 0x17
        /*000a*/ 	.short	(.L_1636 - .L_1635)
.L_1635:
        /*000c*/ 	.word	0x00000000
        /*0010*/ 	.short	0x0000
        /*0012*/ 	.short	0x0000
        /*0014*/ 	.byte	0x00, 0xf0, 0xc1, 0x03


	//----- nvinfo : EIATTR_SPARSE_MMA_MASK
	.align		4
.L_1636:
        /*0018*/ 	.byte	0x03, 0x50
        /*001a*/ 	.short	0x0000


	//----- nvinfo : EIATTR_MAXREG_COUNT
	.align		4
        /*001c*/ 	.byte	0x03, 0x1b
        /*001e*/ 	.short	0x0080


	//----- nvinfo : EIATTR_MERCURY_ISA_VERSION
	.align		4
        /*0020*/ 	.byte	0x03, 0x5f
        /*0022*/ 	.short	0x0101


	//----- nvinfo : EIATTR_COOP_GROUP_MASK_REGIDS
	.align		4
        /*0024*/ 	.byte	0x04, 0x29
        /*0026*/ 	.short	(.L_1638 - .L_1637)


	//   ....[0]....
.L_1637:
        /*0028*/ 	.word	0xffffffff


	//   ....[1]....
        /*002c*/ 	.word	0xffffffff


	//   ....[2]....
        /*0030*/ 	.word	0xffffffff


	//   ....[3]....
        /*0034*/ 	.word	0xffffffff


	//   ....[4]....
        /*0038*/ 	.word	0xffffffff


	//   ....[5]....
        /*003c*/ 	.word	0xffffffff


	//   ....[6]....
        /*0040*/ 	.word	0xffffffff


	//   ....[7]....
        /*0044*/ 	.word	0xffffffff


	//   ....[8]....
        /*0048*/ 	.word	0xffffffff


	//   ....[9]....
        /*004c*/ 	.word	0xffffffff


	//   ....[10]....
        /*0050*/ 	.word	0xffffffff


	//   ....[11]....
        /*0054*/ 	.word	0xffffffff


	//----- nvinfo : EIATTR_COOP_GROUP_INSTR_OFFSETS
	.align		4
.L_1638:
        /*0058*/ 	.byte	0x04, 0x28
        /*005a*/ 	.short	(.L_1640 - .L_1639)


	//   ....[0]....
.L_1639:
        /*005c*/ 	.word	0x00001110


	//   ....[1]....
        /*0060*/ 	.word	0x00001120


	//   ....[2]....
        /*0064*/ 	.word	0x00001130


	//   ....[3]....
        /*0068*/ 	.word	0x00001140


	//   ....[4]....
        /*006c*/ 	.word	0x00001190


	//   ....[5]....
        /*0070*/ 	.word	0x000011a0


	//   ....[6]....
        /*0074*/ 	.word	0x000011b0


	//   ....[7]....
        /*0078*/ 	.word	0x000011c0


	//   ....[8]....
        /*007c*/ 	.word	0x00001230


	//   ....[9]....
        /*0080*/ 	.word	0x00001250


	//   ....[10]....
        /*0084*/ 	.word	0x00001260


	//   ....[11]....
        /*0088*/ 	.word	0x00001280


	//----- nvinfo : EIATTR_EXIT_INSTR_OFFSETS
	.align		4
.L_1640:
        /*008c*/ 	.byte	0x04, 0x1c
        /*008e*/ 	.short	(.L_1642 - .L_1641)


	//   ....[0]....
.L_1641:
        /*0090*/ 	.word	0x00001840


	//   ....[1]....
        /*0094*/ 	.word	0x000018c0


	//----- nvinfo : EIATTR_MAX_THREADS
	.align		4
.L_1642:
        /*0098*/ 	.byte	0x04, 0x05
        /*009a*/ 	.short	(.L_1644 - .L_1643)
.L_1643:
        /*009c*/ 	.word	0x00000100
        /*00a0*/ 	.word	0x00000001
        /*00a4*/ 	.word	0x00000001


	//----- nvinfo : EIATTR_CRS_STACK_SIZE
	.align		4
.L_1644:
        /*00a8*/ 	.byte	0x04, 0x1e
        /*00aa*/ 	.short	(.L_1646 - .L_1645)
.L_1645:
        /*00ac*/ 	.word	0x00000000


	//----- nvinfo : EIATTR_CBANK_PARAM_SIZE
	.align		4
.L_1646:
        /*00b0*/ 	.byte	0x03, 0x19
        /*00b2*/ 	.short	0x00f0


	//----- nvinfo : EIATTR_PARAM_CBANK
	.align		4
        /*00b4*/ 	.byte	0x04, 0x0a
        /*00b6*/ 	.short	(.L_1648 - .L_1647)
	.align		4
.L_1647:
        /*00b8*/ 	.word	index@(.nv.constant0._ZN7cutlass13device_kernelIN5flash22FlashAttnBwdPreprocessIN4cute5tupleIJNS3_1CILi128EEENS5_ILi64EEEEEENS_6half_tEfNS_4arch4Sm90ELb1ELb0EEEEEvNT_6ParamsE)
        /*00bc*/ 	.short	0x0210
        /*00be*/ 	.short	0x00f0


	//----- nvinfo : EIATTR_SW_WAR
	.align		4
.L_1648:
        /*00c0*/ 	.byte	0x04, 0x36
        /*00c2*/ 	.short	(.L_1650 - .L_1649)
.L_1649:
        /*00c4*/ 	.word	0x00000008
.L_1650:


//--------------------- .nv.info._ZN7cutlass13device_kernelIN5flash11enable_sm90INS1_16FlashAttnBwdSm90INS1_25CollectiveMainloopBwdSm90ILi2ELi2ELi2EN4cute5tupleIJNS5_1CILi1EEES8_S8_EEENS6_IJNS7_ILi128EEESA_NS7_ILi64EEEEEENS_6half_tEfNS_4arch4Sm90ELb1ELb0ELb0ELb1ELb0ELb1ELb0ELb0ELi2ELi1ELi2ELi2ELb0EEENS1_21CollectiveEpilogueBwdISC_SD_SF_Li256ELb1ELb0ELi1EEENS1_25SingleTileBwdLPTSchedulerILb1ELi128ELb0EEEEEEEEEvNT_6ParamsE --------------------------
	.section	.nv.info._ZN7cutlass13device_kernelIN5flash11enable_sm90INS1_16FlashAttnBwdSm90INS1_25CollectiveMainloopBwdSm90ILi2ELi2ELi2EN4cute5tupleIJNS5_1CILi1EEES8_S8_EEENS6_IJNS7_ILi128EEESA_NS7_ILi64EEEEEENS_6half_tEfNS_4arch4Sm90ELb1ELb0ELb0ELb1ELb0ELb1ELb0ELb0ELi2ELi1ELi2ELi2ELb0EEENS1_21CollectiveEpilogueBwdISC_SD_SF_Li256ELb1ELb0ELi1EEENS1_25SingleTileBwdLPTSchedulerILb1ELi128ELb0EEEEEEEEEvNT_6ParamsE,"",@"SHT_CUDA_INFO"
	.sectionflags	@""
	.align	4


	//----- nvinfo : EIATTR_CUDA_API_VERSION
	.align		4
        /*0000*/ 	.byte	0x04, 0x37
        /*0002*/ 	.short	(.L_1652 - .L_1651)
.L_1651:
        /*0004*/ 	.word	0x00000082


	//----- nvinfo : EIATTR_KPARAM_INFO
	.align		4
.L_1652:
        /*0008*/ 	.byte	0x04, 0x17
        /*000a*/ 	.short	(.L_1654 - .L_1653)
.L_1653:
        /*000c*/ 	.word	0x00000000
        /*0010*/ 	.short	0x0000
        /*0012*/ 	.short	0x0070
        /*0014*/ 	.byte	0x00, 0xf0, 0x01, 0x1a


	//----- nvinfo : EIATTR_SPARSE_MMA_MASK
	.align		4
.L_1654:
        /*0018*/ 	.byte	0x03, 0x50
        /*001a*/ 	.short	0x0000


	//----- nvinfo : EIATTR_MAXREG_COUNT
	.align		4
        /*001c*/ 	.byte	0x03, 0x1b
        /*001e*/ 	.short	0x00a8


	//----- nvinfo : EIATTR_NUM_BARRIERS
	.align		4
        /*0020*/ 	.byte	0x02, 0x4c
        /*0022*/ 	.byte	0x10
	.zero		1


	//----- nvinfo : EIATTR_EXTERNS
	.align		4
        /*0024*/ 	.byte	0x04, 0x0f
        /*0026*/ 	.short	(.L_1656 - .L_1655)


	//   ....[0]....
	.align		4
.L_1655:
        /*0028*/ 	.word	index@(__assertfail)


	//----- nvinfo : EIATTR_ANNOTATIONS
	.align		4
.L_1656:
        /*002c*/ 	.byte	0x04, 0x55
        /*002e*/ 	.short	(.L_1658 - .L_1657)


	//   ....[0]....
.L_1657:
        /* <DEDUP_REMOVED lines=22> */


	//----- nvinfo : EIATTR_MERCURY_ISA_VERSION
	.align		4
.L_1658:
        /*0180*/ 	.byte	0x03, 0x5f
        /*0182*/ 	.short	0x0101


	//----- nvinfo : EIATTR_INT_WARP_WIDE_INSTR_OFFSETS
	.align		4
        /*0184*/ 	.byte	0x04, 0x31
        /*0186*/ 	.short	(.L_1660 - .L_1659)


	//   ....[0]....
.L_1659:
        /*0188*/ 	.word	0x00000190


	//   ....[1]....
        /*018c*/ 	.word	0x000001c0


	//----- nvinfo : EIATTR_COOP_GROUP_MASK_REGIDS
	.align		4
.L_1660:
        /*0190*/ 	.byte	0x04, 0x29
        /*0192*/ 	.short	(.L_1662 - .L_1661)


	//   ....[0]....
.L_1661:
        /*0194*/ 	.word	0xffffffff


	//   ....[1]....
        /*0198*/ 	.word	0xffffffff


	//   ....[2]....
        /*019c*/ 	.word	0xffffffff


	//   ....[3]....
        /*01a0*/ 	.word	0xffffffff


	//   ....[4]....
        /*01a4*/ 	.word	0xffffffff


	//   ....[5]....
        /*01a8*/ 	.word	0xffffffff


	//   ....[6]....
        /*01ac*/ 	.word	0xffffffff


	//   ....[7]....
        /*01b0*/ 	.word	0xffffffff


	//   ....[8]....
        /*01b4*/ 	.word	0xffffffff


	//   ....[9]....
        /*01b8*/ 	.word	0xffffffff


	//   ....[10]....
        /*01bc*/ 	.word	0xffffffff


	//   ....[11]....
        /*01c0*/ 	.word	0xffffffff


	//   ....[12]....
        /*01c4*/ 	.word	0xffffffff


	//   ....[13]....
        /*01c8*/ 	.word	0xffffffff


	//   ....[14]....
        /*01cc*/ 	.word	0xffffffff


	//   ....[15]....
        /*01d0*/ 	.word	0xffffffff


	//   ....[16]....
        /*01d4*/ 	.word	0xffffffff


	//   ....[17]....
        /*01d8*/ 	.word	0xffffffff


	//   ....[18]....
        /*01dc*/ 	.word	0xffffffff


	//   ....[19]....
        /*01e0*/ 	.word	0xffffffff


	//   ....[20]....
        /*01e4*/ 	.word	0xffffffff


	//   ....[21]....
        /*01e8*/ 	.word	0xffffffff


	//   ....[22]....
        /*01ec*/ 	.word	0xffffffff


	//   ....[23]....
        /*01f0*/ 	.word	0xffffffff


	//   ....[24]....
        /*01f4*/ 	.word	0xffffffff


	//   ....[25]....
        /*01f8*/ 	.word	0xffffffff


	//   ....[26]....
        /*01fc*/ 	.word	0xffffffff


	//   ....[27]....
        /*0200*/ 	.word	0xffffffff


	//   ....[28]....
        /*0204*/ 	.word	0xffffffff


	//   ....[29]....
        /*0208*/ 	.word	0xffffffff


	//   ....[30]....
        /*020c*/ 	.word	0xffffffff


	//   ....[31]....
        /*0210*/ 	.word	0xffffffff


	//   ....[32]....
        /*0214*/ 	.word	0xffffffff


	//   ....[33]....
        /*0218*/ 	.word	0xffffffff


	//   ....[34]....
        /*021c*/ 	.word	0xffffffff


	//   ....[35]....
        /*0220*/ 	.word	0xffffffff


	//   ....[36]....
        /*0224*/ 	.word	0xffffffff


	//   ....[37]....
        /*0228*/ 	.word	0xffffffff


	//   ....[38]....
        /*022c*/ 	.word	0xffffffff


	//   ....[39]....
        /*0230*/ 	.word	0xffffffff


	//   ....[40]....
        /*0234*/ 	.word	0xffffffff


	//   ....[41]....
        /*0238*/ 	.word	0xffffffff


	//   ....[42]....
        /*023c*/ 	.word	0xffffffff


	//   ....[43]....
        /*0240*/ 	.word	0xffffffff


	//   ....[44]....
        /*0244*/ 	.word	0xffffffff


	//   ....[45]....
        /*0248*/ 	.word	0xffffffff


	//   ....[46]....
        /*024c*/ 	.word	0xffffffff


	//   ....[47]....
        /*0250*/ 	.word	0xffffffff


	//   ....[48]....
        /*0254*/ 	.word	0xffffffff


	//   ....[49]....
        /*0258*/ 	.word	0xffffffff


	//   ....[50]....
        /*025c*/ 	.word	0xffffffff


	//   ....[51]....
        /*0260*/ 	.word	0xffffffff


	//   ....[52]....
        /*0264*/ 	.word	0xffffffff


	//   ....[53]....
        /*0268*/ 	.word	0xffffffff


	//   ....[54]....
        /*026c*/ 	.word	0xffffffff


	//   ....[55]....
        /*0270*/ 	.word	0xffffffff


	//   ....[56]....
        /*0274*/ 	.word	0xffffffff


	//   ....[57]....
        /*0278*/ 	.word	0xffffffff


	//   ....[58]....
        /*027c*/ 	.word	0xffffffff


	//   ....[59]....
        /*0280*/ 	.word	0xffffffff


	//   ....[60]....
        /*0284*/ 	.word	0xffffffff


	//   ....[61]....
        /*0288*/ 	.word	0xffffffff


	//   ....[62]....
        /*028c*/ 	.word	0xffffffff


	//   ....[63]....
        /*0290*/ 	.word	0xffffffff


	//   ....[64]....
        /*0294*/ 	.word	0xffffffff


	//   ....[65]....
        /*0298*/ 	.word	0xffffffff


	//   ....[66]....
        /*029c*/ 	.word	0xffffffff


	//   ....[67]....
        /*02a0*/ 	.word	0xffffffff


	//   ....[68]....
        /*02a4*/ 	.word	0xffffffff


	//   ....[69]....
        /*02a8*/ 	.word	0xffffffff


	//   ....[70]....
        /*02ac*/ 	.word	0xffffffff


	//   ....[71]....
        /*02b0*/ 	.word	0xffffffff


	//   ....[72]....
        /*02b4*/ 	.word	0xffffffff


	//   ....[73]....
        /*02b8*/ 	.word	0xffffffff


	//   ....[74]....
        /*02bc*/ 	.word	0xffffffff


	//   ....[75]....
        /*02c0*/ 	.word	0xffffffff


	//   ....[76]....
        /*02c4*/ 	.word	0xffffffff


	//   ....[77]....
        /*02c8*/ 	.word	0xffffffff


	//   ....[78]....
        /*02cc*/ 	.word	0xffffffff


	//   ....[79]....
        /*02d0*/ 	.word	0xffffffff


	//   ....[80]....
        /*02d4*/ 	.word	0xffffffff


	//   ....[81]....
        /*02d8*/ 	.word	0xffffffff


	//   ....[82]....
        /*02dc*/ 	.word	0xffffffff


	//   ....[83]....
        /*02e0*/ 	.word	0xffffffff


	//   ....[84]....
        /*02e4*/ 	.word	0xffffffff


	//   ....[85]....
        /*02e8*/ 	.word	0xffffffff


	//   ....[86]....
        /*02ec*/ 	.word	0xffffffff


	//   ....[87]....
        /*02f0*/ 	.word	0xffffffff


	//   ....[88]....
        /*02f4*/ 	.word	0xffffffff


	//   ....[89]....
        /*02f8*/ 	.word	0xffffffff


	//   ....[90]....
        /*02fc*/ 	.word	0xffffffff


	//   ....[91]....
        /*0300*/ 	.word	0xffffffff


	//   ....[92]....
        /*0304*/ 	.word	0xffffffff


	//   ....[93]....
        /*0308*/ 	.word	0xffffffff


	//   ....[94]....
        /*030c*/ 	.word	0xffffffff


	//   ....[95]....
        /*0310*/ 	.word	0xffffffff


	//   ....[96]....
        /*0314*/ 	.word	0xffffffff


	//   ....[97]....
        /*0318*/ 	.word	0xffffffff


	//   ....[98]....
        /*031c*/ 	.word	0xffffffff


	//   ....[99]....
        /*0320*/ 	.word	0xffffffff


	//   ....[100]....
        /*0324*/ 	.word	0xffffffff


	//   ....[101]....
        /*0328*/ 	.word	0xffffffff


	//   ....[102]....
        /*032c*/ 	.word	0xffffffff


	//   ....[103]....
        /*0330*/ 	.word	0xffffffff


	//   ....[104]....
        /*0334*/ 	.word	0xffffffff


	//   ....[105]....
        /*0338*/ 	.word	0xffffffff


	//   ....[106]....
        /*033c*/ 	.word	0xffffffff


	//   ....[107]....
        /*0340*/ 	.word	0xffffffff


	//   ....[108]....
        /*0344*/ 	.word	0xffffffff


	//   ....[109]....
        /*0348*/ 	.word	0xffffffff


	//   ....[110]....
        /*034c*/ 	.word	0xffffffff


	//   ....[111]....
        /*0350*/ 	.word	0xffffffff


	//   ....[112]....
        /*0354*/ 	.word	0xffffffff


	//   ....[113]....
        /*0358*/ 	.word	0xffffffff


	//   ....[114]....
        /*035c*/ 	.word	0xffffffff


	//   ....[115]....
        /*0360*/ 	.word	0xffffffff


	//   ....[116]....
        /*0364*/ 	.word	0xffffffff


	//   ....[117]....
        /*0368*/ 	.word	0xffffffff


	//   ....[118]....
        /*036c*/ 	.word	0xffffffff


	//   ....[119]....
        /*0370*/ 	.word	0xffffffff


	//   ....[120]....
        /*0374*/ 	.word	0xffffffff


	//   ....[121]....
        /*0378*/ 	.word	0xffffffff


	//   ....[122]....
        /*037c*/ 	.word	0xffffffff


	//   ....[123]....
        /*0380*/ 	.word	0xffffffff


	//   ....[124]....
        /*0384*/ 	.word	0xffffffff


	//   ....[125]....
        /*0388*/ 	.word	0xffffffff


	//   ....[126]....
        /*038c*/ 	.word	0xffffffff


	//   ....[127]....
        /*0390*/ 	.word	0xffffffff


	//   ....[128]....
        /*0394*/ 	.word	0xffffffff


	//   ....[129]....
        /*0398*/ 	.word	0xffffffff


	//   ....[130]....
        /*039c*/ 	.word	0xffffffff


	//   ....[131]....
        /*03a0*/ 	.word	0xffffffff


	//   ....[132]....
        /*03a4*/ 	.word	0xffffffff


	//   ....[133]....
        /*03a8*/ 	.word	0xffffffff


	//   ....[134]....
        /*03ac*/ 	.word	0xffffffff


	//   ....[135]....
        /*03b0*/ 	.word	0x0500000f


	//----- nvinfo : EIATTR_COOP_GROUP_INSTR_OFFSETS
	.align		4
.L_1662:
        /*03b4*/ 	.byte	0x04, 0x28
        /*03b6*/ 	.short	(.L_1664 - .L_1663)


	//   ....[0]....
.L_1663:
        /*03b8*/ 	.word	0x00000070


	//   ....[1]....
        /*03bc*/ 	.word	0x000001a0


	//   ....[2]....
        /*03c0*/ 	.word	0x000001f0


	//   ....[3]....
        /*03c4*/ 	.word	0x000003e0


	//   ....[4]....
        /*03c8*/ 	.word	0x00000630


	//   ....[5]....
        /*03cc*/ 	.word	0x00001610


	//   ....[6]....
        /*03d0*/ 	.word	0x00002640


	//   ....[7]....
        /*03d4*/ 	.word	0x00002690


	//   ....[8]....
        /*03d8*/ 	.word	0x00002730


	//   ....[9]....
        /*03dc*/ 	.word	0x000027b0


	//   ....[10]....
        /*03e0*/ 	.word	0x000027f0


	//   ....[11]....
        /*03e4*/ 	.word	0x00002830


	//   ....[12]....
        /*03e8*/ 	.word	0x00002860


	//   ....[13]....
        /*03ec*/ 	.word	0x00002890


	//   ....[14]....
        /*03f0*/ 	.word	0x000028c0


	//   ....[15]....
        /*03f4*/ 	.word	0x00002930


	//   ....[16]....
        /*03f8*/ 	.word	0x00002bb0


	//   ....[17]....
        /*03fc*/ 	.word	0x00002c60


	//   ....[18]....
        /*0400*/ 	.word	0x00002d00


	//   ....[19]....
        /*0404*/ 	.word	0x00002d60


	//   ....[20]....
        /*0408*/ 	.word	0x00002da0


	//   ....[21]....
        /*040c*/ 	.word	0x00002de0


	//   ....[22]....
        /*0410*/ 	.word	0x00002ea0


	//   ....[23]....
        /*0414*/ 	.word	0x00002ee0


	//   ....[24]....
        /*0418*/ 	.word	0x00002f40


	//   ....[25]....
        /*041c*/ 	.word	0x00002f80


	//   ....[26]....
        /*0420*/ 	.word	0x00003020


	//   ....[27]....
        /*0424*/ 	.word	0x00003060


	//   ....[28]....
        /*0428*/ 	.word	0x00003380


	//   ....[29]....
        /*042c*/ 	.word	0x000033e0


	//   ....[30]....
        /*0430*/ 	.word	0x00003410


	//   ....[31]....
        /*0434*/ 	.word	0x00003440


	//   ....[32]....
        /*0438*/ 	.word	0x000034b0


	//   ....[33]....
        /*043c*/ 	.word	0x000034d0


	//   ....[34]....
        /*0440*/ 	.word	0x00003510


	//   ....[35]....
        /*0444*/ 	.word	0x00003550


	//   ....[36]....
        /*0448*/ 	.word	0x00003560


	//   ....[37]....
        /*044c*/ 	.word	0x000035c0


	//   ....[38]....
        /*0450*/ 	.word	0x000038e0


	//   ....[39]....
        /*0454*/ 	.word	0x000038f0


	//   ....[40]....
        /*0458*/ 	.word	0x00003900


	//   ....[41]....
        /*045c*/ 	.word	0x00003910


	//   ....[42]....
        /*0460*/ 	.word	0x00003920


	//   ....[43]....
        /*0464*/ 	.word	0x00003930


	//   ....[44]....
        /*0468*/ 	.word	0x00003940


	//   ....[45]....
        /*046c*/ 	.word	0x00003970


	//   ....[46]....
        /*0470*/ 	.word	0x00003990


	//   ....[47]....
        /*0474*/ 	.word	0x000039f0


	//   ....[48]....
        /*0478*/ 	.word	0x00003a20


	//   ....[49]....
        /*047c*/ 	.word	0x00003a50


	//   ....[50]....
        /*0480*/ 	.word	0x00003a60


	//   ....[51]....
        /*0484*/ 	.word	0x00003a70


	//   ....[52]....
        /*0488*/ 	.word	0x00003aa0


	//   ....[53]....
        /*048c*/ 	.word	0x00003ad0


	//   ....[54]....
        /*0490*/ 	.word	0x00003b00


	//   ....[55]....
        /*0494*/ 	.word	0x00003b70


	//   ....[56]....
        /*0498*/ 	.word	0x00003ba0


	//   ....[57]....
        /*049c*/ 	.word	0x00003bd0


	//   ....[58]....
        /*04a0*/ 	.word	0x00003be0


	//   ....[59]....
        /*04a4*/ 	.word	0x00003bf0


	//   ....[60]....
        /*04a8*/ 	.word	0x00003c00


	//   ....[61]....
        /*04ac*/ 	.word	0x00003c10


	//   ....[62]....
        /*04b0*/ 	.word	0x00003c40


	//   ....[63]....
        /*04b4*/ 	.word	0x00003c50


	//   ....[64]....
        /*04b8*/ 	.word	0x00003c90


	//   ....[65]....
        /*04bc*/ 	.word	0x00003cc0


	//   ....[66]....
        /*04c0*/ 	.word	0x00003cf0


	//   ....[67]....
        /*04c4*/ 	.word	0x00003d00


	//   ....[68]....
        /*04c8*/ 	.word	0x00003d10


	//   ....[69]....
        /*04cc*/ 	.word	0x00003d20


	//   ....[70]....
        /*04d0*/ 	.word	0x000062d0


	//   ....[71]....
        /*04d4*/ 	.word	0x00006310


	//   ....[72]....
        /*04d8*/ 	.word	0x00006380


	//   ....[73]....
        /*04dc*/ 	.word	0x000063c0


	//   ....[74]....
        /*04e0*/ 	.word	0x00006400


	//   ....[75]....
        /*04e4*/ 	.word	0x00006440


	//   ....[76]....
        /*04e8*/ 	.word	0x00006480


	//   ....[77]....
        /*04ec*/ 	.word	0x00006550


	//   ....[78]....
        /*04f0*/ 	.word	0x000069a0


	//   ....[79]....
        /*04f4*/ 	.word	0x000069b0


	//   ....[80]....
        /*04f8*/ 	.word	0x000069c0


	//   ....[81]....
        /*04fc*/ 	.word	0x00006a50


	//   ....[82]....
        /*0500*/ 	.word	0x00006a90


	//   ....[83]....
        /*0504*/ 	.word	0x00006ae0


	//   ....[84]....
        /*0508*/ 	.word	0x00006b30


	//   ....[85]....
        /*050c*/ 	.word	0x00006b50


	//   ....[86]....
        /*0510*/ 	.word	0x00006b60


	//   ....[87]....
        /*0514*/ 	.word	0x00006be0


	//   ....[88]....
        /*0518*/ 	.word	0x00006c20


	//   ....[89]....
        /*051c*/ 	.word	0x00006c30


	//   ....[90]....
        /*0520*/ 	.word	0x00006c50


	//   ....[91]....
        /*0524*/ 	.word	0x00006c90


	//   ....[92]....
        /*0528*/ 	.word	0x00006d80


	//   ....[93]....
        /*052c*/ 	.word	0x00006dc0


	//   ....[94]....
        /*0530*/ 	.word	0x00006e00


	//   ....[95]....
        /*0534*/ 	.word	0x00006e40


	//   ....[96]....
        /*0538*/ 	.word	0x00006e80


	//   ....[97]....
        /*053c*/ 	.word	0x00006ec0


	//   ....[98]....
        /*0540*/ 	.word	0x00006f40


	//   ....[99]....
        /*0544*/ 	.word	0x00006fb0


	//   ....[100]....
        /*0548*/ 	.word	0x00006fe0


	//   ....[101]....
        /*054c*/ 	.word	0x00007050


	//   ....[102]....
        /*0550*/ 	.word	0x00007330


	//   ....[103]....
        /*0554*/ 	.word	0x00007340


	//   ....[104]....
        /*0558*/ 	.word	0x00007350


	//   ....[105]....
        /*055c*/ 	.word	0x00007360


	//   ....[106]....
        /*0560*/ 	.word	0x00007370


	//   ....[107]....
        /*0564*/ 	.word	0x00007380


	//   ....[108]....
        /*0568*/ 	.word	0x000073b0


	//   ....[109]....
        /*056c*/ 	.word	0x000073e0


	//   ....[110]....
        /*0570*/ 	.word	0x00007420


	//   ....[111]....
        /*0574*/ 	.word	0x00007440


	//   ....[112]....
        /*0578*/ 	.word	0x00007480


	//   ....[113]....
        /*057c*/ 	.word	0x000074c0


	//   ....[114]....
        /*0580*/ 	.word	0x00007500


	//   ....[115]....
        /*0584*/ 	.word	0x00007530


	//   ....[116]....
        /*0588*/ 	.word	0x00007560


	//   ....[117]....
        /*058c*/ 	.word	0x000075a0


	//   ....[118]....
        /*0590*/ 	.word	0x000075b0


	//   ....[119]....
        /*0594*/ 	.word	0x00007600


	//   ....[120]....
        /*0598*/ 	.word	0x00007640


	//   ....[121]....
        /*059c*/ 	.word	0x00007670


	//   ....[122]....
        /*05a0*/ 	.word	0x00007680


	//   ....[123]....
        /*05a4*/ 	.word	0x00007690


	//   ....[124]....
        /*05a8*/ 	.word	0x000076d0


	//   ....[125]....
        /*05ac*/ 	.word	0x00007700


	//   ....[126]....
        /*05b0*/ 	.word	0x00007710


	//   ....[127]....
        /*05b4*/ 	.word	0x00007720


	//   ....[128]....
        /*05b8*/ 	.word	0x00007730


	//   ....[129]....
        /*05bc*/ 	.word	0x00007770


	//   ....[130]....
        /*05c0*/ 	.word	0x00007780


	//   ....[131]....
        /*05c4*/ 	.word	0x00007790


	//   ....[132]....
        /*05c8*/ 	.word	0x000077a0


	//   ....[133]....
        /*05cc*/ 	.word	0x000077e0


	//   ....[134]....
        /*05d0*/ 	.word	0x0000b090


	//   ....[135]....
        /*05d4*/ 	.word	0x0000eb50


	//----- nvinfo : EIATTR_REG_RECONFIG
	.align		4
.L_1664:
        /*05d8*/ 	.byte	0x01, 0x54
	.zero		2


	//----- nvinfo : EIATTR_SYSCALL_OFFSETS
	.align		4
        /*05dc*/ 	.byte	0x04, 0x46
        /*05de*/ 	.short	(.L_1666 - .L_1665)


	//   ....[0]....
.L_1665:
        /*05e0*/ 	.word	0x00001270


	//   ....[1]....
        /*05e4*/ 	.word	0x00001360


	//   ....[2]....
        /*05e8*/ 	.word	0x000014c0


	//   ....[3]....
        /*05ec*/ 	.word	0x000015b0


	//----- nvinfo : EIATTR_MBARRIER_INSTR_OFFSETS
	.align		4
.L_1666:
        /*05f0*/ 	.byte	0x04, 0x39
        /*05f2*/ 	.short	(.L_1668 - .L_1667)


	//   ....[0]....
.L_1667:
        /*05f4*/ 	.word	0x00000290
        /*05f8*/ 	.word	0x000000ff
        /*05fc*/ 	.word	0x00030c00
        /*0600*/ 	.short	0x0100
        /*0602*/ 	.byte	0x06
	.zero		1


	//   ....[1]....
        /*0604*/ 	.word	0x00000390
        /*0608*/ 	.word	0x000000ff
        /*060c*/ 	.word	0x00030c10
        /*0610*/ 	.short	0x0100
        /*0612*/ 	.byte	0x08
	.zero		1


	//   ....[2]....
        /*0614*/ 	.word	0x000003a0
        /*0618*/ 	.word	0x000000ff
        /*061c*/ 	.word	0x00030c20
        /*0620*/ 	.short	0x0100
        /*0622*/ 	.byte	0x08
	.zero		1


	//   ....[3]....
        /*0624*/ 	.word	0x000003b0
        /*0628*/ 	.word	0x000000ff
        /*062c*/ 	.word	0x00030c18
        /*0630*/ 	.short	0x0100
        /*0632*/ 	.byte	0x08
	.zero		1


	//   ....[4]....
        /*0634*/ 	.word	0x000003c0
        /*0638*/ 	.word	0x000000ff
        /*063c*/ 	.word	0x00030c28
        /*0640*/ 	.short	0x0100
        /*0642*/ 	.byte	0x08
	.zero		1


	//   ....[5]....
        /*0644*/ 	.word	0x000004f0
        /*0648*/ 	.word	0x000000ff
        /*064c*/ 	.word	0x00030c30
        /*0650*/ 	.short	0x0100
        /*0652*/ 	.byte	0x08
	.zero		1


	//   ....[6]....
        /*0654*/ 	.word	0x00000500
        /*0658*/ 	.word	0x000000ff
        /*065c*/ 	.word	0x00030c40
        /*0660*/ 	.short	0x0100
        /*0662*/ 	.byte	0x08
	.zero		1


	//   ....[7]....
        /*0664*/ 	.word	0x00000510
        /*0668*/ 	.word	0x000000ff
        /*066c*/ 	.word	0x00030c38
        /*0670*/ 	.short	0x0100
        /*0672*/ 	.byte	0x08
	.zero		1


	//   ....[8]....
        /*0674*/ 	.word	0x00000520
        /*0678*/ 	.word	0x000000ff
        /*067c*/ 	.word	0x00030c48
        /*0680*/ 	.short	0x0100
        /*0682*/ 	.byte	0x08
	.zero		1


	//   ....[9]....
        /*0684*/ 	.word	0x00001650
        /*0688*/ 	.word	0x000000ec
        /*068c*/ 	.word	0x00030c00
        /*0690*/ 	.short	0x010a
        /*0692*/ 	.byte	0x3f
	.zero		1


	//   ....[10]....
        /*0694*/ 	.word	0x00001780
        /*0698*/ 	.word	0x000000ec
        /*069c*/ 	.word	0x00030c00
        /*06a0*/ 	.short	0x010a
        /*06a2*/ 	.byte	0x3f
	.zero		1


	//   ....[11]....
        /*06a4*/ 	.word	0x00002010
        /*06a8*/ 	.word	0x00000006
        /*06ac*/ 	.word	0x00030c10
        /*06b0*/ 	.short	0x010a
        /*06b2*/ 	.byte	0x3f
	.zero		1


	//   ....[12]....
        /*06b4*/ 	.word	0x00002080
        /*06b8*/ 	.word	0x00000006
        /*06bc*/ 	.word	0x00030c10
        /*06c0*/ 	.short	0x010a
        /*06c2*/ 	.byte	0x3f
	.zero		1


	//   ....[13]....
        /*06c4*/ 	.word	0x000024a0
        /*06c8*/ 	.word	0x00000006
        /*06cc*/ 	.word	0x00030c30
        /*06d0*/ 	.short	0x010a
        /*06d2*/ 	.byte	0x3f
	.zero		1


	//   ....[14]....
        /*06d4*/ 	.word	0x00002520
        /*06d8*/ 	.word	0x00000006
        /*06dc*/ 	.word	0x00030c30
        /*06e0*/ 	.short	0x010a
        /*06e2*/ 	.byte	0x3f
	.zero		1


	//   ....[15]....
        /*06e4*/ 	.word	0x000050c0
        /*06e8*/ 	.word	0x00000005
        /*06ec*/ 	.word	0x00000000
        /*06f0*/ 	.short	0x0101
        /*06f2*/ 	.byte	0x3f
	.zero		1


	//   ....[16]....
        /*06f4*/ 	.word	0x00005510
        /*06f8*/ 	.word	0x00000006
        /*06fc*/ 	.word	0x00000000
        /*0700*/ 	.short	0x0101
        /*0702*/ 	.byte	0x3f
	.zero		1


	//   ....[17]....
        /*0704*/ 	.word	0x00005d10
        /*0708*/ 	.word	0x00000007
        /*070c*/ 	.word	0x00030c10
        /*0710*/ 	.short	0x010a
        /*0712*/ 	.byte	0x3f
	.zero		1


	//   ....[18]....
        /*0714*/ 	.word	0x00005d90
        /*0718*/ 	.word	0x00000007
        /*071c*/ 	.word	0x00030c10
        /*0720*/ 	.short	0x010a
        /*0722*/ 	.byte	0x3f
	.zero		1


	//   ....[19]....
        /*0724*/ 	.word	0x000061a0
        /*0728*/ 	.word	0x00000007
        /*072c*/ 	.word	0x00030c30
        /*0730*/ 	.short	0x010a
        /*0732*/ 	.byte	0x3f
	.zero		1


	//   ....[20]....
        /*0734*/ 	.word	0x00006230
        /*0738*/ 	.word	0x00000007
        /*073c*/ 	.word	0x00030c30
        /*0740*/ 	.short	0x010a
        /*0742*/ 	.byte	0x3f
	.zero		1


	//   ....[21]....
        /*0744*/ 	.word	0x000089e0
        /*0748*/ 	.word	0x00000008
        /*074c*/ 	.word	0x00000000
        /*0750*/ 	.short	0x0101
        /*0752*/ 	.byte	0x3f
	.zero		1


	//   ....[22]....
        /*0754*/ 	.word	0x00008e50
        /*0758*/ 	.word	0x00000007
        /*075c*/ 	.word	0x00000000
        /*0760*/ 	.short	0x0101
        /*0762*/ 	.byte	0x3f
	.zero		1


	//   ....[23]....
        /*0764*/ 	.word	0x0000d1e0
        /*0768*/ 	.word	0x0000000f
        /*076c*/ 	.word	0x00030c20
        /*0770*/ 	.short	0x010a
        /*0772*/ 	.byte	0x3f
	.zero		1


	//   ....[24]....
        /*0774*/ 	.word	0x0000d780
        /*0778*/ 	.word	0x0000000f
        /*077c*/ 	.word	0x00030c40
        /*0780*/ 	.short	0x010a
        /*0782*/ 	.byte	0x3f
	.zero		1


	//   ....[25]....
        /*0784*/ 	.word	0x0000d9e0
        /*0788*/ 	.word	0x0000000f
        /*078c*/ 	.word	0x00030c28
        /*0790*/ 	.short	0x010a
        /*0792*/ 	.byte	0x3f
	.zero		1


	//   ....[26]....
        /*0794*/ 	.word	0x0000dc40
        /*0798*/ 	.word	0x0000000f
        /*079c*/ 	.word	0x00030c48
        /*07a0*/ 	.short	0x010a
        /*07a2*/ 	.byte	0x3f
	.zero		1


	//   ....[27]....
        /*07a4*/ 	.word	0x0000de40
        /*07a8*/ 	.word	0x0000000f
        /*07ac*/ 	.word	0x00030c20
        /*07b0*/ 	.short	0x010a
        /*07b2*/ 	.byte	0x3f
	.zero		1


	//   ....[28]....
        /*07b4*/ 	.word	0x0000e110
        /*07b8*/ 	.word	0x0000000f
        /*07bc*/ 	.word	0x00030c40
        /*07c0*/ 	.short	0x010a
        /*07c2*/ 	.byte	0x3f
	.zero		1


	//   ....[29]....
        /*07c4*/ 	.word	0x0000e340
        /*07c8*/ 	.word	0x0000000f
        /*07cc*/ 	.word	0x00030c28
        /*07d0*/ 	.short	0x010a
        /*07d2*/ 	.byte	0x3f
	.zero		1


	//   ....[30]....
        /*07d4*/ 	.word	0x0000e5e0
        /*07d8*/ 	.word	0x00000003
        /*07dc*/ 	.word	0x00030c40
        /*07e0*/ 	.short	0x010a
        /*07e2*/ 	.byte	0x3f
	.zero		1


	//   ....[31]....
        /*07e4*/ 	.word	0x0000e9d0
        /*07e8*/ 	.word	0x00000007
        /*07ec*/ 	.word	0x00000000
        /*07f0*/ 	.short	0x010a
        /*07f2*/ 	.byte	0x3f
	.zero		1


	//   ....[32]....
        /*07f4*/ 	.word	0x0000ea20
        /*07f8*/ 	.word	0x00000003
        /*07fc*/ 	.word	0x00000000
        /*0800*/ 	.short	0x010a
        /*0802*/ 	.byte	0x3f
	.zero		1


	//   ....[33]....
        /*0804*/ 	.word	0x0000ea80
        /*0808*/ 	.word	0x00000005
        /*080c*/ 	.word	0x00000000
        /*0810*/ 	.short	0x010a
        /*0812*/ 	.byte	0x3f
	.zero		1


	//   ....[34]....
        /*0814*/ 	.word	0x0000eab0
        /*0818*/ 	.word	0x00000003
        /*081c*/ 	.word	0x00000000
        /*0820*/ 	.short	0x010a
        /*0822*/ 	.byte	0x3f
	.zero		1


	//   ....[35]....
        /*0824*/ 	.word	0x0000eb80
        /*0828*/ 	.word	0x000000ec
        /*082c*/ 	.word	0x00030c00
        /*0830*/ 	.short	0x010a
        /*0832*/ 	.byte	0x3f
	.zero		1


	//   ....[36]....
        /*0834*/ 	.word	0x0000ebd0
        /*0838*/ 	.word	0x00000006
        /*083c*/ 	.word	0x00030c10
        /*0840*/ 	.short	0x010a
        /*0842*/ 	.byte	0x3f
	.zero		1


	//   ....[37]....
        /*0844*/ 	.word	0x0000ec20
        /*0848*/ 	.word	0x00000006
        /*084c*/ 	.word	0x00030c30
        /*0850*/ 	.short	0x010a
        /*0852*/ 	.byte	0x3f
	.zero		1


	//   ....[38]....
        /*0854*/ 	.word	0x0000ec70
        /*0858*/ 	.word	0x00000007
        /*085c*/ 	.word	0x00030c10
        /*0860*/ 	.short	0x010a
        /*0862*/ 	.byte	0x3f
	.zero		1


	//   ....[39]....
        /*0864*/ 	.word	0x0000ecc0
        /*0868*/ 	.word	0x00000007
        /*086c*/ 	.word	0x00030c30
        /*0870*/ 	.short	0x010a
        /*0872*/ 	.byte	0x3f
	.zero		1


	//   ....[40]....
        /*0874*/ 	.word	0x0000ed10
        /*0878*/ 	.word	0x0000000f
        /*087c*/ 	.word	0x00030c20
        /*0880*/ 	.short	0x010a
        /*0882*/ 	.byte	0x3f
	.zero		1


	//   ....[41]....
        /*0884*/ 	.word	0x0000ed60
        /*0888*/ 	.word	0x0000000f
        /*088c*/ 	.word	0x00030c40
        /*0890*/ 	.short	0x010a
        /*0892*/ 	.byte	0x3f
	.zero		1


	//   ....[42]....
        /*0894*/ 	.word	0x0000edb0
        /*0898*/ 	.word	0x0000000f
        /*089c*/ 	.word	0x00030c28
        /*08a0*/ 	.short	0x010a
        /*08a2*/ 	.byte	0x3f
	.zero		1


	//   ....[43]....
        /*08a4*/ 	.word	0x0000ee00
        /*08a8*/ 	.word	0x0000000f
        /*08ac*/ 	.word	0x00030c48
        /*08b0*/ 	.short	0x010a
        /*08b2*/ 	.byte	0x3f
	.zero		1


	//   ....[44]....
        /*08b4*/ 	.word	0x0000ee60
        /*08b8*/ 	.word	0x0000000f
        /*08bc*/ 	.word	0x00030c20
        /*08c0*/ 	.short	0x010a
        /*08c2*/ 	.byte	0x3f
	.zero		1


	//   ....[45]....
        /*08c4*/ 	.word	0x0000eeb0
        /*08c8*/ 	.word	0x0000000f
        /*08cc*/ 	.word	0x00030c40
        /*08d0*/ 	.short	0x010a
        /*08d2*/ 	.byte	0x3f
	.zero		1


	//   ....[46]....
        /*08d4*/ 	.word	0x0000ef00
        /*08d8*/ 	.word	0x0000000f
        /*08dc*/ 	.word	0x00030c28
        /*08e0*/ 	.short	0x010a
        /*08e2*/ 	.byte	0x3f
	.zero		1


	//   ....[47]....
        /*08e4*/ 	.word	0x0000ef50
        /*08e8*/ 	.word	0x00000003
        /*08ec*/ 	.word	0x00030c40
        /*08f0*/ 	.short	0x010a
        /*08f2*/ 	.byte	0x3f
	.zero		1


	//   ....[48]....
        /*08f4*/ 	.word	0x0000f020
        /*08f8*/ 	.word	0x00000007
        /*08fc*/ 	.word	0x00000000
        /*0900*/ 	.short	0x010a
        /*0902*/ 	.byte	0x3f
	.zero		1


	//   ....[49]....
        /*0904*/ 	.word	0x0000f070
        /*0908*/ 	.word	0x00000003
        /*090c*/ 	.word	0x00000000
        /*0910*/ 	.short	0x010a
        /*0912*/ 	.byte	0x3f
	.zero		1


	//   ....[50]....
        /*0914*/ 	.word	0x0000f0c0
        /*0918*/ 	.word	0x00000005
        /*091c*/ 	.word	0x00000000
        /*0920*/ 	.short	0x010a
        /*0922*/ 	.byte	0x3f
	.zero		1


	//----- nvinfo : EIATTR_NUM_MBARRIERS
	.align		4
.L_1668:
        /*0924*/ 	.byte	0x03, 0x38
        /*0926*/ 	.short	0x0009


	//----- nvinfo : EIATTR_EXIT_INSTR_OFFSETS
	.align		4
        /*0928*/ 	.byte	0x04, 0x1c
        /*092a*/ 	.short	(.L_1670 - .L_1669)


	//   ....[0]....
.L_1669:
        /*092c*/ 	.word	0x0000eb00


	//----- nvinfo : EIATTR_MAX_THREADS
	.align		4
.L_1670:
        /*0930*/ 	.byte	0x04, 0x05
        /*0932*/ 	.short	(.L_1672 - .L_1671)
.L_1671:
        /*0934*/ 	.word	0x00000180
        /*0938*/ 	.word	0x00000001
        /*093c*/ 	.word	0x00000001


	//----- nvinfo : EIATTR_CRS_STACK_SIZE
	.align		4
.L_1672:
        /*0940*/ 	.byte	0x04, 0x1e
        /*0942*/ 	.short	(.L_1674 - .L_1673)
.L_1673:
        /*0944*/ 	.word	0x00000000


	//----- nvinfo : EIATTR_CBANK_PARAM_SIZE
	.align		4
.L_1674:
        /*0948*/ 	.byte	0x03, 0x19
        /*094a*/ 	.short	0x06f0


	//----- nvinfo : EIATTR_PARAM_CBANK
	.align		4
        /*094c*/ 	.byte	0x04, 0x0a
        /*094e*/ 	.short	(.L_1676 - .L_1675)
	.align		4
.L_1675:
        /*0950*/ 	.word	index@(.nv.constant0._ZN7cutlass13device_kernelIN5flash11enable_sm90INS1_16FlashAttnBwdSm90INS1_25CollectiveMainloopBwdSm90ILi2ELi2ELi2EN4cute5tupleIJNS5_1CILi1EEES8_S8_EEENS6_IJNS7_ILi128EEESA_NS7_ILi64EEEEEENS_6half_tEfNS_4arch4Sm90ELb1ELb0ELb0ELb1ELb0ELb1ELb0ELb0ELi2ELi1ELi2ELi2ELb0EEENS1_21CollectiveEpilogueBwdISC_SD_SF_Li256ELb1ELb0ELi1EEENS1_25SingleTileBwdLPTSchedulerILb1ELi128ELb0EEEEEEEEEvNT_6ParamsE)
        /*0954*/ 	.short	0x0210
        /*0956*/ 	.short	0x06f0


	//----- nvinfo : EIATTR_SW_WAR
	.align		4
.L_1676:
        /*0958*/ 	.byte	0x04, 0x36
        /*095a*/ 	.short	(.L_1678 - .L_1677)
.L_1677:
        /*095c*/ 	.word	0x00000008
.L_1678:


//--------------------- .nv.info._ZN7cutlass13device_kernelIN5flash11enable_sm90INS1_16FlashAttnBwdSm90INS1_25CollectiveMainloopBwdSm90ILi2ELi2ELi2EN4cute5tupleIJNS5_1CILi1EEES8_S8_EEENS6_IJNS7_ILi128EEESA_NS7_ILi64EEEEEENS_6half_tEfNS_4arch4Sm90ELb1ELb0ELb0ELb1ELb1ELb1ELb0ELb0ELi2ELi1ELi2ELi2ELb0EEENS1_21CollectiveEpilogueBwdISC_SD_SF_Li256ELb1ELb0ELi1EEENS1_25SingleTileBwdLPTSchedulerILb1ELi128ELb1EEEEEEEEEvNT_6ParamsE --------------------------
	.section	.nv.info._ZN7cutlass13device_kernelIN5flash11enable_sm90INS1_16FlashAttnBwdSm90INS1_25CollectiveMainloopBwdSm90ILi2ELi2ELi2EN4cute5tupleIJNS5_1CILi1EEES8_S8_EEENS6_IJNS7_ILi128EEESA_NS7_ILi64EEEEEENS_6half_tEfNS_4arch4Sm90ELb1ELb0ELb0ELb1ELb1ELb1ELb0ELb0ELi2ELi1ELi2ELi2ELb0EEENS1_21CollectiveEpilogueBwdISC_SD_SF_Li256ELb1ELb0ELi1EEENS1_25SingleTileBwdLPTSchedulerILb1ELi128ELb1EEEEEEEEEvNT_6ParamsE,"",@"SHT_CUDA_INFO"
	.sectionflags	@""
	.align	4


	//----- nvinfo : EIATTR_CUDA_API_VERSION
	.align		4
        /*0000*/ 	.byte	0x04, 0x37
        /*0002*/ 	.short	(.L_1680 - .L_1679)
.L_1679:
        /*0004*/ 	.word	0x00000082


	//----- nvinfo : EIATTR_KPARAM_INFO
	.align		4
.L_1680:
        /*0008*/ 	.byte	0x04, 0x17
        /*000a*/ 	.short	(.L_1682 - .L_1681)
.L_1681:
        /*000c*/ 	.word	0x00000000
        /*0010*/ 	.short	0x0000
        /*0012*/ 	.short	0x0070
        /*0014*/ 	.byte	0x00, 0xf0, 0x01, 0x1a


	//----- nvinfo : EIATTR_SPARSE_MMA_MASK
	.align		4
.L_1682:
        /*0018*/ 	.byte	0x03, 0x50
        /*001a*/ 	.short	0x0000


	//----- nvinfo : EIATTR_MAXREG_COUNT
	.align		4
        /*001c*/ 	.byte	0x03, 0x1b
        /*001e*/ 	.short	0x00a8


	//----- nvinfo : EIATTR_NUM_BARRIERS
	.align		4
        /*0020*/ 	.byte	0x02, 0x4c
        /*0022*/ 	.byte	0x10
	.zero		1


	//----- nvinfo : EIATTR_EXTERNS
	.align		4
        /*0024*/ 	.byte	0x04, 0x0f
        /*0026*/ 	.short	(.L_1684 - .L_1683)


	//   ....[0]....
	.align		4
.L_1683:
        /*0028*/ 	.word	index@(__assertfail)


	//----- nvinfo : EIATTR_ANNOTATIONS
	.align		4
.L_1684:
        /*002c*/ 	.byte	0x04, 0x55
        /*002e*/ 	.short	(.L_1686 - .L_1685)


	//   ....[0]....
.L_1685:
        /* <DEDUP_REMOVED lines=22> */


	//----- nvinfo : EIATTR_MERCURY_ISA_VERSION
	.align		4
.L_1686:
        /*0180*/ 	.byte	0x03, 0x5f
        /*0182*/ 	.short	0x0101


	//----- nvinfo : EIATTR_INT_WARP_WIDE_INSTR_OFFSETS
	.align		4
        /*0184*/ 	.byte	0x04, 0x31
        /*0186*/ 	.short	(.L_1688 - .L_1687)


	//   ....[0]....
.L_1687:
        /*0188*/ 	.word	0x00000190


	//   ....[1]....
        /*018c*/ 	.word	0x000001c0


	//   ....[2]....
        /*0190*/ 	.word	0x0000c260


	//   ....[3]....
        /*0194*/ 	.word	0x0000c910


	//   ....[4]....
        /*0198*/ 	.word	0x0000ce40


	//----- nvinfo : EIATTR_COOP_GROUP_MASK_REGIDS
	.align		4
.L_1688:
        /*019c*/ 	.byte	0x04, 0x29
        /*019e*/ 	.short	(.L_1690 - .L_1689)


	//   ....[0]....
.L_1689:
        /*01a0*/ 	.word	0xffffffff


	//   ....[1]....
        /*01a4*/ 	.word	0xffffffff


	//   ....[2]....
        /*01a8*/ 	.word	0xffffffff


	//   ....[3]....
        /*01ac*/ 	.word	0xffffffff


	//   ....[4]....
        /*01b0*/ 	.word	0xffffffff


	//   ....[5]....
        /*01b4*/ 	.word	0xffffffff


	//   ....[6]....
        /*01b8*/ 	.word	0xffffffff


	//   ....[7]....
        /*01bc*/ 	.word	0xffffffff


	//   ....[8]....
        /*01c0*/ 	.word	0xffffffff


	//   ....[9]....
        /*01c4*/ 	.word	0xffffffff


	//   ....[10]....
        /*01c8*/ 	.word	0xffffffff


	//   ....[11]....
        /*01cc*/ 	.word	0xffffffff


	//   ....[12]....
        /*01d0*/ 	.word	0xffffffff


	//   ....[13]....
        /*01d4*/ 	.word	0xffffffff


	//   ....[14]....
        /*01d8*/ 	.word	0xffffffff


	//   ....[15]....
        /*01dc*/ 	.word	0xffffffff


	//   ....[16]....
        /*01e0*/ 	.word	0xffffffff


	//   ....[17]....
        /*01e4*/ 	.word	0xffffffff


	//   ....[18]....
        /*01e8*/ 	.word	0xffffffff


	//   ....[19]....
        /*01ec*/ 	.word	0xffffffff


	//   ....[20]....
        /*01f0*/ 	.word	0xffffffff


	//   ....[21]....
        /*01f4*/ 	.word	0xffffffff


	//   ....[22]....
        /*01f8*/ 	.word	0xffffffff


	//   ....[23]....
        /*01fc*/ 	.word	0xffffffff


	//   ....[24]....
        /*0200*/ 	.word	0xffffffff


	//   ....[25]....
        /*0204*/ 	.word	0xffffffff


	//   ....[26]....
        /*0208*/ 	.word	0xffffffff


	//   ....[27]....
        /*020c*/ 	.word	0xffffffff


	//   ....[28]....
        /*0210*/ 	.word	0xffffffff


	//   ....[29]....
        /*0214*/ 	.word	0xffffffff


	//   ....[30]....
        /*0218*/ 	.word	0xffffffff


	//   ....[31]....
        /*021c*/ 	.word	0xffffffff


	//   ....[32]....
        /*0220*/ 	.word	0xffffffff


	//   ....[33]....
        /*0224*/ 	.word	0xffffffff


	//   ....[34]....
        /*0228*/ 	.word	0xffffffff


	//   ....[35]....
        /*022c*/ 	.word	0xffffffff


	//   ....[36]....
        /*0230*/ 	.word	0xffffffff


	//   ....[37]....
        /*0234*/ 	.word	0xffffffff


	//   ....[38]....
        /*0238*/ 	.word	0xffffffff


	//   ....[39]....
        /*023c*/ 	.word	0xffffffff


	//   ....[40]....
        /*0240*/ 	.word	0xffffffff


	//   ....[41]....
        /*0244*/ 	.word	0xffffffff


	//   ....[42]....
        /*0248*/ 	.word	0xffffffff


	//   ....[43]....
        /*024c*/ 	.word	0xffffffff


	//   ....[44]....
        /*0250*/ 	.word	0xffffffff


	//   ....[45]....
        /*0254*/ 	.word	0xffffffff


	//   ....[46]....
        /*0258*/ 	.word	0xffffffff


	//   ....[47]....
        /*025c*/ 	.word	0xffffffff


	//   ....[48]....
        /*0260*/ 	.word	0xffffffff


	//   ....[49]....
        /*0264*/ 	.word	0xffffffff


	//   ....[50]....
        /*0268*/ 	.word	0xffffffff


	//   ....[51]....
        /*026c*/ 	.word	0xffffffff


	//   ....[52]....
        /*0270*/ 	.word	0xffffffff


	//   ....[53]....
        /*0274*/ 	.word	0xffffffff


	//   ....[54]....
        /*0278*/ 	.word	0xffffffff


	//   ....[55]....
        /*027c*/ 	.word	0xffffffff


	//   ....[56]....
        /*0280*/ 	.word	0xffffffff


	//   ....[57]....
        /*0284*/ 	.word	0xffffffff


	//   ....[58]....
        /*0288*/ 	.word	0xffffffff


	//   ....[59]....
        /*028c*/ 	.word	0xffffffff


	//   ....[60]....
        /*0290*/ 	.word	0xffffffff


	//   ....[61]....
        /*0294*/ 	.word	0xffffffff


	//   ....[62]....
        /*0298*/ 	.word	0xffffffff


	//   ....[63]....
        /*029c*/ 	.word	0xffffffff


	//   ....[64]....
        /*02a0*/ 	.word	0xffffffff


	//   ....[65]....
        /*02a4*/ 	.word	0xffffffff


	//   ....[66]....
        /*02a8*/ 	.word	0xffffffff


	//   ....[67]....
        /*02ac*/ 	.word	0xffffffff


	//   ....[68]....
        /*02b0*/ 	.word	0xffffffff


	//   ....[69]....
        /*02b4*/ 	.word	0xffffffff


	//   ....[70]....
        /*02b8*/ 	.word	0xffffffff


	//   ....[71]....
        /*02bc*/ 	.word	0xffffffff


	//   ....[72]....
        /*02c0*/ 	.word	0xffffffff


	//   ....[73]....
        /*02c4*/ 	.word	0xffffffff


	//   ....[74]....
        /*02c8*/ 	.word	0xffffffff


	//   ....[75]....
        /*02cc*/ 	.word	0xffffffff


	//   ....[76]....
        /*02d0*/ 	.word	0xffffffff


	//   ....[77]....
        /*02d4*/ 	.word	0xffffffff


	//   ....[78]....
        /*02d8*/ 	.word	0xffffffff


	//   ....[79]....
        /*02dc*/ 	.word	0xffffffff


	//   ....[80]....
        /*02e0*/ 	.word	0xffffffff


	//   ....[81]....
        /*02e4*/ 	.word	0xffffffff


	//   ....[82]....
        /*02e8*/ 	.word	0xffffffff


	//   ....[83]....
        /*02ec*/ 	.word	0xffffffff


	//   ....[84]....
        /*02f0*/ 	.word	0xffffffff


	//   ....[85]....
        /*02f4*/ 	.word	0xffffffff


	//   ....[86]....
        /*02f8*/ 	.word	0xffffffff


	//   ....[87]....
        /*02fc*/ 	.word	0xffffffff


	//   ....[88]....
        /*0300*/ 	.word	0xffffffff


	//   ....[89]....
        /*0304*/ 	.word	0xffffffff


	//   ....[90]....
        /*0308*/ 	.word	0xffffffff


	//   ....[91]....
        /*030c*/ 	.word	0xffffffff


	//   ....[92]....
        /*0310*/ 	.word	0xffffffff


	//   ....[93]....
        /*0314*/ 	.word	0xffffffff


	//   ....[94]....
        /*0318*/ 	.word	0xffffffff


	//   ....[95]....
        /*031c*/ 	.word	0xffffffff


	//   ....[96]....
        /*0320*/ 	.word	0xffffffff


	//   ....[97]....
        /*0324*/ 	.word	0xffffffff


	//   ....[98]....
        /*0328*/ 	.word	0xffffffff


	//   ....[99]....
        /*032c*/ 	.word	0xffffffff


	//   ....[100]....
        /*0330*/ 	.word	0xffffffff


	//   ....[101]....
        /*0334*/ 	.word	0xffffffff


	//   ....[102]....
        /*0338*/ 	.word	0xffffffff


	//   ....[103]....
        /*033c*/ 	.word	0xffffffff


	//   ....[104]....
        /*0340*/ 	.word	0xffffffff


	//   ....[105]....
        /*0344*/ 	.word	0xffffffff


	//   ....[106]....
        /*0348*/ 	.word	0xffffffff


	//   ....[107]....
        /*034c*/ 	.word	0xffffffff


	//   ....[108]....
        /*0350*/ 	.word	0xffffffff


	//   ....[109]....
        /*0354*/ 	.word	0xffffffff


	//   ....[110]....
        /*0358*/ 	.word	0xffffffff


	//   ....[111]....
        /*035c*/ 	.word	0xffffffff


	//   ....[112]....
        /*0360*/ 	.word	0xffffffff


	//   ....[113]....
        /*0364*/ 	.word	0xffffffff


	//   ....[114]....
        /*0368*/ 	.word	0xffffffff


	//   ....[115]....
        /*036c*/ 	.word	0xffffffff


	//   ....[116]....
        /*0370*/ 	.word	0xffffffff


	//   ....[117]....
        /*0374*/ 	.word	0xffffffff


	//   ....[118]....
        /*0378*/ 	.word	0xffffffff


	//   ....[119]....
        /*037c*/ 	.word	0xffffffff


	//   ....[120]....
        /*0380*/ 	.word	0xffffffff


	//   ....[121]....
        /*0384*/ 	.word	0xffffffff


	//   ....[122]....
        /*0388*/ 	.word	0xffffffff


	//   ....[123]....
        /*038c*/ 	.word	0xffffffff


	//   ....[124]....
        /*0390*/ 	.word	0xffffffff


	//   ....[125]....
        /*0394*/ 	.word	0xffffffff


	//   ....[126]....
        /*0398*/ 	.word	0xffffffff


	//   ....[127]....
        /*039c*/ 	.word	0xffffffff


	//   ....[128]....
        /*03a0*/ 	.word	0xffffffff


	//   ....[129]....
        /*03a4*/ 	.word	0xffffffff


	//   ....[130]....
        /*03a8*/ 	.word	0xffffffff


	//   ....[131]....
        /*03ac*/ 	.word	0xffffffff


	//   ....[132]....
        /*03b0*/ 	.word	0xffffffff


	//   ....[133]....
        /*03b4*/ 	.word	0xffffffff


	//   ....[134]....
        /*03b8*/ 	.word	0xffffffff


	//   ....[135]....
        /*03bc*/ 	.word	0xffffffff


	//   ....[136]....
        /*03c0*/ 	.word	0xffffffff


	//   ....[137]....
        /*03c4*/ 	.word	0xffffffff


	//   ....[138]....
        /*03c8*/ 	.word	0xffffffff


	//   ....[139]....
        /*03cc*/ 	.word	0xffffffff


	//   ....[140]....
        /*03d0*/ 	.word	0xffffffff


	//   ....[141]....
        /*03d4*/ 	.word	0x0500000f


	//   ....[142]....
        /*03d8*/ 	.word	0x0500000f


	//   ....[143]....
        /*03dc*/ 	.word	0x0500000f


	//   ....[144]....
        /*03e0*/ 	.word	0x0500000f


	//----- nvinfo : EIATTR_COOP_GROUP_INSTR_OFFSETS
	.align		4
.L_1690:
        /*03e4*/ 	.byte	0x04, 0x28
        /*03e6*/ 	.short	(.L_1692 - .L_1691)


	//   ....[0]....
.L_1691:
        /*03e8*/ 	.word	0x00000070


	//   ....[1]....
        /*03ec*/ 	.word	0x000001a0


	//   ....[2]....
        /*03f0*/ 	.word	0x000001f0


	//   ....[3]....
        /*03f4*/ 	.word	0x000003e0


	//   ....[4]....
        /*03f8*/ 	.word	0x00000630


	//   ....[5]....
        /*03fc*/ 	.word	0x00001630


	//   ....[6]....
        /*0400*/ 	.word	0x00002660


	//   ....[7]....
        /*0404*/ 	.word	0x000026b0


	//   ....[8]....
        /*0408*/ 	.word	0x00002750


	//   ....[9]....
        /*040c*/ 	.word	0x000027d0


	//   ....[10]....
        /*0410*/ 	.word	0x00002810


	//   ....[11]....
        /*0414*/ 	.word	0x00002850


	//   ....[12]....
        /*0418*/ 	.word	0x00002880


	//   ....[13]....
        /*041c*/ 	.word	0x000028b0


	//   ....[14]....
        /*0420*/ 	.word	0x000028e0


	//   ....[15]....
        /*0424*/ 	.word	0x00002950


	//   ....[16]....
        /*0428*/ 	.word	0x00002bd0


	//   ....[17]....
        /*042c*/ 	.word	0x00002c80


	//   ....[18]....
        /*0430*/ 	.word	0x00002d20


	//   ....[19]....
        /*0434*/ 	.word	0x00002d80


	//   ....[20]....
        /*0438*/ 	.word	0x00002dc0


	//   ....[21]....
        /*043c*/ 	.word	0x00002e00


	//   ....[22]....
        /*0440*/ 	.word	0x00002ec0


	//   ....[23]....
        /*0444*/ 	.word	0x00002f00


	//   ....[24]....
        /*0448*/ 	.word	0x00002f60


	//   ....[25]....
        /*044c*/ 	.word	0x00002fa0


	//   ....[26]....
        /*0450*/ 	.word	0x00003040


	//   ....[27]....
        /*0454*/ 	.word	0x00003080


	//   ....[28]....
        /*0458*/ 	.word	0x000033a0


	//   ....[29]....
        /*045c*/ 	.word	0x00003400


	//   ....[30]....
        /*0460*/ 	.word	0x00003430


	//   ....[31]....
        /*0464*/ 	.word	0x00003460


	//   ....[32]....
        /*0468*/ 	.word	0x000034d0


	//   ....[33]....
        /*046c*/ 	.word	0x000034f0


	//   ....[34]....
        /*0470*/ 	.word	0x00003530


	//   ....[35]....
        /*0474*/ 	.word	0x00003570


	//   ....[36]....
        /*0478*/ 	.word	0x00003580


	//   ....[37]....
        /*047c*/ 	.word	0x000035e0


	//   ....[38]....
        /*0480*/ 	.word	0x00003900


	//   ....[39]....
        /*0484*/ 	.word	0x00003910


	//   ....[40]....
        /*0488*/ 	.word	0x00003920


	//   ....[41]....
        /*048c*/ 	.word	0x00003930


	//   ....[42]....
        /*0490*/ 	.word	0x00003940


	//   ....[43]....
        /*0494*/ 	.word	0x00003950


	//   ....[44]....
        /*0498*/ 	.word	0x00003960


	//   ....[45]....
        /*049c*/ 	.word	0x00003990


	//   ....[46]....
        /*04a0*/ 	.word	0x000039b0


	//   ....[47]....
        /*04a4*/ 	.word	0x00003a10


	//   ....[48]....
        /*04a8*/ 	.word	0x00003a40


	//   ....[49]....
        /*04ac*/ 	.word	0x00003a70


	//   ....[50]....
        /*04b0*/ 	.word	0x00003a80


	//   ....[51]....
        /*04b4*/ 	.word	0x00003a90


	//   ....[52]....
        /*04b8*/ 	.word	0x00003ac0


	//   ....[53]....
        /*04bc*/ 	.word	0x00003af0


	//   ....[54]....
        /*04c0*/ 	.word	0x00003b20


	//   ....[55]....
        /*04c4*/ 	.word	0x00003b90


	//   ....[56]....
        /*04c8*/ 	.word	0x00003bc0


	//   ....[57]....
        /*04cc*/ 	.word	0x00003bf0


	//   ....[58]....
        /*04d0*/ 	.word	0x00003c00


	//   ....[59]....
        /*04d4*/ 	.word	0x00003c10


	//   ....[60]....
        /*04d8*/ 	.word	0x00003c20


	//   ....[61]....
        /*04dc*/ 	.word	0x00003c30


	//   ....[62]....
        /*04e0*/ 	.word	0x00003c60


	//   ....[63]....
        /*04e4*/ 	.word	0x00003c70


	//   ....[64]....
        /*04e8*/ 	.word	0x00003cb0


	//   ....[65]....
        /*04ec*/ 	.word	0x00003ce0


	//   ....[66]....
        /*04f0*/ 	.word	0x00003d10


	//   ....[67]....
        /*04f4*/ 	.word	0x00003d20


	//   ....[68]....
        /*04f8*/ 	.word	0x00003d30


	//   ....[69]....
        /*04fc*/ 	.word	0x00003d40


	//   ....[70]....
        /*0500*/ 	.word	0x000062f0


	//   ....[71]....
        /*0504*/ 	.word	0x00006330


	//   ....[72]....
        /*0508*/ 	.word	0x000063a0


	//   ....[73]....
        /*050c*/ 	.word	0x000063e0


	//   ....[74]....
        /*0510*/ 	.word	0x00006420


	//   ....[75]....
        /*0514*/ 	.word	0x00006460


	//   ....[76]....
        /*0518*/ 	.word	0x000064a0


	//   ....[77]....
        /*051c*/ 	.word	0x00006570


	//   ....[78]....
        /*0520*/ 	.word	0x000069c0


	//   ....[79]....
        /*0524*/ 	.word	0x000069d0


	//   ....[80]....
        /*0528*/ 	.word	0x000069e0


	//   ....[81]....
        /*052c*/ 	.word	0x00006a70


	//   ....[82]....
        /*0530*/ 	.word	0x00006ab0


	//   ....[83]....
        /*0534*/ 	.word	0x00006b00


	//   ....[84]....
        /*0538*/ 	.word	0x00006b50


	//   ....[85]....
        /*053c*/ 	.word	0x00006b70


	//   ....[86]....
        /*0540*/ 	.word	0x00006b80


	//   ....[87]....
        /*0544*/ 	.word	0x00006c00


	//   ....[88]....
        /*0548*/ 	.word	0x00006c40


	//   ....[89]....
        /*054c*/ 	.word	0x00006c50


	//   ....[90]....
        /*0550*/ 	.word	0x00006c70


	//   ....[91]....
        /*0554*/ 	.word	0x00006cb0


	//   ....[92]....
        /*0558*/ 	.word	0x00006da0


	//   ....[93]....
        /*055c*/ 	.word	0x00006de0


	//   ....[94]....
        /*0560*/ 	.word	0x00006e20


	//   ....[95]....
        /*0564*/ 	.word	0x00006e60


	//   ....[96]....
        /*0568*/ 	.word	0x00006ea0


	//   ....[97]....
        /*056c*/ 	.word	0x00006ee0


	//   ....[98]....
        /*0570*/ 	.word	0x00006f60


	//   ....[99]....
        /*0574*/ 	.word	0x00006fd0


	//   ....[100]....
        /*0578*/ 	.word	0x00007000


	//   ....[101]....
        /*057c*/ 	.word	0x00007070


	//   ....[102]....
        /*0580*/ 	.word	0x00007350


	//   ....[103]....
        /*0584*/ 	.word	0x00007360


	//   ....[104]....
        /*0588*/ 	.word	0x00007370


	//   ....[105]....
        /*058c*/ 	.word	0x00007380


	//   ....[106]....
        /*0590*/ 	.word	0x00007390


	//   ....[107]....
        /*0594*/ 	.word	0x000073a0


	//   ....[108]....
        /*0598*/ 	.word	0x000073d0


	//   ....[109]....
        /*059c*/ 	.word	0x00007400


	//   ....[110]....
        /*05a0*/ 	.word	0x00007440


	//   ....[111]....
        /*05a4*/ 	.word	0x00007460


	//   ....[112]....
        /*05a8*/ 	.word	0x000074a0


	//   ....[113]....
        /*05ac*/ 	.word	0x000074e0


	//   ....[114]....
        /*05b0*/ 	.word	0x00007520


	//   ....[115]....
        /*05b4*/ 	.word	0x00007550


	//   ....[116]....
        /*05b8*/ 	.word	0x00007580


	//   ....[117]....
        /*05bc*/ 	.word	0x000075c0


	//   ....[118]....
        /*05c0*/ 	.word	0x000075d0


	//   ....[119]....
        /*05c4*/ 	.word	0x00007620


	//   ....[120]....
        /*05c8*/ 	.word	0x00007660


	//   ....[121]....
        /*05cc*/ 	.word	0x00007690


	//   ....[122]....
        /*05d0*/ 	.word	0x000076a0


	//   ....[123]....
        /*05d4*/ 	.word	0x000076b0


	//   ....[124]....
        /*05d8*/ 	.word	0x000076f0


	//   ....[125]....
        /*05dc*/ 	.word	0x00007720


	//   ....[126]....
        /*05e0*/ 	.word	0x00007730


	//   ....[127]....
        /*05e4*/ 	.word	0x00007740


	//   ....[128]....
        /*05e8*/ 	.word	0x00007750


	//   ....[129]....
        /*05ec*/ 	.word	0x00007790


	//   ....[130]....
        /*05f0*/ 	.word	0x000077a0


	//   ....[131]....
        /*05f4*/ 	.word	0x000077b0


	//   ....[132]....
        /*05f8*/ 	.word	0x000077c0


	//   ....[133]....
        /*05fc*/ 	.word	0x00007800


	//   ....[134]....
        /*0600*/ 	.word	0x0000b0b0


	//   ....[135]....
        /*0604*/ 	.word	0x0000be60


	//   ....[136]....
        /*0608*/ 	.word	0x0000c190


	//   ....[137]....
        /*060c*/ 	.word	0x0000c590


	//   ....[138]....
        /*0610*/ 	.word	0x0000c840


	//   ....[139]....
        /*0614*/ 	.word	0x0000cb00


	//   ....[140]....
        /*0618*/ 	.word	0x0000cd70


	//   ....[141]....
        /*061c*/ 	.word	0x0000f470


	//   ....[142]....
        /*0620*/ 	.word	0x0000f660


	//   ....[143]....
        /*0624*/ 	.word	0x0000f6d0


	//   ....[144]....
        /*0628*/ 	.word	0x0000f740


	//----- nvinfo : EIATTR_REG_RECONFIG
	.align		4
.L_1692:
        /*062c*/ 	.byte	0x01, 0x54
	.zero		2


	//----- nvinfo : EIATTR_SYSCALL_OFFSETS
	.align		4
        /*0630*/ 	.byte	0x04, 0x46
        /*0632*/ 	.short	(.L_1694 - .L_1693)


	//   ....[0]....
.L_1693:
        /*0634*/ 	.word	0x00001290


	//   ....[1]....
        /*0638*/ 	.word	0x00001380


	//   ....[2]....
        /*063c*/ 	.word	0x000014e0


	//   ....[3]....
        /*0640*/ 	.word	0x000015d0


	//----- nvinfo : EIATTR_MBARRIER_INSTR_OFFSETS
	.align		4
.L_1694:
        /*0644*/ 	.byte	0x04, 0x39
        /*0646*/ 	.short	(.L_1696 - .L_1695)


	//   ....[0]....
.L_1695:
        /*0648*/ 	.word	0x00000290
        /*064c*/ 	.word	0x000000ff
        /*0650*/ 	.word	0x00030c00
        /*0654*/ 	.short	0x0100
        /*0656*/ 	.byte	0x06
	.zero		1


	//   ....[1]....
        /*0658*/ 	.word	0x00000390
        /*065c*/ 	.word	0x000000ff
        /*0660*/ 	.word	0x00030c10
        /*0664*/ 	.short	0x0100
        /*0666*/ 	.byte	0x08
	.zero		1


	//   ....[2]....
        /*0668*/ 	.word	0x000003a0
        /*066c*/ 	.word	0x000000ff
        /*0670*/ 	.word	0x00030c20
        /*0674*/ 	.short	0x0100
        /*0676*/ 	.byte	0x08
	.zero		1


	//   ....[3]....
        /*0678*/ 	.word	0x000003b0
        /*067c*/ 	.word	0x000000ff
        /*0680*/ 	.word	0x00030c18
        /*0684*/ 	.short	0x0100
        /*0686*/ 	.byte	0x08
	.zero		1


	//   ....[4]....
        /*0688*/ 	.word	0x000003c0
        /*068c*/ 	.word	0x000000ff
        /*0690*/ 	.word	0x00030c28
        /*0694*/ 	.short	0x0100
        /*0696*/ 	.byte	0x08
	.zero		1


	//   ....[5]....
        /*0698*/ 	.word	0x000004f0
        /*069c*/ 	.word	0x000000ff
        /*06a0*/ 	.word	0x00030c30
        /*06a4*/ 	.short	0x0100
        /*06a6*/ 	.byte	0x08
	.zero		1


	//   ....[6]....
        /*06a8*/ 	.word	0x00000500
        /*06ac*/ 	.word	0x000000ff
        /*06b0*/ 	.word	0x00030c40
        /*06b4*/ 	.short	0x0100
        /*06b6*/ 	.byte	0x08
	.zero		1


	//   ....[7]....
        /*06b8*/ 	.word	0x00000510
        /*06bc*/ 	.word	0x000000ff
        /*06c0*/ 	.word	0x00030c38
        /*06c4*/ 	.short	0x0100
        /*06c6*/ 	.byte	0x08
	.zero		1


	//   ....[8]....
        /*06c8*/ 	.word	0x00000520
        /*06cc*/ 	.word	0x000000ff
        /*06d0*/ 	.word	0x00030c48
        /*06d4*/ 	.short	0x0100
        /*06d6*/ 	.byte	0x08
	.zero		1


	//   ....[9]....
        /*06d8*/ 	.word	0x00001670
        /*06dc*/ 	.word	0x000000ec
        /*06e0*/ 	.word	0x00030c00
        /*06e4*/ 	.short	0x010a
        /*06e6*/ 	.byte	0x3f
	.zero		1


	//   ....[10]....
        /*06e8*/ 	.word	0x000017a0
        /*06ec*/ 	.word	0x000000ec
        /*06f0*/ 	.word	0x00030c00
        /*06f4*/ 	.short	0x010a
        /*06f6*/ 	.byte	0x3f
	.zero		1


	//   ....[11]....
        /*06f8*/ 	.word	0x00002030
        /*06fc*/ 	.word	0x00000006
        /*0700*/ 	.word	0x00030c10
        /*0704*/ 	.short	0x010a
        /*0706*/ 	.byte	0x3f
	.zero		1


	//   ....[12]....
        /*0708*/ 	.word	0x000020a0
        /*070c*/ 	.word	0x00000006
        /*0710*/ 	.word	0x00030c10
        /*0714*/ 	.short	0x010a
        /*0716*/ 	.byte	0x3f
	.zero		1


	//   ....[13]....
        /*0718*/ 	.word	0x000024c0
        /*071c*/ 	.word	0x00000006
        /*0720*/ 	.word	0x00030c30
        /*0724*/ 	.short	0x010a
        /*0726*/ 	.byte	0x3f
	.zero		1


	//   ....[14]....
        /*0728*/ 	.word	0x00002540
        /*072c*/ 	.word	0x00000006
        /*0730*/ 	.word	0x00030c30
        /*0734*/ 	.short	0x010a
        /*0736*/ 	.byte	0x3f
	.zero		1


	//   ....[15]....
        /*0738*/ 	.word	0x000050e0
        /*073c*/ 	.word	0x00000005
        /*0740*/ 	.word	0x00000000
        /*0744*/ 	.short	0x0101
        /*0746*/ 	.byte	0x3f
	.zero		1


	//   ....[16]....
        /*0748*/ 	.word	0x00005530
        /*074c*/ 	.word	0x00000006
        /*0750*/ 	.word	0x00000000
        /*0754*/ 	.short	0x0101
        /*0756*/ 	.byte	0x3f
	.zero		1


	//   ....[17]....
        /*0758*/ 	.word	0x00005d30
        /*075c*/ 	.word	0x00000007
        /*0760*/ 	.word	0x00030c10
        /*0764*/ 	.short	0x010a
        /*0766*/ 	.byte	0x3f
	.zero		1


	//   ....[18]....
        /*0768*/ 	.word	0x00005db0
        /*076c*/ 	.word	0x00000007
        /*0770*/ 	.word	0x00030c10
        /*0774*/ 	.short	0x010a
        /*0776*/ 	.byte	0x3f
	.zero		1


	//   ....[19]....
        /*0778*/ 	.word	0x000061c0
        /*077c*/ 	.word	0x00000007
        /*0780*/ 	.word	0x00030c30
        /*0784*/ 	.short	0x010a
        /*0786*/ 	.byte	0x3f
	.zero		1


	//   ....[20]....
        /*0788*/ 	.word	0x00006250
        /*078c*/ 	.word	0x00000007
        /*0790*/ 	.word	0x00030c30
        /*0794*/ 	.short	0x010a
        /*0796*/ 	.byte	0x3f
	.zero		1


	//   ....[21]....
        /*0798*/ 	.word	0x00008a00
        /*079c*/ 	.word	0x00000008
        /*07a0*/ 	.word	0x00000000
        /*07a4*/ 	.short	0x0101
        /*07a6*/ 	.byte	0x3f
	.zero		1


	//   ....[22]....
        /*07a8*/ 	.word	0x00008e70
        /*07ac*/ 	.word	0x00000007
        /*07b0*/ 	.word	0x00000000
        /*07b4*/ 	.short	0x0101
        /*07b6*/ 	.byte	0x3f
	.zero		1


	//   ....[23]....
        /*07b8*/ 	.word	0x0000db00
        /*07bc*/ 	.word	0x0000000f
        /*07c0*/ 	.word	0x00030c20
        /*07c4*/ 	.short	0x010a
        /*07c6*/ 	.byte	0x3f
	.zero		1


	//   ....[24]....
        /*07c8*/ 	.word	0x0000e0a0
        /*07cc*/ 	.word	0x0000000f
        /*07d0*/ 	.word	0x00030c40
        /*07d4*/ 	.short	0x010a
        /*07d6*/ 	.byte	0x3f
	.zero		1


	//   ....[25]....
        /*07d8*/ 	.word	0x0000e300
        /*07dc*/ 	.word	0x0000000f
        /*07e0*/ 	.word	0x00030c28
        /*07e4*/ 	.short	0x010a
        /*07e6*/ 	.byte	0x3f
	.zero		1


	//   ....[26]....
        /*07e8*/ 	.word	0x0000e560
        /*07ec*/ 	.word	0x0000000f
        /*07f0*/ 	.word	0x00030c48
        /*07f4*/ 	.short	0x010a
        /*07f6*/ 	.byte	0x3f
	.zero		1


	//   ....[27]....
        /*07f8*/ 	.word	0x0000e760
        /*07fc*/ 	.word	0x0000000f
        /*0800*/ 	.word	0x00030c20
        /*0804*/ 	.short	0x010a
        /*0806*/ 	.byte	0x3f
	.zero		1


	//   ....[28]....
        /*0808*/ 	.word	0x0000ea30
        /*080c*/ 	.word	0x0000000f
        /*0810*/ 	.word	0x00030c40
        /*0814*/ 	.short	0x010a
        /*0816*/ 	.byte	0x3f
	.zero		1


	//   ....[29]....
        /*0818*/ 	.word	0x0000ec60
        /*081c*/ 	.word	0x0000000f
        /*0820*/ 	.word	0x00030c28
        /*0824*/ 	.short	0x010a
        /*0826*/ 	.byte	0x3f
	.zero		1


	//   ....[30]....
        /*0828*/ 	.word	0x0000ef00
        /*082c*/ 	.word	0x00000003
        /*0830*/ 	.word	0x00030c40
        /*0834*/ 	.short	0x010a
        /*0836*/ 	.byte	0x3f
	.zero		1


	//   ....[31]....
        /*0838*/ 	.word	0x0000f2f0
        /*083c*/ 	.word	0x00000007
        /*0840*/ 	.word	0x00000000
        /*0844*/ 	.short	0x010a
        /*0846*/ 	.byte	0x3f
	.zero		1


	//   ....[32]....
        /*0848*/ 	.word	0x0000f340
        /*084c*/ 	.word	0x00000003
        /*0850*/ 	.word	0x00000000
        /*0854*/ 	.short	0x010a
        /*0856*/ 	.byte	0x3f
	.zero		1


	//   ....[33]....
        /*0858*/ 	.word	0x0000f3a0
        /*085c*/ 	.word	0x00000005
        /*0860*/ 	.word	0x00000000
        /*0864*/ 	.short	0x010a
        /*0866*/ 	.byte	0x3f
	.zero		1


	//   ....[34]....
        /*0868*/ 	.word	0x0000f3d0
        /*086c*/ 	.word	0x00000003
        /*0870*/ 	.word	0x00000000
        /*0874*/ 	.short	0x010a
        /*0876*/ 	.byte	0x3f
	.zero		1


	//   ....[35]....
        /*0878*/ 	.word	0x0000f4a0
        /*087c*/ 	.word	0x000000ec
        /*0880*/ 	.word	0x00030c00
        /*0884*/ 	.short	0x010a
        /*0886*/ 	.byte	0x3f
	.zero		1


	//   ....[36]....
        /*0888*/ 	.word	0x0000f4f0
        /*088c*/ 	.word	0x00000006
        /*0890*/ 	.word	0x00030c10
        /*0894*/ 	.short	0x010a
        /*0896*/ 	.byte	0x3f
	.zero		1


	//   ....[37]....
        /*0898*/ 	.word	0x0000f540
        /*089c*/ 	.word	0x00000006
        /*08a0*/ 	.word	0x00030c30
        /*08a4*/ 	.short	0x010a
        /*08a6*/ 	.byte	0x3f
	.zero		1


	//   ....[38]....
        /*08a8*/ 	.word	0x0000f590
        /*08ac*/ 	.word	0x00000007
        /*08b0*/ 	.word	0x00030c10
        /*08b4*/ 	.short	0x010a
        /*08b6*/ 	.byte	0x3f
	.zero		1


	//   ....[39]....
        /*08b8*/ 	.word	0x0000f5e0
        /*08bc*/ 	.word	0x00000007
        /*08c0*/ 	.word	0x00030c30
        /*08c4*/ 	.short	0x010a
        /*08c6*/ 	.byte	0x3f
	.zero		1


	//   ....[40]....
        /*08c8*/ 	.word	0x0000f780
        /*08cc*/ 	.word	0x0000000f
        /*08d0*/ 	.word	0x00030c20
        /*08d4*/ 	.short	0x010a
        /*08d6*/ 	.byte	0x3f
	.zero		1


	//   ....[41]....
        /*08d8*/ 	.word	0x0000f7d0
        /*08dc*/ 	.word	0x0000000f
        /*08e0*/ 	.word	0x00030c40
        /*08e4*/ 	.short	0x010a
        /*08e6*/ 	.byte	0x3f
	.zero		1


	//   ....[42]....
        /*08e8*/ 	.word	0x0000f820
        /*08ec*/ 	.word	0x0000000f
        /*08f0*/ 	.word	0x00030c28
        /*08f4*/ 	.short	0x010a
        /*08f6*/ 	.byte	0x3f
	.zero		1


	//   ....[43]....
        /*08f8*/ 	.word	0x0000f870
        /*08fc*/ 	.word	0x0000000f
        /*0900*/ 	.word	0x00030c48
        /*0904*/ 	.short	0x010a
        /*0906*/ 	.byte	0x3f
	.zero		1


	//   ....[44]....
        /*0908*/ 	.word	0x0000f8d0
        /*090c*/ 	.word	0x0000000f
        /*0910*/ 	.word	0x00030c20
        /*0914*/ 	.short	0x010a
        /*0916*/ 	.byte	0x3f
	.zero		1


	//   ....[45]....
        /*0918*/ 	.word	0x0000f920
        /*091c*/ 	.word	0x0000000f
        /*0920*/ 	.word	0x00030c40
        /*0924*/ 	.short	0x010a
        /*0926*/ 	.byte	0x3f
	.zero		1


	//   ....[46]....
        /*0928*/ 	.word	0x0000f970
        /*092c*/ 	.word	0x0000000f
        /*0930*/ 	.word	0x00030c28
        /*0934*/ 	.short	0x010a
        /*0936*/ 	.byte	0x3f
	.zero		1


	//   ....[47]....
        /*0938*/ 	.word	0x0000f9c0
        /*093c*/ 	.word	0x00000003
        /*0940*/ 	.word	0x00030c40
        /*0944*/ 	.short	0x010a
        /*0946*/ 	.byte	0x3f
	.zero		1


	//   ....[48]....
        /*0948*/ 	.word	0x0000fa90
        /*094c*/ 	.word	0x00000007
        /*0950*/ 	.word	0x00000000
        /*0954*/ 	.short	0x010a
        /*0956*/ 	.byte	0x3f
	.zero		1


	//   ....[49]....
        /*0958*/ 	.word	0x0000fae0
        /*095c*/ 	.word	0x00000003
        /*0960*/ 	.word	0x00000000
        /*0964*/ 	.short	0x010a
        /*0966*/ 	.byte	0x3f
	.zero		1


	//   ....[50]....
        /*0968*/ 	.word	0x0000fb30
        /*096c*/ 	.word	0x00000005
        /*0970*/ 	.word	0x00000000
        /*0974*/ 	.short	0x010a
        /*0976*/ 	.byte	0x3f
	.zero		1


	//----- nvinfo : EIATTR_NUM_MBARRIERS
	.align		4
.L_1696:
        /*0978*/ 	.byte	0x03, 0x38
        /*097a*/ 	.short	0x0009


	//----- nvinfo : EIATTR_EXIT_INSTR_OFFSETS
	.align		4
        /*097c*/ 	.byte	0x04, 0x1c
        /*097e*/ 	.short	(.L_1698 - .L_1697)


	//   ....[0]....
.L_1697:
        /*0980*/ 	.word	0x0000f420


	//----- nvinfo : EIATTR_MAX_THREADS
	.align		4
.L_1698:
        /*0984*/ 	.byte	0x04, 0x05
        /*0986*/ 	.short	(.L_1700 - .L_1699)
.L_1699:
        /*0988*/ 	.word	0x00000180
        /*098c*/ 	.word	0x00000001
        /*0990*/ 	.word	0x00000001


	//----- nvinfo : EIATTR_CRS_STACK_SIZE
	.align		4
.L_1700:
        /*0994*/ 	.byte	0x04, 0x1e
        /*0996*/ 	.short	(.L_1702 - .L_1701)
.L_1701:
        /*0998*/ 	.word	0x00000000


	//----- nvinfo : EIATTR_CBANK_PARAM_SIZE
	.align		4
.L_1702:
        /*099c*/ 	.byte	0x03, 0x19
        /*099e*/ 	.short	0x06f0


	//----- nvinfo : EIATTR_PARAM_CBANK
	.align		4
        /*09a0*/ 	.byte	0x04, 0x0a
        /*09a2*/ 	.short	(.L_1704 - .L_1703)
	.align		4
.L_1703:
        /*09a4*/ 	.word	index@(.nv.constant0._ZN7cutlass13device_kernelIN5flash11enable_sm90INS1_16FlashAttnBwdSm90INS1_25CollectiveMainloopBwdSm90ILi2ELi2ELi2EN4cute5tupleIJNS5_1CILi1EEES8_S8_EEENS6_IJNS7_ILi128EEESA_NS7_ILi64EEEEEENS_6half_tEfNS_4arch4Sm90ELb1ELb0ELb0ELb1ELb1ELb1ELb0ELb0ELi2ELi1ELi2ELi2ELb0EEENS1_21CollectiveEpilogueBwdISC_SD_SF_Li256ELb1ELb0ELi1EEENS1_25SingleTileBwdLPTSchedulerILb1ELi128ELb1EEEEEEEEEvNT_6ParamsE)
        /*09a8*/ 	.short	0x0210
        /*09aa*/ 	.short	0x06f0


	//----- nvinfo : EIATTR_SW_WAR
	.align		4
.L_1704:
        /*09ac*/ 	.byte	0x04, 0x36
        /*09ae*/ 	.short	(.L_1706 - .L_1705)
.L_1705:
        /*09b0*/ 	.word	0x00000008
.L_1706:


//--------------------- .nv.info._ZN7cutlass13device_kernelIN5flash11enable_sm90INS1_16FlashAttnBwdSm90INS1_25CollectiveMainloopBwdSm90ILi2ELi2ELi2EN4cute5tupleIJNS5_1CILi1EEES8_S8_EEENS6_IJNS7_ILi128EEESA_NS7_ILi64EEEEEENS_6half_tEfNS_4arch4Sm90ELb1ELb0ELb0ELb1ELb0ELb1ELb0ELb0ELi2ELi1ELi2ELi2ELb0EEENS1_24CollectiveEpilogueBwdGQAISC_fSF_Li256ELb1ELb0EEENS1_25SingleTileBwdLPTSchedulerILb1ELi128ELb0EEEEEEEEEvNT_6ParamsE --------------------------
	.section	.nv.info._ZN7cutlass13device_kernelIN5flash11enable_sm90INS1_16FlashAttnBwdSm90INS1_25CollectiveMainloopBwdSm90ILi2ELi2ELi2EN4cute5tupleIJNS5_1CILi1EEES8_S8_EEENS6_IJNS7_ILi128EEESA_NS7_ILi64EEEEEENS_6half_tEfNS_4arch4Sm90ELb1ELb0ELb0ELb1ELb0ELb1ELb0ELb0ELi2ELi1ELi2ELi2ELb0EEENS1_24CollectiveEpilogueBwdGQAISC_fSF_Li256ELb1ELb0EEENS1_25SingleTileBwdLPTSchedulerILb1ELi128ELb0EEEEEEEEEvNT_6ParamsE,"",@"SHT_CUDA_INFO"
	.sectionflags	@""
	.align	4


	//----- nvinfo : EIATTR_CUDA_API_VERSION
	.align		4
        /*0000*/ 	.byte	0x04, 0x37
        /*0002*/ 	.short	(.L_1708 - .L_1707)
.L_1707:
        /*0004*/ 	.word	0x00000082


	//----- nvinfo : EIATTR_KPARAM_INFO
	.align		4
.L_1708:
        /*0008*/ 	.byte	0x04, 0x17
        /*000a*/ 	.short	(.L_1710 - .L_1709)
.L_1709:
        /*000c*/ 	.word	0x00000000
        /*0010*/ 	.short	0x0000
        /*0012*/ 	.short	0x0070
        /*0014*/ 	.byte	0x00, 0xf0, 0x01, 0x1c


	//----- nvinfo : EIATTR_SPARSE_MMA_MASK
	.align		4
.L_1710:
        /*0018*/ 	.byte	0x03, 0x50
        /*001a*/ 	.short	0x0000


	//----- nvinfo : EIATTR_MAXREG_COUNT
	.align		4
        /*001c*/ 	.byte	0x03, 0x1b
        /*001e*/ 	.short	0x00a8


	//----- nvinfo : EIATTR_NUM_BARRIERS
	.align		4
        /*0020*/ 	.byte	0x02, 0x4c
        /*0022*/ 	.byte	0x10
	.zero		1


	//----- nvinfo : EIATTR_EXTERNS
	.align		4
        /*0024*/ 	.byte	0x04, 0x0f
        /*0026*/ 	.short	(.L_1712 - .L_1711)


	//   ....[0]....
	.align		4
.L_1711:
        /*0028*/ 	.word	index@(__assertfail)


	//----- nvinfo : EIATTR_ANNOTATIONS
	.align		4
.L_1712:
        /*002c*/ 	.byte	0x04, 0x55
        /*002e*/ 	.short	(.L_1714 - .L_1713)


	//   ....[0]....
.L_1713:
        /* <DEDUP_REMOVED lines=24> */


	//----- nvinfo : EIATTR_MERCURY_ISA_VERSION
	.align		4
.L_1714:
        /*0198*/ 	.byte	0x03, 0x5f
        /*019a*/ 	.short	0x0101


	//----- nvinfo : EIATTR_INT_WARP_WIDE_INSTR_OFFSETS
	.align		4
        /*019c*/ 	.byte	0x04, 0x31
        /*019e*/ 	.short	(.L_1716 - .L_1715)


	//   ....[0]....
.L_1715:
        /*01a0*/ 	.word	0x00000190


	//   ....[1]....
        /*01a4*/ 	.word	0x000001c0


	//----- nvinfo : EIATTR_COOP_GROUP_MASK_REGIDS
	.align		4
.L_1716:
        /*01a8*/ 	.byte	0x04, 0x29
        /*01aa*/ 	.short	(.L_1718 - .L_1717)


	//   ....[0]....
.L_1717:
        /*01ac*/ 	.word	0xffffffff


	//   ....[1]....
        /*01b0*/ 	.word	0xffffffff


	//   ....[2]....
        /*01b4*/ 	.word	0xffffffff


	//   ....[3]....
        /*01b8*/ 	.word	0xffffffff


	//   ....[4]....
        /*01bc*/ 	.word	0xffffffff


	//   ....[5]....
        /*01c0*/ 	.word	0xffffffff


	//   ....[6]....
        /*01c4*/ 	.word	0xffffffff


	//   ....[7]....
        /*01c8*/ 	.word	0xffffffff


	//   ....[8]....
        /*01cc*/ 	.word	0xffffffff


	//   ....[9]....
        /*01d0*/ 	.word	0xffffffff


	//   ....[10]....
        /*01d4*/ 	.word	0xffffffff


	//   ....[11]....
        /*01d8*/ 	.word	0xffffffff


	//   ....[12]....
        /*01dc*/ 	.word	0xffffffff


	//   ....[13]....
        /*01e0*/ 	.word	0xffffffff


	//   ....[14]....
        /*01e4*/ 	.word	0xffffffff


	//   ....[15]....
        /*01e8*/ 	.word	0xffffffff


	//   ....[16]....
        /*01ec*/ 	.word	0xffffffff


	//   ....[17]....
        /*01f0*/ 	.word	0xffffffff


	//   ....[18]....
        /*01f4*/ 	.word	0xffffffff


	//   ....[19]....
        /*01f8*/ 	.word	0xffffffff


	//   ....[20]....
        /*01fc*/ 	.word	0xffffffff


	//   ....[21]....
        /*0200*/ 	.word	0xffffffff


	//   ....[22]....
        /*0204*/ 	.word	0xffffffff


	//   ....[23]....
        /*0208*/ 	.word	0xffffffff


	//   ....[24]....
        /*020c*/ 	.word	0xffffffff


	//   ....[25]....
        /*0210*/ 	.word	0xffffffff


	//   ....[26]....
        /*0214*/ 	.word	0xffffffff


	//   ....[27]....
        /*0218*/ 	.word	0xffffffff


	//   ....[28]....
        /*021c*/ 	.word	0xffffffff


	//   ....[29]....
        /*0220*/ 	.word	0xffffffff


	//   ....[30]....
        /*0224*/ 	.word	0xffffffff


	//   ....[31]....
        /*0228*/ 	.word	0xffffffff


	//   ....[32]....
        /*022c*/ 	.word	0xffffffff


	//   ....[33]....
        /*0230*/ 	.word	0xffffffff


	//   ....[34]....
        /*0234*/ 	.word	0xffffffff


	//   ....[35]....
        /*0238*/ 	.word	0xffffffff


	//   ....[36]....
        /*023c*/ 	.word	0xffffffff


	//   ....[37]....
        /*0240*/ 	.word	0xffffffff


	//   ....[38]....
        /*0244*/ 	.word	0xffffffff


	//   ....[39]....
        /*0248*/ 	.word	0xffffffff


	//   ....[40]....
        /*024c*/ 	.word	0xffffffff


	//   ....[41]....
        /*0250*/ 	.word	0xffffffff


	//   ....[42]....
        /*0254*/ 	.word	0xffffffff


	//   ....[43]....
        /*0258*/ 	.word	0xffffffff


	//   ....[44]....
        /*025c*/ 	.word	0xffffffff


	//   ....[45]....
        /*0260*/ 	.word	0xffffffff


	//   ....[46]....
        /*0264*/ 	.word	0xffffffff


	//   ....[47]....
        /*0268*/ 	.word	0xffffffff


	//   ....[48]....
        /*026c*/ 	.word	0xffffffff


	//   ....[49]....
        /*0270*/ 	.word	0xffffffff


	//   ....[50]....
        /*0274*/ 	.word	0xffffffff


	//   ....[51]....
        /*0278*/ 	.word	0xffffffff


	//   ....[52]....
        /*027c*/ 	.word	0xffffffff


	//   ....[53]....
        /*0280*/ 	.word	0xffffffff


	//   ....[54]....
        /*0284*/ 	.word	0xffffffff


	//   ....[55]....
        /*0288*/ 	.word	0xffffffff


	//   ....[56]....
        /*028c*/ 	.word	0xffffffff


	//   ....[57]....
        /*0290*/ 	.word	0xffffffff


	//   ....[58]....
        /*0294*/ 	.word	0xffffffff


	//   ....[59]....
        /*0298*/ 	.word	0xffffffff


	//   ....[60]....
        /*029c*/ 	.word	0xffffffff


	//   ....[61]....
        /*02a0*/ 	.word	0xffffffff


	//   ....[62]....
        /*02a4*/ 	.word	0xffffffff


	//   ....[63]....
        /*02a8*/ 	.word	0xffffffff


	//   ....[64]....
        /*02ac*/ 	.word	0xffffffff


	//   ....[65]....
        /*02b0*/ 	.word	0xffffffff


	//   ....[66]....
        /*02b4*/ 	.word	0xffffffff


	//   ....[67]....
        /*02b8*/ 	.word	0xffffffff


	//   ....[68]....
        /*02bc*/ 	.word	0xffffffff


	//   ....[69]....
        /*02c0*/ 	.word	0xffffffff


	//   ....[70]....
        /*02c4*/ 	.word	0xffffffff


	//   ....[71]....
        /*02c8*/ 	.word	0xffffffff


	//   ....[72]....
        /*02cc*/ 	.word	0xffffffff


	//   ....[73]....
        /*02d0*/ 	.word	0xffffffff


	//   ....[74]....
        /*02d4*/ 	.word	0xffffffff


	//   ....[75]....
        /*02d8*/ 	.word	0xffffffff


	//   ....[76]....
        /*02dc*/ 	.word	0xffffffff


	//   ....[77]....
        /*02e0*/ 	.word	0xffffffff


	//   ....[78]....
        /*02e4*/ 	.word	0xffffffff


	//   ....[79]....
        /*02e8*/ 	.word	0xffffffff


	//   ....[80]....
        /*02ec*/ 	.word	0xffffffff


	//   ....[81]....
        /*02f0*/ 	.word	0xffffffff


	//   ....[82]....
        /*02f4*/ 	.word	0xffffffff


	//   ....[83]....
        /*02f8*/ 	.word	0xffffffff


	//   ....[84]....
        /*02fc*/ 	.word	0xffffffff


	//   ....[85]....
        /*0300*/ 	.word	0xffffffff


	//   ....[86]....
        /*0304*/ 	.word	0xffffffff


	//   ....[87]....
        /*0308*/ 	.word	0xffffffff


	//   ....[88]....
        /*030c*/ 	.word	0xffffffff


	//   ....[89]....
        /*0310*/ 	.word	0xffffffff


	//   ....[90]....
        /*0314*/ 	.word	0xffffffff


	//   ....[91]....
        /*0318*/ 	.word	0xffffffff


	//   ....[92]....
        /*031c*/ 	.word	0xffffffff


	//   ....[93]....
        /*0320*/ 	.word	0xffffffff


	//   ....[94]....
        /*0324*/ 	.word	0xffffffff


	//   ....[95]....
        /*0328*/ 	.word	0xffffffff


	//   ....[96]....
        /*032c*/ 	.word	0xffffffff


	//   ....[97]....
        /*0330*/ 	.word	0xffffffff


	//   ....[98]....
        /*0334*/ 	.word	0xffffffff


	//   ....[99]....
        /*0338*/ 	.word	0xffffffff


	//   ....[100]....
        /*033c*/ 	.word	0xffffffff


	//   ....[101]....
        /*0340*/ 	.word	0xffffffff


	//   ....[102]....
        /*0344*/ 	.word	0xffffffff


	//   ....[103]....
        /*0348*/ 	.word	0xffffffff


	//   ....[104]....
        /*034c*/ 	.word	0xffffffff


	//   ....[105]....
        /*0350*/ 	.word	0xffffffff


	//   ....[106]....
        /*0354*/ 	.word	0xffffffff


	//   ....[107]....
        /*0358*/ 	.word	0xffffffff


	//   ....[108]....
        /*035c*/ 	.word	0xffffffff


	//   ....[109]....
        /*0360*/ 	.word	0xffffffff


	//   ....[110]....
        /*0364*/ 	.word	0xffffffff


	//   ....[111]....
        /*0368*/ 	.word	0xffffffff


	//   ....[112]....
        /*036c*/ 	.word	0xffffffff


	//   ....[113]....
        /*0370*/ 	.word	0xffffffff


	//   ....[114]....
        /*0374*/ 	.word	0xffffffff


	//   ....[115]....
        /*0378*/ 	.word	0xffffffff


	//   ....[116]....
        /*037c*/ 	.word	0xffffffff


	//   ....[117]....
        /*0380*/ 	.word	0xffffffff


	//   ....[118]....
        /*0384*/ 	.word	0xffffffff


	//   ....[119]....
        /*0388*/ 	.word	0xffffffff


	//   ....[120]....
        /*038c*/ 	.word	0xffffffff


	//   ....[121]....
        /*0390*/ 	.word	0xffffffff


	//   ....[122]....
        /*0394*/ 	.word	0xffffffff


	//   ....[123]....
        /*0398*/ 	.word	0xffffffff


	//   ....[124]....
        /*039c*/ 	.word	0xffffffff


	//   ....[125]....
        /*03a0*/ 	.word	0xffffffff


	//   ....[126]....
        /*03a4*/ 	.word	0xffffffff


	//   ....[127]....
        /*03a8*/ 	.word	0xffffffff


	//   ....[128]....
        /*03ac*/ 	.word	0xffffffff


	//   ....[129]....
        /*03b0*/ 	.word	0xffffffff


	//   ....[130]....
        /*03b4*/ 	.word	0xffffffff


	//   ....[131]....
        /*03b8*/ 	.word	0xffffffff


	//   ....[132]....
        /*03bc*/ 	.word	0xffffffff


	//   ....[133]....
        /*03c0*/ 	.word	0xffffffff


	//   ....[134]....
        /*03c4*/ 	.word	0xffffffff


	//   ....[135]....
        /*03c8*/ 	.word	0x0500000f


	//----- nvinfo : EIATTR_COOP_GROUP_INSTR_OFFSETS
	.align		4
.L_1718:
        /*03cc*/ 	.byte	0x04, 0x28
        /*03ce*/ 	.short	(.L_1720 - .L_1719)


	//   ....[0]....
.L_1719:
        /*03d0*/ 	.word	0x00000070


	//   ....[1]....
        /*03d4*/ 	.word	0x000001a0


	//   ....[2]....
        /*03d8*/ 	.word	0x000001f0


	//   ....[3]....
        /*03dc*/ 	.word	0x000003e0


	//   ....[4]....
        /*03e0*/ 	.word	0x00000630


	//   ....[5]....
        /*03e4*/ 	.word	0x00001620


	//   ....[6]....
        /*03e8*/ 	.word	0x00002840


	//   ....[7]....
        /*03ec*/ 	.word	0x00002890


	//   ....[8]....
        /*03f0*/ 	.word	0x00002920


	//   ....[9]....
        /*03f4*/ 	.word	0x000029c0


	//   ....[10]....
        /*03f8*/ 	.word	0x00002a00


	//   ....[11]....
        /*03fc*/ 	.word	0x00002a40


	//   ....[12]....
        /*0400*/ 	.word	0x00002a70


	//   ....[13]....
        /*0404*/ 	.word	0x00002ab0


	//   ....[14]....
        /*0408*/ 	.word	0x00002af0


	//   ....[15]....
        /*040c*/ 	.word	0x00002b30


	//   ....[16]....
        /*0410*/ 	.word	0x00002b60


	//   ....[17]....
        /*0414*/ 	.word	0x00002dd0


	//   ....[18]....
        /*0418*/ 	.word	0x00002e70


	//   ....[19]....
        /*041c*/ 	.word	0x00002eb0


	//   ....[20]....
        /*0420*/ 	.word	0x00002f40


	//   ....[21]....
        /*0424*/ 	.word	0x00002fa0


	//   ....[22]....
        /*0428*/ 	.word	0x00002ff0


	//   ....[23]....
        /*042c*/ 	.word	0x00003030


	//   ....[24]....
        /*0430*/ 	.word	0x000030b0


	//   ....[25]....
        /*0434*/ 	.word	0x000030f0


	//   ....[26]....
        /*0438*/ 	.word	0x00003580


	//   ....[27]....
        /*043c*/ 	.word	0x000035b0


	//   ....[28]....
        /*0440*/ 	.word	0x00003610


	//   ....[29]....
        /*0444*/ 	.word	0x00003650


	//   ....[30]....
        /*0448*/ 	.word	0x00003690


	//   ....[31]....
        /*044c*/ 	.word	0x000036b0


	//   ....[32]....
        /*0450*/ 	.word	0x000036e0


	//   ....[33]....
        /*0454*/ 	.word	0x00003730


	//   ....[34]....
        /*0458*/ 	.word	0x00003750


	//   ....[35]....
        /*045c*/ 	.word	0x00003770


	//   ....[36]....
        /*0460*/ 	.word	0x00003790


	//   ....[37]....
        /*0464*/ 	.word	0x000037d0


	//   ....[38]....
        /*0468*/ 	.word	0x00003ac0


	//   ....[39]....
        /*046c*/ 	.word	0x00003ad0


	//   ....[40]....
        /*0470*/ 	.word	0x00003ae0


	//   ....[41]....
        /*0474*/ 	.word	0x00003af0


	//   ....[42]....
        /*0478*/ 	.word	0x00003b00


	//   ....[43]....
        /*047c*/ 	.word	0x00003b10


	//   ....[44]....
        /*0480*/ 	.word	0x00003b20


	//   ....[45]....
        /*0484*/ 	.word	0x00003b50


	//   ....[46]....
        /*0488*/ 	.word	0x00003b70


	//   ....[47]....
        /*048c*/ 	.word	0x00003bd0


	//   ....[48]....
        /*0490*/ 	.word	0x00003c00


	//   ....[49]....
        /*0494*/ 	.word	0x00003c30


	//   ....[50]....
        /*0498*/ 	.word	0x00003c40


	//   ....[51]....
        /*049c*/ 	.word	0x00003c50


	//   ....[52]....
        /*04a0*/ 	.word	0x00003c80


	//   ....[53]....
        /*04a4*/ 	.word	0x00003cb0


	//   ....[54]....
        /*04a8*/ 	.word	0x00003ce0


	//   ....[55]....
        /*04ac*/ 	.word	0x00003d50


	//   ....[56]....
        /*04b0*/ 	.word	0x00003d80


	//   ....[57]....
        /*04b4*/ 	.word	0x00003db0


	//   ....[58]....
        /*04b8*/ 	.word	0x00003dc0


	//   ....[59]....
        /*04bc*/ 	.word	0x00003dd0


	//   ....[60]....
        /*04c0*/ 	.word	0x00003de0


	//   ....[61]....
        /*04c4*/ 	.word	0x00003df0


	//   ....[62]....
        /*04c8*/ 	.word	0x00003e20


	//   ....[63]....
        /*04cc*/ 	.word	0x00003e30


	//   ....[64]....
        /*04d0*/ 	.word	0x00003e70


	//   ....[65]....
        /*04d4*/ 	.word	0x00003ea0


	//   ....[66]....
        /*04d8*/ 	.word	0x00003ed0


	//   ....[67]....
        /*04dc*/ 	.word	0x00003ee0


	//   ....[68]....
        /*04e0*/ 	.word	0x00003ef0


	//   ....[69]....
        /*04e4*/ 	.word	0x00003f00


	//   ....[70]....
        /*04e8*/ 	.word	0x000064f0


	//   ....[71]....
        /*04ec*/ 	.word	0x00006530


	//   ....[72]....
        /*04f0*/ 	.word	0x000065a0


	//   ....[73]....
        /*04f4*/ 	.word	0x000065e0


	//   ....[74]....
        /*04f8*/ 	.word	0x00006620


	//   ....[75]....
        /*04fc*/ 	.word	0x00006660


	//   ....[76]....
        /*0500*/ 	.word	0x000066a0


	//   ....[77]....
        /*0504*/ 	.word	0x000068e0


	//   ....[78]....
        /*0508*/ 	.word	0x00006a60


	//   ....[79]....
        /*050c*/ 	.word	0x00006bd0


	//   ....[80]....
        /*0510*/ 	.word	0x00006be0


	//   ....[81]....
        /*0514*/ 	.word	0x00006bf0


	//   ....[82]....
        /*0518*/ 	.word	0x00006c90


	//   ....[83]....
        /*051c*/ 	.word	0x00006cd0


	//   ....[84]....
        /*0520*/ 	.word	0x00006d10


	//   ....[85]....
        /*0524*/ 	.word	0x00006d50


	//   ....[86]....
        /*0528*/ 	.word	0x00006d70


	//   ....[87]....
        /*052c*/ 	.word	0x00006d90


	//   ....[88]....
        /*0530*/ 	.word	0x00006dc0


	//   ....[89]....
        /*0534*/ 	.word	0x00006e30


	//   ....[90]....
        /*0538*/ 	.word	0x00006e60


	//   ....[91]....
        /*053c*/ 	.word	0x00006e70


	//   ....[92]....
        /*0540*/ 	.word	0x00006eb0


	//   ....[93]....
        /*0544*/ 	.word	0x00006fd0


	//   ....[94]....
        /*0548*/ 	.word	0x00007010


	//   ....[95]....
        /*054c*/ 	.word	0x00007050


	//   ....[96]....
        /*0550*/ 	.word	0x000070a0


	//   ....[97]....
        /*0554*/ 	.word	0x000070d0


	//   ....[98]....
        /*0558*/ 	.word	0x000070f0


	//   ....[99]....
        /*055c*/ 	.word	0x00007130


	//   ....[100]....
        /*0560*/ 	.word	0x000071b0


	//   ....[101]....
        /*0564*/ 	.word	0x00007200


	//   ....[102]....
        /*0568*/ 	.word	0x00007560


	//   ....[103]....
        /*056c*/ 	.word	0x00007570


	//   ....[104]....
        /*0570*/ 	.word	0x00007580


	//   ....[105]....
        /*0574*/ 	.word	0x00007590


	//   ....[106]....
        /*0578*/ 	.word	0x000075a0


	//   ....[107]....
        /*057c*/ 	.word	0x000075b0


	//   ....[108]....
        /*0580*/ 	.word	0x000075e0


	//   ....[109]....
        /*0584*/ 	.word	0x00007610


	//   ....[110]....
        /*0588*/ 	.word	0x00007650


	//   ....[111]....
        /*058c*/ 	.word	0x00007670


	//   ....[112]....
        /*0590*/ 	.word	0x000076b0


	//   ....[113]....
        /*0594*/ 	.word	0x000076d0


	//   ....[114]....
        /*0598*/ 	.word	0x00007710


	//   ....[115]....
        /*059c*/ 	.word	0x00007740


	//   ....[116]....
        /*05a0*/ 	.word	0x000077a0


	//   ....[117]....
        /*05a4*/ 	.word	0x000077d0


	//   ....[118]....
        /*05a8*/ 	.word	0x000077f0


	//   ....[119]....
        /*05ac*/ 	.word	0x00007800


	//   ....[120]....
        /*05b0*/ 	.word	0x00007860


	//   ....[121]....
        /*05b4*/ 	.word	0x000078a0


	//   ....[122]....
        /*05b8*/ 	.word	0x000078e0


	//   ....[123]....
        /*05bc*/ 	.word	0x000078f0


	//   ....[124]....
        /*05c0*/ 	.word	0x00007930


	//   ....[125]....
        /*05c4*/ 	.word	0x00007950


	//   ....[126]....
        /*05c8*/ 	.word	0x00007960


	//   ....[127]....
        /*05cc*/ 	.word	0x00007970


	//   ....[128]....
        /*05d0*/ 	.word	0x00007980


	//   ....[129]....
        /*05d4*/ 	.word	0x000079c0


	//   ....[130]....
        /*05d8*/ 	.word	0x00007a00


	//   ....[131]....
        /*05dc*/ 	.word	0x00007a40


	//   ....[132]....
        /*05e0*/ 	.word	0x00007a60


	//   ....[133]....
        /*05e4*/ 	.word	0x00007a90


	//   ....[134]....
        /*05e8*/ 	.word	0x00009c30


	//   ....[135]....
        /*05ec*/ 	.word	0x0000d6f0


	//----- nvinfo : EIATTR_REG_RECONFIG
	.align		4
.L_1720:
        /*05f0*/ 	.byte	0x01, 0x54
	.zero		2


	//----- nvinfo : EIATTR_SYSCALL_OFFSETS
	.align		4
        /*05f4*/ 	.byte	0x04, 0x46
        /*05f6*/ 	.short	(.L_1722 - .L_1721)


	//   ....[0]....
.L_1721:
        /*05f8*/ 	.word	0x00001280


	//   ....[1]....
        /*05fc*/ 	.word	0x00001370


	//   ....[2]....
        /*0600*/ 	.word	0x000014d0


	//   ....[3]....
        /*0604*/ 	.word	0x000015c0


	//----- nvinfo : EIATTR_MBARRIER_INSTR_OFFSETS
	.align		4
.L_1722:
        /*0608*/ 	.byte	0x04, 0x39
        /*060a*/ 	.short	(.L_1724 - .L_1723)


	//   ....[0]....
.L_1723:
        /*060c*/ 	.word	0x00000290
        /*0610*/ 	.word	0x000000ff
        /*0614*/ 	.word	0x00030c00
        /*0618*/ 	.short	0x0100
        /*061a*/ 	.byte	0x06
	.zero		1


	//   ....[1]....
        /*061c*/ 	.word	0x00000390
        /*0620*/ 	.word	0x000000ff
        /*0624*/ 	.word	0x00030c10
        /*0628*/ 	.short	0x0100
        /*062a*/ 	.byte	0x08
	.zero		1


	//   ....[2]....
        /*062c*/ 	.word	0x000003a0
        /*0630*/ 	.word	0x000000ff
        /*0634*/ 	.word	0x00030c20
        /*0638*/ 	.short	0x0100
        /*063a*/ 	.byte	0x08
	.zero		1


	//   ....[3]....
        /*063c*/ 	.word	0x000003b0
        /*0640*/ 	.word	0x000000ff
        /*0644*/ 	.word	0x00030c18
        /*0648*/ 	.short	0x0100
        /*064a*/ 	.byte	0x08
	.zero		1


	//   ....[4]....
        /*064c*/ 	.word	0x000003c0
        /*0650*/ 	.word	0x000000ff
        /*0654*/ 	.word	0x00030c28
        /*0658*/ 	.short	0x0100
        /*065a*/ 	.byte	0x08
	.zero		1


	//   ....[5]....
        /*065c*/ 	.word	0x000004f0
        /*0660*/ 	.word	0x000000ff
        /*0664*/ 	.word	0x00030c30
        /*0668*/ 	.short	0x0100
        /*066a*/ 	.byte	0x08
	.zero		1


	//   ....[6]....
        /*066c*/ 	.word	0x00000500
        /*0670*/ 	.word	0x000000ff
        /*0674*/ 	.word	0x00030c40
        /*0678*/ 	.short	0x0100
        /*067a*/ 	.byte	0x08
	.zero		1


	//   ....[7]....
        /*067c*/ 	.word	0x00000510
        /*0680*/ 	.word	0x000000ff
        /*0684*/ 	.word	0x00030c38
        /*0688*/ 	.short	0x0100
        /*068a*/ 	.byte	0x08
	.zero		1


	//   ....[8]....
        /*068c*/ 	.word	0x00000520
        /*0690*/ 	.word	0x000000ff
        /*0694*/ 	.word	0x00030c48
        /*0698*/ 	.short	0x0100
        /*069a*/ 	.byte	0x08
	.zero		1


	//   ....[9]....
        /*069c*/ 	.word	0x00001660
        /*06a0*/ 	.word	0x000000ec
        /*06a4*/ 	.word	0x00030c00
        /*06a8*/ 	.short	0x010a
        /*06aa*/ 	.byte	0x3f
	.zero		1


	//   ....[10]....
        /*06ac*/ 	.word	0x00001790
        /*06b0*/ 	.word	0x000000ec
        /*06b4*/ 	.word	0x00030c00
        /*06b8*/ 	.short	0x010a
        /*06ba*/ 	.byte	0x3f
	.zero		1


	//   ....[11]....
        /*06bc*/ 	.word	0x00002210
        /*06c0*/ 	.word	0x00000006
        /*06c4*/ 	.word	0x00030c10
        /*06c8*/ 	.short	0x010a
        /*06ca*/ 	.byte	0x3f
	.zero		1


	//   ....[12]....
        /*06cc*/ 	.word	0x00002280
        /*06d0*/ 	.word	0x00000006
        /*06d4*/ 	.word	0x00030c10
        /*06d8*/ 	.short	0x010a
        /*06da*/ 	.byte	0x3f
	.zero		1


	//   ....[13]....
        /*06dc*/ 	.word	0x000026a0
        /*06e0*/ 	.word	0x00000006
        /*06e4*/ 	.word	0x00030c30
        /*06e8*/ 	.short	0x010a
        /*06ea*/ 	.byte	0x3f
	.zero		1


	//   ....[14]....
        /*06ec*/ 	.word	0x00002720
        /*06f0*/ 	.word	0x00000006
        /*06f4*/ 	.word	0x00030c30
        /*06f8*/ 	.short	0x010a
        /*06fa*/ 	.byte	0x3f
	.zero		1


	//   ....[15]....
        /*06fc*/ 	.word	0x000052e0
        /*0700*/ 	.word	0x00000005
        /*0704*/ 	.word	0x00000000
        /*0708*/ 	.short	0x0101
        /*070a*/ 	.byte	0x3f
	.zero		1


	//   ....[16]....
        /*070c*/ 	.word	0x00005730
        /*0710*/ 	.word	0x00000006
        /*0714*/ 	.word	0x00000000
        /*0718*/ 	.short	0x0101
        /*071a*/ 	.byte	0x3f
	.zero		1


	//   ....[17]....
        /*071c*/ 	.word	0x00005f30
        /*0720*/ 	.word	0x00000007
        /*0724*/ 	.word	0x00030c10
        /*0728*/ 	.short	0x010a
        /*072a*/ 	.byte	0x3f
	.zero		1


	//   ....[18]....
        /*072c*/ 	.word	0x00005fb0
        /*0730*/ 	.word	0x00000007
        /*0734*/ 	.word	0x00030c10
        /*0738*/ 	.short	0x010a
        /*073a*/ 	.byte	0x3f
	.zero		1


	//   ....[19]....
        /*073c*/ 	.word	0x000063c0
        /*0740*/ 	.word	0x00000007
        /*0744*/ 	.word	0x00030c30
        /*0748*/ 	.short	0x010a
        /*074a*/ 	.byte	0x3f
	.zero		1


	//   ....[20]....
        /*074c*/ 	.word	0x00006450
        /*0750*/ 	.word	0x00000007
        /*0754*/ 	.word	0x00030c30
        /*0758*/ 	.short	0x010a
        /*075a*/ 	.byte	0x3f
	.zero		1


	//   ....[21]....
        /*075c*/ 	.word	0x00008c10
        /*0760*/ 	.word	0x00000008
        /*0764*/ 	.word	0x00000000
        /*0768*/ 	.short	0x0101
        /*076a*/ 	.byte	0x3f
	.zero		1


	//   ....[22]....
        /*076c*/ 	.word	0x00009080
        /*0770*/ 	.word	0x00000007
        /*0774*/ 	.word	0x00000000
        /*0778*/ 	.short	0x0101
        /*077a*/ 	.byte	0x3f
	.zero		1


	//   ....[23]....
        /*077c*/ 	.word	0x0000bd80
        /*0780*/ 	.word	0x0000000f
        /*0784*/ 	.word	0x00030c20
        /*0788*/ 	.short	0x010a
        /*078a*/ 	.byte	0x3f
	.zero		1


	//   ....[24]....
        /*078c*/ 	.word	0x0000c320
        /*0790*/ 	.word	0x0000000f
        /*0794*/ 	.word	0x00030c40
        /*0798*/ 	.short	0x010a
        /*079a*/ 	.byte	0x3f
	.zero		1


	//   ....[25]....
        /*079c*/ 	.word	0x0000c580
        /*07a0*/ 	.word	0x0000000f
        /*07a4*/ 	.word	0x00030c28
        /*07a8*/ 	.short	0x010a
        /*07aa*/ 	.byte	0x3f
	.zero		1


	//   ....[26]....
        /*07ac*/ 	.word	0x0000c7e0
        /*07b0*/ 	.word	0x0000000f
        /*07b4*/ 	.word	0x00030c48
        /*07b8*/ 	.short	0x010a
        /*07ba*/ 	.byte	0x3f
	.zero		1


	//   ....[27]....
        /*07bc*/ 	.word	0x0000c9e0
        /*07c0*/ 	.word	0x0000000f
        /*07c4*/ 	.word	0x00030c20
        /*07c8*/ 	.short	0x010a
        /*07ca*/ 	.byte	0x3f
	.zero		1


	//   ....[28]....
        /*07cc*/ 	.word	0x0000ccb0
        /*07d0*/ 	.word	0x0000000f
        /*07d4*/ 	.word	0x00030c40
        /*07d8*/ 	.short	0x010a
        /*07da*/ 	.byte	0x3f
	.zero		1


	//   ....[29]....
        /*07dc*/ 	.word	0x0000cee0
        /*07e0*/ 	.word	0x0000000f
        /*07e4*/ 	.word	0x00030c28
        /*07e8*/ 	.short	0x010a
        /*07ea*/ 	.byte	0x3f
	.zero		1


	//   ....[30]....
        /*07ec*/ 	.word	0x0000d180
        /*07f0*/ 	.word	0x00000003
        /*07f4*/ 	.word	0x00030c40
        /*07f8*/ 	.short	0x010a
        /*07fa*/ 	.byte	0x3f
	.zero		1


	//   ....[31]....
        /*07fc*/ 	.word	0x0000d570
        /*0800*/ 	.word	0x00000007
        /*0804*/ 	.word	0x00000000
        /*0808*/ 	.short	0x010a
        /*080a*/ 	.byte	0x3f
	.zero		1


	//   ....[32]....
        /*080c*/ 	.word	0x0000d5c0
        /*0810*/ 	.word	0x00000003
        /*0814*/ 	.word	0x00000000
        /*0818*/ 	.short	0x010a
        /*081a*/ 	.byte	0x3f
	.zero		1


	//   ....[33]....
        /*081c*/ 	.word	0x0000d620
        /*0820*/ 	.word	0x00000005
        /*0824*/ 	.word	0x00000000
        /*0828*/ 	.short	0x010a
        /*082a*/ 	.byte	0x3f
	.zero		1


	//   ....[34]....
        /*082c*/ 	.word	0x0000d650
        /*0830*/ 	.word	0x00000003
        /*0834*/ 	.word	0x00000000
        /*0838*/ 	.short	0x010a
        /*083a*/ 	.byte	0x3f
	.zero		1


	//   ....[35]....
        /*083c*/ 	.word	0x0000d720
        /*0840*/ 	.word	0x000000ec
        /*0844*/ 	.word	0x00030c00
        /*0848*/ 	.short	0x010a
        /*084a*/ 	.byte	0x3f
	.zero		1


	//   ....[36]....
        /*084c*/ 	.word	0x0000d770
        /*0850*/ 	.word	0x00000006
        /*0854*/ 	.word	0x00030c10
        /*0858*/ 	.short	0x010a
        /*085a*/ 	.byte	0x3f
	.zero		1


	//   ....[37]....
        /*085c*/ 	.word	0x0000d7c0
        /*0860*/ 	.word	0x00000006
        /*0864*/ 	.word	0x00030c30
        /*0868*/ 	.short	0x010a
        /*086a*/ 	.byte	0x3f
	.zero		1


	//   ....[38]....
        /*086c*/ 	.word	0x0000d810
        /*0870*/ 	.word	0x00000007
        /*0874*/ 	.word	0x00030c10
        /*0878*/ 	.short	0x010a
        /*087a*/ 	.byte	0x3f
	.zero		1


	//   ....[39]....
        /*087c*/ 	.word	0x0000d860
        /*0880*/ 	.word	0x00000007
        /*0884*/ 	.word	0x00030c30
        /*0888*/ 	.short	0x010a
        /*088a*/ 	.byte	0x3f
	.zero		1


	//   ....[40]....
        /*088c*/ 	.word	0x0000d8b0
        /*0890*/ 	.word	0x0000000f
        /*0894*/ 	.word	0x00030c20
        /*0898*/ 	.short	0x010a
        /*089a*/ 	.byte	0x3f
	.zero		1


	//   ....[41]....
        /*089c*/ 	.word	0x0000d900
        /*08a0*/ 	.word	0x0000000f
        /*08a4*/ 	.word	0x00030c40
        /*08a8*/ 	.short	0x010a
        /*08aa*/ 	.byte	0x3f
	.zero		1


	//   ....[42]....
        /*08ac*/ 	.word	0x0000d950
        /*08b0*/ 	.word	0x0000000f
        /*08b4*/ 	.word	0x00030c28
        /*08b8*/ 	.short	0x010a
        /*08ba*/ 	.byte	0x3f
	.zero		1


	//   ....[43]....
        /*08bc*/ 	.word	0x0000d9a0
        /*08c0*/ 	.word	0x0000000f
        /*08c4*/ 	.word	0x00030c48
        /*08c8*/ 	.short	0x010a
        /*08ca*/ 	.byte	0x3f
	.zero		1


	//   ....[44]....
        /*08cc*/ 	.word	0x0000da00
        /*08d0*/ 	.word	0x0000000f
        /*08d4*/ 	.word	0x00030c20
        /*08d8*/ 	.short	0x010a
        /*08da*/ 	.byte	0x3f
	.zero		1


	//   ....[45]....
        /*08dc*/ 	.word	0x0000da50
        /*08e0*/ 	.word	0x0000000f
        /*08e4*/ 	.word	0x00030c40
        /*08e8*/ 	.short	0x010a
        /*08ea*/ 	.byte	0x3f
	.zero		1


	//   ....[46]....
        /*08ec*/ 	.word	0x0000daa0
        /*08f0*/ 	.word	0x0000000f
        /*08f4*/ 	.word	0x00030c28
        /*08f8*/ 	.short	0x010a
        /*08fa*/ 	.byte	0x3f
	.zero		1


	//   ....[47]....
        /*08fc*/ 	.word	0x0000daf0
        /*0900*/ 	.word	0x00000003
        /*0904*/ 	.word	0x00030c40
        /*0908*/ 	.short	0x010a
        /*090a*/ 	.byte	0x3f
	.zero		1


	//   ....[48]....
        /*090c*/ 	.word	0x0000dbc0
        /*0910*/ 	.word	0x00000007
        /*0914*/ 	.word	0x00000000
        /*0918*/ 	.short	0x010a
        /*091a*/ 	.byte	0x3f
	.zero		1


	//   ....[49]....
        /*091c*/ 	.word	0x0000dc10
        /*0920*/ 	.word	0x00000003
        /*0924*/ 	.word	0x00000000
        /*0928*/ 	.short	0x010a
        /*092a*/ 	.byte	0x3f
	.zero		1


	//   ....[50]....
        /*092c*/ 	.word	0x0000dc60
        /*0930*/ 	.word	0x00000005
        /*0934*/ 	.word	0x00000000
        /*0938*/ 	.short	0x010a
        /*093a*/ 	.byte	0x3f
	.zero		1


	//----- nvinfo : EIATTR_NUM_MBARRIERS
	.align		4
.L_1724:
        /*093c*/ 	.byte	0x03, 0x38
        /*093e*/ 	.short	0x0009


	//----- nvinfo : EIATTR_EXIT_INSTR_OFFSETS
	.align		4
        /*0940*/ 	.byte	0x04, 0x1c
        /*0942*/ 	.short	(.L_1726 - .L_1725)


	//   ....[0]....
.L_1725:
        /*0944*/ 	.word	0x0000d6a0


	//----- nvinfo : EIATTR_MAX_THREADS
	.align		4
.L_1726:
        /*0948*/ 	.byte	0x04, 0x05
        /*094a*/ 	.short	(.L_1728 - .L_1727)
.L_1727:
        /*094c*/ 	.word	0x00000180
        /*0950*/ 	.word	0x00000001
        /*0954*/ 	.word	0x00000001


	//----- nvinfo : EIATTR_CRS_STACK_SIZE
	.align		4
.L_1728:
        /*0958*/ 	.byte	0x04, 0x1e
        /*095a*/ 	.short	(.L_1730 - .L_1729)
.L_1729:
        /*095c*/ 	.word	0x00000000


	//----- nvinfo : EIATTR_CBANK_PARAM_SIZE
	.align		4
.L_1730:
        /*0960*/ 	.byte	0x03, 0x19
        /*0962*/ 	.short	0x0770


	//----- nvinfo : EIATTR_PARAM_CBANK
	.align		4
        /*0964*/ 	.byte	0x04, 0x0a
        /*0966*/ 	.short	(.L_1732 - .L_1731)
	.align		4
.L_1731:
        /*0968*/ 	.word	index@(.nv.constant0._ZN7cutlass13device_kernelIN5flash11enable_sm90INS1_16FlashAttnBwdSm90INS1_25CollectiveMainloopBwdSm90ILi2ELi2ELi2EN4cute5tupleIJNS5_1CILi1EEES8_S8_EEENS6_IJNS7_ILi128EEESA_NS7_ILi64EEEEEENS_6half_tEfNS_4arch4Sm90ELb1ELb0ELb0ELb1ELb0ELb1ELb0ELb0ELi2ELi1ELi2ELi2ELb0EEENS1_24CollectiveEpilogueBwdGQAISC_fSF_Li256ELb1ELb0EEENS1_25SingleTileBwdLPTSchedulerILb1ELi128ELb0EEEEEEEEEvNT_6ParamsE)
        /*096c*/ 	.short	0x0210
        /*096e*/ 	.short	0x0770


	//----- nvinfo : EIATTR_SW_WAR
	.align		4
.L_1732:
        /*0970*/ 	.byte	0x04, 0x36
        /*0972*/ 	.short	(.L_1734 - .L_1733)
.L_1733:
        /*0974*/ 	.word	0x00000008
.L_1734:


//--------------------- .nv.info._ZN7cutlass13device_kernelIN5flash32FlashAttnBwdPostprocessConvertdQIN4cute5tupleIJNS3_1CILi128EEENS5_ILi64EEEEEENS_6half_tEfNS_4arch4Sm90ELi256ENS3_8TiledMMAINS3_8MMA_AtomIJNS3_4SM904GMMA25MMA_64x64x16_F32F16F16_RSILNSF_5MajorE0ELSH_1ELNSF_7ScaleInE1ELSI_1EEEEEENS3_6LayoutINS4_IJNS5_ILi2EEENS5_ILi1EEESN_EEENS4_IJSN_NS5_ILi0EEESP_EEEEENS4_IJNS3_10UnderscoreESS_SS_EEEEELb0EEEEEvNT_6ParamsE --------------------------
	.section	.nv.info._ZN7cutlass13device_kernelIN5flash32FlashAttnBwdPostprocessConvertdQIN4cute5tupleIJNS3_1CILi128EEENS5_ILi64EEEEEENS_6half_tEfNS_4arch4Sm90ELi256ENS3_8TiledMMAINS3_8MMA_AtomIJNS3_4SM904GMMA25MMA_64x64x16_F32F16F16_RSILNSF_5MajorE0ELSH_1ELNSF_7ScaleInE1ELSI_1EEEEEENS3_6LayoutINS4_IJNS5_ILi2EEENS5_ILi1EEESN_EEENS4_IJSN_NS5_ILi0EEESP_EEEEENS4_IJNS3_10UnderscoreESS_SS_EEEEELb0EEEEEvNT_6ParamsE,"",@"SHT_CUDA_INFO"
	.sectionflags	@""
	.align	4


	//----- nvinfo : EIATTR_CUDA_API_VERSION
	.align		4
        /*0000*/ 	.byte	0x04, 0x37
        /*0002*/ 	.short	(.L_1736 - .L_1735)
.L_1735:
        /*0004*/ 	.word	0x00000082


	//----- nvinfo : EIATTR_KPARAM_INFO
	.align		4
.L_1736:
        /*0008*/ 	.byte	0x04, 0x17
        /*000a*/ 	.short	(.L_1738 - .L_1737)
.L_1737:
        /*000c*/ 	.word	0x00000000
        /*0010*/ 	.short	0x0000
        /*0012*/ 	.short	0x0000
        /*0014*/ 	.byte	0x00, 0xf0, 0xc1, 0x01


	//----- nvinfo : EIATTR_SPARSE_MMA_MASK
	.align		4
.L_1738:
        /*0018*/ 	.byte	0x03, 0x50
        /*001a*/ 	.short	0x0000


	//----- nvinfo : EIATTR_MAXREG_COUNT
	.align		4
        /*001c*/ 	.byte	0x03, 0x1b
        /*001e*/ 	.short	0x0080


	//----- nvinfo : EIATTR_NUM_BARRIERS
	.align		4
        /*0020*/ 	.byte	0x02, 0x4c
        /*0022*/ 	.byte	0x01
	.zero		1


	//----- nvinfo : EIATTR_MERCURY_ISA_VERSION
	.align		4
        /*0024*/ 	.byte	0x03, 0x5f
        /*0026*/ 	.short	0x0101


	//----- nvinfo : EIATTR_MBARRIER_INSTR_OFFSETS
	.align		4
        /*0028*/ 	.byte	0x04, 0x39
        /*002a*/ 	.short	(.L_1740 - .L_1739)


	//   ....[0]....
.L_1739:
        /*002c*/ 	.word	0x000004a0
        /*0030*/ 	.word	0x000000ff
        /*0034*/ 	.word	0x0000c000
        /*0038*/ 	.short	0x0100
        /*003a*/ 	.byte	0x06
	.zero		1


	//   ....[1]....
        /*003c*/ 	.word	0x000005b0
        /*0040*/ 	.word	0x00000029
        /*0044*/ 	.word	0x0000c000
        /*0048*/ 	.short	0x010a
        /*004a*/ 	.byte	0x3f
	.zero		1


	//----- nvinfo : EIATTR_NUM_MBARRIERS
	.align		4
.L_1740:
        /*004c*/ 	.byte	0x03, 0x38
        /*004e*/ 	.short	0x0001


	//----- nvinfo : EIATTR_EXIT_INSTR_OFFSETS
	.align		4
        /*0050*/ 	.byte	0x04, 0x1c
        /*0052*/ 	.short	(.L_1742 - .L_1741)


	//   ....[0]....
.L_1741:
        /*0054*/ 	.word	0x000001b0


	//   ....[1]....
        /*0058*/ 	.word	0x000011a0


	//   ....[2]....
        /*005c*/ 	.word	0x00001270


	//----- nvinfo : EIATTR_MAX_THREADS
	.align		4
.L_1742:
        /*0060*/ 	.byte	0x04, 0x05
        /*0062*/ 	.short	(.L_1744 - .L_1743)
.L_1743:
        /*0064*/ 	.word	0x00000100
        /*0068*/ 	.word	0x00000001
        /*006c*/ 	.word	0x00000001


	//----- nvinfo : EIATTR_CRS_STACK_SIZE
	.align		4
.L_1744:
        /*0070*/ 	.byte	0x04, 0x1e
        /*0072*/ 	.short	(.L_1746 - .L_1745)
.L_1745:
        /*0074*/ 	.word	0x00000000


	//----- nvinfo : EIATTR_CBANK_PARAM_SIZE
	.align		4
.L_1746:
        /*0078*/ 	.byte	0x03, 0x19
        /*007a*/ 	.short	0x0070


	//----- nvinfo : EIATTR_PARAM_CBANK
	.align		4
        /*007c*/ 	.byte	0x04, 0x0a
        /*007e*/ 	.short	(.L_1748 - .L_1747)
	.align		4
.L_1747:
        /*0080*/ 	.word	index@(.nv.constant0._ZN7cutlass13device_kernelIN5flash32FlashAttnBwdPostprocessConvertdQIN4cute5tupleIJNS3_1CILi128EEENS5_ILi64EEEEEENS_6half_tEfNS_4arch4Sm90ELi256ENS3_8TiledMMAINS3_8MMA_AtomIJNS3_4SM904GMMA25MMA_64x64x16_F32F16F16_RSILNSF_5MajorE0ELSH_1ELNSF_7ScaleInE1ELSI_1EEEEEENS3_6LayoutINS4_IJNS5_ILi2EEENS5_ILi1EEESN_EEENS4_IJSN_NS5_ILi0EEESP_EEEEENS4_IJNS3_10UnderscoreESS_SS_EEEEELb0EEEEEvNT_6ParamsE)
        /*0084*/ 	.short	0x0210
        /*0086*/ 	.short	0x0070


	//----- nvinfo : EIATTR_SW_WAR
	.align		4
.L_1748:
        /*0088*/ 	.byte	0x04, 0x36
        /*008a*/ 	.short	(.L_1750 - .L_1749)
.L_1749:
        /*008c*/ 	.word	0x00000008
.L_1750:


//--------------------- .nv.info._ZN7cutlass13device_kernelIN5flash32FlashAttnBwdPostprocessConvertdQIN4cute5tupleIJNS3_1CILi128EEENS5_ILi64EEEEEENS_6half_tEfNS_4arch4Sm90ELi256ENS3_8TiledMMAINS3_8MMA_AtomIJNS3_4SM904GMMA25MMA_64x64x16_F32F16F16_SSILNSF_5MajorE0ELSH_1ELNSF_7ScaleInE1ELSI_1EEEEEENS3_6LayoutINS4_IJNS5_ILi2EEENS5_ILi1EEESN_EEENS4_IJSN_NS5_ILi0EEESP_EEEEENS4_IJNS3_10UnderscoreESS_SS_EEEEELb0EEEEEvNT_6ParamsE --------------------------
	.section	.nv.info._ZN7cutlass13device_kernelIN5flash32FlashAttnBwdPostprocessConvertdQIN4cute5tupleIJNS3_1CILi128EEENS5_ILi64EEEEEENS_6half_tEfNS_4arch4Sm90ELi256ENS3_8TiledMMAINS3_8MMA_AtomIJNS3_4SM904GMMA25MMA_64x64x16_F32F16F16_SSILNSF_5MajorE0ELSH_1ELNSF_7ScaleInE1ELSI_1EEEEEENS3_6LayoutINS4_IJNS5_ILi2EEENS5_ILi1EEESN_EEENS4_IJSN_NS5_ILi0EEESP_EEEEENS4_IJNS3_10UnderscoreESS_SS_EEEEELb0EEEEEvNT_6ParamsE,"",@"SHT_CUDA_INFO"
	.sectionflags	@""
	.align	4


	//----- nvinfo : EIATTR_CUDA_API_VERSION
	.align		4
        /*0000*/ 	.byte	0x04, 0x37
        /*0002*/ 	.short	(.L_1752 - .L_1751)
.L_1751:
        /*0004*/ 	.word	0x00000082


	//----- nvinfo : EIATTR_KPARAM_INFO
	.align		4
.L_1752:
        /*0008*/ 	.byte	0x04, 0x17
        /*000a*/ 	.short	(.L_1754 - .L_1753)
.L_1753:
        /*000c*/ 	.word	0x00000000
        /*0010*/ 	.short	0x0000
        /*0012*/ 	.short	0x0000
        /*0014*/ 	.byte	0x00, 0xf0, 0xc1, 0x01


	//----- nvinfo : EIATTR_SPARSE_MMA_MASK
	.align		4
.L_1754:
        /*0018*/ 	.byte	0x03, 0x50
        /*001a*/ 	.short	0x0000


	//----- nvinfo : EIATTR_MAXREG_COUNT
	.align		4
        /*001c*/ 	.byte	0x03, 0x1b
        /*001e*/ 	.short	0x0080


	//----- nvinfo : EIATTR_NUM_BARRIERS
	.align		4
        /*0020*/ 	.byte	0x02, 0x4c
        /*0022*/ 	.byte	0x01
	.zero		1


	//----- nvinfo : EIATTR_MERCURY_ISA_VERSION
	.align		4
        /*0024*/ 	.byte	0x03, 0x5f
        /*0026*/ 	.short	0x0101


	//----- nvinfo : EIATTR_MBARRIER_INSTR_OFFSETS
	.align		4
        /*0028*/ 	.byte	0x04, 0x39
        /*002a*/ 	.short	(.L_1756 - .L_1755)


	//   ....[0]....
.L_1755:
        /*002c*/ 	.word	0x000004a0
        /*0030*/ 	.word	0x000000ff
        /*0034*/ 	.word	0x0000c000
        /*0038*/ 	.short	0x0100
        /*003a*/ 	.byte	0x06
	.zero		1


	//   ....[1]....
        /*003c*/ 	.word	0x000005b0
        /*0040*/ 	.word	0x00000029
        /*0044*/ 	.word	0x0000c000
        /*0048*/ 	.short	0x010a
        /*004a*/ 	.byte	0x3f
	.zero		1


	//----- nvinfo : EIATTR_NUM_MBARRIERS
	.align		4
.L_1756:
        /*004c*/ 	.byte	0x03, 0x38
        /*004e*/ 	.short	0x0001


	//----- nvinfo : EIATTR_EXIT_INSTR_OFFSETS
	.align		4
        /*0050*/ 	.byte	0x04, 0x1c
        /*0052*/ 	.short	(.L_1758 - .L_1757)


	//   ....[0]....
.L_1757:
        /*0054*/ 	.word	0x000001b0


	//   ....[1]....
        /*0058*/ 	.word	0x000011a0


	//   ....[2]....
        /*005c*/ 	.word	0x00001270


	//----- nvinfo : EIATTR_MAX_THREADS
	.align		4
.L_1758:
        /*0060*/ 	.byte	0x04, 0x05
        /*0062*/ 	.short	(.L_1760 - .L_1759)
.L_1759:
        /*0064*/ 	.word	0x00000100
        /*0068*/ 	.word	0x00000001
        /*006c*/ 	.word	0x00000001


	//----- nvinfo : EIATTR_CRS_STACK_SIZE
	.align		4
.L_1760:
        /*0070*/ 	.byte	0x04, 0x1e
        /*0072*/ 	.short	(.L_1762 - .L_1761)
.L_1761:
        /*0074*/ 	.word	0x00000000


	//----- nvinfo : EIATTR_CBANK_PARAM_SIZE
	.align		4
.L_1762:
        /*0078*/ 	.byte	0x03, 0x19
        /*007a*/ 	.short	0x0070


	//----- nvinfo : EIATTR_PARAM_CBANK
	.align		4
        /*007c*/ 	.byte	0x04, 0x0a
        /*007e*/ 	.short	(.L_1764 - .L_1763)
	.align		4
.L_1763:
        /*0080*/ 	.word	index@(.nv.constant0._ZN7cutlass13device_kernelIN5flash32FlashAttnBwdPostprocessConvertdQIN4cute5tupleIJNS3_1CILi128EEENS5_ILi64EEEEEENS_6half_tEfNS_4arch4Sm90ELi256ENS3_8TiledMMAINS3_8MMA_AtomIJNS3_4SM904GMMA25MMA_64x64x16_F32F16F16_SSILNSF_5MajorE0ELSH_1ELNSF_7ScaleInE1ELSI_1EEEEEENS3_6LayoutINS4_IJNS5_ILi2EEENS5_ILi1EEESN_EEENS4_IJSN_NS5_ILi0EEESP_EEEEENS4_IJNS3_10UnderscoreESS_SS_EEEEELb0EEEEEvNT_6ParamsE)
        /*0084*/ 	.short	0x0210
        /*0086*/ 	.short	0x0070


	//----- nvinfo : EIATTR_SW_WAR
	.align		4
.L_1764:
        /*0088*/ 	.byte	0x04, 0x36
        /*008a*/ 	.short	(.L_1766 - .L_1765)
.L_1765:
        /*008c*/ 	.word	0x00000008
.L_1766:


//--------------------- .nv.info._ZN7cutlass13device_kernelIN5flash11enable_sm90INS1_16FlashAttnBwdSm90INS1_25CollectiveMainloopBwdSm90ILi2ELi2ELi2EN4cute5tupleIJNS5_1CILi1EEES8_S8_EEENS6_IJNS7_ILi128EEESA_NS7_ILi64EEEEEENS_6half_tEfNS_4arch4Sm90ELb1ELb0ELb0ELb1ELb1ELb1ELb0ELb0ELi2ELi1ELi2ELi2ELb0EEENS1_24CollectiveEpilogueBwdGQAISC_fSF_Li256ELb1ELb1EEENS1_25SingleTileBwdLPTSchedulerILb1ELi128ELb1EEEEEEEEEvNT_6ParamsE --------------------------
	.section	.nv.info._ZN7cutlass13device_kernelIN5flash11enable_sm90INS1_16FlashAttnBwdSm90INS1_25CollectiveMainloopBwdSm90ILi2ELi2ELi2EN4cute5tupleIJNS5_1CILi1EEES8_S8_EEENS6_IJNS7_ILi128EEESA_NS7_ILi64EEEEEENS_6half_tEfNS_4arch4Sm90ELb1ELb0ELb0ELb1ELb1ELb1ELb0ELb0ELi2ELi1ELi2ELi2ELb0EEENS1_24CollectiveEpilogueBwdGQAISC_fSF_Li256ELb1ELb1EEENS1_25SingleTileBwdLPTSchedulerILb1ELi128ELb1EEEEEEEEEvNT_6ParamsE,"",@"SHT_CUDA_INFO"
	.sectionflags	@""
	.align	4


	//----- nvinfo : EIATTR_CUDA_API_VERSION
	.align		4
        /*0000*/ 	.byte	0x04, 0x37
        /*0002*/ 	.short	(.L_1768 - .L_1767)
.L_1767:
        /*0004*/ 	.word	0x00000082


	//----- nvinfo : EIATTR_KPARAM_INFO
	.align		4
.L_1768:
        /*0008*/ 	.byte	0x04, 0x17
        /*000a*/ 	.short	(.L_1770 - .L_1769)
.L_1769:
        /*000c*/ 	.word	0x00000000
        /*0010*/ 	.short	0x0000
        /*0012*/ 	.short	0x0070
        /*0014*/ 	.byte	0x00, 0xf0, 0x01, 0x1c


	//----- nvinfo : EIATTR_SPARSE_MMA_MASK
	.align		4
.L_1770:
        /*0018*/ 	.byte	0x03, 0x50
        /*001a*/ 	.short	0x0000


	//----- nvinfo : EIATTR_MAXREG_COUNT
	.align		4
        /*001c*/ 	.byte	0x03, 0x1b
        /*001e*/ 	.short	0x00a8


	//----- nvinfo : EIATTR_NUM_BARRIERS
	.align		4
        /*0020*/ 	.byte	0x02, 0x4c
        /*0022*/ 	.byte	0x10
	.zero		1


	//----- nvinfo : EIATTR_EXTERNS
	.align		4
        /*0024*/ 	.byte	0x04, 0x0f
        /*0026*/ 	.short	(.L_1772 - .L_1771)


	//   ....[0]....
	.align		4
.L_1771:
        /*0028*/ 	.word	index@(__assertfail)


	//----- nvinfo : EIATTR_ANNOTATIONS
	.align		4
.L_1772:
        /*002c*/ 	.byte	0x04, 0x55
        /*002e*/ 	.short	(.L_1774 - .L_1773)


	//   ....[0]....
.L_1773:
        /* <DEDUP_REMOVED lines=22> */


	//----- nvinfo : EIATTR_MERCURY_ISA_VERSION
	.align		4
.L_1774:
        /*0180*/ 	.byte	0x03, 0x5f
        /*0182*/ 	.short	0x0101


	//----- nvinfo : EIATTR_INT_WARP_WIDE_INSTR_OFFSETS
	.align		4
        /*0184*/ 	.byte	0x04, 0x31
        /*0186*/ 	.short	(.L_1776 - .L_1775)


	//   ....[0]....
.L_1775:
        /*0188*/ 	.word	0x00000190


	//   ....[1]....
        /*018c*/ 	.word	0x000001c0


	//   ....[2]....
        /*0190*/ 	.word	0x0000b2f0


	//   ....[3]....
        /*0194*/ 	.word	0x0000b9a0


	//   ....[4]....
        /*0198*/ 	.word	0x0000bed0


	//----- nvinfo : EIATTR_COOP_GROUP_MASK_REGIDS
	.align		4
.L_1776:
        /*019c*/ 	.byte	0x04, 0x29
        /*019e*/ 	.short	(.L_1778 - .L_1777)


	//   ....[0]....
.L_1777:
        /*01a0*/ 	.word	0xffffffff


	//   ....[1]....
        /*01a4*/ 	.word	0xffffffff


	//   ....[2]....
        /*01a8*/ 	.word	0xffffffff


	//   ....[3]....
        /*01ac*/ 	.word	0xffffffff


	//   ....[4]....
        /*01b0*/ 	.word	0xffffffff


	//   ....[5]....
        /*01b4*/ 	.word	0xffffffff


	//   ....[6]....
        /*01b8*/ 	.word	0xffffffff


	//   ....[7]....
        /*01bc*/ 	.word	0xffffffff


	//   ....[8]....
        /*01c0*/ 	.word	0xffffffff


	//   ....[9]....
        /*01c4*/ 	.word	0xffffffff


	//   ....[10]....
        /*01c8*/ 	.word	0xffffffff


	//   ....[11]....
        /*01cc*/ 	.word	0xffffffff


	//   ....[12]....
        /*01d0*/ 	.word	0xffffffff


	//   ....[13]....
        /*01d4*/ 	.word	0xffffffff


	//   ....[14]....
        /*01d8*/ 	.word	0xffffffff


	//   ....[15]....
        /*01dc*/ 	.word	0xffffffff


	//   ....[16]....
        /*01e0*/ 	.word	0xffffffff


	//   ....[17]....
        /*01e4*/ 	.word	0xffffffff


	//   ....[18]....
        /*01e8*/ 	.word	0xffffffff


	//   ....[19]....
        /*01ec*/ 	.word	0xffffffff


	//   ....[20]....
        /*01f0*/ 	.word	0xffffffff


	//   ....[21]....
        /*01f4*/ 	.word	0xffffffff


	//   ....[22]....
        /*01f8*/ 	.word	0xffffffff


	//   ....[23]....
        /*01fc*/ 	.word	0xffffffff


	//   ....[24]....
        /*0200*/ 	.word	0xffffffff


	//   ....[25]....
        /*0204*/ 	.word	0xffffffff


	//   ....[26]....
        /*0208*/ 	.word	0xffffffff


	//   ....[27]....
        /*020c*/ 	.word	0xffffffff


	//   ....[28]....
        /*0210*/ 	.word	0xffffffff


	//   ....[29]....
        /*0214*/ 	.word	0xffffffff


	//   ....[30]....
        /*0218*/ 	.word	0xffffffff


	//   ....[31]....
        /*021c*/ 	.word	0xffffffff


	//   ....[32]....
        /*0220*/ 	.word	0xffffffff


	//   ....[33]....
        /*0224*/ 	.word	0xffffffff


	//   ....[34]....
        /*0228*/ 	.word	0xffffffff


	//   ....[35]....
        /*022c*/ 	.word	0xffffffff


	//   ....[36]....
        /*0230*/ 	.word	0xffffffff


	//   ....[37]....
        /*0234*/ 	.word	0xffffffff


	//   ....[38]....
        /*0238*/ 	.word	0xffffffff


	//   ....[39]....
        /*023c*/ 	.word	0xffffffff


	//   ....[40]....
        /*0240*/ 	.word	0xffffffff


	//   ....[41]....
        /*0244*/ 	.word	0xffffffff


	//   ....[42]....
        /*0248*/ 	.word	0xffffffff


	//   ....[43]....
        /*024c*/ 	.word	0xffffffff


	//   ....[44]....
        /*0250*/ 	.word	0xffffffff


	//   ....[45]....
        /*0254*/ 	.word	0xffffffff


	//   ....[46]....
        /*0258*/ 	.word	0xffffffff


	//   ....[47]....
        /*025c*/ 	.word	0xffffffff


	//   ....[48]....
        /*0260*/ 	.word	0xffffffff


	//   ....[49]....
        /*0264*/ 	.word	0xffffffff


	//   ....[50]....
        /*0268*/ 	.word	0xffffffff


	//   ....[51]....
        /*026c*/ 	.word	0xffffffff


	//   ....[52]....
        /*0270*/ 	.word	0xffffffff


	//   ....[53]....
        /*0274*/ 	.word	0xffffffff


	//   ....[54]....
        /*0278*/ 	.word	0xffffffff


	//   ....[55]....
        /*027c*/ 	.word	0xffffffff


	//   ....[56]....
        /*0280*/ 	.word	0xffffffff


	//   ....[57]....
        /*0284*/ 	.word	0xffffffff


	//   ....[58]....
        /*0288*/ 	.word	0xffffffff


	//   ....[59]....
        /*028c*/ 	.word	0xffffffff


	//   ....[60]....
        /*0290*/ 	.word	0xffffffff


	//   ....[61]....
        /*0294*/ 	.word	0xffffffff


	//   ....[62]....
        /*0298*/ 	.word	0xffffffff


	//   ....[63]....
        /*029c*/ 	.word	0xffffffff


	//   ....[64]....
        /*02a0*/ 	.word	0xffffffff


	//   ....[65]....
        /*02a4*/ 	.word	0xffffffff


	//   ....[66]....
        /*02a8*/ 	.word	0xffffffff


	//   ....[67]....
        /*02ac*/ 	.word	0xffffffff


	//   ....[68]....
        /*02b0*/ 	.word	0xffffffff


	//   ....[69]....
        /*02b4*/ 	.word	0xffffffff


	//   ....[70]....
        /*02b8*/ 	.word	0xffffffff


	//   ....[71]....
        /*02bc*/ 	.word	0xffffffff


	//   ....[72]....
        /*02c0*/ 	.word	0xffffffff


	//   ....[73]....
        /*02c4*/ 	.word	0xffffffff


	//   ....[74]....
        /*02c8*/ 	.word	0xffffffff


	//   ....[75]....
        /*02cc*/ 	.word	0xffffffff


	//   ....[76]....
        /*02d0*/ 	.word	0xffffffff


	//   ....[77]....
        /*02d4*/ 	.word	0xffffffff


	//   ....[78]....
        /*02d8*/ 	.word	0xffffffff


	//   ....[79]....
        /*02dc*/ 	.word	0xffffffff


	//   ....[80]....
        /*02e0*/ 	.word	0xffffffff


	//   ....[81]....
        /*02e4*/ 	.word	0xffffffff


	//   ....[82]....
        /*02e8*/ 	.word	0xffffffff


	//   ....[83]....
        /*02ec*/ 	.word	0xffffffff


	//   ....[84]....
        /*02f0*/ 	.word	0xffffffff


	//   ....[85]....
        /*02f4*/ 	.word	0xffffffff


	//   ....[86]....
        /*02f8*/ 	.word	0xffffffff


	//   ....[87]....
        /*02fc*/ 	.word	0xffffffff


	//   ....[88]....
        /*0300*/ 	.word	0xffffffff


	//   ....[89]....
        /*0304*/ 	.word	0xffffffff


	//   ....[90]....
        /*0308*/ 	.word	0xffffffff


	//   ....[91]....
        /*030c*/ 	.word	0xffffffff


	//   ....[92]....
        /*0310*/ 	.word	0xffffffff


	//   ....[93]....
        /*0314*/ 	.word	0xffffffff


	//   ....[94]....
        /*0318*/ 	.word	0xffffffff


	//   ....[95]....
        /*031c*/ 	.word	0xffffffff


	//   ....[96]....
        /*0320*/ 	.word	0xffffffff


	//   ....[97]....
        /*0324*/ 	.word	0xffffffff


	//   ....[98]....
        /*0328*/ 	.word	0xffffffff


	//   ....[99]....
        /*032c*/ 	.word	0xffffffff


	//   ....[100]....
        /*0330*/ 	.word	0xffffffff


	//   ....[101]....
        /*0334*/ 	.word	0xffffffff


	//   ....[102]....
        /*0338*/ 	.word	0xffffffff


	//   ....[103]....
        /*033c*/ 	.word	0xffffffff


	//   ....[104]....
        /*0340*/ 	.word	0xffffffff


	//   ....[105]....
        /*0344*/ 	.word	0xffffffff


	//   ....[106]....
        /*0348*/ 	.word	0xffffffff


	//   ....[107]....
        /*034c*/ 	.word	0xffffffff


	//   ....[108]....
        /*0350*/ 	.word	0xffffffff


	//   ....[109]....
        /*0354*/ 	.word	0xffffffff


	//   ....[110]....
        /*0358*/ 	.word	0xffffffff


	//   ....[111]....
        /*035c*/ 	.word	0xffffffff


	//   ....[112]....
        /*0360*/ 	.word	0xffffffff


	//   ....[113]....
        /*0364*/ 	.word	0xffffffff


	//   ....[114]....
        /*0368*/ 	.word	0xffffffff


	//   ....[115]....
        /*036c*/ 	.word	0xffffffff


	//   ....[116]....
        /*0370*/ 	.word	0xffffffff


	//   ....[117]....
        /*0374*/ 	.word	0xffffffff


	//   ....[118]....
        /*0378*/ 	.word	0xffffffff


	//   ....[119]....
        /*037c*/ 	.word	0xffffffff


	//   ....[120]....
        /*0380*/ 	.word	0xffffffff


	//   ....[121]....
        /*0384*/ 	.word	0xffffffff


	//   ....[122]....
        /*0388*/ 	.word	0xffffffff


	//   ....[123]....
        /*038c*/ 	.word	0xffffffff


	//   ....[124]....
        /*0390*/ 	.word	0xffffffff


	//   ....[125]....
        /*0394*/ 	.word	0xffffffff


	//   ....[126]....
        /*0398*/ 	.word	0xffffffff


	//   ....[127]....
        /*039c*/ 	.word	0xffffffff


	//   ....[128]....
        /*03a0*/ 	.word	0xffffffff


	//   ....[129]....
        /*03a4*/ 	.word	0xffffffff


	//   ....[130]....
        /*03a8*/ 	.word	0xffffffff


	//   ....[131]....
        /*03ac*/ 	.word	0xffffffff


	//   ....[132]....
        /*03b0*/ 	.word	0xffffffff


	//   ....[133]....
        /*03b4*/ 	.word	0xffffffff


	//   ....[134]....
        /*03b8*/ 	.word	0xffffffff


	//   ....[135]....
        /*03bc*/ 	.word	0xffffffff


	//   ....[136]....
        /*03c0*/ 	.word	0xffffffff


	//   ....[137]....
        /*03c4*/ 	.word	0xffffffff


	//   ....[138]....
        /*03c8*/ 	.word	0xffffffff


	//   ....[139]....
        /*03cc*/ 	.word	0xffffffff


	//   ....[140]....
        /*03d0*/ 	.word	0xffffffff


	//   ....[141]....
        /*03d4*/ 	.word	0xffffffff


	//   ....[142]....
        /*03d8*/ 	.word	0xffffffff


	//   ....[143]....
        /*03dc*/ 	.word	0xffffffff


	//   ....[144]....
        /*03e0*/ 	.word	0xffffffff


	//   ....[145]....
        /*03e4*/ 	.word	0x0500000f


	//   ....[146]....
        /*03e8*/ 	.word	0x0500000f


	//   ....[147]....
        /*03ec*/ 	.word	0x0500000f


	//   ....[148]....
        /*03f0*/ 	.word	0x0500000f


	//   ....[149]....
        /*03f4*/ 	.word	0x0500000f


	//   ....[150]....
        /*03f8*/ 	.word	0x0500000f


	//----- nvinfo : EIATTR_COOP_GROUP_INSTR_OFFSETS
	.align		4
.L_1778:
        /*03fc*/ 	.byte	0x04, 0x28
        /*03fe*/ 	.short	(.L_1780 - .L_1779)


	//   ....[0]....
.L_1779:
        /*0400*/ 	.word	0x00000070


	//   ....[1]....
        /*0404*/ 	.word	0x000001a0


	//   ....[2]....
        /*0408*/ 	.word	0x000001f0


	//   ....[3]....
        /*040c*/ 	.word	0x000003e0


	//   ....[4]....
        /*0410*/ 	.word	0x00000630


	//   ....[5]....
        /*0414*/ 	.word	0x00001620


	//   ....[6]....
        /*0418*/ 	.word	0x00002840


	//   ....[7]....
        /*041c*/ 	.word	0x00002890


	//   ....[8]....
        /*0420*/ 	.word	0x00002930


	//   ....[9]....
        /*0424*/ 	.word	0x000029b0


	//   ....[10]....
        /*0428*/ 	.word	0x000029f0


	//   ....[11]....
        /*042c*/ 	.word	0x00002a30


	//   ....[12]....
        /*0430*/ 	.word	0x00002a60


	//   ....[13]....
        /*0434*/ 	.word	0x00002a90


	//   ....[14]....
        /*0438*/ 	.word	0x00002ac0


	//   ....[15]....
        /*043c*/ 	.word	0x00002b30


	//   ....[16]....
        /*0440*/ 	.word	0x00002db0


	//   ....[17]....
        /*0444*/ 	.word	0x00002e60


	//   ....[18]....
        /*0448*/ 	.word	0x00002f00


	//   ....[19]....
        /*044c*/ 	.word	0x00002f60


	//   ....[20]....
        /*0450*/ 	.word	0x00002fa0


	//   ....[21]....
        /*0454*/ 	.word	0x00003000


	//   ....[22]....
        /*0458*/ 	.word	0x000030a0


	//   ....[23]....
        /*045c*/ 	.word	0x00003140


	//   ....[24]....
        /*0460*/ 	.word	0x00003180


	//   ....[25]....
        /*0464*/ 	.word	0x000031c0


	//   ....[26]....
        /*0468*/ 	.word	0x00003200


	//   ....[27]....
        /*046c*/ 	.word	0x00003320


	//   ....[28]....
        /*0470*/ 	.word	0x000035a0


	//   ....[29]....
        /*0474*/ 	.word	0x00003600


	//   ....[30]....
        /*0478*/ 	.word	0x00003630


	//   ....[31]....
        /*047c*/ 	.word	0x00003660


	//   ....[32]....
        /*0480*/ 	.word	0x000036d0


	//   ....[33]....
        /*0484*/ 	.word	0x000036f0


	//   ....[34]....
        /*0488*/ 	.word	0x00003730


	//   ....[35]....
        /*048c*/ 	.word	0x00003770


	//   ....[36]....
        /*0490*/ 	.word	0x00003780


	//   ....[37]....
        /*0494*/ 	.word	0x00003800


	//   ....[38]....
        /*0498*/ 	.word	0x00003ae0


	//   ....[39]....
        /*049c*/ 	.word	0x00003af0


	//   ....[40]....
        /*04a0*/ 	.word	0x00003b00


	//   ....[41]....
        /*04a4*/ 	.word	0x00003b10


	//   ....[42]....
        /*04a8*/ 	.word	0x00003b20


	//   ....[43]....
        /*04ac*/ 	.word	0x00003b30


	//   ....[44]....
        /*04b0*/ 	.word	0x00003b40


	//   ....[45]....
        /*04b4*/ 	.word	0x00003b70


	//   ....[46]....
        /*04b8*/ 	.word	0x00003b90


	//   ....[47]....
        /*04bc*/ 	.word	0x00003bf0


	//   ....[48]....
        /*04c0*/ 	.word	0x00003c20


	//   ....[49]....
        /*04c4*/ 	.word	0x00003c50


	//   ....[50]....
        /*04c8*/ 	.word	0x00003c60


	//   ....[51]....
        /*04cc*/ 	.word	0x00003c70


	//   ....[52]....
        /*04d0*/ 	.word	0x00003ca0


	//   ....[53]....
        /*04d4*/ 	.word	0x00003cd0


	//   ....[54]....
        /*04d8*/ 	.word	0x00003d00


	//   ....[55]....
        /*04dc*/ 	.word	0x00003d70


	//   ....[56]....
        /*04e0*/ 	.word	0x00003da0


	//   ....[57]....
        /*04e4*/ 	.word	0x00003dd0


	//   ....[58]....
        /*04e8*/ 	.word	0x00003de0


	//   ....[59]....
        /*04ec*/ 	.word	0x00003df0


	//   ....[60]....
        /*04f0*/ 	.word	0x00003e00


	//   ....[61]....
        /*04f4*/ 	.word	0x00003e10


	//   ....[62]....
        /*04f8*/ 	.word	0x00003e50


	//   ....[63]....
        /*04fc*/ 	.word	0x00003e60


	//   ....[64]....
        /*0500*/ 	.word	0x00003e80


	//   ....[65]....
        /*0504*/ 	.word	0x00003ed0


	//   ....[66]....
        /*0508*/ 	.word	0x00003f00


	//   ....[67]....
        /*050c*/ 	.word	0x00003f10


	//   ....[68]....
        /*0510*/ 	.word	0x00003f20


	//   ....[69]....
        /*0514*/ 	.word	0x00003f30


	//   ....[70]....
        /*0518*/ 	.word	0x00006520


	//   ....[71]....
        /*051c*/ 	.word	0x00006560


	//   ....[72]....
        /*0520*/ 	.word	0x000065d0


	//   ....[73]....
        /*0524*/ 	.word	0x00006610


	//   ....[74]....
        /*0528*/ 	.word	0x00006650


	//   ....[75]....
        /*052c*/ 	.word	0x00006690


	//   ....[76]....
        /*0530*/ 	.word	0x000066d0


	//   ....[77]....
        /*0534*/ 	.word	0x00006910


	//   ....[78]....
        /*0538*/ 	.word	0x00006a90


	//   ....[79]....
        /*053c*/ 	.word	0x00006c00


	//   ....[80]....
        /*0540*/ 	.word	0x00006c10


	//   ....[81]....
        /*0544*/ 	.word	0x00006c20


	//   ....[82]....
        /*0548*/ 	.word	0x00006cc0


	//   ....[83]....
        /*054c*/ 	.word	0x00006cf0


	//   ....[84]....
        /*0550*/ 	.word	0x00006d30


	//   ....[85]....
        /*0554*/ 	.word	0x00006d70


	//   ....[86]....
        /*0558*/ 	.word	0x00006d90


	//   ....[87]....
        /*055c*/ 	.word	0x00006db0


	//   ....[88]....
        /*0560*/ 	.word	0x00006de0


	//   ....[89]....
        /*0564*/ 	.word	0x00006e50


	//   ....[90]....
        /*0568*/ 	.word	0x00006e80


	//   ....[91]....
        /*056c*/ 	.word	0x00006e90


	//   ....[92]....
        /*0570*/ 	.word	0x00006ed0


	//   ....[93]....
        /*0574*/ 	.word	0x00006ff0


	//   ....[94]....
        /*0578*/ 	.word	0x00007030


	//   ....[95]....
        /*057c*/ 	.word	0x00007070


	//   ....[96]....
        /*0580*/ 	.word	0x000070c0


	//   ....[97]....
        /*0584*/ 	.word	0x000070f0


	//   ....[98]....
        /*0588*/ 	.word	0x00007110


	//   ....[99]....
        /*058c*/ 	.word	0x00007150


	//   ....[100]....
        /*0590*/ 	.word	0x000071d0


	//   ....[101]....
        /*0594*/ 	.word	0x00007220


	//   ....[102]....
        /*0598*/ 	.word	0x00007590


	//   ....[103]....
        /*059c*/ 	.word	0x000075a0


	//   ....[104]....
        /*05a0*/ 	.word	0x000075b0


	//   ....[105]....
        /*05a4*/ 	.word	0x000075c0


	//   ....[106]....
        /*05a8*/ 	.word	0x000075d0


	//   ....[107]....
        /*05ac*/ 	.word	0x000075e0


	//   ....[108]....
        /*05b0*/ 	.word	0x00007610


	//   ....[109]....
        /*05b4*/ 	.word	0x00007640


	//   ....[110]....
        /*05b8*/ 	.word	0x00007680


	//   ....[111]....
        /*05bc*/ 	.word	0x000076a0


	//   ....[112]....
        /*05c0*/ 	.word	0x000076e0


	//   ....[113]....
        /*05c4*/ 	.word	0x00007700


	//   ....[114]....
        /*05c8*/ 	.word	0x00007740


	//   ....[115]....
        /*05cc*/ 	.word	0x00007770


	//   ....[116]....
        /*05d0*/ 	.word	0x000077d0


	//   ....[117]....
        /*05d4*/ 	.word	0x00007800


	//   ....[118]....
        /*05d8*/ 	.word	0x00007820


	//   ....[119]....
        /*05dc*/ 	.word	0x00007830


	//   ....[120]....
        /*05e0*/ 	.word	0x00007890


	//   ....[121]....
        /*05e4*/ 	.word	0x000078d0


	//   ....[122]....
        /*05e8*/ 	.word	0x00007910


	//   ....[123]....
        /*05ec*/ 	.word	0x00007920


	//   ....[124]....
        /*05f0*/ 	.word	0x00007960


	//   ....[125]....
        /*05f4*/ 	.word	0x00007980


	//   ....[126]....
        /*05f8*/ 	.word	0x00007990


	//   ....[127]....
        /*05fc*/ 	.word	0x000079a0


	//   ....[128]....
        /*0600*/ 	.word	0x000079b0


	//   ....[129]....
        /*0604*/ 	.word	0x000079f0


	//   ....[130]....
        /*0608*/ 	.word	0x00007a30


	//   ....[131]....
        /*060c*/ 	.word	0x00007a70


	//   ....[132]....
        /*0610*/ 	.word	0x00007a90


	//   ....[133]....
        /*0614*/ 	.word	0x00007ac0


	//   ....[134]....
        /*0618*/ 	.word	0x00009aa0


	//   ....[135]....
        /*061c*/ 	.word	0x00009c40


	//   ....[136]....
        /*0620*/ 	.word	0x00009e90


	//   ....[137]....
        /*0624*/ 	.word	0x0000a030


	//   ....[138]....
        /*0628*/ 	.word	0x0000a140


	//   ....[139]....
        /*062c*/ 	.word	0x0000aef0


	//   ....[140]....
        /*0630*/ 	.word	0x0000b220


	//   ....[141]....
        /*0634*/ 	.word	0x0000b620


	//   ....[142]....
        /*0638*/ 	.word	0x0000b8d0


	//   ....[143]....
        /*063c*/ 	.word	0x0000bb90


	//   ....[144]....
        /*0640*/ 	.word	0x0000be00


	//   ....[145]....
        /*0644*/ 	.word	0x0000e500


	//   ....[146]....
        /*0648*/ 	.word	0x0000e6f0


	//   ....[147]....
        /*064c*/ 	.word	0x0000e760


	//   ....[148]....
        /*0650*/ 	.word	0x0000e7d0


	//   ....[149]....
        /*0654*/ 	.word	0x0000e840


	//   ....[150]....
        /*0658*/ 	.word	0x0000e8b0


	//----- nvinfo : EIATTR_REG_RECONFIG
	.align		4
.L_1780:
        /*065c*/ 	.byte	0x01, 0x54
	.zero		2


	//----- nvinfo : EIATTR_SYSCALL_OFFSETS
	.align		4
        /*0660*/ 	.byte	0x04, 0x46
        /*0662*/ 	.short	(.L_1782 - .L_1781)


	//   ....[0]....
.L_1781:
        /*0664*/ 	.word	0x00001280


	//   ....[1]....
        /*0668*/ 	.word	0x00001370


	//   ....[2]....
        /*066c*/ 	.word	0x000014d0


	//   ....[3]....
        /*0670*/ 	.word	0x000015c0


	//----- nvinfo : EIATTR_MBARRIER_INSTR_OFFSETS
	.align		4
.L_1782:
        /*0674*/ 	.byte	0x04, 0x39
        /*0676*/ 	.short	(.L_1784 - .L_1783)


	//   ....[0]....
.L_1783:
        /*0678*/ 	.word	0x00000290
        /*067c*/ 	.word	0x000000ff
        /*0680*/ 	.word	0x00030c00
        /*0684*/ 	.short	0x0100
        /*0686*/ 	.byte	0x06
	.zero		1


	//   ....[1]....
        /*0688*/ 	.word	0x00000390
        /*068c*/ 	.word	0x000000ff
        /*0690*/ 	.word	0x00030c10
        /*0694*/ 	.short	0x0100
        /*0696*/ 	.byte	0x08
	.zero		1


	//   ....[2]....
        /*0698*/ 	.word	0x000003a0
        /*069c*/ 	.word	0x000000ff
        /*06a0*/ 	.word	0x00030c20
        /*06a4*/ 	.short	0x0100
        /*06a6*/ 	.byte	0x08
	.zero		1


	//   ....[3]....
        /*06a8*/ 	.word	0x000003b0
        /*06ac*/ 	.word	0x000000ff
        /*06b0*/ 	.word	0x00030c18
        /*06b4*/ 	.short	0x0100
        /*06b6*/ 	.byte	0x08
	.zero		1


	//   ....[4]....
        /*06b8*/ 	.word	0x000003c0
        /*06bc*/ 	.word	0x000000ff
        /*06c0*/ 	.word	0x00030c28
        /*06c4*/ 	.short	0x0100
        /*06c6*/ 	.byte	0x08
	.zero		1


	//   ....[5]....
        /*06c8*/ 	.word	0x000004f0
        /*06cc*/ 	.word	0x000000ff
        /*06d0*/ 	.word	0x00030c30
        /*06d4*/ 	.short	0x0100
        /*06d6*/ 	.byte	0x08
	.zero		1


	//   ....[6]....
        /*06d8*/ 	.word	0x00000500
        /*06dc*/ 	.word	0x000000ff
        /*06e0*/ 	.word	0x00030c40
        /*06e4*/ 	.short	0x0100
        /*06e6*/ 	.byte	0x08
	.zero		1


	//   ....[7]....
        /*06e8*/ 	.word	0x00000510
        /*06ec*/ 	.word	0x000000ff
        /*06f0*/ 	.word	0x00030c38
        /*06f4*/ 	.short	0x0100
        /*06f6*/ 	.byte	0x08
	.zero		1


	//   ....[8]....
        /*06f8*/ 	.word	0x00000520
        /*06fc*/ 	.word	0x000000ff
        /*0700*/ 	.word	0x00030c48
        /*0704*/ 	.short	0x0100
        /*0706*/ 	.byte	0x08
	.zero		1


	//   ....[9]....
        /*0708*/ 	.word	0x00001660
        /*070c*/ 	.word	0x000000ec
        /*0710*/ 	.word	0x00030c00
        /*0714*/ 	.short	0x010a
        /*0716*/ 	.byte	0x3f
	.zero		1


	//   ....[10]....
        /*0718*/ 	.word	0x00001790
        /*071c*/ 	.word	0x000000ec
        /*0720*/ 	.word	0x00030c00
        /*0724*/ 	.short	0x010a
        /*0726*/ 	.byte	0x3f
	.zero		1


	//   ....[11]....
        /*0728*/ 	.word	0x00002210
        /*072c*/ 	.word	0x00000006
        /*0730*/ 	.word	0x00030c10
        /*0734*/ 	.short	0x010a
        /*0736*/ 	.byte	0x3f
	.zero		1


	//   ....[12]....
        /*0738*/ 	.word	0x00002280
        /*073c*/ 	.word	0x00000006
        /*0740*/ 	.word	0x00030c10
        /*0744*/ 	.short	0x010a
        /*0746*/ 	.byte	0x3f
	.zero		1


	//   ....[13]....
        /*0748*/ 	.word	0x000026a0
        /*074c*/ 	.word	0x00000006
        /*0750*/ 	.word	0x00030c30
        /*0754*/ 	.short	0x010a
        /*0756*/ 	.byte	0x3f
	.zero		1


	//   ....[14]....
        /*0758*/ 	.word	0x00002720
        /*075c*/ 	.word	0x00000006
        /*0760*/ 	.word	0x00030c30
        /*0764*/ 	.short	0x010a
        /*0766*/ 	.byte	0x3f
	.zero		1


	//   ....[15]....
        /*0768*/ 	.word	0x00005310
        /*076c*/ 	.word	0x00000005
        /*0770*/ 	.word	0x00000000
        /*0774*/ 	.short	0x0101
        /*0776*/ 	.byte	0x3f
	.zero		1


	//   ....[16]....
        /*0778*/ 	.word	0x00005760
        /*077c*/ 	.word	0x00000006
        /*0780*/ 	.word	0x00000000
        /*0784*/ 	.short	0x0101
        /*0786*/ 	.byte	0x3f
	.zero		1


	//   ....[17]....
        /*0788*/ 	.word	0x00005f60
        /*078c*/ 	.word	0x00000007
        /*0790*/ 	.word	0x00030c10
        /*0794*/ 	.short	0x010a
        /*0796*/ 	.byte	0x3f
	.zero		1


	//   ....[18]....
        /*0798*/ 	.word	0x00005fe0
        /*079c*/ 	.word	0x00000007
        /*07a0*/ 	.word	0x00030c10
        /*07a4*/ 	.short	0x010a
        /*07a6*/ 	.byte	0x3f
	.zero		1


	//   ....[19]....
        /*07a8*/ 	.word	0x000063f0
        /*07ac*/ 	.word	0x00000007
        /*07b0*/ 	.word	0x00030c30
        /*07b4*/ 	.short	0x010a
        /*07b6*/ 	.byte	0x3f
	.zero		1


	//   ....[20]....
        /*07b8*/ 	.word	0x00006480
        /*07bc*/ 	.word	0x00000007
        /*07c0*/ 	.word	0x00030c30
        /*07c4*/ 	.short	0x010a
        /*07c6*/ 	.byte	0x3f
	.zero		1


	//   ....[21]....
        /*07c8*/ 	.word	0x00008c80
        /*07cc*/ 	.word	0x00000008
        /*07d0*/ 	.word	0x00000000
        /*07d4*/ 	.short	0x0101
        /*07d6*/ 	.byte	0x3f
	.zero		1


	//   ....[22]....
        /*07d8*/ 	.word	0x000090f0
        /*07dc*/ 	.word	0x00000007
        /*07e0*/ 	.word	0x00000000
        /*07e4*/ 	.short	0x0101
        /*07e6*/ 	.byte	0x3f
	.zero		1


	//   ....[23]....
        /*07e8*/ 	.word	0x0000cb90
        /*07ec*/ 	.word	0x0000000f
        /*07f0*/ 	.word	0x00030c20
        /*07f4*/ 	.short	0x010a
        /*07f6*/ 	.byte	0x3f
	.zero		1


	//   ....[24]....
        /*07f8*/ 	.word	0x0000d130
        /*07fc*/ 	.word	0x0000000f
        /*0800*/ 	.word	0x00030c40
        /*0804*/ 	.short	0x010a
        /*0806*/ 	.byte	0x3f
	.zero		1


	//   ....[25]....
        /*0808*/ 	.word	0x0000d390
        /*080c*/ 	.word	0x0000000f
        /*0810*/ 	.word	0x00030c28
        /*0814*/ 	.short	0x010a
        /*0816*/ 	.byte	0x3f
	.zero		1


	//   ....[26]....
        /*0818*/ 	.word	0x0000d5f0
        /*081c*/ 	.word	0x0000000f
        /*0820*/ 	.word	0x00030c48
        /*0824*/ 	.short	0x010a
        /*0826*/ 	.byte	0x3f
	.zero		1


	//   ....[27]....
        /*0828*/ 	.word	0x0000d7f0
        /*082c*/ 	.word	0x0000000f
        /*0830*/ 	.word	0x00030c20
        /*0834*/ 	.short	0x010a
        /*0836*/ 	.byte	0x3f
	.zero		1


	//   ....[28]....
        /*0838*/ 	.word	0x0000dac0
        /*083c*/ 	.word	0x0000000f
        /*0840*/ 	.word	0x00030c40
        /*0844*/ 	.short	0x010a
        /*0846*/ 	.byte	0x3f
	.zero		1


	//   ....[29]....
        /*0848*/ 	.word	0x0000dcf0
        /*084c*/ 	.word	0x0000000f
        /*0850*/ 	.word	0x00030c28
        /*0854*/ 	.short	0x010a
        /*0856*/ 	.byte	0x3f
	.zero		1


	//   ....[30]....
        /*0858*/ 	.word	0x0000df90
        /*085c*/ 	.word	0x00000003
        /*0860*/ 	.word	0x00030c40
        /*0864*/ 	.short	0x010a
        /*0866*/ 	.byte	0x3f
	.zero		1


	//   ....[31]....
        /*0868*/ 	.word	0x0000e380
        /*086c*/ 	.word	0x00000007
        /*0870*/ 	.word	0x00000000
        /*0874*/ 	.short	0x010a
        /*0876*/ 	.byte	0x3f
	.zero		1


	//   ....[32]....
        /*0878*/ 	.word	0x0000e3d0
        /*087c*/ 	.word	0x00000003
        /*0880*/ 	.word	0x00000000
        /*0884*/ 	.short	0x010a
        /*0886*/ 	.byte	0x3f
	.zero		1


	//   ....[33]....
        /*0888*/ 	.word	0x0000e430
        /*088c*/ 	.word	0x00000005
        /*0890*/ 	.word	0x00000000
        /*0894*/ 	.short	0x010a
        /*0896*/ 	.byte	0x3f
	.zero		1


	//   ....[34]....
        /*0898*/ 	.word	0x0000e460
        /*089c*/ 	.word	0x00000003
        /*08a0*/ 	.word	0x00000000
        /*08a4*/ 	.short	0x010a
        /*08a6*/ 	.byte	0x3f
	.zero		1


	//   ....[35]....
        /*08a8*/ 	.word	0x0000e530
        /*08ac*/ 	.word	0x000000ec
        /*08b0*/ 	.word	0x00030c00
        /*08b4*/ 	.short	0x010a
        /*08b6*/ 	.byte	0x3f
	.zero		1


	//   ....[36]....
        /*08b8*/ 	.word	0x0000e580
        /*08bc*/ 	.word	0x00000006
        /*08c0*/ 	.word	0x00030c10
        /*08c4*/ 	.short	0x010a
        /*08c6*/ 	.byte	0x3f
	.zero		1


	//   ....[37]....
        /*08c8*/ 	.word	0x0000e5d0
        /*08cc*/ 	.word	0x00000006
        /*08d0*/ 	.word	0x00030c30
        /*08d4*/ 	.short	0x010a
        /*08d6*/ 	.byte	0x3f
	.zero		1


	//   ....[38]....
        /*08d8*/ 	.word	0x0000e620
        /*08dc*/ 	.word	0x00000007
        /*08e0*/ 	.word	0x00030c10
        /*08e4*/ 	.short	0x010a
        /*08e6*/ 	.byte	0x3f
	.zero		1


	//   ....[39]....
        /*08e8*/ 	.word	0x0000e670
        /*08ec*/ 	.word	0x00000007
        /*08f0*/ 	.word	0x00030c30
        /*08f4*/ 	.short	0x010a
        /*08f6*/ 	.byte	0x3f
	.zero		1


	//   ....[40]....
        /*08f8*/ 	.word	0x0000e8f0
        /*08fc*/ 	.word	0x0000000f
        /*0900*/ 	.word	0x00030c20
        /*0904*/ 	.short	0x010a
        /*0906*/ 	.byte	0x3f
	.zero		1


	//   ....[41]....
        /*0908*/ 	.word	0x0000e940
        /*090c*/ 	.word	0x0000000f
        /*0910*/ 	.word	0x00030c40
        /*0914*/ 	.short	0x010a
        /*0916*/ 	.byte	0x3f
	.zero		1


	//   ....[42]....
        /*0918*/ 	.word	0x0000e990
        /*091c*/ 	.word	0x0000000f
        /*0920*/ 	.word	0x00030c28
        /*0924*/ 	.short	0x010a
        /*0926*/ 	.byte	0x3f
	.zero		1


	//   ....[43]....
        /*0928*/ 	.word	0x0000e9e0
        /*092c*/ 	.word	0x0000000f
        /*0930*/ 	.word	0x00030c48
        /*0934*/ 	.short	0x010a
        /*0936*/ 	.byte	0x3f
	.zero		1


	//   ....[44]....
        /*0938*/ 	.word	0x0000ea40
        /*093c*/ 	.word	0x0000000f
        /*0940*/ 	.word	0x00030c20
        /*0944*/ 	.short	0x010a
        /*0946*/ 	.byte	0x3f
	.zero		1


	//   ....[45]....
        /*0948*/ 	.word	0x0000ea90
        /*094c*/ 	.word	0x0000000f
        /*0950*/ 	.word	0x00030c40
        /*0954*/ 	.short	0x010a
        /*0956*/ 	.byte	0x3f
	.zero		1


	//   ....[46]....
        /*0958*/ 	.word	0x0000eae0
        /*095c*/ 	.word	0x0000000f
        /*0960*/ 	.word	0x00030c28
        /*0964*/ 	.short	0x010a
        /*0966*/ 	.byte	0x3f
	.zero		1


	//   ....[47]....
        /*0968*/ 	.word	0x0000eb30
        /*096c*/ 	.word	0x00000003
        /*0970*/ 	.word	0x00030c40
        /*0974*/ 	.short	0x010a
        /*0976*/ 	.byte	0x3f
	.zero		1


	//   ....[48]....
        /*0978*/ 	.word	0x0000ec00
        /*097c*/ 	.word	0x00000007
        /*0980*/ 	.word	0x00000000
        /*0984*/ 	.short	0x010a
        /*0986*/ 	.byte	0x3f
	.zero		1


	//   ....[49]....
        /*0988*/ 	.word	0x0000ec50
        /*098c*/ 	.word	0x00000003
        /*0990*/ 	.word	0x00000000
        /*0994*/ 	.short	0x010a
        /*0996*/ 	.byte	0x3f
	.zero		1


	//   ....[50]....
        /*0998*/ 	.word	0x0000eca0
        /*099c*/ 	.word	0x00000005
        /*09a0*/ 	.word	0x00000000
        /*09a4*/ 	.short	0x010a
        /*09a6*/ 	.byte	0x3f
	.zero		1


	//----- nvinfo : EIATTR_NUM_MBARRIERS
	.align		4
.L_1784:
        /*09a8*/ 	.byte	0x03, 0x38
        /*09aa*/ 	.short	0x0009


	//----- nvinfo : EIATTR_EXIT_INSTR_OFFSETS
	.align		4
        /*09ac*/ 	.byte	0x04, 0x1c
        /*09ae*/ 	.short	(.L_1786 - .L_1785)


	//   ....[0]....
.L_1785:
        /*09b0*/ 	.word	0x0000e4b0


	//----- nvinfo : EIATTR_MAX_THREADS
	.align		4
.L_1786:
        /*09b4*/ 	.byte	0x04, 0x05
        /*09b6*/ 	.short	(.L_1788 - .L_1787)
.L_1787:
        /*09b8*/ 	.word	0x00000180
        /*09bc*/ 	.word	0x00000001
        /*09c0*/ 	.word	0x00000001


	//----- nvinfo : EIATTR_CRS_STACK_SIZE
	.align		4
.L_1788:
        /*09c4*/ 	.byte	0x04, 0x1e
        /*09c6*/ 	.short	(.L_1790 - .L_1789)
.L_1789:
        /*09c8*/ 	.word	0x00000000


	//----- nvinfo : EIATTR_CBANK_PARAM_SIZE
	.align		4
.L_1790:
        /*09cc*/ 	.byte	0x03, 0x19
        /*09ce*/ 	.short	0x0770


	//----- nvinfo : EIATTR_PARAM_CBANK
	.align		4
        /*09d0*/ 	.byte	0x04, 0x0a
        /*09d2*/ 	.short	(.L_1792 - .L_1791)
	.align		4
.L_1791:
        /*09d4*/ 	.word	index@(.nv.constant0._ZN7cutlass13device_kernelIN5flash11enable_sm90INS1_16FlashAttnBwdSm90INS1_25CollectiveMainloopBwdSm90ILi2ELi2ELi2EN4cute5tupleIJNS5_1CILi1EEES8_S8_EEENS6_IJNS7_ILi128EEESA_NS7_ILi64EEEEEENS_6half_tEfNS_4arch4Sm90ELb1ELb0ELb0ELb1ELb1ELb1ELb0ELb0ELi2ELi1ELi2ELi2ELb0EEENS1_24CollectiveEpilogueBwdGQAISC_fSF_Li256ELb1ELb1EEENS1_25SingleTileBwdLPTSchedulerILb1ELi128ELb1EEEEEEEEEvNT_6ParamsE)
        /*09d8*/ 	.short	0x0210
        /*09da*/ 	.short	0x0770


	//----- nvinfo : EIATTR_SW_WAR
	.align		4
.L_1792:
        /*09dc*/ 	.byte	0x04, 0x36
        /*09de*/ 	.short	(.L_1794 - .L_1793)
.L_1793:
        /*09e0*/ 	.word	0x00000008
.L_1794:


//--------------------- .nv.info._ZN7cutlass13device_kernelIN5flash22FlashAttnBwdPreprocessIN4cute5tupleIJNS3_1CILi128EEENS5_ILi64EEEEEENS_6half_tEfNS_4arch4Sm90ELb1ELb1EEEEEvNT_6ParamsE --------------------------
	.section	.nv.info._ZN7cutlass13device_kernelIN5flash22FlashAttnBwdPreprocessIN4cute5tupleIJNS3_1CILi128EEENS5_ILi64EEEEEENS_6half_tEfNS_4arch4Sm90ELb1ELb1EEEEEvNT_6ParamsE,"",@"SHT_CUDA_INFO"
	.sectionflags	@""
	.align	4


	//----- nvinfo : EIATTR_CUDA_API_VERSION
	.align		4
        /*0000*/ 	.byte	0x04, 0x37
        /*0002*/ 	.short	(.L_1796 - .L_1795)
.L_1795:
        /*0004*/ 	.word	0x00000082


	//----- nvinfo : EIATTR_KPARAM_INFO
	.align		4
.L_1796:
        /*0008*/ 	.byte	0x04, 0x17
        /*000a*/ 	.short	(.L_1798 - .L_1797)
.L_1797:
        /*000c*/ 	.word	0x00000000
        /*0010*/ 	.short	0x0000
        /*0012*/ 	.short	0x0000
        /*0014*/ 	.byte	0x00, 0xf0, 0xc1, 0x03


	//----- nvinfo : EIATTR_SPARSE_MMA_MASK
	.align		4
.L_1798:
        /*0018*/ 	.byte	0x03, 0x50
        /*001a*/ 	.short	0x0000


	//----- nvinfo : EIATTR_MAXREG_COUNT
	.align		4
        /*001c*/ 	.byte	0x03, 0x1b
        /*001e*/ 	.short	0x0080


	//----- nvinfo : EIATTR_MERCURY_ISA_VERSION
	.align		4
        /*0020*/ 	.byte	0x03, 0x5f
        /*0022*/ 	.short	0x0101


	//----- nvinfo : EIATTR_COOP_GROUP_MASK_REGIDS
	.align		4
        /*0024*/ 	.byte	0x04, 0x29
        /*0026*/ 	.short	(.L_1800 - .L_1799)


	//   ....[0]....
.L_1799:
        /*0028*/ 	.word	0xffffffff


	//   ....[1]....
        /*002c*/ 	.word	0xffffffff


	//   ....[2]....
        /*0030*/ 	.word	0xffffffff


	//   ....[3]....
        /*0034*/ 	.word	0xffffffff


	//   ....[4]....
        /*0038*/ 	.word	0xffffffff


	//   ....[5]....
        /*003c*/ 	.word	0xffffffff


	//   ....[6]....
        /*0040*/ 	.word	0xffffffff


	//   ....[7]....
        /*0044*/ 	.word	0xffffffff


	//   ....[8]....
        /*0048*/ 	.word	0xffffffff


	//   ....[9]....
        /*004c*/ 	.word	0xffffffff


	//   ....[10]....
        /*0050*/ 	.word	0xffffffff


	//   ....[11]....
        /*0054*/ 	.word	0xffffffff


	//----- nvinfo : EIATTR_COOP_GROUP_INSTR_OFFSETS
	.align		4
.L_1800:
        /*0058*/ 	.byte	0x04, 0x28
        /*005a*/ 	.short	(.L_1802 - .L_1801)


	//   ....[0]....
.L_1801:
        /*005c*/ 	.word	0x000013a0


	//   ....[1]....
        /*0060*/ 	.word	0x000013b0


	//   ....[2]....
        /*0064*/ 	.word	0x000013c0


	//   ....[3]....
        /*0068*/ 	.word	0x000013d0


	//   ....[4]....
        /*006c*/ 	.word	0x00001420


	//   ....[5]....
        /*0070*/ 	.word	0x00001430


	//   ....[6]....
        /*0074*/ 	.word	0x00001440


	//   ....[7]....
        /*0078*/ 	.word	0x00001450


	//   ....[8]....
        /*007c*/ 	.word	0x000014b0


	//   ....[9]....
        /*0080*/ 	.word	0x000014c0


	//   ....[10]....
        /*0084*/ 	.word	0x000014d0


	//   ....[11]....
        /*0088*/ 	.word	0x000014e0


	//----- nvinfo : EIATTR_EXIT_INSTR_OFFSETS
	.align		4
.L_1802:
        /*008c*/ 	.byte	0x04, 0x1c
        /*008e*/ 	.short	(.L_1804 - .L_1803)


	//   ....[0]....
.L_1803:
        /*0090*/ 	.word	0x000001c0


	//   ....[1]....
        /*0094*/ 	.word	0x00001b30


	//   ....[2]....
        /*0098*/ 	.word	0x00001bb0


	//----- nvinfo : EIATTR_MAX_THREADS
	.align		4
.L_1804:
        /*009c*/ 	.byte	0x04, 0x05
        /*009e*/ 	.short	(.L_1806 - .L_1805)
.L_1805:
        /*00a0*/ 	.word	0x00000100
        /*00a4*/ 	.word	0x00000001
        /*00a8*/ 	.word	0x00000001


	//----- nvinfo : EIATTR_CRS_STACK_SIZE
	.align		4
.L_1806:
        /*00ac*/ 	.byte	0x04, 0x1e
        /*00ae*/ 	.short	(.L_1808 - .L_1807)
.L_1807:
        /*00b0*/ 	.word	0x00000000


	//----- nvinfo : EIATTR_CBANK_PARAM_SIZE
	.align		4
.L_1808:
        /*00b4*/ 	.byte	0x03, 0x19
        /*00b6*/ 	.short	0x00f0


	//----- nvinfo : EIATTR_PARAM_CBANK
	.align		4
        /*00b8*/ 	.byte	0x04, 0x0a
        /*00ba*/ 	.short	(.L_1810 - .L_1809)
	.align		4
.L_1809:
        /*00bc*/ 	.word	index@(.nv.constant0._ZN7cutlass13device_kernelIN5flash22FlashAttnBwdPreprocessIN4cute5tupleIJNS3_1CILi128EEENS5_ILi64EEEEEENS_6half_tEfNS_4arch4Sm90ELb1ELb1EEEEEvNT_6ParamsE)
        /*00c0*/ 	.short	0x0210
        /*00c2*/ 	.short	0x00f0


	//----- nvinfo : EIATTR_SW_WAR
	.align		4
.L_1810:
        /*00c4*/ 	.byte	0x04, 0x36
        /*00c6*/ 	.short	(.L_1812 - .L_1811)
.L_1811:
        /*00c8*/ 	.word	0x00000008
.L_1812:


//--------------------- .nv.callgraph             --------------------------
	.section	.nv.callgraph,"",@"SHT_CUDA_CALLGRAPH"
	.align	4
	.sectionentsize	8
	.align		4
        /*0000*/ 	.word	0x00000000
	.align		4
        /*0004*/ 	.word	0xffffffff
	.align		4
        /*0008*/ 	.word	index@(_ZN7cutlass13device_kernelIN5flash11enable_sm90INS1_16FlashAttnBwdSm90INS1_25CollectiveMainloopBwdSm90ILi2ELi2ELi2EN4cute5tupleIJNS5_1CILi1EEES8_S8_EEENS6_IJNS7_ILi128EEESA_NS7_ILi64EEEEEENS_6half_tEfNS_4arch4Sm90ELb0ELb0ELb1ELb0ELb0ELb1ELb0ELb0ELi2ELi1ELi2ELi2ELb0EEENS1_21CollectiveEpilogueBwdISC_SD_SF_Li256ELb0ELb0ELi1EEENS1_19SingleTileSchedulerILb0ELb0ELb0ELi128EEEEEEEEEvNT_6ParamsE)
	.align		4
        /*000c*/ 	.word	index@(__assertfail)
	.align		4
        /*0010*/ 	.word	index@(_ZN7cutlass13device_kernelIN5flash11enable_sm90INS1_16FlashAttnBwdSm90INS1_25CollectiveMainloopBwdSm90ILi2ELi2ELi2EN4cute5tupleIJNS5_1CILi1EEES8_S8_EEENS6_IJNS7_ILi128EEESA_NS7_ILi64EEEEEENS_6half_tEfNS_4arch4Sm90ELb0ELb0ELb1ELb0ELb1ELb1ELb0ELb0ELi2ELi1ELi2ELi2ELb0EEENS1_21CollectiveEpilogueBwdISC_SD_SF_Li256ELb0ELb0ELi1EEENS1_19SingleTileSchedulerILb0ELb0ELb0ELi128EEEEEEEEEvNT_6ParamsE)
	.align		4
        /*0014*/ 	.word	index@(__assertfail)
	.align		4
        /*0018*/ 	.word	index@(_ZN7cutlass13device_kernelIN5flash11enable_sm90INS1_16FlashAttnBwdSm90INS1_25CollectiveMainloopBwdSm90ILi2ELi2ELi2EN4cute5tupleIJNS5_1CILi1EEES8_S8_EEENS6_IJNS7_ILi128EEESA_NS7_ILi64EEEEEENS_6half_tEfNS_4arch4Sm90ELb0ELb0ELb1ELb0ELb0ELb1ELb0ELb0ELi2ELi1ELi2ELi2ELb0EEENS1_24CollectiveEpilogueBwdGQAISC_fSF_Li256ELb0ELb0EEENS1_19SingleTileSchedulerILb0ELb0ELb0ELi128EEEEEEEEEvNT_6ParamsE)
	.align		4
        /*001c*/ 	.word	index@(__assertfail)
	.align		4
        /*0020*/ 	.word	index@(_ZN7cutlass13device_kernelIN5flash11enable_sm90INS1_16FlashAttnBwdSm90INS1_25CollectiveMainloopBwdSm90ILi2ELi2ELi2EN4cute5tupleIJNS5_1CILi1EEES8_S8_EEENS6_IJNS7_ILi128EEESA_NS7_ILi64EEEEEENS_6half_tEfNS_4arch4Sm90ELb0ELb0ELb1ELb0ELb1ELb1ELb0ELb0ELi2ELi1ELi2ELi2ELb0EEENS1_24CollectiveEpilogueBwdGQAISC_fSF_Li256ELb0ELb1EEENS1_19SingleTileSchedulerILb0ELb0ELb0ELi128EEEEEEEEEvNT_6ParamsE)
	.align		4
        /*0024*/ 	.word	index@(__assertfail)
	.align		4
        /*0028*/ 	.word	index@(_ZN7cutlass13device_kernelIN5flash11enable_sm90INS1_16FlashAttnBwdSm90INS1_25CollectiveMainloopBwdSm90ILi2ELi2ELi2EN4cute5tupleIJNS5_1CILi1EEES8_S8_EEENS6_IJNS7_ILi128EEESA_NS7_ILi64EEEEEENS_6half_tEfNS_4arch4Sm90ELb0ELb0ELb1ELb1ELb0ELb1ELb0ELb0ELi2ELi1ELi2ELi2ELb0EEENS1_21CollectiveEpilogueBwdISC_SD_SF_Li256ELb1ELb0ELi1EEENS1_19SingleTileSchedulerILb1ELb0ELb0ELi128EEEEEEEEEvNT_6ParamsE)
	.align		4
        /*002c*/ 	.word	index@(__assertfail)
	.align		4
        /*0030*/ 	.word	index@(_ZN7cutlass13device_kernelIN5flash11enable_sm90INS1_16FlashAttnBwdSm90INS1_25CollectiveMainloopBwdSm90ILi2ELi2ELi2EN4cute5tupleIJNS5_1CILi1EEES8_S8_EEENS6_IJNS7_ILi128EEESA_NS7_ILi64EEEEEENS_6half_tEfNS_4arch4Sm90ELb0ELb0ELb1ELb1ELb1ELb1ELb0ELb0ELi2ELi1ELi2ELi2ELb0EEENS1_21CollectiveEpilogueBwdISC_SD_SF_Li256ELb1ELb0ELi1EEENS1_19SingleTileSchedulerILb1ELb0ELb0ELi128EEEEEEEEEvNT_6ParamsE)
	.align		4
        /*0034*/ 	.word	index@(__assertfail)
	.align		4
        /*0038*/ 	.word	index@(_ZN7cutlass13device_kernelIN5flash11enable_sm90INS1_16FlashAttnBwdSm90INS1_25CollectiveMainloopBwdSm90ILi2ELi2ELi2EN4cute5tupleIJNS5_1CILi1EEES8_S8_EEENS6_IJNS7_ILi128EEESA_NS7_ILi64EEEEEENS_6half_tEfNS_4arch4Sm90ELb0ELb0ELb1ELb1ELb0ELb1ELb0ELb0ELi2ELi1ELi2ELi2ELb0EEENS1_24CollectiveEpilogueBwdGQAISC_fSF_Li256ELb1ELb0EEENS1_19SingleTileSchedulerILb1ELb0ELb0ELi128EEEEEEEEEvNT_6ParamsE)
	.align		4
        /*003c*/ 	.word	index@(__assertfail)
	.align		4
        /*0040*/ 	.word	index@(_ZN7cutlass13device_kernelIN5flash11enable_sm90INS1_16FlashAttnBwdSm90INS1_25CollectiveMainloopBwdSm90ILi2ELi2ELi2EN4cute5tupleIJNS5_1CILi1EEES8_S8_EEENS6_IJNS7_ILi128EEESA_NS7_ILi64EEEEEENS_6half_tEfNS_4arch4Sm90ELb0ELb0ELb1ELb1ELb1ELb1ELb0ELb0ELi2ELi1ELi2ELi2ELb0EEENS1_24CollectiveEpilogueBwdGQAISC_fSF_Li256ELb1ELb1EEENS1_19SingleTileSchedulerILb1ELb0ELb0ELi128EEEEEEEEEvNT_6ParamsE)
	.align		4
        /*0044*/ 	.word	index@(__assertfail)
	.align		4
        /*0048*/ 	.word	index@(_ZN7cutlass13device_kernelIN5flash11enable_sm90INS1_16FlashAttnBwdSm90INS1_25CollectiveMainloopBwdSm90ILi2ELi2ELi2EN4cute5tupleIJNS5_1CILi1EEES8_S8_EEENS6_IJNS7_ILi128EEESA_NS7_ILi64EEEEEENS_6half_tEfNS_4arch4Sm90ELb0ELb1ELb1ELb0ELb0ELb1ELb0ELb0ELi2ELi1ELi2ELi2ELb0EEENS1_21CollectiveEpilogueBwdISC_SD_SF_Li256ELb0ELb0ELi1EEENS1_19SingleTileSchedulerILb0ELb0ELb0ELi128EEEEEEEEEvNT_6ParamsE)
	.align		4
        /*004c*/ 	.word	index@(__assertfail)
	.align		4
        /*0050*/ 	.word	index@(_ZN7cutlass13device_kernelIN5flash11enable_sm90INS1_16FlashAttnBwdSm90INS1_25CollectiveMainloopBwdSm90ILi2ELi2ELi2EN4cute5tupleIJNS5_1CILi1EEES8_S8_EEENS6_IJNS7_ILi128EEESA_NS7_ILi64EEEEEENS_6half_tEfNS_4arch4Sm90ELb0ELb1ELb1ELb0ELb1ELb1ELb0ELb0ELi2ELi1ELi2ELi2ELb0EEENS1_21CollectiveEpilogueBwdISC_SD_SF_Li256ELb0ELb0ELi1EEENS1_19SingleTileSchedulerILb0ELb0ELb0ELi128EEEEEEEEEvNT_6ParamsE)
	.align		4
        /*0054*/ 	.word	index@(__assertfail)
	.align		4
        /*0058*/ 	.word	index@(_ZN7cutlass13device_kernelIN5flash11enable_sm90INS1_16FlashAttnBwdSm90INS1_25CollectiveMainloopBwdSm90ILi2ELi2ELi2EN4cute5tupleIJNS5_1CILi1EEES8_S8_EEENS6_IJNS7_ILi128EEESA_NS7_ILi64EEEEEENS_6half_tEfNS_4arch4Sm90ELb0ELb1ELb1ELb0ELb0ELb1ELb0ELb0ELi2ELi1ELi2ELi2ELb0EEENS1_24CollectiveEpilogueBwdGQAISC_fSF_Li256ELb0ELb0EEENS1_19SingleTileSchedulerILb0ELb0ELb0ELi128EEEEEEEEEvNT_6ParamsE)
	.align		4
        /*005c*/ 	.word	index@(__assertfail)
	.align		4
        /*0060*/ 	.word	index@(_ZN7cutlass13device_kernelIN5flash11enable_sm90INS1_16FlashAttnBwdSm90INS1_25CollectiveMainloopBwdSm90ILi2ELi2ELi2EN4cute5tupleIJNS5_1CILi1EEES8_S8_EEENS6_IJNS7_ILi128EEESA_NS7_ILi64EEEEEENS_6half_tEfNS_4arch4Sm90ELb0ELb1ELb1ELb0ELb1ELb1ELb0ELb0ELi2ELi1ELi2ELi2ELb0EEENS1_24CollectiveEpilogueBwdGQAISC_fSF_Li256ELb0ELb1EEENS1_19SingleTileSchedulerILb0ELb0ELb0ELi128EEEEEEEEEvNT_6ParamsE)
	.align		4
        /*0064*/ 	.word	index@(__assertfail)
	.align		4
        /*0068*/ 	.word	index@(_ZN7cutlass13device_kernelIN5flash11enable_sm90INS1_16FlashAttnBwdSm90INS1_25CollectiveMainloopBwdSm90ILi2ELi2ELi2EN4cute5tupleIJNS5_1CILi1EEES8_S8_EEENS6_IJNS7_ILi128EEESA_NS7_ILi64EEEEEENS_6half_tEfNS_4arch4Sm90ELb0ELb1ELb1ELb1ELb0ELb1ELb0ELb0ELi2ELi1ELi2ELi2ELb0EEENS1_21CollectiveEpilogueBwdISC_SD_SF_Li256ELb1ELb0ELi1EEENS1_19SingleTileSchedulerILb1ELb0ELb0ELi128EEEEEEEEEvNT_6ParamsE)
	.align		4
        /*006c*/ 	.word	index@(__assertfail)
	.align		4
        /*0070*/ 	.word	index@(_ZN7cutlass13device_kernelIN5flash11enable_sm90INS1_16FlashAttnBwdSm90INS1_25CollectiveMainloopBwdSm90ILi2ELi2ELi2EN4cute5tupleIJNS5_1CILi1EEES8_S8_EEENS6_IJNS7_ILi128EEESA_NS7_ILi64EEEEEENS_6half_tEfNS_4arch4Sm90ELb0ELb1ELb1ELb1ELb1ELb1ELb0ELb0ELi2ELi1ELi2ELi2ELb0EEENS1_21CollectiveEpilogueBwdISC_SD_SF_Li256ELb1ELb0ELi1EEENS1_19SingleTileSchedulerILb1ELb0ELb0ELi128EEEEEEEEEvNT_6ParamsE)
	.align		4
        /*0074*/ 	.word	index@(__assertfail)
	.align		4
        /*0078*/ 	.word	index@(_ZN7cutlass13device_kernelIN5flash11enable_sm90INS1_16FlashAttnBwdSm90INS1_25CollectiveMainloopBwdSm90ILi2ELi2ELi2EN4cute5tupleIJNS5_1CILi1EEES8_S8_EEENS6_IJNS7_ILi128EEESA_NS7_ILi64EEEEEENS_6half_tEfNS_4arch4Sm90ELb0ELb1ELb1ELb1ELb0ELb1ELb0ELb0ELi2ELi1ELi2ELi2ELb0EEENS1_24CollectiveEpilogueBwdGQAISC_fSF_Li256ELb1ELb0EEENS1_19SingleTileSchedulerILb1ELb0ELb0ELi128EEEEEEEEEvNT_6ParamsE)
	.align		4
        /*007c*/ 	.word	index@(__assertfail)
	.align		4
        /*0080*/ 	.word	index@(_ZN7cutlass13device_kernelIN5flash11enable_sm90INS1_16FlashAttnBwdSm90INS1_25CollectiveMainloopBwdSm90ILi2ELi2ELi2EN4cute5tupleIJNS5_1CILi1EEES8_S8_EEENS6_IJNS7_ILi128EEESA_NS7_ILi64EEEEEENS_6half_tEfNS_4arch4Sm90ELb0ELb1ELb1ELb1ELb1ELb1ELb0ELb0ELi2ELi1ELi2ELi2ELb0EEENS1_24CollectiveEpilogueBwdGQAISC_fSF_Li256ELb1ELb1EEENS1_19SingleTileSchedulerILb1ELb0ELb0ELi128EEEEEEEEEvNT_6ParamsE)
	.align		4
        /*0084*/ 	.word	index@(__assertfail)
	.align		4
        /*0088*/ 	.word	index@(_ZN7cutlass13device_kernelIN5flash11enable_sm90INS1_16FlashAttnBwdSm90INS1_25CollectiveMainloopBwdSm90ILi2ELi2ELi2EN4cute5tupleIJNS5_1CILi1EEES8_S8_EEENS6_IJNS7_ILi96EEENS7_ILi128EEENS7_ILi64EEEEEENS_6half_tEfNS_4arch4Sm90ELb1ELb0ELb1ELb0ELb0ELb1ELb0ELb1ELi2ELi1ELi2ELi2ELb0EEENS1_21CollectiveEpilogueBwdISD_SE_SG_Li256ELb0ELb0ELi1EEENS1_25SingleTileBwdLPTSchedulerILb0ELi128ELb0EEEEEEEEEvNT_6ParamsE)
	.align		4
        /*008c*/ 	.word	index@(__assertfail)
	.align		4
        /*0090*/ 	.word	index@(_ZN7cutlass13device_kernelIN5flash11enable_sm90INS1_16FlashAttnBwdSm90INS1_25CollectiveMainloopBwdSm90ILi2ELi2ELi2EN4cute5tupleIJNS5_1CILi1EEES8_S8_EEENS6_IJNS7_ILi96EEENS7_ILi128EEENS7_ILi64EEEEEENS_6half_tEfNS_4arch4Sm90ELb1ELb0ELb1ELb0ELb1ELb1ELb0ELb1ELi2ELi1ELi2ELi2ELb0EEENS1_21CollectiveEpilogueBwdISD_SE_SG_Li256ELb0ELb0ELi1EEENS1_25SingleTileBwdLPTSchedulerILb0ELi128ELb1EEEEEEEEEvNT_6ParamsE)
	.align		4
        /*0094*/ 	.word	index@(__assertfail)
	.align		4
        /*0098*/ 	.word	index@(_ZN7cutlass13device_kernelIN5flash11enable_sm90INS1_16FlashAttnBwdSm90INS1_25CollectiveMainloopBwdSm90ILi2ELi2ELi2EN4cute5tupleIJNS5_1CILi1EEES8_S8_EEENS6_IJNS7_ILi96EEENS7_ILi128EEENS7_ILi64EEEEEENS_6half_tEfNS_4arch4Sm90ELb1ELb0ELb1ELb0ELb0ELb1ELb0ELb1ELi2ELi1ELi2ELi2ELb0EEENS1_24CollectiveEpilogueBwdGQAISD_fSG_Li256ELb0ELb0EEENS1_25SingleTileBwdLPTSchedulerILb0ELi128ELb0EEEEEEEEEvNT_6ParamsE)
	.align		4
        /*009c*/ 	.word	index@(__assertfail)
	.align		4
        /*00a0*/ 	.word	index@(_ZN7cutlass13device_kernelIN5flash11enable_sm90INS1_16FlashAttnBwdSm90INS1_25CollectiveMainloopBwdSm90ILi2ELi2ELi2EN4cute5tupleIJNS5_1CILi1EEES8_S8_EEENS6_IJNS7_ILi96EEENS7_ILi128EEENS7_ILi64EEEEEENS_6half_tEfNS_4arch4Sm90ELb1ELb0ELb1ELb0ELb1ELb1ELb0ELb1ELi2ELi1ELi2ELi2ELb0EEENS1_24CollectiveEpilogueBwdGQAISD_fSG_Li256ELb0ELb1EEENS1_25SingleTileBwdLPTSchedulerILb0ELi128ELb1EEEEEEEEEvNT_6ParamsE)
	.align		4
        /*00a4*/ 	.word	index@(__assertfail)
	.align		4
        /*00a8*/ 	.word	index@(_ZN7cutlass13device_kernelIN5flash11enable_sm90INS1_16FlashAttnBwdSm90INS1_25CollectiveMainloopBwdSm90ILi2ELi2ELi2EN4cute5tupleIJNS5_1CILi1EEES8_S8_EEENS6_IJNS7_ILi96EEENS7_ILi128EEENS7_ILi64EEEEEENS_6half_tEfNS_4arch4Sm90ELb1ELb0ELb1ELb1ELb0ELb1ELb0ELb1ELi2ELi1ELi2ELi2ELb0EEENS1_21CollectiveEpilogueBwdISD_SE_SG_Li256ELb1ELb0ELi1EEENS1_25SingleTileBwdLPTSchedulerILb1ELi128ELb0EEEEEEEEEvNT_6ParamsE)
	.align		4
        /*00ac*/ 	.word	index@(__assertfail)
	.align		4
        /*00b0*/ 	.word	index@(_ZN7cutlass13device_kernelIN5flash11enable_sm90INS1_16FlashAttnBwdSm90INS1_25CollectiveMainloopBwdSm90ILi2ELi2ELi2EN4cute5tupleIJNS5_1CILi1EEES8_S8_EEENS6_IJNS7_ILi96EEENS7_ILi128EEENS7_ILi64EEEEEENS_6half_tEfNS_4arch4Sm90ELb1ELb0ELb1ELb1ELb1ELb1ELb0ELb1ELi2ELi1ELi2ELi2ELb0EEENS1_21CollectiveEpilogueBwdISD_SE_SG_Li256ELb1ELb0ELi1EEENS1_25SingleTileBwdLPTSchedulerILb1ELi128ELb1EEEEEEEEEvNT_6ParamsE)
	.align		4
        /*00b4*/ 	.word	index@(__assertfail)
	.align		4
        /*00b8*/ 	.word	index@(_ZN7cutlass13device_kernelIN5flash11enable_sm90INS1_16FlashAttnBwdSm90INS1_25CollectiveMainloopBwdSm90ILi2ELi2ELi2EN4cute5tupleIJNS5_1CILi1EEES8_S8_EEENS6_IJNS7_ILi96EEENS7_ILi128EEENS7_ILi64EEEEEENS_6half_tEfNS_4arch4Sm90ELb1ELb0ELb1ELb1ELb0ELb1ELb0ELb1ELi2ELi1ELi2ELi2ELb0EEENS1_24CollectiveEpilogueBwdGQAISD_fSG_Li256ELb1ELb0EEENS1_25SingleTileBwdLPTSchedulerILb1ELi128ELb0EEEEEEEEEvNT_6ParamsE)
	.align		4
        /*00bc*/ 	.word	index@(__assertfail)
	.align		4
        /*00c0*/ 	.word	index@(_ZN7cutlass13device_kernelIN5flash11enable_sm90INS1_16FlashAttnBwdSm90INS1_25CollectiveMainloopBwdSm90ILi2ELi2ELi2EN4cute5tupleIJNS5_1CILi1EEES8_S8_EEENS6_IJNS7_ILi96EEENS7_ILi128EEENS7_ILi64EEEEEENS_6half_tEfNS_4arch4Sm90ELb1ELb0ELb1ELb1ELb1ELb1ELb0ELb1ELi2ELi1ELi2ELi2ELb0EEENS1_24CollectiveEpilogueBwdGQAISD_fSG_Li256ELb1ELb1EEENS1_25SingleTileBwdLPTSchedulerILb1ELi128ELb1EEEEEEEEEvNT_6ParamsE)
	.align		4
        /*00c4*/ 	.word	index@(__assertfail)
	.align		4
        /*00c8*/ 	.word	index@(_ZN7cutlass13device_kernelIN5flash11enable_sm90INS1_16FlashAttnBwdSm90INS1_25CollectiveMainloopBwdSm90ILi2ELi2ELi2EN4cute5tupleIJNS5_1CILi1EEES8_S8_EEENS6_IJNS7_ILi128EEESA_NS7_ILi64EEEEEENS_6half_tEfNS_4arch4Sm90ELb0ELb0ELb0ELb0ELb0ELb1ELb0ELb0ELi2ELi1ELi2ELi2ELb0EEENS1_21CollectiveEpilogueBwdISC_SD_SF_Li256ELb0ELb0ELi1EEENS1_19SingleTileSchedulerILb0ELb0ELb0ELi128EEEEEEEEEvNT_6ParamsE)
	.align		4
        /*00cc*/ 	.word	index@(__assertfail)
	.align		4
        /*00d0*/ 	.word	index@(_ZN7cutlass13device_kernelIN5flash11enable_sm90INS1_16FlashAttnBwdSm90INS1_25CollectiveMainloopBwdSm90ILi2ELi2ELi2EN4cute5tupleIJNS5_1CILi1EEES8_S8_EEENS6_IJNS7_ILi128EEESA_NS7_ILi64EEEEEENS_6half_tEfNS_4arch4Sm90ELb0ELb0ELb0ELb0ELb1ELb1ELb0ELb0ELi2ELi1ELi2ELi2ELb0EEENS1_21CollectiveEpilogueBwdISC_SD_SF_Li256ELb0ELb0ELi1EEENS1_19SingleTileSchedulerILb0ELb0ELb0ELi128EEEEEEEEEvNT_6ParamsE)
	.align		4
        /*00d4*/ 	.word	index@(__assertfail)
	.align		4
        /*00d8*/ 	.word	index@(_ZN7cutlass13device_kernelIN5flash11enable_sm90INS1_16FlashAttnBwdSm90INS1_25CollectiveMainloopBwdSm90ILi2ELi2ELi2EN4cute5tupleIJNS5_1CILi1EEES8_S8_EEENS6_IJNS7_ILi128EEESA_NS7_ILi64EEEEEENS_6half_tEfNS_4arch4Sm90ELb0ELb0ELb0ELb0ELb0ELb1ELb0ELb0ELi2ELi1ELi2ELi2ELb0EEENS1_24CollectiveEpilogueBwdGQAISC_fSF_Li256ELb0ELb0EEENS1_19SingleTileSchedulerILb0ELb0ELb0ELi128EEEEEEEEEvNT_6ParamsE)
	.align		4
        /*00dc*/ 	.word	index@(__assertfail)
	.align		4
        /*00e0*/ 	.word	index@(_ZN7cutlass13device_kernelIN5flash11enable_sm90INS1_16FlashAttnBwdSm90INS1_25CollectiveMainloopBwdSm90ILi2ELi2ELi2EN4cute5tupleIJNS5_1CILi1EEES8_S8_EEENS6_IJNS7_ILi128EEESA_NS7_ILi64EEEEEENS_6half_tEfNS_4arch4Sm90ELb0ELb0ELb0ELb0ELb1ELb1ELb0ELb0ELi2ELi1ELi2ELi2ELb0EEENS1_24CollectiveEpilogueBwdGQAISC_fSF_Li256ELb0ELb1EEENS1_19SingleTileSchedulerILb0ELb0ELb0ELi128EEEEEEEEEvNT_6ParamsE)
	.align		4
        /*00e4*/ 	.word	index@(__assertfail)
	.align		4
        /*00e8*/ 	.word	index@(_ZN7cutlass13device_kernelIN5flash11enable_sm90INS1_16FlashAttnBwdSm90INS1_25CollectiveMainloopBwdSm90ILi2ELi2ELi2EN4cute5tupleIJNS5_1CILi1EEES8_S8_EEENS6_IJNS7_ILi128EEESA_NS7_ILi64EEEEEENS_6half_tEfNS_4arch4Sm90ELb0ELb0ELb0ELb1ELb0ELb1ELb0ELb0ELi2ELi1ELi2ELi2ELb0EEENS1_21CollectiveEpilogueBwdISC_SD_SF_Li256ELb1ELb0ELi1EEENS1_19SingleTileSchedulerILb1ELb0ELb0ELi128EEEEEEEEEvNT_6ParamsE)
	.align		4
        /*00ec*/ 	.word	index@(__assertfail)
	.align		4
        /*00f0*/ 	.word	index@(_ZN7cutlass13device_kernelIN5flash11enable_sm90INS1_16FlashAttnBwdSm90INS1_25CollectiveMainloopBwdSm90ILi2ELi2ELi2EN4cute5tupleIJNS5_1CILi1EEES8_S8_EEENS6_IJNS7_ILi128EEESA_NS7_ILi64EEEEEENS_6half_tEfNS_4arch4Sm90ELb0ELb0ELb0ELb1ELb1ELb1ELb0ELb0ELi2ELi1ELi2ELi2ELb0EEENS1_21CollectiveEpilogueBwdISC_SD_SF_Li256ELb1ELb0ELi1EEENS1_19SingleTileSchedulerILb1ELb0ELb0ELi128EEEEEEEEEvNT_6ParamsE)
	.align		4
        /*00f4*/ 	.word	index@(__assertfail)
	.align		4
        /*00f8*/ 	.word	index@(_ZN7cutlass13device_kernelIN5flash11enable_sm90INS1_16FlashAttnBwdSm90INS1_25CollectiveMainloopBwdSm90ILi2ELi2ELi2EN4cute5tupleIJNS5_1CILi1EEES8_S8_EEENS6_IJNS7_ILi128EEESA_NS7_ILi64EEEEEENS_6half_tEfNS_4arch4Sm90ELb0ELb0ELb0ELb1ELb0ELb1ELb0ELb0ELi2ELi1ELi2ELi2ELb0EEENS1_24CollectiveEpilogueBwdGQAISC_fSF_Li256ELb1ELb0EEENS1_19SingleTileSchedulerILb1ELb0ELb0ELi128EEEEEEEEEvNT_6ParamsE)
	.align		4
        /*00fc*/ 	.word	index@(__assertfail)
	.align		4
        /*0100*/ 	.word	index@(_ZN7cutlass13device_kernelIN5flash11enable_sm90INS1_16FlashAttnBwdSm90INS1_25CollectiveMainloopBwdSm90ILi2ELi2ELi2EN4cute5tupleIJNS5_1CILi1EEES8_S8_EEENS6_IJNS7_ILi128EEESA_NS7_ILi64EEEEEENS_6half_tEfNS_4arch4Sm90ELb0ELb0ELb0ELb1ELb1ELb1ELb0ELb0ELi2ELi1ELi2ELi2ELb0EEENS1_24CollectiveEpilogueBwdGQAISC_fSF_Li256ELb1ELb1EEENS1_19SingleTileSchedulerILb1ELb0ELb0ELi128EEEEEEEEEvNT_6ParamsE)
	.align		4
        /*0104*/ 	.word	index@(__assertfail)
	.align		4
        /*0108*/ 	.word	index@(_ZN7cutlass13device_kernelIN5flash11enable_sm90INS1_16FlashAttnBwdSm90INS1_25CollectiveMainloopBwdSm90ILi2ELi2ELi2EN4cute5tupleIJNS5_1CILi1EEES8_S8_EEENS6_IJNS7_ILi128EEESA_NS7_ILi64EEEEEENS_6half_tEfNS_4arch4Sm90ELb0ELb1ELb0ELb0ELb0ELb1ELb0ELb0ELi2ELi1ELi2ELi2ELb0EEENS1_21CollectiveEpilogueBwdISC_SD_SF_Li256ELb0ELb0ELi1EEENS1_19SingleTileSchedulerILb0ELb0ELb0ELi128EEEEEEEEEvNT_6ParamsE)
	.align		4
        /*010c*/ 	.word	index@(__assertfail)
	.align		4
        /*0110*/ 	.word	index@(_ZN7cutlass13device_kernelIN5flash11enable_sm90INS1_16FlashAttnBwdSm90INS1_25CollectiveMainloopBwdSm90ILi2ELi2ELi2EN4cute5tupleIJNS5_1CILi1EEES8_S8_EEENS6_IJNS7_ILi128EEESA_NS7_ILi64EEEEEENS_6half_tEfNS_4arch4Sm90ELb0ELb1ELb0ELb0ELb1ELb1ELb0ELb0ELi2ELi1ELi2ELi2ELb0EEENS1_21CollectiveEpilogueBwdISC_SD_SF_Li256ELb0ELb0ELi1EEENS1_19SingleTileSchedulerILb0ELb0ELb0ELi128EEEEEEEEEvNT_6ParamsE)
	.align		4
        /*0114*/ 	.word	index@(__assertfail)
	.align		4
        /*0118*/ 	.word	index@(_ZN7cutlass13device_kernelIN5flash11enable_sm90INS1_16FlashAttnBwdSm90INS1_25CollectiveMainloopBwdSm90ILi2ELi2ELi2EN4cute5tupleIJNS5_1CILi1EEES8_S8_EEENS6_IJNS7_ILi128EEESA_NS7_ILi64EEEEEENS_6half_tEfNS_4arch4Sm90ELb0ELb1ELb0ELb0ELb0ELb1ELb0ELb0ELi2ELi1ELi2ELi2ELb0EEENS1_24CollectiveEpilogueBwdGQAISC_fSF_Li256ELb0ELb0EEENS1_19SingleTileSchedulerILb0ELb0ELb0ELi128EEEEEEEEEvNT_6ParamsE)
	.align		4
        /*011c*/ 	.word	index@(__assertfail)
	.align		4
        /*0120*/ 	.word	index@(_ZN7cutlass13device_kernelIN5flash11enable_sm90INS1_16FlashAttnBwdSm90INS1_25CollectiveMainloopBwdSm90ILi2ELi2ELi2EN4cute5tupleIJNS5_1CILi1EEES8_S8_EEENS6_IJNS7_ILi128EEESA_NS7_ILi64EEEEEENS_6half_tEfNS_4arch4Sm90ELb0ELb1ELb0ELb0ELb1ELb1ELb0ELb0ELi2ELi1ELi2ELi2ELb0EEENS1_24CollectiveEpilogueBwdGQAISC_fSF_Li256ELb0ELb1EEENS1_19SingleTileSchedulerILb0ELb0ELb0ELi128EEEEEEEEEvNT_6ParamsE)
	.align		4
        /*0124*/ 	.word	index@(__assertfail)
	.align		4
        /*0128*/ 	.word	index@(_ZN7cutlass13device_kernelIN5flash11enable_sm90INS1_16FlashAttnBwdSm90INS1_25CollectiveMainloopBwdSm90ILi2ELi2ELi2EN4cute5tupleIJNS5_1CILi1EEES8_S8_EEENS6_IJNS7_ILi128EEESA_NS7_ILi64EEEEEENS_6half_tEfNS_4arch4Sm90ELb0ELb1ELb0ELb1ELb0ELb1ELb0ELb0ELi2ELi1ELi2ELi2ELb0EEENS1_21CollectiveEpilogueBwdISC_SD_SF_Li256ELb1ELb0ELi1EEENS1_19SingleTileSchedulerILb1ELb0ELb0ELi128EEEEEEEEEvNT_6ParamsE)
	.align		4
        /*012c*/ 	.word	index@(__assertfail)
	.align		4
        /*0130*/ 	.word	index@(_ZN7cutlass13device_kernelIN5flash11enable_sm90INS1_16FlashAttnBwdSm90INS1_25CollectiveMainloopBwdSm90ILi2ELi2ELi2EN4cute5tupleIJNS5_1CILi1EEES8_S8_EEENS6_IJNS7_ILi128EEESA_NS7_ILi64EEEEEENS_6half_tEfNS_4arch4Sm90ELb0ELb1ELb0ELb1ELb1ELb1ELb0ELb0ELi2ELi1ELi2ELi2ELb0EEENS1_21CollectiveEpilogueBwdISC_SD_SF_Li256ELb1ELb0ELi1EEENS1_19SingleTileSchedulerILb1ELb0ELb0ELi128EEEEEEEEEvNT_6ParamsE)
	.align		4
        /*0134*/ 	.word	index@(__assertfail)
	.align		4
        /*0138*/ 	.word	index@(_ZN7cutlass13device_kernelIN5flash11enable_sm90INS1_16FlashAttnBwdSm90INS1_25CollectiveMainloopBwdSm90ILi2ELi2ELi2EN4cute5tupleIJNS5_1CILi1EEES8_S8_EEENS6_IJNS7_ILi128EEESA_NS7_ILi64EEEEEENS_6half_tEfNS_4arch4Sm90ELb0ELb1ELb0ELb1ELb0ELb1ELb0ELb0ELi2ELi1ELi2ELi2ELb0EEENS1_24CollectiveEpilogueBwdGQAISC_fSF_Li256ELb1ELb0EEENS1_19SingleTileSchedulerILb1ELb0ELb0ELi128EEEEEEEEEvNT_6ParamsE)
	.align		4
        /*013c*/ 	.word	index@(__assertfail)
	.align		4
        /*0140*/ 	.word	index@(_ZN7cutlass13device_kernelIN5flash11enable_sm90INS1_16FlashAttnBwdSm90INS1_25CollectiveMainloopBwdSm90ILi2ELi2ELi2EN4cute5tupleIJNS5_1CILi1EEES8_S8_EEENS6_IJNS7_ILi128EEESA_NS7_ILi64EEEEEENS_6half_tEfNS_4arch4Sm90ELb0ELb1ELb0ELb1ELb1ELb1ELb0ELb0ELi2ELi1ELi2ELi2ELb0EEENS1_24CollectiveEpilogueBwdGQAISC_fSF_Li256ELb1ELb1EEENS1_19SingleTileSchedulerILb1ELb0ELb0ELi128EEEEEEEEEvNT_6ParamsE)
	.align		4
        /*0144*/ 	.word	index@(__assertfail)
	.align		4
        /*0148*/ 	.word	index@(_ZN7cutlass13device_kernelIN5flash11enable_sm90INS1_16FlashAttnBwdSm90INS1_25CollectiveMainloopBwdSm90ILi2ELi2ELi2EN4cute5tupleIJNS5_1CILi1EEES8_S8_EEENS6_IJNS7_ILi128EEESA_NS7_ILi64EEEEEENS_6half_tEfNS_4arch4Sm90ELb1ELb0ELb0ELb0ELb0ELb1ELb0ELb0ELi2ELi1ELi2ELi2ELb0EEENS1_21CollectiveEpilogueBwdISC_SD_SF_Li256ELb0ELb0ELi1EEENS1_25SingleTileBwdLPTSchedulerILb0ELi128ELb0EEEEEEEEEvNT_6ParamsE)
	.align		4
        /*014c*/ 	.word	index@(__assertfail)
	.align		4
        /*0150*/ 	.word	index@(_ZN7cutlass13device_kernelIN5flash11enable_sm90INS1_16FlashAttnBwdSm90INS1_25CollectiveMainloopBwdSm90ILi2ELi2ELi2EN4cute5tupleIJNS5_1CILi1EEES8_S8_EEENS6_IJNS7_ILi128EEESA_NS7_ILi64EEEEEENS_6half_tEfNS_4arch4Sm90ELb1ELb0ELb0ELb0ELb1ELb1ELb0ELb0ELi2ELi1ELi2ELi2ELb0EEENS1_21CollectiveEpilogueBwdISC_SD_SF_Li256ELb0ELb0ELi1EEENS1_25SingleTileBwdLPTSchedulerILb0ELi128ELb1EEEEEEEEEvNT_6ParamsE)
	.align		4
        /*0154*/ 	.word	index@(__assertfail)
	.align		4
        /*0158*/ 	.word	index@(_ZN7cutlass13device_kernelIN5flash11enable_sm90INS1_16FlashAttnBwdSm90INS1_25CollectiveMainloopBwdSm90ILi2ELi2ELi2EN4cute5tupleIJNS5_1CILi1EEES8_S8_EEENS6_IJNS7_ILi128EEESA_NS7_ILi64EEEEEENS_6half_tEfNS_4arch4Sm90ELb1ELb0ELb0ELb0ELb0ELb1ELb0ELb0ELi2ELi1ELi2ELi2ELb0EEENS1_24CollectiveEpilogueBwdGQAISC_fSF_Li256ELb0ELb0EEENS1_25SingleTileBwdLPTSchedulerILb0ELi128ELb0EEEEEEEEEvNT_6ParamsE)
	.align		4
        /*015c*/ 	.word	index@(__assertfail)
	.align		4
        /*0160*/ 	.word	index@(_ZN7cutlass13device_kernelIN5flash11enable_sm90INS1_16FlashAttnBwdSm90INS1_25CollectiveMainloopBwdSm90ILi2ELi2ELi2EN4cute5tupleIJNS5_1CILi1EEES8_S8_EEENS6_IJNS7_ILi128EEESA_NS7_ILi64EEEEEENS_6half_tEfNS_4arch4Sm90ELb1ELb0ELb0ELb0ELb1ELb1ELb0ELb0ELi2ELi1ELi2ELi2ELb0EEENS1_24CollectiveEpilogueBwdGQAISC_fSF_Li256ELb0ELb1EEENS1_25SingleTileBwdLPTSchedulerILb0ELi128ELb1EEEEEEEEEvNT_6ParamsE)
	.align		4
        /*0164*/ 	.word	index@(__assertfail)
	.align		4
        /*0168*/ 	.word	index@(_ZN7cutlass13device_kernelIN5flash11enable_sm90INS1_16FlashAttnBwdSm90INS1_25CollectiveMainloopBwdSm90ILi2ELi2ELi2EN4cute5tupleIJNS5_1CILi1EEES8_S8_EEENS6_IJNS7_ILi128EEESA_NS7_ILi64EEEEEENS_6half_tEfNS_4arch4Sm90ELb1ELb0ELb0ELb1ELb0ELb1ELb0ELb0ELi2ELi1ELi2ELi2ELb0EEENS1_21CollectiveEpilogueBwdISC_SD_SF_Li256ELb1ELb0ELi1EEENS1_25SingleTileBwdLPTSchedulerILb1ELi128ELb0EEEEEEEEEvNT_6ParamsE)
	.align		4
        /*016c*/ 	.word	index@(__assertfail)
	.align		4
        /*0170*/ 	.word	index@(_ZN7cutlass13device_kernelIN5flash11enable_sm90INS1_16FlashAttnBwdSm90INS1_25CollectiveMainloopBwdSm90ILi2ELi2ELi2EN4cute5tupleIJNS5_1CILi1EEES8_S8_EEENS6_IJNS7_ILi128EEESA_NS7_ILi64EEEEEENS_6half_tEfNS_4arch4Sm90ELb1ELb0ELb0ELb1ELb1ELb1ELb0ELb0ELi2ELi1ELi2ELi2ELb0EEENS1_21CollectiveEpilogueBwdISC_SD_SF_Li256ELb1ELb0ELi1EEENS1_25SingleTileBwdLPTSchedulerILb1ELi128ELb1EEEEEEEEEvNT_6ParamsE)
	.align		4
        /*0174*/ 	.word	index@(__assertfail)
	.align		4
        /*0178*/ 	.word	index@(_ZN7cutlass13device_kernelIN5flash11enable_sm90INS1_16FlashAttnBwdSm90INS1_25CollectiveMainloopBwdSm90ILi2ELi2ELi2EN4cute5tupleIJNS5_1CILi1EEES8_S8_EEENS6_IJNS7_ILi128EEESA_NS7_ILi64EEEEEENS_6half_tEfNS_4arch4Sm90ELb1ELb0ELb0ELb1ELb0ELb1ELb0ELb0ELi2ELi1ELi2ELi2ELb0EEENS1_24CollectiveEpilogueBwdGQAISC_fSF_Li256ELb1ELb0EEENS1_25SingleTileBwdLPTSchedulerILb1ELi128ELb0EEEEEEEEEvNT_6ParamsE)
	.align		4
        /*017c*/ 	.word	index@(__assertfail)
	.align		4
        /*0180*/ 	.word	index@(_ZN7cutlass13device_kernelIN5flash11enable_sm90INS1_16FlashAttnBwdSm90INS1_25CollectiveMainloopBwdSm90ILi2ELi2ELi2EN4cute5tupleIJNS5_1CILi1EEES8_S8_EEENS6_IJNS7_ILi128EEESA_NS7_ILi64EEEEEENS_6half_tEfNS_4arch4Sm90ELb1ELb0ELb0ELb1ELb1ELb1ELb0ELb0ELi2ELi1ELi2ELi2ELb0EEENS1_24CollectiveEpilogueBwdGQAISC_fSF_Li256ELb1ELb1EEENS1_25SingleTileBwdLPTSchedulerILb1ELi128ELb1EEEEEEEEEvNT_6ParamsE)
	.align		4
        /*0184*/ 	.word	index@(__assertfail)
	.align		4
        /*0188*/ 	.word	0x00000000
	.align		4
        /*018c*/ 	.word	0xfffffffe
	.align		4
        /*0190*/ 	.word	0x00000000
	.align		4
        /*0194*/ 	.word	0xfffffffd
	.align		4
        /*0198*/ 	.word	0x00000000
	.align		4
        /*019c*/ 	.word	0xfffffffc


//--------------------- .nv.constant4             --------------------------
	.section	.nv.constant4,"a",@progbits
	.align	8
	.align		8
.nv.constant4:
        /*0000*/ 	.dword	__assertfail
	.align		8
        /*0008*/ 	.dword	__unnamed_1
	.align		8
        /*0010*/ 	.dword	__unnamed_2
	.align		8
        /*0018*/ 	.dword	__unnamed_3
	.align		8
        /*0020*/ 	.dword	__unnamed_4
	.align		8
        /*0028*/ 	.dword	__unnamed_5
	.align		8
        /*0030*/ 	.dword	__unnamed_6
	.align		8
        /*0038*/ 	.dword	_ZN76_INTERNAL_e9716c89_40_flash_bwd_hdim64_fp16_softcapall_sm90_cu_8e232a79_36874cuda3std3__45__cpo5beginE
	.align		8
        /*0040*/ 	.dword	_ZN76_INTERNAL_e9716c89_40_flash_bwd_hdim64_fp16_softcapall_sm90_cu_8e232a79_36874cuda3std3__45__cpo3endE
	.align		8
        /*0048*/ 	.dword	_ZN76_INTERNAL_e9716c89_40_flash_bwd_hdim64_fp16_softcapall_sm90_cu_8e232a79_36874cuda3std3__45__cpo6cbeginE
	.align		8
        /*0050*/ 	.dword	_ZN76_INTERNAL_e9716c89_40_flash_bwd_hdim64_fp16_softcapall_sm90_cu_8e232a79_36874cuda3std3__45__cpo4cendE
	.align		8
        /*0058*/ 	.dword	_ZN76_INTERNAL_e9716c89_40_flash_bwd_hdim64_fp16_softcapall_sm90_cu_8e232a79_36874cuda3std3__478_GLOBAL__N__e9716c89_40_flash_bwd_hdim64_fp16_softcapall_sm90_cu_8e232a79_36876ignoreE
	.align		8
        /*0060*/ 	.dword	_ZN76_INTERNAL_e9716c89_40_flash_bwd_hdim64_fp16_softcapall_sm90_cu_8e232a79_36874cuda3std3__419piecewise_constructE
	.align		8
        /*0068*/ 	.dword	_ZN76_INTERNAL_e9716c89_40_flash_bwd_hdim64_fp16_softcapall_sm90_cu_8e232a79_36874cuda3std3__48in_placeE
	.align		8
        /*0070*/ 	.dword	_ZN76_INTERNAL_e9716c89_40_flash_bwd_hdim64_fp16_softcapall_sm90_cu_8e232a79_36874cuda3std6ranges3__45__cpo4swapE
	.align		8
        /*0078*/ 	.dword	_ZN76_INTERNAL_e9716c89_40_flash_bwd_hdim64_fp16_softcapall_sm90_cu_8e232a79_36874cuda3std6ranges3__45__cpo9iter_moveE
	.align		8
        /*0080*/ 	.dword	_ZN76_INTERNAL_e9716c89_40_flash_bwd_hdim64_fp16_softcapall_sm90_cu_8e232a79_36874cute7productE
	.align		8
        /*0088*/ 	.dword	_ZN76_INTERNAL_e9716c89_40_flash_bwd_hdim64_fp16_softcapall_sm90_cu_8e232a79_36874cute1_E
	.align		8
        /*0090*/ 	.dword	$str$23
	.align		8
        /*0098*/ 	.dword	$str$24


//--------------------- .text._ZN7cutlass13device_kernelIN5flash11enable_sm90INS1_16FlashAttnBwdSm90INS1_25CollectiveMainloopBwdSm90ILi2ELi2ELi2EN4cute5tupleIJNS5_1CILi1EEES8_S8_EEENS6_IJNS7_ILi128EEESA_NS7_ILi64EEEEEENS_6half_tEfNS_4arch4Sm90ELb0ELb0ELb1ELb0ELb0ELb1ELb0ELb0ELi2ELi1ELi2ELi2ELb0EEENS1_21CollectiveEpilogueBwdISC_SD_SF_Li256ELb0ELb0ELi1EEENS1_19SingleTileSchedulerILb0ELb0ELb0ELi128EEEEEEEEEvNT_6ParamsE --------------------------
	.section	.text._ZN7cutlass13device_kernelIN5flash11enable_sm90INS1_16FlashAttnBwdSm90INS1_25CollectiveMainloopBwdSm90ILi2ELi2ELi2EN4cute5tupleIJNS5_1CILi1EEES8_S8_EEENS6_IJNS7_ILi128EEESA_NS7_ILi64EEEEEENS_6half_tEfNS_4arch4Sm90ELb0ELb0ELb1ELb0ELb0ELb1ELb0ELb0ELi2ELi1ELi2ELi2ELb0EEENS1_21CollectiveEpilogueBwdISC_SD_SF_Li256ELb0ELb0ELi1EEENS1_19SingleTileSchedulerILb0ELb0ELb0ELi128EEEEEEEEEvNT_6ParamsE,"ax",@progbits
	.align	128
.text._ZN7cutlass13device_kernelIN5flash11enable_sm90INS1_16FlashAttnBwdSm90INS1_25CollectiveMainloopBwdSm90ILi2ELi2ELi2EN4cute5tupleIJNS5_1CILi1EEES8_S8_EEENS6_IJNS7_ILi128EEESA_NS7_ILi64EEEEEENS_6half_tEfNS_4arch4Sm90ELb0ELb0ELb1ELb0ELb0ELb1ELb0ELb0ELi2ELi1ELi2ELi2ELb0EEENS1_21CollectiveEpilogueBwdISC_SD_SF_Li256ELb0ELb0ELi1EEENS1_19SingleTileSchedulerILb0ELb0ELb0ELi128EEEEEEEEEvNT_6ParamsE:
        .type           _ZN7cutlass13device_kernelIN5flash11enable_sm90INS1_16FlashAttnBwdSm90INS1_25CollectiveMainloopBwdSm90ILi2ELi2ELi2EN4cute5tupleIJNS5_1CILi1EEES8_S8_EEENS6_IJNS7_ILi128EEESA_NS7_ILi64EEEEEENS_6half_tEfNS_4arch4Sm90ELb0ELb0ELb1ELb0ELb0ELb1ELb0ELb0ELi2ELi1ELi2ELi2ELb0EEENS1_21CollectiveEpilogueBwdISC_SD_SF_Li256ELb0ELb0ELi1EEENS1_19SingleTileSchedulerILb0ELb0ELb0ELi128EEEEEEEEEvNT_6ParamsE,@function
        .size           _ZN7cutlass13device_kernelIN5flash11enable_sm90INS1_16FlashAttnBwdSm90INS1_25CollectiveMainloopBwdSm90ILi2ELi2ELi2EN4cute5tupleIJNS5_1CILi1EEES8_S8_EEENS6_IJNS7_ILi128EEESA_NS7_ILi64EEEEEENS_6half_tEfNS_4arch4Sm90ELb0ELb0ELb1ELb0ELb0ELb1ELb0ELb0ELi2ELi1ELi2ELi2ELb0EEENS1_21CollectiveEpilogueBwdISC_SD_SF_Li256ELb0ELb0ELi1EEENS1_19SingleTileSchedulerILb0ELb0ELb0ELi128EEEEEEEEEvNT_6ParamsE,(.L_x_7374 - _ZN7cutlass13device_kernelIN5flash11enable_sm90INS1_16FlashAttnBwdSm90INS1_25CollectiveMainloopBwdSm90ILi2ELi2ELi2EN4cute5tupleIJNS5_1CILi1EEES8_S8_EEENS6_IJNS7_ILi128EEESA_NS7_ILi64EEEEEENS_6half_tEfNS_4arch4Sm90ELb0ELb0ELb1ELb0ELb0ELb1ELb0ELb0ELi2ELi1ELi2ELi2ELb0EEENS1_21CollectiveEpilogueBwdISC_SD_SF_Li256ELb0ELb0ELi1EEENS1_19SingleTileSchedulerILb0ELb0ELb0ELi128EEEEEEEEEvNT_6ParamsE)
        .other          _ZN7cutlass13device_kernelIN5flash11enable_sm90INS1_16FlashAttnBwdSm90INS1_25CollectiveMainloopBwdSm90ILi2ELi2ELi2EN4cute5tupleIJNS5_1CILi1EEES8_S8_EEENS6_IJNS7_ILi128EEESA_NS7_ILi64EEEEEENS_6half_tEfNS_4arch4Sm90ELb0ELb0ELb1ELb0ELb0ELb1ELb0ELb0ELi2ELi1ELi2ELi2ELb0EEENS1_21CollectiveEpilogueBwdISC_SD_SF_Li256ELb0ELb0ELi1EEENS1_19SingleTileSchedulerILb0ELb0ELb0ELi128EEEEEEEEEvNT_6ParamsE,@"STO_CUDA_ENTRY STV_DEFAULT"
_ZN7cutlass13device_kernelIN5flash11enable_sm90INS1_16FlashAttnBwdSm90INS1_25CollectiveMainloopBwdSm90ILi2ELi2ELi2EN4cute5tupleIJNS5_1CILi1EEES8_S8_EEENS6_IJNS7_ILi128EEESA_NS7_ILi64EEEEEENS_6half_tEfNS_4arch4Sm90ELb0ELb0ELb1ELb0ELb0ELb1ELb0ELb0ELi2ELi1ELi2ELi2ELb0EEENS1_21CollectiveEpilogueBwdISC_SD_SF_Li256ELb0ELb0ELi1EEENS1_19SingleTileSchedulerILb0ELb0ELb0ELi128EEEEEEEEEvNT_6ParamsE:
[----:B------:R-:W1:Y:S02]  /*0000*/  LDC R1, c[0x0][0x28] ;  /* 0x00000a00ff017b82 */ /* 0x000e640000000800 */
[----:B-1----:R-:W-:Y:S01]  /*0010*/  VIADD R1, R1, 0xffffff48 ;  /* 0xffffff4801017836 */ /* 0x002fe20000000000 */
[----:B------:R-:W1:Y:S01]  /*0020*/  S2R R3, SR_TID.X ;  /* 0x0000000000037919 */ /* 0x000e620000002100 */
[----:B------:R-:W-:Y:S01]  /*0030*/  ELECT P0, URZ, PT ;  /* 0x00000000003f782f */ /* 0x000fe20003800000 */
[----:B------:R-:W-:Y:S01]  /*0040*/  BSSY B0, `(.L_x_0) ;  /* 0x0000019000007945 */ /* 0x000fe20003800000 */
[----:B-1----:R-:W-:-:S05]  /*0050*/  SHF.R.U32.HI R0, RZ, 0x5, R3 ;  /* 0x00000005ff007819 */ /* 0x002fca0000011603 */
[----:B------:R-:W1:Y:S02]  /*0060*/  SHFL.IDX PT, R2, R0, RZ, 0x1f ;  /* 0x00001fff00027589 */ /* 0x000e6400000e0000 */
[----:B-1----:R-:W-:-:S13]  /*0070*/  ISETP.EQ.AND P0, PT, R2, RZ, P0 ;  /* 0x000000ff0200720c */ /* 0x002fda0000702270 */
[----:B------:R-:W-:Y:S05]  /*0080*/  @!P0 BRA `(.L_x_1) ;  /* 0x0000000000508947 */ /* 0x000fea0003800000 */
[----:B------:R-:W-:Y:S02]  /*0090*/  ULDC.64 UR4, c[0x0][0x198] ;  /* 0x0000660000047ab9 */ /* 0x000fe40000000a00 */
[----:B------:R-:W-:Y:S02]  /*00a0*/  UIADD3 UR6, UP0, UR4, 0xf0, URZ ;  /* 0x000000f004067890 */ /* 0x000fe4000ff1e03f */
[----:B------:R-:W-:Y:S02]  /*00b0*/  UIADD3 UR8, UP1, UR4, 0x1f0, URZ ;  /* 0x000001f004087890 */ /* 0x000fe4000ff3e03f */
[----:B------:R-:W-:Y:S02]  /*00c0*/  UIADD3 UR10, UP2, UR4, 0x2f0, URZ ;  /* 0x000002f0040a7890 */ /* 0x000fe4000ff5e03f */
[----:B------:R-:W-:Y:S02]  /*00d0*/  UIADD3 UR12, UP3, UR4, 0x3f0, URZ ;  /* 0x000003f0040c7890 */ /* 0x000fe4000ff7e03f */
[----:B------:R-:W-:-:S02]  /*00e0*/  UIADD3 UR14, UP4, UR4, 0x670, URZ ;  /* 0x00000670040e7890 */ /* 0x000fc4000ff9e03f */
[----:B------:R-:W-:Y:S02]  /*00f0*/  UIADD3.X UR7, URZ, UR5, URZ, UP0, !UPT ;  /* 0x000000053f077290 */ /* 0x000fe400087fe43f */
[----:B------:R-:W-:Y:S02]  /*0100*/  UIADD3 UR4, UP5, UR4, 0x770, URZ ;  /* 0x0000077004047890 */ /* 0x000fe4000ffbe03f */
[----:B------:R-:W-:Y:S02]  /*0110*/  UIADD3.X UR9, URZ, UR5, URZ, UP1, !UPT ;  /* 0x000000053f097290 */ /* 0x000fe40008ffe43f */
[----:B------:R-:W-:Y:S02]  /*0120*/  UIADD3.X UR11, URZ, UR5, URZ, UP2, !UPT ;  /* 0x000000053f0b7290 */ /* 0x000fe400097fe43f */
[----:B------:R-:W-:Y:S01]  /*0130*/  UIADD3.X UR13, URZ, UR5, URZ, UP3, !UPT ;  /* 0x000000053f0d7290 */ /* 0x000fe20009ffe43f */
[----:B------:R1:W-:Y:S01]  /*0140*/  UTMACCTL.PF [UR6] ;  /* 0x00000000060079b9 */ /* 0x0003e20008040000 */
[----:B------:R-:W-:-:S03]  /*0150*/  UIADD3.X UR15, URZ, UR5, URZ, UP4, !UPT ;  /* 0x000000053f0f7290 */ /* 0x000fc6000a7fe43f */
[----:B------:R1:W-:Y:S01]  /*0160*/  UTMACCTL.PF [UR8] ;  /* 0x00000000080079b9 */ /* 0x0003e20008040000 */
[----:B------:R-:W-:Y:S01]  /*0170*/  UIADD3.X UR5, URZ, UR5, URZ, UP5, !UPT ;  /* 0x000000053f057290 */ /* 0x000fe2000affe43f */
[----:B------:R1:W-:Y:S02]  /*0180*/  UTMACCTL.PF [UR10] ;  /* 0x000000000a0079b9 */ /* 0x0003e40008040000 */
[----:B------:R1:W-:Y:S02]  /*0190*/  UTMACCTL.PF [UR12] ;  /* 0x000000000c0079b9 */ /* 0x0003e40008040000 */
[----:B------:R1:W-:Y:S04]  /*01a0*/  UTMACCTL.PF [UR14] ;  /* 0x000000000e0079b9 */ /* 0x0003e80008040000 */
[----:B------:R1:W-:Y:S02]  /*01b0*/  UTMACCTL.PF [UR4] ;  /* 0x00000000040079b9 */ /* 0x0003e40008040000 */
[----:B-1----:R-:W-:Y:S01]  /*01c0*/  NOP ;  /* 0x0000000000007918 */ /* 0x002fe20000000000 */
.L_x_1:
[----:B------:R-:W-:Y:S05]  /*01d0*/  BSYNC B0 ;  /* 0x0000000000007941 */ /* 0x000fea0003800000 */
.L_x_0:
[----:B------:R-:W-:Y:S01]  /*01e0*/  VOTEU.ANY UP0, P0 ;  /* 0x00000000003f7886 */ /* 0x000fe20000000100 */
[----:B------:R-:W1:Y:S01]  /*01f0*/  SHFL.IDX PT, R2, R0, RZ, 0x1f ;  /* 0x00001fff00027589 */ /* 0x000e6200000e0000 */
[----:B------:R-:W-:Y:S01]  /*0200*/  UMOV UR4, 0x1 ;  /* 0x0000000100047882 */ /* 0x000fe20000000000 */
[----:B------:R-:W-:Y:S02]  /*0210*/  SHF.R.U32.HI R3, RZ, 0x7, R3 ;  /* 0x00000007ff037819 */ /* 0x000fe40000011603 */
[----:B------:R-:W2:Y:S01]  /*0220*/  @UP0 S2UR UR7, SR_CgaCtaId ;  /* 0x00000000000709c3 */ /* 0x000ea20000008800 */
[----:B------:R-:W-:Y:S01]  /*0230*/  @UP0 UMOV UR6, 0x400 ;  /* 0x0000040000060882 */ /* 0x000fe20000000000 */
[----:B------:R-:W-:-:S04]  /*0240*/  @UP0 UIADD3 UR4, -UR4, 0x100000, URZ ;  /* 0x0010000004040890 */ /* 0x000fc8000fffe13f */
[----:B------:R-:W-:Y:S02]  /*0250*/  @UP0 USHF.L.U32 UR5, UR4, 0xb, URZ ;  /* 0x0000000b04050899 */ /* 0x000fe4000800063f */
[----:B------:R-:W-:Y:S01]  /*0260*/  @UP0 USHF.L.U32 UR4, UR4, 0x1, URZ ;  /* 0x0000000104040899 */ /* 0x000fe2000800063f */
[----:B-1----:R-:W-:Y:S02]  /*0270*/  ISETP.NE.AND P1, PT, R2, RZ, PT ;  /* 0x000000ff0200720c */ /* 0x002fe40003f25270 */
[----:B------:R1:W3:Y:S01]  /*0280*/  SHFL.IDX PT, R2, R3, RZ, 0x1f ;  /* 0x00001fff03027589 */ /* 0x0002e200000e0000 */
[----:B--2---:R-:W-:Y:S01]  /*0290*/  @UP0 ULEA UR6, UR7, UR6, 0x18 ;  /* 0x0000000607060291 */ /* 0x004fe2000f8ec03f */
[----:B------:R-:W-:Y:S02]  /*02a0*/  VOTEU.ANY UP0, P0 ;  /* 0x00000000003f7886 */ /* 0x000fe40000000100 */
[----:B------:R-:W2:Y:S09]  /*02b0*/  FENCE.VIEW.ASYNC.S ;  /* 0x00000000000073c6 */ /* 0x000eb20000000000 */
[----:B--2---:R1:W2:Y:S02]  /*02c0*/  @UP0 SYNCS.EXCH.64 URZ, [UR6+0x30c00], UR4 ;  /* 0x030c0004063f05b2 */ /* 0x0042a40008000100 */
[----:B-1----:R-:W-:Y:S05]  /*02d0*/  @P1 BRA `(.L_x_2) ;  /* 0x0000000000481947 */ /* 0x002fea0003800000 */
[----:B------:R-:W1:Y:S01]  /*02e0*/  S2UR UR5, SR_CgaCtaId ;  /* 0x00000000000579c3 */ /* 0x000e620000008800 */
[----:B------:R-:W-:Y:S01]  /*02f0*/  UMOV UR4, 0x400 ;  /* 0x0000040000047882 */ /* 0x000fe20000000000 */
[----:B------:R-:W-:Y:S01]  /*0300*/  UMOV UR6, 0x1 ;  /* 0x0000000100067882 */ /* 0x000fe20000000000 */
[----:B------:R-:W-:Y:S01]  /*0310*/  UMOV UR9, 0x100 ;  /* 0x0000010000097882 */ /* 0x000fe20000000000 */
[----:B------:R-:W-:-:S04]  /*0320*/  UIADD3 UR6, -UR6, 0x100000, URZ ;  /* 0x0010000006067890 */ /* 0x000fc8000fffe13f */
[----:B------:R-:W-:Y:S02]  /*0330*/  USHF.L.U32 UR7, UR6, 0xb, URZ ;  /* 0x0000000b06077899 */ /* 0x000fe4000800063f */
[----:B------:R-:W-:Y:S01]  /*0340*/  USHF.L.U32 UR6, UR6, 0x1, URZ ;  /* 0x0000000106067899 */ /* 0x000fe2000800063f */
[----:B------:R-:W-:Y:S01]  /*0350*/  ELECT P0, URZ, PT ;  /* 0x00000000003f782f */ /* 0x000fe20003800000 */
[----:B-1----:R-:W-:Y:S02]  /*0360*/  ULEA UR8, UR5, UR4, 0x18 ;  /* 0x0000000405087291 */ /* 0x002fe4000f8ec03f */
[----:B------:R-:W-:-:S04]  /*0370*/  UIADD3 UR4, -UR9, 0x100000, URZ ;  /* 0x0010000009047890 */ /* 0x000fc8000fffe13f */
[----:B------:R-:W-:Y:S02]  /*0380*/  USHF.L.U32 UR5, UR4, 0xb, URZ ;  /* 0x0000000b04057899 */ /* 0x000fe4000800063f */
[----:B------:R-:W-:Y:S01]  /*0390*/  USHF.L.U32 UR4, UR4, 0x1, URZ ;  /* 0x0000000104047899 */ /* 0x000fe2000800063f */
[----:B------:R-:W1:Y:S03]  /*03a0*/  FENCE.VIEW.ASYNC.S ;  /* 0x00000000000073c6 */ /* 0x000e660000000000 */
[----:B-1----:R1:W4:Y:S08]  /*03b0*/  SYNCS.EXCH.64 URZ, [UR8+0x30c10], UR6 ;  /* 0x030c1006083f75b2 */ /* 0x0023300008000100 */
[----:B------:R1:W1:Y:S01]  /*03c0*/  SYNCS.EXCH.64 URZ, [UR8+0x30c20], UR4 ;  /* 0x030c2004083f75b2 */ /* 0x0002620008000100 */
[----:B------:R1:W1:Y:S01]  /*03d0*/  SYNCS.EXCH.64 URZ, [UR8+0x30c18], UR6 ;  /* 0x030c1806083f75b2 */ /* 0x0002620008000100 */
[----:B------:R1:W1:Y:S01]  /*03e0*/  SYNCS.EXCH.64 URZ, [UR8+0x30c28], UR4 ;  /* 0x030c2804083f75b2 */ /* 0x0002620008000100 */
[----:B------:R-:W-:Y:S01]  /*03f0*/  NOP ;  /* 0x0000000000007918 */ /* 0x000fe20000000000 */
.L_x_2:
[----:B------:R-:W5:Y:S01]  /*0400*/  SHFL.IDX PT, R3, R0, RZ, 0x1f ;  /* 0x00001fff00037589 */ /* 0x000f6200000e0000 */
[----:B------:R-:W-:Y:S01]  /*0410*/  NOP ;  /* 0x0000000000007918 */ /* 0x000fe20000000000 */
[----:B-----5:R-:W-:-:S13]  /*0420*/  ISETP.NE.AND P0, PT, R3, RZ, PT ;  /* 0x000000ff0300720c */ /* 0x020fda0003f05270 */
[----:B------:R-:W-:Y:S05]  /*0430*/  @P0 BRA `(.L_x_3) ;  /* 0x0000000000480947 */ /* 0x000fea0003800000 */
[----:B-1----:R-:W1:Y:S01]  /*0440*/  S2UR UR5, SR_CgaCtaId ;  /* 0x00000000000579c3 */ /* 0x002e620000008800 */
[----:B------:R-:W-:Y:S01]  /*0450*/  UMOV UR4, 0x400 ;  /* 0x0000040000047882 */ /* 0x000fe20000000000 */
[----:B------:R-:W-:Y:S01]  /*0460*/  UMOV UR6, 0x1 ;  /* 0x0000000100067882 */ /* 0x000fe20000000000 */
[----:B------:R-:W-:Y:S01]  /*0470*/  UMOV UR7, 0x100 ;  /* 0x0000010000077882 */ /* 0x000fe20000000000 */
[----:B------:R-:W-:Y:S01]  /*0480*/  ELECT P0, URZ, PT ;  /* 0x00000000003f782f */ /* 0x000fe20003800000 */
[----:B-1----:R-:W-:Y:S02]  /*0490*/  ULEA UR8, UR5, UR4, 0x18 ;  /* 0x0000000405087291 */ /* 0x002fe4000f8ec03f */
[----:B------:R-:W-:-:S04]  /*04a0*/  UIADD3 UR4, -UR6, 0x100000, URZ ;  /* 0x0010000006047890 */ /* 0x000fc8000fffe13f */
[----:B------:R-:W-:Y:S02]  /*04b0*/  USHF.L.U32 UR5, UR4, 0xb, URZ ;  /* 0x0000000b04057899 */ /* 0x000fe4000800063f */
[----:B------:R-:W-:Y:S02]  /*04c0*/  USHF.L.U32 UR4, UR4, 0x1, URZ ;  /* 0x0000000104047899 */ /* 0x000fe4000800063f */
[----:B------:R-:W-:-:S04]  /*04d0*/  UIADD3 UR6, -UR7, 0x100000, URZ ;  /* 0x0010000007067890 */ /* 0x000fc8000fffe13f */
[----:B------:R-:W-:Y:S02]  /*04e0*/  USHF.L.U32 UR7, UR6, 0xb, URZ ;  /* 0x0000000b06077899 */ /* 0x000fe4000800063f */
[----:B------:R-:W-:Y:S01]  /*04f0*/  USHF.L.U32 UR6, UR6, 0x1, URZ ;  /* 0x0000000106067899 */ /* 0x000fe2000800063f */
[----:B------:R-:W1:Y:S03]  /*0500*/  FENCE.VIEW.ASYNC.S ;  /* 0x00000000000073c6 */ /* 0x000e660000000000 */
[----:B-1----:R1:W1:Y:S08]  /*0510*/  SYNCS.EXCH.64 URZ, [UR8+0x30c30], UR4 ;  /* 0x030c3004083f75b2 */ /* 0x0022700008000100 */
[----:B------:R1:W1:Y:S01]  /*0520*/  SYNCS.EXCH.64 URZ, [UR8+0x30c40], UR6 ;  /* 0x030c4006083f75b2 */ /* 0x0002620008000100 */
[----:B------:R1:W1:Y:S01]  /*0530*/  SYNCS.EXCH.64 URZ, [UR8+0x30c38], UR4 ;  /* 0x030c3804083f75b2 */ /* 0x0002620008000100 */
[----:B------:R1:W1:Y:S01]  /*0540*/  SYNCS.EXCH.64 URZ, [UR8+0x30c48], UR6 ;  /* 0x030c4806083f75b2 */ /* 0x0002620008000100 */
[----:B------:R-:W-:Y:S01]  /*0550*/  NOP ;  /* 0x0000000000007918 */ /* 0x000fe20000000000 */
.L_x_3:
[----:B---3--:R-:W-:Y:S01]  /*0560*/  ISETP.NE.AND P0, PT, R2, RZ, PT ;  /* 0x000000ff0200720c */ /* 0x008fe20003f05270 */
[----:B------:R-:W-:Y:S01]  /*0570*/  IMAD.MOV.U32 R16, RZ, RZ, 0x1 ;  /* 0x00000001ff107424 */ /* 0x000fe200078e00ff */
[----:B------:R-:W-:Y:S01]  /*0580*/  NOP ;  /* 0x0000000000007918 */ /* 0x000fe20000000000 */
[----:B------:R-:W-:Y:S03]  /*0590*/  BSSY B6, `(.L_x_4) ;  /* 0x000087b000067945 */ /* 0x000fe60003800000 */
[----:B------:R-:W-:Y:S01]  /*05a0*/  SEL R16, R16, 0x2, !P0 ;  /* 0x0000000210107807 */ /* 0x000fe20004000000 */
[----:B-12-4-:R-:W-:Y:S06]  /*05b0*/  BAR.SYNC.DEFER_BLOCKING 0x0 ;  /* 0x0000000000007b1d */ /* 0x016fec0000010000 */
[----:B------:R-:W-:Y:S05]  /*05c0*/  @!P0 BRA `(.L_x_5) ;  /* 0x0000006000d08947 */ /* 0x000fea0003800000 */
.L_x_6:
[----:B------:R-:W-:-:S08]  /*05d0*/  NOP ;  /* 0x0000000000007918 */ /* 0x000fd00000000000 */
[----:B------:R-:W1:Y:S02]  /*05e0*/  USETMAXREG.TRY_ALLOC.CTAPOOL UP0, 0xf0 ;  /* 0x000000f0000079c8 */ /* 0x000e640008000600 */
[----:B-1----:R-:W-:-:S13]  /*05f0*/  PLOP3.LUT P0, PT, PT, PT, UP0, 0x80, 0x0 ;  /* 0x000000000000781c */ /* 0x002fda0003f0f008 */
[----:B------:R-:W-:Y:S05]  /*0600*/  @!P0 BRA `(.L_x_6) ;  /* 0xfffffffc00f08947 */ /* 0x000fea000383ffff */
[----:B------:R-:W-:Y:S01]  /*0610*/  LOP3.LUT R0, R0, 0x3, RZ, 0xc0, !PT ;  /* 0x0000000300007812 */ /* 0x000fe200078ec0ff */
[----:B------:R-:W1:Y:S01]  /*0620*/  S2R R2, SR_TID.X ;  /* 0x0000000000027919 */ /* 0x000e620000002100 */
[----:B------:R-:W2:Y:S04]  /*0630*/  S2UR UR4, SR_CTAID.Z ;  /* 0x00000000000479c3 */ /* 0x000ea80000002700 */
[----:B------:R-:W3:Y:S02]  /*0640*/  SHFL.IDX PT, R0, R0, RZ, 0x1f ;  /* 0x00001fff00007589 */ /* 0x000ee400000e0000 */
[----:B---3--:R-:W-:Y:S02]  /*0650*/  ISETP.NE.AND P0, PT, R0, RZ, PT ;  /* 0x000000ff0000720c */ /* 0x008fe40003f05270 */
[----:B-1----:R-:W-:-:S11]  /*0660*/  SHF.R.U32.HI R2, RZ, 0x7, R2 ;  /* 0x00000007ff027819 */ /* 0x002fd60000011602 */
[----:B------:R-:W-:-:S05]  /*0670*/  @!P0 IADD3 R2, R2, 0x9, RZ ;  /* 0x0000000902028810 */ /* 0x000fca0007ffe0ff */
[----:B------:R1:W-:Y:S06]  /*0680*/  @!P0 BAR.ARV R2, 0xa0 ;  /* 0x000280020000851d */ /* 0x0003ec0000002000 */
[----:B--2---:R-:W-:-:S13]  /*0690*/  ISETP.LE.AND P0, PT, RZ, UR4, PT ;  /* 0x00000004ff007c0c */ /* 0x004fda000bf03270 */
[----:B-1----:R-:W-:Y:S05]  /*06a0*/  @!P0 BRA `(.L_x_7) ;  /* 0x0000008400a48947 */ /* 0x002fea0003800000 */
[----:B------:R-:W1:Y:S01]  /*06b0*/  S2R R3, SR_TID.X ;  /* 0x0000000000037919 */ /* 0x000e620000002100 */
[----:B------:R-:W-:-:S04]  /*06c0*/  MOV R0, RZ ;  /* 0x000000ff00007202 */ /* 0x000fc80000000f00 */
[----:B------:R-:W-:Y:S01]  /*06d0*/  LOP3.LUT P0, RZ, R0, 0x3ff, RZ, 0xc0, !PT ;  /* 0x000003ff00ff7812 */ /* 0x000fe2000780c0ff */
[----:B-1----:R-:W-:-:S12]  /*06e0*/  VIADD R18, R3, 0xffffff80 ;  /* 0xffffff8003127836 */ /* 0x002fd80000000000 */
[----:B------:R-:W-:Y:S05]  /*06f0*/  @!P0 BRA `(.L_x_8) ;  /* 0x00000000007c8947 */ /* 0x000fea0003800000 */
[----:B------:R-:W-:Y:S01]  /*0700*/  MOV R2, 0x0 ;  /* 0x0000000000027802 */ /* 0x000fe20000000f00 */
[----:B------:R-:W-:Y:S01]  /*0710*/  ULDC.64 UR4, c[0x4][0x90] ;  /* 0x0100240000047ab9 */ /* 0x000fe20000000a00 */
[----:B------:R-:W-:Y:S01]  /*0720*/  ULDC.64 UR6, c[0x4][0x8] ;  /* 0x0100020000067ab9 */ /* 0x000fe20000000a00 */
[----:B------:R-:W-:Y:S01]  /*0730*/  IMAD.U32 R4, RZ, RZ, UR4 ;  /* 0x00000004ff047e24 */ /* 0x000fe2000f8e00ff */
[----:B------:R1:W2:Y:S01]  /*0740*/  LDC.64 R14, c[0x4][R2] ;  /* 0x01000000020e7b82 */ /* 0x0002a20000000a00 */
[----:B------:R-:W-:Y:S01]  /*0750*/  MOV R5, UR5 ;  /* 0x0000000500057c02 */ /* 0x000fe20008000f00 */
[----:B------:R-:W-:Y:S01]  /*0760*/  ULDC.64 UR4, c[0x4][0x98] ;  /* 0x0100260000047ab9 */ /* 0x000fe20000000a00 */
[----:B------:R-:W-:Y:S01]  /*0770*/  MOV R10, UR6 ;  /* 0x00000006000a7c02 */ /* 0x000fe20008000f00 */
[----:B------:R-:W-:Y:S01]  /*0780*/  IMAD.U32 R6, RZ, RZ, UR4 ;  /* 0x00000004ff067e24 */ /* 0x000fe2000f8e00ff */
[----:B------:R-:W-:Y:S01]  /*0790*/  MOV R12, 0x1 ;  /* 0x00000001000c7802 */ /* 0x000fe20000000f00 */
[----:B------:R-:W-:-:S02]  /*07a0*/  IMAD.U32 R7, RZ, RZ, UR5 ;  /* 0x00000005ff077e24 */ /* 0x000fc4000f8e00ff */
[----:B------:R-:W-:Y:S02]  /*07b0*/  IMAD.U32 R11, RZ, RZ, UR7 ;  /* 0x00000007ff0b7e24 */ /* 0x000fe4000f8e00ff */
[----:B------:R-:W-:Y:S02]  /*07c0*/  IMAD.MOV.U32 R8, RZ, RZ, 0x70 ;  /* 0x00000070ff087424 */ /* 0x000fe400078e00ff */
[----:B-1----:R-:W-:-:S07]  /*07d0*/  IMAD.MOV.U32 R13, RZ, RZ, RZ ;  /* 0x000000ffff0d7224 */ /* 0x002fce00078e00ff */
[----:B------:R-:W-:-:S07]  /*07e0*/  LEPC R20, `(.L_x_9) ;  /* 0x000000001014794e */ /* 0x000fce0000000000 */
[----:B--2---:R-:W-:Y:S05]  /*07f0*/  CALL.ABS.NOINC R14 ;  /* 0x000000000e007343 */ /* 0x004fea0003c00000 */
.L_x_9:
[----:B------:R-:W1:Y:S01]  /*0800*/  LDC.64 R2, c[0x4][R2] ;  /* 0x0100000002027b82 */ /* 0x000e620000000a00 */
[----:B------:R-:W-:Y:S01]  /*0810*/  ULDC.64 UR4, c[0x4][0x90] ;  /* 0x0100240000047ab9 */ /* 0x000fe20000000a00 */
[----:B------:R-:W-:Y:S01]  /*0820*/  ULDC.64 UR6, c[0x4][0x98] ;  /* 0x0100260000067ab9 */ /* 0x000fe20000000a00 */
[----:B------:R-:W-:Y:S01]  /*0830*/  IMAD.U32 R4, RZ, RZ, UR4 ;  /* 0x00000004ff047e24 */ /* 0x000fe2000f8e00ff */
[----:B------:R-:W-:Y:S01]  /*0840*/  MOV R5, UR5 ;  /* 0x0000000500057c02 */ /* 0x000fe20008000f00 */
[----:B------:R-:W-:Y:S01]  /*0850*/  ULDC.64 UR4, c[0x4][0x10] ;  /* 0x0100040000047ab9 */ /* 0x000fe20000000a00 */
[----:B------:R-:W-:Y:S01]  /*0860*/  IMAD.U32 R6, RZ, RZ, UR6 ;  /* 0x00000006ff067e24 */ /* 0x000fe2000f8e00ff */
[----:B------:R-:W-:Y:S01]  /*0870*/  MOV R10, UR4 ;  /* 0x00000004000a7c02 */ /* 0x000fe20008000f00 */
[----:B------:R-:W-:Y:S01]  /*0880*/  IMAD.U32 R7, RZ, RZ, UR7 ;  /* 0x00000007ff077e24 */ /* 0x000fe2000f8e00ff */
[----:B------:R-:W-:Y:S01]  /*0890*/  MOV R12, 0x1 ;  /* 0x00000001000c7802 */ /* 0x000fe20000000f00 */
[----:B------:R-:W-:-:S02]  /*08a0*/  IMAD.U32 R11, RZ, RZ, UR5 ;  /* 0x00000005ff0b7e24 */ /* 0x000fc4000f8e00ff */
[----:B------:R-:W-:Y:S02]  /*08b0*/  IMAD.MOV.U32 R8, RZ, RZ, 0x70 ;  /* 0x00000070ff087424 */ /* 0x000fe400078e00ff */
[----:B------:R-:W-:-:S07]  /*08c0*/  IMAD.MOV.U32 R13, RZ, RZ, RZ ;  /* 0x000000ffff0d7224 */ /* 0x000fce00078e00ff */
[----:B------:R-:W-:-:S07]  /*08d0*/  LEPC R20, `(.L_x_8) ;  /* 0x000000001014794e */ /* 0x000fce0000000000 */
[----:B-1----:R-:W-:Y:S05]  /*08e0*/  CALL.ABS.NOINC R2 ;  /* 0x0000000002007343 */ /* 0x002fea0003c00000 */
.L_x_8:
[----:B------:R-:W1:Y:S01]  /*08f0*/  S2R R3, SR_CgaCtaId ;  /* 0x0000000000037919 */ /* 0x000e620000008800 */
[----:B------:R-:W-:-:S04]  /*0900*/  MOV R2, 0x400 ;  /* 0x0000040000027802 */ /* 0x000fc80000000f00 */
[----:B-1----:R-:W-:-:S05]  /*0910*/  LEA R2, R3, R2, 0x18 ;  /* 0x0000000203027211 */ /* 0x002fca00078ec0ff */
[----:B------:R-:W-:-:S05]  /*0920*/  VIADD R0, R2, 0x20c00 ;  /* 0x00020c0002007836 */ /* 0x000fca0000000000 */
[----:B------:R-:W-:-:S13]  /*0930*/  LOP3.LUT P0, RZ, R0, 0x3ff, RZ, 0xc0, !PT ;  /* 0x000003ff00ff7812 */ /* 0x000fda000780c0ff */
[----:B------:R-:W-:Y:S05]  /*0940*/  @!P0 BRA `(.L_x_10) ;  /* 0x00000000007c8947 */ /* 0x000fea0003800000 */
[----:B------:R-:W-:Y:S01]  /*0950*/  MOV R17, 0x0 ;  /* 0x0000000000117802 */ /* 0x000fe20000000f00 */
[----:B------:R-:W-:Y:S01]  /*0960*/  ULDC.64 UR4, c[0x4][0x90] ;  /* 0x0100240000047ab9 */ /* 0x000fe20000000a00 */
[----:B------:R-:W-:Y:S01]  /*0970*/  ULDC.64 UR6, c[0x4][0x8] ;  /* 0x0100020000067ab9 */ /* 0x000fe20000000a00 */
[----:B------:R-:W-:Y:S01]  /*0980*/  MOV R4, UR4 ;  /* 0x0000000400047c02 */ /* 0x000fe20008000f00 */
[----:B------:R1:W2:Y:S01]  /*0990*/  LDC.64 R14, c[0x4][R17] ;  /* 0x01000000110e7b82 */ /* 0x0002a20000000a00 */
[----:B------:R-:W-:Y:S01]  /*09a0*/  IMAD.U32 R5, RZ, RZ, UR5 ;  /* 0x00000005ff057e24 */ /* 0x000fe2000f8e00ff */
[----:B------:R-:W-:Y:S01]  /*09b0*/  ULDC.64 UR4, c[0x4][0x98] ;  /* 0x0100260000047ab9 */ /* 0x000fe20000000a00 */
[----:B------:R-:W-:Y:S01]  /*09c0*/  IMAD.U32 R10, RZ, RZ, UR6 ;  /* 0x00000006ff0a7e24 */ /* 0x000fe2000f8e00ff */
[----:B------:R-:W-:Y:S01]  /*09d0*/  MOV R7, UR5 ;  /* 0x0000000500077c02 */ /* 0x000fe20008000f00 */
[----:B------:R-:W-:Y:S01]  /*09e0*/  IMAD.U32 R6, RZ, RZ, UR4 ;  /* 0x00000004ff067e24 */ /* 0x000fe2000f8e00ff */
[----:B------:R-:W-:Y:S01]  /*09f0*/  MOV R8, 0x70 ;  /* 0x0000007000087802 */ /* 0x000fe20000000f00 */
[----:B------:R-:W-:-:S02]  /*0a00*/  IMAD.U32 R11, RZ, RZ, UR7 ;  /* 0x00000007ff0b7e24 */ /* 0x000fc4000f8e00ff */
[----:B------:R-:W-:Y:S02]  /*0a10*/  IMAD.MOV.U32 R12, RZ, RZ, 0x1 ;  /* 0x00000001ff0c7424 */ /* 0x000fe400078e00ff */
[----:B-1----:R-:W-:-:S07]  /*0a20*/  IMAD.MOV.U32 R13, RZ, RZ, RZ ;  /* 0x000000ffff0d7224 */ /* 0x002fce00078e00ff */
[----:B------:R-:W-:-:S07]  /*0a30*/  LEPC R20, `(.L_x_11) ;  /* 0x000000001014794e */ /* 0x000fce0000000000 */
[----:B--2---:R-:W-:Y:S05]  /*0a40*/  CALL.ABS.NOINC R14 ;  /* 0x000000000e007343 */ /* 0x004fea0003c00000 */
.L_x_11:
[----:B------:R1:W2:Y:S01]  /*0a50*/  LDC.64 R14, c[0x4][R17] ;  /* 0x01000000110e7b82 */ /* 0x0002a20000000a00 */
[----:B------:R-:W-:Y:S01]  /*0a60*/  ULDC.64 UR4, c[0x4][0x90] ;  /* 0x0100240000047ab9 */ /* 0x000fe20000000a00 */
[----:B------:R-:W-:Y:S01]  /*0a70*/  ULDC.64 UR6, c[0x4][0x10] ;  /* 0x0100040000067ab9 */ /* 0x000fe20000000a00 */
[----:B------:R-:W-:Y:S01]  /*0a80*/  MOV R4, UR4 ;  /* 0x0000000400047c02 */ /* 0x000fe20008000f00 */
        /* <DEDUP_REMOVED lines=11> */
.L_x_10:
[----:B------:R-:W-:Y:S01]  /*0b40*/  SHF.R.S32.HI R3, RZ, 0x1f, R18 ;  /* 0x0000001fff037819 */ /* 0x000fe20000011412 */
[----:B------:R-:W-:-:S03]  /*0b50*/  UMOV UR4, 0xffffffff ;  /* 0xffffffff00047882 */ /* 0x000fc60000000000 */
[----:B------:R-:W-:-:S04]  /*0b60*/  LEA.HI R0, R3, R18, RZ, 0x7 ;  /* 0x0000001203007211 */ /* 0x000fc800078f38ff */
[----:B------:R-:W-:Y:S01]  /*0b70*/  SHF.R.S32.HI R13, RZ, 0x7, R0 ;  /* 0x00000007ff0d7819 */ /* 0x000fe20000011400 */
[----:B------:R-:W-:Y:S06]  /*0b80*/  BRA.DIV UR4, `(.L_x_12) ;  /* 0x0000008204747947 */ /* 0x000fec000b800000 */
[----:B------:R1:W2:Y:S02]  /*0b90*/  SHFL.IDX PT, R14, R13, RZ, 0x1f ;  /* 0x00001fff0d0e7589 */ /* 0x0002a400000e0000 */
.L_x_83:
[----:B------:R-:W-:Y:S02]  /*0ba0*/  SHF.L.U32 R9, RZ, 0x1f, RZ ;  /* 0x0000001fff097819 */ /* 0x000fe400000006ff */
[----:B------:R-:W-:Y:S02]  /*0bb0*/  LEA.HI R5, R3, R18, RZ, 0x4 ;  /* 0x0000001203057211 */ /* 0x000fe400078f20ff */
[----:B------:R-:W3:Y:S01]  /*0bc0*/  SYNCS.PHASECHK.TRANS64.TRYWAIT P0, [R2+URZ+0x30c00], R9 ;  /* 0x030c0009020075a7 */ /* 0x000ee2000800017f */
[----:B--2---:R-:W-:Y:S02]  /*0bd0*/  LEA.HI R4, R14, R14, RZ, 0x1 ;  /* 0x0000000e0e047211 */ /* 0x004fe400078f08ff */
[----:B------:R-:W-:-:S04]  /*0be0*/  SHF.R.S32.HI R6, RZ, 0x4, R5 ;  /* 0x00000004ff067819 */ /* 0x000fc80000011405 */
[----:B------:R-:W-:Y:S02]  /*0bf0*/  LEA.HI R7, R5, R6, RZ, 0x1 ;  /* 0x0000000605077211 */ /* 0x000fe400078f08ff */
[----:B------:R-:W-:Y:S02]  /*0c00*/  LOP3.LUT R5, R4, 0xffffe, RZ, 0xc0, !PT ;  /* 0x000ffffe04057812 */ /* 0x000fe400078ec0ff */
[----:B------:R-:W-:Y:S02]  /*0c10*/  LOP3.LUT R7, R7, 0xfffffffe, RZ, 0xc0, !PT ;  /* 0xfffffffe07077812 */ /* 0x000fe400078ec0ff */
[----:B------:R-:W-:-:S03]  /*0c20*/  IADD3 R12, R14, -R5, RZ ;  /* 0x800000050e0c7210 */ /* 0x000fc60007ffe0ff */
[----:B------:R-:W-:Y:S01]  /*0c30*/  IMAD.IADD R6, R6, 0x1, -R7 ;  /* 0x0000000106067824 */ /* 0x000fe200078e0a07 */
[----:B---3--:R-:W-:Y:S06]  /*0c40*/  @P0 BRA `(.L_x_13) ;  /* 0x0000000000080947 */ /* 0x008fec0003800000 */
[----:B------:R-:W2:Y:S02]  /*0c50*/  SYNCS.PHASECHK.TRANS64.TRYWAIT P0, [R2+URZ+0x30c00], R9 ;  /* 0x030c0009020075a7 */ /* 0x000ea4000800017f */
[----:B--2---:R-:W-:Y:S05]  /*0c60*/  @!P0 BRA `(.L_x_14) ;  /* 0x0000008000588947 */ /* 0x004fea0003800000 */
.L_x_13:
[----:B------:R-:W3:Y:S01]  /*0c70*/  LDC R11, c[0x0][0x280] ;  /* 0x0000a000ff0b7b82 */ /* 0x000ee20000000800 */
[----:B------:R-:W-:Y:S02]  /*0c80*/  LEA.HI R4, R3, R18, RZ, 0x5 ;  /* 0x0000001203047211 */ /* 0x000fe400078f28ff */
[----:B------:R-:W-:Y:S02]  /*0c90*/  CS2R R198, SRZ ;  /* 0x0000000000c67805 */ /* 0x000fe4000001ff00 */
[----:B------:R-:W-:Y:S02]  /*0ca0*/  CS2R R196, SRZ ;  /* 0x0000000000c47805 */ /* 0x000fe4000001ff00 */
[----:B------:R-:W-:Y:S02]  /*0cb0*/  CS2R R194, SRZ ;  /* 0x0000000000c27805 */ /* 0x000fe4000001ff00 */
[----:B------:R-:W-:Y:S02]  /*0cc0*/  CS2R R192, SRZ ;  /* 0x0000000000c07805 */ /* 0x000fe4000001ff00 */
[----:B------:R-:W-:-:S02]  /*0cd0*/  CS2R R190, SRZ ;  /* 0x0000000000be7805 */ /* 0x000fc4000001ff00 */
[----:B------:R-:W-:Y:S02]  /*0ce0*/  CS2R R188, SRZ ;  /* 0x0000000000bc7805 */ /* 0x000fe4000001ff00 */
        /* <DEDUP_REMOVED lines=16> */
[----:B---3--:R-:W-:-:S02]  /*0df0*/  ISETP.GE.AND P0, PT, R11, 0x1, PT ;  /* 0x000000010b00780c */ /* 0x008fc40003f06270 */
        /* <DEDUP_REMOVED lines=10> */
[----:B------:R-:W-:Y:S01]  /*0ea0*/  SHF.R.S32.HI R5, RZ, 0x5, R4 ;  /* 0x00000005ff057819 */ /* 0x000fe20000011404 */
[----:B------:R-:W-:Y:S06]  /*0eb0*/  @!P0 BRA `(.L_x_15) ;  /* 0x0000004c002c8947 */ /* 0x000fec0003800000 */
[----:B------:R-:W-:Y:S01]  /*0ec0*/  IMAD.SHL.U32 R7, R18, 0x40, RZ ;  /* 0x0000004012077824 */ /* 0x000fe200078e00ff */
[----:B------:R-:W-:Y:S01]  /*0ed0*/  SHF.L.U32 R10, R5, 0x4, RZ ;  /* 0x00000004050a7819 */ /* 0x000fe200000006ff */
[----:B------:R-:W3:Y:S01]  /*0ee0*/  S2R R20, SR_CTAID.X ;  /* 0x0000000000147919 */ /* 0x000ee20000002500 */
[-C--:B------:R-:W-:Y:S01]  /*0ef0*/  LEA.HI R8, R3, R18.reuse, RZ, 0x3 ;  /* 0x0000001203087211 */ /* 0x080fe200078f18ff */
[----:B------:R-:W3:Y:S01]  /*0f00*/  LDC R21, c[0x0][0x290] ;  /* 0x0000a400ff157b82 */ /* 0x000ee20000000800 */
[----:B------:R-:W-:Y:S02]  /*0f10*/  LOP3.LUT R7, R7, 0x1c0, RZ, 0xc0, !PT ;  /* 0x000001c007077812 */ /* 0x000fe400078ec0ff */
[----:B------:R-:W-:Y:S02]  /*0f20*/  LOP3.LUT R5, R0, 0xffffff80, RZ, 0xc0, !PT ;  /* 0xffffff8000057812 */ /* 0x000fe400078ec0ff */
[----:B--2---:R-:W-:Y:S02]  /*0f30*/  LOP3.LUT R9, R7, 0x30, R10, 0xf8, !PT ;  /* 0x0000003007097812 */ /* 0x004fe400078ef80a */
[----:B------:R-:W-:Y:S01]  /*0f40*/  LEA.HI R0, R3, R18, RZ, 0x2 ;  /* 0x0000001203007211 */ /* 0x000fe200078f10ff */
[----:B------:R-:W-:Y:S01]  /*0f50*/  IMAD.IADD R10, R18, 0x1, -R5 ;  /* 0x00000001120a7824 */ /* 0x000fe200078e0a05 */
[----:B------:R-:W-:Y:S01]  /*0f60*/  LOP3.LUT R8, R9, 0x8, R8, 0xf8, !PT ;  /* 0x0000000809087812 */ /* 0x000fe200078ef808 */
[----:B------:R-:W-:Y:S01]  /*0f70*/  VIADD R9, R11, 0x7f ;  /* 0x0000007f0b097836 */ /* 0x000fe20000000000 */
[----:B------:R-:W-:Y:S01]  /*0f80*/  LOP3.LUT R3, R4, 0xffffffe0, RZ, 0xc0, !PT ;  /* 0xffffffe004037812 */ /* 0x000fe200078ec0ff */
[----:B------:R-:W-:Y:S01]  /*0f90*/  IMAD R23, R13, 0x400, R10 ;  /* 0x000004000d177824 */ /* 0x000fe200078e020a */
[----:B------:R-:W-:-:S02]  /*0fa0*/  LOP3.LUT R11, R0, 0xfffffffc, RZ, 0xc0, !PT ;  /* 0xfffffffc000b7812 */ /* 0x000fc400078ec0ff */
[----:B------:R-:W-:Y:S02]  /*0fb0*/  SHF.R.S32.HI R0, RZ, 0x1f, R9 ;  /* 0x0000001fff007819 */ /* 0x000fe40000011409 */
[----:B------:R-:W-:Y:S01]  /*0fc0*/  SHF.R.U32.HI R7, RZ, 0x3, R7 ;  /* 0x00000003ff077819 */ /* 0x000fe20000011607 */
[C---:B------:R-:W-:Y:S01]  /*0fd0*/  IMAD.IADD R11, R18.reuse, 0x1, -R11 ;  /* 0x00000001120b7824 */ /* 0x040fe200078e0a0b */
[----:B------:R-:W-:Y:S02]  /*0fe0*/  IADD3 R3, R18, -R3, RZ ;  /* 0x8000000312037210 */ /* 0x000fe40007ffe0ff */
[----:B------:R-:W-:Y:S01]  /*0ff0*/  LEA.HI R22, R0, R9, RZ, 0x7 ;  /* 0x0000000900167211 */ /* 0x000fe200078f38ff */
[----:B------:R-:W-:Y:S01]  /*1000*/  IMAD R9, R13, 0x10, R6 ;  /* 0x000000100d097824 */ /* 0x000fe200078e0206 */
[----:B------:R-:W-:Y:S02]  /*1010*/  LOP3.LUT R8, R8, R7, RZ, 0x3c, !PT ;  /* 0x0000000708087212 */ /* 0x000fe400078e3cff */
[----:B------:R-:W-:-:S02]  /*1020*/  SHF.R.S32.HI R0, RZ, 0x1f, R3 ;  /* 0x0000001fff007819 */ /* 0x000fc40000011403 */
[----:B------:R-:W-:Y:S02]  /*1030*/  LEA.HI R5, R13, R13, RZ, 0x1 ;  /* 0x0000000d0d057211 */ /* 0x000fe400078f08ff */
[----:B------:R-:W-:Y:S01]  /*1040*/  LEA R6, R9, R8, 0x9 ;  /* 0x0000000809067211 */ /* 0x000fe200078e48ff */
[----:B---3--:R-:W-:Y:S01]  /*1050*/  IMAD R20, R20, -0x80, R21 ;  /* 0xffffff8014147824 */ /* 0x008fe200078e0215 */
[CC--:B------:R-:W-:Y:S02]  /*1060*/  LEA.HI R4, R0.reuse, R3.reuse, RZ, 0x3 ;  /* 0x0000000300047211 */ /* 0x0c0fe400078f18ff */
[----:B------:R-:W-:Y:S01]  /*1070*/  LEA.HI R7, R0, R3, RZ, 0x2 ;  /* 0x0000000300077211 */ /* 0x000fe200078f10ff */
[----:B------:R2:W-:Y:S01]  /*1080*/  STL [R1+0x4], R6 ;  /* 0x0000040601007387 */ /* 0x0005e20000100800 */
[----:B------:R-:W-:Y:S02]  /*1090*/  LOP3.LUT R0, R5, 0xfffffffe, RZ, 0xc0, !PT ;  /* 0xfffffffe05007812 */ /* 0x000fe400078ec0ff */
[----:B------:R-:W-:-:S02]  /*10a0*/  SHF.R.S32.HI R3, RZ, 0x1f, R10 ;  /* 0x0000001fff037819 */ /* 0x000fc4000001140a */
[----:B------:R-:W-:Y:S01]  /*10b0*/  SHF.R.S32.HI R5, RZ, 0x1f, R4 ;  /* 0x0000001fff057819 */ /* 0x000fe20000011404 */
[----:B------:R-:W-:Y:S01]  /*10c0*/  IMAD.IADD R19, R13, 0x1, -R0 ;  /* 0x000000010d137824 */ /* 0x000fe200078e0a00 */
[----:B------:R-:W-:Y:S02]  /*10d0*/  LEA.HI R0, R3, R10, RZ, 0x2 ;  /* 0x0000000a03007211 */ /* 0x000fe400078f10ff */
[----:B------:R-:W-:Y:S02]  /*10e0*/  MOV R199, RZ ;  /* 0x000000ff00c77202 */ /* 0x000fe40000000f00 */
[----:B--2---:R-:W-:Y:S02]  /*10f0*/  SHF.R.S32.HI R6, RZ, 0x3, R4 ;  /* 0x00000003ff067819 */ /* 0x004fe40000011404 */
[----:B------:R-:W-:Y:S02]  /*1100*/  SHF.R.S32.HI R4, RZ, 0x2, R7 ;  /* 0x00000002ff047819 */ /* 0x000fe40000011407 */
[----:B------:R-:W-:-:S02]  /*1110*/  LEA.HI R8, R5, R6, RZ, 0x4 ;  /* 0x0000000605087211 */ /* 0x000fc400078f20ff */
[----:B------:R-:W-:Y:S01]  /*1120*/  LEA.HI R7, R7, R4, RZ, 0x1 ;  /* 0x0000000407077211 */ /* 0x000fe200078f08ff */
[----:B-1----:R-:W-:Y:S01]  /*1130*/  VIADD R13, R4, 0x18 ;  /* 0x00000018040d7836 */ /* 0x002fe20000000000 */
[----:B------:R-:W-:Y:S02]  /*1140*/  LOP3.LUT R5, R0, 0x7ffffffc, RZ, 0xc0, !PT ;  /* 0x7ffffffc00057812 */ /* 0x000fe400078ec0ff */
[----:B------:R-:W-:Y:S02]  /*1150*/  LOP3.LUT R9, R8, 0x1ffffff0, RZ, 0xc0, !PT ;  /* 0x1ffffff008097812 */ /* 0x000fe400078ec0ff */
[----:B------:R-:W-:Y:S01]  /*1160*/  LEA.HI R8, R3, R10, RZ, 0x5 ;  /* 0x0000000a03087211 */ /* 0x000fe200078f28ff */
[----:B------:R-:W-:Y:S01]  /*1170*/  VIADD R3, R4, 0x8 ;  /* 0x0000000804037836 */ /* 0x000fe20000000000 */
[----:B------:R-:W-:Y:S01]  /*1180*/  LOP3.LUT R7, R7, 0xfffffffe, RZ, 0xc0, !PT ;  /* 0xfffffffe07077812 */ /* 0x000fe200078ec0ff */
[----:B------:R-:W-:Y:S01]  /*1190*/  IMAD.IADD R6, R6, 0x1, -R9 ;  /* 0x0000000106067824 */ /* 0x000fe200078e0a09 */
[----:B------:R-:W-:-:S02]  /*11a0*/  IADD3 R10, R10, -R5, RZ ;  /* 0x800000050a0a7210 */ /* 0x000fc40007ffe0ff */
[C---:B------:R-:W-:Y:S01]  /*11b0*/  IADD3 R5, R4.reuse, 0x10, RZ ;  /* 0x0000001004057810 */ /* 0x040fe20007ffe0ff */
[----:B------:R-:W-:Y:S01]  /*11c0*/  IMAD.IADD R7, R4, 0x1, -R7 ;  /* 0x0000000104077824 */ /* 0x000fe200078e0a07 */
[----:B------:R-:W-:Y:S02]  /*11d0*/  LEA.HI R4, R3, R3, RZ, 0x1 ;  /* 0x0000000303047211 */ /* 0x000fe400078f08ff */
[----:B------:R-:W-:Y:S02]  /*11e0*/  LEA.HI R9, R5, R5, RZ, 0x1 ;  /* 0x0000000505097211 */ /* 0x000fe400078f08ff */
[----:B------:R-:W-:Y:S02]  /*11f0*/  LEA.HI R15, R13, R13, RZ, 0x1 ;  /* 0x0000000d0d0f7211 */ /* 0x000fe400078f08ff */
[----:B------:R-:W-:Y:S02]  /*1200*/  SHF.R.S32.HI R17, RZ, 0x5, R8 ;  /* 0x00000005ff117819 */ /* 0x000fe40000011408 */
[----:B------:R-:W-:-:S02]  /*1210*/  LOP3.LUT R8, R4, 0xfffffffe, RZ, 0xc0, !PT ;  /* 0xfffffffe04087812 */ /* 0x000fc400078ec0ff */
[----:B------:R-:W-:Y:S01]  /*1220*/  LOP3.LUT R14, R9, 0xfffffffe, RZ, 0xc0, !PT ;  /* 0xfffffffe090e7812 */ /* 0x000fe200078ec0ff */
[----:B------:R-:W-:Y:S01]  /*1230*/  IMAD R21, R17, -0x10, R20 ;  /* 0xfffffff011157824 */ /* 0x000fe200078e0214 */
[----:B------:R-:W-:Y:S02]  /*1240*/  LOP3.LUT R18, R15, 0xfffffffe, RZ, 0xc0, !PT ;  /* 0xfffffffe0f127812 */ /* 0x000fe400078ec0ff */
[----:B------:R-:W-:Y:S01]  /*1250*/  IADD3 R8, R3, -R8, RZ ;  /* 0x8000000803087210 */ /* 0x000fe20007ffe0ff */
[----:B------:R-:W-:Y:S01]  /*1260*/  IMAD.IADD R14, R5, 0x1, -R14 ;  /* 0x00000001050e7824 */ /* 0x000fe200078e0a0e */
[----:B------:R-:W-:Y:S01]  /*1270*/  SHF.R.S32.HI R3, RZ, 0x1, R4 ;  /* 0x00000001ff037819 */ /* 0x000fe20000011404 */
[----:B------:R-:W-:Y:S01]  /*1280*/  IMAD.IADD R13, R13, 0x1, -R18 ;  /* 0x000000010d0d7824 */ /* 0x000fe200078e0a12 */
[----:B------:R-:W-:Y:S02]  /*1290*/  SHF.R.S32.HI R4, RZ, 0x1f, R4 ;  /* 0x0000001fff047819 */ /* 0x000fe40000011404 */
[----:B------:R-:W-:-:S02]  /*12a0*/  SHF.R.S32.HI R5, RZ, 0x1, R9 ;  /* 0x00000001ff057819 */ /* 0x000fc40000011409 */
[----:B------:R-:W-:Y:S02]  /*12b0*/  SHF.R.S32.HI R18, RZ, 0x1f, R9 ;  /* 0x0000001fff127819 */ /* 0x000fe40000011409 */
[--C-:B------:R-:W-:Y:S02]  /*12c0*/  SHF.R.S32.HI R17, RZ, 0x2, R0.reuse ;  /* 0x00000002ff117819 */ /* 0x100fe40000011400 */
[--C-:B------:R-:W-:Y:S02]  /*12d0*/  SHF.R.S32.HI R9, RZ, 0x1, R15.reuse ;  /* 0x00000001ff097819 */ /* 0x100fe4000001140f */
[----:B------:R-:W-:Y:S02]  /*12e0*/  SHF.R.S32.HI R20, RZ, 0x1f, R15 ;  /* 0x0000001fff147819 */ /* 0x000fe4000001140f */
[----:B------:R-:W-:Y:S02]  /*12f0*/  SHF.R.S32.HI R0, RZ, 0x1f, R0 ;  /* 0x0000001fff007819 */ /* 0x000fe40000011400 */
[----:B------:R-:W-:-:S02]  /*1300*/  LEA.HI R4, R4, R3, RZ, 0x4 ;  /* 0x0000000304047211 */ /* 0x000fc400078f20ff */
[----:B------:R-:W-:Y:S02]  /*1310*/  LEA.HI R18, R18, R5, RZ, 0x4 ;  /* 0x0000000512127211 */ /* 0x000fe400078f20ff */
[----:B------:R-:W-:Y:S02]  /*1320*/  LEA.HI R20, R20, R9, RZ, 0x4 ;  /* 0x0000000914147211 */ /* 0x000fe400078f20ff */
[----:B------:R-:W-:Y:S02]  /*1330*/  LEA.HI R0, R0, R17, RZ, 0x3 ;  /* 0x0000001100007211 */ /* 0x000fe400078f18ff */
[----:B------:R-:W-:Y:S02]  /*1340*/  LOP3.LUT R4, R4, 0x1ffffff0, RZ, 0xc0, !PT ;  /* 0x1ffffff004047812 */ /* 0x000fe400078ec0ff */
[----:B------:R-:W-:Y:S02]  /*1350*/  LOP3.LUT R18, R18, 0x1ffffff0, RZ, 0xc0, !PT ;  /* 0x1ffffff012127812 */ /* 0x000fe400078ec0ff */
[----:B------:R-:W-:-:S02]  /*1360*/  LOP3.LUT R20, R20, 0x1ffffff0, RZ, 0xc0, !PT ;  /* 0x1ffffff014147812 */ /* 0x000fc400078ec0ff */
[----:B------:R-:W-:Y:S01]  /*1370*/  LOP3.LUT R0, R0, 0xfffffff8, RZ, 0xc0, !PT ;  /* 0xfffffff800007812 */ /* 0x000fe200078ec0ff */
[----:B------:R-:W-:Y:S01]  /*1380*/  IMAD.IADD R5, R5, 0x1, -R18 ;  /* 0x0000000105057824 */ /* 0x000fe200078e0a12 */
[----:B------:R-:W-:Y:S01]  /*1390*/  IADD3 R3, R3, -R4, RZ ;  /* 0x8000000403037210 */ /* 0x000fe20007ffe0ff */
[----:B------:R-:W-:Y:S01]  /*13a0*/  IMAD.IADD R20, R9, 0x1, -R20 ;  /* 0x0000000109147824 */ /* 0x000fe200078e0a14 */
[----:B------:R-:W-:Y:S01]  /*13b0*/  IADD3 R0, R21, R0, -R17 ;  /* 0x0000000015007210 */ /* 0x000fe20007ffe811 */
[----:B------:R-:W-:Y:S01]  /*13c0*/  IMAD R4, R5, 0x8, R14 ;  /* 0x0000000805047824 */ /* 0x000fe200078e020e */
[----:B------:R-:W-:Y:S01]  /*13d0*/  LEA R7, R6, R7, 0x3 ;  /* 0x0000000706077211 */ /* 0x000fe200078e18ff */
[----:B------:R-:W-:Y:S01]  /*13e0*/  IMAD R6, R3, 0x8, R8 ;  /* 0x0000000803067824 */ /* 0x000fe200078e0208 */
[----:B------:R-:W-:Y:S01]  /*13f0*/  LEA R3, R20, R13, 0x3 ;  /* 0x0000000d14037211 */ /* 0x000fe200078e18ff */
[----:B------:R-:W-:Y:S01]  /*1400*/  IMAD R9, R19, -0x40, R0 ;  /* 0xffffffc013097824 */ /* 0x000fe200078e0200 */
[----:B------:R-:W-:Y:S01]  /*1410*/  SHF.R.S32.HI R0, RZ, 0x7, R22 ;  /* 0x00000007ff007819 */ /* 0x000fe20000011416 */
[----:B------:R-:W-:Y:S01]  /*1420*/  STL [R1+0x14], R7 ;  /* 0x0000140701007387 */ /* 0x000fe20000100800 */
[----:B------:R-:W-:Y:S01]  /*1430*/  LOP3.LUT R8, R16, 0x1, RZ, 0xfc, !PT ;  /* 0x0000000110087812 */ /* 0x000fe200078efcff */
[----:B------:R-:W-:-:S02]  /*1440*/  IMAD.MOV.U32 R5, RZ, RZ, RZ ;  /* 0x000000ffff057224 */ /* 0x000fc400078e00ff */
[----:B------:R1:W-:Y:S04]  /*1450*/  STL [R1+0x10], R6 ;  /* 0x0000100601007387 */ /* 0x0003e80000100800 */
[----:B------:R-:W-:Y:S04]  /*1460*/  STL [R1+0xc], R4 ;  /* 0x00000c0401007387 */ /* 0x000fe80000100800 */
[----:B------:R2:W-:Y:S01]  /*1470*/  STL [R1+0x8], R3 ;  /* 0x0000080301007387 */ /* 0x0005e20000100800 */
[----:B-1----:R-:W-:-:S03]  /*1480*/  CS2R R6, SRZ ;  /* 0x0000000000067805 */ /* 0x002fc6000001ff00 */
[----:B------:R1:W-:Y:S01]  /*1490*/  STL [R1], R0 ;  /* 0x0000000001007387 */ /* 0x0003e20000100800 */
[----:B--2---:R-:W-:-:S04]  /*14a0*/  IMAD.SHL.U32 R3, R23, 0x4, RZ ;  /* 0x0000000417037824 */ /* 0x004fc800078e00ff */
[----:B------:R-:W-:-:S07]  /*14b0*/  IMAD R4, R3, 0x4, R2 ;  /* 0x0000000403047824 */ /* 0x000fce00078e0202 */
.L_x_26:
[----:B------:R-:W-:Y:S01]  /*14c0*/  ISETP.NE.AND P0, PT, R8, 0x3, PT ;  /* 0x000000030800780c */ /* 0x000fe20003f05270 */
[----:B------:R-:W-:-:S12]  /*14d0*/  YIELD ;  /* 0x0000000000007946 */ /* 0x000fd80003800000 */
[----:B------:R-:W-:Y:S05]  /*14e0*/  @!P0 BRA `(.L_x_16) ;  /* 0x0000000000048947 */ /* 0x000fea0003800000 */
[----:B------:R-:W-:Y:S01]  /*14f0*/  BPT.TRAP 0x1 ;  /* 0x000000040000795c */ /* 0x000fe20000300000 */
.L_x_16:
[----:B------:R-:W-:Y:S01]  /*1500*/  IMAD R3, R5, 0x8, R2 ;  /* 0x0000000805037824 */ /* 0x000fe200078e0202 */
[----:B------:R-:W-:-:S04]  /*1510*/  SHF.L.U32 R20, R6, 0x1f, RZ ;  /* 0x0000001f06147819 */ /* 0x000fc800000006ff */
[----:B------:R2:W3:Y:S01]  /*1520*/  SYNCS.PHASECHK.TRANS64.TRYWAIT P1, [R3+URZ+0x30c10], R20 ;  /* 0x030c1014030075a7 */ /* 0x0004e2000802017f */
[----:B------:R-:W-:Y:S05]  /*1530*/  @!P0 BRA `(.L_x_17) ;  /* 0x0000000000048947 */ /* 0x000fea0003800000 */
[----:B------:R-:W-:Y:S01]  /*1540*/  BPT.TRAP 0x1 ;  /* 0x000000040000795c */ /* 0x000fe20000300000 */
.L_x_17:
[----:B-1----:R-:W-:-:S04]  /*1550*/  IADD3 R0, R2, 0x10000, RZ ;  /* 0x0001000002007810 */ /* 0x002fc80007ffe0ff */
[----:B------:R-:W-:-:S04]  /*1560*/  SHF.R.U32.HI R0, RZ, 0x4, R0 ;  /* 0x00000004ff007819 */ /* 0x000fc80000011600 */
[----:B------:R-:W-:Y:S01]  /*1570*/  LOP3.LUT R0, R0, 0x3fff, RZ, 0xc0, !PT ;  /* 0x00003fff00007812 */ /* 0x000fe200078ec0ff */
[----:B---3--:R-:W-:Y:S06]  /*1580*/  @P1 BRA `(.L_x_18) ;  /* 0x0000000000081947 */ /* 0x008fec0003800000 */
[----:B------:R-:W1:Y:S02]  /*1590*/  SYNCS.PHASECHK.TRANS64.TRYWAIT P1, [R3+URZ+0x30c10], R20 ;  /* 0x030c1014030075a7 */ /* 0x000e64000802017f */
[----:B-1----:R-:W-:Y:S05]  /*15a0*/  @!P1 BRA `(.L_x_19) ;  /* 0x00000078001c9947 */ /* 0x002fea0003800000 */
.L_x_18:
[----:B------:R-:W-:Y:S05]  /*15b0*/  WARPSYNC.ALL ;  /* 0x0000000000007948 */ /* 0x000fea0003800000 */
[----:B------:R-:W-:Y:S01]  /*15c0*/  LOP3.LUT R14, R0, 0x10000, RZ, 0xfc, !PT ;  /* 0x00010000000e7812 */ /* 0x000fe200078efcff */
[----:B------:R-:W-:Y:S01]  /*15d0*/  IMAD R13, R12, 0x2000, R2 ;  /* 0x000020000c0d7824 */ /* 0x000fe200078e0202 */
[----:B------:R-:W3:Y:S04]  /*15e0*/  LDL R17, [R1+0xc] ;  /* 0x00000c0001117983 */ /* 0x000ee80000100800 */
[----:B------:R-:W-:Y:S01]  /*15f0*/  R2UR UR9, R13 ;  /* 0x000000000d0972ca */ /* 0x000fe200000e0000 */
[----:B------:R-:W-:Y:S01]  /*1600*/  IMAD R14, R5, 0x400, R14 ;  /* 0x00000400050e7824 */ /* 0x000fe200078e020e */
[----:B------:R-:W4:Y:S04]  /*1610*/  LDL R18, [R1+0x14] ;  /* 0x0000140001127983 */ /* 0x000f280000100800 */
[----:B------:R-:W-:Y:S01]  /*1620*/  R2UR UR8, R14 ;  /* 0x000000000e0872ca */ /* 0x000fe200000e0000 */
[----:B------:R-:W5:Y:S04]  /*1630*/  LDL R15, [R1+0x10] ;  /* 0x00001000010f7983 */ /* 0x000f680000100800 */
[----:B------:R-:W2:Y:S02]  /*1640*/  LDL R16, [R1+0x8] ;  /* 0x0000080001107983 */ /* 0x000ea40000100800 */
[----:B------:R-:W-:-:S04]  /*1650*/  USHF.R.U32.HI UR4, URZ, 0x4, UR9 ;  /* 0x000000043f047899 */ /* 0x000fc80008011609 */
[----:B------:R-:W-:Y:S01]  /*1660*/  ULOP3.LUT UR4, UR4, 0x3fff, URZ, 0xc0, !UPT ;  /* 0x00003fff04047892 */ /* 0x000fe2000f8ec03f */
[----:B------:R-:W-:-:S03]  /*1670*/  WARPGROUP.ARRIVE ;  /* 0x00000000000079c5 */ /* 0x000fc60000000000 */
[----:B------:R-:W-:Y:S01]  /*1680*/  ULOP3.LUT UR10, UR4, 0x10000, URZ, 0xfc, !UPT ;  /* 0x00010000040a7892 */ /* 0x000fe2000f8efc3f */
[----:B------:R-:W-:Y:S01]  /*1690*/  UMOV UR6, UR8 ;  /* 0x0000000800067c82 */ /* 0x000fe20008000000 */
[----:B------:R-:W-:Y:S01]  /*16a0*/  UMOV UR7, 0x40000040 ;  /* 0x4000004000077882 */ /* 0x000fe20000000000 */
[----:B------:R-:W-:-:S04]  /*16b0*/  UMOV UR5, 0x40000040 ;  /* 0x4000004000057882 */ /* 0x000fc80000000000 */
[----:B------:R-:W-:Y:S02]  /*16c0*/  UMOV UR4, UR10 ;  /* 0x0000000a00047c82 */ /* 0x000fe40008000000 */
[----:B------:R-:W-:Y:S01]  /*16d0*/  HGMMA.64x128x16.F32 R72, gdesc[UR4], RZ, !UPT, gsb0 ;  /* 0x01e00000044879f0 */ /* 0x000fe2000c0008ff */
[----:B------:R-:W-:Y:S02]  /*16e0*/  UIADD3 UR6, UR8, 0x2, URZ ;  /* 0x0000000208067890 */ /* 0x000fe4000fffe03f */
[----:B------:R-:W-:Y:S01]  /*16f0*/  UIADD3 UR4, UR10, 0x2, URZ ;  /* 0x000000020a047890 */ /* 0x000fe2000fffe03f */
[----:B------:R-:W-:Y:S01]  /*1700*/  UMOV UR7, 0x40000040 ;  /* 0x4000004000077882 */ /* 0x000fe20000000000 */
[----:B------:R-:W-:Y:S01]  /*1710*/  UMOV UR5, 0x40000040 ;  /* 0x4000004000057882 */ /* 0x000fe20000000000 */
[----:B------:R-:W-:Y:S02]  /*1720*/  WARPGROUP.DEPBAR.LE gsb0, 0x0 ;  /* 0x00008000000079c5 */ /* 0x000fe40000010000 */
[----:B------:R-:W-:-:S06]  /*1730*/  WARPGROUP.ARRIVE ;  /* 0x00000000000079c5 */ /* 0x000fcc0000000000 */
[----:B------:R-:W-:Y:S01]  /*1740*/  HGMMA.64x128x16.F32 R72, gdesc[UR4], R72, gsb0 ;  /* 0x01e00000044879f0 */ /* 0x000fe20008000848 */
        /* <DEDUP_REMOVED lines=11> */
[C---:B---3--:R-:W-:Y:S01]  /*1800*/  IMAD R17, R5.reuse, 0x80, R17 ;  /* 0x0000008005117824 */ /* 0x048fe200078e0211 */
[C---:B----4-:R-:W-:Y:S01]  /*1810*/  LEA R13, R5.reuse, R18, 0x7 ;  /* 0x00000012050d7211 */ /* 0x050fe200078e38ff */
[C---:B-----5:R-:W-:Y:S01]  /*1820*/  IMAD R15, R5.reuse, 0x80, R15 ;  /* 0x00000080050f7824 */ /* 0x060fe200078e020f */
[----:B--2---:R-:W-:Y:S02]  /*1830*/  LEA R21, R5, R16, 0x7 ;  /* 0x0000001005157211 */ /* 0x004fe400078e38ff */
[C---:B------:R-:W-:Y:S01]  /*1840*/  LEA R19, R10.reuse, R17, 0x1 ;  /* 0x000000110a137211 */ /* 0x040fe200078e08ff */
[----:B------:R-:W-:-:S02]  /*1850*/  IMAD R15, R10, 0x2, R15 ;  /* 0x000000020a0f7824 */ /* 0x000fc400078e020f */
[C---:B------:R-:W-:Y:S02]  /*1860*/  IMAD R13, R10.reuse, 0x2, R13 ;  /* 0x000000020a0d7824 */ /* 0x040fe400078e020d */
[----:B------:R-:W-:Y:S01]  /*1870*/  IMAD R21, R10, 0x2, R21 ;  /* 0x000000020a157824 */ /* 0x000fe200078e0215 */
[----:B------:R-:W-:Y:S01]  /*1880*/  LEA R23, R15, R2, 0x2 ;  /* 0x000000020f177211 */ /* 0x000fe200078e10ff */
[--C-:B------:R-:W-:Y:S02]  /*1890*/  IMAD R202, R13, 0x4, R2.reuse ;  /* 0x000000040dca7824 */ /* 0x100fe400078e0202 */
[--C-:B------:R-:W-:Y:S02]  /*18a0*/  IMAD R17, R19, 0x4, R2.reuse ;  /* 0x0000000413117824 */ /* 0x100fe400078e0202 */
[----:B------:R-:W-:Y:S01]  /*18b0*/  IMAD R14, R21, 0x4, R2 ;  /* 0x00000004150e7824 */ /* 0x000fe200078e0202 */
[----:B------:R-:W-:Y:S02]  /*18c0*/  WARPGROUP.DEPBAR.LE gsb0, 0x0 ;  /* 0x00008000000079c5 */ /* 0x000fe40000010000 */
[----:B------:R-:W-:-:S06]  /*18d0*/  WARPGROUP.ARRIVE ;  /* 0x00000000000079c5 */ /* 0x000fcc0000000000 */
[----:B------:R-:W-:Y:S01]  /*18e0*/  HGMMA.64x128x16.F32 R72, gdesc[UR4], R72, gsb0 ;  /* 0x01e00000044879f0 */ /* 0x000fe20008000848 */
[----:B------:R-:W-:-:S05]  /*18f0*/  IADD3 R18, R2, 0x20000, RZ ;  /* 0x0002000002127810 */ /* 0x000fca0007ffe0ff */
[--C-:B------:R-:W-:Y:S01]  /*1900*/  IMAD R200, R13, 0x4, R18.reuse ;  /* 0x000000040dc87824 */ /* 0x100fe200078e0212 */
[----:B------:R-:W-:Y:S01]  /*1910*/  LEA R16, R19, R18, 0x2 ;  /* 0x0000001213107211 */ /* 0x000fe200078e10ff */
[--C-:B------:R-:W-:Y:S02]  /*1920*/  IMAD R13, R15, 0x4, R18.reuse ;  /* 0x000000040f0d7824 */ /* 0x100fe400078e0212 */
[----:B------:R-:W-:Y:S01]  /*1930*/  IMAD R15, R21, 0x4, R18 ;  /* 0x00000004150f7824 */ /* 0x000fe200078e0212 */
[----:B------:R-:W-:Y:S02]  /*1940*/  WARPGROUP.DEPBAR.LE gsb0, 0x0 ;  /* 0x00008000000079c5 */ /* 0x000fe40000010000 */
[----:B------:R-:W2:Y:S04]  /*1950*/  LDS R202, [R202+0x20000] ;  /* 0x02000000caca7984 */ /* 0x000ea80000000800 */
[----:B------:R-:W3:Y:S04]  /*1960*/  LDS R23, [R23+0x20000] ;  /* 0x0200000017177984 */ /* 0x000ee80000000800 */
[----:B------:R-:W4:Y:S04]  /*1970*/  LDS R17, [R17+0x20000] ;  /* 0x0200000011117984 */ /* 0x000f280000000800 */
[----:B------:R-:W1:Y:S01]  /*1980*/  LDS R14, [R14+0x20000] ;  /* 0x020000000e0e7984 */ /* 0x000e620000000800 */
[----:B------:R-:W-:Y:S05]  /*1990*/  @!P0 BRA `(.L_x_20) ;  /* 0x0000000000048947 */ /* 0x000fea0003800000 */
[----:B------:R-:W-:Y:S01]  /*19a0*/  BPT.TRAP 0x1 ;  /* 0x000000040000795c */ /* 0x000fe20000300000 */
.L_x_20:
[----:B------:R1:W1:Y:S01]  /*19b0*/  SYNCS.PHASECHK.TRANS64.TRYWAIT P1, [R3+URZ+0x30c30], R20 ;  /* 0x030c3014030075a7 */ /* 0x000262000802017f */
[----:B------:R-:W-:Y:S05]  /*19c0*/  @!P0 BRA `(.L_x_21) ;  /* 0x0000000000048947 */ /* 0x000fea0003800000 */
[----:B------:R-:W-:Y:S01]  /*19d0*/  BPT.TRAP 0x1 ;  /* 0x000000040000795c */ /* 0x000fe20000300000 */
.L_x_21:
[----:B-1----:R-:W-:Y:S05]  /*19e0*/  @P1 BRA `(.L_x_22) ;  /* 0x0000000000081947 */ /* 0x002fea0003800000 */
[----:B------:R-:W1:Y:S02]  /*19f0*/  SYNCS.PHASECHK.TRANS64.TRYWAIT P1, [R3+URZ+0x30c30], R20 ;  /* 0x030c3014030075a7 */ /* 0x000e64000802017f */
[----:B-1----:R-:W-:Y:S05]  /*1a00*/  @!P1 BRA `(.L_x_23) ;  /* 0x0000007400189947 */ /* 0x002fea0003800000 */
.L_x_22:
[----:B------:R-:W-:Y:S01]  /*1a10*/  VIADD R24, R2, 0x18000 ;  /* 0x0001800002187836 */ /* 0x000fe20000000000 */
[----:B------:R-:W-:Y:S01]  /*1a20*/  UIADD3 UR9, UR9, 0x4000, URZ ;  /* 0x0000400009097890 */ /* 0x000fe2000fffe03f */
[----:B------:R1:W-:Y:S01]  /*1a30*/  STL [R1+0xb4], R12 ;  /* 0x0000b40c01007387 */ /* 0x0003e20000100800 */
[----:B------:R-:W-:Y:S01]  /*1a40*/  ULDC UR10, c[0x0][0x75c] ;  /* 0x0001d700000a7ab9 */ /* 0x000fe20000000800 */
[----:B------:R-:W-:Y:S01]  /*1a50*/  UMOV UR7, 0x40000040 ;  /* 0x4000004000077882 */ /* 0x000fe20000000000 */
[----:B------:R-:W-:Y:S01]  /*1a60*/  SHF.R.U32.HI R24, RZ, 0x4, R24 ;  /* 0x00000004ff187819 */ /* 0x000fe20000011618 */
[----:B------:R-:W-:Y:S01]  /*1a70*/  USHF.R.U32.HI UR9, URZ, 0x4, UR9 ;  /* 0x000000043f097899 */ /* 0x000fe20008011609 */
[----:B------:R-:W-:Y:S01]  /*1a80*/  FMUL.FTZ R18, R72, UR10 ;  /* 0x0000000a48127c20 */ /* 0x000fe20008410000 */
[----:B------:R-:W-:Y:S01]  /*1a90*/  FMUL.FTZ R19, R73, UR10 ;  /* 0x0000000a49137c20 */ /* 0x000fe20008410000 */
[----:B------:R-:W-:Y:S01]  /*1aa0*/  LOP3.LUT R204, R24, 0x3fff, RZ, 0xc0, !PT ;  /* 0x00003fff18cc7812 */ /* 0x000fe200078ec0ff */
[----:B------:R-:W-:Y:S01]  /*1ab0*/  ULOP3.LUT UR9, UR9, 0x3fff, URZ, 0xc0, !UPT ;  /* 0x00003fff09097892 */ /* 0x000fe2000f8ec03f */
[----:B------:R-:W-:Y:S01]  /*1ac0*/  FMUL.FTZ R20, R74, UR10 ;  /* 0x0000000a4a147c20 */ /* 0x000fe20008410000 */
[----:B------:R-:W-:Y:S01]  /*1ad0*/  FMUL.FTZ R21, R75, UR10 ;  /* 0x0000000a4b157c20 */ /* 0x000fe20008410000 */
[----:B------:R-:W-:Y:S01]  /*1ae0*/  LOP3.LUT R24, R204, 0x10000, RZ, 0xfc, !PT ;  /* 0x00010000cc187812 */ /* 0x000fe200078efcff */
[----:B------:R-:W-:Y:S01]  /*1af0*/  ULOP3.LUT UR9, UR9, 0x10000, URZ, 0xfc, !UPT ;  /* 0x0001000009097892 */ /* 0x000fe2000f8efc3f */
[----:B------:R-:W-:Y:S01]  /*1b00*/  FMUL.FTZ R22, R76, UR10 ;  /* 0x0000000a4c167c20 */ /* 0x000fe20008410000 */
[----:B------:R-:W-:Y:S01]  /*1b10*/  FMUL.FTZ R203, R77, UR10 ;  /* 0x0000000a4dcb7c20 */ /* 0x000fe20008410000 */
[----:B------:R-:W-:Y:S01]  /*1b20*/  LEA R24, R5, R24, 0xa ;  /* 0x0000001805187211 */ /* 0x000fe200078e50ff */
[----:B------:R-:W-:Y:S01]  /*1b30*/  FMUL.FTZ R201, R78, UR10 ;  /* 0x0000000a4ec97c20 */ /* 0x000fe20008410000 */
[----:B------:R-:W-:Y:S01]  /*1b40*/  FMUL.FTZ R221, R79, UR10 ;  /* 0x0000000a4fdd7c20 */ /* 0x000fe20008410000 */
[----:B------:R-:W-:Y:S01]  /*1b50*/  FMUL.FTZ R220, R80, UR10 ;  /* 0x0000000a50dc7c20 */ /* 0x000fe20008410000 */
[----:B------:R-:W-:Y:S01]  /*1b60*/  R2UR UR8, R24 ;  /* 0x00000000180872ca */ /* 0x000fe200000e0000 */
[----:B------:R-:W-:Y:S01]  /*1b70*/  FMUL.FTZ R217, R81, UR10 ;  /* 0x0000000a51d97c20 */ /* 0x000fe20008410000 */
[----:B------:R-:W-:Y:S01]  /*1b80*/  FMUL.FTZ R216, R82, UR10 ;  /* 0x0000000a52d87c20 */ /* 0x000fe20008410000 */
[----:B------:R-:W-:Y:S01]  /*1b90*/  FMUL.FTZ R228, R83, UR10 ;  /* 0x0000000a53e47c20 */ /* 0x000fe20008410000 */
[----:B------:R-:W-:Y:S01]  /*1ba0*/  FMUL.FTZ R222, R84, UR10 ;  /* 0x0000000a54de7c20 */ /* 0x000fe20008410000 */
[----:B------:R-:W-:Y:S01]  /*1bb0*/  FMUL.FTZ R230, R85, UR10 ;  /* 0x0000000a55e67c20 */ /* 0x000fe20008410000 */
[----:B------:R-:W-:Y:S01]  /*1bc0*/  FMUL.FTZ R229, R86, UR10 ;  /* 0x0000000a56e57c20 */ /* 0x000fe20008410000 */
[----:B------:R-:W-:Y:S01]  /*1bd0*/  FMUL.FTZ R227, R87, UR10 ;  /* 0x0000000a57e37c20 */ /* 0x000fe20008410000 */
[----:B------:R-:W-:Y:S01]  /*1be0*/  UMOV UR4, UR9 ;  /* 0x0000000900047c82 */ /* 0x000fe20008000000 */
[----:B------:R-:W-:Y:S01]  /*1bf0*/  WARPGROUP.ARRIVE ;  /* 0x00000000000079c5 */ /* 0x000fe20000000000 */
[----:B------:R-:W-:Y:S01]  /*1c00*/  UMOV UR5, 0x40000040 ;  /* 0x4000004000057882 */ /* 0x000fe20000000000 */
[----:B------:R-:W-:Y:S01]  /*1c10*/  STL [R1+0xb0], R199 ;  /* 0x0000b0c701007387 */ /* 0x000fe20000100800 */
[----:B------:R-:W-:Y:S01]  /*1c20*/  FMUL.FTZ R92, R92, UR10 ;  /* 0x0000000a5c5c7c20 */ /* 0x000fe20008410000 */
[----:B------:R-:W-:Y:S01]  /*1c30*/  UMOV UR6, UR8 ;  /* 0x0000000800067c82 */ /* 0x000fe20008000000 */
[----:B------:R-:W2:Y:S01]  /*1c40*/  MUFU.TANH R20, R20 ;  /* 0x0000001400147308 */ /* 0x000ea20000002400 */
[----:B------:R-:W-:Y:S01]  /*1c50*/  HGMMA.64x128x16.F32 R24, gdesc[UR4], RZ, !UPT, gsb0 ;  /* 0x01e00000041879f0 */ /* 0x000fe2000c0008ff */
[----:B------:R-:W-:Y:S01]  /*1c60*/  UIADD3 UR6, UR8, 0x2, URZ ;  /* 0x0000000208067890 */ /* 0x000fe2000fffe03f */
[----:B------:R-:W-:Y:S01]  /*1c70*/  STL [R1+0xac], R198 ;  /* 0x0000acc601007387 */ /* 0x000fe20000100800 */
[----:B------:R-:W-:Y:S01]  /*1c80*/  UIADD3 UR4, UR9, 0x2, URZ ;  /* 0x0000000209047890 */ /* 0x000fe2000fffe03f */
[----:B------:R-:W-:Y:S01]  /*1c90*/  VIADD R218, R11, 0x4 ;  /* 0x000000040bda7836 */ /* 0x000fe20000000000 */
[----:B------:R-:W-:Y:S01]  /*1ca0*/  UMOV UR7, 0x40000040 ;  /* 0x4000004000077882 */ /* 0x000fe20000000000 */
[----:B------:R-:W-:Y:S01]  /*1cb0*/  UMOV UR5, 0x40000040 ;  /* 0x4000004000057882 */ /* 0x000fe20000000000 */
[----:B------:R-:W-:Y:S01]  /*1cc0*/  STL [R1+0xa8], R197 ;  /* 0x0000a8c501007387 */ /* 0x000fe20000100800 */
[----:B-1----:R1:W-:Y:S01]  /*1cd0*/  MUFU.TANH R12, R92 ;  /* 0x0000005c000c7308 */ /* 0x0023e20000002400 */
[----:B------:R-:W-:Y:S01]  /*1ce0*/  FMUL.FTZ R109, R109, UR10 ;  /* 0x0000000a6d6d7c20 */ /* 0x000fe20008410000 */
[----:B------:R-:W-:Y:S01]  /*1cf0*/  FMUL.FTZ R236, R89, UR10 ;  /* 0x0000000a59ec7c20 */ /* 0x000fe20008410000 */
[----:B------:R-:W-:Y:S01]  /*1d00*/  STL [R1+0xa4], R196 ;  /* 0x0000a4c401007387 */ /* 0x000fe20000100800 */
[----:B------:R-:W-:Y:S01]  /*1d10*/  FMUL.FTZ R232, R88, UR10 ;  /* 0x0000000a58e87c20 */ /* 0x000fe20008410000 */
[C---:B------:R-:W-:Y:S01]  /*1d20*/  ISETP.GT.AND P1, PT, R9.reuse, 0x8, PT ;  /* 0x000000080900780c */ /* 0x040fe20003f24270 */
[----:B------:R-:W-:Y:S01]  /*1d30*/  FMUL.FTZ R108, R108, UR10 ;  /* 0x0000000a6c6c7c20 */ /* 0x000fe20008410000 */
[----:B------:R-:W-:Y:S01]  /*1d40*/  STL [R1+0xa0], R195 ;  /* 0x0000a0c301007387 */ /* 0x000fe20000100800 */
[----:B------:R-:W3:Y:S01]  /*1d50*/  MUFU.TANH R18, R18 ;  /* 0x0000001200127308 */ /* 0x000ee20000002400 */
[----:B------:R-:W-:Y:S01]  /*1d60*/  ISETP.GT.AND P2, PT, R9, RZ, PT ;  /* 0x000000ff0900720c */ /* 0x000fe20003f44270 */
[----:B------:R-:W-:Y:S01]  /*1d70*/  FMUL.FTZ R231, R91, UR10 ;  /* 0x0000000a5be77c20 */ /* 0x000fe20008410000 */
[----:B------:R-:W-:Y:S01]  /*1d80*/  STL [R1+0x9c], R194 ;  /* 0x00009cc201007387 */ /* 0x000fe20000100800 */
[----:B------:R-:W-:Y:S01]  /*1d90*/  FMUL.FTZ R112, R112, UR10 ;  /* 0x0000000a70707c20 */ /* 0x000fe20008410000 */
[----:B--2---:R-:W-:Y:S01]  /*1da0*/  FSEL R91, R20, -INF , P1 ;  /* 0xff800000145b7808 */ /* 0x004fe20000800000 */
[----:B------:R-:W-:Y:S01]  /*1db0*/  FMUL.FTZ R235, R90, UR10 ;  /* 0x0000000a5aeb7c20 */ /* 0x000fe20008410000 */
[----:B------:R-:W-:Y:S01]  /*1dc0*/  STL [R1+0x98], R193 ;  /* 0x000098c101007387 */ /* 0x000fe20000100800 */
[----:B------:R-:W-:Y:S01]  /*1dd0*/  MUFU.TANH R19, R19 ;  /* 0x0000001300137308 */ /* 0x000fe20000002400 */
[----:B------:R-:W-:Y:S01]  /*1de0*/  FMUL.FTZ R102, R102, UR10 ;  /* 0x0000000a66667c20 */ /* 0x000fe20008410000 */
[----:B------:R-:W-:Y:S01]  /*1df0*/  FMUL.FTZ R114, R114, UR10 ;  /* 0x0000000a72727c20 */ /* 0x000fe20008410000 */
[----:B------:R-:W-:Y:S01]  /*1e00*/  STL [R1+0x94], R192 ;  /* 0x000094c001007387 */ /* 0x000fe20000100800 */
[----:B------:R-:W-:Y:S01]  /*1e10*/  FMUL.FTZ R113, R113, UR10 ;  /* 0x0000000a71717c20 */ /* 0x000fe20008410000 */
[----:B------:R-:W-:Y:S01]  /*1e20*/  FMUL.FTZ R110, R110, UR10 ;  /* 0x0000000a6e6e7c20 */ /* 0x000fe20008410000 */
[----:B------:R-:W-:Y:S01]  /*1e30*/  ULDC UR11, c[0x0][0x744] ;  /* 0x0001d100000b7ab9 */ /* 0x000fe20000000800 */
[----:B-1----:R-:W1:Y:S01]  /*1e40*/  SHFL.IDX PT, R92, R202, R11, 0x1f ;  /* 0x00001f0bca5c7589 */ /* 0x002e6200000e0000 */
[----:B------:R-:W-:Y:S01]  /*1e50*/  MUFU.TANH R21, R21 ;  /* 0x0000001500157308 */ /* 0x000fe20000002400 */
[----:B---3--:R-:W-:Y:S01]  /*1e60*/  FSEL R90, R18, -INF , P2 ;  /* 0xff800000125a7808 */ /* 0x008fe20001000000 */
[----:B------:R-:W-:Y:S01]  /*1e70*/  FMUL.FTZ R105, R105, UR10 ;  /* 0x0000000a69697c20 */ /* 0x000fe20008410000 */
[----:B------:R-:W-:Y:S01]  /*1e80*/  STL [R1+0x90], R191 ;  /* 0x000090bf01007387 */ /* 0x000fe20000100800 */
[----:B------:R-:W-:Y:S01]  /*1e90*/  FMUL.FTZ R122, R122, UR10 ;  /* 0x0000000a7a7a7c20 */ /* 0x000fe20008410000 */
[----:B------:R-:W-:Y:S01]  /*1ea0*/  FMUL.FTZ R111, R111, UR10 ;  /* 0x0000000a6f6f7c20 */ /* 0x000fe20008410000 */
        /* <DEDUP_REMOVED lines=13> */
[----:B------:R2:W-:Y:S01]  /*1f80*/  STL [R1+0x80], R187 ;  /* 0x000080bb01007387 */ /* 0x0005e20000100800 */
[----:B------:R-:W-:Y:S01]  /*1f90*/  FMUL.FTZ R93, R93, UR10 ;  /* 0x0000000a5d5d7c20 */ /* 0x000fe20008410000 */
[----:B------:R-:W-:Y:S01]  /*1fa0*/  FMUL.FTZ R131, R131, UR10 ;  /* 0x0000000a83837c20 */ /* 0x000fe20008410000 */
[----:B------:R-:W-:Y:S01]  /*1fb0*/  FMUL.FTZ R219, R135, UR10 ;  /* 0x0000000a87db7c20 */ /* 0x000fe20008410000 */
[----:B------:R-:W-:Y:S01]  /*1fc0*/  STL [R1+0x7c], R186 ;  /* 0x00007cba01007387 */ /* 0x000fe20000100800 */
[--C-:B-1----:R-:W-:Y:S01]  /*1fd0*/  FFMA.FTZ R91, R91, UR11, -R92.reuse ;  /* 0x0000000b5b5b7c23 */ /* 0x102fe2000801085c */
[----:B------:R-:W-:Y:S01]  /*1fe0*/  MUFU.TANH R193, R102 ;  /* 0x0000006600c17308 */ /* 0x000fe20000002400 */
[----:B------:R-:W-:Y:S01]  /*1ff0*/  FMUL.FTZ R129, R129, UR10 ;  /* 0x0000000a81817c20 */ /* 0x000fe20008410000 */
[----:B------:R1:W-:Y:S01]  /*2000*/  STL [R1+0x78], R185 ;  /* 0x000078b901007387 */ /* 0x0003e20000100800 */
[----:B------:R-:W-:Y:S01]  /*2010*/  FMUL.FTZ R107, R107, UR10 ;  /* 0x0000000a6b6b7c20 */ /* 0x000fe20008410000 */
[----:B------:R-:W-:Y:S01]  /*2020*/  FMUL.FTZ R237, R97, UR10 ;  /* 0x0000000a61ed7c20 */ /* 0x000fe20008410000 */
[----:B------:R-:W-:Y:S01]  /*2030*/  FMUL.FTZ R101, R101, UR10 ;  /* 0x0000000a65657c20 */ /* 0x000fe20008410000 */
[----:B------:R-:W3:Y:S01]  /*2040*/  SHFL.IDX PT, R89, R202, R218, 0x1f ;  /* 0x00001fdaca597589 */ /* 0x000ee200000e0000 */
[----:B------:R-:W-:Y:S01]  /*2050*/  FMUL.FTZ R104, R104, UR10 ;  /* 0x0000000a68687c20 */ /* 0x000fe20008410000 */
[----:B--2---:R2:W-:Y:S01]  /*2060*/  MUFU.TANH R187, R108 ;  /* 0x0000006c00bb7308 */ /* 0x0045e20000002400 */
[----:B------:R-:W-:Y:S01]  /*2070*/  FMUL.FTZ R106, R106, UR10 ;  /* 0x0000000a6a6a7c20 */ /* 0x000fe20008410000 */
[----:B------:R4:W-:Y:S01]  /*2080*/  STL [R1+0x74], R184 ;  /* 0x000074b801007387 */ /* 0x0009e20000100800 */
[----:B------:R-:W-:Y:S01]  /*2090*/  FMUL.FTZ R99, R99, UR10 ;  /* 0x0000000a63637c20 */ /* 0x000fe20008410000 */
[----:B------:R-:W-:Y:S01]  /*20a0*/  FMUL.FTZ R118, R118, UR10 ;  /* 0x0000000a76767c20 */ /* 0x000fe20008410000 */
[----:B------:R-:W-:Y:S01]  /*20b0*/  FMUL.FTZ R126, R126, UR10 ;  /* 0x0000000a7e7e7c20 */ /* 0x000fe20008410000 */
[----:B------:R-:W-:Y:S01]  /*20c0*/  STL [R1+0x70], R183 ;  /* 0x000070b701007387 */ /* 0x000fe20000100800 */
[----:B------:R-:W-:Y:S01]  /*20d0*/  FMUL.FTZ R128, R128, UR10 ;  /* 0x0000000a80807c20 */ /* 0x000fe20008410000 */
[----:B-1----:R1:W-:Y:S01]  /*20e0*/  MUFU.TANH R185, R109 ;  /* 0x0000006d00b97308 */ /* 0x0023e20000002400 */
[----:B--2---:R-:W-:Y:S01]  /*20f0*/  IADD3 R108, R11, 0xc, RZ ;  /* 0x0000000c0b6c7810 */ /* 0x004fe20007ffe0ff */
[----:B------:R2:W-:Y:S01]  /*2100*/  STL [R1+0x6c], R182 ;  /* 0x00006cb601007387 */ /* 0x0005e20000100800 */
[----:B------:R-:W-:Y:S01]  /*2110*/  FMUL.FTZ R134, R134, UR10 ;  /* 0x0000000a86867c20 */ /* 0x000fe20008410000 */
[----:B------:R-:W-:Y:S01]  /*2120*/  FMUL.FTZ R116, R116, UR10 ;  /* 0x0000000a74747c20 */ /* 0x000fe20008410000 */
[----:B------:R-:W-:Y:S01]  /*2130*/  FMUL.FTZ R133, R133, UR10 ;  /* 0x0000000a85857c20 */ /* 0x000fe20008410000 */
[----:B------:R3:W-:Y:S01]  /*2140*/  STL [R1+0x68], R181 ;  /* 0x000068b501007387 */ /* 0x0007e20000100800 */
[----:B------:R-:W-:Y:S01]  /*2150*/  FMUL.FTZ R121, R121, UR10 ;  /* 0x0000000a79797c20 */ /* 0x000fe20008410000 */
[----:B----4-:R4:W3:Y:S01]  /*2160*/  MUFU.TANH R184, R112 ;  /* 0x0000007000b87308 */ /* 0x0108e20000002400 */
[----:B-1----:R-:W-:Y:S01]  /*2170*/  VIADD R109, R11, 0x8 ;  /* 0x000000080b6d7836 */ /* 0x002fe20000000000 */
[----:B------:R-:W-:Y:S01]  /*2180*/  STL [R1+0x64], R180 ;  /* 0x000064b401007387 */ /* 0x000fe20000100800 */
[----:B------:R-:W-:Y:S01]  /*2190*/  FMUL.FTZ R127, R127, UR10 ;  /* 0x0000000a7f7f7c20 */ /* 0x000fe20008410000 */
[----:B------:R-:W-:Y:S01]  /*21a0*/  FMUL.FTZ R119, R119, UR10 ;  /* 0x0000000a77777c20 */ /* 0x000fe20008410000 */
[----:B------:R-:W-:Y:S01]  /*21b0*/  FMUL.FTZ R117, R117, UR10 ;  /* 0x0000000a75757c20 */ /* 0x000fe20008410000 */
[----:B------:R-:W-:Y:S01]  /*21c0*/  SHFL.IDX PT, R88, R202, R109, 0x1f ;  /* 0x00001f6dca587589 */ /* 0x000fe200000e0000 */
[----:B------:R-:W-:Y:S01]  /*21d0*/  FMUL.FTZ R130, R130, UR10 ;  /* 0x0000000a82827c20 */ /* 0x000fe20008410000 */
[----:B--2---:R1:W-:Y:S01]  /*21e0*/  MUFU.TANH R182, R114 ;  /* 0x0000007200b67308 */ /* 0x0043e20000002400 */
[----:B----4-:R-:W-:Y:S01]  /*21f0*/  VIADD R112, R11, 0x10 ;  /* 0x000000100b707836 */ /* 0x010fe20000000000 */
[----:B------:R-:W-:Y:S01]  /*2200*/  STL [R1+0x60], R179 ;  /* 0x000060b301007387 */ /* 0x000fe20000100800 */
[----:B------:R-:W-:Y:S01]  /*2210*/  FMUL.FTZ R125, R125, UR10 ;  /* 0x0000000a7d7d7c20 */ /* 0x000fe20008410000 */
[----:B------:R-:W-:Y:S01]  /*2220*/  LEA R204, R5, R204, 0xa ;  /* 0x000000cc05cc7211 */ /* 0x000fe200078e50ff */
[----:B------:R-:W-:Y:S01]  /*2230*/  FMUL.FTZ R120, R120, UR10 ;  /* 0x0000000a78787c20 */ /* 0x000fe20008410000 */
[----:B------:R-:W-:Y:S01]  /*2240*/  STL [R1+0x5c], R178 ;  /* 0x00005cb201007387 */ /* 0x000fe20000100800 */
[----:B------:R-:W-:Y:S01]  /*2250*/  FMUL.FTZ R123, R123, UR10 ;  /* 0x0000000a7b7b7c20 */ /* 0x000fe20008410000 */
[----:B---3--:R2:W-:Y:S01]  /*2260*/  MUFU.TANH R181, R113 ;  /* 0x0000007100b57308 */ /* 0x0085e20000002400 */
[----:B-1----:R-:W-:Y:S01]  /*2270*/  VIADD R114, R11, 0x1c ;  /* 0x0000001c0b727836 */ /* 0x002fe20000000000 */
[----:B------:R-:W-:Y:S01]  /*2280*/  STL [R1+0x58], R177 ;  /* 0x000058b101007387 */ /* 0x000fe20000100800 */
[----:B------:R-:W-:Y:S01]  /*2290*/  FSEL R214, R184, -INF , P2 ;  /* 0xff800000b8d67808 */ /* 0x000fe20001000000 */
[----:B------:R-:W-:Y:S01]  /*22a0*/  FMUL.FTZ R124, R124, UR10 ;  /* 0x0000000a7c7c7c20 */ /* 0x000fe20008410000 */
[----:B------:R-:W-:Y:S01]  /*22b0*/  R2UR UR10, R204 ;  /* 0x00000000cc0a72ca */ /* 0x000fe200000e0000 */
[----:B------:R-:W-:Y:S01]  /*22c0*/  STL [R1+0x54], R176 ;  /* 0x000054b001007387 */ /* 0x000fe20000100800 */
[----:B------:R-:W-:Y:S01]  /*22d0*/  FFMA.FTZ R20, -R20, R20, 1 ;  /* 0x3f80000014147423 */ /* 0x000fe20000010114 */
[----:B------:R1:W-:Y:S01]  /*22e0*/  MUFU.TANH R186, R110 ;  /* 0x0000006e00ba7308 */ /* 0x0003e20000002400 */
[----:B--2---:R-:W-:Y:S01]  /*22f0*/  FFMA.FTZ R113, R90, UR11, -R92 ;  /* 0x0000000b5a717c23 */ /* 0x004fe2000801085c */
[----:B------:R-:W-:Y:S01]  /*2300*/  STL [R1+0x50], R175 ;  /* 0x000050af01007387 */ /* 0x000fe20000100800 */
[----:B------:R-:W-:-:S02]  /*2310*/  FSEL R90, R19, -INF , P2 ;  /* 0xff800000135a7808 */ /* 0x000fc40001000000 */
[C---:B------:R-:W-:Y:S01]  /*2320*/  FSEL R92, R21.reuse, -INF , P1 ;  /* 0xff800000155c7808 */ /* 0x040fe20000800000 */
[----:B------:R-:W-:Y:S01]  /*2330*/  STL [R1+0x4c], R174 ;  /* 0x00004cae01007387 */ /* 0x000fe20000100800 */
[----:B------:R-:W-:Y:S01]  /*2340*/  FFMA.FTZ R21, -R21, R21, 1 ;  /* 0x3f80000015157423 */ /* 0x000fe20000010115 */
[----:B------:R-:W-:Y:S01]  /*2350*/  MUFU.TANH R203, R203 ;  /* 0x000000cb00cb7308 */ /* 0x000fe20000002400 */
[----:B-1----:R-:W-:Y:S01]  /*2360*/  VIADD R110, R11, 0x14 ;  /* 0x000000140b6e7836 */ /* 0x002fe20000000000 */
[----:B------:R1:W-:Y:S01]  /*2370*/  STL [R1+0x48], R173 ;  /* 0x000048ad01007387 */ /* 0x0003e20000100800 */
[--C-:B------:R-:W-:Y:S01]  /*2380*/  FFMA.FTZ R90, R90, UR11, -R89.reuse ;  /* 0x0000000b5a5a7c23 */ /* 0x100fe20008010859 */
[----:B------:R-:W-:Y:S01]  /*2390*/  FFMA.FTZ R92, R92, UR11, -R89 ;  /* 0x0000000b5c5c7c23 */ /* 0x000fe20008010859 */
[----:B------:R-:W-:Y:S01]  /*23a0*/  FSEL R89, R22, -INF , P2 ;  /* 0xff80000016597808 */ /* 0x000fe20001000000 */
[----:B------:R-:W-:Y:S02]  /*23b0*/  STL [R1+0x44], R172 ;  /* 0x000044ac01007387 */ /* 0x000fe40000100800 */
[----:B------:R-:W-:Y:S02]  /*23c0*/  MUFU.TANH R190, R105 ;  /* 0x0000006900be7308 */ /* 0x000fe40000002400 */
[----:B------:R-:W-:Y:S04]  /*23d0*/  STL [R1+0x40], R171 ;  /* 0x000040ab01007387 */ /* 0x000fe80000100800 */
[----:B------:R-:W-:Y:S02]  /*23e0*/  STL [R1+0x3c], R170 ;  /* 0x00003caa01007387 */ /* 0x000fe40000100800 */
[----:B-1----:R1:W-:Y:S02]  /*23f0*/  MUFU.TANH R173, R122 ;  /* 0x0000007a00ad7308 */ /* 0x0023e40000002400 */
[----:B------:R-:W-:Y:S01]  /*2400*/  SHFL.IDX PT, R102, R202, R108, 0x1f ;  /* 0x00001f6cca667589 */ /* 0x000fe200000e0000 */
[----:B------:R-:W-:-:S02]  /*2410*/  WARPGROUP.DEPBAR.LE gsb0, 0x0 ;  /* 0x00008000000079c5 */ /* 0x000fc40000010000 */
[----:B------:R-:W-:Y:S01]  /*2420*/  WARPGROUP.ARRIVE ;  /* 0x00000000000079c5 */ /* 0x000fe20000000000 */
[----:B------:R-:W-:Y:S02]  /*2430*/  STL [R1+0x38], R169 ;  /* 0x000038a901007387 */ /* 0x000fe40000100800 */
[----:B------:R-:W-:Y:S02]  /*2440*/  MUFU.TANH R221, R221 ;  /* 0x000000dd00dd7308 */ /* 0x000fe40000002400 */
[----:B------:R-:W-:Y:S01]  /*2450*/  STL [R1+0x34], R168 ;  /* 0x000034a801007387 */ /* 0x000fe20000100800 */
[----:B------:R-:W-:Y:S01]  /*2460*/  HGMMA.64x128x16.F32 R24, gdesc[UR4], R24, gsb0 ;  /* 0x01e00000041879f0 */ /* 0x000fe20008000818 */
[----:B------:R-:W-:Y:S02]  /*2470*/  UIADD3 UR6, UR8, 0x4, URZ ;  /* 0x0000000408067890 */ /* 0x000fe4000fffe03f */
[----:B------:R-:W-:Y:S01]  /*2480*/  UIADD3 UR4, UR9, 0x4, URZ ;  /* 0x0000000409047890 */ /* 0x000fe2000fffe03f */
[----:B------:R-:W-:Y:S01]  /*2490*/  STL [R1+0x30], R10 ;  /* 0x0000300a01007387 */ /* 0x000fe20000100800 */
[----:B------:R-:W-:Y:S01]  /*24a0*/  UMOV UR7, 0x40000040 ;  /* 0x4000004000077882 */ /* 0x000fe20000000000 */
[----:B------:R-:W-:Y:S01]  /*24b0*/  UMOV UR5, 0x40000040 ;  /* 0x4000004000057882 */ /* 0x000fe20000000000 */
[----:B------:R2:W-:Y:S01]  /*24c0*/  MUFU.TANH R183, R111 ;  /* 0x0000006f00b77308 */ /* 0x0005e20000002400 */
[----:B-1----:R-:W1:Y:S04]  /*24d0*/  SHFL.IDX PT, R122, R23, R112, 0x1f ;  /* 0x00001f70177a7589 */ /* 0x002e6800000e0000 */
[----:B------:R-:W-:Y:S03]  /*24e0*/  STL [R1+0x2c], R8 ;  /* 0x00002c0801007387 */ /* 0x000fe60000100800 */
[----:B------:R3:W-:Y:S01]  /*24f0*/  MUFU.EX2 R105, R91 ;  /* 0x0000005b00697308 */ /* 0x0007e20000000800 */
[----:B--2---:R-:W-:Y:S01]  /*2500*/  VIADD R111, R11, 0x18 ;  /* 0x000000180b6f7836 */ /* 0x004fe20000000000 */
[----:B------:R-:W-:Y:S04]  /*2510*/  STL [R1+0x28], R7 ;  /* 0x0000280701007387 */ /* 0x000fe80000100800 */
[----:B------:R-:W2:Y:S02]  /*2520*/  SHFL.IDX PT, R94, R202, R112, 0x1f ;  /* 0x00001f70ca5e7589 */ /* 0x000ea400000e0000 */
[----:B------:R4:W-:Y:S02]  /*2530*/  MUFU.TANH R197, R95 ;  /* 0x0000005f00c57308 */ /* 0x0009e40000002400 */
[----:B---3--:R-:W-:Y:S04]  /*2540*/  SHFL.IDX PT, R91, R202, R114, 0x1f ;  /* 0x00001f72ca5b7589 */ /* 0x008fe800000e0000 */
[----:B------:R-:W-:Y:S02]  /*2550*/  STL [R1+0x24], R6 ;  /* 0x0000240601007387 */ /* 0x000fe40000100800 */
[----:B------:R-:W3:Y:S02]  /*2560*/  MUFU.TANH R198, R96 ;  /* 0x0000006000c67308 */ /* 0x000ee40000002400 */
[----:B----4-:R-:W-:Y:S04]  /*2570*/  SHFL.IDX PT, R95, R202, R110, 0x1f ;  /* 0x00001f6eca5f7589 */ /* 0x010fe800000e0000 */
[----:B------:R-:W-:Y:S02]  /*2580*/  STL [R1+0x20], R4 ;  /* 0x0000200401007387 */ /* 0x000fe40000100800 */
[----:B------:R-:W-:Y:S02]  /*2590*/  MUFU.TANH R230, R230 ;  /* 0x000000e600e67308 */ /* 0x000fe40000002400 */
[----:B------:R-:W-:Y:S04]  /*25a0*/  SHFL.IDX PT, R135, R23, R108, 0x1f ;  /* 0x00001f6c17877589 */ /* 0x000fe800000e0000 */
[----:B------:R-:W-:Y:S02]  /*25b0*/  SHFL.IDX PT, R205, R23, R114, 0x1f ;  /* 0x00001f7217cd7589 */ /* 0x000fe400000e0000 */
[----:B------:R-:W-:Y:S01]  /*25c0*/  MUFU.TANH R233, R233 ;  /* 0x000000e900e97308 */ /* 0x000fe20000002400 */
[----:B---3--:R-:W-:Y:S01]  /*25d0*/  FSEL R211, R198, -INF , P2 ;  /* 0xff800000c6d37808 */ /* 0x008fe20001000000 */
[----:B------:R-:W-:Y:S04]  /*25e0*/  STL [R1+0x1c], R3 ;  /* 0x00001c0301007387 */ /* 0x000fe80000100800 */
[----:B------:R-:W-:Y:S01]  /*25f0*/  STL [R1+0x18], R0 ;  /* 0x0000180001007387 */ /* 0x000fe20000100800 */
[----:B-1----:R-:W-:Y:S01]  /*2600*/  FFMA.FTZ R211, R211, UR11, -R122 ;  /* 0x0000000bd3d37c23 */ /* 0x002fe2000801087a */
[----:B------:R-:W1:Y:S02]  /*2610*/  MUFU.TANH R220, R220 ;  /* 0x000000dc00dc7308 */ /* 0x000e640000002400 */
[----:B------:R-:W-:Y:S04]  /*2620*/  SHFL.IDX PT, R215, R17, R108, 0x1f ;  /* 0x00001f6c11d77589 */ /* 0x000fe800000e0000 */
[----:B------:R-:W3:Y:S02]  /*2630*/  SHFL.IDX PT, R213, R17, R112, 0x1f ;  /* 0x00001f7011d57589 */ /* 0x000ee400000e0000 */
[----:B------:R-:W4:Y:S02]  /*2640*/  MUFU.TANH R227, R227 ;  /* 0x000000e300e37308 */ /* 0x000f240000002400 */
[----:B------:R-:W-:Y:S06]  /*2650*/  SHFL.IDX PT, R224, R14, R109, 0x1f ;  /* 0x00001f6d0ee07589 */ /* 0x000fec00000e0000 */
[----:B------:R-:W3:Y:S01]  /*2660*/  MUFU.TANH R217, R217 ;  /* 0x000000d900d97308 */ /* 0x000ee20000002400 */
[C---:B-1----:R-:W-:Y:S01]  /*2670*/  FSEL R96, R220.reuse, -INF , P2 ;  /* 0xff800000dc607808 */ /* 0x042fe20001000000 */
[----:B------:R-:W-:-:S04]  /*2680*/  FFMA.FTZ R220, -R220, R220, 1 ;  /* 0x3f800000dcdc7423 */ /* 0x000fc800000101dc */
[----:B--2---:R-:W-:Y:S02]  /*2690*/  FFMA.FTZ R96, R96, UR11, -R94 ;  /* 0x0000000b60607c23 */ /* 0x004fe4000801085e */
[----:B------:R-:W-:Y:S01]  /*26a0*/  MUFU.TANH R216, R216 ;  /* 0x000000d800d87308 */ /* 0x000fe20000002400 */
[C---:B----4-:R-:W-:Y:S01]  /*26b0*/  FSEL R98, R227.reuse, -INF , P1 ;  /* 0xff800000e3627808 */ /* 0x050fe20000800000 */
[----:B------:R-:W-:Y:S01]  /*26c0*/  FFMA.FTZ R227, -R227, R227, 1 ;  /* 0x3f800000e3e37423 */ /* 0x000fe200000101e3 */
[----:B---3--:R-:W-:-:S05]  /*26d0*/  FFMA.FTZ R214, R214, UR11, -R213 ;  /* 0x0000000bd6d67c23 */ /* 0x008fca00080108d5 */
[----:B------:R1:W-:Y:S01]  /*26e0*/  MUFU.TANH R4, R132 ;  /* 0x0000008400047308 */ /* 0x0003e20000002400 */
[----:B------:R-:W-:-:S05]  /*26f0*/  FSEL R97, R217, -INF , P2 ;  /* 0xff800000d9617808 */ /* 0x000fca0001000000 */
[----:B------:R-:W-:Y:S02]  /*2700*/  FFMA.FTZ R97, R97, UR11, -R95 ;  /* 0x0000000b61617c23 */ /* 0x000fe4000801085f */
[----:B------:R-:W-:Y:S01]  /*2710*/  MUFU.TANH R228, R228 ;  /* 0x000000e400e47308 */ /* 0x000fe20000002400 */
[----:B-1----:R-:W-:Y:S07]  /*2720*/  SHFL.IDX PT, R132, R23, R111, 0x1f ;  /* 0x00001f6f17847589 */ /* 0x002fee00000e0000 */
[----:B------:R1:W-:Y:S08]  /*2730*/  MUFU.TANH R195, R100 ;  /* 0x0000006400c37308 */ /* 0x0003f00000002400 */
[----:B------:R2:W-:Y:S01]  /*2740*/  MUFU.TANH R192, R103 ;  /* 0x0000006700c07308 */ /* 0x0005e20000002400 */
[----:B-1----:R-:W-:Y:S07]  /*2750*/  SHFL.IDX PT, R100, R23, R218, 0x1f ;  /* 0x00001fda17647589 */ /* 0x002fee00000e0000 */
[----:B------:R1:W-:Y:S01]  /*2760*/  MUFU.TANH R180, R115 ;  /* 0x0000007300b47308 */ /* 0x0003e20000002400 */
[----:B--2---:R-:W-:Y:S01]  /*2770*/  FFMA.FTZ R103, R89, UR11, -R88 ;  /* 0x0000000b59677c23 */ /* 0x004fe20008010858 */
[C---:B------:R-:W-:Y:S01]  /*2780*/  FSEL R89, R201.reuse, -INF , P1 ;  /* 0xff800000c9597808 */ /* 0x040fe20000800000 */
[----:B------:R-:W-:-:S05]  /*2790*/  FFMA.FTZ R201, -R201, R201, 1 ;  /* 0x3f800000c9c97423 */ /* 0x000fca00000101c9 */
[----:B------:R2:W3:Y:S01]  /*27a0*/  MUFU.TANH R199, R93 ;  /* 0x0000005d00c77308 */ /* 0x0004e20000002400 */
[----:B-1----:R-:W1:Y:S01]  /*27b0*/  SHFL.IDX PT, R115, R23, R11, 0x1f ;  /* 0x00001f0b17737589 */ /* 0x002e6200000e0000 */
[----:B------:R-:W-:Y:S02]  /*27c0*/  WARPGROUP.DEPBAR.LE gsb0, 0x0 ;  /* 0x00008000000079c5 */ /* 0x000fe40000010000 */
[----:B------:R-:W-:-:S04]  /*27d0*/  WARPGROUP.ARRIVE ;  /* 0x00000000000079c5 */ /* 0x000fc80000000000 */
[----:B------:R-:W4:Y:S01]  /*27e0*/  MUFU.TANH R232, R232 ;  /* 0x000000e800e87308 */ /* 0x000f220000002400 */
[----:B--2---:R-:W-:Y:S01]  /*27f0*/  FSEL R93, R230, -INF , P2 ;  /* 0xff800000e65d7808 */ /* 0x004fe20001000000 */
[----:B------:R-:W-:Y:S01]  /*2800*/  HGMMA.64x128x16.F32 R24, gdesc[UR4], R24, gsb0 ;  /* 0x01e00000041879f0 */ /* 0x000fe20008000818 */
[----:B------:R-:W-:-:S03]  /*2810*/  UIADD3 UR6, UR8, 0x6, URZ ;  /* 0x0000000608067890 */ /* 0x000fc6000fffe03f */
[--C-:B------:R-:W-:Y:S01]  /*2820*/  FFMA.FTZ R93, R93, UR11, -R91.reuse ;  /* 0x0000000b5d5d7c23 */ /* 0x100fe2000801085b */
[----:B------:R-:W-:Y:S01]  /*2830*/  UIADD3 UR4, UR9, 0x6, URZ ;  /* 0x0000000609047890 */ /* 0x000fe2000fffe03f */
[----:B------:R2:W-:Y:S01]  /*2840*/  MUFU.TANH R6, R131 ;  /* 0x0000008300067308 */ /* 0x0005e20000002400 */
[----:B------:R-:W-:Y:S01]  /*2850*/  UMOV UR7, 0x40000040 ;  /* 0x4000004000077882 */ /* 0x000fe20000000000 */
[----:B------:R-:W-:Y:S01]  /*2860*/  UMOV UR5, 0x40000040 ;  /* 0x4000004000057882 */ /* 0x000fe20000000000 */
[----:B------:R-:W-:Y:S01]  /*2870*/  FFMA.FTZ R91, R98, UR11, -R91 ;  /* 0x0000000b625b7c23 */ /* 0x000fe2000801085b */
[----:B---3--:R-:W-:-:S04]  /*2880*/  FSEL R98, R199, -INF , P2 ;  /* 0xff800000c7627808 */ /* 0x008fc80001000000 */
[----:B------:R-:W3:Y:S01]  /*2890*/  MUFU.TANH R235, R235 ;  /* 0x000000eb00eb7308 */ /* 0x000ee20000002400 */
[----:B--2---:R-:W2:Y:S01]  /*28a0*/  SHFL.IDX PT, R131, R17, R11, 0x1f ;  /* 0x00001f0b11837589 */ /* 0x004ea200000e0000 */
[----:B------:R-:W-:-:S06]  /*28b0*/  FFMA.FTZ R98, R98, UR11, -R135 ;  /* 0x0000000b62627c23 */ /* 0x000fcc0008010887 */
[----:B------:R4:W-:Y:S08]  /*28c0*/  MUFU.TANH R8, R129 ;  /* 0x0000008100087308 */ /* 0x0009f00000002400 */
[----:B------:R1:W2:Y:S01]  /*28d0*/  MUFU.TANH R194, R101 ;  /* 0x0000006500c27308 */ /* 0x0002a20000002400 */
[----:B----4-:R-:W4:Y:S07]  /*28e0*/  SHFL.IDX PT, R129, R23, R110, 0x1f ;  /* 0x00001f6e17817589 */ /* 0x010f2e00000e0000 */
[----:B------:R3:W-:Y:S01]  /*28f0*/  MUFU.TANH R191, R104 ;  /* 0x0000006800bf7308 */ /* 0x0007e20000002400 */
[----:B-1----:R-:W-:Y:S01]  /*2900*/  FFMA.FTZ R101, R89, UR11, -R88 ;  /* 0x0000000b59657c23 */ /* 0x002fe20008010858 */
[C---:B------:R-:W-:Y:S01]  /*2910*/  FSEL R89, R203.reuse, -INF , P2 ;  /* 0xff800000cb597808 */ /* 0x040fe20001000000 */
[----:B------:R-:W-:Y:S01]  /*2920*/  FFMA.FTZ R203, -R203, R203, 1 ;  /* 0x3f800000cbcb7423 */ /* 0x000fe200000101cb */
[C---:B------:R-:W-:Y:S01]  /*2930*/  FSEL R88, R221.reuse, -INF , P1 ;  /* 0xff800000dd587808 */ /* 0x040fe20000800000 */
[----:B------:R-:W-:-:S03]  /*2940*/  FFMA.FTZ R221, -R221, R221, 1 ;  /* 0x3f800000dddd7423 */ /* 0x000fc600000101dd */
[----:B------:R-:W-:Y:S01]  /*2950*/  MUFU.TANH R188, R107 ;  /* 0x0000006b00bc7308 */ /* 0x000fe20000002400 */
[--C-:B---3--:R-:W-:Y:S01]  /*2960*/  FFMA.FTZ R104, R89, UR11, -R102.reuse ;  /* 0x0000000b59687c23 */ /* 0x108fe20008010866 */
[----:B------:R-:W-:Y:S01]  /*2970*/  FFMA.FTZ R102, R88, UR11, -R102 ;  /* 0x0000000b58667c23 */ /* 0x000fe20008010866 */
[----:B------:R-:W-:Y:S02]  /*2980*/  FSEL R89, R216, -INF , P1 ;  /* 0xff800000d8597808 */ /* 0x000fe40000800000 */
[----:B------:R-:W-:-:S03]  /*2990*/  FSEL R88, R228, -INF , P1 ;  /* 0xff800000e4587808 */ /* 0x000fc60000800000 */
[----:B------:R-:W-:Y:S01]  /*29a0*/  MUFU.TANH R189, R106 ;  /* 0x0000006a00bd7308 */ /* 0x000fe20000002400 */
[----:B------:R-:W-:Y:S01]  /*29b0*/  FFMA.FTZ R94, R89, UR11, -R94 ;  /* 0x0000000b595e7c23 */ /* 0x000fe2000801085e */
[----:B------:R-:W-:Y:S01]  /*29c0*/  FFMA.FTZ R95, R88, UR11, -R95 ;  /* 0x0000000b585f7c23 */ /* 0x000fe2000801085f */
[C---:B------:R-:W-:Y:S01]  /*29d0*/  FSEL R89, R232.reuse, -INF , P2 ;  /* 0xff800000e8597808 */ /* 0x040fe20001000000 */
[----:B------:R-:W-:Y:S01]  /*29e0*/  FFMA.FTZ R232, -R232, R232, 1 ;  /* 0x3f800000e8e87423 */ /* 0x000fe200000101e8 */
[----:B------:R-:W-:-:S03]  /*29f0*/  FSEL R88, R235, -INF , P1 ;  /* 0xff800000eb587808 */ /* 0x000fc60000800000 */
[----:B------:R1:W-:Y:S01]  /*2a00*/  MUFU.EX2 R107, R90 ;  /* 0x0000005a006b7308 */ /* 0x0003e20000000800 */
[--C-:B------:R-:W-:Y:S01]  /*2a10*/  FFMA.FTZ R89, R89, UR11, -R115.reuse ;  /* 0x0000000b59597c23 */ /* 0x100fe20008010873 */
[----:B------:R-:W-:-:S06]  /*2a20*/  FFMA.FTZ R115, R88, UR11, -R115 ;  /* 0x0000000b58737c23 */ /* 0x000fcc0008010873 */
[----:B------:R-:W-:Y:S01]  /*2a30*/  MUFU.TANH R237, R237 ;  /* 0x000000ed00ed7308 */ /* 0x000fe20000002400 */
[----:B-1----:R2:W1:Y:S07]  /*2a40*/  SHFL.IDX PT, R90, R202, R111, 0x1f ;  /* 0x00001f6fca5a7589 */ /* 0x00246e00000e0000 */
[----:B------:R-:W-:Y:S01]  /*2a50*/  MUFU.TANH R196, R99 ;  /* 0x0000006300c47308 */ /* 0x000fe20000002400 */
[----:B--2---:R-:W-:-:S07]  /*2a60*/  FSEL R202, R194, -INF , P2 ;  /* 0xff800000c2ca7808 */ /* 0x004fce0001000000 */
[----:B------:R-:W-:Y:S01]  /*2a70*/  MUFU.TANH R222, R222 ;  /* 0x000000de00de7308 */ /* 0x000fe20000002400 */
[----:B------:R-:W-:-:S07]  /*2a80*/  FFMA.FTZ R202, R202, UR11, -R205 ;  /* 0x0000000bcaca7c23 */ /* 0x000fce00080108cd */
[----:B------:R2:W3:Y:S08]  /*2a90*/  MUFU.TANH R177, R118 ;  /* 0x0000007600b17308 */ /* 0x0004f00000002400 */
[----:B------:R4:W-:Y:S01]  /*2aa0*/  MUFU.TANH R169, R126 ;  /* 0x0000007e00a97308 */ /* 0x0009e20000002400 */
[----:B--2---:R2:W-:Y:S07]  /*2ab0*/  SHFL.IDX PT, R118, R23, R109, 0x1f ;  /* 0x00001f6d17767589 */ /* 0x0045ee00000e0000 */
[----:B------:R-:W1:Y:S01]  /*2ac0*/  MUFU.TANH R229, R229 ;  /* 0x000000e500e57308 */ /* 0x000e620000002400 */
[----:B----4-:R-:W4:Y:S01]  /*2ad0*/  SHFL.IDX PT, R126, R17, R109, 0x1f ;  /* 0x00001f6d117e7589 */ /* 0x010f2200000e0000 */
[----:B---3--:R-:W-:-:S02]  /*2ae0*/  FSEL R207, R177, -INF , P1 ;  /* 0xff800000b1cf7808 */ /* 0x008fc40000800000 */
[----:B--2---:R-:W-:-:S04]  /*2af0*/  FSEL R23, R233, -INF , P1 ;  /* 0xff800000e9177808 */ /* 0x004fc80000800000 */
[----:B------:R-:W2:Y:S01]  /*2b00*/  MUFU.TANH R236, R236 ;  /* 0x000000ec00ec7308 */ /* 0x000ea20000002400 */
[----:B------:R-:W-:Y:S01]  /*2b10*/  FFMA.FTZ R122, R23, UR11, -R122 ;  /* 0x0000000b177a7c23 */ /* 0x000fe2000801087a */
[----:B------:R-:W-:-:S06]  /*2b20*/  FSEL R23, R193, -INF , P1 ;  /* 0xff800000c1177808 */ /* 0x000fcc0000800000 */
[----:B------:R-:W-:Y:S01]  /*2b30*/  MUFU.TANH R231, R231 ;  /* 0x000000e700e77308 */ /* 0x000fe20000002400 */
[----:B-1----:R-:W-:-:S07]  /*2b40*/  FSEL R99, R229, -INF , P1 ;  /* 0xff800000e5637808 */ /* 0x002fce0000800000 */
[----:B------:R1:W-:Y:S01]  /*2b50*/  MUFU.TANH R0, R134 ;  /* 0x0000008600007308 */ /* 0x0003e20000002400 */
[----:B--2---:R-:W-:Y:S01]  /*2b60*/  FSEL R88, R236, -INF , P2 ;  /* 0xff800000ec587808 */ /* 0x004fe20001000000 */
[----:B------:R-:W-:Y:S02]  /*2b70*/  WARPGROUP.DEPBAR.LE gsb0, 0x0 ;  /* 0x00008000000079c5 */ /* 0x000fe40000010000 */
[----:B------:R-:W-:Y:S02]  /*2b80*/  WARPGROUP.ARRIVE ;  /* 0x00000000000079c5 */ /* 0x000fe40000000000 */
[----:B------:R-:W-:Y:S02]  /*2b90*/  FFMA.FTZ R88, R88, UR11, -R100 ;  /* 0x0000000b58587c23 */ /* 0x000fe40008010864 */
[----:B------:R2:W-:Y:S01]  /*2ba0*/  MUFU.TANH R10, R128 ;  /* 0x00000080000a7308 */ /* 0x0005e20000002400 */
[----:B-1----:R-:W-:Y:S01]  /*2bb0*/  FSEL R134, R195, -INF , P2 ;  /* 0xff800000c3867808 */ /* 0x002fe20001000000 */
[----:B------:R-:W-:Y:S04]  /*2bc0*/  HGMMA.64x128x16.F32 R24, gdesc[UR4], R24, gsb0 ;  /* 0x01e00000041879f0 */ /* 0x000fe80008000818 */
[--C-:B------:R-:W-:Y:S01]  /*2bd0*/  FFMA.FTZ R134, R134, UR11, -R132.reuse ;  /* 0x0000000b86867c23 */ /* 0x100fe20008010884 */
[----:B------:R-:W-:Y:S01]  /*2be0*/  FFMA.FTZ R132, R23, UR11, -R132 ;  /* 0x0000000b17847c23 */ /* 0x000fe20008010884 */
[----:B------:R-:W-:Y:S01]  /*2bf0*/  MUFU.TANH R234, R234 ;  /* 0x000000ea00ea7308 */ /* 0x000fe20000002400 */
[----:B--2---:R-:W1:Y:S01]  /*2c00*/  SHFL.IDX PT, R128, R17, R218, 0x1f ;  /* 0x00001fda11807589 */ /* 0x004e6200000e0000 */
[----:B------:R-:W-:-:S06]  /*2c10*/  FSEL R23, R189, -INF , P1 ;  /* 0xff800000bd177808 */ /* 0x000fcc0000800000 */
[----:B------:R2:W3:Y:S08]  /*2c20*/  MUFU.TANH R179, R116 ;  /* 0x0000007400b37308 */ /* 0x0004f00000002400 */
[----:B------:R4:W-:Y:S01]  /*2c30*/  MUFU.TANH R3, R133 ;  /* 0x0000008500037308 */ /* 0x0009e20000002400 */
[----:B--2---:R-:W-:-:S05]  /*2c40*/  FSEL R116, R197, -INF , P1 ;  /* 0xff800000c5747808 */ /* 0x004fca0000800000 */
[----:B------:R-:W-:Y:S01]  /*2c50*/  FFMA.FTZ R135, R116, UR11, -R135 ;  /* 0x0000000b74877c23 */ /* 0x000fe20008010887 */
[----:B------:R-:W-:Y:S01]  /*2c60*/  FSEL R116, R196, -INF , P1 ;  /* 0xff800000c4747808 */ /* 0x000fe20000800000 */
[----:B------:R2:W-:Y:S01]  /*2c70*/  MUFU.TANH R174, R121 ;  /* 0x0000007900ae7308 */ /* 0x0005e20000002400 */
[----:B----4-:R-:W-:Y:S02]  /*2c80*/  FSEL R133, R191, -INF , P2 ;  /* 0xff800000bf857808 */ /* 0x010fe40001000000 */
[----:B---3--:R-:W-:-:S03]  /*2c90*/  FSEL R209, R179, -INF , P2 ;  /* 0xff800000b3d17808 */ /* 0x008fc60001000000 */
[--C-:B------:R-:W-:Y:S01]  /*2ca0*/  FFMA.FTZ R133, R133, UR11, -R131.reuse ;  /* 0x0000000b85857c23 */ /* 0x100fe20008010883 */
[----:B------:R-:W-:Y:S01]  /*2cb0*/  FFMA.FTZ R131, R23, UR11, -R131 ;  /* 0x0000000b17837c23 */ /* 0x000fe20008010883 */
[----:B------:R3:W-:Y:S01]  /*2cc0*/  MUFU.EX2 R106, R92 ;  /* 0x0000005c006a7308 */ /* 0x0007e20000000800 */
[----:B--2---:R-:W-:-:S05]  /*2cd0*/  FSEL R121, R237, -INF , P2 ;  /* 0xff800000ed797808 */ /* 0x004fca0001000000 */
[--C-:B------:R-:W-:Y:S01]  /*2ce0*/  FFMA.FTZ R121, R121, UR11, -R129.reuse ;  /* 0x0000000b79797c23 */ /* 0x100fe20008010881 */
[----:B------:R-:W-:Y:S01]  /*2cf0*/  FFMA.FTZ R129, R116, UR11, -R129 ;  /* 0x0000000b74817c23 */ /* 0x000fe20008010881 */
[----:B------:R2:W-:Y:S01]  /*2d00*/  MUFU.TANH R168, R127 ;  /* 0x0000007f00a87308 */ /* 0x0005e20000002400 */
[----:B---3--:R-:W-:Y:S02]  /*2d10*/  FSEL R92, R222, -INF , P2 ;  /* 0xff800000de5c7808 */ /* 0x008fe40001000000 */
[----:B------:R-:W-:-:S03]  /*2d20*/  FSEL R116, R192, -INF , P1 ;  /* 0xff800000c0747808 */ /* 0x000fc60000800000 */
[--C-:B------:R-:W-:Y:S01]  /*2d30*/  FFMA.FTZ R92, R92, UR11, -R90.reuse ;  /* 0x0000000b5c5c7c23 */ /* 0x100fe2000801085a */
[----:B------:R-:W-:Y:S01]  /*2d40*/  FFMA.FTZ R90, R99, UR11, -R90 ;  /* 0x0000000b635a7c23 */ /* 0x000fe2000801085a */
[----:B------:R3:W-:Y:S01]  /*2d50*/  MUFU.EX2 R23, R115 ;  /* 0x0000007300177308 */ /* 0x0007e20000000800 */
[----:B--2---:R-:W-:Y:S01]  /*2d60*/  FSEL R127, R187, -INF , P2 ;  /* 0xff800000bb7f7808 */ /* 0x004fe20001000000 */
[----:B------:R-:W-:Y:S01]  /*2d70*/  FFMA.FTZ R205, R116, UR11, -R205 ;  /* 0x0000000b74cd7c23 */ /* 0x000fe200080108cd */
[----:B------:R-:W-:Y:S02]  /*2d80*/  FSEL R99, R12, -INF , P2 ;  /* 0xff8000000c637808 */ /* 0x000fe40001000000 */
[----:B------:R-:W-:Y:S01]  /*2d90*/  FSEL R116, R188, -INF , P1 ;  /* 0xff800000bc747808 */ /* 0x000fe20000800000 */
[----:B------:R-:W-:Y:S02]  /*2da0*/  FFMA.FTZ R127, R127, UR11, -R126 ;  /* 0x0000000b7f7f7c23 */ /* 0x000fe4000801087e */
[----:B------:R2:W-:Y:S01]  /*2db0*/  MUFU.TANH R176, R119 ;  /* 0x0000007700b07308 */ /* 0x0005e20000002400 */
[----:B---3--:R-:W-:Y:S01]  /*2dc0*/  FSEL R115, R186, -INF , P1 ;  /* 0xff800000ba737808 */ /* 0x008fe20000800000 */
[----:B------:R-:W-:-:S04]  /*2dd0*/  FFMA.FTZ R99, R99, UR11, -R118 ;  /* 0x0000000b63637c23 */ /* 0x000fc80008010876 */
[----:B------:R-:W-:Y:S02]  /*2de0*/  FFMA.FTZ R126, R115, UR11, -R126 ;  /* 0x0000000b737e7c23 */ /* 0x000fe4000801087e */
[----:B------:R3:W4:Y:S01]  /*2df0*/  MUFU.TANH R178, R117 ;  /* 0x0000007500b27308 */ /* 0x0007220000002400 */
[C---:B--2---:R-:W-:Y:S01]  /*2e00*/  FSEL R119, R231.reuse, -INF , P1 ;  /* 0xff800000e7777808 */ /* 0x044fe20000800000 */
[----:B------:R-:W-:Y:S01]  /*2e10*/  SHFL.IDX PT, R115, R17, R114, 0x1f ;  /* 0x00001f7211737589 */ /* 0x000fe200000e0000 */
[----:B------:R-:W-:-:S03]  /*2e20*/  FFMA.FTZ R231, -R231, R231, 1 ;  /* 0x3f800000e7e77423 */ /* 0x000fc600000101e7 */
[----:B------:R-:W-:Y:S02]  /*2e30*/  FFMA.FTZ R100, R119, UR11, -R100 ;  /* 0x0000000b77647c23 */ /* 0x000fe40008010864 */
[----:B------:R2:W-:Y:S01]  /*2e40*/  MUFU.TANH R7, R130 ;  /* 0x0000008200077308 */ /* 0x0005e20000002400 */
[----:B---3--:R-:W-:Y:S01]  /*2e50*/  FSEL R117, R234, -INF , P1 ;  /* 0xff800000ea757808 */ /* 0x008fe20000800000 */
[----:B------:R-:W3:Y:S04]  /*2e60*/  SHFL.IDX PT, R119, R17, R110, 0x1f ;  /* 0x00001f6e11777589 */ /* 0x000ee800000e0000 */
[----:B------:R-:W-:Y:S02]  /*2e70*/  FFMA.FTZ R118, R117, UR11, -R118 ;  /* 0x0000000b75767c23 */ /* 0x000fe40008010876 */
[----:B------:R4:W3:Y:S01]  /*2e80*/  SHFL.IDX PT, R117, R17, R111, 0x1f ;  /* 0x00001f6f11757589 */ /* 0x0008e200000e0000 */
[----:B--2---:R-:W-:Y:S01]  /*2e90*/  FSEL R130, R190, -INF , P2 ;  /* 0xff800000be827808 */ /* 0x004fe20001000000 */
[----:B------:R2:W-:Y:S04]  /*2ea0*/  MUFU.TANH R170, R125 ;  /* 0x0000007d00aa7308 */ /* 0x0005e80000002400 */
[--C-:B-1----:R-:W-:Y:S01]  /*2eb0*/  FFMA.FTZ R130, R130, UR11, -R128.reuse ;  /* 0x0000000b82827c23 */ /* 0x102fe20008010880 */
[----:B------:R-:W-:Y:S01]  /*2ec0*/  FFMA.FTZ R128, R116, UR11, -R128 ;  /* 0x0000000b74807c23 */ /* 0x000fe20008010880 */
[----:B------:R-:W-:-:S02]  /*2ed0*/  FSEL R116, R183, -INF , P1 ;  /* 0xff800000b7747808 */ /* 0x000fc40000800000 */
[----:B------:R1:W-:Y:S01]  /*2ee0*/  MUFU.TANH R175, R120 ;  /* 0x0000007800af7308 */ /* 0x0003e20000002400 */
[----:B--2---:R-:W-:Y:S02]  /*2ef0*/  FSEL R125, R185, -INF , P2 ;  /* 0xff800000b97d7808 */ /* 0x004fe40001000000 */
[----:B----4-:R-:W-:-:S03]  /*2f00*/  FSEL R17, R180, -INF , P1 ;  /* 0xff800000b4117808 */ /* 0x010fc60000800000 */
[--C-:B------:R-:W-:Y:S01]  /*2f10*/  FFMA.FTZ R125, R125, UR11, -R215.reuse ;  /* 0x0000000b7d7d7c23 */ /* 0x100fe200080108d7 */
[----:B------:R-:W-:Y:S01]  /*2f20*/  FFMA.FTZ R215, R116, UR11, -R215 ;  /* 0x0000000b74d77c23 */ /* 0x000fe200080108d7 */
[----:B------:R-:W-:Y:S01]  /*2f30*/  FSEL R116, R182, -INF , P1 ;  /* 0xff800000b6747808 */ /* 0x000fe20000800000 */
[----:B------:R2:W-:Y:S01]  /*2f40*/  MUFU.TANH R172, R123 ;  /* 0x0000007b00ac7308 */ /* 0x0005e20000002400 */
[----:B-1----:R-:W-:-:S03]  /*2f50*/  FSEL R120, R181, -INF , P2 ;  /* 0xff800000b5787808 */ /* 0x002fc60001000000 */
[----:B------:R-:W-:Y:S01]  /*2f60*/  FFMA.FTZ R213, R116, UR11, -R213 ;  /* 0x0000000b74d57c23 */ /* 0x000fe200080108d5 */
[----:B------:R-:W-:Y:S01]  /*2f70*/  FSEL R116, R178, -INF , P2 ;  /* 0xff800000b2747808 */ /* 0x000fe20001000000 */
[--C-:B---3--:R-:W-:Y:S01]  /*2f80*/  FFMA.FTZ R120, R120, UR11, -R119.reuse ;  /* 0x0000000b78787c23 */ /* 0x108fe20008010877 */
[----:B------:R-:W-:Y:S01]  /*2f90*/  FFMA.FTZ R119, R17, UR11, -R119 ;  /* 0x0000000b11777c23 */ /* 0x000fe20008010877 */
[----:B------:R1:W-:Y:S01]  /*2fa0*/  MUFU.TANH R171, R124 ;  /* 0x0000007c00ab7308 */ /* 0x0003e20000002400 */
[----:B--2---:R-:W-:Y:S01]  /*2fb0*/  FSEL R123, R176, -INF , P1 ;  /* 0xff800000b07b7808 */ /* 0x004fe20000800000 */
[----:B------:R-:W-:-:S04]  /*2fc0*/  FFMA.FTZ R116, R116, UR11, -R115 ;  /* 0x0000000b74747c23 */ /* 0x000fc80008010873 */
[----:B------:R-:W-:Y:S02]  /*2fd0*/  FFMA.FTZ R115, R123, UR11, -R115 ;  /* 0x0000000b7b737c23 */ /* 0x000fe40008010873 */
[----:B------:R-:W-:Y:S01]  /*2fe0*/  SHFL.IDX PT, R123, R14, R218, 0x1f ;  /* 0x00001fda0e7b7589 */ /* 0x000fe200000e0000 */
[----:B------:R2:W-:Y:S03]  /*2ff0*/  MUFU.EX2 R17, R118 ;  /* 0x0000007600117308 */ /* 0x0005e60000000800 */
[----:B-1----:R-:W-:Y:S05]  /*3000*/  SHFL.IDX PT, R124, R14, R11, 0x1f ;  /* 0x00001f0b0e7c7589 */ /* 0x002fea00000e0000 */
[----:B------:R-:W-:Y:S01]  /*3010*/  MUFU.EX2 R94, R94 ;  /* 0x0000005e005e7308 */ /* 0x000fe20000000800 */
[--C-:B--2---:R-:W-:Y:S01]  /*3020*/  FFMA.FTZ R118, R209, UR11, -R117.reuse ;  /* 0x0000000bd1767c23 */ /* 0x104fe20008010875 */
[----:B------:R-:W-:Y:S01]  /*3030*/  FFMA.FTZ R117, R207, UR11, -R117 ;  /* 0x0000000bcf757c23 */ /* 0x000fe20008010875 */
[----:B------:R-:W-:-:S02]  /*3040*/  WARPGROUP.DEPBAR.LE gsb0, 0x0 ;  /* 0x00008000000079c5 */ /* 0x000fc40000010000 */
[----:B------:R-:W1:Y:S03]  /*3050*/  LDS R200, [R200+0x400] ;  /* 0x00040000c8c87984 */ /* 0x000e660000000800 */
[----:B------:R-:W2:Y:S01]  /*3060*/  MUFU.EX2 R103, R103 ;  /* 0x0000006700677308 */ /* 0x000ea20000000800 */
[----:B------:R-:W-:Y:S07]  /*3070*/  LDS R13, [R13+0x400] ;  /* 0x000400000d0d7984 */ /* 0x000fee0000000800 */
[----:B------:R-:W3:Y:S08]  /*3080*/  MUFU.EX2 R113, R113 ;  /* 0x0000007100717308 */ /* 0x000ef00000000800 */
[----:B------:R-:W-:Y:S08]  /*3090*/  MUFU.EX2 R101, R101 ;  /* 0x0000006500657308 */ /* 0x000ff00000000800 */
[----:B------:R-:W4:Y:S08]  /*30a0*/  MUFU.EX2 R97, R97 ;  /* 0x0000006100617308 */ /* 0x000f300000000800 */
[----:B------:R-:W4:Y:S01]  /*30b0*/  MUFU.EX2 R95, R95 ;  /* 0x0000005f005f7308 */ /* 0x000f220000000800 */
[----:B-1----:R-:W1:Y:S07]  /*30c0*/  SHFL.IDX PT, R208, R200, R109, 0x1f ;  /* 0x00001f6dc8d07589 */ /* 0x002e6e00000e0000 */
[----:B------:R-:W4:Y:S01]  /*30d0*/  MUFU.EX2 R92, R92 ;  /* 0x0000005c005c7308 */ /* 0x000f220000000800 */
[----:B------:R-:W2:Y:S04]  /*30e0*/  SHFL.IDX PT, R212, R200, R108, 0x1f ;  /* 0x00001f6cc8d47589 */ /* 0x000ea800000e0000 */
[----:B------:R-:W3:Y:S03]  /*30f0*/  SHFL.IDX PT, R206, R200, R11, 0x1f ;  /* 0x00001f0bc8ce7589 */ /* 0x000ee600000e0000 */
[----:B------:R-:W-:Y:S01]  /*3100*/  MUFU.TANH R219, R219 ;  /* 0x000000db00db7308 */ /* 0x000fe20000002400 */
[----:B------:R-:W4:Y:S04]  /*3110*/  SHFL.IDX PT, R204, R200, R218, 0x1f ;  /* 0x00001fdac8cc7589 */ /* 0x000f2800000e0000 */
[----:B------:R-:W-:Y:S03]  /*3120*/  SHFL.IDX PT, R225, R200, R112, 0x1f ;  /* 0x00001f70c8e17589 */ /* 0x000fe600000e0000 */
[----:B------:R-:W4:Y:S01]  /*3130*/  MUFU.EX2 R102, R102 ;  /* 0x0000006600667308 */ /* 0x000f220000000800 */
[----:B------:R-:W4:Y:S01]  /*3140*/  SHFL.IDX PT, R223, R200, R110, 0x1f ;  /* 0x00001f6ec8df7589 */ /* 0x000f2200000e0000 */
[--C-:B-1----:R-:W-:Y:S01]  /*3150*/  FADD.FTZ R207, R28, -R208.reuse ;  /* 0x800000d01ccf7221 */ /* 0x102fe20000010000 */
[----:B------:R-:W-:-:S05]  /*3160*/  FADD.FTZ R208, R30, -R208 ;  /* 0x800000d01ed07221 */ /* 0x000fca0000010000 */
[----:B------:R1:W-:Y:S01]  /*3170*/  MUFU.EX2 R28, R135 ;  /* 0x00000087001c7308 */ /* 0x0003e20000000800 */
[----:B--2---:R-:W-:Y:S01]  /*3180*/  FADD.FTZ R226, R29, -R212 ;  /* 0x800000d41de27221 */ /* 0x004fe20000010000 */
[----:B------:R-:W-:Y:S01]  /*3190*/  FMUL.FTZ R207, R103, R207 ;  /* 0x000000cf67cf7220 */ /* 0x000fe20000410000 */
[--C-:B---3--:R-:W-:Y:S01]  /*31a0*/  FADD.FTZ R210, R24, -R206.reuse ;  /* 0x800000ce18d27221 */ /* 0x108fe20000010000 */
[----:B------:R-:W-:Y:S01]  /*31b0*/  FADD.FTZ R206, R26, -R206 ;  /* 0x800000ce1ace7221 */ /* 0x000fe20000010000 */
[----:B------:R-:W-:Y:S01]  /*31c0*/  FSEL R26, R173, -INF , P1 ;  /* 0xff800000ad1a7808 */ /* 0x000fe20000800000 */
[----:B-1----:R-:W-:Y:S01]  /*31d0*/  FADD.FTZ R135, R31, -R212 ;  /* 0x800000d41f877221 */ /* 0x002fe20000010000 */
[--C-:B----4-:R-:W-:Y:S01]  /*31e0*/  FADD.FTZ R209, R25, -R204.reuse ;  /* 0x800000cc19d17221 */ /* 0x110fe20000010000 */
[----:B------:R-:W1:Y:S01]  /*31f0*/  SHFL.IDX PT, R212, R200, R111, 0x1f ;  /* 0x00001f6fc8d47589 */ /* 0x000e6200000e0000 */
[----:B------:R-:W-:Y:S01]  /*3200*/  FADD.FTZ R204, R27, -R204 ;  /* 0x800000cc1bcc7221 */ /* 0x000fe20000010000 */
[----:B------:R-:W-:Y:S01]  /*3210*/  FSEL R27, R175, -INF , P2 ;  /* 0xff800000af1b7808 */ /* 0x000fe20001000000 */
[----:B------:R2:W-:Y:S01]  /*3220*/  MUFU.EX2 R30, R211 ;  /* 0x000000d3001e7308 */ /* 0x0005e20000000800 */
[----:B------:R-:W3:Y:S01]  /*3230*/  SHFL.IDX PT, R31, R14, R108, 0x1f ;  /* 0x00001f6c0e1f7589 */ /* 0x000ee200000e0000 */
[----:B------:R-:W-:Y:S01]  /*3240*/  FSEL R25, R174, -INF , P2 ;  /* 0xff800000ae197808 */ /* 0x000fe20001000000 */
[--C-:B------:R-:W-:Y:S01]  /*3250*/  FFMA.FTZ R26, R26, UR11, -R124.reuse ;  /* 0x0000000b1a1a7c23 */ /* 0x100fe2000801087c */
[----:B------:R-:W-:Y:S01]  /*3260*/  FSEL R24, R172, -INF , P1 ;  /* 0xff800000ac187808 */ /* 0x000fe20000800000 */
[----:B------:R-:W-:Y:S01]  /*3270*/  FFMA.FTZ R27, R27, UR11, -R124 ;  /* 0x0000000b1b1b7c23 */ /* 0x000fe2000801087c */
[----:B------:R-:W-:Y:S01]  /*3280*/  FSEL R124, R171, -INF , P2 ;  /* 0xff800000ab7c7808 */ /* 0x000fe20001000000 */
[----:B------:R-:W-:Y:S01]  /*3290*/  FFMA.FTZ R25, R25, UR11, -R123 ;  /* 0x0000000b19197c23 */ /* 0x000fe2000801087b */
[----:B------:R-:W-:Y:S01]  /*32a0*/  FADD.FTZ R33, R33, -R223 ;  /* 0x800000df21217221 */ /* 0x000fe20000010000 */
[----:B--2---:R2:W4:Y:S01]  /*32b0*/  SHFL.IDX PT, R211, R200, R114, 0x1f ;  /* 0x00001f72c8d37589 */ /* 0x00452200000e0000 */
[----:B------:R-:W-:Y:S01]  /*32c0*/  FFMA.FTZ R24, R24, UR11, -R123 ;  /* 0x0000000b18187c23 */ /* 0x000fe2000801087b */
[----:B------:R-:W-:Y:S01]  /*32d0*/  FSEL R123, R169, -INF , P1 ;  /* 0xff800000a97b7808 */ /* 0x000fe20000800000 */
[--C-:B------:R-:W-:Y:S01]  /*32e0*/  FFMA.FTZ R124, R124, UR11, -R224.reuse ;  /* 0x0000000b7c7c7c23 */ /* 0x100fe200080108e0 */
[----:B------:R-:W-:Y:S01]  /*32f0*/  FADD.FTZ R223, R35, -R223 ;  /* 0x800000df23df7221 */ /* 0x000fe20000010000 */
[----:B------:R3:W-:Y:S01]  /*3300*/  MUFU.EX2 R29, R122 ;  /* 0x0000007a001d7308 */ /* 0x0007e20000000800 */
[----:B------:R-:W4:Y:S01]  /*3310*/  SHFL.IDX PT, R35, R14, R111, 0x1f ;  /* 0x00001f6f0e237589 */ /* 0x000f2200000e0000 */
[----:B------:R-:W-:Y:S01]  /*3320*/  FFMA.FTZ R123, R123, UR11, -R224 ;  /* 0x0000000b7b7b7c23 */ /* 0x000fe200080108e0 */
[----:B------:R-:W-:Y:S01]  /*3330*/  FMUL.FTZ R206, R105, R206 ;  /* 0x000000ce69ce7220 */ /* 0x000fe20000410000 */
[----:B------:R-:W-:Y:S01]  /*3340*/  FMUL.FTZ R210, R113, R210 ;  /* 0x000000d271d27220 */ /* 0x000fe20000410000 */
[--C-:B--2---:R-:W-:Y:S01]  /*3350*/  FADD.FTZ R200, R32, -R225.reuse ;  /* 0x800000e120c87221 */ /* 0x104fe20000010000 */
[----:B------:R-:W-:Y:S01]  /*3360*/  FADD.FTZ R225, R34, -R225 ;  /* 0x800000e122e17221 */ /* 0x000fe20000010000 */
[--C-:B-1----:R-:W-:Y:S01]  /*3370*/  FADD.FTZ R224, R36, -R212.reuse ;  /* 0x800000d424e07221 */ /* 0x102fe20000010000 */
[----:B------:R-:W-:Y:S01]  /*3380*/  FMUL.FTZ R36, R106, R204 ;  /* 0x000000cc6a247220 */ /* 0x000fe20000410000 */
[----:B------:R-:W-:Y:S01]  /*3390*/  FFMA.FTZ R204, -R22, R22, 1 ;  /* 0x3f80000016cc7423 */ /* 0x000fe20000010116 */
[----:B------:R-:W-:Y:S01]  /*33a0*/  FMUL.FTZ R225, R94, R225 ;  /* 0x000000e15ee17220 */ /* 0x000fe20000410000 */
[----:B------:R1:W-:Y:S01]  /*33b0*/  MUFU.EX2 R22, R131 ;  /* 0x0000008300167308 */ /* 0x0003e20000000800 */
[----:B------:R-:W-:Y:S01]  /*33c0*/  SHFL.IDX PT, R34, R14, R110, 0x1f ;  /* 0x00001f6e0e227589 */ /* 0x000fe200000e0000 */
[----:B---3--:R-:W-:Y:S01]  /*33d0*/  FSEL R122, R170, -INF , P2 ;  /* 0xff800000aa7a7808 */ /* 0x008fe20001000000 */
[----:B------:R-:W-:Y:S01]  /*33e0*/  FMUL.FTZ R204, R204, R207 ;  /* 0x000000cfcccc7220 */ /* 0x000fe20000410000 */
[----:B------:R-:W-:Y:S01]  /*33f0*/  FSEL R207, R4, -INF , P2 ;  /* 0xff80000004cf7808 */ /* 0x000fe20001000000 */
[----:B------:R-:W-:Y:S01]  /*3400*/  FMUL.FTZ R33, R97, R33 ;  /* 0x0000002161217220 */ /* 0x000fe20000410000 */
[----:B------:R-:W-:Y:S01]  /*3410*/  FADD.FTZ R38, R38, -R212 ;  /* 0x800000d426267221 */ /* 0x000fe20000010000 */
[----:B------:R-:W-:Y:S01]  /*3420*/  FFMA.FTZ R122, R122, UR11, -R31 ;  /* 0x0000000b7a7a7c23 */ /* 0x000fe2000801081f */
[----:B------:R2:W-:Y:S01]  /*3430*/  MUFU.EX2 R32, R121 ;  /* 0x0000007900207308 */ /* 0x0005e20000000800 */
[----:B-1----:R-:W-:Y:S01]  /*3440*/  FFMA.FTZ R131, -R216, R216, 1 ;  /* 0x3f800000d8837423 */ /* 0x002fe200000101d8 */
[--C-:B----4-:R-:W-:Y:S01]  /*3450*/  FADD.FTZ R37, R37, -R211.reuse ;  /* 0x800000d325257221 */ /* 0x110fe20000010000 */
[----:B------:R-:W1:Y:S01]  /*3460*/  SHFL.IDX PT, R216, R13, R11, 0x1f ;  /* 0x00001f0b0dd87589 */ /* 0x000e6200000e0000 */
[----:B------:R-:W-:Y:S01]  /*3470*/  FADD.FTZ R39, R39, -R211 ;  /* 0x800000d327277221 */ /* 0x000fe20000010000 */
[----:B------:R-:W-:Y:S01]  /*3480*/  FMUL.FTZ R131, R131, R225 ;  /* 0x000000e183837220 */ /* 0x000fe20000410000 */
[----:B------:R-:W-:Y:S01]  /*3490*/  FFMA.FTZ R207, R207, UR11, -R35 ;  /* 0x0000000bcfcf7c23 */ /* 0x000fe20008010823 */
[----:B------:R-:W3:Y:S01]  /*34a0*/  SHFL.IDX PT, R225, R13, R108, 0x1f ;  /* 0x00001f6c0de17589 */ /* 0x000ee200000e0000 */
[----:B------:R-:W-:Y:S01]  /*34b0*/  MUFU.EX2 R96, R96 ;  /* 0x0000006000607308 */ /* 0x000fe20000000800 */
[----:B--2---:R-:W-:Y:S01]  /*34c0*/  FSEL R121, R168, -INF , P1 ;  /* 0xff800000a8797808 */ /* 0x004fe20000800000 */
[----:B------:R-:W-:Y:S01]  /*34d0*/  FMUL.FTZ R223, R95, R223 ;  /* 0x000000df5fdf7220 */ /* 0x000fe20000410000 */
[----:B------:R-:W2:Y:S01]  /*34e0*/  SHFL.IDX PT, R211, R14, R112, 0x1f ;  /* 0x00001f700ed37589 */ /* 0x000ea200000e0000 */
[----:B------:R-:W-:Y:S01]  /*34f0*/  FSEL R212, R10, -INF , P2 ;  /* 0xff8000000ad47808 */ /* 0x000fe20001000000 */
[----:B------:R-:W-:Y:S01]  /*3500*/  FMUL.FTZ R209, R107, R209 ;  /* 0x000000d16bd17220 */ /* 0x000fe20000410000 */
[----:B------:R-:W-:Y:S01]  /*3510*/  FFMA.FTZ R121, R121, UR11, -R31 ;  /* 0x0000000b79797c23 */ /* 0x000fe2000801081f */
[----:B------:R-:W-:Y:S01]  /*3520*/  FMUL.FTZ R224, R92, R224 ;  /* 0x000000e05ce07220 */ /* 0x000fe20000410000 */
[----:B------:R4:W-:Y:S01]  /*3530*/  MUFU.EX2 R31, R129 ;  /* 0x00000081001f7308 */ /* 0x0009e20000000800 */
[----:B------:R-:W-:-:S07]  /*3540*/  FMUL.FTZ R135, R102, R135 ;  /* 0x0000008766877220 */ /* 0x000fce0000410000 */
[----:B------:R-:W2:Y:S01]  /*3550*/  MUFU.EX2 R90, R90 ;  /* 0x0000005a005a7308 */ /* 0x000ea20000000800 */
[----:B----4-:R-:W-:Y:S01]  /*3560*/  FFMA.FTZ R129, -R18, R18, 1 ;  /* 0x3f80000012817423 */ /* 0x010fe20000010112 */
[--C-:B-1----:R-:W-:Y:S01]  /*3570*/  FADD.FTZ R40, R40, -R216.reuse ;  /* 0x800000d828287221 */ /* 0x102fe20000010000 */
[----:B------:R-:W-:Y:S02]  /*3580*/  FADD.FTZ R42, R42, -R216 ;  /* 0x800000d82a2a7221 */ /* 0x000fe40000010000 */
[----:B------:R-:W-:Y:S01]  /*3590*/  FMUL.FTZ R129, R129, R210 ;  /* 0x000000d281817220 */ /* 0x000fe20000410000 */
[----:B------:R-:W-:Y:S01]  /*35a0*/  FSEL R210, R8, -INF , P2 ;  /* 0xff80000008d27808 */ /* 0x000fe20001000000 */
[----:B---3--:R-:W-:Y:S01]  /*35b0*/  FADD.FTZ R216, R45, -R225 ;  /* 0x800000e12dd87221 */ /* 0x008fe20000010000 */
[----:B------:R1:W-:Y:S01]  /*35c0*/  MUFU.EX2 R18, R134 ;  /* 0x0000008600127308 */ /* 0x0003e20000000800 */
[----:B------:R-:W-:Y:S01]  /*35d0*/  LDS R45, [R16+0x400] ;  /* 0x00040000102d7984 */ /* 0x000fe20000000800 */
[----:B------:R-:W-:Y:S01]  /*35e0*/  FMUL.FTZ R42, R23, R42 ;  /* 0x0000002a172a7220 */ /* 0x000fe20000410000 */
[----:B------:R-:W-:Y:S01]  /*35f0*/  FFMA.FTZ R210, R210, UR11, -R34 ;  /* 0x0000000bd2d27c23 */ /* 0x000fe20008010822 */
[----:B--2---:R-:W-:Y:S01]  /*3600*/  FFMA.FTZ R212, R212, UR11, -R211 ;  /* 0x0000000bd4d47c23 */ /* 0x004fe200080108d3 */
[----:B------:R-:W-:-:S03]  /*3610*/  FADD.FTZ R47, R47, -R225 ;  /* 0x800000e12f2f7221 */ /* 0x000fc60000010000 */
[----:B------:R-:W2:Y:S01]  /*3620*/  MUFU.EX2 R93, R93 ;  /* 0x0000005d005d7308 */ /* 0x000ea20000000800 */
[----:B-1----:R-:W-:Y:S01]  /*3630*/  FFMA.FTZ R134, -R19, R19, 1 ;  /* 0x3f80000013867423 */ /* 0x002fe20000010113 */
[----:B------:R-:W-:-:S03]  /*3640*/  FMUL.FTZ R38, R90, R38 ;  /* 0x000000265a267220 */ /* 0x000fc60000410000 */
[----:B------:R-:W-:Y:S01]  /*3650*/  FMUL.FTZ R134, R134, R209 ;  /* 0x000000d186867220 */ /* 0x000fe20000410000 */
[----:B------:R-:W-:Y:S02]  /*3660*/  FSEL R209, R3, -INF , P2 ;  /* 0xff80000003d17808 */ /* 0x000fe40001000000 */
[----:B------:R1:W-:Y:S08]  /*3670*/  MUFU.EX2 R19, R132 ;  /* 0x0000008400137308 */ /* 0x0003f00000000800 */
[----:B------:R-:W-:Y:S01]  /*3680*/  MUFU.EX2 R88, R88 ;  /* 0x0000005800587308 */ /* 0x000fe20000000800 */
[----:B-1----:R-:W-:Y:S01]  /*3690*/  FMUL.FTZ R132, R20, R206 ;  /* 0x000000ce14847220 */ /* 0x002fe20000410000 */
[----:B------:R-:W-:Y:S01]  /*36a0*/  FSEL R206, R6, -INF , P1 ;  /* 0xff80000006ce7808 */ /* 0x000fe20000800000 */
[----:B------:R1:W3:Y:S01]  /*36b0*/  SHFL.IDX PT, R20, R14, R114, 0x1f ;  /* 0x00001f720e147589 */ /* 0x0002e200000e0000 */
[----:B--2---:R-:W-:-:S03]  /*36c0*/  FMUL.FTZ R37, R93, R37 ;  /* 0x000000255d257220 */ /* 0x004fc60000410000 */
[----:B------:R-:W-:Y:S01]  /*36d0*/  FFMA.FTZ R206, R206, UR11, -R34 ;  /* 0x0000000bcece7c23 */ /* 0x000fe20008010822 */
[----:B------:R-:W2:Y:S08]  /*36e0*/  MUFU.EX2 R91, R91 ;  /* 0x0000005b005b7308 */ /* 0x000eb00000000800 */
[----:B-1----:R1:W-:Y:S08]  /*36f0*/  MUFU.EX2 R14, R202 ;  /* 0x000000ca000e7308 */ /* 0x0023f00000000800 */
[----:B------:R4:W-:Y:S01]  /*3700*/  MUFU.EX2 R34, R133 ;  /* 0x0000008500227308 */ /* 0x0009e20000000800 */
[----:B-1----:R-:W-:Y:S01]  /*3710*/  FMUL.FTZ R202, R21, R36 ;  /* 0x0000002415ca7220 */ /* 0x002fe20000410000 */
[----:B------:R-:W-:Y:S01]  /*3720*/  FSEL R21, R7, -INF , P1 ;  /* 0xff80000007157808 */ /* 0x000fe20000800000 */
[----:B---3--:R-:W-:Y:S01]  /*3730*/  FFMA.FTZ R209, R209, UR11, -R20 ;  /* 0x0000000bd1d17c23 */ /* 0x008fe20008010814 */
[----:B--2---:R-:W-:-:S03]  /*3740*/  FMUL.FTZ R39, R91, R39 ;  /* 0x000000275b277220 */ /* 0x004fc60000410000 */
[----:B------:R-:W-:Y:S01]  /*3750*/  FFMA.FTZ R211, R21, UR11, -R211 ;  /* 0x0000000b15d37c23 */ /* 0x000fe200080108d3 */
[----:B------:R1:W-:Y:S01]  /*3760*/  MUFU.EX2 R36, R205 ;  /* 0x000000cd00247308 */ /* 0x0003e20000000800 */
[----:B----4-:R-:W-:Y:S01]  /*3770*/  FFMA.FTZ R133, -R217, R217, 1 ;  /* 0x3f800000d9857423 */ /* 0x010fe200000101d9 */
[----:B------:R-:W-:Y:S01]  /*3780*/  FSEL R21, R219, -INF , P1 ;  /* 0xff800000db157808 */ /* 0x000fe20000800000 */
[----:B------:R-:W2:Y:S02]  /*3790*/  SHFL.IDX PT, R217, R13, R218, 0x1f ;  /* 0x00001fda0dd97589 */ /* 0x000ea400000e0000 */
[----:B------:R-:W-:-:S03]  /*37a0*/  FMUL.FTZ R133, R133, R33 ;  /* 0x0000002185857220 */ /* 0x000fc60000410000 */
[----:B------:R3:W-:Y:S01]  /*37b0*/  MUFU.EX2 R33, R128 ;  /* 0x0000008000217308 */ /* 0x0007e20000000800 */
[----:B-1----:R-:W-:-:S05]  /*37c0*/  FSEL R205, R0, -INF , P1 ;  /* 0xff80000000cd7808 */ /* 0x002fca0000800000 */
[----:B------:R-:W-:Y:S01]  /*37d0*/  FFMA.FTZ R205, R205, UR11, -R35 ;  /* 0x0000000bcdcd7c23 */ /* 0x000fe20008010823 */
[----:B------:R-:W-:Y:S01]  /*37e0*/  FMUL.FTZ R35, R101, R208 ;  /* 0x000000d065237220 */ /* 0x000fe20000410000 */
[----:B------:R-:W-:Y:S01]  /*37f0*/  FFMA.FTZ R208, R21, UR11, -R20 ;  /* 0x0000000b15d07c23 */ /* 0x000fe20008010814 */
[----:B---3--:R-:W-:Y:S01]  /*3800*/  FFMA.FTZ R128, -R222, R222, 1 ;  /* 0x3f800000de807423 */ /* 0x008fe200000101de */
[----:B------:R-:W-:Y:S01]  /*3810*/  FMUL.FTZ R20, R96, R200 ;  /* 0x000000c860147220 */ /* 0x000fe20000410000 */
[----:B------:R-:W-:Y:S01]  /*3820*/  FMUL.FTZ R201, R201, R35 ;  /* 0x00000023c9c97220 */ /* 0x000fe20000410000 */
[----:B------:R-:W1:Y:S01]  /*3830*/  SHFL.IDX PT, R222, R13, R114, 0x1f ;  /* 0x00001f720dde7589 */ /* 0x000e6200000e0000 */
[----:B------:R3:W-:Y:S01]  /*3840*/  MUFU.EX2 R35, R130 ;  /* 0x0000008200237308 */ /* 0x0007e20000000800 */
[----:B------:R-:W-:Y:S01]  /*3850*/  FMUL.FTZ R128, R128, R224 ;  /* 0x000000e080807220 */ /* 0x000fe20000410000 */
[----:B------:R-:W-:Y:S01]  /*3860*/  FMUL.FTZ R200, R221, R135 ;  /* 0x00000087ddc87220 */ /* 0x000fe20000410000 */
[----:B------:R-:W4:Y:S01]  /*3870*/  SHFL.IDX PT, R224, R13, R110, 0x1f ;  /* 0x00001f6e0de07589 */ /* 0x000f2200000e0000 */
[----:B------:R-:W-:Y:S01]  /*3880*/  FMUL.FTZ R135, R220, R20 ;  /* 0x00000014dc877220 */ /* 0x000fe20000410000 */
[----:B--2---:R-:W-:-:S02]  /*3890*/  FADD.FTZ R41, R41, -R217 ;  /* 0x800000d929297221 */ /* 0x004fc40000010000 */
[----:B------:R-:W2:Y:S01]  /*38a0*/  SHFL.IDX PT, R220, R13, R109, 0x1f ;  /* 0x00001f6d0ddc7589 */ /* 0x000ea200000e0000 */
[----:B------:R-:W4:Y:S01]  /*38b0*/  MUFU.EX2 R100, R100 ;  /* 0x0000006400647308 */ /* 0x000f220000000800 */
[----:B---3--:R-:W-:Y:S01]  /*38c0*/  FFMA.FTZ R130, -R228, R228, 1 ;  /* 0x3f800000e4827423 */ /* 0x008fe200000101e4 */
[----:B------:R-:W-:Y:S01]  /*38d0*/  FADD.FTZ R43, R43, -R217 ;  /* 0x800000d92b2b7221 */ /* 0x000fe20000010000 */
[----:B------:R-:W-:Y:S01]  /*38e0*/  SHFL.IDX PT, R221, R13, R111, 0x1f ;  /* 0x00001f6f0ddd7589 */ /* 0x000fe200000e0000 */
[----:B------:R-:W-:Y:S01]  /*38f0*/  FMUL.FTZ R41, R88, R41 ;  /* 0x0000002958297220 */ /* 0x000fe20000410000 */
[----:B------:R-:W-:Y:S02]  /*3900*/  FMUL.FTZ R130, R130, R223 ;  /* 0x000000df82827220 */ /* 0x000fe40000410000 */
[----:B------:R-:W3:Y:S01]  /*3910*/  SHFL.IDX PT, R223, R13, R112, 0x1f ;  /* 0x00001f700ddf7589 */ /* 0x000ee200000e0000 */
[----:B------:R-:W-:Y:S01]  /*3920*/  MUFU.EX2 R98, R98 ;  /* 0x0000006200627308 */ /* 0x000fe20000000800 */
[----:B-1----:R-:W-:-:S07]  /*3930*/  FADD.FTZ R53, R53, -R222 ;  /* 0x800000de35357221 */ /* 0x002fce0000010000 */
[----:B------:R-:W1:Y:S01]  /*3940*/  MUFU.EX2 R99, R99 ;  /* 0x0000006300637308 */ /* 0x000e620000000800 */
[----:B------:R-:W-:Y:S01]  /*3950*/  FADD.FTZ R222, R55, -R222 ;  /* 0x800000de37de7221 */ /* 0x000fe20000010000 */
[--C-:B----4-:R-:W-:Y:S01]  /*3960*/  FADD.FTZ R49, R49, -R224.reuse ;  /* 0x800000e031317221 */ /* 0x110fe20000010000 */
[----:B------:R-:W-:Y:S01]  /*3970*/  FFMA.FTZ R55, -R198, R198, 1 ;  /* 0x3f800000c6377423 */ /* 0x000fe200000101c6 */
[----:B------:R-:W-:Y:S01]  /*3980*/  FADD.FTZ R224, R51, -R224 ;  /* 0x800000e033e07221 */ /* 0x000fe20000010000 */
[----:B------:R-:W-:Y:S01]  /*3990*/  FMUL.FTZ R43, R100, R43 ;  /* 0x0000002b642b7220 */ /* 0x000fe20000410000 */
[----:B--2---:R-:W-:Y:S02]  /*39a0*/  FADD.FTZ R44, R44, -R220 ;  /* 0x800000dc2c2c7221 */ /* 0x004fe40000010000 */
[----:B------:R-:W2:Y:S01]  /*39b0*/  MUFU.EX2 R89, R89 ;  /* 0x0000005900597308 */ /* 0x000ea20000000800 */
[----:B------:R-:W-:-:S07]  /*39c0*/  FMUL.FTZ R49, R32, R49 ;  /* 0x0000003120317220 */ /* 0x000fce0000410000 */
[----:B------:R4:W-:Y:S01]  /*39d0*/  MUFU.EX2 R20, R127 ;  /* 0x0000007f00147308 */ /* 0x0009e20000000800 */
[--C-:B---3--:R-:W-:Y:S01]  /*39e0*/  FADD.FTZ R48, R48, -R223.reuse ;  /* 0x800000df30307221 */ /* 0x108fe20000010000 */
[----:B------:R-:W-:Y:S01]  /*39f0*/  FFMA.FTZ R51, -R237, R237, 1 ;  /* 0x3f800000ed337423 */ /* 0x000fe200000101ed */
[----:B------:R-:W-:Y:S01]  /*3a00*/  FADD.FTZ R50, R50, -R223 ;  /* 0x800000df32327221 */ /* 0x000fe20000010000 */
[----:B------:R-:W-:Y:S01]  /*3a10*/  FFMA.FTZ R217, -R199, R199, 1 ;  /* 0x3f800000c7d97423 */ /* 0x000fe200000101c7 */
[----:B------:R-:W-:Y:S01]  /*3a20*/  FMUL.FTZ R48, R30, R48 ;  /* 0x000000301e307220 */ /* 0x000fe20000410000 */
[----:B------:R-:W-:Y:S01]  /*3a30*/  FADD.FTZ R46, R46, -R220 ;  /* 0x800000dc2e2e7221 */ /* 0x000fe20000010000 */
[--C-:B------:R-:W-:Y:S01]  /*3a40*/  FADD.FTZ R52, R52, -R221.reuse ;  /* 0x800000dd34347221 */ /* 0x100fe20000010000 */
[----:B------:R3:W-:Y:S01]  /*3a50*/  MUFU.EX2 R13, R126 ;  /* 0x0000007e000d7308 */ /* 0x0007e20000000800 */
[----:B----4-:R-:W-:Y:S01]  /*3a60*/  FFMA.FTZ R127, -R230, R230, 1 ;  /* 0x3f800000e67f7423 */ /* 0x010fe200000101e6 */
[----:B------:R-:W-:Y:S01]  /*3a70*/  FMUL.FTZ R55, R55, R48 ;  /* 0x0000003037377220 */ /* 0x000fe20000410000 */
[----:B------:R-:W-:Y:S01]  /*3a80*/  FMUL.FTZ R51, R51, R49 ;  /* 0x0000003133337220 */ /* 0x000fe20000410000 */
[----:B------:R-:W-:Y:S01]  /*3a90*/  SHFL.IDX PT, R223, R45, R108, 0x1f ;  /* 0x00001f6c2ddf7589 */ /* 0x000fe200000e0000 */
[----:B------:R-:W-:Y:S01]  /*3aa0*/  FMUL.FTZ R127, R127, R37 ;  /* 0x000000257f7f7220 */ /* 0x000fe20000410000 */
[----:B-1----:R-:W-:Y:S01]  /*3ab0*/  FMUL.FTZ R44, R99, R44 ;  /* 0x0000002c632c7220 */ /* 0x002fe20000410000 */
[----:B--2---:R-:W-:Y:S01]  /*3ac0*/  FMUL.FTZ R40, R89, R40 ;  /* 0x0000002859287220 */ /* 0x004fe20000410000 */
[----:B------:R1:W-:Y:S01]  /*3ad0*/  MUFU.EX2 R37, R215 ;  /* 0x000000d700257308 */ /* 0x0003e20000000800 */
[----:B---3--:R-:W-:Y:S01]  /*3ae0*/  FFMA.FTZ R126, -R229, R229, 1 ;  /* 0x3f800000e57e7423 */ /* 0x008fe200000101e5 */
[----:B------:R-:W2:Y:S01]  /*3af0*/  SHFL.IDX PT, R48, R45, R109, 0x1f ;  /* 0x00001f6d2d307589 */ /* 0x000ea200000e0000 */
[----:B------:R-:W-:-:S02]  /*3b00*/  FADD.FTZ R221, R54, -R221 ;  /* 0x800000dd36dd7221 */ /* 0x000fc40000010000 */
[----:B------:R-:W-:-:S03]  /*3b10*/  FMUL.FTZ R126, R126, R38 ;  /* 0x000000267e7e7220 */ /* 0x000fc60000410000 */
[----:B------:R3:W-:Y:S01]  /*3b20*/  MUFU.EX2 R38, R213 ;  /* 0x000000d500267308 */ /* 0x0007e20000000800 */
[----:B-1----:R-:W-:Y:S01]  /*3b30*/  FFMA.FTZ R215, -R236, R236, 1 ;  /* 0x3f800000ecd77423 */ /* 0x002fe200000101ec */
[----:B------:R-:W1:Y:S03]  /*3b40*/  SHFL.IDX PT, R49, R45, R111, 0x1f ;  /* 0x00001f6f2d317589 */ /* 0x000e6600000e0000 */
[----:B------:R-:W-:Y:S01]  /*3b50*/  FMUL.FTZ R215, R215, R41 ;  /* 0x00000029d7d77220 */ /* 0x000fe20000410000 */
[----:B------:R-:W-:Y:S02]  /*3b60*/  FFMA.FTZ R41, -R12, R12, 1 ;  /* 0x3f8000000c297423 */ /* 0x000fe4000001010c */
[----:B------:R4:W-:Y:S01]  /*3b70*/  MUFU.EX2 R21, R125 ;  /* 0x0000007d00157308 */ /* 0x0009e20000000800 */
[----:B---3--:R-:W-:Y:S01]  /*3b80*/  FFMA.FTZ R213, -R235, R235, 1 ;  /* 0x3f800000ebd57423 */ /* 0x008fe200000101eb */
[----:B------:R-:W-:Y:S01]  /*3b90*/  FMUL.FTZ R46, R17, R46 ;  /* 0x0000002e112e7220 */ /* 0x000fe20000410000 */
[----:B------:R-:W-:Y:S01]  /*3ba0*/  FMUL.FTZ R47, R28, R47 ;  /* 0x0000002f1c2f7220 */ /* 0x000fe20000410000 */
[----:B------:R-:W-:Y:S01]  /*3bb0*/  FMUL.FTZ R224, R31, R224 ;  /* 0x000000e01fe07220 */ /* 0x000fe20000410000 */
[----:B------:R-:W-:Y:S01]  /*3bc0*/  FMUL.FTZ R213, R213, R42 ;  /* 0x0000002ad5d57220 */ /* 0x000fe20000410000 */
[----:B------:R-:W-:Y:S01]  /*3bd0*/  FMUL.FTZ R42, R98, R216 ;  /* 0x000000d8622a7220 */ /* 0x000fe20000410000 */
[----:B------:R-:W-:Y:S01]  /*3be0*/  FFMA.FTZ R234, -R234, R234, 1 ;  /* 0x3f800000eaea7423 */ /* 0x000fe200000101ea */
[----:B------:R-:W-:Y:S01]  /*3bf0*/  FFMA.FTZ R54, -R195, R195, 1 ;  /* 0x3f800000c3367423 */ /* 0x000fe200000101c3 */
[----:B----4-:R-:W-:Y:S01]  /*3c00*/  FMUL.FTZ R125, R227, R39 ;  /* 0x00000027e37d7220 */ /* 0x010fe20000410000 */
[----:B------:R-:W-:Y:S01]  /*3c10*/  FMUL.FTZ R217, R217, R42 ;  /* 0x0000002ad9d97220 */ /* 0x000fe20000410000 */
[----:B------:R3:W-:Y:S01]  /*3c20*/  MUFU.EX2 R39, R120 ;  /* 0x0000007800277308 */ /* 0x0007e20000000800 */
[----:B------:R-:W-:Y:S01]  /*3c30*/  FMUL.FTZ R216, R41, R44 ;  /* 0x0000002c29d87220 */ /* 0x000fe20000410000 */
[----:B------:R-:W-:Y:S01]  /*3c40*/  FFMA.FTZ R42, -R197, R197, 1 ;  /* 0x3f800000c52a7423 */ /* 0x000fe200000101c5 */
[----:B------:R-:W-:Y:S01]  /*3c50*/  FMUL.FTZ R44, R18, R52 ;  /* 0x00000034122c7220 */ /* 0x000fe20000410000 */
[----:B------:R-:W-:Y:S04]  /*3c60*/  SHFL.IDX PT, R220, R45, R110, 0x1f ;  /* 0x00001f6e2ddc7589 */ /* 0x000fe800000e0000 */
[----:B------:R4:W1:Y:S01]  /*3c70*/  MUFU.EX2 R16, R214 ;  /* 0x000000d600107308 */ /* 0x0008620000000800 */
[----:B---3--:R-:W-:Y:S01]  /*3c80*/  FMUL.FTZ R120, R231, R43 ;  /* 0x0000002be7787220 */ /* 0x008fe20000410000 */
[----:B------:R-:W-:Y:S01]  /*3c90*/  FFMA.FTZ R43, -R196, R196, 1 ;  /* 0x3f800000c42b7423 */ /* 0x000fe200000101c4 */
[----:B------:R-:W-:Y:S01]  /*3ca0*/  FMUL.FTZ R54, R54, R44 ;  /* 0x0000002c36367220 */ /* 0x000fe20000410000 */
[----:B------:R-:W-:Y:S01]  /*3cb0*/  FMUL.FTZ R225, R14, R53 ;  /* 0x000000350ee17220 */ /* 0x000fe20000410000 */
[----:B------:R-:W-:Y:S01]  /*3cc0*/  FMUL.FTZ R222, R36, R222 ;  /* 0x000000de24de7220 */ /* 0x000fe20000410000 */
[----:B------:R-:W-:Y:S01]  /*3cd0*/  FMUL.FTZ R52, R43, R224 ;  /* 0x000000e02b347220 */ /* 0x000fe20000410000 */
[----:B--2---:R-:W-:Y:S01]  /*3ce0*/  FADD.FTZ R60, R60, -R48 ;  /* 0x800000303c3c7221 */ /* 0x004fe20000010000 */
[----:B------:R2:W-:Y:S01]  /*3cf0*/  MUFU.EX2 R41, R118 ;  /* 0x0000007600297308 */ /* 0x0005e20000000800 */
[----:B----4-:R-:W-:Y:S01]  /*3d00*/  FMUL.FTZ R214, R232, R40 ;  /* 0x00000028e8d67220 */ /* 0x010fe20000410000 */
[----:B------:R-:W-:Y:S01]  /*3d10*/  FMUL.FTZ R224, R19, R221 ;  /* 0x000000dd13e07220 */ /* 0x000fe20000410000 */
[----:B------:R-:W3:Y:S05]  /*3d20*/  LDL.LU R12, [R1+0xb4] ;  /* 0x0000b400010c7983 */ /* 0x000eea0000300800 */
[----:B------:R4:W-:Y:S01]  /*3d30*/  MUFU.EX2 R40, R119 ;  /* 0x0000007700287308 */ /* 0x0009e20000000800 */
[----:B--2---:R-:W-:Y:S01]  /*3d40*/  FMUL.FTZ R118, R42, R47 ;  /* 0x0000002f2a767220 */ /* 0x004fe20000410000 */
[----:B------:R-:W-:Y:S01]  /*3d50*/  FFMA.FTZ R221, -R192, R192, 1 ;  /* 0x3f800000c0dd7423 */ /* 0x000fe200000101c0 */
[----:B------:R-:W2:Y:S05]  /*3d60*/  SHFL.IDX PT, R47, R45, R218, 0x1f ;  /* 0x00001fda2d2f7589 */ /* 0x000eaa00000e0000 */
[----:B------:R1:W-:Y:S01]  /*3d70*/  MUFU.EX2 R43, R116 ;  /* 0x00000074002b7308 */ /* 0x0003e20000000800 */
[----:B----4-:R-:W-:-:S07]  /*3d80*/  FMUL.FTZ R119, R234, R46 ;  /* 0x0000002eea777220 */ /* 0x010fce0000410000 */
[----:B------:R4:W-:Y:S01]  /*3d90*/  MUFU.EX2 R44, R115 ;  /* 0x00000073002c7308 */ /* 0x0009e20000000800 */
[----:B------:R-:W-:Y:S04]  /*3da0*/  SHFL.IDX PT, R46, R45, R11, 0x1f ;  /* 0x00001f0b2d2e7589 */ /* 0x000fe800000e0000 */
[----:B-1----:R-:W1:Y:S03]  /*3db0*/  SHFL.IDX PT, R116, R45, R112, 0x1f ;  /* 0x00001f702d747589 */ /* 0x002e6600000e0000 */
[----:B------:R2:W-:Y:S01]  /*3dc0*/  MUFU.EX2 R42, R117 ;  /* 0x00000075002a7308 */ /* 0x0005e20000000800 */
[----:B----4-:R-:W-:Y:S01]  /*3dd0*/  FFMA.FTZ R115, -R193, R193, 1 ;  /* 0x3f800000c1737423 */ /* 0x010fe200000101c1 */
[----:B------:R-:W-:Y:S01]  /*3de0*/  FADD.FTZ R48, R62, -R48 ;  /* 0x800000303e307221 */ /* 0x000fe20000010000 */
[----:B------:R4:W5:Y:S05]  /*3df0*/  LDL.LU R199, [R1+0xb0] ;  /* 0x0000b00001c77983 */ /* 0x00096a0000300800 */
[----:B------:R-:W4:Y:S01]  /*3e00*/  MUFU.EX2 R104, R104 ;  /* 0x0000006800687308 */ /* 0x000f220000000800 */
[----:B--2---:R2:W4:Y:S01]  /*3e10*/  SHFL.IDX PT, R117, R45, R114, 0x1f ;  /* 0x00001f722d757589 */ /* 0x00452200000e0000 */
[----:B------:R-:W-:Y:S01]  /*3e20*/  FMUL.FTZ R53, R115, R224 ;  /* 0x000000e073357220 */ /* 0x000fe20000410000 */
[----:B------:R-:W-:Y:S01]  /*3e30*/  FADD.FTZ R62, R70, -R49 ;  /* 0x80000031463e7221 */ /* 0x000fe20000010000 */
[--C-:B------:R-:W-:Y:S01]  /*3e40*/  FADD.FTZ R59, R59, -R47.reuse ;  /* 0x8000002f3b3b7221 */ /* 0x100fe20000010000 */
[----:B------:R1:W5:Y:S02]  /*3e50*/  LDL.LU R198, [R1+0xac] ;  /* 0x0000ac0001c67983 */ /* 0x0003640000300800 */
[----:B-1----:R-:W-:Y:S01]  /*3e60*/  FADD.FTZ R64, R64, -R116 ;  /* 0x8000007440407221 */ /* 0x002fe20000010000 */
[----:B--2---:R-:W-:Y:S01]  /*3e70*/  FFMA.FTZ R45, -R194, R194, 1 ;  /* 0x3f800000c22d7423 */ /* 0x004fe200000101c2 */
[--C-:B------:R-:W-:Y:S01]  /*3e80*/  FADD.FTZ R58, R58, -R46.reuse ;  /* 0x8000002e3a3a7221 */ /* 0x100fe20000010000 */
[----:B------:R1:W5:Y:S01]  /*3e90*/  LDL.LU R197, [R1+0xa8] ;  /* 0x0000a80001c57983 */ /* 0x0003620000300800 */
[----:B------:R-:W-:Y:S01]  /*3ea0*/  FADD.FTZ R56, R56, -R46 ;  /* 0x8000002e38387221 */ /* 0x000fe20000010000 */
[----:B------:R-:W-:Y:S01]  /*3eb0*/  FMUL.FTZ R115, R45, R225 ;  /* 0x000000e12d737220 */ /* 0x000fe20000410000 */
[----:B------:R-:W-:Y:S01]  /*3ec0*/  FADD.FTZ R57, R57, -R47 ;  /* 0x8000002f39397221 */ /* 0x000fe20000010000 */
[----:B------:R2:W1:Y:S01]  /*3ed0*/  MUFU.EX2 R45, R27 ;  /* 0x0000001b002d7308 */ /* 0x0004620000000800 */
[----:B------:R-:W-:Y:S01]  /*3ee0*/  FMUL.FTZ R64, R16, R64 ;  /* 0x0000004010407220 */ /* 0x000fe20000410000 */
[----:B------:R-:W-:Y:S01]  /*3ef0*/  FADD.FTZ R116, R66, -R116 ;  /* 0x8000007442747221 */ /* 0x000fe20000010000 */
[----:B------:R1:W5:Y:S01]  /*3f00*/  LDL.LU R196, [R1+0xa4] ;  /* 0x0000a40001c47983 */ /* 0x0003620000300800 */
[----:B------:R-:W-:Y:S01]  /*3f10*/  FMUL.FTZ R48, R13, R48 ;  /* 0x000000300d307220 */ /* 0x000fe20000410000 */
[--C-:B------:R-:W-:Y:S01]  /*3f20*/  FADD.FTZ R63, R63, -R223.reuse ;  /* 0x800000df3f3f7221 */ /* 0x100fe20000010000 */
[----:B------:R-:W-:Y:S01]  /*3f30*/  FADD.FTZ R67, R67, -R220 ;  /* 0x800000dc43437221 */ /* 0x000fe20000010000 */
[----:B------:R-:W-:Y:S01]  /*3f40*/  FMUL.FTZ R60, R20, R60 ;  /* 0x0000003c143c7220 */ /* 0x000fe20000410000 */
[----:B------:R-:W-:Y:S01]  /*3f50*/  MUFU.EX2 R124, R124 ;  /* 0x0000007c007c7308 */ /* 0x000fe20000000800 */
[----:B--2---:R-:W-:Y:S01]  /*3f60*/  FMUL.FTZ R27, R221, R222 ;  /* 0x000000dedd1b7220 */ /* 0x004fe20000410000 */
[----:B------:R-:W-:Y:S01]  /*3f70*/  FADD.FTZ R221, R61, -R223 ;  /* 0x800000df3ddd7221 */ /* 0x000fe20000010000 */
[----:B------:R-:W-:Y:S01]  /*3f80*/  FADD.FTZ R61, R68, -R49 ;  /* 0x80000031443d7221 */ /* 0x000fe20000010000 */
[--C-:B----4-:R-:W-:Y:S01]  /*3f90*/  FADD.FTZ R66, R69, -R117.reuse ;  /* 0x8000007545427221 */ /* 0x110fe20000010000 */
[----:B------:R2:W4:Y:S01]  /*3fa0*/  LDS R49, [R15+0x400] ;  /* 0x000400000f317984 */ /* 0x0005220000000800 */
[----:B------:R-:W-:Y:S01]  /*3fb0*/  FMUL.FTZ R59, R33, R59 ;  /* 0x0000003b213b7220 */ /* 0x000fe20000410000 */
[----:B------:R-:W-:Y:S01]  /*3fc0*/  FMUL.FTZ R58, R22, R58 ;  /* 0x0000003a163a7220 */ /* 0x000fe20000410000 */
[----:B------:R1:W-:Y:S01]  /*3fd0*/  MUFU.EX2 R46, R26 ;  /* 0x0000001a002e7308 */ /* 0x0003e20000000800 */
[----:B------:R1:W5:Y:S01]  /*3fe0*/  LDL.LU R195, [R1+0xa0] ;  /* 0x0000a00001c37983 */ /* 0x0003620000300800 */
[----:B------:R-:W-:-:S06]  /*3ff0*/  FADD.FTZ R117, R71, -R117 ;  /* 0x8000007547757221 */ /* 0x000fcc0000010000 */
[----:B------:R-:W-:Y:S01]  /*4000*/  MUFU.EX2 R121, R121 ;  /* 0x0000007900797308 */ /* 0x000fe20000000800 */
[----:B------:R-:W-:Y:S01]  /*4010*/  FFMA.FTZ R69, -R188, R188, 1 ;  /* 0x3f800000bc457423 */ /* 0x000fe200000101bc */
[----:B------:R1:W5:Y:S06]  /*4020*/  LDL.LU R194, [R1+0x9c] ;  /* 0x00009c0001c27983 */ /* 0x00036c0000300800 */
[----:B------:R-:W-:Y:S08]  /*4030*/  MUFU.EX2 R123, R123 ;  /* 0x0000007b007b7308 */ /* 0x000ff00000000800 */
[----:B------:R-:W-:Y:S08]  /*4040*/  MUFU.EX2 R206, R206 ;  /* 0x000000ce00ce7308 */ /* 0x000ff00000000800 */
[----:B------:R-:W-:Y:S08]  /*4050*/  MUFU.EX2 R207, R207 ;  /* 0x000000cf00cf7308 */ /* 0x000ff00000000800 */
[----:B------:R-:W-:Y:S08]  /*4060*/  MUFU.EX2 R210, R210 ;  /* 0x000000d200d27308 */ /* 0x000ff00000000800 */
[----:B------:R-:W-:Y:S08]  /*4070*/  MUFU.EX2 R122, R122 ;  /* 0x0000007a007a7308 */ /* 0x000ff00000000800 */
[----:B------:R-:W-:Y:S08]  /*4080*/  MUFU.EX2 R205, R205 ;  /* 0x000000cd00cd7308 */ /* 0x000ff00000000800 */
[----:B------:R-:W-:Y:S08]  /*4090*/  MUFU.EX2 R209, R209 ;  /* 0x000000d100d17308 */ /* 0x000ff00000000800 */
[----:B------:R-:W-:Y:S01]  /*40a0*/  MUFU.EX2 R208, R208 ;  /* 0x000000d000d07308 */ /* 0x000fe20000000800 */
[----:B------:R-:W-:Y:S01]  /*40b0*/  FFMA.FTZ R233, -R233, R233, 1 ;  /* 0x3f800000e9e97423 */ /* 0x000fe200000101e9 */
[----:B------:R-:W-:Y:S01]  /*40c0*/  FMUL.FTZ R50, R29, R50 ;  /* 0x000000321d327220 */ /* 0x000fe20000410000 */
[----:B------:R-:W-:-:S05]  /*40d0*/  FMUL.FTZ R226, R104, R226 ;  /* 0x000000e268e27220 */ /* 0x000fca0000410000 */
[----:B--2---:R2:W-:Y:S01]  /*40e0*/  MUFU.EX2 R15, R24 ;  /* 0x00000018000f7308 */ /* 0x0045e20000000800 */
[----:B----4-:R-:W-:Y:S04]  /*40f0*/  SHFL.IDX PT, R109, R49, R109, 0x1f ;  /* 0x00001f6d316d7589 */ /* 0x010fe800000e0000 */
[----:B------:R-:W-:Y:S01]  /*4100*/  SHFL.IDX PT, R108, R49, R108, 0x1f ;  /* 0x00001f6c316c7589 */ /* 0x000fe200000e0000 */
[----:B-1----:R-:W-:-:S03]  /*4110*/  FADD.FTZ R26, R65, -R220 ;  /* 0x800000dc411a7221 */ /* 0x002fc60000010000 */
[----:B------:R-:W-:Y:S01]  /*4120*/  SHFL.IDX PT, R112, R49, R112, 0x1f ;  /* 0x00001f7031707589 */ /* 0x000fe200000e0000 */
[----:B--2---:R-:W-:Y:S01]  /*4130*/  FFMA.FTZ R24, -R184, R184, 1 ;  /* 0x3f800000b8187423 */ /* 0x004fe200000101b8 */
[----:B------:R1:W2:Y:S02]  /*4140*/  MUFU.EX2 R47, R25 ;  /* 0x00000019002f7308 */ /* 0x0002a40000000800 */
[----:B------:R-:W-:Y:S01]  /*4150*/  SHFL.IDX PT, R114, R49, R114, 0x1f ;  /* 0x00001f7231727589 */ /* 0x000fe200000e0000 */
[----:B------:R-:W-:Y:S01]  /*4160*/  FMUL.FTZ R64, R24, R64 ;  /* 0x0000004018407220 */ /* 0x000fe20000410000 */
[----:B------:R-:W-:Y:S02]  /*4170*/  FFMA.FTZ R71, -R186, R186, 1 ;  /* 0x3f800000ba477423 */ /* 0x000fe400000101ba */
[----:B------:R-:W-:Y:S01]  /*4180*/  SHFL.IDX PT, R110, R49, R110, 0x1f ;  /* 0x00001f6e316e7589 */ /* 0x000fe200000e0000 */
[----:B------:R-:W-:Y:S01]  /*4190*/  FFMA.FTZ R68, -R191, R191, 1 ;  /* 0x3f800000bf447423 */ /* 0x000fe200000101bf */
[----:B------:R-:W-:-:S02]  /*41a0*/  FMUL.FTZ R56, R34, R56 ;  /* 0x0000003822387220 */ /* 0x000fc40000410000 */
[----:B------:R-:W-:Y:S01]  /*41b0*/  SHFL.IDX PT, R111, R49, R111, 0x1f ;  /* 0x00001f6f316f7589 */ /* 0x000fe200000e0000 */
[----:B------:R-:W-:Y:S01]  /*41c0*/  FMUL.FTZ R57, R35, R57 ;  /* 0x0000003923397220 */ /* 0x000fe20000410000 */
[----:B------:R-:W-:Y:S02]  /*41d0*/  FMUL.FTZ R69, R69, R59 ;  /* 0x0000003b45457220 */ /* 0x000fe40000410000 */
[----:B------:R4:W5:Y:S01]  /*41e0*/  LDL.LU R193, [R1+0x98] ;  /* 0x0000980001c17983 */ /* 0x0009620000300800 */
[----:B------:R-:W-:Y:S01]  /*41f0*/  FMUL.FTZ R63, R37, R63 ;  /* 0x0000003f253f7220 */ /* 0x000fe20000410000 */
[----:B------:R-:W-:Y:S01]  /*4200*/  FMUL.FTZ R67, R40, R67 ;  /* 0x0000004328437220 */ /* 0x000fe20000410000 */
[----:B------:R-:W-:Y:S01]  /*4210*/  FFMA.FTZ R70, -R187, R187, 1 ;  /* 0x3f800000bb467423 */ /* 0x000fe200000101bb */
[----:B------:R-:W2:Y:S01]  /*4220*/  SHFL.IDX PT, R24, R49, R11, 0x1f ;  /* 0x00001f0b31187589 */ /* 0x000ea200000e0000 */
[----:B-1----:R-:W-:Y:S01]  /*4230*/  FFMA.FTZ R25, -R189, R189, 1 ;  /* 0x3f800000bd197423 */ /* 0x002fe200000101bd */
[----:B------:R-:W-:-:S02]  /*4240*/  FFMA.FTZ R65, -R190, R190, 1 ;  /* 0x3f800000be417423 */ /* 0x000fc400000101be */
[----:B------:R1:W4:Y:S01]  /*4250*/  SHFL.IDX PT, R218, R49, R218, 0x1f ;  /* 0x00001fda31da7589 */ /* 0x00032200000e0000 */
[----:B------:R-:W-:Y:S01]  /*4260*/  FMUL.FTZ R25, R25, R58 ;  /* 0x0000003a19197220 */ /* 0x000fe20000410000 */
[----:B------:R-:W-:Y:S01]  /*4270*/  FMUL.FTZ R71, R71, R48 ;  /* 0x0000003047477220 */ /* 0x000fe20000410000 */
[----:B------:R-:W-:Y:S01]  /*4280*/  FMUL.FTZ R61, R41, R61 ;  /* 0x0000003d293d7220 */ /* 0x000fe20000410000 */
[----:B------:R1:W5:Y:S01]  /*4290*/  LDL.LU R192, [R1+0x94] ;  /* 0x0000940001c07983 */ /* 0x0003620000300800 */
[----:B------:R-:W-:Y:S01]  /*42a0*/  FFMA.FTZ R59, -R181, R181, 1 ;  /* 0x3f800000b53b7423 */ /* 0x000fe200000101b5 */
[----:B------:R-:W-:Y:S01]  /*42b0*/  FMUL.FTZ R26, R39, R26 ;  /* 0x0000001a271a7220 */ /* 0x000fe20000410000 */
[----:B------:R-:W-:Y:S01]  /*42c0*/  FMUL.FTZ R62, R42, R62 ;  /* 0x0000003e2a3e7220 */ /* 0x000fe20000410000 */
[----:B------:R1:W5:Y:S01]  /*42d0*/  LDL.LU R191, [R1+0x90] ;  /* 0x0000900001bf7983 */ /* 0x0003620000300800 */
[----:B------:R-:W-:Y:S01]  /*42e0*/  FFMA.FTZ R58, -R183, R183, 1 ;  /* 0x3f800000b73a7423 */ /* 0x000fe200000101b7 */
[----:B------:R-:W-:Y:S01]  /*42f0*/  FFMA.FTZ R48, -R180, R180, 1 ;  /* 0x3f800000b4307423 */ /* 0x000fe200000101b4 */
[----:B------:R-:W-:Y:S01]  /*4300*/  FMUL.FTZ R116, R38, R116 ;  /* 0x0000007426747220 */ /* 0x000fe20000410000 */
[----:B------:R1:W5:Y:S01]  /*4310*/  LDL.LU R190, [R1+0x8c] ;  /* 0x00008c0001be7983 */ /* 0x0003620000300800 */
        /* <DEDUP_REMOVED lines=8> */
[----:B------:R-:W-:Y:S01]  /*43a0*/  FMUL.FTZ R58, R58, R63 ;  /* 0x0000003f3a3a7220 */ /* 0x000fe20000410000 */
[----:B------:R-:W-:Y:S01]  /*43b0*/  FMUL.FTZ R26, R48, R67 ;  /* 0x00000043301a7220 */ /* 0x000fe20000410000 */
[----:B------:R-:W-:Y:S01]  /*43c0*/  FMUL.FTZ R50, R233, R50 ;  /* 0x00000032e9327220 */ /* 0x000fe20000410000 */
[----:B------:R1:W5:Y:S01]  /*43d0*/  LDL.LU R187, [R1+0x80] ;  /* 0x0000800001bb7983 */ /* 0x0003620000300800 */
[----:B------:R-:W-:Y:S01]  /*43e0*/  FFMA.FTZ R63, -R179, R179, 1 ;  /* 0x3f800000b33f7423 */ /* 0x000fe200000101b3 */
[----:B------:R-:W-:Y:S01]  /*43f0*/  FFMA.FTZ R67, -R177, R177, 1 ;  /* 0x3f800000b1437423 */ /* 0x000fe200000101b1 */
[----:B------:R-:W-:Y:S01]  /*4400*/  FMUL.FTZ R203, R203, R226 ;  /* 0x000000e2cbcb7220 */ /* 0x000fe20000410000 */
[----:B------:R3:W5:Y:S01]  /*4410*/  LDL.LU R186, [R1+0x7c] ;  /* 0x00007c0001ba7983 */ /* 0x0007620000300800 */
[----:B------:R-:W-:Y:S01]  /*4420*/  FFMA.FTZ R65, -R182, R182, 1 ;  /* 0x3f800000b6417423 */ /* 0x000fe200000101b6 */
[----:B--2---:R-:W-:-:S02]  /*4430*/  FADD.FTZ R72, R72, -R24 ;  /* 0x8000001848487221 */ /* 0x004fc40000010000 */
[----:B------:R2:W5:Y:S01]  /*4440*/  LDL.LU R185, [R1+0x78] ;  /* 0x0000780001b97983 */ /* 0x0005620000300800 */
[----:B-1----:R1:W2:Y:S03]  /*4450*/  MUFU.EX2 R49, R211 ;  /* 0x000000d300317308 */ /* 0x0022a60000000800 */
[----:B------:R2:W5:Y:S01]  /*4460*/  LDL.LU R184, [R1+0x74] ;  /* 0x0000740001b87983 */ /* 0x0005620000300800 */
[----:B------:R-:W-:-:S03]  /*4470*/  FMUL.FTZ R70, R70, R60 ;  /* 0x0000003c46467220 */ /* 0x000fc60000410000 */
[----:B------:R2:W5:Y:S01]  /*4480*/  LDL.LU R183, [R1+0x70] ;  /* 0x0000700001b77983 */ /* 0x0005620000300800 */
[----:B------:R-:W-:Y:S01]  /*4490*/  FMUL.FTZ R67, R67, R62 ;  /* 0x0000003e43437220 */ /* 0x000fe20000410000 */
[----:B-1----:R-:W-:Y:S02]  /*44a0*/  FMUL.FTZ R211, R43, R66 ;  /* 0x000000422bd37220 */ /* 0x002fe40000410000 */
[----:B------:R1:W5:Y:S01]  /*44b0*/  LDL.LU R182, [R1+0x6c] ;  /* 0x00006c0001b67983 */ /* 0x0003620000300800 */
[----:B------:R-:W-:Y:S01]  /*44c0*/  FMUL.FTZ R66, R63, R61 ;  /* 0x0000003d3f427220 */ /* 0x000fe20000410000 */
[----:B------:R-:W-:Y:S02]  /*44d0*/  FFMA.FTZ R60, -R178, R178, 1 ;  /* 0x3f800000b23c7423 */ /* 0x000fe400000101b2 */
[----:B------:R1:W5:Y:S01]  /*44e0*/  LDL.LU R181, [R1+0x68] ;  /* 0x0000680001b57983 */ /* 0x0003620000300800 */
[----:B------:R-:W-:Y:S01]  /*44f0*/  FFMA.FTZ R62, -R175, R175, 1 ;  /* 0x3f800000af3e7423 */ /* 0x000fe200000101af */
[----:B------:R-:W-:-:S02]  /*4500*/  FMUL.FTZ R63, R45, R72 ;  /* 0x000000482d3f7220 */ /* 0x000fc40000410000 */
[----:B------:R1:W5:Y:S01]  /*4510*/  LDL.LU R180, [R1+0x64] ;  /* 0x0000640001b47983 */ /* 0x0003620000300800 */
[----:B------:R-:W-:Y:S01]  /*4520*/  FMUL.FTZ R65, R65, R116 ;  /* 0x0000007441417220 */ /* 0x000fe20000410000 */
[----:B------:R-:W-:Y:S02]  /*4530*/  FFMA.FTZ R116, -R176, R176, 1 ;  /* 0x3f800000b0747423 */ /* 0x000fe400000101b0 */
[----:B------:R1:W5:Y:S01]  /*4540*/  LDL.LU R179, [R1+0x60] ;  /* 0x0000600001b37983 */ /* 0x0003620000300800 */
[--C-:B------:R-:W-:Y:S01]  /*4550*/  FADD.FTZ R76, R76, -R109.reuse ;  /* 0x8000006d4c4c7221 */ /* 0x100fe20000010000 */
[----:B------:R-:W-:Y:S02]  /*4560*/  FADD.FTZ R78, R78, -R109 ;  /* 0x8000006d4e4e7221 */ /* 0x000fe40000010000 */
[----:B------:R1:W5:Y:S01]  /*4570*/  LDL.LU R178, [R1+0x5c] ;  /* 0x00005c0001b27983 */ /* 0x0003620000300800 */
[----:B------:R-:W-:Y:S01]  /*4580*/  FMUL.FTZ R62, R62, R63 ;  /* 0x0000003f3e3e7220 */ /* 0x000fe20000410000 */
[----:B------:R-:W-:-:S02]  /*4590*/  FFMA.FTZ R109, -R174, R174, 1 ;  /* 0x3f800000ae6d7423 */ /* 0x000fc400000101ae */
[----:B------:R1:W5:Y:S01]  /*45a0*/  LDL.LU R177, [R1+0x58] ;  /* 0x0000580001b17983 */ /* 0x0003620000300800 */
[--C-:B------:R-:W-:Y:S01]  /*45b0*/  FADD.FTZ R77, R77, -R108.reuse ;  /* 0x8000006c4d4d7221 */ /* 0x100fe20000010000 */
[----:B------:R-:W-:Y:S02]  /*45c0*/  FADD.FTZ R79, R79, -R108 ;  /* 0x8000006c4f4f7221 */ /* 0x000fe40000010000 */
[----:B------:R1:W5:Y:S01]  /*45d0*/  LDL.LU R176, [R1+0x54] ;  /* 0x0000540001b07983 */ /* 0x0003620000300800 */
[----:B------:R-:W-:Y:S01]  /*45e0*/  FFMA.FTZ R63, -R173, R173, 1 ;  /* 0x3f800000ad3f7423 */ /* 0x000fe200000101ad */
[--C-:B------:R-:W-:Y:S02]  /*45f0*/  FADD.FTZ R80, R80, -R112.reuse ;  /* 0x8000007050507221 */ /* 0x100fe40000010000 */
[----:B------:R1:W5:Y:S01]  /*4600*/  LDL.LU R175, [R1+0x50] ;  /* 0x0000500001af7983 */ /* 0x0003620000300800 */
[----:B------:R-:W-:Y:S01]  /*4610*/  FADD.FTZ R82, R82, -R112 ;  /* 0x8000007052527221 */ /* 0x000fe20000010000 */
[----:B------:R-:W-:-:S02]  /*4620*/  FFMA.FTZ R108, -R172, R172, 1 ;  /* 0x3f800000ac6c7423 */ /* 0x000fc400000101ac */
[----:B------:R1:W5:Y:S01]  /*4630*/  LDL.LU R174, [R1+0x4c] ;  /* 0x00004c0001ae7983 */ /* 0x0003620000300800 */
[--C-:B------:R-:W-:Y:S01]  /*4640*/  FADD.FTZ R85, R85, -R114.reuse ;  /* 0x8000007255557221 */ /* 0x100fe20000010000 */
[----:B------:R-:W-:Y:S01]  /*4650*/  FADD.FTZ R87, R87, -R114 ;  /* 0x8000007257577221 */ /* 0x000fe20000010000 */
[----:B------:R-:W-:Y:S01]  /*4660*/  FFMA.FTZ R112, -R171, R171, 1 ;  /* 0x3f800000ab707423 */ /* 0x000fe200000101ab */
        /* <DEDUP_REMOVED lines=9> */
[----:B------:R-:W-:Y:S01]  /*4700*/  FMUL.FTZ R61, R60, R211 ;  /* 0x000000d33c3d7220 */ /* 0x000fe20000410000 */
[----:B------:R-:W-:-:S02]  /*4710*/  FFMA.FTZ R111, -R168, R168, 1 ;  /* 0x3f800000a86f7423 */ /* 0x000fc400000101a8 */
[----:B------:R1:W5:Y:S01]  /*4720*/  LDL.LU R170, [R1+0x3c] ;  /* 0x00003c0001aa7983 */ /* 0x0003620000300800 */
[----:B------:R4:W1:Y:S01]  /*4730*/  MUFU.EX2 R48, R212 ;  /* 0x000000d400307308 */ /* 0x0008620000000800 */
[----:B------:R-:W-:Y:S02]  /*4740*/  FFMA.FTZ R211, -R10, R10, 1 ;  /* 0x3f8000000ad37423 */ /* 0x000fe4000001010a */
[----:B------:R1:W5:Y:S01]  /*4750*/  LDL.LU R169, [R1+0x38] ;  /* 0x0000380001a97983 */ /* 0x0003620000300800 */
[----:B------:R-:W-:Y:S01]  /*4760*/  FMUL.FTZ R60, R116, R117 ;  /* 0x00000075743c7220 */ /* 0x000fe20000410000 */
[----:B------:R-:W-:Y:S02]  /*4770*/  FFMA.FTZ R116, -R7, R7, 1 ;  /* 0x3f80000007747423 */ /* 0x000fe40000010107 */
[----:B------:R1:W5:Y:S01]  /*4780*/  LDL.LU R168, [R1+0x34] ;  /* 0x0000340001a87983 */ /* 0x0003620000300800 */
[----:B----4-:R-:W-:-:S03]  /*4790*/  FFMA.FTZ R212, -R8, R8, 1 ;  /* 0x3f80000008d47423 */ /* 0x010fc60000010108 */
[----:B------:R4:W5:Y:S01]  /*47a0*/  LDL.LU R10, [R1+0x30] ;  /* 0x00003000010a7983 */ /* 0x0009620000300800 */
[----:B------:R-:W-:Y:S01]  /*47b0*/  FFMA.FTZ R117, -R6, R6, 1 ;  /* 0x3f80000006757423 */ /* 0x000fe20000010106 */
[----:B------:R-:W-:Y:S02]  /*47c0*/  FMUL.FTZ R57, R57, R221 ;  /* 0x000000dd39397220 */ /* 0x000fe40000410000 */
[----:B------:R4:W5:Y:S01]  /*47d0*/  LDL.LU R8, [R1+0x2c] ;  /* 0x00002c0001087983 */ /* 0x0009620000300800 */
[----:B------:R-:W-:Y:S01]  /*47e0*/  FFMA.FTZ R220, -R4, R4, 1 ;  /* 0x3f80000004dc7423 */ /* 0x000fe20000010104 */
[--C-:B------:R-:W-:Y:S02]  /*47f0*/  FADD.FTZ R73, R73, -R218.reuse ;  /* 0x800000da49497221 */ /* 0x100fe40000010000 */
[----:B------:R4:W5:Y:S01]  /*4800*/  LDL.LU R7, [R1+0x28] ;  /* 0x0000280001077983 */ /* 0x0009620000300800 */
[----:B------:R-:W-:Y:S01]  /*4810*/  FADD.FTZ R75, R75, -R218 ;  /* 0x800000da4b4b7221 */ /* 0x000fe20000010000 */
[----:B------:R-:W-:-:S02]  /*4820*/  FFMA.FTZ R221, -R3, R3, 1 ;  /* 0x3f80000003dd7423 */ /* 0x000fc40000010103 */
[----:B------:R4:W5:Y:S01]  /*4830*/  LDL.LU R6, [R1+0x24] ;  /* 0x0000240001067983 */ /* 0x0009620000300800 */
[----:B------:R-:W-:-:S03]  /*4840*/  FFMA.FTZ R218, -R0, R0, 1 ;  /* 0x3f80000000da7423 */ /* 0x000fc60000010100 */
[----:B------:R4:W5:Y:S04]  /*4850*/  LDL.LU R4, [R1+0x20] ;  /* 0x0000200001047983 */ /* 0x0009680000300800 */
[----:B------:R4:W5:Y:S04]  /*4860*/  LDL.LU R3, [R1+0x1c] ;  /* 0x00001c0001037983 */ /* 0x0009680000300800 */
[----:B------:R4:W5:Y:S04]  /*4870*/  LDL.LU R0, [R1+0x18] ;  /* 0x0000180001007983 */ /* 0x0009680000300800 */
[----:B------:R-:W3:Y:S01]  /*4880*/  LDL R222, [R1+0x4] ;  /* 0x0000040001de7983 */ /* 0x000ee20000100800 */
[----:B------:R-:W-:Y:S01]  /*4890*/  FADD.FTZ R24, R74, -R24 ;  /* 0x800000184a187221 */ /* 0x000fe20000010000 */
[----:B------:R-:W-:Y:S01]  /*48a0*/  FMUL.FTZ R72, R47, R73 ;  /* 0x000000492f487220 */ /* 0x000fe20000410000 */
[----:B------:R-:W-:-:S02]  /*48b0*/  FMUL.FTZ R73, R124, R76 ;  /* 0x0000004c7c497220 */ /* 0x000fc40000410000 */
[----:B------:R-:W-:Y:S01]  /*48c0*/  FMUL.FTZ R24, R46, R24 ;  /* 0x000000182e187220 */ /* 0x000fe20000410000 */
[----:B------:R-:W-:Y:S01]  /*48d0*/  FMUL.FTZ R75, R15, R75 ;  /* 0x0000004b0f4b7220 */ /* 0x000fe20000410000 */
[----:B------:R-:W-:Y:S02]  /*48e0*/  FMUL.FTZ R112, R112, R73 ;  /* 0x0000004970707220 */ /* 0x000fe40000410000 */
[----:B------:R-:W-:Y:S01]  /*48f0*/  FMUL.FTZ R63, R63, R24 ;  /* 0x000000183f3f7220 */ /* 0x000fe20000410000 */
[----:B------:R-:W-:Y:S01]  /*4900*/  FMUL.FTZ R24, R121, R79 ;  /* 0x0000004f79187220 */ /* 0x000fe20000410000 */
[----:B--2---:R-:W-:Y:S01]  /*4910*/  FMUL.FTZ R73, R49, R82 ;  /* 0x0000005231497220 */ /* 0x004fe20000410000 */
[----:B------:R-:W-:Y:S01]  /*4920*/  FMUL.FTZ R108, R108, R75 ;  /* 0x0000004b6c6c7220 */ /* 0x000fe20000410000 */
[----:B------:R-:W-:Y:S01]  /*4930*/  FMUL.FTZ R75, R123, R78 ;  /* 0x0000004e7b4b7220 */ /* 0x000fe20000410000 */
[----:B------:R-:W-:Y:S01]  /*4940*/  FMUL.FTZ R111, R111, R24 ;  /* 0x000000186f6f7220 */ /* 0x000fe20000410000 */
[----:B------:R-:W-:Y:S01]  /*4950*/  FMUL.FTZ R24, R206, R83 ;  /* 0x00000053ce187220 */ /* 0x000fe20000410000 */
[----:B------:R-:W-:Y:S01]  /*4960*/  FMUL.FTZ R116, R116, R73 ;  /* 0x0000004974747220 */ /* 0x000fe20000410000 */
[----:B------:R-:W-:Y:S01]  /*4970*/  FMUL.FTZ R73, R207, R84 ;  /* 0x00000054cf497220 */ /* 0x000fe20000410000 */
[----:B------:R-:W-:Y:S01]  /*4980*/  F2FP.F16.F32.PACK_AB R69, R69, R25 ;  /* 0x000000194545723e */ /* 0x000fe200000000ff */
[----:B-1----:R-:W-:Y:S01]  /*4990*/  FMUL.FTZ R80, R48, R80 ;  /* 0x0000005030507220 */ /* 0x002fe20000410000 */
[----:B------:R-:W-:Y:S01]  /*49a0*/  FMUL.FTZ R81, R210, R81 ;  /* 0x00000051d2517220 */ /* 0x000fe20000410000 */
[----:B------:R-:W-:Y:S01]  /*49b0*/  FMUL.FTZ R109, R109, R72 ;  /* 0x000000486d6d7220 */ /* 0x000fe20000410000 */
[----:B------:R-:W-:Y:S01]  /*49c0*/  FMUL.FTZ R77, R122, R77 ;  /* 0x0000004d7a4d7220 */ /* 0x000fe20000410000 */
[----:B------:R-:W-:Y:S01]  /*49d0*/  FMUL.FTZ R110, R110, R75 ;  /* 0x0000004b6e6e7220 */ /* 0x000fe20000410000 */
[----:B------:R-:W-:Y:S01]  /*49e0*/  FMUL.FTZ R117, R117, R24 ;  /* 0x0000001875757220 */ /* 0x000fe20000410000 */
[----:B------:R-:W-:Y:S01]  /*49f0*/  FFMA.FTZ R219, -R219, R219, 1 ;  /* 0x3f800000dbdb7423 */ /* 0x000fe200000101db */
[----:B------:R-:W-:Y:S01]  /*4a00*/  FMUL.FTZ R75, R205, R86 ;  /* 0x00000056cd4b7220 */ /* 0x000fe20000410000 */
[----:B------:R-:W-:Y:S01]  /*4a10*/  FMUL.FTZ R24, R209, R85 ;  /* 0x00000055d1187220 */ /* 0x000fe20000410000 */
[----:B------:R-:W-:Y:S01]  /*4a20*/  FMUL.FTZ R72, R208, R87 ;  /* 0x00000057d0487220 */ /* 0x000fe20000410000 */
[----:B------:R-:W-:Y:S01]  /*4a30*/  FMUL.FTZ R220, R220, R73 ;  /* 0x00000049dcdc7220 */ /* 0x000fe20000410000 */
[----:B------:R-:W-:Y:S01]  /*4a40*/  F2FP.F16.F32.PACK_AB R73, R52, R50 ;  /* 0x000000323449723e */ /* 0x000fe200000000ff */
[----:B------:R-:W-:Y:S01]  /*4a50*/  FMUL.FTZ R211, R211, R80 ;  /* 0x00000050d3d37220 */ /* 0x000fe20000410000 */
[----:B------:R-:W-:Y:S01]  /*4a60*/  FMUL.FTZ R212, R212, R81 ;  /* 0x00000051d4d47220 */ /* 0x000fe20000410000 */
[----:B------:R-:W-:Y:S01]  /*4a70*/  F2FP.F16.F32.PACK_AB R84, R134, R129 ;  /* 0x000000818654723e */ /* 0x000fe200000000ff */
[----:B------:R-:W-:Y:S01]  /*4a80*/  FMUL.FTZ R114, R114, R77 ;  /* 0x0000004d72727220 */ /* 0x000fe20000410000 */
[----:B------:R-:W-:-:S02]  /*4a90*/  F2FP.F16.F32.PACK_AB R85, R202, R132 ;  /* 0x00000084ca55723e */ /* 0x000fc400000000ff */
[----:B------:R-:W-:Y:S02]  /*4aa0*/  F2FP.F16.F32.PACK_AB R86, R203, R204 ;  /* 0x000000cccb56723e */ /* 0x000fe400000000ff */
[----:B------:R-:W-:Y:S01]  /*4ab0*/  F2FP.F16.F32.PACK_AB R87, R200, R201 ;  /* 0x000000c9c857723e */ /* 0x000fe200000000ff */
[----:B------:R-:W-:Y:S01]  /*4ac0*/  FMUL.FTZ R218, R218, R75 ;  /* 0x0000004bdada7220 */ /* 0x000fe20000410000 */
[----:B------:R-:W-:Y:S01]  /*4ad0*/  F2FP.F16.F32.PACK_AB R80, R133, R135 ;  /* 0x000000878550723e */ /* 0x000fe200000000ff */
[----:B------:R-:W-:Y:S01]  /*4ae0*/  FMUL.FTZ R221, R221, R24 ;  /* 0x00000018dddd7220 */ /* 0x000fe20000410000 */
[----:B------:R-:W-:Y:S01]  /*4af0*/  F2FP.F16.F32.PACK_AB R81, R130, R131 ;  /* 0x000000838251723e */ /* 0x000fe200000000ff */
[----:B------:R-:W-:Y:S01]  /*4b00*/  FMUL.FTZ R219, R219, R72 ;  /* 0x00000048dbdb7220 */ /* 0x000fe20000410000 */
[----:B------:R-:W-:Y:S02]  /*4b10*/  F2FP.F16.F32.PACK_AB R82, R127, R128 ;  /* 0x000000807f52723e */ /* 0x000fe400000000ff */
[----:B------:R-:W-:-:S02]  /*4b20*/  F2FP.F16.F32.PACK_AB R83, R125, R126 ;  /* 0x0000007e7d53723e */ /* 0x000fc400000000ff */
[----:B------:R-:W-:Y:S02]  /*4b30*/  F2FP.F16.F32.PACK_AB R76, R215, R214 ;  /* 0x000000d6d74c723e */ /* 0x000fe400000000ff */
[----:B------:R-:W-:Y:S02]  /*4b40*/  F2FP.F16.F32.PACK_AB R77, R120, R213 ;  /* 0x000000d5784d723e */ /* 0x000fe400000000ff */
[----:B------:R-:W-:Y:S02]  /*4b50*/  F2FP.F16.F32.PACK_AB R78, R217, R216 ;  /* 0x000000d8d94e723e */ /* 0x000fe400000000ff */
[----:B------:R-:W-:Y:S02]  /*4b60*/  F2FP.F16.F32.PACK_AB R79, R118, R119 ;  /* 0x00000077764f723e */ /* 0x000fe400000000ff */
        /* <DEDUP_REMOVED lines=20> */
[----:B------:R-:W-:Y:S01]  /*4cb0*/  F2FP.F16.F32.PACK_AB R27, R102, R101 ;  /* 0x00000065661b723e */ /* 0x000fe200000000ff */
[----:B------:R-:W-:Y:S01]  /*4cc0*/  UMOV UR11, 0x40000040 ;  /* 0x40000040000b7882 */ /* 0x000fe20000000000 */
[----:B------:R-:W-:Y:S01]  /*4cd0*/  UIADD3 UR4, UR10, 0x80, URZ ;  /* 0x000000800a047890 */ /* 0x000fe2000fffe03f */
[----:B------:R-:W-:-:S06]  /*4ce0*/  UMOV UR7, 0x40000040 ;  /* 0x4000004000077882 */ /* 0x000fcc0000000000 */
[----:B------:R-:W-:Y:S01]  /*4cf0*/  UMOV UR6, UR4 ;  /* 0x0000000400067c82 */ /* 0x000fe20008000000 */
[----:B------:R-:W-:Y:S01]  /*4d00*/  F2FP.F16.F32.PACK_AB R88, R88, R89 ;  /* 0x000000595858723e */ /* 0x000fe200000000ff */
[----:B------:R-:W-:Y:S01]  /*4d10*/  UIADD3 UR4, UR10, 0x100, URZ ;  /* 0x000001000a047890 */ /* 0x000fe2000fffe03f */
[----:B------:R-:W-:Y:S02]  /*4d20*/  F2FP.F16.F32.PACK_AB R89, R100, R23 ;  /* 0x000000176459723e */ /* 0x000fe400000000ff */
[----:B---3--:R-:W-:-:S05]  /*4d30*/  LEA R25, R5, R222, 0xe ;  /* 0x000000de05197211 */ /* 0x008fca00078e70ff */
[----:B------:R-:W-:Y:S01]  /*4d40*/  IMAD R50, R25, 0x2, R2 ;  /* 0x0000000219327824 */ /* 0x000fe200078e0202 */
[----:B------:R-:W-:-:S04]  /*4d50*/  F2FP.F16.F32.PACK_AB R25, R106, R105 ;  /* 0x000000696a19723e */ /* 0x000fc800000000ff */
[----:B------:R-:W-:Y:S04]  /*4d60*/  STSM.16.MT88.4 [R50+0x20c00], R84 ;  /* 0x020c005432007844 */ /* 0x000fe80000004200 */
[----:B------:R-:W-:Y:S04]  /*4d70*/  STSM.16.MT88.4 [R50+0x21400], R80 ;  /* 0x0214005032007844 */ /* 0x000fe80000004200 */
[----:B------:R-:W-:Y:S04]  /*4d80*/  STSM.16.MT88.4 [R50+0x21c00], R76 ;  /* 0x021c004c32007844 */ /* 0x000fe80000004200 */
[----:B------:R-:W-:Y:S04]  /*4d90*/  STSM.16.MT88.4 [R50+0x22400], R72 ;  /* 0x0224004832007844 */ /* 0x000fe80000004200 */
[----:B------:R-:W-:Y:S04]  /*4da0*/  STSM.16.MT88.4 [R50+0x22c00], R68 ;  /* 0x022c004432007844 */ /* 0x000fe80000004200 */
[----:B------:R-:W-:Y:S04]  /*4db0*/  STSM.16.MT88.4 [R50+0x23400], R64 ;  /* 0x0234004032007844 */ /* 0x000fe80000004200 */
[----:B------:R-:W-:Y:S04]  /*4dc0*/  STSM.16.MT88.4 [R50+0x23c00], R60 ;  /* 0x023c003c32007844 */ /* 0x000fe80000004200 */
[----:B------:R1:W-:Y:S01]  /*4dd0*/  STSM.16.MT88.4 [R50+0x24400], R56 ;  /* 0x0244003832007844 */ /* 0x0003e20000004200 */
[----:B------:R-:W-:-:S06]  /*4de0*/  WARPGROUP.ARRIVE ;  /* 0x00000000000079c5 */ /* 0x000fcc0000000000 */
[----:B------:R-:W-:Y:S03]  /*4df0*/  HGMMA.64x64x16.F32 R136, R24, gdesc[UR8].tnspB, R136, gsb0 ;  /* 0x40e0000818887df0 */ /* 0x000fe60008000888 */
[----:B------:R-:W-:Y:S02]  /*4e00*/  WARPGROUP.DEPBAR.LE gsb0, 0x0 ;  /* 0x00008000000079c5 */ /* 0x000fe40000010000 */
[----:B------:R-:W-:Y:S02]  /*4e10*/  F2FP.F16.F32.PACK_AB R24, R97, R96 ;  /* 0x000000606118723e */ /* 0x000fe400000000ff */
[----:B------:R-:W-:Y:S02]  /*4e20*/  F2FP.F16.F32.PACK_AB R25, R95, R94 ;  /* 0x0000005e5f19723e */ /* 0x000fe400000000ff */
[----:B------:R-:W-:Y:S02]  /*4e30*/  F2FP.F16.F32.PACK_AB R26, R93, R92 ;  /* 0x0000005c5d1a723e */ /* 0x000fe400000000ff */
[----:B------:R-:W-:-:S04]  /*4e40*/  F2FP.F16.F32.PACK_AB R27, R91, R90 ;  /* 0x0000005a5b1b723e */ /* 0x000fc800000000ff */
[----:B------:R-:W-:-:S06]  /*4e50*/  WARPGROUP.ARRIVE ;  /* 0x00000000000079c5 */ /* 0x000fcc0000000000 */
[----:B------:R-:W-:Y:S01]  /*4e60*/  HGMMA.64x64x16.F32 R136, R24, gdesc[UR4].tnspB, R136, gsb0 ;  /* 0x40e0000418887df0 */ /* 0x000fe20008000888 */
[----:B------:R-:W-:Y:S02]  /*4e70*/  F2FP.F16.F32.PACK_AB R90, R98, R99 ;  /* 0x00000063625a723e */ /* 0x000fe400000000ff */
[----:B------:R-:W-:Y:S01]  /*4e80*/  F2FP.F16.F32.PACK_AB R91, R28, R17 ;  /* 0x000000111c5b723e */ /* 0x000fe200000000ff */
[----:B------:R-:W-:Y:S01]  /*4e90*/  UMOV UR6, UR4 ;  /* 0x0000000400067c82 */ /* 0x000fe20008000000 */
[----:B------:R-:W-:Y:S01]  /*4ea0*/  UMOV UR7, 0x40000040 ;  /* 0x4000004000077882 */ /* 0x000fe20000000000 */
[----:B------:R-:W-:Y:S02]  /*4eb0*/  F2FP.F16.F32.PACK_AB R28, R32, R30 ;  /* 0x0000001e201c723e */ /* 0x000fe400000000ff */
[----:B------:R-:W-:Y:S01]  /*4ec0*/  F2FP.F16.F32.PACK_AB R29, R31, R29 ;  /* 0x0000001d1f1d723e */ /* 0x000fe200000000ff */
[----:B------:R-:W-:Y:S02]  /*4ed0*/  WARPGROUP.DEPBAR.LE gsb0, 0x0 ;  /* 0x00008000000079c5 */ /* 0x000fe40000010000 */
[----:B------:R-:W-:-:S06]  /*4ee0*/  WARPGROUP.ARRIVE ;  /* 0x00000000000079c5 */ /* 0x000fcc0000000000 */
[----:B------:R-:W-:Y:S01]  /*4ef0*/  HGMMA.64x64x16.F32 R136, R88, gdesc[UR4].tnspB, R136, gsb0 ;  /* 0x40e0000458887df0 */ /* 0x000fe20008000888 */
[----:B------:R-:W-:Y:S01]  /*4f00*/  F2FP.F16.F32.PACK_AB R30, R14, R18 ;  /* 0x000000120e1e723e */ /* 0x000fe200000000ff */
[----:B------:R-:W-:Y:S01]  /*4f10*/  UIADD3 UR4, UR10, 0x180, URZ ;  /* 0x000001800a047890 */ /* 0x000fe2000fffe03f */
[----:B------:R-:W-:Y:S01]  /*4f20*/  F2FP.F16.F32.PACK_AB R31, R36, R19 ;  /* 0x00000013241f723e */ /* 0x000fe200000000ff */
[----:B------:R-:W-:-:S05]  /*4f30*/  UMOV UR7, 0x40000040 ;  /* 0x4000004000077882 */ /* 0x000fca0000000000 */
[----:B------:R-:W-:Y:S01]  /*4f40*/  UMOV UR6, UR4 ;  /* 0x0000000400067c82 */ /* 0x000fe20008000000 */
[----:B------:R-:W-:Y:S02]  /*4f50*/  WARPGROUP.DEPBAR.LE gsb0, 0x0 ;  /* 0x00008000000079c5 */ /* 0x000fe40000010000 */
[----:B------:R-:W-:-:S06]  /*4f60*/  WARPGROUP.ARRIVE ;  /* 0x00000000000079c5 */ /* 0x000fcc0000000000 */
[----:B------:R-:W-:Y:S01]  /*4f70*/  HGMMA.64x64x16.F32 R136, R28, gdesc[UR4].tnspB, R136, gsb0 ;  /* 0x40e000041c887df0 */ /* 0x000fe20008000888 */
[----:B------:R-:W-:Y:S01]  /*4f80*/  F2FP.F16.F32.PACK_AB R32, R35, R34 ;  /* 0x000000222320723e */ /* 0x000fe200000000ff */
[----:B------:R-:W-:Y:S01]  /*4f90*/  UIADD3 UR4, UR10, 0x200, URZ ;  /* 0x000002000a047890 */ /* 0x000fe2000fffe03f */
[----:B------:R-:W-:Y:S02]  /*4fa0*/  F2FP.F16.F32.PACK_AB R33, R33, R22 ;  /* 0x000000162121723e */ /* 0x000fe400000000ff */
[----:B------:R-:W-:Y:S02]  /*4fb0*/  F2FP.F16.F32.PACK_AB R34, R21, R20 ;  /* 0x000000141522723e */ /* 0x000fe400000000ff */
[----:B------:R-:W-:Y:S01]  /*4fc0*/  F2FP.F16.F32.PACK_AB R35, R37, R13 ;  /* 0x0000000d2523723e */ /* 0x000fe200000000ff */
[----:B------:R-:W-:Y:S01]  /*4fd0*/  UMOV UR7, 0x40000040 ;  /* 0x4000004000077882 */ /* 0x000fe20000000000 */
[----:B------:R-:W-:Y:S01]  /*4fe0*/  UMOV UR6, UR4 ;  /* 0x0000000400067c82 */ /* 0x000fe20008000000 */
[----:B------:R-:W-:-:S02]  /*4ff0*/  WARPGROUP.DEPBAR.LE gsb0, 0x0 ;  /* 0x00008000000079c5 */ /* 0x000fc40000010000 */
        /* <DEDUP_REMOVED lines=12> */
[----:B------:R-:W-:Y:S01]  /*50c0*/  UIADD3 UR4, UR10, 0x300, URZ ;  /* 0x000003000a047890 */ /* 0x000fe2000fffe03f */
[----:B------:R-:W-:-:S06]  /*50d0*/  UMOV UR7, 0x40000040 ;  /* 0x4000004000077882 */ /* 0x000fcc0000000000 */
[----:B------:R-:W-:Y:S01]  /*50e0*/  UMOV UR6, UR4 ;  /* 0x0000000400067c82 */ /* 0x000fe20008000000 */
[----:B------:R-:W-:Y:S01]  /*50f0*/  VIADD R51, R2, 0x20c00 ;  /* 0x00020c0002337836 */ /* 0x000fe20000000000 */
[----:B------:R-:W-:Y:S02]  /*5100*/  WARPGROUP.DEPBAR.LE gsb0, 0x0 ;  /* 0x00008000000079c5 */ /* 0x000fe40000010000 */
[----:B------:R-:W-:Y:S02]  /*5110*/  F2FP.F16.F32.PACK_AB R24, R47, R45 ;  /* 0x0000002d2f18723e */ /* 0x000fe400000000ff */
[----:B------:R-:W-:Y:S02]  /*5120*/  F2FP.F16.F32.PACK_AB R25, R15, R46 ;  /* 0x0000002e0f19723e */ /* 0x000fe400000000ff */
[----:B------:R-:W-:Y:S02]  /*5130*/  F2FP.F16.F32.PACK_AB R26, R122, R124 ;  /* 0x0000007c7a1a723e */ /* 0x000fe400000000ff */
[----:B------:R-:W-:-:S04]  /*5140*/  F2FP.F16.F32.PACK_AB R27, R121, R123 ;  /* 0x0000007b791b723e */ /* 0x000fc800000000ff */
[----:B------:R-:W-:-:S06]  /*5150*/  WARPGROUP.ARRIVE ;  /* 0x00000000000079c5 */ /* 0x000fcc0000000000 */
[----:B------:R-:W-:Y:S01]  /*5160*/  HGMMA.64x64x16.F32 R136, R24, gdesc[UR4].tnspB, R136, gsb0 ;  /* 0x40e0000418887df0 */ /* 0x000fe20008000888 */
[----:B------:R-:W-:Y:S01]  /*5170*/  LEA R13, R12, R51, 0xd ;  /* 0x000000330c0d7211 */ /* 0x000fe200078e68ff */
[----:B------:R-:W-:Y:S01]  /*5180*/  UIADD3 UR10, UR10, 0x380, URZ ;  /* 0x000003800a0a7890 */ /* 0x000fe2000fffe03f */
[----:B------:R-:W-:Y:S02]  /*5190*/  F2FP.F16.F32.PACK_AB R48, R210, R48 ;  /* 0x00000030d230723e */ /* 0x000fe400000000ff */
[----:B------:R-:W-:Y:S02]  /*51a0*/  F2FP.F16.F32.PACK_AB R49, R206, R49 ;  /* 0x00000031ce31723e */ /* 0x000fe400000000ff */
[----:B-1----:R-:W-:Y:S02]  /*51b0*/  F2FP.F16.F32.PACK_AB R50, R209, R207 ;  /* 0x000000cfd132723e */ /* 0x002fe400000000ff */
[----:B------:R-:W-:Y:S01]  /*51c0*/  F2FP.F16.F32.PACK_AB R51, R208, R205 ;  /* 0x000000cdd033723e */ /* 0x000fe200000000ff */
[----:B------:R-:W-:Y:S01]  /*51d0*/  UMOV UR11, 0x40000040 ;  /* 0x40000040000b7882 */ /* 0x000fe20000000000 */
[----:B------:R-:W-:-:S02]  /*51e0*/  WARPGROUP.DEPBAR.LE gsb0, 0x0 ;  /* 0x00008000000079c5 */ /* 0x000fc40000010000 */
[----:B------:R-:W-:-:S06]  /*51f0*/  WARPGROUP.ARRIVE ;  /* 0x00000000000079c5 */ /* 0x000fcc0000000000 */
[----:B------:R-:W-:Y:S01]  /*5200*/  HGMMA.64x64x16.F32 R136, R48, gdesc[UR8].tnspB, R136, gsb0 ;  /* 0x40e0000830887df0 */ /* 0x000fe20008000888 */
[----:B------:R-:W-:-:S04]  /*5210*/  SHF.R.U32.HI R13, RZ, 0x4, R13 ;  /* 0x00000004ff0d7819 */ /* 0x000fc8000001160d */
[----:B------:R-:W-:Y:S02]  /*5220*/  LOP3.LUT R13, R13, 0x3fff, RZ, 0xc0, !PT ;  /* 0x00003fff0d0d7812 */ /* 0x000fe400078ec0ff */
[----:B------:R-:W-:Y:S02]  /*5230*/  R2UR UR4, R2 ;  /* 0x00000000020472ca */ /* 0x000fe400000e0000 */
[----:B------:R-:W-:-:S05]  /*5240*/  LOP3.LUT R14, R13, 0x10000, RZ, 0xfc, !PT ;  /* 0x000100000d0e7812 */ /* 0x000fca00078efcff */
[----:B------:R-:W-:-:S05]  /*5250*/  IMAD R14, R5, 0x800, R14 ;  /* 0x00000800050e7824 */ /* 0x000fca00078e020e */
[----:B------:R-:W-:Y:S01]  /*5260*/  R2UR UR8, R14 ;  /* 0x000000000e0872ca */ /* 0x000fe200000e0000 */
[----:B------:R-:W-:-:S04]  /*5270*/  USHF.R.U32.HI UR4, URZ, 0x4, UR4 ;  /* 0x000000043f047899 */ /* 0x000fc80008011604 */
[----:B------:R-:W-:Y:S01]  /*5280*/  ULOP3.LUT UR9, UR4, 0x3fff, URZ, 0xc0, !UPT ;  /* 0x00003fff04097892 */ /* 0x000fe2000f8ec03f */
[----:B------:R-:W-:Y:S02]  /*5290*/  WARPGROUP.DEPBAR.LE gsb0, 0x0 ;  /* 0x00008000000079c5 */ /* 0x000fe40000010000 */
[----:B------:R1:W-:Y:S06]  /*52a0*/  MEMBAR.ALL.CTA ;  /* 0x0000000000007992 */ /* 0x0003ec0000008000 */
[----:B-1----:R-:W1:Y:S02]  /*52b0*/  FENCE.VIEW.ASYNC.S ;  /* 0x00000000000073c6 */ /* 0x002e640000000000 */
[----:B-1----:R-:W-:Y:S06]  /*52c0*/  BAR.SYNC.DEFER_BLOCKING 0x9, 0x100 ;  /* 0x0244000000007b1d */ /* 0x002fec0000010000 */
[----:B------:R-:W-:Y:S01]  /*52d0*/  UMOV UR4, UR8 ;  /* 0x0000000800047c82 */ /* 0x000fe20008000000 */
[----:B------:R-:W-:Y:S01]  /*52e0*/  UMOV UR5, 0x40000040 ;  /* 0x4000004000057882 */ /* 0x000fe20000000000 */
[----:B------:R-:W-:Y:S01]  /*52f0*/  UMOV UR6, UR9 ;  /* 0x0000000900067c82 */ /* 0x000fe20008000000 */
[----:B------:R-:W-:Y:S01]  /*5300*/  UMOV UR7, 0x40000040 ;  /* 0x4000004000077882 */ /* 0x000fe20000000000 */
[----:B------:R-:W-:-:S06]  /*5310*/  WARPGROUP.ARRIVE ;  /* 0x00000000000079c5 */ /* 0x000fcc0000000000 */
[----:B------:R-:W-:Y:S01]  /*5320*/  HGMMA.64x64x16.F32 R24, gdesc[UR4].tnspB, RZ, !UPT, gsb0 ;  /* 0x40e00000041879f0 */ /* 0x000fe2000c0008ff */
[----:B------:R-:W-:Y:S02]  /*5330*/  UIADD3 UR4, UR8, 0x2, URZ ;  /* 0x0000000208047890 */ /* 0x000fe4000fffe03f */
[----:B------:R-:W-:Y:S01]  /*5340*/  UIADD3 UR6, UR9, 0x80, URZ ;  /* 0x0000008009067890 */ /* 0x000fe2000fffe03f */
[----:B------:R-:W-:Y:S01]  /*5350*/  UMOV UR5, 0x40000040 ;  /* 0x4000004000057882 */ /* 0x000fe20000000000 */
[----:B------:R-:W-:Y:S01]  /*5360*/  UMOV UR7, 0x40000040 ;  /* 0x4000004000077882 */ /* 0x000fe20000000000 */
[----:B------:R-:W-:Y:S02]  /*5370*/  WARPGROUP.DEPBAR.LE gsb0, 0x0 ;  /* 0x00008000000079c5 */ /* 0x000fe40000010000 */
[----:B------:R-:W-:-:S06]  /*5380*/  WARPGROUP.ARRIVE ;  /* 0x00000000000079c5 */ /* 0x000fcc0000000000 */
[----:B------:R-:W-:Y:S01]  /*5390*/  HGMMA.64x64x16.F32 R24, gdesc[UR4].tnspB, R24, gsb0 ;  /* 0x40e00000041879f0 */ /* 0x000fe20008000818 */
        /* <DEDUP_REMOVED lines=41> */
[----:B------:R-:W-:Y:S03]  /*5630*/  HGMMA.64x64x16.F32 R24, gdesc[UR4].tnspB, R24, gsb0 ;  /* 0x40e00000041879f0 */ /* 0x000fe60008000818 */
[----:B------:R-:W-:Y:S02]  /*5640*/  WARPGROUP.DEPBAR.LE gsb0, 0x0 ;  /* 0x00008000000079c5 */ /* 0x000fe40000010000 */
[----:B----4-:R-:W-:Y:S05]  /*5650*/  @!P0 BRA `(.L_x_24) ;  /* 0x0000000000048947 */ /* 0x010fea0003800000 */
[----:B------:R-:W-:Y:S01]  /*5660*/  BPT.TRAP 0x1 ;  /* 0x000000040000795c */ /* 0x000fe20000300000 */
.L_x_24:
[----:B-----5:R-:W-:Y:S01]  /*5670*/  IMAD R0, R5, 0x400, R0 ;  /* 0x0000040005007824 */ /* 0x020fe200078e0200 */
[----:B------:R-:W-:Y:S01]  /*5680*/  UMOV UR7, 0x40000040 ;  /* 0x4000004000077882 */ /* 0x000fe20000000000 */
[----:B------:R-:W1:Y:S03]  /*5690*/  S2R R13, SR_TID.X ;  /* 0x00000000000d7919 */ /* 0x000e660000002100 */
[----:B------:R-:W-:Y:S02]  /*56a0*/  R2UR UR4, R0 ;  /* 0x00000000000472ca */ /* 0x000fe400000e0000 */
[----:B------:R-:W-:-:S04]  /*56b0*/  IADD3 R0, R3, 0x30c40, RZ ;  /* 0x00030c4003007810 */ /* 0x000fc80007ffe0ff */
[----:B------:R-:W-:-:S04]  /*56c0*/  PRMT R0, RZ, 0x654, R0 ;  /* 0x00000654ff007816 */ /* 0x000fc80000000000 */
[----:B------:R2:W-:Y:S01]  /*56d0*/  SYNCS.ARRIVE.TRANS64.RED.A1T0 RZ, [R0+URZ], RZ ;  /* 0x000000ff00ff79a7 */ /* 0x0005e2000810043f */
[----:B------:R-:W-:Y:S02]  /*56e0*/  WARPGROUP.ARRIVE ;  /* 0x00000000000079c5 */ /* 0x000fe40000000000 */
[----:B------:R-:W-:-:S04]  /*56f0*/  UMOV UR6, UR4 ;  /* 0x0000000400067c82 */ /* 0x000fc80008000000 */
[----:B------:R-:W-:Y:S01]  /*5700*/  HGMMA.64x64x16.F32 R168, R84, gdesc[UR4].tnspB, R168, gsb0 ;  /* 0x40e0000454a87df0 */ /* 0x000fe200080008a8 */
[----:B------:R-:W-:Y:S01]  /*5710*/  UIADD3 UR6, UR4, 0x80, URZ ;  /* 0x0000008004067890 */ /* 0x000fe2000fffe03f */
[----:B------:R-:W-:Y:S01]  /*5720*/  UMOV UR7, 0x40000040 ;  /* 0x4000004000077882 */ /* 0x000fe20000000000 */
[----:B-1----:R-:W-:-:S05]  /*5730*/  SHF.R.U32.HI R14, RZ, 0x7, R13 ;  /* 0x00000007ff0e7819 */ /* 0x002fca000001160d */
[C---:B------:R-:W-:Y:S02]  /*5740*/  VIADD R13, R14.reuse, 0x9 ;  /* 0x000000090e0d7836 */ /* 0x040fe40000000000 */
[----:B--2---:R-:W-:Y:S01]  /*5750*/  VIADD R0, R14, 0xc ;  /* 0x0000000c0e007836 */ /* 0x004fe20000000000 */
[----:B------:R-:W-:Y:S02]  /*5760*/  WARPGROUP.DEPBAR.LE gsb0, 0x0 ;  /* 0x00008000000079c5 */ /* 0x000fe40000010000 */
[----:B------:R-:W-:-:S06]  /*5770*/  WARPGROUP.ARRIVE ;  /* 0x00000000000079c5 */ /* 0x000fcc0000000000 */
[----:B------:R-:W-:Y:S01]  /*5780*/  HGMMA.64x64x16.F32 R168, R80, gdesc[UR4].tnspB, R168, gsb0 ;  /* 0x40e0000450a87df0 */ /* 0x000fe200080008a8 */
[----:B------:R-:W-:Y:S01]  /*5790*/  UIADD3 UR6, UR4, 0x100, URZ ;  /* 0x0000010004067890 */ /* 0x000fe2000fffe03f */
[----:B------:R-:W-:Y:S01]  /*57a0*/  UMOV UR7, 0x40000040 ;  /* 0x4000004000077882 */ /* 0x000fe20000000000 */
        /* <DEDUP_REMOVED lines=20> */
[----:B------:R-:W-:Y:S01]  /*58f0*/  UIADD3 UR4, UR4, 0x380, URZ ;  /* 0x0000038004047890 */ /* 0x000fe2000fffe03f */
[----:B------:R-:W-:Y:S02]  /*5900*/  WARPGROUP.DEPBAR.LE gsb0, 0x0 ;  /* 0x00008000000079c5 */ /* 0x000fe40000010000 */
[----:B------:R-:W-:-:S06]  /*5910*/  WARPGROUP.ARRIVE ;  /* 0x00000000000079c5 */ /* 0x000fcc0000000000 */
[----:B------:R-:W-:Y:S01]  /*5920*/  HGMMA.64x64x16.F32 R168, R60, gdesc[UR4].tnspB, R168, gsb0 ;  /* 0x40e000043ca87df0 */ /* 0x000fe200080008a8 */
[----:B------:R-:W-:Y:S01]  /*5930*/  UMOV UR6, UR4 ;  /* 0x0000000400067c82 */ /* 0x000fe20008000000 */
[----:B------:R-:W-:Y:S01]  /*5940*/  UMOV UR7, 0x40000040 ;  /* 0x4000004000077882 */ /* 0x000fe20000000000 */
[----:B------:R-:W-:Y:S02]  /*5950*/  WARPGROUP.DEPBAR.LE gsb0, 0x0 ;  /* 0x00008000000079c5 */ /* 0x000fe40000010000 */
[----:B------:R-:W-:-:S06]  /*5960*/  WARPGROUP.ARRIVE ;  /* 0x00000000000079c5 */ /* 0x000fcc0000000000 */
[----:B------:R-:W-:Y:S03]  /*5970*/  HGMMA.64x64x16.F32 R168, R56, gdesc[UR4].tnspB, R168, gsb0 ;  /* 0x40e0000438a87df0 */ /* 0x000fe600080008a8 */
[----:B------:R-:W-:Y:S02]  /*5980*/  WARPGROUP.DEPBAR.LE gsb0, 0x0 ;  /* 0x00008000000079c5 */ /* 0x000fe40000010000 */
[----:B------:R1:W-:Y:S06]  /*5990*/  BAR.SYNC.DEFER_BLOCKING R13, 0xa0 ;  /* 0x0002800d0000751d */ /* 0x0003ec0000010000 */
[----:B------:R1:W-:Y:S04]  /*59a0*/  STS.128 [R4+0x8000], R24 ;  /* 0x0080001804007388 */ /* 0x0003e80000000c00 */
[----:B------:R1:W-:Y:S04]  /*59b0*/  STS.128 [R4+0x8800], R28 ;  /* 0x0088001c04007388 */ /* 0x0003e80000000c00 */
[----:B------:R1:W-:Y:S04]  /*59c0*/  STS.128 [R4+0x9000], R32 ;  /* 0x0090002004007388 */ /* 0x0003e80000000c00 */
[----:B------:R1:W-:Y:S04]  /*59d0*/  STS.128 [R4+0x9800], R36 ;  /* 0x0098002404007388 */ /* 0x0003e80000000c00 */
[----:B------:R1:W-:Y:S04]  /*59e0*/  STS.128 [R4+0xa000], R40 ;  /* 0x00a0002804007388 */ /* 0x0003e80000000c00 */
[----:B------:R1:W-:Y:S04]  /*59f0*/  STS.128 [R4+0xa800], R44 ;  /* 0x00a8002c04007388 */ /* 0x0003e80000000c00 */
[----:B------:R1:W-:Y:S04]  /*5a00*/  STS.128 [R4+0xb000], R48 ;  /* 0x00b0003004007388 */ /* 0x0003e80000000c00 */
[----:B------:R1:W-:Y:S01]  /*5a10*/  STS.128 [R4+0xb800], R52 ;  /* 0x00b8003404007388 */ /* 0x0003e20000000c00 */
[----:B------:R-:W-:Y:S01]  /*5a20*/  @!PT LDS RZ, [RZ] ;  /* 0x00000000fffff984 */ /* 0x000fe20000000800 */
[----:B------:R-:W-:Y:S01]  /*5a30*/  @!PT LDS RZ, [RZ] ;  /* 0x00000000fffff984 */ /* 0x000fe20000000800 */
[----:B------:R-:W-:Y:S01]  /*5a40*/  @!PT LDS RZ, [RZ] ;  /* 0x00000000fffff984 */ /* 0x000fe20000000800 */
[----:B------:R-:W-:Y:S01]  /*5a50*/  @!PT LDS RZ, [RZ] ;  /* 0x00000000fffff984 */ /* 0x000fe20000000800 */
[----:B------:R2:W-:Y:S06]  /*5a60*/  MEMBAR.ALL.CTA ;  /* 0x0000000000007992 */ /* 0x0005ec0000008000 */
[----:B--2---:R-:W2:Y:S02]  /*5a70*/  FENCE.VIEW.ASYNC.S ;  /* 0x00000000000073c6 */ /* 0x004ea40000000000 */
[----:B--2---:R1:W-:Y:S06]  /*5a80*/  BAR.ARV R0, 0xa0 ;  /* 0x000280000000751d */ /* 0x0043ec0000002000 */
[----:B------:R-:W-:Y:S05]  /*5a90*/  @!P0 BRA `(.L_x_25) ;  /* 0x0000000000048947 */ /* 0x000fea0003800000 */
[----:B------:R-:W-:Y:S01]  /*5aa0*/  BPT.TRAP 0x1 ;  /* 0x000000040000795c */ /* 0x000fe20000300000 */
.L_x_25:
[----:B-1----:R-:W2:Y:S01]  /*5ab0*/  LDL R0, [R1] ;  /* 0x0000000001007983 */ /* 0x002ea20000100800 */
[----:B------:R-:W-:Y:S01]  /*5ac0*/  VIADD R7, R7, 0x1 ;  /* 0x0000000107077836 */ /* 0x000fe20000000000 */
[----:B------:R-:W-:Y:S01]  /*5ad0*/  IADD3 R3, R3, 0x30c20, RZ ;  /* 0x00030c2003037810 */ /* 0x000fe20007ffe0ff */
[----:B------:R-:W-:-:S03]  /*5ae0*/  VIADD R5, R5, 0x1 ;  /* 0x0000000105057836 */ /* 0x000fc60000000000 */
[----:B------:R-:W-:Y:S02]  /*5af0*/  PRMT R3, RZ, 0x654, R3 ;  /* 0x00000654ff037816 */ /* 0x000fe40000000003 */
[C---:B------:R-:W-:Y:S02]  /*5b00*/  ISETP.NE.AND P0, PT, R5.reuse, 0x2, PT ;  /* 0x000000020500780c */ /* 0x040fe40003f05270 */
[----:B------:R1:W-:Y:S02]  /*5b10*/  SYNCS.ARRIVE.TRANS64.RED.A1T0 RZ, [R3+URZ], RZ ;  /* 0x000000ff03ff79a7 */ /* 0x0003e4000810043f */
[----:B------:R-:W-:Y:S02]  /*5b20*/  SEL R5, R5, RZ, P0 ;  /* 0x000000ff05057207 */ /* 0x000fe40000000000 */
[----:B-1----:R-:W-:-:S04]  /*5b30*/  SEL R3, RZ, 0x1, P0 ;  /* 0x00000001ff037807 */ /* 0x002fc80000000000 */
[----:B------:R-:W-:Y:S02]  /*5b40*/  LOP3.LUT R6, R6, R3, RZ, 0x3c, !PT ;  /* 0x0000000306067212 */ /* 0x000fe400078e3cff */
[----:B--2---:R-:W-:-:S13]  /*5b50*/  ISETP.GE.AND P1, PT, R7, R0, PT ;  /* 0x000000000700720c */ /* 0x004fda0003f26270 */
[----:B------:R-:W-:Y:S05]  /*5b60*/  @!P1 BRA `(.L_x_26) ;  /* 0xffffffb800549947 */ /* 0x000fea000383ffff */
.L_x_15:
[----:B------:R-:W-:Y:S01]  /*5b70*/  LOP3.LUT P0, RZ, R2, 0x3ff, RZ, 0xc0, !PT ;  /* 0x000003ff02ff7812 */ /* 0x000fe2000780c0ff */
[----:B------:R-:W-:Y:S02]  /*5b80*/  ULDC UR4, c[0x0][0x740] ;  /* 0x0001d00000047ab9 */ /* 0x000fe40000000800 */
[----:B------:R-:W-:Y:S01]  /*5b90*/  FMUL.FTZ R168, R168, UR4 ;  /* 0x00000004a8a87c20 */ /* 0x000fe20008410000 */
        /* <DEDUP_REMOVED lines=31> */
[----:B------:R-:W-:Y:S06]  /*5d90*/  @!P0 BRA `(.L_x_27) ;  /* 0x0000000000408947 */ /* 0x000fec0003800000 */
[----:B------:R-:W-:Y:S01]  /*5da0*/  MOV R0, 0x0 ;  /* 0x0000000000007802 */ /* 0x000fe20000000f00 */
[----:B------:R-:W-:Y:S01]  /*5db0*/  ULDC.64 UR4, c[0x4][0x90] ;  /* 0x0100240000047ab9 */ /* 0x000fe20000000a00 */
[----:B------:R-:W-:Y:S01]  /*5dc0*/  ULDC.64 UR6, c[0x4][0x98] ;  /* 0x0100260000067ab9 */ /* 0x000fe20000000a00 */
[----:B------:R-:W-:Y:S01]  /*5dd0*/  MOV R4, UR4 ;  /* 0x0000000400047c02 */ /* 0x000fe20008000f00 */
[----:B------:R3:W4:Y:S01]  /*5de0*/  LDC.64 R14, c[0x4][R0] ;  /* 0x01000000000e7b82 */ /* 0x0007220000000a00 */
        /* <DEDUP_REMOVED lines=8> */
[----:B-1-3--:R-:W-:-:S07]  /*5e70*/  IMAD.MOV.U32 R13, RZ, RZ, RZ ;  /* 0x000000ffff0d7224 */ /* 0x00afce00078e00ff */
[----:B------:R-:W-:-:S07]  /*5e80*/  LEPC R20, `(.L_x_27) ;  /* 0x000000001014794e */ /* 0x000fce0000000000 */
[----:B--2-4-:R-:W-:Y:S05]  /*5e90*/  CALL.ABS.NOINC R14 ;  /* 0x000000000e007343 */ /* 0x014fea0003c00000 */
.L_x_27:
[----:B------:R-:W-:-:S04]  /*5ea0*/  IADD3 R22, R2, 0x4000, RZ ;  /* 0x0000400002167810 */ /* 0x000fc80007ffe0ff */
[----:B------:R-:W-:-:S13]  /*5eb0*/  LOP3.LUT P0, RZ, R22, 0x3ff, RZ, 0xc0, !PT ;  /* 0x000003ff16ff7812 */ /* 0x000fda000780c0ff */
[----:B------:R-:W-:Y:S05]  /*5ec0*/  @!P0 BRA `(.L_x_28) ;  /* 0x0000000000408947 */ /* 0x000fea0003800000 */
[----:B------:R-:W-:Y:S01]  /*5ed0*/  MOV R0, 0x0 ;  /* 0x0000000000007802 */ /* 0x000fe20000000f00 */
[----:B------:R-:W-:Y:S01]  /*5ee0*/  ULDC.64 UR4, c[0x4][0x90] ;  /* 0x0100240000047ab9 */ /* 0x000fe20000000a00 */
[----:B------:R-:W-:Y:S01]  /*5ef0*/  ULDC.64 UR6, c[0x4][0x18] ;  /* 0x0100060000067ab9 */ /* 0x000fe20000000a00 */
[----:B------:R-:W-:Y:S01]  /*5f00*/  IMAD.U32 R4, RZ, RZ, UR4 ;  /* 0x00000004ff047e24 */ /* 0x000fe2000f8e00ff */
[----:B------:R3:W4:Y:S01]  /*5f10*/  LDC.64 R14, c[0x4][R0] ;  /* 0x01000000000e7b82 */ /* 0x0007220000000a00 */
[----:B------:R-:W-:Y:S01]  /*5f20*/  IMAD.U32 R5, RZ, RZ, UR5 ;  /* 0x00000005ff057e24 */ /* 0x000fe2000f8e00ff */
[----:B------:R-:W-:Y:S01]  /*5f30*/  ULDC.64 UR4, c[0x4][0x98] ;  /* 0x0100260000047ab9 */ /* 0x000fe20000000a00 */
[----:B------:R-:W-:Y:S01]  /*5f40*/  IMAD.U32 R10, RZ, RZ, UR6 ;  /* 0x00000006ff0a7e24 */ /* 0x000fe2000f8e00ff */
[----:B------:R-:W-:Y:S01]  /*5f50*/  MOV R6, UR4 ;  /* 0x0000000400067c02 */ /* 0x000fe20008000f00 */
[----:B------:R-:W-:Y:S01]  /*5f60*/  IMAD.U32 R7, RZ, RZ, UR5 ;  /* 0x00000005ff077e24 */ /* 0x000fe2000f8e00ff */
[----:B------:R-:W-:Y:S01]  /*5f70*/  MOV R11, UR7 ;  /* 0x00000007000b7c02 */ /* 0x000fe20008000f00 */
[----:B------:R-:W-:Y:S01]  /*5f80*/  IMAD.MOV.U32 R8, RZ, RZ, 0x70 ;  /* 0x00000070ff087424 */ /* 0x000fe200078e00ff */
[----:B-1----:R-:W-:Y:S01]  /*5f90*/  MOV R13, RZ ;  /* 0x000000ff000d7202 */ /* 0x002fe20000000f00 */
[----:B---3--:R-:W-:-:S07]  /*5fa0*/  IMAD.MOV.U32 R12, RZ, RZ, 0x1 ;  /* 0x00000001ff0c7424 */ /* 0x008fce00078e00ff */
[----:B------:R-:W-:-:S07]  /*5fb0*/  LEPC R20, `(.L_x_28) ;  /* 0x000000001014794e */ /* 0x000fce0000000000 */
[----:B--2-4-:R-:W-:Y:S05]  /*5fc0*/  CALL.ABS.NOINC R14 ;  /* 0x000000000e007343 */ /* 0x014fea0003c00000 */
.L_x_28:
        /* <DEDUP_REMOVED lines=9> */
[----:B------:R-:W-:Y:S01]  /*6060*/  MOV R6, UR6 ;  /* 0x0000000600067c02 */ /* 0x000fe20008000f00 */
[----:B------:R-:W-:Y:S01]  /*6070*/  IMAD.U32 R7, RZ, RZ, UR7 ;  /* 0x00000007ff077e24 */ /* 0x000fe2000f8e00ff */
[----:B------:R-:W-:Y:S01]  /*6080*/  MOV R11, UR5 ;  /* 0x00000005000b7c02 */ /* 0x000fe20008000f00 */
[----:B------:R-:W-:Y:S01]  /*6090*/  IMAD.U32 R10, RZ, RZ, UR4 ;  /* 0x00000004ff0a7e24 */ /* 0x000fe2000f8e00ff */
[----:B-1----:R-:W-:Y:S01]  /*60a0*/  MOV R13, RZ ;  /* 0x000000ff000d7202 */ /* 0x002fe20000000f00 */
[----:B------:R-:W-:-:S02]  /*60b0*/  IMAD.MOV.U32 R8, RZ, RZ, 0x70 ;  /* 0x00000070ff087424 */ /* 0x000fc400078e00ff */
[----:B---3--:R-:W-:-:S07]  /*60c0*/  IMAD.MOV.U32 R12, RZ, RZ, 0x1 ;  /* 0x00000001ff0c7424 */ /* 0x008fce00078e00ff */
[----:B------:R-:W-:-:S07]  /*60d0*/  LEPC R20, `(.L_x_29) ;  /* 0x000000001014794e */ /* 0x000fce0000000000 */
[----:B--2-4-:R-:W-:Y:S05]  /*60e0*/  CALL.ABS.NOINC R14 ;  /* 0x000000000e007343 */ /* 0x014fea0003c00000 */
.L_x_29:
        /* <DEDUP_REMOVED lines=18> */
.L_x_30:
[----:B------:R-:W3:Y:S01]  /*6210*/  S2R R0, SR_TID.X ;  /* 0x0000000000007919 */ /* 0x000ee20000002100 */
[----:B------:R-:W-:Y:S02]  /*6220*/  F2FP.F16.F32.PACK_AB R136, R137, R136 ;  /* 0x000000888988723e */ /* 0x000fe400000000ff */
[----:B------:R-:W-:Y:S01]  /*6230*/  F2FP.F16.F32.PACK_AB R137, R139, R138 ;  /* 0x0000008a8b89723e */ /* 0x000fe200000000ff */
[----:B------:R-:W4:Y:S01]  /*6240*/  S2R R3, SR_TID.X ;  /* 0x0000000000037919 */ /* 0x000f220000002100 */
[----:B------:R-:W-:Y:S02]  /*6250*/  F2FP.F16.F32.PACK_AB R144, R145, R144 ;  /* 0x000000909190723e */ /* 0x000fe400000000ff */
[----:B------:R-:W-:Y:S01]  /*6260*/  F2FP.F16.F32.PACK_AB R138, R141, R140 ;  /* 0x0000008c8d8a723e */ /* 0x000fe200000000ff */
[----:B------:R-:W-:Y:S01]  /*6270*/  BAR.SYNC.DEFER_BLOCKING 0x1, 0x100 ;  /* 0x0044000000007b1d */ /* 0x000fe20000010000 */
        /* <DEDUP_REMOVED lines=11> */
[----:B------:R-:W-:Y:S01]  /*6330*/  F2FP.F16.F32.PACK_AB R163, R167, R166 ;  /* 0x000000a6a7a3723e */ /* 0x000fe200000000ff */
[----:B---3--:R-:W-:Y:S01]  /*6340*/  VIADD R7, R0, 0xffffff80 ;  /* 0xffffff8000077836 */ /* 0x008fe20000000000 */
[----:B------:R-:W-:Y:S02]  /*6350*/  F2FP.F16.F32.PACK_AB R8, R177, R176 ;  /* 0x000000b0b108723e */ /* 0x000fe400000000ff */
[----:B------:R-:W-:Y:S01]  /*6360*/  F2FP.F16.F32.PACK_AB R10, R181, R180 ;  /* 0x000000b4b50a723e */ /* 0x000fe200000000ff */
[----:B----4-:R-:W-:Y:S01]  /*6370*/  VIADD R3, R3, 0xffffff80 ;  /* 0xffffff8003037836 */ /* 0x010fe20000000000 */
[----:B------:R-:W-:-:S02]  /*6380*/  SHF.R.S32.HI R4, RZ, 0x1f, R7 ;  /* 0x0000001fff047819 */ /* 0x000fc40000011407 */
[----:B------:R-:W-:Y:S02]  /*6390*/  F2FP.F16.F32.PACK_AB R11, R183, R182 ;  /* 0x000000b6b70b723e */ /* 0x000fe400000000ff */
[----:B------:R-:W-:Y:S02]  /*63a0*/  LEA.HI R0, R4, R7, RZ, 0x4 ;  /* 0x0000000704007211 */ /* 0x000fe400078f20ff */
[----:B------:R-:W-:Y:S02]  /*63b0*/  SHF.R.S32.HI R6, RZ, 0x1f, R3 ;  /* 0x0000001fff067819 */ /* 0x000fe40000011403 */
[----:B------:R-:W-:Y:S02]  /*63c0*/  LOP3.LUT R0, R0, 0xfffffff0, RZ, 0xc0, !PT ;  /* 0xfffffff000007812 */ /* 0x000fe400078ec0ff */
[----:B------:R-:W-:Y:S02]  /*63d0*/  LEA.HI R6, R6, R3, RZ, 0x4 ;  /* 0x0000000306067211 */ /* 0x000fe400078f20ff */
[----:B------:R-:W-:-:S02]  /*63e0*/  IADD3 R0, R7, -R0, RZ ;  /* 0x8000000007007210 */ /* 0x000fc40007ffe0ff */
[----:B--2---:R-:W-:Y:S02]  /*63f0*/  SHF.R.S32.HI R9, RZ, 0x4, R6 ;  /* 0x00000004ff097819 */ /* 0x004fe40000011406 */
[----:B------:R-:W-:Y:S02]  /*6400*/  SHF.R.S32.HI R3, RZ, 0x1f, R0 ;  /* 0x0000001fff037819 */ /* 0x000fe40000011400 */
[----:B------:R-:W-:Y:S02]  /*6410*/  LEA.HI R6, R6, R9, RZ, 0x1 ;  /* 0x0000000906067211 */ /* 0x000fe400078f08ff */
[----:B------:R-:W-:Y:S02]  /*6420*/  LEA.HI R3, R3, R0, RZ, 0x3 ;  /* 0x0000000003037211 */ /* 0x000fe400078f18ff */
[----:B------:R-:W-:Y:S02]  /*6430*/  LOP3.LUT R6, R6, 0xfffffffe, RZ, 0xc0, !PT ;  /* 0xfffffffe06067812 */ /* 0x000fe400078ec0ff */
[C---:B------:R-:W-:Y:S01]  /*6440*/  LOP3.LUT R5, R3.reuse, 0xfffffff8, RZ, 0xc0, !PT ;  /* 0xfffffff803057812 */ /* 0x040fe200078ec0ff */
[----:B------:R-:W-:Y:S01]  /*6450*/  IMAD.SHL.U32 R3, R3, 0x40, RZ ;  /* 0x0000004003037824 */ /* 0x000fe200078e00ff */
[----:B------:R-:W-:Y:S01]  /*6460*/  LEA.HI R4, R4, R7, RZ, 0x5 ;  /* 0x0000000704047211 */ /* 0x000fe200078f28ff */
[----:B------:R-:W-:Y:S01]  /*6470*/  IMAD.IADD R6, R9, 0x1, -R6 ;  /* 0x0000000109067824 */ /* 0x000fe200078e0a06 */
[----:B------:R-:W-:Y:S01]  /*6480*/  F2FP.F16.F32.PACK_AB R9, R179, R178 ;  /* 0x000000b2b309723e */ /* 0x000fe200000000ff */
[----:B------:R-:W-:Y:S01]  /*6490*/  IMAD.IADD R5, R0, 0x1, -R5 ;  /* 0x0000000100057824 */ /* 0x000fe200078e0a05 */
[----:B------:R-:W-:Y:S01]  /*64a0*/  SHF.R.S32.HI R22, RZ, 0x5, R4 ;  /* 0x00000005ff167819 */ /* 0x000fe20000011404 */
[----:B------:R-:W-:Y:S01]  /*64b0*/  IMAD.SHL.U32 R7, R6, 0x8, RZ ;  /* 0x0000000806077824 */ /* 0x000fe200078e00ff */
[----:B------:R-:W-:-:S02]  /*64c0*/  LOP3.LUT R3, R3, 0x7ffffe00, RZ, 0xc0, !PT ;  /* 0x7ffffe0003037812 */ /* 0x000fc400078ec0ff */
[C---:B------:R-:W-:Y:S02]  /*64d0*/  SHF.L.U32 R0, R5.reuse, 0x6, RZ ;  /* 0x0000000605007819 */ /* 0x040fe400000006ff */
[----:B------:R-:W-:Y:S02]  /*64e0*/  LEA R3, R22, R3, 0xa ;  /* 0x0000000316037211 */ /* 0x000fe400078e50ff */
[----:B------:R-:W-:Y:S01]  /*64f0*/  LOP3.LUT R0, R0, 0x1c0, RZ, 0xc0, !PT ;  /* 0x000001c000007812 */ /* 0x000fe200078ec0ff */
[----:B------:R-:W2:Y:S01]  /*6500*/  SHFL.IDX PT, R22, R22, RZ, 0x1f ;  /* 0x00001fff16167589 */ /* 0x000ea200000e0000 */
[----:B------:R-:W-:Y:S02]  /*6510*/  R2P PR, R5, 0x6 ;  /* 0x0000000605007804 */ /* 0x000fe40000000000 */
[----:B------:R-:W-:Y:S02]  /*6520*/  LOP3.LUT R7, R0, 0x8, R7, 0xf8, !PT ;  /* 0x0000000800077812 */ /* 0x000fe400078ef807 */
[----:B------:R-:W-:-:S02]  /*6530*/  SHF.R.U32.HI R0, RZ, 0x3, R0 ;  /* 0x00000003ff007819 */ /* 0x000fc40000011600 */
[----:B------:R-:W-:Y:S02]  /*6540*/  MOV R4, 0x40 ;  /* 0x0000004000047802 */ /* 0x000fe40000000f00 */
[----:B------:R-:W-:Y:S02]  /*6550*/  LOP3.LUT R0, R7, R0, RZ, 0x3c, !PT ;  /* 0x0000000007007212 */ /* 0x000fe400078e3cff */
[----:B------:R-:W-:Y:S02]  /*6560*/  SEL R4, R4, 0xffffffc0, !P2 ;  /* 0xffffffc004047807 */ /* 0x000fe40005000000 */
[----:B------:R-:W-:Y:S01]  /*6570*/  F2FP.F16.F32.PACK_AB R5, R171, R170 ;  /* 0x000000aaab05723e */ /* 0x000fe200000000ff */
[----:B------:R-:W-:Y:S01]  /*6580*/  IMAD.IADD R3, R0, 0x1, R3 ;  /* 0x0000000100037824 */ /* 0x000fe200078e0203 */
[----:B------:R-:W-:Y:S01]  /*6590*/  F2FP.F16.F32.PACK_AB R6, R173, R172 ;  /* 0x000000acad06723e */ /* 0x000fe200000000ff */
[----:B------:R-:W-:Y:S01]  /*65a0*/  IMAD.MOV.U32 R0, RZ, RZ, 0x20 ;  /* 0x00000020ff007424 */ /* 0x000fe200078e00ff */
[----:B------:R-:W-:Y:S01]  /*65b0*/  F2FP.F16.F32.PACK_AB R7, R175, R174 ;  /* 0x000000aeaf07723e */ /* 0x000fe200000000ff */
[----:B------:R-:W-:Y:S01]  /*65c0*/  IMAD R3, R3, 0x2, R2 ;  /* 0x0000000203037824 */ /* 0x000fe200078e0202 */
[----:B------:R-:W-:-:S02]  /*65d0*/  F2FP.F16.F32.PACK_AB R12, R185, R184 ;  /* 0x000000b8b90c723e */ /* 0x000fc400000000ff */
[----:B------:R-:W-:Y:S02]  /*65e0*/  SEL R0, R0, 0xffffffe0, !P1 ;  /* 0xffffffe000007807 */ /* 0x000fe40004800000 */
[--C-:B------:R-:W-:Y:S01]  /*65f0*/  IADD3 R21, R4, 0x4000, R3.reuse ;  /* 0x0000400004157810 */ /* 0x100fe20007ffe003 */
[----:B------:R3:W-:Y:S01]  /*6600*/  STSM.16.M88.4 [R3+0x4000], R136 ;  /* 0x0040008803007844 */ /* 0x0007e20000000200 */
[C---:B------:R-:W-:Y:S02]  /*6610*/  IADD3 R20, R0.reuse, 0x4000, R3 ;  /* 0x0000400000147810 */ /* 0x040fe40007ffe003 */
[----:B------:R-:W-:Y:S01]  /*6620*/  F2FP.F16.F32.PACK_AB R4, R169, R168 ;  /* 0x000000a8a904723e */ /* 0x000fe200000000ff */
[----:B------:R-:W-:Y:S01]  /*6630*/  IMAD.IADD R0, R0, 0x1, R21 ;  /* 0x0000000100007824 */ /* 0x000fe200078e0215 */
[----:B-1----:R-:W-:Y:S01]  /*6640*/  F2FP.F16.F32.PACK_AB R13, R187, R186 ;  /* 0x000000babb0d723e */ /* 0x002fe200000000ff */
[----:B------:R3:W-:Y:S01]  /*6650*/  STSM.16.M88.4 [R20], R144 ;  /* 0x0000009014007844 */ /* 0x0007e20000000200 */
[----:B------:R-:W-:-:S02]  /*6660*/  F2FP.F16.F32.PACK_AB R14, R189, R188 ;  /* 0x000000bcbd0e723e */ /* 0x000fc400000000ff */
[----:B------:R-:W-:Y:S01]  /*6670*/  F2FP.F16.F32.PACK_AB R15, R191, R190 ;  /* 0x000000bebf0f723e */ /* 0x000fe200000000ff */
[----:B------:R3:W-:Y:S01]  /*6680*/  STSM.16.M88.4 [R21], R152 ;  /* 0x0000009815007844 */ /* 0x0007e20000000200 */
[----:B------:R-:W-:Y:S02]  /*6690*/  F2FP.F16.F32.PACK_AB R17, R18, R17 ;  /* 0x000000111211723e */ /* 0x000fe400000000ff */
[----:B------:R-:W-:Y:S01]  /*66a0*/  F2FP.F16.F32.PACK_AB R16, R193, R16 ;  /* 0x00000010c110723e */ /* 0x000fe200000000ff */
[----:B------:R3:W-:Y:S01]  /*66b0*/  STSM.16.M88.4 [R0], R160 ;  /* 0x000000a000007844 */ /* 0x0007e20000000200 */
[----:B------:R-:W-:Y:S02]  /*66c0*/  F2FP.F16.F32.PACK_AB R18, R197, R196 ;  /* 0x000000c4c512723e */ /* 0x000fe400000000ff */
[----:B------:R-:W-:Y:S01]  /*66d0*/  F2FP.F16.F32.PACK_AB R19, R24, R19 ;  /* 0x000000131813723e */ /* 0x000fe200000000ff */
[----:B------:R3:W-:Y:S01]  /*66e0*/  STSM.16.M88.4 [R3], R4 ;  /* 0x0000000403007844 */ /* 0x0007e20000000200 */
[----:B--2---:R-:W-:-:S03]  /*66f0*/  ISETP.NE.AND P0, PT, R22, 0x7, PT ;  /* 0x000000071600780c */ /* 0x004fc60003f05270 */
[----:B------:R3:W-:Y:S04]  /*6700*/  STSM.16.M88.4 [R20+-0x4000], R8 ;  /* 0xffc0000814007844 */ /* 0x0007e80000000200 */
[----:B------:R3:W-:Y:S04]  /*6710*/  STSM.16.M88.4 [R21+-0x4000], R12 ;  /* 0xffc0000c15007844 */ /* 0x0007e80000000200 */
[----:B------:R3:W-:Y:S01]  /*6720*/  STSM.16.M88.4 [R0+-0x4000], R16 ;  /* 0xffc0001000007844 */ /* 0x0007e20000000200 */
[----:B------:R-:W-:Y:S01]  /*6730*/  @!PT LDS RZ, [RZ] ;  /* 0x00000000fffff984 */ /* 0x000fe20000000800 */
[----:B------:R-:W-:Y:S01]  /*6740*/  @!PT LDS RZ, [RZ] ;  /* 0x00000000fffff984 */ /* 0x000fe20000000800 */
[----:B------:R-:W-:Y:S01]  /*6750*/  @!PT LDS RZ, [RZ] ;  /* 0x00000000fffff984 */ /* 0x000fe20000000800 */
[----:B------:R1:W-:Y:S06]  /*6760*/  MEMBAR.ALL.CTA ;  /* 0x0000000000007992 */ /* 0x0003ec0000008000 */
[----:B-1----:R-:W1:Y:S02]  /*6770*/  FENCE.VIEW.ASYNC.S ;  /* 0x00000000000073c6 */ /* 0x002e640000000000 */
[----:B-1----:R-:W-:Y:S06]  /*6780*/  BAR.ARV 0x1, 0x120 ;  /* 0x0044800000007b1d */ /* 0x002fec0000002000 */
[----:B------:R-:W-:Y:S05]  /*6790*/  @P0 BRA `(.L_x_31) ;  /* 0x0000000000540947 */ /* 0x000fea0003800000 */
[----:B------:R-:W-:Y:S01]  /*67a0*/  BAR.SYNC.DEFER_BLOCKING 0x1, 0x120 ;  /* 0x0044800000007b1d */ /* 0x000fe20000010000 */
[----:B------:R-:W-:-:S05]  /*67b0*/  ELECT P0, URZ, PT ;  /* 0x00000000003f782f */ /* 0x000fca0003800000 */
[----:B------:R-:W-:Y:S08]  /*67c0*/  BSSY B0, `(.L_x_31) ;  /* 0x0000012000007945 */ /* 0x000ff00003800000 */
[----:B------:R-:W-:Y:S05]  /*67d0*/  @!P0 BRA `(.L_x_32) ;  /* 0x0000000000408947 */ /* 0x000fea0003800000 */
[----:B------:R-:W1:Y:S01]  /*67e0*/  S2UR UR10, SR_CTAID.X ;  /* 0x00000000000a79c3 */ /* 0x000e620000002500 */
[----:B------:R-:W-:Y:S01]  /*67f0*/  R2UR UR6, R2 ;  /* 0x00000000020672ca */ /* 0x000fe200000e0000 */
[----:B------:R-:W-:Y:S01]  /*6800*/  ULDC.64 UR14, c[0x0][0x198] ;  /* 0x00006600000e7ab9 */ /* 0x000fe20000000a00 */
[----:B------:R-:W-:Y:S01]  /*6810*/  UMOV UR9, URZ ;  /* 0x0000003f00097c82 */ /* 0x000fe20008000000 */
[----:B------:R-:W-:Y:S02]  /*6820*/  UIADD3 UR4, UP0, UR14, 0x770, URZ ;  /* 0x000007700e047890 */ /* 0x000fe4000ff1e03f */
[----:B------:R-:W-:Y:S02]  /*6830*/  UIADD3 UR14, UP1, UR14, 0x670, URZ ;  /* 0x000006700e0e7890 */ /* 0x000fe4000ff3e03f */
[----:B------:R-:W-:Y:S01]  /*6840*/  S2UR UR12, SR_CTAID.Z ;  /* 0x00000000000c79c3 */ /* 0x000fe20000002700 */
[----:B------:R-:W-:Y:S02]  /*6850*/  UIADD3.X UR5, URZ, UR15, URZ, UP0, !UPT ;  /* 0x0000000f3f057290 */ /* 0x000fe400087fe43f */
[----:B------:R-:W-:-:S03]  /*6860*/  UIADD3.X UR15, URZ, UR15, URZ, UP1, !UPT ;  /* 0x0000000f3f0f7290 */ /* 0x000fc60008ffe43f */
[----:B------:R-:W-:Y:S02]  /*6870*/  UIADD3 UR8, UR6, 0x4000, URZ ;  /* 0x0000400006087890 */ /* 0x000fe4000fffe03f */
[----:B------:R-:W2:Y:S01]  /*6880*/  S2UR UR11, SR_CTAID.Y ;  /* 0x00000000000b79c3 */ /* 0x000ea20000002600 */
[----:B-1----:R-:W-:-:S09]  /*6890*/  USHF.L.U32 UR10, UR10, 0x7, URZ ;  /* 0x000000070a0a7899 */ /* 0x002fd2000800063f */
[----:B--2---:R1:W-:Y:S02]  /*68a0*/  UTMASTG.4D [UR8], [UR4] ;  /* 0x00000008040073b5 */ /* 0x0043e40008018000 */
[----:B-1----:R-:W-:Y:S02]  /*68b0*/  UMOV UR8, UR6 ;  /* 0x0000000600087c82 */ /* 0x002fe40008000000 */
[----:B------:R1:W-:Y:S02]  /*68c0*/  UTMASTG.4D [UR8], [UR14] ;  /* 0x000000080e0073b5 */ /* 0x0003e40008018000 */
[----:B-1----:R0:W-:Y:S02]  /*68d0*/  UTMACMDFLUSH ;  /* 0x00000000000079b7 */ /* 0x0021e40000000000 */
.L_x_32:
[----:B------:R-:W-:Y:S05]  /*68e0*/  BSYNC B0 ;  /* 0x0000000000007941 */ /* 0x000fea0003800000 */
.L_x_31:
[----:B------:R-:W-:-:S04]  /*68f0*/  DEPBAR.LE SB0, 0x0 ;  /* 0x000080000000791a */ /* 0x000fc80000000000 */
[----:B------:R-:W-:Y:S05]  /*6900*/  BRA `(.L_x_7) ;  /* 0x00000024000c7947 */ /* 0x000fea0003800000 */
.L_x_5:
[----:B------:R-:W-:-:S08]  /*6910*/  NOP ;  /* 0x0000000000007918 */ /* 0x000fd00000000000 */
[----:B------:R-:W1:-:S00]  /*6920*/  USETMAXREG.DEALLOC.CTAPOOL 0x18 ;  /* 0x00000018000079c8 */ /* 0x000e4000080e0500 */
[----:B-1----:R-:W-:Y:S02]  /*6930*/  LOP3.LUT R2, R0, 0x3, RZ, 0xc0, !PT ;  /* 0x0000000300027812 */ /* 0x002fe400078ec0ff */
[----:B------:R-:W-:-:S04]  /*6940*/  MOV R0, RZ ;  /* 0x000000ff00007202 */ /* 0x000fc80000000f00 */
[----:B------:R-:W1:Y:S02]  /*6950*/  SHFL.IDX PT, R2, R2, RZ, 0x1f ;  /* 0x00001fff02027589 */ /* 0x000e6400000e0000 */
[----:B-1----:R-:W-:-:S13]  /*6960*/  ISETP.NE.AND P0, PT, R2, RZ, PT ;  /* 0x000000ff0200720c */ /* 0x002fda0003f05270 */
[----:B------:R-:W-:Y:S05]  /*6970*/  @!P0 BRA `(.L_x_33) ;  /* 0x0000000800b08947 */ /* 0x000fea0003800000 */
[----:B------:R-:W-:-:S13]  /*6980*/  ISETP.NE.AND P0, PT, R2, 0x1, PT ;  /* 0x000000010200780c */ /* 0x000fda0003f05270 */
[----:B------:R-:W-:Y:S05]  /*6990*/  @P0 BRA `(.L_x_7) ;  /* 0x0000002000e80947 */ /* 0x000fea0003800000 */
[----:B------:R-:W1:Y:S02]  /*69a0*/  S2UR UR11, SR_CTAID.Z ;  /* 0x00000000000b79c3 */ /* 0x000e640000002700 */
[----:B-1----:R-:W-:-:S13]  /*69b0*/  ISETP.LE.AND P0, PT, RZ, UR11, PT ;  /* 0x0000000bff007c0c */ /* 0x002fda000bf03270 */
[----:B------:R-:W-:Y:S05]  /*69c0*/  @!P0 BRA `(.L_x_7) ;  /* 0x0000002000dc8947 */ /* 0x000fea0003800000 */
[----:B------:R-:W1:Y:S01]  /*69d0*/  S2UR UR7, SR_CTAID.Y ;  /* 0x00000000000779c3 */ /* 0x000e620000002600 */
[----:B------:R-:W-:Y:S01]  /*69e0*/  ULDC.64 UR8, c[0x0][0x2d8] ;  /* 0x0000b60000087ab9 */ /* 0x000fe20000000a00 */
[----:B------:R-:W-:-:S06]  /*69f0*/  ELECT P0, URZ, PT ;  /* 0x00000000003f782f */ /* 0x000fcc0003800000 */
[----:B------:R-:W2:Y:S01]  /*6a00*/  LDC R2, c[0x0][0x280] ;  /* 0x0000a000ff027b82 */ /* 0x000ea20000000800 */
[----:B-1----:R-:W-:-:S04]  /*6a10*/  USHF.R.S32.HI UR4, URZ, 0x1f, UR7 ;  /* 0x0000001f3f047899 */ /* 0x002fc80008011407 */
[----:B------:R-:W-:Y:S02]  /*6a20*/  UIMAD UR6, UR4, UR8, URZ ;  /* 0x00000008040672a4 */ /* 0x000fe4000f8e023f */
[----:B------:R-:W-:Y:S01]  /*6a30*/  UIMAD.WIDE.U32 UR4, UR7, UR8, URZ ;  /* 0x00000008070472a5 */ /* 0x000fe2000f8e003f */
[----:B--2---:R-:W-:Y:S01]  /*6a40*/  ISETP.GE.AND P1, PT, R2, 0x1, PT ;  /* 0x000000010200780c */ /* 0x004fe20003f26270 */
[----:B------:R-:W-:Y:S02]  /*6a50*/  UIMAD UR7, UR7, UR9, UR6 ;  /* 0x00000009070772a4 */ /* 0x000fe4000f8e0206 */
[----:B------:R-:W-:Y:S01]  /*6a60*/  USHF.R.S32.HI UR6, URZ, 0x1f, UR11 ;  /* 0x0000001f3f067899 */ /* 0x000fe2000801140b */
[----:B------:R-:W-:Y:S01]  /*6a70*/  ULDC.64 UR8, c[0x0][0x2e0] ;  /* 0x0000b80000087ab9 */ /* 0x000fe20000000a00 */
[----:B------:R-:W-:Y:S02]  /*6a80*/  UIADD3 UR5, UR5, UR7, URZ ;  /* 0x0000000705057290 */ /* 0x000fe4000fffe03f */
[----:B------:R-:W-:-:S04]  /*6a90*/  UIMAD UR6, UR6, UR8, URZ ;  /* 0x00000008060672a4 */ /* 0x000fc8000f8e023f */
[----:B------:R-:W-:Y:S02]  /*6aa0*/  UIMAD UR10, UR11, UR9, UR6 ;  /* 0x000000090b0a72a4 */ /* 0x000fe4000f8e0206 */
[----:B------:R-:W-:Y:S01]  /*6ab0*/  UIMAD.WIDE.U32 UR6, UR11, UR8, UR4 ;  /* 0x000000080b0672a5 */ /* 0x000fe2000f8e0004 */
[----:B------:R-:W-:Y:S11]  /*6ac0*/  @!P1 BRA `(.L_x_7) ;  /* 0x00000020009c9947 */ /* 0x000ff60003800000 */
[C---:B------:R-:W-:Y:S01]  /*6ad0*/  VIADD R0, R2.reuse, 0x7f ;  /* 0x0000007f02007836 */ /* 0x040fe20000000000 */
[----:B------:R-:W-:Y:S01]  /*6ae0*/  ISETP.GE.AND P1, PT, R2, 0x81, PT ;  /* 0x000000810200780c */ /* 0x000fe20003f26270 */
[----:B------:R-:W-:Y:S01]  /*6af0*/  UIADD3 UR10, UR7, UR10, URZ ;  /* 0x0000000a070a7290 */ /* 0x000fe2000fffe03f */
[----:B------:R-:W-:Y:S02]  /*6b00*/  UMOV UR5, URZ ;  /* 0x0000003f00057c82 */ /* 0x000fe40008000000 */
[----:B------:R-:W-:-:S04]  /*6b10*/  SHF.R.S32.HI R3, RZ, 0x1f, R0 ;  /* 0x0000001fff037819 */ /* 0x000fc80000011400 */
[----:B------:R-:W-:-:S04]  /*6b20*/  LEA.HI R3, R3, R0, RZ, 0x7 ;  /* 0x0000000003037211 */ /* 0x000fc800078f38ff */
[----:B------:R-:W-:-:S04]  /*6b30*/  SHF.R.S32.HI R0, RZ, 0x7, R3 ;  /* 0x00000007ff007819 */ /* 0x000fc80000011403 */
[----:B------:R-:W-:-:S04]  /*6b40*/  VIMNMX R0, R0, 0x1, !PT ;  /* 0x0000000100007848 */ /* 0x000fc80007fe0100 */
[----:B------:R-:W-:Y:S01]  /*6b50*/  LOP3.LUT R3, R0, 0x1, RZ, 0xc0, !PT ;  /* 0x0000000100037812 */ /* 0x000fe200078ec0ff */
[----:B------:R-:W-:Y:S06]  /*6b60*/  @!P1 BRA `(.L_x_34) ;  /* 0x0000000400789947 */ /* 0x000fec0003800000 */
[----:B------:R-:W-:Y:S01]  /*6b70*/  ULDC.64 UR16, c[0x0][0x2c0] ;  /* 0x0000b00000107ab9 */ /* 0x000fe20000000a00 */
[----:B------:R-:W-:Y:S01]  /*6b80*/  IMAD.IADD R0, R0, 0x1, -R3 ;  /* 0x0000000100007824 */ /* 0x000fe200078e0a03 */
[----:B------:R-:W-:Y:S01]  /*6b90*/  ULEA UR16, UP0, UR6, UR16, 0x2 ;  /* 0x0000001006107291 */ /* 0x000fe2000f80103f */
[----:B------:R-:W-:Y:S01]  /*6ba0*/  UMOV UR4, URZ ;  /* 0x0000003f00047c82 */ /* 0x000fe20008000000 */
[----:B------:R-:W-:Y:S02]  /*6bb0*/  UMOV UR5, URZ ;  /* 0x0000003f00057c82 */ /* 0x000fe40008000000 */
[----:B------:R-:W-:Y:S02]  /*6bc0*/  ULEA.HI.X UR17, UR6, UR17, UR10, 0x2, UP0 ;  /* 0x0000001106117291 */ /* 0x000fe400080f140a */
[----:B------:R-:W-:Y:S02]  /*6bd0*/  UIADD3 UR12, UP0, UR16, 0x4000, URZ ;  /* 0x00004000100c7890 */ /* 0x000fe4000ff1e03f */
[----:B------:R-:W-:-:S02]  /*6be0*/  UIADD3 UR14, UP1, UR16, 0x8000, URZ ;  /* 0x00008000100e7890 */ /* 0x000fc4000ff3e03f */
[----:B------:R-:W-:Y:S02]  /*6bf0*/  UIADD3 UR16, UP2, UR16, 0xc000, URZ ;  /* 0x0000c00010107890 */ /* 0x000fe4000ff5e03f */
[----:B------:R-:W-:Y:S02]  /*6c00*/  UIADD3.X UR13, URZ, UR17, URZ, UP0, !UPT ;  /* 0x000000113f0d7290 */ /* 0x000fe400087fe43f */
[----:B------:R-:W-:Y:S02]  /*6c10*/  UIADD3.X UR15, URZ, UR17, URZ, UP1, !UPT ;  /* 0x000000113f0f7290 */ /* 0x000fe40008ffe43f */
[----:B------:R-:W-:Y:S01]  /*6c20*/  UIADD3.X UR17, URZ, UR17, URZ, UP2, !UPT ;  /* 0x000000113f117290 */ /* 0x000fe200097fe43f */
[----:B------:R-:W-:-:S11]  /*6c30*/  ULDC.64 UR20, c[0x0][0x2c0] ;  /* 0x0000b00000147ab9 */ /* 0x000fd60000000a00 */
.L_x_47:
[----:B------:R-:W-:Y:S01]  /*6c40*/  USHF.L.U32 UR8, UR4, 0xe, URZ ;  /* 0x0000000e04087899 */ /* 0x000fe2000800063f */
[----:B------:R-:W-:Y:S03]  /*6c50*/  BAR.SYNC.DEFER_BLOCKING 0xd, 0xa0 ;  /* 0x0342800000007b1d */ /* 0x000fe60000010000 */
[----:B------:R-:W-:Y:S02]  /*6c60*/  UIMAD.WIDE UR24, UR8, 0x4, UR12 ;  /* 0x00000004081878a5 */ /* 0x000fe4000f8e020c */
[----:B------:R-:W-:Y:S01]  /*6c70*/  UIMAD.WIDE UR22, UR8, 0x4, UR14 ;  /* 0x00000004081678a5 */ /* 0x000fe2000f8e020e */
[----:B------:R-:W-:Y:S01]  /*6c80*/  BSSY B0, `(.L_x_35) ;  /* 0x0000011000007945 */ /* 0x000fe20003800000 */
[----:B------:R-:W-:-:S03]  /*6c90*/  UIMAD.WIDE UR8, UR8, 0x4, UR16 ;  /* 0x00000004080878a5 */ /* 0x000fc6000f8e0210 */
[----:B------:R-:W-:Y:S09]  /*6ca0*/  @!P0 BRA `(.L_x_36) ;  /* 0x0000000000388947 */ /* 0x000ff20003800000 */
[----:B------:R-:W1:Y:S01]  /*6cb0*/  S2UR UR19, SR_CgaCtaId ;  /* 0x00000000001379c3 */ /* 0x000e620000008800 */
[----:B------:R-:W-:Y:S01]  /*6cc0*/  USHF.L.U32 UR11, UR5, 0xd, URZ ;  /* 0x0000000d050b7899 */ /* 0x000fe2000800063f */
[----:B------:R-:W-:Y:S01]  /*6cd0*/  UMOV UR18, 0x400 ;  /* 0x0000040000127882 */ /* 0x000fe20000000000 */
[----:B------:R-:W-:Y:S02]  /*6ce0*/  UMOV UR27, 0x14f00000 ;  /* 0x14f00000001b7882 */ /* 0x000fe40000000000 */
[----:B------:R-:W-:-:S04]  /*6cf0*/  UIADD3 UR26, UP0, UR11, UR6, URZ ;  /* 0x000000060b1a7290 */ /* 0x000fc8000ff1e03f */
[----:B------:R-:W-:Y:S02]  /*6d00*/  ULEA.HI.X.SX32 UR11, UR11, UR10, 0x1, UP0 ;  /* 0x0000000a0b0b7291 */ /* 0x000fe400080f0e3f */
[----:B------:R-:W-:-:S04]  /*6d10*/  ULEA UR28, UP0, UR26, UR20, 0x2 ;  /* 0x000000141a1c7291 */ /* 0x000fc8000f80103f */
[----:B------:R-:W-:-:S03]  /*6d20*/  ULEA.HI.X UR29, UR26, UR21, UR11, 0x2, UP0 ;  /* 0x000000151a1d7291 */ /* 0x000fc600080f140b */
[----:B------:R-:W-:Y:S01]  /*6d30*/  UMOV UR11, 0x400 ;  /* 0x00000400000b7882 */ /* 0x000fe20000000000 */
[----:B------:R-:W-:Y:S01]  /*6d40*/  UMOV UR26, 0x0 ;  /* 0x00000000001a7882 */ /* 0x000fe20000000000 */
[----:B-1----:R-:W-:-:S04]  /*6d50*/  ULEA UR18, UR19, UR18, 0x18 ;  /* 0x0000001213127291 */ /* 0x002fc8000f8ec03f */
[----:B------:R-:W-:-:S09]  /*6d60*/  UIADD3 UR18, UR18, 0x8000, URZ ;  /* 0x0000800012127890 */ /* 0x000fd2000fffe03f */
[----:B------:R1:W-:Y:S02]  /*6d70*/  UBLKRED.G.S.ADD.F32.RN [UR28], [UR18], UR11, desc[UR26] ;  /* 0x00001a1c120073bb */ /* 0x0003e400080a140b */
[----:B-1----:R0:W-:Y:S02]  /*6d80*/  UTMACMDFLUSH ;  /* 0x00000000000079b7 */ /* 0x0021e40000000000 */
.L_x_36:
[----:B------:R-:W-:Y:S05]  /*6d90*/  BSYNC B0 ;  /* 0x0000000000007941 */ /* 0x000fea0003800000 */
.L_x_35:
[----:B------:R-:W-:Y:S06]  /*6da0*/  BAR.SYNC.DEFER_BLOCKING 0xe, 0xa0 ;  /* 0x0382800000007b1d */ /* 0x000fec0000010000 */
[----:B------:R-:W-:Y:S04]  /*6db0*/  BSSY B0, `(.L_x_37) ;  /* 0x000000c000007945 */ /* 0x000fe80003800000 */
[----:B------:R-:W-:Y:S05]  /*6dc0*/  @!P0 BRA `(.L_x_38) ;  /* 0x0000000000288947 */ /* 0x000fea0003800000 */
[----:B------:R-:W1:Y:S01]  /*6dd0*/  S2UR UR18, SR_CgaCtaId ;  /* 0x00000000001279c3 */ /* 0x000e620000008800 */
[----:B------:R-:W-:Y:S01]  /*6de0*/  UMOV UR11, 0x400 ;  /* 0x00000400000b7882 */ /* 0x000fe20000000000 */
[----:B------:R-:W-:Y:S01]  /*6df0*/  UMOV UR26, 0x0 ;  /* 0x00000000001a7882 */ /* 0x000fe20000000000 */
[----:B------:R-:W-:Y:S01]  /*6e00*/  UMOV UR27, 0x14f00000 ;  /* 0x14f00000001b7882 */ /* 0x000fe20000000000 */
[----:B-1----:R-:W-:-:S03]  /*6e10*/  ULEA UR11, UR18, UR11, 0x18 ;  /* 0x0000000b120b7291 */ /* 0x002fc6000f8ec03f */
[----:B------:R-:W-:Y:S01]  /*6e20*/  UMOV UR18, 0x400 ;  /* 0x0000040000127882 */ /* 0x000fe20000000000 */
[----:B------:R-:W-:-:S09]  /*6e30*/  UIADD3 UR11, UR11, 0xc000, URZ ;  /* 0x0000c0000b0b7890 */ /* 0x000fd2000fffe03f */
[----:B------:R1:W-:Y:S01]  /*6e40*/  UBLKRED.G.S.ADD.F32.RN [UR24], [UR11], UR18, desc[UR26] ;  /* 0x00001a180b0073bb */ /* 0x0003e200080a1412 */
[----:B------:R0:W-:Y:S01]  /*6e50*/  UTMACMDFLUSH ;  /* 0x00000000000079b7 */ /* 0x0001e20000000000 */
[----:B-1----:R-:W-:-:S04]  /*6e60*/  DEPBAR.LE SB0, 0x1 ;  /* 0x000080400000791a */ /* 0x002fc80000000000 */
.L_x_38:
[----:B------:R-:W-:Y:S05]  /*6e70*/  BSYNC B0 ;  /* 0x0000000000007941 */ /* 0x000fea0003800000 */
.L_x_37:
[----:B------:R-:W-:Y:S06]  /*6e80*/  BAR.ARV 0xa, 0xa0 ;  /* 0x0282800000007b1d */ /* 0x000fec0000002000 */
[----:B------:R-:W-:Y:S04]  /*6e90*/  BSSY B0, `(.L_x_39) ;  /* 0x0000003000007945 */ /* 0x000fe80003800000 */
[----:B------:R-:W-:Y:S05]  /*6ea0*/  @!P0 BRA `(.L_x_40) ;  /* 0x0000000000048947 */ /* 0x000fea0003800000 */
[----:B------:R-:W-:-:S04]  /*6eb0*/  DEPBAR.LE SB0, 0x0 ;  /* 0x000080000000791a */ /* 0x000fc80000000000 */
.L_x_40:
[----:B------:R-:W-:Y:S05]  /*6ec0*/  BSYNC B0 ;  /* 0x0000000000007941 */ /* 0x000fea0003800000 */
.L_x_39:
[----:B------:R-:W-:Y:S06]  /*6ed0*/  BAR.ARV 0xb, 0xa0 ;  /* 0x02c2800000007b1d */ /* 0x000fec0000002000 */
[----:B------:R-:W-:Y:S02]  /*6ee0*/  BSSY B0, `(.L_x_41) ;  /* 0x000000c000007945 */ /* 0x000fe40003800000 */
[----:B------:R-:W-:Y:S06]  /*6ef0*/  BAR.SYNC.DEFER_BLOCKING 0xd, 0xa0 ;  /* 0x0342800000007b1d */ /* 0x000fec0000010000 */
        /* <DEDUP_REMOVED lines=8> */
[----:B------:R1:W-:Y:S02]  /*6f80*/  UBLKRED.G.S.ADD.F32.RN [UR22], [UR11], UR18, desc[UR24] ;  /* 0x000018160b0073bb */ /* 0x0003e400080a1412 */
[----:B-1----:R0:W-:Y:S02]  /*6f90*/  UTMACMDFLUSH ;  /* 0x00000000000079b7 */ /* 0x0021e40000000000 */
.L_x_42:
[----:B------:R-:W-:Y:S05]  /*6fa0*/  BSYNC B0 ;  /* 0x0000000000007941 */ /* 0x000fea0003800000 */
.L_x_41:
        /* <DEDUP_REMOVED lines=13> */
.L_x_44:
[----:B------:R-:W-:Y:S05]  /*7080*/  BSYNC B0 ;  /* 0x0000000000007941 */ /* 0x000fea0003800000 */
.L_x_43:
[----:B------:R-:W-:Y:S01]  /*7090*/  IADD3 R0, R0, -0x2, RZ ;  /* 0xfffffffe00007810 */ /* 0x000fe20007ffe0ff */
[----:B------:R-:W-:Y:S06]  /*70a0*/  BAR.ARV 0xa, 0xa0 ;  /* 0x0282800000007b1d */ /* 0x000fec0000002000 */
[----:B------:R-:W-:Y:S01]  /*70b0*/  BSSY B0, `(.L_x_45) ;  /* 0x0000004000007945 */ /* 0x000fe20003800000 */
[----:B------:R-:W-:-:S03]  /*70c0*/  ISETP.NE.AND P1, PT, R0, RZ, PT ;  /* 0x000000ff0000720c */ /* 0x000fc60003f25270 */
[----:B------:R-:W-:Y:S10]  /*70d0*/  @!P0 BRA `(.L_x_46) ;  /* 0x0000000000048947 */ /* 0x000ff40003800000 */
[----:B------:R-:W-:-:S04]  /*70e0*/  DEPBAR.LE SB0, 0x0 ;  /* 0x000080000000791a */ /* 0x000fc80000000000 */
.L_x_46:
[----:B------:R-:W-:Y:S05]  /*70f0*/  BSYNC B0 ;  /* 0x0000000000007941 */ /* 0x000fea0003800000 */
.L_x_45:
[----:B------:R-:W-:Y:S06]  /*7100*/  BAR.ARV 0xb, 0xa0 ;  /* 0x02c2800000007b1d */ /* 0x000fec0000002000 */
[----:B------:R-:W-:Y:S02]  /*7110*/  UIADD3 UR5, UR5, 0x2, URZ ;  /* 0x0000000205057890 */ /* 0x000fe4000fffe03f */
[----:B------:R-:W-:Y:S01]  /*7120*/  UIADD3 UR4, UR4, 0x1, URZ ;  /* 0x0000000104047890 */ /* 0x000fe2000fffe03f */
[----:B------:R-:W-:Y:S11]  /*7130*/  @P1 BRA `(.L_x_47) ;  /* 0xfffffff800c01947 */ /* 0x000ff6000383ffff */
[----:B------:R-:W-:-:S12]  /*7140*/  USHF.L.U32 UR5, UR5, 0xd, URZ ;  /* 0x0000000d05057899 */ /* 0x000fd8000800063f */
.L_x_34:
[----:B------:R-:W-:-:S13]  /*7150*/  ISETP.NE.AND P1, PT, R3, RZ, PT ;  /* 0x000000ff0300720c */ /* 0x000fda0003f25270 */
[----:B------:R-:W-:Y:S05]  /*7160*/  @!P1 BRA `(.L_x_7) ;  /* 0x0000001800f49947 */ /* 0x000fea0003800000 */
[----:B------:R-:W-:Y:S06]  /*7170*/  BAR.SYNC.DEFER_BLOCKING 0xd, 0xa0 ;  /* 0x0342800000007b1d */ /* 0x000fec0000010000 */
[----:B------:R-:W-:Y:S04]  /*7180*/  BSSY B0, `(.L_x_48) ;  /* 0x0000010000007945 */ /* 0x000fe80003800000 */
[----:B------:R-:W-:Y:S05]  /*7190*/  @!P0 BRA `(.L_x_49) ;  /* 0x0000000000388947 */ /* 0x000fea0003800000 */
[----:B------:R-:W1:Y:S01]  /*71a0*/  S2UR UR11, SR_CgaCtaId ;  /* 0x00000000000b79c3 */ /* 0x000e620000008800 */
[----:B------:R-:W-:Y:S01]  /*71b0*/  UIADD3 UR12, UP0, UR5, UR6, URZ ;  /* 0x00000006050c7290 */ /* 0x000fe2000ff1e03f */
[----:B------:R-:W-:Y:S01]  /*71c0*/  UMOV UR4, 0x400 ;  /* 0x0000040000047882 */ /* 0x000fe20000000000 */
[----:B------:R-:W-:Y:S02]  /*71d0*/  ULDC.64 UR8, c[0x0][0x2c0] ;  /* 0x0000b00000087ab9 */ /* 0x000fe40000000a00 */
[----:B------:R-:W-:Y:S02]  /*71e0*/  ULEA.HI.X.SX32 UR13, UR5, UR10, 0x1, UP0 ;  /* 0x0000000a050d7291 */ /* 0x000fe400080f0e3f */
[----:B------:R-:W-:-:S04]  /*71f0*/  ULEA UR8, UP0, UR12, UR8, 0x2 ;  /* 0x000000080c087291 */ /* 0x000fc8000f80103f */
[----:B------:R-:W-:-:S03]  /*7200*/  ULEA.HI.X UR9, UR12, UR9, UR13, 0x2, UP0 ;  /* 0x000000090c097291 */ /* 0x000fc600080f140d */
[----:B------:R-:W-:Y:S01]  /*7210*/  UMOV UR12, 0x0 ;  /* 0x00000000000c7882 */ /* 0x000fe20000000000 */
[----:B------:R-:W-:Y:S01]  /*7220*/  UMOV UR13, 0x14f00000 ;  /* 0x14f00000000d7882 */ /* 0x000fe20000000000 */
[----:B-1----:R-:W-:-:S03]  /*7230*/  ULEA UR4, UR11, UR4, 0x18 ;  /* 0x000000040b047291 */ /* 0x002fc6000f8ec03f */
[----:B------:R-:W-:Y:S01]  /*7240*/  UMOV UR11, 0x400 ;  /* 0x00000400000b7882 */ /* 0x000fe20000000000 */
[----:B------:R-:W-:-:S09]  /*7250*/  UIADD3 UR4, UR4, 0x8000, URZ ;  /* 0x0000800004047890 */ /* 0x000fd2000fffe03f */
[----:B------:R1:W-:Y:S02]  /*7260*/  UBLKRED.G.S.ADD.F32.RN [UR8], [UR4], UR11, desc[UR12] ;  /* 0x00000c08040073bb */ /* 0x0003e400080a140b */
[----:B-1----:R0:W-:Y:S02]  /*7270*/  UTMACMDFLUSH ;  /* 0x00000000000079b7 */ /* 0x0021e40000000000 */
.L_x_49:
[----:B------:R-:W-:Y:S05]  /*7280*/  BSYNC B0 ;  /* 0x0000000000007941 */ /* 0x000fea0003800000 */
.L_x_48:
[----:B------:R-:W-:Y:S06]  /*7290*/  BAR.SYNC.DEFER_BLOCKING 0xe, 0xa0 ;  /* 0x0382800000007b1d */ /* 0x000fec0000010000 */
[----:B------:R-:W-:Y:S04]  /*72a0*/  BSSY B0, `(.L_x_50) ;  /* 0x0000012000007945 */ /* 0x000fe80003800000 */
[----:B------:R-:W-:Y:S05]  /*72b0*/  @!P0 BRA `(.L_x_51) ;  /* 0x0000000000408947 */ /* 0x000fea0003800000 */
[----:B------:R-:W1:Y:S01]  /*72c0*/  S2UR UR12, SR_CgaCtaId ;  /* 0x00000000000c79c3 */ /* 0x000e620000008800 */
[----:B------:R-:W-:Y:S01]  /*72d0*/  UIADD3 UR4, UR5, 0x1000, URZ ;  /* 0x0000100005047890 */ /* 0x000fe2000fffe03f */
[----:B------:R-:W-:Y:S01]  /*72e0*/  UMOV UR11, 0x400 ;  /* 0x00000400000b7882 */ /* 0x000fe20000000000 */
[----:B------:R-:W-:Y:S02]  /*72f0*/  ULDC.64 UR8, c[0x0][0x2c0] ;  /* 0x0000b00000087ab9 */ /* 0x000fe40000000a00 */
[----:B------:R-:W-:-:S04]  /*7300*/  UIADD3 UR13, UP0, UR4, UR6, URZ ;  /* 0x00000006040d7290 */ /* 0x000fc8000ff1e03f */
        /* <DEDUP_REMOVED lines=11> */
.L_x_51:
[----:B------:R-:W-:Y:S05]  /*73c0*/  BSYNC B0 ;  /* 0x0000000000007941 */ /* 0x000fea0003800000 */
.L_x_50:
[----:B------:R-:W-:Y:S06]  /*73d0*/  BAR.ARV 0xa, 0xa0 ;  /* 0x0282800000007b1d */ /* 0x000fec0000002000 */
[----:B------:R-:W-:Y:S04]  /*73e0*/  BSSY B0, `(.L_x_52) ;  /* 0x0000003000007945 */ /* 0x000fe80003800000 */
[----:B------:R-:W-:Y:S05]  /*73f0*/  @!P0 BRA `(.L_x_53) ;  /* 0x0000000000048947 */ /* 0x000fea0003800000 */
[----:B------:R-:W-:-:S04]  /*7400*/  DEPBAR.LE SB0, 0x0 ;  /* 0x000080000000791a */ /* 0x000fc80000000000 */
.L_x_53:
[----:B------:R-:W-:Y:S05]  /*7410*/  BSYNC B0 ;  /* 0x0000000000007941 */ /* 0x000fea0003800000 */
.L_x_52:
[----:B------:R-:W-:Y:S06]  /*7420*/  BAR.ARV 0xb, 0xa0 ;  /* 0x02c2800000007b1d */ /* 0x000fec0000002000 */
[----:B------:R-:W-:Y:S05]  /*7430*/  BRA `(.L_x_7) ;  /* 0x0000001800407947 */ /* 0x000fea0003800000 */
.L_x_33:
[----:B------:R-:W1:Y:S01]  /*7440*/  S2UR UR21, SR_CTAID.Z ;  /* 0x00000000001579c3 */ /* 0x000e620000002700 */
[----:B------:R-:W-:Y:S01]  /*7450*/  IMAD.MOV.U32 R9, RZ, RZ, 0x1 ;  /* 0x00000001ff097424 */ /* 0x000fe200078e00ff */
[----:B-1----:R-:W-:-:S13]  /*7460*/  ISETP.LE.AND P0, PT, RZ, UR21, PT ;  /* 0x00000015ff007c0c */ /* 0x002fda000bf03270 */
[----:B------:R-:W-:Y:S05]  /*7470*/  @!P0 BRA `(.L_x_54) ;  /* 0x0000001400a08947 */ /* 0x000fea0003800000 */
[----:B------:R-:W1:Y:S01]  /*7480*/  S2R R15, SR_CTAID.Y ;  /* 0x00000000000f7919 */ /* 0x000e620000002600 */
[----:B------:R-:W2:Y:S01]  /*7490*/  LDC.64 R2, c[0x0][0x718] ;  /* 0x0001c600ff027b82 */ /* 0x000ea20000000a00 */
[----:B------:R-:W-:Y:S01]  /*74a0*/  ULDC UR4, c[0x0][0x2e8] ;  /* 0x0000ba0000047ab9 */ /* 0x000fe20000000800 */
[----:B------:R-:W-:Y:S01]  /*74b0*/  BSSY B0, `(.L_x_54) ;  /* 0x0000164000007945 */ /* 0x000fe20003800000 */
[----:B------:R-:W3:Y:S01]  /*74c0*/  S2R R13, SR_CTAID.Z ;  /* 0x00000000000d7919 */ /* 0x000ee20000002700 */
[----:B------:R-:W-:-:S04]  /*74d0*/  UISETP.NE.AND UP0, UPT, UR4, 0x1, UPT ;  /* 0x000000010400788c */ /* 0x000fc8000bf05270 */
[----:B------:R-:W4:Y:S07]  /*74e0*/  S2UR UR20, SR_CTAID.Y ;  /* 0x00000000001479c3 */ /* 0x000f2e0000002600 */
[----:B------:R-:W-:Y:S01]  /*74f0*/  @UP0 ULDC UR6, c[0x0][0x2ec] ;  /* 0x0000bb0000060ab9 */ /* 0x000fe20000000800 */
[----:B------:R-:W5:Y:S01]  /*7500*/  LDC.64 R10, c[0x0][0x720] ;  /* 0x0001c800ff0a7b82 */ /* 0x000f620000000a00 */
[----:B------:R-:W-:-:S07]  /*7510*/  @UP0 ULDC UR8, c[0x0][0x2f0] ;  /* 0x0000bc0000080ab9 */ /* 0x000fce0000000800 */
[----:B------:R-:W5:Y:S01]  /*7520*/  LDC.64 R4, c[0x0][0x700] ;  /* 0x0001c000ff047b82 */ /* 0x000f620000000a00 */
[----:B-1----:R-:W-:Y:S01]  /*7530*/  SHF.R.S32.HI R15, RZ, 0x1f, R15 ;  /* 0x0000001fff0f7819 */ /* 0x002fe2000001140f */
[----:B----4-:R-:W-:Y:S02]  /*7540*/  UIMAD.WIDE.U32 UR6, UR20, UR6, URZ ;  /* 0x00000006140672a5 */ /* 0x010fe4000f8e003f */
[----:B------:R-:W-:Y:S01]  /*7550*/  UMOV UR12, UR20 ;  /* 0x00000014000c7c82 */ /* 0x000fe20008000000 */
[----:B---3--:R-:W-:Y:S01]  /*7560*/  SHF.R.S32.HI R13, RZ, 0x1f, R13 ;  /* 0x0000001fff0d7819 */ /* 0x008fe2000001140d */
[----:B--2---:R-:W-:Y:S01]  /*7570*/  IMAD R0, R15, R2, RZ ;  /* 0x000000020f007224 */ /* 0x004fe200078e02ff */
[----:B------:R-:W-:-:S03]  /*7580*/  @UP0 USHF.R.U32.HI UR12, URZ, UR8, UR7 ;  /* 0x000000083f0c0299 */ /* 0x000fc60008011607 */
[----:B------:R-:W-:Y:S02]  /*7590*/  IMAD R7, R3, UR20, R0 ;  /* 0x0000001403077c24 */ /* 0x000fe4000f8e0200 */
[----:B------:R-:W-:-:S04]  /*75a0*/  IMAD.WIDE.U32 R2, R2, UR20, RZ ;  /* 0x0000001402027c25 */ /* 0x000fc8000f8e00ff */
[----:B------:R-:W-:Y:S02]  /*75b0*/  IMAD.IADD R3, R3, 0x1, R7 ;  /* 0x0000000103037824 */ /* 0x000fe400078e0207 */
[----:B------:R-:W1:Y:S01]  /*75c0*/  LDC.64 R6, c[0x0][0x730] ;  /* 0x0001cc00ff067b82 */ /* 0x000e620000000a00 */
[----:B-----5:R-:W-:Y:S02]  /*75d0*/  IMAD R0, R13, R10, RZ ;  /* 0x0000000a0d007224 */ /* 0x020fe400078e02ff */
[----:B------:R-:W-:-:S04]  /*75e0*/  IMAD.WIDE.U32 R2, R10, UR21, R2 ;  /* 0x000000150a027c25 */ /* 0x000fc8000f8e0002 */
[----:B------:R-:W-:Y:S01]  /*75f0*/  IMAD R11, R11, UR21, R0 ;  /* 0x000000150b0b7c24 */ /* 0x000fe2000f8e0200 */
[----:B------:R-:W-:-:S04]  /*7600*/  LEA R4, P0, R2, R4, 0x2 ;  /* 0x0000000402047211 */ /* 0x000fc800078010ff */
[----:B------:R-:W-:Y:S02]  /*7610*/  IADD3 R0, R3, R11, RZ ;  /* 0x0000000b03007210 */ /* 0x000fe40007ffe0ff */
[----:B------:R-:W-:Y:S02]  /*7620*/  R2UR UR4, R4 ;  /* 0x00000000040472ca */ /* 0x000fe400000e0000 */
[----:B------:R-:W-:Y:S02]  /*7630*/  LEA.HI.X R0, R2, R5, R0, 0x2, P0 ;  /* 0x0000000502007211 */ /* 0x000fe400000f1400 */
[----:B------:R-:W-:Y:S02]  /*7640*/  ELECT P0, URZ, PT ;  /* 0x00000000003f782f */ /* 0x000fe40003800000 */
[----:B------:R-:W-:Y:S01]  /*7650*/  R2UR UR5, R0 ;  /* 0x00000000000572ca */ /* 0x000fe200000e0000 */
[----:B-1----:R-:W-:-:S04]  /*7660*/  IMAD R2, R15, R6, RZ ;  /* 0x000000060f027224 */ /* 0x002fc800078e02ff */
[----:B------:R-:W-:Y:S02]  /*7670*/  IMAD R5, R7, UR20, R2 ;  /* 0x0000001407057c24 */ /* 0x000fe4000f8e0202 */
[----:B------:R-:W1:Y:S01]  /*7680*/  LDC.64 R2, c[0x0][0x738] ;  /* 0x0001ce00ff027b82 */ /* 0x000e620000000a00 */
[----:B------:R-:W-:-:S04]  /*7690*/  IMAD.WIDE.U32 R6, R6, UR20, RZ ;  /* 0x0000001406067c25 */ /* 0x000fc8000f8e00ff */
[----:B------:R-:W-:Y:S02]  /*76a0*/  IMAD.IADD R7, R7, 0x1, R5 ;  /* 0x0000000107077824 */ /* 0x000fe400078e0205 */
[----:B-1----:R-:W-:Y:S02]  /*76b0*/  IMAD R0, R13, R2, RZ ;  /* 0x000000020d007224 */ /* 0x002fe400078e02ff */
[----:B------:R-:W-:-:S04]  /*76c0*/  IMAD.WIDE.U32 R6, R2, UR21, R6 ;  /* 0x0000001502067c25 */ /* 0x000fc8000f8e0006 */
[----:B------:R-:W-:Y:S02]  /*76d0*/  IMAD R3, R3, UR21, R0 ;  /* 0x0000001503037c24 */ /* 0x000fe4000f8e0200 */
[----:B------:R-:W-:Y:S01]  /*76e0*/  IMAD.MOV.U32 R0, RZ, RZ, RZ ;  /* 0x000000ffff007224 */ /* 0x000fe200078e00ff */
[----:B------:R-:W-:Y:S06]  /*76f0*/  @!P0 BRA `(.L_x_55) ;  /* 0x0000001000fc8947 */ /* 0x000fec0003800000 */
[----:B------:R-:W1:Y:S01]  /*7700*/  S2R R0, SR_CgaCtaId ;  /* 0x0000000000007919 */ /* 0x000e620000008800 */
[----:B------:R-:W-:Y:S01]  /*7710*/  MOV R11, 0x400 ;  /* 0x00000400000b7802 */ /* 0x000fe20000000f00 */
[----:B------:R-:W2:Y:S01]  /*7720*/  S2R R8, SR_TID.X ;  /* 0x0000000000087919 */ /* 0x000ea20000002100 */
[----:B------:R-:W3:Y:S02]  /*7730*/  S2R R2, SR_CTAID.X ;  /* 0x0000000000027919 */ /* 0x000ee40000002500 */
[----:B-1----:R-:W-:Y:S02]  /*7740*/  LEA R11, R0, R11, 0x18 ;  /* 0x0000000b000b7211 */ /* 0x002fe400078ec0ff */
[----:B------:R-:W-:Y:S02]  /*7750*/  MOV R0, 0x1 ;  /* 0x0000000100007802 */ /* 0x000fe40000000f00 */
[----:B--2---:R-:W-:Y:S02]  /*7760*/  LOP3.LUT R8, R8, 0x7f, RZ, 0xc0, !PT ;  /* 0x0000007f08087812 */ /* 0x004fe400078ec0ff */
[----:B------:R-:W-:-:S02]  /*7770*/  SHF.L.U32 R0, R0, 0x1f, RZ ;  /* 0x0000001f00007819 */ /* 0x000fc400000006ff */
[----:B------:R-:W-:Y:S02]  /*7780*/  ISETP.NE.AND P0, PT, R8, RZ, PT ;  /* 0x000000ff0800720c */ /* 0x000fe40003f05270 */
[----:B------:R-:W1:Y:S02]  /*7790*/  SYNCS.PHASECHK.TRANS64.TRYWAIT P1, [R11+URZ+0x30c20], R0 ;  /* 0x030c20000b0075a7 */ /* 0x000e64000802017f */
[----:B-1-3--:R-:W-:Y:S09]  /*77a0*/  @!P1 BRA `(.L_x_56) ;  /* 0x0000001400c49947 */ /* 0x00aff20003800000 */
.L_x_84:
[----:B------:R-:W-:Y:S01]  /*77b0*/  IMAD.IADD R10, R7, 0x1, R3 ;  /* 0x00000001070a7824 */ /* 0x000fe200078e0203 */
[----:B------:R-:W-:Y:S01]  /*77c0*/  SHF.L.U32 R2, R2, 0x7, RZ ;  /* 0x0000000702027819 */ /* 0x000fe200000006ff */
[----:B------:R-:W-:Y:S01]  /*77d0*/  IMAD.MOV.U32 R9, RZ, RZ, 0x1 ;  /* 0x00000001ff097424 */ /* 0x000fe200078e00ff */
[----:B------:R-:W-:Y:S06]  /*77e0*/  @P0 BRA `(.L_x_57) ;  /* 0x0000000000180947 */ /* 0x000fec0003800000 */
[----:B------:R-:W2:Y:S01]  /*77f0*/  S2R R4, SR_TID.X ;  /* 0x0000000000047919 */ /* 0x000ea20000002100 */
[----:B-1----:R-:W-:-:S04]  /*7800*/  MOV R0, 0x4200 ;  /* 0x0000420000007802 */ /* 0x002fc80000000f00 */
[----:B------:R3:W-:Y:S01]  /*7810*/  SYNCS.ARRIVE.TRANS64 RZ, [R11+URZ+0x30c10], R0 ;  /* 0x030c10000bff79a7 */ /* 0x0007e2000800003f */
[----:B--2---:R-:W-:-:S13]  /*7820*/  LOP3.LUT P1, RZ, R4, 0x1f, RZ, 0xc0, !PT ;  /* 0x0000001f04ff7812 */ /* 0x004fda000782c0ff */
[----:B---3--:R-:W-:Y:S05]  /*7830*/  @!P1 BRA `(.L_x_57) ;  /* 0x0000000000049947 */ /* 0x008fea0003800000 */
[----:B------:R-:W-:Y:S01]  /*7840*/  BPT.TRAP 0x1 ;  /* 0x000000040000795c */ /* 0x000fe20000300000 */
.L_x_57:
[----:B------:R-:W2:Y:S01]  /*7850*/  LDC.64 R4, c[0x0][0x198] ;  /* 0x00006600ff047b82 */ /* 0x000ea20000000a00 */
[----:B------:R-:W-:Y:S01]  /*7860*/  R2UR UR11, R2 ;  /* 0x00000000020b72ca */ /* 0x000fe200000e0000 */
[----:B------:R-:W-:Y:S01]  /*7870*/  UMOV UR14, 0x0 ;  /* 0x00000000000e7882 */ /* 0x000fe20000000000 */
[----:B------:R-:W-:Y:S01]  /*7880*/  R2UR UR8, R11 ;  /* 0x000000000b0872ca */ /* 0x000fe200000e0000 */
[----:B------:R-:W-:Y:S01]  /*7890*/  UMOV UR15, 0x14f00000 ;  /* 0x14f00000000f7882 */ /* 0x000fe20000000000 */
[----:B------:R-:W-:Y:S01]  /*78a0*/  UMOV UR19, URZ ;  /* 0x0000003f00137c82 */ /* 0x000fe20008000000 */
[----:B------:R-:W-:Y:S01]  /*78b0*/  UMOV UR18, URZ ;  /* 0x0000003f00127c82 */ /* 0x000fe20008000000 */
[----:B------:R-:W-:Y:S01]  /*78c0*/  UMOV UR25, 0x20 ;  /* 0x0000002000197882 */ /* 0x000fe20000000000 */
[----:B------:R-:W3:Y:S01]  /*78d0*/  LDC R12, c[0x0][0x280] ;  /* 0x0000a000ff0c7b82 */ /* 0x000ee20000000800 */
[----:B------:R-:W-:Y:S01]  /*78e0*/  UMOV UR22, 0x0 ;  /* 0x0000000000167882 */ /* 0x000fe20000000000 */
[----:B------:R-:W-:Y:S01]  /*78f0*/  UMOV UR23, 0x10000000 ;  /* 0x1000000000177882 */ /* 0x000fe20000000000 */
[----:B------:R-:W-:Y:S01]  /*7900*/  UMOV UR13, UR21 ;  /* 0x00000015000d7c82 */ /* 0x000fe20008000000 */
[----:B------:R-:W-:Y:S01]  /*7910*/  UMOV UR10, UR18 ;  /* 0x00000012000a7c82 */ /* 0x000fe20008000000 */
[----:B------:R-:W-:Y:S01]  /*7920*/  UMOV UR28, UR12 ;  /* 0x0000000c001c7c82 */ /* 0x000fe20008000000 */
[----:B------:R-:W-:Y:S01]  /*7930*/  UMOV UR29, UR21 ;  /* 0x00000015001d7c82 */ /* 0x000fe20008000000 */
[----:B------:R-:W-:Y:S01]  /*7940*/  UMOV UR26, UR18 ;  /* 0x00000012001a7c82 */ /* 0x000fe20008000000 */
[----:B------:R-:W-:Y:S01]  /*7950*/  UIADD3 UR16, UR8, 0x10000, URZ ;  /* 0x0001000008107890 */ /* 0x000fe2000fffe03f */
[----:B------:R-:W-:Y:S01]  /*7960*/  IMAD.MOV.U32 R20, RZ, RZ, RZ ;  /* 0x000000ffff147224 */ /* 0x000fe200078e00ff */
[----:B------:R-:W-:-:S02]  /*7970*/  UIADD3 UR17, UR8, 0x30c10, URZ ;  /* 0x00030c1008117890 */ /* 0x000fc4000fffe03f */
[----:B------:R-:W-:Y:S02]  /*7980*/  UIADD3 UR30, UR8, 0x20000, URZ ;  /* 0x00020000081e7890 */ /* 0x000fe4000fffe03f */
[----:B------:R-:W-:Y:S01]  /*7990*/  UIADD3 UR9, UR8, 0x30c00, URZ ;  /* 0x00030c0008097890 */ /* 0x000fe2000fffe03f */
[----:B--2---:R-:W-:Y:S01]  /*79a0*/  IMAD.MOV.U32 R8, RZ, RZ, R4 ;  /* 0x000000ffff087224 */ /* 0x004fe200078e0004 */
[----:B------:R-:W-:Y:S01]  /*79b0*/  UIADD3 UR24, UR8, 0x4000, URZ ;  /* 0x0000400008187890 */ /* 0x000fe2000fffe03f */
[----:B------:R-:W-:Y:S01]  /*79c0*/  MOV R4, 0x8000 ;  /* 0x0000800000047802 */ /* 0x000fe20000000f00 */
[----:B------:R-:W-:Y:S01]  /*79d0*/  UMOV UR31, UR17 ;  /* 0x00000011001f7c82 */ /* 0x000fe20008000000 */
[----:B------:R-:W-:Y:S01]  /*79e0*/  UMOV UR27, UR11 ;  /* 0x0000000b001b7c82 */ /* 0x000fe20008000000 */
[----:B-1----:R-:W-:-:S04]  /*79f0*/  IADD3 R0, P1, R8, 0x2f0, RZ ;  /* 0x000002f008007810 */ /* 0x002fc80007f3e0ff */
[----:B------:R-:W-:Y:S02]  /*7a00*/  R2UR UR32, R0 ;  /* 0x00000000002072ca */ /* 0x000fe400000e0000 */
[----:B------:R-:W-:-:S04]  /*7a10*/  IADD3 R0, P2, R8, 0x3f0, RZ ;  /* 0x000003f008007810 */ /* 0x000fc80007f5e0ff */
[----:B------:R-:W-:Y:S02]  /*7a20*/  R2UR UR34, R0 ;  /* 0x00000000002272ca */ /* 0x000fe400000e0000 */
[----:B------:R-:W-:Y:S02]  /*7a30*/  MOV R0, R5 ;  /* 0x0000000500007202 */ /* 0x000fe40000000f00 */
[----:B------:R-:W-:-:S03]  /*7a40*/  MOV R5, RZ ;  /* 0x000000ff00057202 */ /* 0x000fc60000000f00 */
[----:B------:R-:W-:-:S05]  /*7a50*/  IMAD.X R2, RZ, RZ, R0, P1 ;  /* 0x000000ffff027224 */ /* 0x000fca00008e0600 */
[----:B------:R-:W-:Y:S02]  /*7a60*/  R2UR UR33, R2 ;  /* 0x00000000022172ca */ /* 0x000fe400000e0000 */
[----:B------:R-:W-:-:S04]  /*7a70*/  IADD3.X R2, RZ, R0, RZ, P2, !PT ;  /* 0x00000000ff027210 */ /* 0x000fc800017fe4ff */
[----:B------:R-:W-:Y:S02]  /*7a80*/  R2UR UR35, R2 ;  /* 0x00000000022372ca */ /* 0x000fe400000e0000 */
[----:B------:R-:W-:-:S04]  /*7a90*/  IADD3 R2, P1, R8, 0xf0, RZ ;  /* 0x000000f008027810 */ /* 0x000fc80007f3e0ff */
[----:B------:R-:W-:Y:S01]  /*7aa0*/  R2UR UR6, R2 ;  /* 0x00000000020672ca */ /* 0x000fe200000e0000 */
[----:B------:R-:W-:Y:S01]  /*7ab0*/  IMAD.X R3, RZ, RZ, R0, P1 ;  /* 0x000000ffff037224 */ /* 0x000fe200008e0600 */
[----:B---3--:R-:W-:-:S04]  /*7ac0*/  ISETP.GE.AND P1, PT, R12, 0x81, PT ;  /* 0x000000810c00780c */ /* 0x008fc80003f26270 */
[----:B------:R-:W-:-:S13]  /*7ad0*/  R2UR UR7, R3 ;  /* 0x00000000030772ca */ /* 0x000fda00000e0000 */
[----:B------:R-:W-:Y:S01]  /*7ae0*/  UTMALDG.4D [UR16], [UR6], desc[UR14] ;  /* 0x00000e10060075b4 */ /* 0x000fe20008019000 */
[----:B------:R1:W-:Y:S01]  /*7af0*/  UBLKCP.S.G [UR30], [UR4], UR25 ;  /* 0x0000001e040073ba */ /* 0x0003e20008000219 */
[----:B------:R2:W-:Y:S01]  /*7b00*/  SYNCS.ARRIVE.TRANS64 RZ, [R11+URZ+0x30c00], R4 ;  /* 0x030c00040bff79a7 */ /* 0x0005e2000800003f */
[----:B------:R2:W-:Y:S01]  /*7b10*/  UTMALDG.4D [UR8], [UR32], desc[UR22] ;  /* 0x00001608200075b4 */ /* 0x0005e20008019000 */
[----:B-1----:R-:W-:Y:S02]  /*7b20*/  UMOV UR25, UR9 ;  /* 0x0000000900197c82 */ /* 0x002fe40008000000 */
[----:B------:R2:W-:Y:S01]  /*7b30*/  UTMALDG.4D [UR24], [UR34], desc[UR22] ;  /* 0x00001618220075b4 */ /* 0x0005e20008019000 */
[----:B------:R-:W-:Y:S05]  /*7b40*/  @!P1 BRA `(.L_x_58) ;  /* 0x0000000c002c9947 */ /* 0x000fea0003800000 */
[----:B------:R-:W1:Y:S01]  /*7b50*/  S2R R13, SR_TID.X ;  /* 0x00000000000d7919 */ /* 0x000e620000002100 */
[C---:B--2---:R-:W-:Y:S01]  /*7b60*/  VIADD R4, R12.reuse, 0x7f ;  /* 0x0000007f0c047836 */ /* 0x044fe20000000000 */
[----:B------:R-:W-:Y:S01]  /*7b70*/  ISETP.GE.AND P1, PT, R12, 0x101, PT ;  /* 0x000001010c00780c */ /* 0x000fe20003f26270 */
[----:B------:R-:W-:Y:S01]  /*7b80*/  IMAD.MOV.U32 R20, RZ, RZ, RZ ;  /* 0x000000ffff147224 */ /* 0x000fe200078e00ff */
[----:B------:R-:W-:Y:S02]  /*7b90*/  MOV R15, RZ ;  /* 0x000000ff000f7202 */ /* 0x000fe40000000f00 */
[----:B------:R-:W-:-:S04]  /*7ba0*/  SHF.R.S32.HI R9, RZ, 0x1f, R4 ;  /* 0x0000001fff097819 */ /* 0x000fc80000011404 */
[----:B------:R-:W-:Y:S02]  /*7bb0*/  LEA.HI R4, R9, R4, RZ, 0x7 ;  /* 0x0000000409047211 */ /* 0x000fe400078f38ff */
[----:B------:R-:W-:Y:S02]  /*7bc0*/  MOV R9, 0x1 ;  /* 0x0000000100097802 */ /* 0x000fe40000000f00 */
[----:B------:R-:W-:-:S04]  /*7bd0*/  LEA.HI.SX32 R4, R4, 0xffffffff, 0x19 ;  /* 0xffffffff04047811 */ /* 0x000fc800078fcaff */
[----:B------:R-:W-:-:S04]  /*7be0*/  VIMNMX R4, R4, 0x1, !PT ;  /* 0x0000000104047848 */ /* 0x000fc80007fe0100 */
[----:B------:R-:W-:Y:S02]  /*7bf0*/  LOP3.LUT R19, R4, 0x1, RZ, 0xc0, !PT ;  /* 0x0000000104137812 */ /* 0x000fe400078ec0ff */
[----:B-1----:R-:W-:Y:S01]  /*7c00*/  LOP3.LUT R14, R13, 0x1f, RZ, 0xc0, !PT ;  /* 0x0000001f0d0e7812 */ /* 0x002fe200078ec0ff */
[----:B------:R-:W-:Y:S06]  /*7c10*/  @!P1 BRA `(.L_x_59) ;  /* 0x0000000800009947 */ /* 0x000fec0003800000 */
[----:B------:R-:W-:Y:S01]  /*7c20*/  IMAD.IADD R18, R4, 0x1, -R19 ;  /* 0x0000000104127824 */ /* 0x000fe200078e0a13 */
[----:B------:R-:W-:Y:S01]  /*7c30*/  MOV R9, 0x1 ;  /* 0x0000000100097802 */ /* 0x000fe20000000f00 */
[----:B------:R-:W-:-:S07]  /*7c40*/  IMAD.MOV.U32 R15, RZ, RZ, RZ ;  /* 0x000000ffff0f7224 */ /* 0x000fce00078e00ff */
.L_x_68:
[----:B------:R-:W-:-:S04]  /*7c50*/  SHF.L.U32 R21, R9, 0x1f, RZ ;  /* 0x0000001f09157819 */ /* 0x000fc800000006ff */
[----:B-1----:R-:W1:Y:S02]  /*7c60*/  SYNCS.PHASECHK.TRANS64.TRYWAIT P1, [R11+URZ+0x30c40], R21 ;  /* 0x030c40150b0075a7 */ /* 0x002e64000802017f */
[----:B-12---:R-:W-:Y:S05]  /*7c70*/  @!P1 BRA `(.L_x_60) ;  /* 0x0000001000a49947 */ /* 0x006fea0003800000 */
.L_x_85:
[----:B------:R-:W-:Y:S05]  /*7c80*/  @P0 BRA `(.L_x_61) ;  /* 0x0000000000140947 */ /* 0x000fea0003800000 */
[----:B------:R-:W-:Y:S02]  /*7c90*/  ISETP.NE.AND P1, PT, R14, RZ, PT ;  /* 0x000000ff0e00720c */ /* 0x000fe40003f25270 */
[----:B------:R-:W-:-:S04]  /*7ca0*/  MOV R0, 0x4200 ;  /* 0x0000420000007802 */ /* 0x000fc80000000f00 */
[----:B------:R2:W-:Y:S07]  /*7cb0*/  SYNCS.ARRIVE.TRANS64 RZ, [R11+URZ+0x30c30], R0 ;  /* 0x030c30000bff79a7 */ /* 0x0005ee000800003f */
[----:B------:R-:W-:Y:S05]  /*7cc0*/  @!P1 BRA `(.L_x_61) ;  /* 0x0000000000049947 */ /* 0x000fea0003800000 */
[----:B------:R-:W-:Y:S01]  /*7cd0*/  BPT.TRAP 0x1 ;  /* 0x000000040000795c */ /* 0x000fe20000300000 */
.L_x_61:
[----:B------:R-:W3:Y:S01]  /*7ce0*/  LDC.64 R12, c[0x0][0x728] ;  /* 0x0001ca00ff0c7b82 */ /* 0x000ee20000000a00 */
[----:B------:R-:W-:Y:S01]  /*7cf0*/  IMAD.SHL.U32 R17, R15, 0x80, RZ ;  /* 0x000000800f117824 */ /* 0x000fe200078e00ff */
[----:B------:R-:W-:Y:S01]  /*7d00*/  R2UR UR6, R11 ;  /* 0x000000000b0672ca */ /* 0x000fe200000e0000 */
[----:B------:R-:W-:Y:S01]  /*7d10*/  UMOV UR14, 0x0 ;  /* 0x00000000000e7882 */ /* 0x000fe20000000000 */
[----:B------:R-:W-:Y:S01]  /*7d20*/  UMOV UR15, 0x14f00000 ;  /* 0x14f00000000f7882 */ /* 0x000fe20000000000 */
[----:B------:R-:W-:Y:S01]  /*7d30*/  UMOV UR18, URZ ;  /* 0x0000003f00127c82 */ /* 0x000fe20008000000 */
[C---:B--2---:R-:W-:Y:S01]  /*7d40*/  IADD3 R0, P1, R17.reuse, R6, RZ ;  /* 0x0000000611007210 */ /* 0x044fe20007f3e0ff */
[----:B------:R-:W-:Y:S01]  /*7d50*/  UMOV UR13, 0x20 ;  /* 0x00000020000d7882 */ /* 0x000fe20000000000 */
[----:B------:R-:W2:Y:S01]  /*7d60*/  LDC.64 R4, c[0x0][0x198] ;  /* 0x00006600ff047b82 */ /* 0x000ea20000000a00 */
[----:B------:R-:W-:-:S06]  /*7d70*/  R2UR UR19, R17 ;  /* 0x00000000111372ca */ /* 0x000fcc00000e0000 */
[----:B------:R-:W-:Y:S02]  /*7d80*/  UIADD3 UR16, UR6, 0x18000, URZ ;  /* 0x0001800006107890 */ /* 0x000fe4000fffe03f */
[----:B------:R-:W-:Y:S02]  /*7d90*/  UIADD3 UR17, UR6, 0x30c30, URZ ;  /* 0x00030c3006117890 */ /* 0x000fe4000fffe03f */
[----:B------:R-:W-:Y:S01]  /*7da0*/  UIADD3 UR6, UR6, 0x20400, URZ ;  /* 0x0002040006067890 */ /* 0x000fe2000fffe03f */
[----:B---3--:R-:W-:-:S04]  /*7db0*/  LEA R2, P2, R0, R12, 0x2 ;  /* 0x0000000c00027211 */ /* 0x008fc800078410ff */
[----:B------:R-:W-:Y:S01]  /*7dc0*/  UMOV UR7, UR17 ;  /* 0x0000001100077c82 */ /* 0x000fe20008000000 */
[----:B------:R-:W-:Y:S02]  /*7dd0*/  R2UR UR8, R2 ;  /* 0x00000000020872ca */ /* 0x000fe400000e0000 */
[----:B------:R-:W-:Y:S02]  /*7de0*/  LEA.HI.X.SX32 R2, R17, R10, 0x1, P1 ;  /* 0x0000000a11027211 */ /* 0x000fe400008f0eff */
[----:B--2---:R-:W-:Y:S02]  /*7df0*/  MOV R8, R4 ;  /* 0x0000000400087202 */ /* 0x004fe40000000f00 */
[----:B------:R-:W-:Y:S02]  /*7e00*/  LEA.HI.X R0, R0, R13, R2, 0x2, P2 ;  /* 0x0000000d00007211 */ /* 0x000fe400010f1402 */
[----:B------:R-:W-:Y:S02]  /*7e10*/  IADD3 R4, P1, R8, 0x1f0, RZ ;  /* 0x000001f008047810 */ /* 0x000fe40007f3e0ff */
[----:B------:R-:W-:Y:S01]  /*7e20*/  R2UR UR9, R0 ;  /* 0x00000000000972ca */ /* 0x000fe200000e0000 */
[----:B------:R-:W-:Y:S01]  /*7e30*/  IMAD.MOV.U32 R0, RZ, RZ, R5 ;  /* 0x000000ffff007224 */ /* 0x000fe200078e0005 */
[----:B------:R-:W-:-:S04]  /*7e40*/  R2UR UR10, R4 ;  /* 0x00000000040a72ca */ /* 0x000fc800000e0000 */
[----:B------:R-:W-:-:S04]  /*7e50*/  IADD3.X R5, RZ, R0, RZ, P1, !PT ;  /* 0x00000000ff057210 */ /* 0x000fc80000ffe4ff */
[----:B------:R-:W-:-:S13]  /*7e60*/  R2UR UR11, R5 ;  /* 0x00000000050b72ca */ /* 0x000fda00000e0000 */
[----:B------:R2:W-:Y:S01]  /*7e70*/  UTMALDG.4D [UR16], [UR10], desc[UR14] ;  /* 0x00000e100a0075b4 */ /* 0x0005e20008019000 */
[----:B------:R2:W-:Y:S01]  /*7e80*/  UBLKCP.S.G [UR6], [UR8], UR13 ;  /* 0x00000006080073ba */ /* 0x0005e2000800020d */
[----:B------:R-:W3:Y:S02]  /*7e90*/  SYNCS.PHASECHK.TRANS64.TRYWAIT P1, [R11+URZ+0x30c28], R21 ;  /* 0x030c28150b0075a7 */ /* 0x000ee4000802017f */
[----:B--23--:R-:W-:Y:S05]  /*7ea0*/  @!P1 BRA `(.L_x_62) ;  /* 0x00000010002c9947 */ /* 0x00cfea0003800000 */
.L_x_86:
[----:B------:R-:W-:Y:S05]  /*7eb0*/  @P0 BRA `(.L_x_63) ;  /* 0x0000000000140947 */ /* 0x000fea0003800000 */
[----:B------:R-:W-:Y:S01]  /*7ec0*/  ISETP.NE.AND P1, PT, R14, RZ, PT ;  /* 0x000000ff0e00720c */ /* 0x000fe20003f25270 */
[----:B------:R-:W-:-:S04]  /*7ed0*/  IMAD.MOV.U32 R2, RZ, RZ, 0x4200 ;  /* 0x00004200ff027424 */ /* 0x000fc800078e00ff */
[----:B------:R3:W-:Y:S08]  /*7ee0*/  SYNCS.ARRIVE.TRANS64 RZ, [R11+URZ+0x30c18], R2 ;  /* 0x030c18020bff79a7 */ /* 0x0007f0000800003f */
[----:B------:R-:W-:Y:S05]  /*7ef0*/  @!P1 BRA `(.L_x_63) ;  /* 0x0000000000049947 */ /* 0x000fea0003800000 */
[----:B------:R-:W-:Y:S01]  /*7f00*/  BPT.TRAP 0x1 ;  /* 0x000000040000795c */ /* 0x000fe20000300000 */
.L_x_63:
[----:B------:R-:W-:Y:S01]  /*7f10*/  IADD3 R17, R17, 0x80, RZ ;  /* 0x0000008011117810 */ /* 0x000fe20007ffe0ff */
[----:B------:R-:W-:Y:S01]  /*7f20*/  UMOV UR14, 0x0 ;  /* 0x00000000000e7882 */ /* 0x000fe20000000000 */
[----:B------:R-:W-:Y:S01]  /*7f30*/  R2UR UR17, R11 ;  /* 0x000000000b1172ca */ /* 0x000fe200000e0000 */
[----:B------:R-:W-:Y:S01]  /*7f40*/  UMOV UR15, 0x14f00000 ;  /* 0x14f00000000f7882 */ /* 0x000fe20000000000 */
[----:B---3--:R-:W-:Y:S01]  /*7f50*/  IADD3 R2, P1, R8, 0xf0, RZ ;  /* 0x000000f008027810 */ /* 0x008fe20007f3e0ff */
[----:B------:R-:W-:Y:S01]  /*7f60*/  UMOV UR18, URZ ;  /* 0x0000003f00127c82 */ /* 0x000fe20008000000 */
[----:B------:R-:W-:Y:S01]  /*7f70*/  R2UR UR19, R17 ;  /* 0x00000000111372ca */ /* 0x000fe200000e0000 */
[----:B------:R-:W-:Y:S01]  /*7f80*/  UMOV UR13, 0x20 ;  /* 0x00000020000d7882 */ /* 0x000fe20000000000 */
[----:B------:R-:W-:Y:S01]  /*7f90*/  R2UR UR10, R2 ;  /* 0x00000000020a72ca */ /* 0x000fe200000e0000 */
[----:B------:R-:W-:-:S05]  /*7fa0*/  IMAD.X R3, RZ, RZ, R0, P1 ;  /* 0x000000ffff037224 */ /* 0x000fca00008e0600 */
[----:B------:R-:W-:Y:S01]  /*7fb0*/  R2UR UR11, R3 ;  /* 0x00000000030b72ca */ /* 0x000fe200000e0000 */
[----:B------:R-:W-:Y:S02]  /*7fc0*/  UIADD3 UR8, UR17, 0x20200, URZ ;  /* 0x0002020011087890 */ /* 0x000fe4000fffe03f */
[----:B------:R-:W-:Y:S02]  /*7fd0*/  UIADD3 UR16, UR17, 0x14000, URZ ;  /* 0x0001400011107890 */ /* 0x000fe4000fffe03f */
[----:B------:R-:W-:Y:S02]  /*7fe0*/  UIADD3 UR17, UR17, 0x30c18, URZ ;  /* 0x00030c1811117890 */ /* 0x000fe4000fffe03f */
[----:B------:R-:W-:-:S05]  /*7ff0*/  UIMAD.WIDE UR6, UR19, 0x4, UR4 ;  /* 0x00000004130678a5 */ /* 0x000fca000f8e0204 */
[----:B------:R-:W-:Y:S02]  /*8000*/  UMOV UR9, UR17 ;  /* 0x0000001100097c82 */ /* 0x000fe40008000000 */
[----:B------:R3:W-:Y:S02]  /*8010*/  UTMALDG.4D [UR16], [UR10], desc[UR14] ;  /* 0x00000e100a0075b4 */ /* 0x0007e40008019000 */
[----:B------:R3:W-:Y:S01]  /*8020*/  UBLKCP.S.G [UR8], [UR6], UR13 ;  /* 0x00000008060073ba */ /* 0x0007e2000800020d */
[----:B------:R-:W4:Y:S02]  /*8030*/  SYNCS.PHASECHK.TRANS64.TRYWAIT P1, [R11+URZ+0x30c48], R21 ;  /* 0x030c48150b0075a7 */ /* 0x000f24000802017f */
[----:B---34-:R-:W-:Y:S05]  /*8040*/  @!P1 BRA `(.L_x_64) ;  /* 0x0000000c00d89947 */ /* 0x018fea0003800000 */
.L_x_87:
[----:B-123--:R-:W-:Y:S01]  /*8050*/  SHF.R.S32.HI R21, RZ, 0x1f, R17 ;  /* 0x0000001fff157819 */ /* 0x00efe20000011411 */
[----:B------:R-:W-:Y:S06]  /*8060*/  @P0 BRA `(.L_x_65) ;  /* 0x00000000001c0947 */ /* 0x000fec0003800000 */
[----:B------:R-:W-:-:S04]  /*8070*/  MOV R14, 0x4200 ;  /* 0x00004200000e7802 */ /* 0x000fc80000000f00 */
[----:B------:R1:W-:Y:S02]  /*8080*/  SYNCS.ARRIVE.TRANS64 RZ, [R11+URZ+0x30c38], R14 ;  /* 0x030c380e0bff79a7 */ /* 0x0003e4000800003f */
[----:B-1----:R-:W1:Y:S02]  /*8090*/  S2R R14, SR_TID.X ;  /* 0x00000000000e7919 */ /* 0x002e640000002100 */
[----:B-1----:R-:W-:-:S04]  /*80a0*/  LOP3.LUT R14, R14, 0x1f, RZ, 0xc0, !PT ;  /* 0x0000001f0e0e7812 */ /* 0x002fc800078ec0ff */
[----:B------:R-:W-:-:S13]  /*80b0*/  ISETP.NE.AND P1, PT, R14, RZ, PT ;  /* 0x000000ff0e00720c */ /* 0x000fda0003f25270 */
[----:B------:R-:W-:Y:S05]  /*80c0*/  @!P1 BRA `(.L_x_65) ;  /* 0x0000000000049947 */ /* 0x000fea0003800000 */
[----:B------:R-:W-:Y:S01]  /*80d0*/  BPT.TRAP 0x1 ;  /* 0x000000040000795c */ /* 0x000fe20000300000 */
.L_x_65:
[C---:B------:R-:W-:Y:S01]  /*80e0*/  R2UR UR19, R17.reuse ;  /* 0x00000000111372ca */ /* 0x040fe200000e0000 */
[----:B------:R-:W-:Y:S01]  /*80f0*/  UMOV UR8, 0x0 ;  /* 0x0000000000087882 */ /* 0x000fe20000000000 */
[----:B------:R-:W-:Y:S01]  /*8100*/  IADD3 R17, P1, R17, R6, RZ ;  /* 0x0000000611117210 */ /* 0x000fe20007f3e0ff */
[----:B------:R-:W-:Y:S01]  /*8110*/  UMOV UR9, 0x14f00000 ;  /* 0x14f0000000097882 */ /* 0x000fe20000000000 */
[----:B------:R-:W-:Y:S01]  /*8120*/  R2UR UR10, R11 ;  /* 0x000000000b0a72ca */ /* 0x000fe200000e0000 */
[----:B------:R-:W-:Y:S01]  /*8130*/  UMOV UR18, URZ ;  /* 0x0000003f00127c82 */ /* 0x000fe20008000000 */
[----:B------:R-:W-:Y:S01]  /*8140*/  R2UR UR6, R4 ;  /* 0x00000000040672ca */ /* 0x000fe200000e0000 */
[----:B------:R-:W-:Y:S01]  /*8150*/  IMAD.X R21, R21, 0x1, R10, P1 ;  /* 0x0000000115157824 */ /* 0x000fe200008e060a */
[----:B------:R-:W-:Y:S01]  /*8160*/  LEA R12, P1, R17, R12, 0x2 ;  /* 0x0000000c110c7211 */ /* 0x000fe200078210ff */
[----:B------:R-:W-:Y:S01]  /*8170*/  UMOV UR13, 0x20 ;  /* 0x00000020000d7882 */ /* 0x000fe20000000000 */
[----:B------:R-:W-:-:S02]  /*8180*/  R2UR UR7, R5 ;  /* 0x00000000050772ca */ /* 0x000fc400000e0000 */
[----:B------:R-:W-:Y:S02]  /*8190*/  LEA.HI.X R21, R17, R13, R21, 0x2, P1 ;  /* 0x0000000d11157211 */ /* 0x000fe400008f1415 */
[----:B------:R-:W-:Y:S02]  /*81a0*/  R2UR UR14, R12 ;  /* 0x000000000c0e72ca */ /* 0x000fe400000e0000 */
[----:B------:R-:W-:Y:S01]  /*81b0*/  R2UR UR15, R21 ;  /* 0x00000000150f72ca */ /* 0x000fe200000e0000 */
[----:B------:R-:W-:Y:S01]  /*81c0*/  UIADD3 UR16, UR10, 0x1c000, URZ ;  /* 0x0001c0000a107890 */ /* 0x000fe2000fffe03f */
[----:B------:R-:W-:Y:S01]  /*81d0*/  LOP3.LUT R9, R9, 0x1, RZ, 0x3c, !PT ;  /* 0x0000000109097812 */ /* 0x000fe200078e3cff */
[----:B------:R-:W-:Y:S02]  /*81e0*/  UIADD3 UR17, UR10, 0x30c38, URZ ;  /* 0x00030c380a117890 */ /* 0x000fe4000fffe03f */
[----:B------:R-:W-:Y:S01]  /*81f0*/  UIADD3 UR10, UR10, 0x20600, URZ ;  /* 0x000206000a0a7890 */ /* 0x000fe2000fffe03f */
[----:B------:R-:W-:-:S04]  /*8200*/  SHF.L.U32 R4, R9, 0x1f, RZ ;  /* 0x0000001f09047819 */ /* 0x000fc800000006ff */
[----:B------:R-:W-:Y:S02]  /*8210*/  UMOV UR11, UR17 ;  /* 0x00000011000b7c82 */ /* 0x000fe40008000000 */
[----:B------:R1:W-:Y:S02]  /*8220*/  UTMALDG.4D [UR16], [UR6], desc[UR8] ;  /* 0x00000810060075b4 */ /* 0x0003e40008019000 */
[----:B------:R1:W-:Y:S01]  /*8230*/  UBLKCP.S.G [UR10], [UR14], UR13 ;  /* 0x0000000a0e0073ba */ /* 0x0003e2000800020d */
[----:B------:R-:W2:Y:S02]  /*8240*/  SYNCS.PHASECHK.TRANS64.TRYWAIT P1, [R11+URZ+0x30c20], R4 ;  /* 0x030c20040b0075a7 */ /* 0x000ea4000802017f */
[----:B-12---:R-:W-:Y:S05]  /*8250*/  @!P1 BRA `(.L_x_66) ;  /* 0x0000000c00689947 */ /* 0x006fea0003800000 */
.L_x_89:
[----:B------:R-:W-:Y:S05]  /*8260*/  @P0 BRA `(.L_x_67) ;  /* 0x0000000000140947 */ /* 0x000fea0003800000 */
[----:B------:R-:W-:Y:S02]  /*8270*/  ISETP.NE.AND P1, PT, R14, RZ, PT ;  /* 0x000000ff0e00720c */ /* 0x000fe40003f25270 */
[----:B-1----:R-:W-:-:S04]  /*8280*/  MOV R4, 0x4200 ;  /* 0x0000420000047802 */ /* 0x002fc80000000f00 */
[----:B------:R2:W-:Y:S07]  /*8290*/  SYNCS.ARRIVE.TRANS64 RZ, [R11+URZ+0x30c10], R4 ;  /* 0x030c10040bff79a7 */ /* 0x0005ee000800003f */
[----:B------:R-:W-:Y:S05]  /*82a0*/  @!P1 BRA `(.L_x_67) ;  /* 0x0000000000049947 */ /* 0x000fea0003800000 */
[----:B------:R-:W-:Y:S01]  /*82b0*/  BPT.TRAP 0x1 ;  /* 0x000000040000795c */ /* 0x000fe20000300000 */
.L_x_67:
[----:B------:R-:W-:Y:S01]  /*82c0*/  R2UR UR6, R15 ;  /* 0x000000000f0672ca */ /* 0x000fe200000e0000 */
[----:B------:R-:W-:Y:S01]  /*82d0*/  VIADD R18, R18, 0xfffffffe ;  /* 0xfffffffe12127836 */ /* 0x000fe20000000000 */
[----:B------:R-:W-:Y:S01]  /*82e0*/  R2UR UR17, R11 ;  /* 0x000000000b1172ca */ /* 0x000fe200000e0000 */
[----:B------:R-:W-:Y:S01]  /*82f0*/  UMOV UR22, 0x0 ;  /* 0x0000000000167882 */ /* 0x000fe20000000000 */
[----:B------:R-:W-:Y:S01]  /*8300*/  R2UR UR14, R2 ;  /* 0x00000000020e72ca */ /* 0x000fe200000e0000 */
[----:B------:R-:W-:Y:S01]  /*8310*/  UMOV UR23, 0x14f00000 ;  /* 0x14f0000000177882 */ /* 0x000fe20000000000 */
[----:B------:R-:W-:Y:S01]  /*8320*/  R2UR UR15, R3 ;  /* 0x00000000030f72ca */ /* 0x000fe200000e0000 */
[----:B------:R-:W-:Y:S01]  /*8330*/  UMOV UR18, URZ ;  /* 0x0000003f00127c82 */ /* 0x000fe20008000000 */
[----:B------:R-:W-:Y:S01]  /*8340*/  ISETP.NE.AND P1, PT, R18, RZ, PT ;  /* 0x000000ff1200720c */ /* 0x000fe20003f25270 */
[----:B------:R-:W-:-:S04]  /*8350*/  UMOV UR7, 0x20 ;  /* 0x0000002000077882 */ /* 0x000fc80000000000 */
[----:B------:R-:W-:Y:S02]  /*8360*/  UIADD3 UR6, UR6, 0x2, URZ ;  /* 0x0000000206067890 */ /* 0x000fe4000fffe03f */
[----:B------:R-:W-:Y:S02]  /*8370*/  UIADD3 UR10, UR17, 0x20000, URZ ;  /* 0x00020000110a7890 */ /* 0x000fe4000fffe03f */
[----:B------:R-:W-:Y:S02]  /*8380*/  USHF.L.U32 UR19, UR6, 0x7, URZ ;  /* 0x0000000706137899 */ /* 0x000fe4000800063f */
[----:B------:R-:W-:Y:S01]  /*8390*/  UIADD3 UR16, UR17, 0x10000, URZ ;  /* 0x0001000011107890 */ /* 0x000fe2000fffe03f */
[----:B------:R-:W-:Y:S01]  /*83a0*/  MOV R15, UR6 ;  /* 0x00000006000f7c02 */ /* 0x000fe20008000f00 */
[----:B------:R-:W-:Y:S02]  /*83b0*/  UIADD3 UR17, UR17, 0x30c10, URZ ;  /* 0x00030c1011117890 */ /* 0x000fe4000fffe03f */
[----:B------:R-:W-:-:S05]  /*83c0*/  UIMAD.WIDE UR8, UR19, 0x4, UR4 ;  /* 0x00000004130878a5 */ /* 0x000fca000f8e0204 */
[----:B------:R-:W-:Y:S02]  /*83d0*/  UMOV UR11, UR17 ;  /* 0x00000011000b7c82 */ /* 0x000fe40008000000 */
[----:B------:R3:W-:Y:S02]  /*83e0*/  UTMALDG.4D [UR16], [UR14], desc[UR22] ;  /* 0x000016100e0075b4 */ /* 0x0007e40008019000 */
[----:B------:R3:W-:Y:S02]  /*83f0*/  UBLKCP.S.G [UR10], [UR8], UR7 ;  /* 0x0000000a080073ba */ /* 0x0007e40008000207 */
[----:B---3--:R-:W-:Y:S05]  /*8400*/  @P1 BRA `(.L_x_68) ;  /* 0xfffffff800101947 */ /* 0x008fea000383ffff */
[----:B------:R-:W-:-:S07]  /*8410*/  IMAD.U32 R5, RZ, RZ, UR19 ;  /* 0x00000013ff057e24 */ /* 0x000fce000f8e00ff */
.L_x_59:
[----:B------:R-:W-:-:S13]  /*8420*/  ISETP.NE.AND P1, PT, R19, RZ, PT ;  /* 0x000000ff1300720c */ /* 0x000fda0003f25270 */
[----:B------:R-:W-:Y:S05]  /*8430*/  @!P1 BRA `(.L_x_58) ;  /* 0x0000000000f09947 */ /* 0x000fea0003800000 */
[----:B------:R-:W-:-:S04]  /*8440*/  SHF.L.U32 R12, R9, 0x1f, RZ ;  /* 0x0000001f090c7819 */ /* 0x000fc800000006ff */
[----:B------:R-:W3:Y:S02]  /*8450*/  SYNCS.PHASECHK.TRANS64.TRYWAIT P1, [R11+URZ+0x30c40], R12 ;  /* 0x030c400c0b0075a7 */ /* 0x000ee4000802017f */
[----:B---3--:R-:W-:Y:S05]  /*8460*/  @!P1 BRA `(.L_x_69) ;  /* 0x0000000800fc9947 */ /* 0x008fea0003800000 */
.L_x_90:
[----:B------:R-:W-:Y:S05]  /*8470*/  @P0 BRA `(.L_x_70) ;  /* 0x0000000000140947 */ /* 0x000fea0003800000 */
[----:B------:R-:W-:Y:S02]  /*8480*/  ISETP.NE.AND P1, PT, R14, RZ, PT ;  /* 0x000000ff0e00720c */ /* 0x000fe40003f25270 */
[----:B-12---:R-:W-:-:S04]  /*8490*/  MOV R4, 0x4200 ;  /* 0x0000420000047802 */ /* 0x006fc80000000f00 */
[----:B------:R4:W-:Y:S07]  /*84a0*/  SYNCS.ARRIVE.TRANS64 RZ, [R11+URZ+0x30c30], R4 ;  /* 0x030c30040bff79a7 */ /* 0x0009ee000800003f */
[----:B------:R-:W-:Y:S05]  /*84b0*/  @!P1 BRA `(.L_x_70) ;  /* 0x0000000000049947 */ /* 0x000fea0003800000 */
[----:B------:R-:W-:Y:S01]  /*84c0*/  BPT.TRAP 0x1 ;  /* 0x000000040000795c */ /* 0x000fe20000300000 */
.L_x_70:
[----:B-12-4-:R-:W1:Y:S01]  /*84d0*/  LDC.64 R4, c[0x0][0x728] ;  /* 0x0001ca00ff047b82 */ /* 0x016e620000000a00 */
[----:B------:R-:W-:Y:S01]  /*84e0*/  IMAD.SHL.U32 R15, R15, 0x80, RZ ;  /* 0x000000800f0f7824 */ /* 0x000fe200078e00ff */
[----:B------:R-:W-:Y:S01]  /*84f0*/  R2UR UR10, R11 ;  /* 0x000000000b0a72ca */ /* 0x000fe200000e0000 */
[----:B------:R-:W-:Y:S01]  /*8500*/  UMOV UR8, 0x0 ;  /* 0x0000000000087882 */ /* 0x000fe20000000000 */
[----:B------:R-:W-:Y:S01]  /*8510*/  UMOV UR9, 0x14f00000 ;  /* 0x14f0000000097882 */ /* 0x000fe20000000000 */
[----:B------:R-:W-:Y:S01]  /*8520*/  UMOV UR18, URZ ;  /* 0x0000003f00127c82 */ /* 0x000fe20008000000 */
[C---:B------:R-:W-:Y:S01]  /*8530*/  IADD3 R13, P1, R15.reuse, R6, RZ ;  /* 0x000000060f0d7210 */ /* 0x040fe20007f3e0ff */
[----:B------:R-:W-:Y:S01]  /*8540*/  UMOV UR13, 0x20 ;  /* 0x00000020000d7882 */ /* 0x000fe20000000000 */
[----:B------:R-:W-:-:S07]  /*8550*/  R2UR UR19, R15 ;  /* 0x000000000f1372ca */ /* 0x000fce00000e0000 */
[----:B------:R-:W-:Y:S02]  /*8560*/  UIADD3 UR16, UR10, 0x18000, URZ ;  /* 0x000180000a107890 */ /* 0x000fe4000fffe03f */
[----:B------:R-:W-:Y:S02]  /*8570*/  UIADD3 UR17, UR10, 0x30c30, URZ ;  /* 0x00030c300a117890 */ /* 0x000fe4000fffe03f */
[----:B------:R-:W-:Y:S01]  /*8580*/  UIADD3 UR10, UR10, 0x20400, URZ ;  /* 0x000204000a0a7890 */ /* 0x000fe2000fffe03f */
[----:B-1----:R-:W-:-:S04]  /*8590*/  LEA R4, P2, R13, R4, 0x2 ;  /* 0x000000040d047211 */ /* 0x002fc800078410ff */
[----:B------:R-:W-:Y:S01]  /*85a0*/  UMOV UR11, UR17 ;  /* 0x00000011000b7c82 */ /* 0x000fe20008000000 */
[----:B------:R-:W-:Y:S02]  /*85b0*/  R2UR UR14, R4 ;  /* 0x00000000040e72ca */ /* 0x000fe400000e0000 */
[----:B------:R-:W-:-:S04]  /*85c0*/  LEA.HI.X.SX32 R4, R15, R10, 0x1, P1 ;  /* 0x0000000a0f047211 */ /* 0x000fc800008f0eff */
[----:B------:R-:W-:Y:S02]  /*85d0*/  LEA.HI.X R5, R13, R5, R4, 0x2, P2 ;  /* 0x000000050d057211 */ /* 0x000fe400010f1404 */
[----:B------:R-:W-:Y:S02]  /*85e0*/  IADD3 R4, P1, R8, 0x1f0, RZ ;  /* 0x000001f008047810 */ /* 0x000fe40007f3e0ff */
[----:B------:R-:W-:Y:S02]  /*85f0*/  R2UR UR15, R5 ;  /* 0x00000000050f72ca */ /* 0x000fe400000e0000 */
[----:B------:R-:W-:Y:S02]  /*8600*/  R2UR UR6, R4 ;  /* 0x00000000040672ca */ /* 0x000fe400000e0000 */
[----:B------:R-:W-:-:S04]  /*8610*/  IADD3.X R4, RZ, R0, RZ, P1, !PT ;  /* 0x00000000ff047210 */ /* 0x000fc80000ffe4ff */
[----:B------:R-:W-:-:S13]  /*8620*/  R2UR UR7, R4 ;  /* 0x00000000040772ca */ /* 0x000fda00000e0000 */
[----:B------:R1:W-:Y:S01]  /*8630*/  UTMALDG.4D [UR16], [UR6], desc[UR8] ;  /* 0x00000810060075b4 */ /* 0x0003e20008019000 */
[----:B------:R1:W-:Y:S01]  /*8640*/  UBLKCP.S.G [UR10], [UR14], UR13 ;  /* 0x0000000a0e0073ba */ /* 0x0003e2000800020d */
[----:B------:R-:W2:Y:S02]  /*8650*/  SYNCS.PHASECHK.TRANS64.TRYWAIT P1, [R11+URZ+0x30c28], R12 ;  /* 0x030c280c0b0075a7 */ /* 0x000ea4000802017f */
[----:B-12---:R-:W-:Y:S05]  /*8660*/  @!P1 BRA `(.L_x_71) ;  /* 0x0000000800909947 */ /* 0x006fea0003800000 */
.L_x_91:
[----:B------:R-:W-:Y:S05]  /*8670*/  @P0 BRA `(.L_x_72) ;  /* 0x0000000000140947 */ /* 0x000fea0003800000 */
[----:B------:R-:W-:Y:S01]  /*8680*/  ISETP.NE.AND P0, PT, R14, RZ, PT ;  /* 0x000000ff0e00720c */ /* 0x000fe20003f05270 */
[----:B------:R-:W-:-:S04]  /*8690*/  IMAD.MOV.U32 R4, RZ, RZ, 0x4200 ;  /* 0x00004200ff047424 */ /* 0x000fc800078e00ff */
[----:B------:R2:W-:Y:S08]  /*86a0*/  SYNCS.ARRIVE.TRANS64 RZ, [R11+URZ+0x30c18], R4 ;  /* 0x030c18040bff79a7 */ /* 0x0005f0000800003f */
[----:B------:R-:W-:Y:S05]  /*86b0*/  @!P0 BRA `(.L_x_72) ;  /* 0x0000000000048947 */ /* 0x000fea0003800000 */
[----:B------:R-:W-:Y:S01]  /*86c0*/  BPT.TRAP 0x1 ;  /* 0x000000040000795c */ /* 0x000fe20000300000 */
.L_x_72:
[----:B------:R-:W-:Y:S01]  /*86d0*/  R2UR UR19, R15 ;  /* 0x000000000f1372ca */ /* 0x000fe200000e0000 */
[----:B------:R-:W-:Y:S01]  /*86e0*/  UMOV UR14, 0x0 ;  /* 0x00000000000e7882 */ /* 0x000fe20000000000 */
[----:B------:R-:W-:Y:S01]  /*86f0*/  R2UR UR17, R11 ;  /* 0x000000000b1172ca */ /* 0x000fe200000e0000 */
[----:B------:R-:W-:Y:S01]  /*8700*/  UMOV UR15, 0x14f00000 ;  /* 0x14f00000000f7882 */ /* 0x000fe20000000000 */
[----:B------:R-:W-:Y:S01]  /*8710*/  R2UR UR10, R2 ;  /* 0x00000000020a72ca */ /* 0x000fe200000e0000 */
[----:B------:R-:W-:Y:S01]  /*8720*/  UMOV UR18, URZ ;  /* 0x0000003f00127c82 */ /* 0x000fe20008000000 */
[----:B------:R-:W-:Y:S01]  /*8730*/  R2UR UR11, R3 ;  /* 0x00000000030b72ca */ /* 0x000fe200000e0000 */
[----:B------:R-:W-:Y:S01]  /*8740*/  UMOV UR13, 0x20 ;  /* 0x00000020000d7882 */ /* 0x000fe20000000000 */
[----:B------:R-:W-:-:S05]  /*8750*/  MOV R20, 0x1 ;  /* 0x0000000100147802 */ /* 0x000fca0000000f00 */
[----:B------:R-:W-:Y:S02]  /*8760*/  UIADD3 UR19, UR19, 0x80, URZ ;  /* 0x0000008013137890 */ /* 0x000fe4000fffe03f */
[----:B------:R-:W-:Y:S02]  /*8770*/  UIADD3 UR8, UR17, 0x20200, URZ ;  /* 0x0002020011087890 */ /* 0x000fe4000fffe03f */
[----:B------:R-:W-:Y:S02]  /*8780*/  UIADD3 UR16, UR17, 0x14000, URZ ;  /* 0x0001400011107890 */ /* 0x000fe4000fffe03f */
[----:B------:R-:W-:Y:S01]  /*8790*/  UIADD3 UR17, UR17, 0x30c18, URZ ;  /* 0x00030c1811117890 */ /* 0x000fe2000fffe03f */
[----:B------:R-:W-:Y:S01]  /*87a0*/  IMAD.U32 R5, RZ, RZ, UR19 ;  /* 0x00000013ff057e24 */ /* 0x000fe2000f8e00ff */
[----:B------:R-:W-:-:S05]  /*87b0*/  UIMAD.WIDE UR6, UR19, 0x4, UR4 ;  /* 0x00000004130678a5 */ /* 0x000fca000f8e0204 */
[----:B------:R-:W-:Y:S02]  /*87c0*/  UMOV UR9, UR17 ;  /* 0x0000001100097c82 */ /* 0x000fe40008000000 */
[----:B------:R4:W-:Y:S02]  /*87d0*/  UTMALDG.4D [UR16], [UR10], desc[UR14] ;  /* 0x00000e100a0075b4 */ /* 0x0009e40008019000 */
[----:B------:R4:W-:Y:S02]  /*87e0*/  UBLKCP.S.G [UR8], [UR6], UR13 ;  /* 0x00000008060073ba */ /* 0x0009e4000800020d */
[----:B----4-:R-:W-:Y:S01]  /*87f0*/  NOP ;  /* 0x0000000000007918 */ /* 0x010fe20000000000 */
.L_x_58:
[----:B------:R-:W4:Y:S01]  /*8800*/  S2R R2, SR_TID.X ;  /* 0x0000000000027919 */ /* 0x000f220000002100 */
[----:B------:R-:W-:Y:S02]  /*8810*/  LEA R13, R20, R11, 0x3 ;  /* 0x0000000b140d7211 */ /* 0x000fe400078e18ff */
[----:B----4-:R-:W-:Y:S02]  /*8820*/  LOP3.LUT R3, R2, 0x7f, RZ, 0xc0, !PT ;  /* 0x0000007f02037812 */ /* 0x010fe400078ec0ff */
[----:B------:R-:W-:Y:S02]  /*8830*/  SHF.L.U32 R2, R9, 0x1f, RZ ;  /* 0x0000001f09027819 */ /* 0x000fe400000006ff */
[----:B------:R-:W-:Y:S02]  /*8840*/  ISETP.NE.AND P1, PT, R3, RZ, PT ;  /* 0x000000ff0300720c */ /* 0x000fe40003f25270 */
[----:B------:R-:W4:Y:S02]  /*8850*/  SYNCS.PHASECHK.TRANS64.TRYWAIT P0, [R13+URZ+0x30c40], R2 ;  /* 0x030c40020d0075a7 */ /* 0x000f24000800017f */
[----:B----4-:R-:W-:Y:S09]  /*8860*/  @!P0 BRA `(.L_x_73) ;  /* 0x0000000800248947 */ /* 0x010ff20003800000 */
.L_x_92:
[----:B------:R-:W-:Y:S05]  /*8870*/  @P1 BRA `(.L_x_74) ;  /* 0x0000000000181947 */ /* 0x000fea0003800000 */
[----:B------:R-:W5:Y:S01]  /*8880*/  S2R R3, SR_TID.X ;  /* 0x0000000000037919 */ /* 0x000f620000002100 */
[----:B----4-:R-:W-:-:S04]  /*8890*/  IMAD.MOV.U32 R2, RZ, RZ, 0x4200 ;  /* 0x00004200ff027424 */ /* 0x010fc800078e00ff */
[----:B------:R4:W-:Y:S01]  /*88a0*/  SYNCS.ARRIVE.TRANS64 RZ, [R13+URZ+0x30c30], R2 ;  /* 0x030c30020dff79a7 */ /* 0x0009e2000800003f */
[----:B-----5:R-:W-:-:S13]  /*88b0*/  LOP3.LUT P0, RZ, R3, 0x1f, RZ, 0xc0, !PT ;  /* 0x0000001f03ff7812 */ /* 0x020fda000780c0ff */
[----:B----4-:R-:W-:Y:S05]  /*88c0*/  @!P0 BRA `(.L_x_74) ;  /* 0x0000000000048947 */ /* 0x010fea0003800000 */
[----:B--2---:R-:W-:Y:S01]  /*88d0*/  BPT.TRAP 0x1 ;  /* 0x000000040000795c */ /* 0x004fe20000300000 */
.L_x_74:
[----:B----4-:R-:W4:Y:S01]  /*88e0*/  LDC.64 R2, c[0x0][0x728] ;  /* 0x0001ca00ff027b82 */ /* 0x010f220000000a00 */
[C---:B------:R-:W-:Y:S01]  /*88f0*/  IADD3 R6, P0, R5.reuse, R6, RZ ;  /* 0x0000000605067210 */ /* 0x040fe20007f1e0ff */
[----:B--2---:R-:W-:Y:S01]  /*8900*/  UMOV UR8, 0x0 ;  /* 0x0000000000087882 */ /* 0x004fe20000000000 */
[C---:B-1----:R-:W-:Y:S01]  /*8910*/  LEA R4, R20.reuse, R11, 0xe ;  /* 0x0000000b14047211 */ /* 0x042fe200078e70ff */
[----:B---3--:R-:W-:Y:S01]  /*8920*/  IMAD R11, R20, 0x200, R11 ;  /* 0x00000200140b7824 */ /* 0x008fe200078e020b */
[----:B------:R-:W-:Y:S01]  /*8930*/  LEA.HI.X.SX32 R10, R5, R10, 0x1, P0 ;  /* 0x0000000a050a7211 */ /* 0x000fe200000f0eff */
[----:B------:R-:W-:Y:S01]  /*8940*/  UMOV UR9, 0x14f00000 ;  /* 0x14f0000000097882 */ /* 0x000fe20000000000 */
[----:B------:R-:W-:Y:S01]  /*8950*/  R2UR UR17, R13 ;  /* 0x000000000d1172ca */ /* 0x000fe200000e0000 */
[----:B------:R-:W-:Y:S01]  /*8960*/  UMOV UR18, URZ ;  /* 0x0000003f00127c82 */ /* 0x000fe20008000000 */
[----:B------:R-:W-:Y:S01]  /*8970*/  R2UR UR16, R4 ;  /* 0x00000000041072ca */ /* 0x000fe200000e0000 */
[----:B------:R-:W-:Y:S01]  /*8980*/  UMOV UR13, 0x20 ;  /* 0x00000020000d7882 */ /* 0x000fe20000000000 */
[----:B------:R-:W-:-:S02]  /*8990*/  R2UR UR10, R11 ;  /* 0x000000000b0a72ca */ /* 0x000fc400000e0000 */
[----:B------:R-:W-:-:S07]  /*89a0*/  R2UR UR19, R5 ;  /* 0x00000000051372ca */ /* 0x000fce00000e0000 */
[----:B------:R-:W-:Y:S02]  /*89b0*/  UIADD3 UR17, UR17, 0x30c30, URZ ;  /* 0x00030c3011117890 */ /* 0x000fe4000fffe03f */
[----:B------:R-:W-:Y:S01]  /*89c0*/  UIADD3 UR16, UR16, 0x18000, URZ ;  /* 0x0001800010107890 */ /* 0x000fe2000fffe03f */
[----:B----4-:R-:W-:Y:S01]  /*89d0*/  LEA R2, P0, R6, R2, 0x2 ;  /* 0x0000000206027211 */ /* 0x010fe200078010ff */
[----:B------:R-:W-:-:S03]  /*89e0*/  UIADD3 UR10, UR10, 0x20400, URZ ;  /* 0x000204000a0a7890 */ /* 0x000fc6000fffe03f */
[----:B------:R-:W-:Y:S01]  /*89f0*/  UMOV UR11, UR17 ;  /* 0x00000011000b7c82 */ /* 0x000fe20008000000 */
[----:B------:R-:W-:Y:S02]  /*8a00*/  LEA.HI.X R3, R6, R3, R10, 0x2, P0 ;  /* 0x0000000306037211 */ /* 0x000fe400000f140a */
[----:B------:R-:W-:Y:S02]  /*8a10*/  IADD3 R8, P0, R8, 0x1f0, RZ ;  /* 0x000001f008087810 */ /* 0x000fe40007f1e0ff */
[----:B------:R-:W-:Y:S02]  /*8a20*/  R2UR UR14, R2 ;  /* 0x00000000020e72ca */ /* 0x000fe400000e0000 */
[----:B------:R-:W-:Y:S02]  /*8a30*/  IADD3.X R0, RZ, R0, RZ, P0, !PT ;  /* 0x00000000ff007210 */ /* 0x000fe400007fe4ff */
[----:B------:R-:W-:Y:S02]  /*8a40*/  R2UR UR6, R8 ;  /* 0x00000000080672ca */ /* 0x000fe400000e0000 */
[----:B------:R-:W-:Y:S01]  /*8a50*/  R2UR UR7, R0 ;  /* 0x00000000000772ca */ /* 0x000fe200000e0000 */
[----:B------:R-:W-:Y:S01]  /*8a60*/  VIADD R0, R20, 0x1 ;  /* 0x0000000114007836 */ /* 0x000fe20000000000 */
[----:B------:R-:W-:-:S04]  /*8a70*/  R2UR UR15, R3 ;  /* 0x00000000030f72ca */ /* 0x000fc800000e0000 */
[----:B------:R-:W-:-:S04]  /*8a80*/  ISETP.NE.AND P0, PT, R0, 0x2, PT ;  /* 0x000000020000780c */ /* 0x000fc80003f05270 */
[----:B------:R-:W-:Y:S02]  /*8a90*/  SEL R2, RZ, 0x1, P0 ;  /* 0x00000001ff027807 */ /* 0x000fe40000000000 */
[----:B------:R-:W-:Y:S01]  /*8aa0*/  SEL R0, R0, RZ, P0 ;  /* 0x000000ff00007207 */ /* 0x000fe20000000000 */
[----:B------:R1:W-:Y:S01]  /*8ab0*/  UTMALDG.4D [UR16], [UR6], desc[UR8] ;  /* 0x00000810060075b4 */ /* 0x0003e20008019000 */
[----:B------:R-:W-:Y:S01]  /*8ac0*/  LOP3.LUT R9, R9, R2, RZ, 0x3c, !PT ;  /* 0x0000000209097212 */ /* 0x000fe200078e3cff */
[----:B------:R1:W-:Y:S02]  /*8ad0*/  UBLKCP.S.G [UR10], [UR14], UR13 ;  /* 0x0000000a0e0073ba */ /* 0x0003e4000800020d */
[----:B-1----:R-:W-:-:S04]  /*8ae0*/  NOP ;  /* 0x0000000000007918 */ /* 0x002fc80000000000 */
.L_x_55:
[----:B------:R-:W-:Y:S05]  /*8af0*/  BSYNC B0 ;  /* 0x0000000000007941 */ /* 0x000fea0003800000 */
.L_x_54:
[----:B------:R-:W-:-:S03]  /*8b00*/  UMOV UR6, 0xffffffff ;  /* 0xffffffff00067882 */ /* 0x000fc60000000000 */
[----:B------:R-:W-:Y:S05]  /*8b10*/  BRA.DIV UR6, `(.L_x_75) ;  /* 0x00000006068c7947 */ /* 0x000fea000b800000 */
[----:B------:R-:W-:-:S13]  /*8b20*/  ELECT P0, URZ, PT ;  /* 0x00000000003f782f */ /* 0x000fda0003800000 */
.L_x_95:
[----:B------:R-:W-:Y:S05]  /*8b30*/  @!P0 BRA `(.L_x_7) ;  /* 0x0000000000808947 */ /* 0x000fea0003800000 */
[----:B------:R-:W-:-:S04]  /*8b40*/  LOP3.LUT R16, R16, 0x2, RZ, 0xfc, !PT ;  /* 0x0000000210107812 */ /* 0x000fc800078efcff */
[----:B------:R-:W-:-:S13]  /*8b50*/  ISETP.NE.AND P0, PT, R16, 0x3, PT ;  /* 0x000000031000780c */ /* 0x000fda0003f05270 */
[----:B------:R-:W-:Y:S05]  /*8b60*/  @!P0 BRA `(.L_x_76) ;  /* 0x0000000000048947 */ /* 0x000fea0003800000 */
[----:B------:R-:W-:Y:S01]  /*8b70*/  BPT.TRAP 0x1 ;  /* 0x000000040000795c */ /* 0x000fe20000300000 */
.L_x_76:
[----:B------:R-:W1:Y:S01]  /*8b80*/  S2R R3, SR_CgaCtaId ;  /* 0x0000000000037919 */ /* 0x000e620000008800 */
[----:B------:R-:W-:Y:S02]  /*8b90*/  MOV R2, 0x400 ;  /* 0x0000040000027802 */ /* 0x000fe40000000f00 */
[----:B------:R-:W-:Y:S02]  /*8ba0*/  SHF.L.U32 R5, R9, 0x1f, RZ ;  /* 0x0000001f09057819 */ /* 0x000fe400000006ff */
[----:B-1----:R-:W-:Y:S02]  /*8bb0*/  LEA R7, R3, R2, 0x18 ;  /* 0x0000000203077211 */ /* 0x002fe400078ec0ff */
[----:B------:R-:W-:Y:S02]  /*8bc0*/  IADD3 R2, R0, 0x1, RZ ;  /* 0x0000000100027810 */ /* 0x000fe40007ffe0ff */
[----:B------:R-:W-:Y:S02]  /*8bd0*/  IADD3 R3, R7, 0x30c20, RZ ;  /* 0x00030c2007037810 */ /* 0x000fe40007ffe0ff */
[----:B------:R-:W-:-:S03]  /*8be0*/  ISETP.NE.AND P2, PT, R2, 0x2, PT ;  /* 0x000000020200780c */ /* 0x000fc60003f45270 */
[----:B------:R-:W-:Y:S01]  /*8bf0*/  IMAD R6, R0, 0x8, R3 ;  /* 0x0000000800067824 */ /* 0x000fe200078e0203 */
[----:B------:R-:W-:-:S03]  /*8c00*/  SEL R4, RZ, 0x1, P2 ;  /* 0x00000001ff047807 */ /* 0x000fc60001000000 */
[----:B------:R-:W1:Y:S01]  /*8c10*/  SYNCS.PHASECHK.TRANS64.TRYWAIT P1, [R6+URZ], R5 ;  /* 0x00000005060075a7 */ /* 0x000e62000802017f */
[----:B------:R-:W-:Y:S02]  /*8c20*/  LOP3.LUT R9, R9, R4, RZ, 0x3c, !PT ;  /* 0x0000000409097212 */ /* 0x000fe400078e3cff */
[----:B------:R-:W-:Y:S02]  /*8c30*/  SEL R4, R2, RZ, P2 ;  /* 0x000000ff02047207 */ /* 0x000fe40001000000 */
[----:B------:R-:W-:-:S03]  /*8c40*/  SHF.L.U32 R2, R9, 0x1f, RZ ;  /* 0x0000001f09027819 */ /* 0x000fc600000006ff */
[----:B------:R-:W-:Y:S01]  /*8c50*/  IMAD R3, R4, 0x8, R3 ;  /* 0x0000000804037824 */ /* 0x000fe200078e0203 */
[----:B-1----:R-:W-:Y:S06]  /*8c60*/  @!P1 BRA `(.L_x_77) ;  /* 0x00000004005c9947 */ /* 0x002fec0003800000 */
.L_x_96:
[----:B------:R-:W2:Y:S02]  /*8c70*/  SYNCS.PHASECHK.TRANS64.TRYWAIT P1, [R3+URZ], R2 ;  /* 0x00000002030075a7 */ /* 0x000ea4000802017f */
[----:B--2---:R-:W-:Y:S05]  /*8c80*/  @!P1 BRA `(.L_x_78) ;  /* 0x0000000400689947 */ /* 0x004fea0003800000 */
.L_x_97:
[----:B------:R-:W-:Y:S05]  /*8c90*/  @!P0 BRA `(.L_x_79) ;  /* 0x0000000000048947 */ /* 0x000fea0003800000 */
[----:B------:R-:W-:Y:S01]  /*8ca0*/  BPT.TRAP 0x1 ;  /* 0x000000040000795c */ /* 0x000fe20000300000 */
.L_x_79:
[----:B--2---:R-:W-:-:S05]  /*8cb0*/  IADD3 R3, R7, 0x30c40, RZ ;  /* 0x00030c4007037810 */ /* 0x004fca0007ffe0ff */
[----:B------:R-:W-:-:S04]  /*8cc0*/  IMAD R0, R0, 0x8, R3 ;  /* 0x0000000800007824 */ /* 0x000fc800078e0203 */
[----:B------:R-:W2:Y:S02]  /*8cd0*/  SYNCS.PHASECHK.TRANS64.TRYWAIT P0, [R0+URZ], R5 ;  /* 0x00000005000075a7 */ /* 0x000ea4000800017f */
[----:B--2---:R-:W-:Y:S05]  /*8ce0*/  @!P0 BRA `(.L_x_80) ;  /* 0x0000000400648947 */ /* 0x004fea0003800000 */
.L_x_98:
[----:B------:R-:W-:-:S07]  /*8cf0*/  LEA R3, R4, R3, 0x3 ;  /* 0x0000000304037211 */ /* 0x000fce00078e18ff */
.L_x_81:
[----:B---3--:R3:W4:Y:S02]  /*8d00*/  SYNCS.PHASECHK.TRANS64.TRYWAIT P0, [R3+URZ], R2 ;  /* 0x00000002030075a7 */ /* 0x008724000800017f */
[----:B----4-:R-:W-:Y:S05]  /*8d10*/  @!P0 NANOSLEEP.SYNCS 0x989680 ;  /* 0x009896800000895d */ /* 0x010fea0003900000 */
[----:B------:R-:W4:Y:S02]  /*8d20*/  @!P0 SYNCS.PHASECHK.TRANS64 P0, [R3+URZ], R2 ;  /* 0x00000002030085a7 */ /* 0x000f24000800007f */
[----:B----4-:R-:W-:Y:S05]  /*8d30*/  @!P0 BRA `(.L_x_81) ;  /* 0xfffffffc00f08947 */ /* 0x010fea000383ffff */
.L_x_7:
[----:B------:R-:W-:Y:S05]  /*8d40*/  BSYNC B6 ;  /* 0x0000000000067941 */ /* 0x000fea0003800000 */
.L_x_4:
[----:B------:R-:W-:Y:S05]  /*8d50*/  EXIT ;  /* 0x000000000000794d */ /* 0x000fea0003800000 */
.L_x_12:
[----:B------:R-:W-:Y:S01]  /*8d60*/  IMAD.MOV.U32 R12, RZ, RZ, RZ ;  /* 0x000000ffff0c7224 */ /* 0x000fe200078e00ff */
[----:B------:R-:W-:Y:S01]  /*8d70*/  MOV R11, 0x1f ;  /* 0x0000001f000b7802 */ /* 0x000fe20000000f00 */
[----:B------:R-:W-:-:S07]  /*8d80*/  IMAD.MOV.U32 R15, RZ, RZ, -0x1 ;  /* 0xffffffffff0f7424 */ /* 0x000fce00078e00ff */
[----:B------:R-:W-:Y:S05]  /*8d90*/  WARPSYNC.COLLECTIVE R15, `(.L_x_82) ;  /* 0x000000000f087348 */ /* 0x000fea0003c00000 */
[----:B------:R1:W2:Y:S02]  /*8da0*/  SHFL.IDX P6, R14, R13, R12, R11 ;  /* 0x0000000c0d0e7389 */ /* 0x0002a400000c000b */
[----:B-12---:R-:W-:Y:S01]  /*8db0*/  ENDCOLLECTIVE ;  /* 0x000000000000791b */ /* 0x006fe20003800000 */
.L_x_82:
[----:B------:R-:W-:Y:S05]  /*8dc0*/  BRA `(.L_x_83) ;  /* 0xffffff7c00747947 */ /* 0x000fea000383ffff */
.L_x_14:
[----:B--2---:R2:W3:Y:S02]  /*8dd0*/  SYNCS.PHASECHK.TRANS64.TRYWAIT P0, [R2+URZ+0x30c00], R9 ;  /* 0x030c0009020075a7 */ /* 0x0044e4000800017f */
[----:B---3--:R-:W-:Y:S05]  /*8de0*/  @!P0 NANOSLEEP.SYNCS 0x989680 ;  /* 0x009896800000895d */ /* 0x008fea0003900000 */
[----:B------:R-:W3:Y:S02]  /*8df0*/  @!P0 SYNCS.PHASECHK.TRANS64 P0, [R2+URZ+0x30c00], R9 ;  /* 0x030c0009020085a7 */ /* 0x000ee4000800007f */
[----:B---3--:R-:W-:Y:S05]  /*8e00*/  @!P0 BRA `(.L_x_14) ;  /* 0xfffffffc00f08947 */ /* 0x008fea000383ffff */
[----:B------:R-:W-:Y:S05]  /*8e10*/  BRA `(.L_x_13) ;  /* 0xffffff7c00947947 */ /* 0x000fea000383ffff */
.L_x_19:
[----:B-1----:R1:W3:Y:S02]  /*8e20*/  SYNCS.PHASECHK.TRANS64.TRYWAIT P1, [R3+URZ+0x30c10], R20 ;  /* 0x030c1014030075a7 */ /* 0x0022e4000802017f */
[----:B---3--:R-:W-:Y:S05]  /*8e30*/  @!P1 NANOSLEEP.SYNCS 0x989680 ;  /* 0x009896800000995d */ /* 0x008fea0003900000 */
[----:B------:R-:W3:Y:S02]  /*8e40*/  @!P1 SYNCS.PHASECHK.TRANS64 P1, [R3+URZ+0x30c10], R20 ;  /* 0x030c1014030095a7 */ /* 0x000ee4000802007f */
[----:B---3--:R-:W-:Y:S05]  /*8e50*/  @!P1 BRA `(.L_x_19) ;  /* 0xfffffffc00f09947 */ /* 0x008fea000383ffff */
[----:B------:R-:W-:Y:S05]  /*8e60*/  BRA `(.L_x_18) ;  /* 0xffffff8400d07947 */ /* 0x000fea000383ffff */
.L_x_23:
[----:B------:R1:W1:Y:S02]  /*8e70*/  SYNCS.PHASECHK.TRANS64.TRYWAIT P1, [R3+URZ+0x30c30], R20 ;  /* 0x030c3014030075a7 */ /* 0x000264000802017f */
[----:B-1----:R-:W-:Y:S05]  /*8e80*/  @!P1 NANOSLEEP.SYNCS 0x989680 ;  /* 0x009896800000995d */ /* 0x002fea0003900000 */
[----:B------:R-:W1:Y:S02]  /*8e90*/  @!P1 SYNCS.PHASECHK.TRANS64 P1, [R3+URZ+0x30c30], R20 ;  /* 0x030c3014030095a7 */ /* 0x000e64000802007f */
[----:B-1----:R-:W-:Y:S05]  /*8ea0*/  @!P1 BRA `(.L_x_23) ;  /* 0xfffffffc00f09947 */ /* 0x002fea000383ffff */
[----:B------:R-:W-:Y:S05]  /*8eb0*/  BRA `(.L_x_22) ;  /* 0xffffff8800d47947 */ /* 0x000fea000383ffff */
.L_x_56:
[----:B-1----:R1:W2:Y:S02]  /*8ec0*/  SYNCS.PHASECHK.TRANS64.TRYWAIT P1, [R11+URZ+0x30c20], R0 ;  /* 0x030c20000b0075a7 */ /* 0x0022a4000802017f */
[----:B--2---:R-:W-:Y:S05]  /*8ed0*/  @!P1 NANOSLEEP.SYNCS 0x989680 ;  /* 0x009896800000995d */ /* 0x004fea0003900000 */
[----:B------:R-:W2:Y:S02]  /*8ee0*/  @!P1 SYNCS.PHASECHK.TRANS64 P1, [R11+URZ+0x30c20], R0 ;  /* 0x030c20000b0095a7 */ /* 0x000ea4000802007f */
[----:B--2---:R-:W-:Y:S05]  /*8ef0*/  @!P1 BRA `(.L_x_56) ;  /* 0xfffffffc00f09947 */ /* 0x004fea000383ffff */
[----:B------:R-:W-:Y:S05]  /*8f00*/  BRA `(.L_x_84) ;  /* 0xffffffe800287947 */ /* 0x000fea000383ffff */
.L_x_60:
[----:B-1----:R1:W2:Y:S02]  /*8f10*/  SYNCS.PHASECHK.TRANS64.TRYWAIT P1, [R11+URZ+0x30c40], R21 ;  /* 0x030c40150b0075a7 */ /* 0x0022a4000802017f */
[----:B--2---:R-:W-:Y:S05]  /*8f20*/  @!P1 NANOSLEEP.SYNCS 0x989680 ;  /* 0x009896800000995d */ /* 0x004fea0003900000 */
[----:B------:R-:W2:Y:S02]  /*8f30*/  @!P1 SYNCS.PHASECHK.TRANS64 P1, [R11+URZ+0x30c40], R21 ;  /* 0x030c40150b0095a7 */ /* 0x000ea4000802007f */
[----:B--2---:R-:W-:Y:S05]  /*8f40*/  @!P1 BRA `(.L_x_60) ;  /* 0xfffffffc00f09947 */ /* 0x004fea000383ffff */
[----:B------:R-:W-:Y:S05]  /*8f50*/  BRA `(.L_x_85) ;  /* 0xffffffec00487947 */ /* 0x000fea000383ffff */
.L_x_62:
[----:B--2---:R2:W3:Y:S02]  /*8f60*/  SYNCS.PHASECHK.TRANS64.TRYWAIT P1, [R11+URZ+0x30c28], R21 ;  /* 0x030c28150b0075a7 */ /* 0x0044e4000802017f */
[----:B---3--:R-:W-:Y:S05]  /*8f70*/  @!P1 NANOSLEEP.SYNCS 0x989680 ;  /* 0x009896800000995d */ /* 0x008fea0003900000 */
[----:B------:R-:W3:Y:S02]  /*8f80*/  @!P1 SYNCS.PHASECHK.TRANS64 P1, [R11+URZ+0x30c28], R21 ;  /* 0x030c28150b0095a7 */ /* 0x000ee4000802007f */
[----:B---3--:R-:W-:Y:S05]  /*8f90*/  @!P1 BRA `(.L_x_62) ;  /* 0xfffffffc00f09947 */ /* 0x008fea000383ffff */
[----:B------:R-:W-:Y:S05]  /*8fa0*/  BRA `(.L_x_86) ;  /* 0xffffffec00c07947 */ /* 0x000fea000383ffff */
.L_x_64:
[----:B---3--:R3:W4:Y:S02]  /*8fb0*/  SYNCS.PHASECHK.TRANS64.TRYWAIT P1, [R11+URZ+0x30c48], R21 ;  /* 0x030c48150b0075a7 */ /* 0x008724000802017f */
[----:B----4-:R-:W-:Y:S05]  /*8fc0*/  @!P1 NANOSLEEP.SYNCS 0x989680 ;  /* 0x009896800000995d */ /* 0x010fea0003900000 */
[----:B------:R-:W4:Y:S02]  /*8fd0*/  @!P1 SYNCS.PHASECHK.TRANS64 P1, [R11+URZ+0x30c48], R21 ;  /* 0x030c48150b0095a7 */ /* 0x000f24000802007f */
[----:B----4-:R-:W-:Y:S05]  /*8fe0*/  @!P1 BRA `(.L_x_64) ;  /* 0xfffffffc00f09947 */ /* 0x010fea000383ffff */
[----:B------:R-:W-:Y:S05]  /*8ff0*/  BRA `(.L_x_87) ;  /* 0xfffffff000147947 */ /* 0x000fea000383ffff */
.L_x_66:
[----:B------:R-:W-:-:S07]  /*9000*/  SHF.L.U32 R4, R9, 0x1f, RZ ;  /* 0x0000001f09047819 */ /* 0x000fce00000006ff */
.L_x_88:
[----:B-1----:R1:W2:Y:S02]  /*9010*/  SYNCS.PHASECHK.TRANS64.TRYWAIT P1, [R11+URZ+0x30c20], R4 ;  /* 0x030c20040b0075a7 */ /* 0x0022a4000802017f */
[----:B--2---:R-:W-:Y:S05]  /*9020*/  @!P1 NANOSLEEP.SYNCS 0x989680 ;  /* 0x009896800000995d */ /* 0x004fea0003900000 */
[----:B------:R-:W2:Y:S02]  /*9030*/  @!P1 SYNCS.PHASECHK.TRANS64 P1, [R11+URZ+0x30c20], R4 ;  /* 0x030c20040b0095a7 */ /* 0x000ea4000802007f */
[----:B--2---:R-:W-:Y:S05]  /*9040*/  @!P1 BRA `(.L_x_88) ;  /* 0xfffffffc00f09947 */ /* 0x004fea000383ffff */
[----:B------:R-:W-:Y:S05]  /*9050*/  BRA `(.L_x_89) ;  /* 0xfffffff000807947 */ /* 0x000fea000383ffff */
.L_x_69:
[----:B---3--:R3:W4:Y:S02]  /*9060*/  SYNCS.PHASECHK.TRANS64.TRYWAIT P1, [R11+URZ+0x30c40], R12 ;  /* 0x030c400c0b0075a7 */ /* 0x008724000802017f */
[----:B----4-:R-:W-:Y:S05]  /*9070*/  @!P1 NANOSLEEP.SYNCS 0x989680 ;  /* 0x009896800000995d */ /* 0x010fea0003900000 */
[----:B------:R-:W4:Y:S02]  /*9080*/  @!P1 SYNCS.PHASECHK.TRANS64 P1, [R11+URZ+0x30c40], R12 ;  /* 0x030c400c0b0095a7 */ /* 0x000f24000802007f */
[----:B----4-:R-:W-:Y:S05]  /*9090*/  @!P1 BRA `(.L_x_69) ;  /* 0xfffffffc00f09947 */ /* 0x010fea000383ffff */
[----:B------:R-:W-:Y:S05]  /*90a0*/  BRA `(.L_x_90) ;  /* 0xfffffff000f07947 */ /* 0x000fea000383ffff */
.L_x_71:
[----:B-1----:R1:W2:Y:S02]  /*90b0*/  SYNCS.PHASECHK.TRANS64.TRYWAIT P1, [R11+URZ+0x30c28], R12 ;  /* 0x030c280c0b0075a7 */ /* 0x0022a4000802017f */
[----:B--2---:R-:W-:Y:S05]  /*90c0*/  @!P1 NANOSLEEP.SYNCS 0x989680 ;  /* 0x009896800000995d */ /* 0x004fea0003900000 */
[----:B------:R-:W2:Y:S02]  /*90d0*/  @!P1 SYNCS.PHASECHK.TRANS64 P1, [R11+URZ+0x30c28], R12 ;  /* 0x030c280c0b0095a7 */ /* 0x000ea4000802007f */
[----:B--2---:R-:W-:Y:S05]  /*90e0*/  @!P1 BRA `(.L_x_71) ;  /* 0xfffffffc00f09947 */ /* 0x004fea000383ffff */
[----:B------:R-:W-:Y:S05]  /*90f0*/  BRA `(.L_x_91) ;  /* 0xfffffff4005c7947 */ /* 0x000fea000383ffff */
.L_x_73:
[----:B----4-:R4:W1:Y:S02]  /*9100*/  SYNCS.PHASECHK.TRANS64.TRYWAIT P0, [R13+URZ+0x30c40], R2 ;  /* 0x030c40020d0075a7 */ /* 0x010864000800017f */
[----:B-1----:R-:W-:Y:S05]  /*9110*/  @!P0 NANOSLEEP.SYNCS 0x989680 ;  /* 0x009896800000895d */ /* 0x002fea0003900000 */
[----:B------:R-:W1:Y:S02]  /*9120*/  @!P0 SYNCS.PHASECHK.TRANS64 P0, [R13+URZ+0x30c40], R2 ;  /* 0x030c40020d0085a7 */ /* 0x000e64000800007f */
[----:B-1----:R-:W-:Y:S05]  /*9130*/  @!P0 BRA `(.L_x_73) ;  /* 0xfffffffc00f08947 */ /* 0x002fea000383ffff */
[----:B------:R-:W-:Y:S05]  /*9140*/  BRA `(.L_x_92) ;  /* 0xfffffff400c87947 */ /* 0x000fea000383ffff */
.L_x_75:
[----:B------:R-:W-:Y:S01]  /*9150*/  BSSY B0, `(.L_x_93) ;  /* 0x0000006000007945 */ /* 0x000fe20003800000 */
[----:B------:R-:W-:-:S07]  /*9160*/  MOV R15, 0xffffffff ;  /* 0xffffffff000f7802 */ /* 0x000fce0000000f00 */
[----:B------:R-:W-:Y:S05]  /*9170*/  WARPSYNC.COLLECTIVE R15, `(.L_x_94) ;  /* 0x000000000f0c7348 */ /* 0x000fea0003c00000 */
[----:B------:R-:W-:Y:S02]  /*9180*/  ELECT P6, UR62, PT ;  /* 0x00000000003e782f */ /* 0x000fe400038c0000 */
[----:B------:R-:W-:Y:S01]  /*9190*/  MOV R14, UR62 ;  /* 0x0000003e000e7c02 */ /* 0x000fe20008000f00 */
[----:B------:R-:W-:Y:S10]  /*91a0*/  ENDCOLLECTIVE ;  /* 0x000000000000791b */ /* 0x000ff40003800000 */
.L_x_94:
[----:B------:R-:W-:Y:S05]  /*91b0*/  BSYNC B0 ;  /* 0x0000000000007941 */ /* 0x000fea0003800000 */
.L_x_93:
[----:B------:R-:W-:Y:S01]  /*91c0*/  PLOP3.LUT P0, PT, P6, PT, PT, 0x80, 0x0 ;  /* 0x000000000000781c */ /* 0x000fe2000370f070 */
[----:B------:R-:W-:-:S12]  /*91d0*/  BRA `(.L_x_95) ;  /* 0xfffffff800547947 */ /* 0x000fd8000383ffff */
.L_x_77:
[----:B-1----:R1:W2:Y:S02]  /*91e0*/  SYNCS.PHASECHK.TRANS64.TRYWAIT P1, [R6+URZ], R5 ;  /* 0x00000005060075a7 */ /* 0x0022a4000802017f */
[----:B--2---:R-:W-:Y:S05]  /*91f0*/  @!P1 NANOSLEEP.SYNCS 0x989680 ;  /* 0x009896800000995d */ /* 0x004fea0003900000 */
[----:B------:R-:W2:Y:S02]  /*9200*/  @!P1 SYNCS.PHASECHK.TRANS64 P1, [R6+URZ], R5 ;  /* 0x00000005060095a7 */ /* 0x000ea4000802007f */
[----:B--2---:R-:W-:Y:S05]  /*9210*/  @!P1 BRA `(.L_x_77) ;  /* 0xfffffffc00f09947 */ /* 0x004fea000383ffff */
[----:B------:R-:W-:Y:S05]  /*9220*/  BRA `(.L_x_96) ;  /* 0xfffffff800907947 */ /* 0x000fea000383ffff */
.L_x_78:
[----:B--2---:R2:W3:Y:S02]  /*9230*/  SYNCS.PHASECHK.TRANS64.TRYWAIT P1, [R3+URZ], R2 ;  /* 0x00000002030075a7 */ /* 0x0044e4000802017f */
[----:B---3--:R-:W-:Y:S05]  /*9240*/  @!P1 NANOSLEEP.SYNCS 0x989680 ;  /* 0x009896800000995d */ /* 0x008fea0003900000 */
[----:B------:R-:W3:Y:S02]  /*9250*/  @!P1 SYNCS.PHASECHK.TRANS64 P1, [R3+URZ], R2 ;  /* 0x00000002030095a7 */ /* 0x000ee4000802007f */
[----:B---3--:R-:W-:Y:S05]  /*9260*/  @!P1 BRA `(.L_x_78) ;  /* 0xfffffffc00f09947 */ /* 0x008fea000383ffff */
[----:B------:R-:W-:Y:S05]  /*9270*/  BRA `(.L_x_97) ;  /* 0xfffffff800847947 */ /* 0x000fea000383ffff */
.L_x_80:
[----:B--2---:R2:W3:Y:S02]  /*9280*/  SYNCS.PHASECHK.TRANS64.TRYWAIT P0, [R0+URZ], R5 ;  /* 0x00000005000075a7 */ /* 0x0044e4000800017f */
[----:B---3--:R-:W-:Y:S05]  /*9290*/  @!P0 NANOSLEEP.SYNCS 0x989680 ;  /* 0x009896800000895d */ /* 0x008fea0003900000 */
[----:B------:R-:W3:Y:S02]  /*92a0*/  @!P0 SYNCS.PHASECHK.TRANS64 P0, [R0+URZ], R5 ;  /* 0x00000005000085a7 */ /* 0x000ee4000800007f */
[----:B---3--:R-:W-:Y:S05]  /*92b0*/  @!P0 BRA `(.L_x_80) ;  /* 0xfffffffc00f08947 */ /* 0x008fea000383ffff */
[----:B------:R-:W-:Y:S05]  /*92c0*/  BRA `(.L_x_98) ;  /* 0xfffffff800887947 */ /* 0x000fea000383ffff */
.L_x_99:
[----:B------:R-:W-:-:S00]  /*92d0*/  BRA `(.L_x_99) ;  /* 0xfffffffc00fc7947 */ /* 0x000fc0000383ffff */
[----:B------:R-:W-:-:S00]  /*92e0*/  NOP ;  /* 0x0000000000007918 */ /* 0x000fc00000000000 */
        /* <DEDUP_REMOVED lines=9> */
.L_x_7374:


//--------------------- .text._ZN7cutlass13device_kernelIN5flash11enable_sm90INS1_16FlashAttnBwdSm90INS1_25CollectiveMainloopBwdSm90ILi2ELi2ELi2EN4cute5tupleIJNS5_1CILi1EEES8_S8_EEENS6_IJNS7_ILi128EEESA_NS7_ILi64EEEEEENS_6half_tEfNS_4arch4Sm90ELb0ELb0ELb1ELb0ELb1ELb1ELb0ELb0ELi2ELi1ELi2ELi2ELb0EEENS1_21CollectiveEpilogueBwdISC_SD_SF_Li256ELb0ELb0ELi1EEENS1_19SingleTileSchedulerILb0ELb0ELb0ELi128EEEEEEEEEvNT_6ParamsE --------------------------
	.section	.text._ZN7cutlass13device_kernelIN5flash11enable_sm90INS1_16FlashAttnBwdSm90INS1_25CollectiveMainloopBwdSm90ILi2ELi2ELi2EN4cute5tupleIJNS5_1CILi1EEES8_S8_EEENS6_IJNS7_ILi128EEESA_NS7_ILi64EEEEEENS_6half_tEfNS_4arch4Sm90ELb0ELb0ELb1ELb0ELb1ELb1ELb0ELb0ELi2ELi1ELi2ELi2ELb0EEENS1_21CollectiveEpilogueBwdISC_SD_SF_Li256ELb0ELb0ELi1EEENS1_19SingleTileSchedulerILb0ELb0ELb0ELi128EEEEEEEEEvNT_6ParamsE,"ax",@progbits
	.align	128
.text._ZN7cutlass13device_kernelIN5flash11enable_sm90INS1_16FlashAttnBwdSm90INS1_25CollectiveMainloopBwdSm90ILi2ELi2ELi2EN4cute5tupleIJNS5_1CILi1EEES8_S8_EEENS6_IJNS7_ILi128EEESA_NS7_ILi64EEEEEENS_6half_tEfNS_4arch4Sm90ELb0ELb0ELb1ELb0ELb1ELb1ELb0ELb0ELi2ELi1ELi2ELi2ELb0EEENS1_21CollectiveEpilogueBwdISC_SD_SF_Li256ELb0ELb0ELi1EEENS1_19SingleTileSchedulerILb0ELb0ELb0ELi128EEEEEEEEEvNT_6ParamsE:
        .type           _ZN7cutlass13device_kernelIN5flash11enable_sm90INS1_16FlashAttnBwdSm90INS1_25CollectiveMainloopBwdSm90ILi2ELi2ELi2EN4cute5tupleIJNS5_1CILi1EEES8_S8_EEENS6_IJNS7_ILi128EEESA_NS7_ILi64EEEEEENS_6half_tEfNS_4arch4Sm90ELb0ELb0ELb1ELb0ELb1ELb1ELb0ELb0ELi2ELi1ELi2ELi2ELb0EEENS1_21CollectiveEpilogueBwdISC_SD_SF_Li256ELb0ELb0ELi1EEENS1_19SingleTileSchedulerILb0ELb0ELb0ELi128EEEEEEEEEvNT_6ParamsE,@function
        .size           _ZN7cutlass13device_kernelIN5flash11enable_sm90INS1_16FlashAttnBwdSm90INS1_25CollectiveMainloopBwdSm90ILi2ELi2ELi2EN4cute5tupleIJNS5_1CILi1EEES8_S8_EEENS6_IJNS7_ILi128EEESA_NS7_ILi64EEEEEENS_6half_tEfNS_4arch4Sm90ELb0ELb0ELb1ELb0ELb1ELb1ELb0ELb0ELi2ELi1ELi2ELi2ELb0EEENS1_21CollectiveEpilogueBwdISC_SD_SF_Li256ELb0ELb0ELi1EEENS1_19SingleTileSchedulerILb0ELb0ELb0ELi128EEEEEEEEEvNT_6ParamsE,(.L_x_7375 - _ZN7cutlass13device_kernelIN5flash11enable_sm90INS1_16FlashAttnBwdSm90INS1_25CollectiveMainloopBwdSm90ILi2ELi2ELi2EN4cute5tupleIJNS5_1CILi1EEES8_S8_EEENS6_IJNS7_ILi128EEESA_NS7_ILi64EEEEEENS_6half_tEfNS_4arch4Sm90ELb0ELb0ELb1ELb0ELb1ELb1ELb0ELb0ELi2ELi1ELi2ELi2ELb0EEENS1_21CollectiveEpilogueBwdISC_SD_SF_Li256ELb0ELb0ELi1EEENS1_19SingleTileSchedulerILb0ELb0ELb0ELi128EEEEEEEEEvNT_6ParamsE)
        .other          _ZN7cutlass13device_kernelIN5flash11enable_sm90INS1_16FlashAttnBwdSm90INS1_25CollectiveMainloopBwdSm90ILi2ELi2ELi2EN4cute5tupleIJNS5_1CILi1EEES8_S8_EEENS6_IJNS7_ILi128EEESA_NS7_ILi64EEEEEENS_6half_tEfNS_4arch4Sm90ELb0ELb0ELb1ELb0ELb1ELb1ELb0ELb0ELi2ELi1ELi2ELi2ELb0EEENS1_21CollectiveEpilogueBwdISC_SD_SF_Li256ELb0ELb0ELi1EEENS1_19SingleTileSchedulerILb0ELb0ELb0ELi128EEEEEEEEEvNT_6ParamsE,@"STO_CUDA_ENTRY STV_DEFAULT"
_ZN7cutlass13device_kernelIN5flash11enable_sm90INS1_16FlashAttnBwdSm90INS1_25CollectiveMainloopBwdSm90ILi2ELi2ELi2EN4cute5tupleIJNS5_1CILi1EEES8_S8_EEENS6_IJNS7_ILi128EEESA_NS7_ILi64EEEEEENS_6half_tEfNS_4arch4Sm90ELb0ELb0ELb1ELb0ELb1ELb1ELb0ELb0ELi2ELi1ELi2ELi2ELb0EEENS1_21CollectiveEpilogueBwdISC_SD_SF_Li256ELb0ELb0ELi1EEENS1_19SingleTileSchedulerILb0ELb0ELb0ELi128EEEEEEEEEvNT_6ParamsE:
        /* <DEDUP_REMOVED lines=29> */
.L_x_101:
[----:B------:R-:W-:Y:S05]  /*01d0*/  BSYNC B0 ;  /* 0x0000000000007941 */ /* 0x000fea0003800000 */
.L_x_100:
        /* <DEDUP_REMOVED lines=34> */
.L_x_102:
        /* <DEDUP_REMOVED lines=22> */
.L_x_103:
[----:B---3--:R-:W-:Y:S01]  /*0560*/  ISETP.NE.AND P0, PT, R2, RZ, PT ;  /* 0x000000ff0200720c */ /* 0x008fe20003f05270 */
[----:B------:R-:W-:Y:S01]  /*0570*/  IMAD.MOV.U32 R16, RZ, RZ, 0x1 ;  /* 0x00000001ff107424 */ /* 0x000fe200078e00ff */
[----:B------:R-:W-:Y:S01]  /*0580*/  NOP ;  /* 0x0000000000007918 */ /* 0x000fe20000000000 */
[----:B------:R-:W-:Y:S03]  /*0590*/  BSSY B6, `(.L_x_104) ;  /* 0x00008fc000067945 */ /* 0x000fe60003800000 */
[----:B------:R-:W-:Y:S01]  /*05a0*/  SEL R16, R16, 0x2, !P0 ;  /* 0x0000000210107807 */ /* 0x000fe20004000000 */
[----:B-12-4-:R-:W-:Y:S06]  /*05b0*/  BAR.SYNC.DEFER_BLOCKING 0x0 ;  /* 0x0000000000007b1d */ /* 0x016fec0000010000 */
[----:B------:R-:W-:Y:S05]  /*05c0*/  @!P0 BRA `(.L_x_105) ;  /* 0x0000006000cc8947 */ /* 0x000fea0003800000 */
.L_x_106:
        /* <DEDUP_REMOVED lines=35> */
.L_x_109:
        /* <DEDUP_REMOVED lines=15> */
.L_x_108:
        /* <DEDUP_REMOVED lines=22> */
.L_x_111:
        /* <DEDUP_REMOVED lines=15> */
.L_x_110:
[----:B------:R-:W-:Y:S01]  /*0b40*/  SHF.R.S32.HI R3, RZ, 0x1f, R18 ;  /* 0x0000001fff037819 */ /* 0x000fe20000011412 */
[----:B------:R-:W-:-:S03]  /*0b50*/  UMOV UR4, 0xffffffff ;  /* 0xffffffff00047882 */ /* 0x000fc60000000000 */
[----:B------:R-:W-:-:S04]  /*0b60*/  LEA.HI R0, R3, R18, RZ, 0x7 ;  /* 0x0000001203007211 */ /* 0x000fc800078f38ff */
[----:B------:R-:W-:Y:S01]  /*0b70*/  SHF.R.S32.HI R13, RZ, 0x7, R0 ;  /* 0x00000007ff0d7819 */ /* 0x000fe20000011400 */
[----:B------:R-:W-:Y:S06]  /*0b80*/  BRA.DIV UR4, `(.L_x_112) ;  /* 0x0000008a04787947 */ /* 0x000fec000b800000 */
[----:B------:R1:W2:Y:S02]  /*0b90*/  SHFL.IDX PT, R14, R13, RZ, 0x1f ;  /* 0x00001fff0d0e7589 */ /* 0x0002a400000e0000 */
.L_x_199:
[----:B------:R-:W-:Y:S02]  /*0ba0*/  SHF.L.U32 R7, RZ, 0x1f, RZ ;  /* 0x0000001fff077819 */ /* 0x000fe400000006ff */
[----:B------:R-:W-:Y:S02]  /*0bb0*/  LEA.HI R5, R3, R18, RZ, 0x4 ;  /* 0x0000001203057211 */ /* 0x000fe400078f20ff */
[----:B------:R-:W3:Y:S01]  /*0bc0*/  SYNCS.PHASECHK.TRANS64.TRYWAIT P0, [R2+URZ+0x30c00], R7 ;  /* 0x030c0007020075a7 */ /* 0x000ee2000800017f */
[----:B--2---:R-:W-:Y:S02]  /*0bd0*/  LEA.HI R4, R14, R14, RZ, 0x1 ;  /* 0x0000000e0e047211 */ /* 0x004fe400078f08ff */
[----:B------:R-:W-:Y:S02]  /*0be0*/  SHF.R.S32.HI R6, RZ, 0x4, R5 ;  /* 0x00000004ff067819 */ /* 0x000fe40000011405 */
[----:B------:R-:W-:Y:S02]  /*0bf0*/  LOP3.LUT R11, R4, 0xffffe, RZ, 0xc0, !PT ;  /* 0x000ffffe040b7812 */ /* 0x000fe400078ec0ff */
[----:B------:R-:W-:-:S02]  /*0c00*/  LEA.HI R5, R5, R6, RZ, 0x1 ;  /* 0x0000000605057211 */ /* 0x000fc400078f08ff */
[----:B------:R-:W-:Y:S02]  /*0c10*/  IADD3 R11, R14, -R11, RZ ;  /* 0x8000000b0e0b7210 */ /* 0x000fe40007ffe0ff */
[----:B------:R-:W-:-:S05]  /*0c20*/  LOP3.LUT R5, R5, 0xfffffffe, RZ, 0xc0, !PT ;  /* 0xfffffffe05057812 */ /* 0x000fca00078ec0ff */
[----:B------:R-:W-:Y:S01]  /*0c30*/  IMAD.IADD R6, R6, 0x1, -R5 ;  /* 0x0000000106067824 */ /* 0x000fe200078e0a05 */
[----:B---3--:R-:W-:Y:S06]  /*0c40*/  @P0 BRA `(.L_x_113) ;  /* 0x0000000000080947 */ /* 0x008fec0003800000 */
[----:B------:R-:W2:Y:S02]  /*0c50*/  SYNCS.PHASECHK.TRANS64.TRYWAIT P0, [R2+URZ+0x30c00], R7 ;  /* 0x030c0007020075a7 */ /* 0x000ea4000800017f */
[----:B--2---:R-:W-:Y:S05]  /*0c60*/  @!P0 BRA `(.L_x_114) ;  /* 0x00000088005c8947 */ /* 0x004fea0003800000 */
.L_x_113:
        /* <DEDUP_REMOVED lines=37> */
[----:B--2---:R-:W-:Y:S01]  /*0ec0*/  IMAD.SHL.U32 R7, R18, 0x40, RZ ;  /* 0x0000004012077824 */ /* 0x004fe200078e00ff */
[----:B------:R-:W-:Y:S01]  /*0ed0*/  SHF.L.U32 R8, R5, 0x4, RZ ;  /* 0x0000000405087819 */ /* 0x000fe200000006ff */
[----:B------:R-:W-:Y:S01]  /*0ee0*/  VIADD R12, R12, 0x7f ;  /* 0x0000007f0c0c7836 */ /* 0x000fe20000000000 */
[-C--:B------:R-:W-:Y:S01]  /*0ef0*/  LEA.HI R9, R3, R18.reuse, RZ, 0x3 ;  /* 0x0000001203097211 */ /* 0x080fe200078f18ff */
[----:B------:R-:W2:Y:S01]  /*0f00*/  S2R R19, SR_CTAID.X ;  /* 0x0000000000137919 */ /* 0x000ea20000002500 */
[----:B------:R-:W-:Y:S01]  /*0f10*/  LOP3.LUT R7, R7, 0x1c0, RZ, 0xc0, !PT ;  /* 0x000001c007077812 */ /* 0x000fe200078ec0ff */
[----:B------:R-:W2:Y:S01]  /*0f20*/  LDC R24, c[0x0][0x290] ;  /* 0x0000a400ff187b82 */ /* 0x000ea20000000800 */
[----:B------:R-:W-:Y:S02]  /*0f30*/  LOP3.LUT R5, R0, 0xffffff80, RZ, 0xc0, !PT ;  /* 0xffffff8000057812 */ /* 0x000fe400078ec0ff */
[----:B------:R-:W-:Y:S02]  /*0f40*/  LOP3.LUT R10, R7, 0x30, R8, 0xf8, !PT ;  /* 0x00000030070a7812 */ /* 0x000fe400078ef808 */
[----:B------:R-:W-:Y:S01]  /*0f50*/  LEA.HI R8, R3, R18, RZ, 0x2 ;  /* 0x0000001203087211 */ /* 0x000fe200078f10ff */
[----:B------:R-:W-:Y:S01]  /*0f60*/  IMAD.IADD R0, R18, 0x1, -R5 ;  /* 0x0000000112007824 */ /* 0x000fe200078e0a05 */
[----:B------:R-:W-:-:S02]  /*0f70*/  LOP3.LUT R3, R4, 0xffffffe0, RZ, 0xc0, !PT ;  /* 0xffffffe004037812 */ /* 0x000fc400078ec0ff */
[----:B------:R-:W-:Y:S01]  /*0f80*/  LOP3.LUT R9, R10, 0x8, R9, 0xf8, !PT ;  /* 0x000000080a097812 */ /* 0x000fe200078ef809 */
[C---:B------:R-:W-:Y:S01]  /*0f90*/  IMAD R23, R13.reuse, 0x400, R0 ;  /* 0x000004000d177824 */ /* 0x040fe200078e0200 */
[----:B------:R-:W-:Y:S02]  /*0fa0*/  SHF.R.U32.HI R4, RZ, 0x3, R7 ;  /* 0x00000003ff047819 */ /* 0x000fe40000011607 */
[----:B------:R-:W-:Y:S02]  /*0fb0*/  IADD3 R3, R18, -R3, RZ ;  /* 0x8000000312037210 */ /* 0x000fe40007ffe0ff */
[----:B------:R-:W-:Y:S01]  /*0fc0*/  LOP3.LUT R5, R8, 0xfffffffc, RZ, 0xc0, !PT ;  /* 0xfffffffc08057812 */ /* 0x000fe200078ec0ff */
[----:B------:R-:W-:Y:S01]  /*0fd0*/  IMAD R8, R13, 0x10, R6 ;  /* 0x000000100d087824 */ /* 0x000fe200078e0206 */
[----:B------:R-:W-:Y:S02]  /*0fe0*/  LOP3.LUT R9, R9, R4, RZ, 0x3c, !PT ;  /* 0x0000000409097212 */ /* 0x000fe400078e3cff */
[----:B------:R-:W-:Y:S01]  /*0ff0*/  SHF.R.S32.HI R4, RZ, 0x1f, R3 ;  /* 0x0000001fff047819 */ /* 0x000fe20000011403 */
[----:B------:R-:W-:Y:S01]  /*1000*/  IMAD.IADD R10, R18, 0x1, -R5 ;  /* 0x00000001120a7824 */ /* 0x000fe200078e0a05 */
[----:B------:R-:W-:-:S02]  /*1010*/  LEA.HI R6, R13, R13, RZ, 0x1 ;  /* 0x0000000d0d067211 */ /* 0x000fc400078f08ff */
[CC--:B------:R-:W-:Y:S02]  /*1020*/  LEA.HI R5, R4.reuse, R3.reuse, RZ, 0x3 ;  /* 0x0000000304057211 */ /* 0x0c0fe400078f18ff */
[----:B------:R-:W-:Y:S02]  /*1030*/  LEA.HI R7, R4, R3, RZ, 0x2 ;  /* 0x0000000304077211 */ /* 0x000fe400078f10ff */
[----:B------:R-:W-:Y:S02]  /*1040*/  LEA R8, R8, R9, 0x9 ;  /* 0x0000000908087211 */ /* 0x000fe400078e48ff */
[----:B------:R-:W-:Y:S01]  /*1050*/  LOP3.LUT R4, R6, 0xfffffffe, RZ, 0xc0, !PT ;  /* 0xfffffffe06047812 */ /* 0x000fe200078ec0ff */
[----:B--2---:R-:W-:Y:S01]  /*1060*/  IMAD R19, R19, -0x80, R24 ;  /* 0xffffff8013137824 */ /* 0x004fe200078e0218 */
[----:B------:R-:W-:Y:S01]  /*1070*/  SHF.R.S32.HI R3, RZ, 0x1f, R0 ;  /* 0x0000001fff037819 */ /* 0x000fe20000011400 */
[----:B------:R2:W-:Y:S01]  /*1080*/  STL [R1+0x4], R8 ;  /* 0x0000040801007387 */ /* 0x0005e20000100800 */
[----:B------:R-:W-:Y:S01]  /*1090*/  SHF.R.S32.HI R6, RZ, 0x3, R5 ;  /* 0x00000003ff067819 */ /* 0x000fe20000011405 */
[----:B------:R-:W-:Y:S01]  /*10a0*/  IMAD.IADD R20, R13, 0x1, -R4 ;  /* 0x000000010d147824 */ /* 0x000fe200078e0a04 */
[----:B------:R-:W-:-:S02]  /*10b0*/  LEA.HI R4, R3, R0, RZ, 0x2 ;  /* 0x0000000003047211 */ /* 0x000fc400078f10ff */
[----:B------:R-:W-:Y:S02]  /*10c0*/  SHF.R.S32.HI R15, RZ, 0x1f, R12 ;  /* 0x0000001fff0f7819 */ /* 0x000fe4000001140c */
[----:B------:R-:W-:Y:S02]  /*10d0*/  SHF.R.S32.HI R5, RZ, 0x1f, R5 ;  /* 0x0000001fff057819 */ /* 0x000fe40000011405 */
[----:B------:R-:W-:Y:S02]  /*10e0*/  LOP3.LUT R9, R4, 0x7ffffffc, RZ, 0xc0, !PT ;  /* 0x7ffffffc04097812 */ /* 0x000fe400078ec0ff */
[----:B--2---:R-:W-:Y:S02]  /*10f0*/  SHF.R.S32.HI R8, RZ, 0x2, R7 ;  /* 0x00000002ff087819 */ /* 0x004fe40000011407 */
[----:B------:R-:W-:Y:S02]  /*1100*/  LEA.HI R22, R15, R12, RZ, 0x7 ;  /* 0x0000000c0f167211 */ /* 0x000fe400078f38ff */
[----:B------:R-:W-:Y:S01]  /*1110*/  LEA.HI R7, R7, R8, RZ, 0x1 ;  /* 0x0000000807077211 */ /* 0x000fe200078f08ff */
[----:B------:R-:W-:Y:S01]  /*1120*/  VIADD R14, R8, 0x18 ;  /* 0x00000018080e7836 */ /* 0x000fe20000000000 */
[----:B------:R-:W-:-:S02]  /*1130*/  LEA.HI R5, R5, R6, RZ, 0x4 ;  /* 0x0000000605057211 */ /* 0x000fc400078f20ff */
[----:B------:R-:W-:Y:S02]  /*1140*/  LOP3.LUT R7, R7, 0xfffffffe, RZ, 0xc0, !PT ;  /* 0xfffffffe07077812 */ /* 0x000fe400078ec0ff */
[----:B-1----:R-:W-:Y:S02]  /*1150*/  LEA.HI R13, R3, R0, RZ, 0x5 ;  /* 0x00000000030d7211 */ /* 0x002fe400078f28ff */
[----:B------:R-:W-:Y:S01]  /*1160*/  IADD3 R9, R0, -R9, RZ ;  /* 0x8000000900097210 */ /* 0x000fe20007ffe0ff */
[C---:B------:R-:W-:Y:S01]  /*1170*/  VIADD R0, R8.reuse, 0x8 ;  /* 0x0000000808007836 */ /* 0x040fe20000000000 */
[C---:B------:R-:W-:Y:S01]  /*1180*/  IADD3 R12, R8.reuse, 0x10, RZ ;  /* 0x00000010080c7810 */ /* 0x040fe20007ffe0ff */
[----:B------:R-:W-:Y:S01]  /*1190*/  IMAD.IADD R7, R8, 0x1, -R7 ;  /* 0x0000000108077824 */ /* 0x000fe200078e0a07 */
[----:B------:R-:W-:Y:S02]  /*11a0*/  LOP3.LUT R5, R5, 0x1ffffff0, RZ, 0xc0, !PT ;  /* 0x1ffffff005057812 */ /* 0x000fe400078ec0ff */
[----:B------:R-:W-:-:S02]  /*11b0*/  LEA.HI R8, R12, R12, RZ, 0x1 ;  /* 0x0000000c0c087211 */ /* 0x000fc400078f08ff */
[----:B------:R-:W-:Y:S01]  /*11c0*/  LEA.HI R17, R14, R14, RZ, 0x1 ;  /* 0x0000000e0e117211 */ /* 0x000fe200078f08ff */
[----:B------:R-:W-:Y:S01]  /*11d0*/  IMAD.IADD R6, R6, 0x1, -R5 ;  /* 0x0000000106067824 */ /* 0x000fe200078e0a05 */
[----:B------:R-:W-:Y:S02]  /*11e0*/  LEA.HI R3, R0, R0, RZ, 0x1 ;  /* 0x0000000000037211 */ /* 0x000fe400078f08ff */
[----:B------:R-:W-:Y:S02]  /*11f0*/  SHF.R.S32.HI R18, RZ, 0x5, R13 ;  /* 0x00000005ff127819 */ /* 0x000fe4000001140d */
[----:B------:R-:W-:Y:S02]  /*1200*/  LOP3.LUT R13, R8, 0xfffffffe, RZ, 0xc0, !PT ;  /* 0xfffffffe080d7812 */ /* 0x000fe400078ec0ff */
[----:B------:R-:W-:Y:S01]  /*1210*/  LOP3.LUT R15, R17, 0xfffffffe, RZ, 0xc0, !PT ;  /* 0xfffffffe110f7812 */ /* 0x000fe200078ec0ff */
[----:B------:R-:W-:Y:S01]  /*1220*/  IMAD R21, R18, -0x10, R19 ;  /* 0xfffffff012157824 */ /* 0x000fe200078e0213 */
[----:B------:R-:W-:Y:S01]  /*1230*/  LOP3.LUT R5, R3, 0xfffffffe, RZ, 0xc0, !PT ;  /* 0xfffffffe03057812 */ /* 0x000fe200078ec0ff */
[----:B------:R-:W-:Y:S01]  /*1240*/  IMAD.IADD R13, R12, 0x1, -R13 ;  /* 0x000000010c0d7824 */ /* 0x000fe200078e0a0d */
[----:B------:R-:W-:Y:S01]  /*1250*/  SHF.R.S32.HI R12, RZ, 0x1, R8 ;  /* 0x00000001ff0c7819 */ /* 0x000fe20000011408 */
[----:B------:R-:W-:Y:S01]  /*1260*/  IMAD.IADD R14, R14, 0x1, -R15 ;  /* 0x000000010e0e7824 */ /* 0x000fe200078e0a0f */
[----:B------:R-:W-:-:S02]  /*1270*/  IADD3 R5, R0, -R5, RZ ;  /* 0x8000000500057210 */ /* 0x000fc40007ffe0ff */
[--C-:B------:R-:W-:Y:S02]  /*1280*/  SHF.R.S32.HI R0, RZ, 0x1, R3.reuse ;  /* 0x00000001ff007819 */ /* 0x100fe40000011403 */
[----:B------:R-:W-:Y:S02]  /*1290*/  SHF.R.S32.HI R15, RZ, 0x1f, R8 ;  /* 0x0000001fff0f7819 */ /* 0x000fe40000011408 */
[----:B------:R-:W-:Y:S02]  /*12a0*/  SHF.R.S32.HI R3, RZ, 0x1f, R3 ;  /* 0x0000001fff037819 */ /* 0x000fe40000011403 */
[--C-:B------:R-:W-:Y:S02]  /*12b0*/  SHF.R.S32.HI R8, RZ, 0x1, R17.reuse ;  /* 0x00000001ff087819 */ /* 0x100fe40000011411 */
[----:B------:R-:W-:Y:S02]  /*12c0*/  SHF.R.S32.HI R17, RZ, 0x1f, R17 ;  /* 0x0000001fff117819 */ /* 0x000fe40000011411 */
[----:B------:R-:W-:-:S02]  /*12d0*/  LEA.HI R3, R3, R0, RZ, 0x4 ;  /* 0x0000000003037211 */ /* 0x000fc400078f20ff */
[----:B------:R-:W-:Y:S02]  /*12e0*/  LEA.HI R15, R15, R12, RZ, 0x4 ;  /* 0x0000000c0f0f7211 */ /* 0x000fe400078f20ff */
[----:B------:R-:W-:Y:S02]  /*12f0*/  LEA.HI R17, R17, R8, RZ, 0x4 ;  /* 0x0000000811117211 */ /* 0x000fe400078f20ff */
[----:B------:R-:W-:Y:S02]  /*1300*/  LOP3.LUT R3, R3, 0x1ffffff0, RZ, 0xc0, !PT ;  /* 0x1ffffff003037812 */ /* 0x000fe400078ec0ff */
[----:B------:R-:W-:Y:S02]  /*1310*/  LOP3.LUT R15, R15, 0x1ffffff0, RZ, 0xc0, !PT ;  /* 0x1ffffff00f0f7812 */ /* 0x000fe400078ec0ff */
[----:B------:R-:W-:Y:S02]  /*1320*/  LOP3.LUT R17, R17, 0x1ffffff0, RZ, 0xc0, !PT ;  /* 0x1ffffff011117812 */ /* 0x000fe400078ec0ff */
[----:B------:R-:W-:Y:S01]  /*1330*/  IADD3 R0, R0, -R3, RZ ;  /* 0x8000000300007210 */ /* 0x000fe20007ffe0ff */
[----:B------:R-:W-:Y:S01]  /*1340*/  IMAD.IADD R12, R12, 0x1, -R15 ;  /* 0x000000010c0c7824 */ /* 0x000fe200078e0a0f */
[--C-:B------:R-:W-:Y:S01]  /*1350*/  SHF.R.S32.HI R18, RZ, 0x2, R4.reuse ;  /* 0x00000002ff127819 */ /* 0x100fe20000011404 */
[----:B------:R-:W-:Y:S01]  /*1360*/  IMAD.IADD R17, R8, 0x1, -R17 ;  /* 0x0000000108117824 */ /* 0x000fe200078e0a11 */
[----:B------:R-:W-:Y:S01]  /*1370*/  SHF.R.S32.HI R19, RZ, 0x1f, R4 ;  /* 0x0000001fff137819 */ /* 0x000fe20000011404 */
[----:B------:R-:W-:Y:S01]  /*1380*/  IMAD R4, R0, 0x8, R5 ;  /* 0x0000000800047824 */ /* 0x000fe200078e0205 */
[----:B------:R-:W-:Y:S01]  /*1390*/  LEA R6, R6, R7, 0x3 ;  /* 0x0000000706067211 */ /* 0x000fe200078e18ff */
[----:B------:R-:W-:Y:S01]  /*13a0*/  IMAD R3, R12, 0x8, R13 ;  /* 0x000000080c037824 */ /* 0x000fe200078e020d */
[----:B------:R-:W-:-:S02]  /*13b0*/  LEA R0, R17, R14, 0x3 ;  /* 0x0000000e11007211 */ /* 0x000fc400078e18ff */
[----:B------:R-:W-:Y:S01]  /*13c0*/  LEA.HI R19, R19, R18, RZ, 0x3 ;  /* 0x0000001213137211 */ /* 0x000fe200078f18ff */
[----:B------:R1:W-:Y:S01]  /*13d0*/  STL [R1+0x14], R6 ;  /* 0x0000140601007387 */ /* 0x0003e20000100800 */
[----:B------:R-:W-:Y:S02]  /*13e0*/  LOP3.LUT R7, R16, 0x1, RZ, 0xfc, !PT ;  /* 0x0000000110077812 */ /* 0x000fe400078efcff */
[----:B------:R-:W-:Y:S01]  /*13f0*/  LOP3.LUT R19, R19, 0xfffffff8, RZ, 0xc0, !PT ;  /* 0xfffffff813137812 */ /* 0x000fe200078ec0ff */
[----:B------:R2:W-:Y:S01]  /*1400*/  STL [R1+0x10], R4 ;  /* 0x0000100401007387 */ /* 0x0005e20000100800 */
[----:B------:R-:W-:Y:S02]  /*1410*/  MOV R199, RZ ;  /* 0x000000ff00c77202 */ /* 0x000fe40000000f00 */
[----:B------:R-:W-:Y:S01]  /*1420*/  IADD3 R19, R21, R19, -R18 ;  /* 0x0000001315137210 */ /* 0x000fe20007ffe812 */
[----:B------:R3:W-:Y:S01]  /*1430*/  STL [R1+0xc], R3 ;  /* 0x00000c0301007387 */ /* 0x0007e20000100800 */
[----:B-1----:R-:W-:-:S03]  /*1440*/  IMAD.MOV.U32 R6, RZ, RZ, RZ ;  /* 0x000000ffff067224 */ /* 0x002fc600078e00ff */
[----:B------:R1:W-:Y:S01]  /*1450*/  STL [R1+0x8], R0 ;  /* 0x0000080001007387 */ /* 0x0003e20000100800 */
[----:B------:R-:W-:Y:S01]  /*1460*/  IMAD R8, R20, -0x40, R19 ;  /* 0xffffffc014087824 */ /* 0x000fe200078e0213 */
[----:B--2---:R-:W-:Y:S01]  /*1470*/  CS2R R4, SRZ ;  /* 0x0000000000047805 */ /* 0x004fe2000001ff00 */
[----:B---3--:R-:W-:Y:S01]  /*1480*/  IMAD.SHL.U32 R3, R23, 0x4, RZ ;  /* 0x0000000417037824 */ /* 0x008fe200078e00ff */
[----:B-1----:R-:W-:-:S03]  /*1490*/  SHF.R.S32.HI R0, RZ, 0x7, R22 ;  /* 0x00000007ff007819 */ /* 0x002fc60000011416 */
[----:B------:R-:W-:Y:S02]  /*14a0*/  IMAD R3, R3, 0x4, R2 ;  /* 0x0000000403037824 */ /* 0x000fe400078e0202 */
[----:B------:R1:W-:Y:S05]  /*14b0*/  STL [R1], R0 ;  /* 0x0000000001007387 */ /* 0x0003ea0000100800 */
.L_x_126:
[----:B------:R-:W-:Y:S01]  /*14c0*/  ISETP.NE.AND P0, PT, R7, 0x3, PT ;  /* 0x000000030700780c */ /* 0x000fe20003f05270 */
[----:B------:R-:W-:-:S12]  /*14d0*/  YIELD ;  /* 0x0000000000007946 */ /* 0x000fd80003800000 */
[----:B------:R-:W-:Y:S05]  /*14e0*/  @!P0 BRA `(.L_x_116) ;  /* 0x0000000000048947 */ /* 0x000fea0003800000 */
[----:B------:R-:W-:Y:S01]  /*14f0*/  BPT.TRAP 0x1 ;  /* 0x000000040000795c */ /* 0x000fe20000300000 */
.L_x_116:
[----:B------:R-:W-:Y:S01]  /*1500*/  IMAD R21, R4, 0x8, R2 ;  /* 0x0000000804157824 */ /* 0x000fe200078e0202 */
[----:B------:R-:W-:-:S04]  /*1510*/  SHF.L.U32 R20, R5, 0x1f, RZ ;  /* 0x0000001f05147819 */ /* 0x000fc800000006ff */
[----:B------:R2:W3:Y:S01]  /*1520*/  SYNCS.PHASECHK.TRANS64.TRYWAIT P1, [R21+URZ+0x30c10], R20 ;  /* 0x030c1014150075a7 */ /* 0x0004e2000802017f */
[----:B------:R-:W-:Y:S05]  /*1530*/  @!P0 BRA `(.L_x_117) ;  /* 0x0000000000048947 */ /* 0x000fea0003800000 */
[----:B------:R-:W-:Y:S01]  /*1540*/  BPT.TRAP 0x1 ;  /* 0x000000040000795c */ /* 0x000fe20000300000 */
.L_x_117:
[----:B-1----:R-:W-:-:S04]  /*1550*/  IADD3 R0, R2, 0x10000, RZ ;  /* 0x0001000002007810 */ /* 0x002fc80007ffe0ff */
[----:B------:R-:W-:-:S04]  /*1560*/  SHF.R.U32.HI R0, RZ, 0x4, R0 ;  /* 0x00000004ff007819 */ /* 0x000fc80000011600 */
[----:B------:R-:W-:Y:S01]  /*1570*/  LOP3.LUT R0, R0, 0x3fff, RZ, 0xc0, !PT ;  /* 0x00003fff00007812 */ /* 0x000fe200078ec0ff */
[----:B---3--:R-:W-:Y:S06]  /*1580*/  @P1 BRA `(.L_x_118) ;  /* 0x0000000000081947 */ /* 0x008fec0003800000 */
[----:B------:R-:W1:Y:S02]  /*1590*/  SYNCS.PHASECHK.TRANS64.TRYWAIT P1, [R21+URZ+0x30c10], R20 ;  /* 0x030c1014150075a7 */ /* 0x000e64000802017f */
[----:B-1----:R-:W-:Y:S05]  /*15a0*/  @!P1 BRA `(.L_x_119) ;  /* 0x0000008000209947 */ /* 0x002fea0003800000 */
.L_x_118:
        /* <DEDUP_REMOVED lines=64> */
.L_x_120:
[----:B------:R1:W1:Y:S01]  /*19b0*/  SYNCS.PHASECHK.TRANS64.TRYWAIT P1, [R21+URZ+0x30c30], R20 ;  /* 0x030c3014150075a7 */ /* 0x000262000802017f */
[----:B------:R-:W-:Y:S05]  /*19c0*/  @!P0 BRA `(.L_x_121) ;  /* 0x0000000000048947 */ /* 0x000fea0003800000 */
[----:B------:R-:W-:Y:S01]  /*19d0*/  BPT.TRAP 0x1 ;  /* 0x000000040000795c */ /* 0x000fe20000300000 */
.L_x_121:
[----:B-1----:R-:W-:Y:S05]  /*19e0*/  @P1 BRA `(.L_x_122) ;  /* 0x0000000000081947 */ /* 0x002fea0003800000 */
[----:B------:R-:W1:Y:S02]  /*19f0*/  SYNCS.PHASECHK.TRANS64.TRYWAIT P1, [R21+URZ+0x30c30], R20 ;  /* 0x030c3014150075a7 */ /* 0x000e64000802017f */
[----:B-1----:R-:W-:Y:S05]  /*1a00*/  @!P1 BRA `(.L_x_123) ;  /* 0x0000007c001c9947 */ /* 0x002fea0003800000 */
.L_x_122:
        /* <DEDUP_REMOVED lines=35> */
[----:B------:R-:W-:Y:S01]  /*1c40*/  FMUL.FTZ R106, R106, UR10 ;  /* 0x0000000a6a6a7c20 */ /* 0x000fe20008410000 */
[----:B------:R-:W-:Y:S01]  /*1c50*/  HGMMA.64x128x16.F32 R24, gdesc[UR4], RZ, !UPT, gsb0 ;  /* 0x01e00000041879f0 */ /* 0x000fe2000c0008ff */
[----:B------:R-:W-:Y:S01]  /*1c60*/  UIADD3 UR6, UR8, 0x2, URZ ;  /* 0x0000000208067890 */ /* 0x000fe2000fffe03f */
[----:B------:R-:W-:Y:S01]  /*1c70*/  STL [R1+0xa8], R198 ;  /* 0x0000a8c601007387 */ /* 0x000fe20000100800 */
[----:B------:R-:W-:Y:S01]  /*1c80*/  UIADD3 UR4, UR9, 0x2, URZ ;  /* 0x0000000209047890 */ /* 0x000fe2000fffe03f */
[----:B-1----:R-:W-:Y:S01]  /*1c90*/  MUFU.TANH R11, R92 ;  /* 0x0000005c000b7308 */ /* 0x002fe20000002400 */
[----:B------:R-:W-:Y:S01]  /*1ca0*/  UMOV UR7, 0x40000040 ;  /* 0x4000004000077882 */ /* 0x000fe20000000000 */
[----:B------:R-:W-:Y:S01]  /*1cb0*/  UMOV UR5, 0x40000040 ;  /* 0x4000004000057882 */ /* 0x000fe20000000000 */
[----:B------:R-:W-:Y:S01]  /*1cc0*/  STL [R1+0xa4], R197 ;  /* 0x0000a4c501007387 */ /* 0x000fe20000100800 */
[----:B------:R-:W-:Y:S01]  /*1cd0*/  FMUL.FTZ R109, R109, UR10 ;  /* 0x0000000a6d6d7c20 */ /* 0x000fe20008410000 */
[----:B------:R-:W-:Y:S01]  /*1ce0*/  FMUL.FTZ R236, R89, UR10 ;  /* 0x0000000a59ec7c20 */ /* 0x000fe20008410000 */
[----:B------:R-:W-:Y:S01]  /*1cf0*/  FMUL.FTZ R232, R88, UR10 ;  /* 0x0000000a58e87c20 */ /* 0x000fe20008410000 */
[----:B------:R-:W-:Y:S01]  /*1d00*/  STL [R1+0xa0], R196 ;  /* 0x0000a0c401007387 */ /* 0x000fe20000100800 */
[----:B------:R-:W1:Y:S01]  /*1d10*/  MUFU.TANH R17, R17 ;  /* 0x0000001100117308 */ /* 0x000e620000002400 */
[----:B------:R-:W-:Y:S01]  /*1d20*/  FMUL.FTZ R108, R108, UR10 ;  /* 0x0000000a6c6c7c20 */ /* 0x000fe20008410000 */
[C---:B------:R-:W-:Y:S01]  /*1d30*/  ISETP.GT.AND P2, PT, R8.reuse, RZ, PT ;  /* 0x000000ff0800720c */ /* 0x040fe20003f44270 */
[----:B------:R-:W-:Y:S01]  /*1d40*/  STL [R1+0x9c], R195 ;  /* 0x00009cc301007387 */ /* 0x000fe20000100800 */
[----:B------:R-:W-:Y:S01]  /*1d50*/  ISETP.GT.AND P1, PT, R8, 0x8, PT ;  /* 0x000000080800780c */ /* 0x000fe20003f24270 */
[----:B------:R-:W-:Y:S01]  /*1d60*/  FMUL.FTZ R235, R90, UR10 ;  /* 0x0000000a5aeb7c20 */ /* 0x000fe20008410000 */
[----:B------:R-:W-:Y:S01]  /*1d70*/  FMUL.FTZ R231, R91, UR10 ;  /* 0x0000000a5be77c20 */ /* 0x000fe20008410000 */
[----:B------:R-:W-:Y:S01]  /*1d80*/  STL [R1+0x98], R194 ;  /* 0x000098c201007387 */ /* 0x000fe20000100800 */
[----:B------:R-:W2:Y:S01]  /*1d90*/  MUFU.TANH R19, R19 ;  /* 0x0000001300137308 */ /* 0x000ea20000002400 */
[----:B------:R-:W-:Y:S01]  /*1da0*/  FMUL.FTZ R101, R101, UR10 ;  /* 0x0000000a65657c20 */ /* 0x000fe20008410000 */
[----:B------:R-:W-:Y:S01]  /*1db0*/  FMUL.FTZ R113, R113, UR10 ;  /* 0x0000000a71717c20 */ /* 0x000fe20008410000 */
[----:B------:R-:W-:Y:S01]  /*1dc0*/  STL [R1+0x94], R193 ;  /* 0x000094c101007387 */ /* 0x000fe20000100800 */
[----:B------:R-:W-:Y:S01]  /*1dd0*/  ULDC UR11, c[0x0][0x744] ;  /* 0x0001d100000b7ab9 */ /* 0x000fe20000000800 */
[----:B------:R-:W-:Y:S01]  /*1de0*/  FMUL.FTZ R110, R110, UR10 ;  /* 0x0000000a6e6e7c20 */ /* 0x000fe20008410000 */
[----:B------:R-:W-:Y:S01]  /*1df0*/  FMUL.FTZ R114, R114, UR10 ;  /* 0x0000000a72727c20 */ /* 0x000fe20008410000 */
[----:B------:R-:W-:Y:S01]  /*1e00*/  STL [R1+0x90], R192 ;  /* 0x000090c001007387 */ /* 0x000fe20000100800 */
[----:B------:R-:W3:Y:S01]  /*1e10*/  MUFU.TANH R18, R18 ;  /* 0x0000001200127308 */ /* 0x000ee20000002400 */
[----:B-1----:R-:W-:Y:S01]  /*1e20*/  FSEL R90, R17, -INF , P2 ;  /* 0xff800000115a7808 */ /* 0x002fe20001000000 */
[----:B------:R-:W-:Y:S01]  /*1e30*/  FMUL.FTZ R102, R102, UR10 ;  /* 0x0000000a66667c20 */ /* 0x000fe20008410000 */
[----:B------:R-:W-:Y:S01]  /*1e40*/  STL [R1+0x8c], R191 ;  /* 0x00008cbf01007387 */ /* 0x000fe20000100800 */
[----:B------:R-:W-:Y:S01]  /*1e50*/  FMUL.FTZ R107, R107, UR10 ;  /* 0x0000000a6b6b7c20 */ /* 0x000fe20008410000 */
[----:B------:R-:W-:Y:S01]  /*1e60*/  FMUL.FTZ R234, R94, UR10 ;  /* 0x0000000a5eea7c20 */ /* 0x000fe20008410000 */
[----:B------:R-:W-:Y:S01]  /*1e70*/  FMUL.FTZ R112, R112, UR10 ;  /* 0x0000000a70707c20 */ /* 0x000fe20008410000 */
[----:B------:R-:W-:Y:S01]  /*1e80*/  STL [R1+0x88], R190 ;  /* 0x000088be01007387 */ /* 0x000fe20000100800 */
[----:B------:R-:W1:Y:S01]  /*1e90*/  MUFU.TANH R20, R20 ;  /* 0x0000001400147308 */ /* 0x000e620000002400 */
[----:B--2---:R-:W-:Y:S01]  /*1ea0*/  FSEL R91, R19, -INF , P1 ;  /* 0xff800000135b7808 */ /* 0x004fe20000800000 */
[----:B------:R-:W-:Y:S01]  /*1eb0*/  FMUL.FTZ R116, R116, UR10 ;  /* 0x0000000a74747c20 */ /* 0x000fe20008410000 */
[----:B------:R2:W-:Y:S01]  /*1ec0*/  STL [R1+0x84], R189 ;  /* 0x000084bd01007387 */ /* 0x0005e20000100800 */
[----:B------:R-:W-:Y:S01]  /*1ed0*/  FMUL.FTZ R93, R93, UR10 ;  /* 0x0000000a5d5d7c20 */ /* 0x000fe20008410000 */
[----:B------:R-:W-:Y:S01]  /*1ee0*/  FMUL.FTZ R237, R97, UR10 ;  /* 0x0000000a61ed7c20 */ /* 0x000fe20008410000 */
[----:B------:R-:W-:Y:S01]  /*1ef0*/  FMUL.FTZ R103, R103, UR10 ;  /* 0x0000000a67677c20 */ /* 0x000fe20008410000 */
[----:B------:R-:W4:Y:S01]  /*1f00*/  SHFL.IDX PT, R92, R202, R10, 0x1f ;  /* 0x00001f0aca5c7589 */ /* 0x000f2200000e0000 */
[----:B------:R-:W1:Y:S01]  /*1f10*/  MUFU.TANH R21, R21 ;  /* 0x0000001500157308 */ /* 0x000e620000002400 */
[----:B------:R-:W-:Y:S01]  /*1f20*/  FMUL.FTZ R111, R111, UR10 ;  /* 0x0000000a6f6f7c20 */ /* 0x000fe20008410000 */
[----:B------:R-:W-:Y:S01]  /*1f30*/  FMUL.FTZ R118, R118, UR10 ;  /* 0x0000000a76767c20 */ /* 0x000fe20008410000 */
[----:B------:R-:W-:Y:S01]  /*1f40*/  STL [R1+0x80], R188 ;  /* 0x000080bc01007387 */ /* 0x000fe20000100800 */
[----:B------:R-:W-:Y:S01]  /*1f50*/  FMUL.FTZ R95, R95, UR10 ;  /* 0x0000000a5f5f7c20 */ /* 0x000fe20008410000 */
[----:B------:R-:W-:Y:S01]  /*1f60*/  FMUL.FTZ R129, R129, UR10 ;  /* 0x0000000a81817c20 */ /* 0x000fe20008410000 */
[----:B------:R-:W-:Y:S01]  /*1f70*/  FMUL.FTZ R217, R135, UR10 ;  /* 0x0000000a87d97c20 */ /* 0x000fe20008410000 */
[----:B------:R3:W-:Y:S01]  /*1f80*/  STL [R1+0x7c], R187 ;  /* 0x00007cbb01007387 */ /* 0x0007e20000100800 */
[----:B--2---:R2:W-:Y:S01]  /*1f90*/  MUFU.TANH R189, R106 ;  /* 0x0000006a00bd7308 */ /* 0x0045e20000002400 */
[----:B------:R-:W-:Y:S01]  /*1fa0*/  FMUL.FTZ R126, R126, UR10 ;  /* 0x0000000a7e7e7c20 */ /* 0x000fe20008410000 */
[----:B------:R-:W-:Y:S01]  /*1fb0*/  FMUL.FTZ R96, R96, UR10 ;  /* 0x0000000a60607c20 */ /* 0x000fe20008410000 */
[----:B------:R-:W-:Y:S01]  /*1fc0*/  STL [R1+0x78], R186 ;  /* 0x000078ba01007387 */ /* 0x000fe20000100800 */
[----:B------:R-:W-:Y:S01]  /*1fd0*/  FMUL.FTZ R99, R99, UR10 ;  /* 0x0000000a63637c20 */ /* 0x000fe20008410000 */
[----:B------:R-:W-:Y:S01]  /*1fe0*/  FMUL.FTZ R105, R105, UR10 ;  /* 0x0000000a69697c20 */ /* 0x000fe20008410000 */
[----:B------:R-:W-:Y:S01]  /*1ff0*/  FMUL.FTZ R122, R122, UR10 ;  /* 0x0000000a7a7a7c20 */ /* 0x000fe20008410000 */
[----:B------:R1:W-:Y:S01]  /*2000*/  STL [R1+0x74], R185 ;  /* 0x000074b901007387 */ /* 0x0003e20000100800 */
[----:B------:R-:W1:Y:S01]  /*2010*/  MUFU.TANH R200, R200 ;  /* 0x000000c800c87308 */ /* 0x000e620000002400 */
[----:B--2---:R-:W-:-:S02]  /*2020*/  VIADD R106, R10, 0x4 ;  /* 0x000000040a6a7836 */ /* 0x004fc40000000000 */
[----:B------:R-:W-:Y:S01]  /*2030*/  FMUL.FTZ R100, R100, UR10 ;  /* 0x0000000a64647c20 */ /* 0x000fe20008410000 */
[----:B------:R-:W-:Y:S01]  /*2040*/  STL [R1+0x70], R184 ;  /* 0x000070b801007387 */ /* 0x000fe20000100800 */
[----:B------:R-:W-:Y:S01]  /*2050*/  FMUL.FTZ R233, R98, UR10 ;  /* 0x0000000a62e97c20 */ /* 0x000fe20008410000 */
[----:B------:R-:W-:Y:S01]  /*2060*/  FMUL.FTZ R128, R128, UR10 ;  /* 0x0000000a80807c20 */ /* 0x000fe20008410000 */
[----:B------:R-:W-:Y:S01]  /*2070*/  FMUL.FTZ R132, R132, UR10 ;  /* 0x0000000a84847c20 */ /* 0x000fe20008410000 */
[----:B------:R-:W2:Y:S01]  /*2080*/  SHFL.IDX PT, R89, R202, R106, 0x1f ;  /* 0x00001f6aca597589 */ /* 0x000ea200000e0000 */
[----:B---3--:R3:W-:Y:S01]  /*2090*/  MUFU.TANH R187, R108 ;  /* 0x0000006c00bb7308 */ /* 0x0087e20000002400 */
[----:B----4-:R-:W-:Y:S01]  /*20a0*/  FFMA.FTZ R91, R91, UR11, -R92 ;  /* 0x0000000b5b5b7c23 */ /* 0x010fe2000801085c */
[----:B------:R-:W-:Y:S01]  /*20b0*/  FMUL.FTZ R104, R104, UR10 ;  /* 0x0000000a68687c20 */ /* 0x000fe20008410000 */
[----:B------:R-:W-:Y:S01]  /*20c0*/  STL [R1+0x6c], R183 ;  /* 0x00006cb701007387 */ /* 0x000fe20000100800 */
[----:B------:R-:W-:Y:S01]  /*20d0*/  FMUL.FTZ R117, R117, UR10 ;  /* 0x0000000a75757c20 */ /* 0x000fe20008410000 */
[----:B------:R-:W-:Y:S01]  /*20e0*/  FMUL.FTZ R119, R119, UR10 ;  /* 0x0000000a77777c20 */ /* 0x000fe20008410000 */
[----:B------:R-:W-:Y:S01]  /*20f0*/  FMUL.FTZ R131, R131, UR10 ;  /* 0x0000000a83837c20 */ /* 0x000fe20008410000 */
[----:B------:R-:W-:Y:S01]  /*2100*/  STL [R1+0x68], R182 ;  /* 0x000068b601007387 */ /* 0x000fe20000100800 */
[----:B-1----:R1:W-:Y:S01]  /*2110*/  MUFU.TANH R185, R109 ;  /* 0x0000006d00b97308 */ /* 0x0023e20000002400 */
[----:B---3--:R-:W-:Y:S01]  /*2120*/  IADD3 R108, R10, 0xc, RZ ;  /* 0x0000000c0a6c7810 */ /* 0x008fe20007ffe0ff */
[----:B------:R-:W-:Y:S01]  /*2130*/  FMUL.FTZ R121, R121, UR10 ;  /* 0x0000000a79797c20 */ /* 0x000fe20008410000 */
[----:B------:R3:W-:Y:S01]  /*2140*/  STL [R1+0x64], R181 ;  /* 0x000064b501007387 */ /* 0x0007e20000100800 */
[----:B------:R-:W-:Y:S01]  /*2150*/  FMUL.FTZ R127, R127, UR10 ;  /* 0x0000000a7f7f7c20 */ /* 0x000fe20008410000 */
[----:B------:R-:W-:Y:S01]  /*2160*/  FMUL.FTZ R115, R115, UR10 ;  /* 0x0000000a73737c20 */ /* 0x000fe20008410000 */
[----:B------:R-:W-:Y:S01]  /*2170*/  LEA R203, R4, R203, 0xa ;  /* 0x000000cb04cb7211 */ /* 0x000fe200078e50ff */
[----:B------:R-:W-:Y:S01]  /*2180*/  STL [R1+0x60], R180 ;  /* 0x000060b401007387 */ /* 0x000fe20000100800 */
[----:B------:R4:W-:Y:S01]  /*2190*/  MUFU.TANH R194, R101 ;  /* 0x0000006500c27308 */ /* 0x0009e20000002400 */
[----:B-1----:R-:W-:-:S02]  /*21a0*/  VIADD R109, R10, 0x8 ;  /* 0x000000080a6d7836 */ /* 0x002fc40000000000 */
[----:B------:R-:W-:Y:S01]  /*21b0*/  FMUL.FTZ R130, R130, UR10 ;  /* 0x0000000a82827c20 */ /* 0x000fe20008410000 */
[----:B------:R-:W-:Y:S01]  /*21c0*/  STL [R1+0x5c], R179 ;  /* 0x00005cb301007387 */ /* 0x000fe20000100800 */
[----:B------:R-:W-:Y:S01]  /*21d0*/  FMUL.FTZ R120, R120, UR10 ;  /* 0x0000000a78787c20 */ /* 0x000fe20008410000 */
[----:B------:R-:W-:Y:S01]  /*21e0*/  FMUL.FTZ R123, R123, UR10 ;  /* 0x0000000a7b7b7c20 */ /* 0x000fe20008410000 */
[----:B------:R-:W-:Y:S01]  /*21f0*/  FMUL.FTZ R124, R124, UR10 ;  /* 0x0000000a7c7c7c20 */ /* 0x000fe20008410000 */
[----:B------:R-:W1:Y:S01]  /*2200*/  SHFL.IDX PT, R88, R202, R109, 0x1f ;  /* 0x00001f6dca587589 */ /* 0x000e6200000e0000 */
[----:B---3--:R3:W-:Y:S01]  /*2210*/  MUFU.TANH R181, R113 ;  /* 0x0000007100b57308 */ /* 0x0087e20000002400 */
[----:B------:R-:W-:Y:S01]  /*2220*/  FMUL.FTZ R125, R125, UR10 ;  /* 0x0000000a7d7d7c20 */ /* 0x000fe20008410000 */
[----:B------:R-:W-:Y:S01]  /*2230*/  FMUL.FTZ R133, R133, UR10 ;  /* 0x0000000a85857c20 */ /* 0x000fe20008410000 */
[----:B----4-:R-:W-:Y:S01]  /*2240*/  SHFL.IDX PT, R101, R202, R108, 0x1f ;  /* 0x00001f6cca657589 */ /* 0x010fe200000e0000 */
[----:B------:R-:W-:Y:S01]  /*2250*/  FMUL.FTZ R218, R134, UR10 ;  /* 0x0000000a86da7c20 */ /* 0x000fe20008410000 */
[----:B------:R-:W-:Y:S01]  /*2260*/  R2UR UR10, R203 ;  /* 0x00000000cb0a72ca */ /* 0x000fe200000e0000 */
[----:B------:R-:W-:Y:S01]  /*2270*/  FFMA.FTZ R19, -R19, R19, 1 ;  /* 0x3f80000013137423 */ /* 0x000fe20000010113 */
[----:B------:R-:W-:Y:S01]  /*2280*/  STL [R1+0x58], R178 ;  /* 0x000058b201007387 */ /* 0x000fe20000100800 */
[----:B------:R-:W4:Y:S01]  /*2290*/  MUFU.TANH R201, R201 ;  /* 0x000000c900c97308 */ /* 0x000f220000002400 */
[----:B---3--:R-:W-:Y:S01]  /*22a0*/  FFMA.FTZ R113, R90, UR11, -R92 ;  /* 0x0000000b5a717c23 */ /* 0x008fe2000801085c */
[----:B------:R-:W-:Y:S01]  /*22b0*/  FSEL R90, R18, -INF , P2 ;  /* 0xff800000125a7808 */ /* 0x000fe20001000000 */
[----:B------:R-:W-:Y:S01]  /*22c0*/  STL [R1+0x54], R177 ;  /* 0x000054b101007387 */ /* 0x000fe20000100800 */
[C---:B------:R-:W-:Y:S01]  /*22d0*/  FSEL R92, R20.reuse, -INF , P1 ;  /* 0xff800000145c7808 */ /* 0x040fe20000800000 */
[----:B------:R-:W-:-:S02]  /*22e0*/  FFMA.FTZ R20, -R20, R20, 1 ;  /* 0x3f80000014147423 */ /* 0x000fc40000010114 */
[--C-:B--2---:R-:W-:Y:S01]  /*22f0*/  FFMA.FTZ R90, R90, UR11, -R89.reuse ;  /* 0x0000000b5a5a7c23 */ /* 0x104fe20008010859 */
[----:B------:R2:W-:Y:S01]  /*2300*/  MUFU.TANH R186, R110 ;  /* 0x0000006e00ba7308 */ /* 0x0005e20000002400 */
[----:B------:R-:W-:Y:S01]  /*2310*/  FFMA.FTZ R92, R92, UR11, -R89 ;  /* 0x0000000b5c5c7c23 */ /* 0x000fe20008010859 */
[----:B------:R-:W-:Y:S01]  /*2320*/  FSEL R89, R21, -INF , P2 ;  /* 0xff80000015597808 */ /* 0x000fe20001000000 */
[----:B------:R-:W-:Y:S04]  /*2330*/  STL [R1+0x50], R176 ;  /* 0x000050b001007387 */ /* 0x000fe80000100800 */
[----:B------:R-:W-:Y:S01]  /*2340*/  STL [R1+0x4c], R175 ;  /* 0x00004caf01007387 */ /* 0x000fe20000100800 */
[----:B------:R-:W-:Y:S01]  /*2350*/  MUFU.TANH R221, R221 ;  /* 0x000000dd00dd7308 */ /* 0x000fe20000002400 */
[----:B--2---:R-:W-:-:S02]  /*2360*/  VIADD R110, R10, 0x14 ;  /* 0x000000140a6e7836 */ /* 0x004fc40000000000 */
[----:B------:R-:W-:Y:S04]  /*2370*/  STL [R1+0x48], R174 ;  /* 0x000048ae01007387 */ /* 0x000fe80000100800 */
[----:B------:R-:W-:Y:S01]  /*2380*/  SHFL.IDX PT, R94, R202, R110, 0x1f ;  /* 0x00001f6eca5e7589 */ /* 0x000fe200000e0000 */
[----:B------:R2:W-:Y:S03]  /*2390*/  MUFU.TANH R182, R114 ;  /* 0x0000007200b67308 */ /* 0x0005e60000002400 */
[----:B------:R-:W-:Y:S04]  /*23a0*/  STL [R1+0x44], R173 ;  /* 0x000044ad01007387 */ /* 0x000fe80000100800 */
[----:B------:R-:W-:Y:S01]  /*23b0*/  STL [R1+0x40], R172 ;  /* 0x000040ac01007387 */ /* 0x000fe20000100800 */
[----:B------:R1:W-:Y:S01]  /*23c0*/  MUFU.TANH R193, R102 ;  /* 0x0000006600c17308 */ /* 0x0003e20000002400 */
[----:B--2---:R-:W-:Y:S01]  /*23d0*/  VIADD R114, R10, 0x1c ;  /* 0x0000001c0a727836 */ /* 0x004fe20000000000 */
[----:B------:R-:W-:-:S02]  /*23e0*/  WARPGROUP.DEPBAR.LE gsb0, 0x0 ;  /* 0x00008000000079c5 */ /* 0x000fc40000010000 */
[----:B------:R-:W-:Y:S01]  /*23f0*/  WARPGROUP.ARRIVE ;  /* 0x00000000000079c5 */ /* 0x000fe20000000000 */
[----:B------:R-:W-:Y:S03]  /*2400*/  STL [R1+0x3c], R171 ;  /* 0x00003cab01007387 */ /* 0x000fe60000100800 */
[----:B------:R-:W-:Y:S01]  /*2410*/  MUFU.TANH R219, R219 ;  /* 0x000000db00db7308 */ /* 0x000fe20000002400 */
[--C-:B-1----:R-:W-:Y:S01]  /*2420*/  FFMA.FTZ R102, R89, UR11, -R88.reuse ;  /* 0x0000000b59667c23 */ /* 0x102fe20008010858 */
[----:B------:R-:W-:Y:S01]  /*2430*/  HGMMA.64x128x16.F32 R24, gdesc[UR4], R24, gsb0 ;  /* 0x01e00000041879f0 */ /* 0x000fe20008000818 */
[----:B------:R-:W-:Y:S01]  /*2440*/  UIADD3 UR6, UR8, 0x4, URZ ;  /* 0x0000000408067890 */ /* 0x000fe2000fffe03f */
[----:B------:R-:W-:Y:S01]  /*2450*/  FSEL R89, R200, -INF , P1 ;  /* 0xff800000c8597808 */ /* 0x000fe20000800000 */
[----:B------:R-:W-:Y:S01]  /*2460*/  UIADD3 UR4, UR9, 0x4, URZ ;  /* 0x0000000409047890 */ /* 0x000fe2000fffe03f */
[----:B------:R-:W-:Y:S01]  /*2470*/  STL [R1+0x38], R170 ;  /* 0x000038aa01007387 */ /* 0x000fe20000100800 */
[----:B------:R-:W-:Y:S01]  /*2480*/  UMOV UR7, 0x40000040 ;  /* 0x4000004000077882 */ /* 0x000fe20000000000 */
[----:B------:R-:W-:Y:S01]  /*2490*/  UMOV UR5, 0x40000040 ;  /* 0x4000004000057882 */ /* 0x000fe20000000000 */
[----:B------:R-:W-:Y:S01]  /*24a0*/  MUFU.TANH R188, R107 ;  /* 0x0000006b00bc7308 */ /* 0x000fe20000002400 */
[----:B------:R-:W-:Y:S01]  /*24b0*/  FFMA.FTZ R97, R89, UR11, -R88 ;  /* 0x0000000b59617c23 */ /* 0x000fe20008010858 */
[----:B----4-:R-:W-:Y:S01]  /*24c0*/  FSEL R88, R201, -INF , P2 ;  /* 0xff800000c9587808 */ /* 0x010fe20001000000 */
[----:B------:R-:W-:Y:S04]  /*24d0*/  STL [R1+0x34], R169 ;  /* 0x000034a901007387 */ /* 0x000fe80000100800 */
[----:B------:R-:W-:Y:S01]  /*24e0*/  SHFL.IDX PT, R135, R22, R108, 0x1f ;  /* 0x00001f6c16877589 */ /* 0x000fe200000e0000 */
[----:B------:R-:W-:Y:S03]  /*24f0*/  MUFU.TANH R228, R228 ;  /* 0x000000e400e47308 */ /* 0x000fe60000002400 */
[----:B------:R-:W-:Y:S04]  /*2500*/  STL [R1+0x30], R168 ;  /* 0x000030a801007387 */ /* 0x000fe80000100800 */
[----:B------:R-:W-:Y:S01]  /*2510*/  STL [R1+0x2c], R9 ;  /* 0x00002c0901007387 */ /* 0x000fe20000100800 */
[----:B------:R1:W-:Y:S03]  /*2520*/  MUFU.EX2 R107, R90 ;  /* 0x0000005a006b7308 */ /* 0x0003e60000000800 */
[----:B------:R-:W-:Y:S04]  /*2530*/  STL [R1+0x28], R7 ;  /* 0x0000280701007387 */ /* 0x000fe80000100800 */
[----:B------:R-:W-:Y:S01]  /*2540*/  SHFL.IDX PT, R205, R22, R114, 0x1f ;  /* 0x00001f7216cd7589 */ /* 0x000fe200000e0000 */
[----:B------:R2:W3:Y:S03]  /*2550*/  MUFU.TANH R184, R112 ;  /* 0x0000007000b87308 */ /* 0x0004e60000002400 */
[----:B-1----:R-:W-:Y:S04]  /*2560*/  SHFL.IDX PT, R90, R202, R114, 0x1f ;  /* 0x00001f72ca5a7589 */ /* 0x002fe800000e0000 */
[----:B------:R-:W-:Y:S01]  /*2570*/  STL [R1+0x24], R6 ;  /* 0x0000240601007387 */ /* 0x000fe20000100800 */
[----:B------:R-:W-:Y:S01]  /*2580*/  MUFU.TANH R230, R230 ;  /* 0x000000e600e67308 */ /* 0x000fe20000002400 */
[----:B--2---:R-:W-:-:S02]  /*2590*/  VIADD R112, R10, 0x10 ;  /* 0x000000100a707836 */ /* 0x004fc40000000000 */
[----:B------:R-:W-:Y:S04]  /*25a0*/  STL [R1+0x20], R5 ;  /* 0x0000200501007387 */ /* 0x000fe80000100800 */
[----:B------:R-:W-:Y:S01]  /*25b0*/  STL [R1+0x1c], R3 ;  /* 0x00001c0301007387 */ /* 0x000fe20000100800 */
[----:B------:R1:W2:Y:S01]  /*25c0*/  MUFU.TANH R179, R116 ;  /* 0x0000007400b37308 */ /* 0x0002a20000002400 */
[----:B---3--:R-:W-:Y:S02]  /*25d0*/  FSEL R214, R184, -INF , P2 ;  /* 0xff800000b8d67808 */ /* 0x008fe40001000000 */
[----:B------:R-:W-:Y:S04]  /*25e0*/  SHFL.IDX PT, R215, R16, R108, 0x1f ;  /* 0x00001f6c10d77589 */ /* 0x000fe800000e0000 */
[----:B------:R-:W3:Y:S01]  /*25f0*/  SHFL.IDX PT, R213, R16, R112, 0x1f ;  /* 0x00001f7010d57589 */ /* 0x000ee200000e0000 */
[----:B------:R-:W-:Y:S03]  /*2600*/  MUFU.TANH R227, R227 ;  /* 0x000000e300e37308 */ /* 0x000fe60000002400 */
[----:B-1----:R-:W-:Y:S04]  /*2610*/  SHFL.IDX PT, R116, R22, R10, 0x1f ;  /* 0x00001f0a16747589 */ /* 0x002fe800000e0000 */
[----:B------:R-:W-:Y:S01]  /*2620*/  STL [R1+0x18], R0 ;  /* 0x0000180001007387 */ /* 0x000fe20000100800 */
[----:B------:R-:W-:Y:S01]  /*2630*/  MUFU.TANH R232, R232 ;  /* 0x000000e800e87308 */ /* 0x000fe20000002400 */
[----:B--2---:R-:W-:-:S02]  /*2640*/  FSEL R208, R179, -INF , P2 ;  /* 0xff800000b3d07808 */ /* 0x004fc40001000000 */
[----:B------:R-:W-:Y:S05]  /*2650*/  SHFL.IDX PT, R225, R13, R109, 0x1f ;  /* 0x00001f6d0de17589 */ /* 0x000fea00000e0000 */
[----:B------:R-:W1:Y:S01]  /*2660*/  MUFU.TANH R235, R235 ;  /* 0x000000eb00eb7308 */ /* 0x000e620000002400 */
[----:B---3--:R-:W-:-:S07]  /*2670*/  FFMA.FTZ R214, R214, UR11, -R213 ;  /* 0x0000000bd6d67c23 */ /* 0x008fce00080108d5 */
[----:B------:R2:W-:Y:S08]  /*2680*/  MUFU.TANH R199, R93 ;  /* 0x0000005d00c77308 */ /* 0x0005f00000002400 */
[----:B------:R3:W-:Y:S01]  /*2690*/  MUFU.TANH R192, R103 ;  /* 0x0000006700c07308 */ /* 0x0007e20000002400 */
[----:B--2---:R-:W2:Y:S01]  /*26a0*/  SHFL.IDX PT, R93, R202, R112, 0x1f ;  /* 0x00001f70ca5d7589 */ /* 0x004ea200000e0000 */
[----:B-1----:R-:W-:-:S06]  /*26b0*/  FSEL R98, R235, -INF , P1 ;  /* 0xff800000eb627808 */ /* 0x002fcc0000800000 */
[----:B------:R1:W-:Y:S01]  /*26c0*/  MUFU.TANH R183, R111 ;  /* 0x0000006f00b77308 */ /* 0x0003e20000002400 */
[----:B---3--:R-:W-:Y:S01]  /*26d0*/  FFMA.FTZ R103, R88, UR11, -R101 ;  /* 0x0000000b58677c23 */ /* 0x008fe20008010865 */
[----:B------:R-:W-:-:S05]  /*26e0*/  FSEL R88, R221, -INF , P1 ;  /* 0xff800000dd587808 */ /* 0x000fca0000800000 */
[----:B------:R-:W-:Y:S01]  /*26f0*/  FFMA.FTZ R101, R88, UR11, -R101 ;  /* 0x0000000b58657c23 */ /* 0x000fe20008010865 */
[----:B------:R-:W-:Y:S01]  /*2700*/  MUFU.TANH R220, R220 ;  /* 0x000000dc00dc7308 */ /* 0x000fe20000002400 */
[----:B-1----:R-:W-:Y:S01]  /*2710*/  VIADD R111, R10, 0x18 ;  /* 0x000000180a6f7836 */ /* 0x002fe20000000000 */
[----:B------:R-:W-:-:S04]  /*2720*/  FSEL R88, R228, -INF , P1 ;  /* 0xff800000e4587808 */ /* 0x000fc80000800000 */
[----:B------:R1:W-:Y:S02]  /*2730*/  SHFL.IDX PT, R89, R202, R111, 0x1f ;  /* 0x00001f6fca597589 */ /* 0x0003e400000e0000 */
[----:B------:R3:W4:Y:S08]  /*2740*/  MUFU.TANH R177, R118 ;  /* 0x0000007600b17308 */ /* 0x0007300000002400 */
[----:B------:R-:W-:Y:S01]  /*2750*/  MUFU.TANH R216, R216 ;  /* 0x000000d800d87308 */ /* 0x000fe20000002400 */
[----:B---3--:R-:W3:Y:S01]  /*2760*/  SHFL.IDX PT, R118, R22, R109, 0x1f ;  /* 0x00001f6d16767589 */ /* 0x008ee200000e0000 */
[----:B-1----:R-:W-:-:S05]  /*2770*/  FSEL R202, R194, -INF , P2 ;  /* 0xff800000c2ca7808 */ /* 0x002fca0001000000 */
[----:B------:R-:W-:Y:S01]  /*2780*/  FFMA.FTZ R202, R202, UR11, -R205 ;  /* 0x0000000bcaca7c23 */ /* 0x000fe200080108cd */
[----:B------:R1:W-:Y:S01]  /*2790*/  MUFU.TANH R197, R95 ;  /* 0x0000005f00c57308 */ /* 0x0003e20000002400 */
[----:B----4-:R-:W-:Y:S01]  /*27a0*/  FSEL R207, R177, -INF , P1 ;  /* 0xff800000b1cf7808 */ /* 0x010fe20000800000 */
[----:B------:R-:W-:Y:S02]  /*27b0*/  WARPGROUP.DEPBAR.LE gsb0, 0x0 ;  /* 0x00008000000079c5 */ /* 0x000fe40000010000 */
[----:B------:R-:W-:-:S04]  /*27c0*/  WARPGROUP.ARRIVE ;  /* 0x00000000000079c5 */ /* 0x000fc80000000000 */
[----:B------:R4:W-:Y:S01]  /*27d0*/  MUFU.TANH R7, R129 ;  /* 0x0000008100077308 */ /* 0x0009e20000002400 */
[C---:B-1----:R-:W-:Y:S01]  /*27e0*/  FSEL R95, R220.reuse, -INF , P2 ;  /* 0xff800000dc5f7808 */ /* 0x042fe20001000000 */
[----:B------:R-:W-:Y:S01]  /*27f0*/  FFMA.FTZ R220, -R220, R220, 1 ;  /* 0x3f800000dcdc7423 */ /* 0x000fe200000101dc */
[----:B------:R-:W-:Y:S01]  /*2800*/  HGMMA.64x128x16.F32 R24, gdesc[UR4], R24, gsb0 ;  /* 0x01e00000041879f0 */ /* 0x000fe20008000818 */
[----:B------:R-:W-:Y:S02]  /*2810*/  UIADD3 UR6, UR8, 0x6, URZ ;  /* 0x0000000608067890 */ /* 0x000fe4000fffe03f */
[----:B--2---:R-:W-:Y:S01]  /*2820*/  FFMA.FTZ R95, R95, UR11, -R93 ;  /* 0x0000000b5f5f7c23 */ /* 0x004fe2000801085d */
[----:B------:R-:W-:Y:S01]  /*2830*/  UIADD3 UR4, UR9, 0x6, URZ ;  /* 0x0000000609047890 */ /* 0x000fe2000fffe03f */
[----:B------:R1:W-:Y:S01]  /*2840*/  MUFU.TANH R169, R126 ;  /* 0x0000007e00a97308 */ /* 0x0003e20000002400 */
[----:B------:R-:W-:Y:S01]  /*2850*/  UMOV UR7, 0x40000040 ;  /* 0x4000004000077882 */ /* 0x000fe20000000000 */
[----:B------:R-:W-:Y:S01]  /*2860*/  UMOV UR5, 0x40000040 ;  /* 0x4000004000057882 */ /* 0x000fe20000000000 */
[----:B----4-:R-:W-:Y:S05]  /*2870*/  SHFL.IDX PT, R129, R22, R110, 0x1f ;  /* 0x00001f6e16817589 */ /* 0x010fea00000e0000 */
[----:B------:R-:W-:Y:S01]  /*2880*/  MUFU.TANH R234, R234 ;  /* 0x000000ea00ea7308 */ /* 0x000fe20000002400 */
[----:B-1----:R-:W-:Y:S07]  /*2890*/  SHFL.IDX PT, R126, R16, R109, 0x1f ;  /* 0x00001f6d107e7589 */ /* 0x002fee00000e0000 */
[----:B------:R1:W2:Y:S08]  /*28a0*/  MUFU.TANH R198, R96 ;  /* 0x0000006000c67308 */ /* 0x0002b00000002400 */
[----:B------:R-:W-:Y:S01]  /*28b0*/  MUFU.TANH R237, R237 ;  /* 0x000000ed00ed7308 */ /* 0x000fe20000002400 */
[----:B-1----:R-:W-:-:S05]  /*28c0*/  FSEL R96, R219, -INF , P2 ;  /* 0xff800000db607808 */ /* 0x002fca0001000000 */
[--C-:B------:R-:W-:Y:S01]  /*28d0*/  FFMA.FTZ R96, R96, UR11, -R94.reuse ;  /* 0x0000000b60607c23 */ /* 0x100fe2000801085e */
[----:B------:R-:W-:Y:S01]  /*28e0*/  FFMA.FTZ R94, R88, UR11, -R94 ;  /* 0x0000000b585e7c23 */ /* 0x000fe2000801085e */
[----:B------:R1:W-:Y:S01]  /*28f0*/  MUFU.TANH R196, R99 ;  /* 0x0000006300c47308 */ /* 0x0003e20000002400 */
[C---:B------:R-:W-:Y:S01]  /*2900*/  FSEL R88, R232.reuse, -INF , P2 ;  /* 0xff800000e8587808 */ /* 0x040fe20001000000 */
[----:B------:R-:W-:Y:S01]  /*2910*/  FFMA.FTZ R232, -R232, R232, 1 ;  /* 0x3f800000e8e87423 */ /* 0x000fe200000101e8 */
[----:B--2---:R-:W-:-:S03]  /*2920*/  FSEL R224, R198, -INF , P2 ;  /* 0xff800000c6e07808 */ /* 0x004fc60001000000 */
[--C-:B------:R-:W-:Y:S01]  /*2930*/  FFMA.FTZ R88, R88, UR11, -R116.reuse ;  /* 0x0000000b58587c23 */ /* 0x100fe20008010874 */
[----:B------:R-:W-:Y:S01]  /*2940*/  FFMA.FTZ R116, R98, UR11, -R116 ;  /* 0x0000000b62747c23 */ /* 0x000fe20008010874 */
[----:B------:R-:W-:Y:S01]  /*2950*/  MUFU.TANH R222, R222 ;  /* 0x000000de00de7308 */ /* 0x000fe20000002400 */
[C---:B-1----:R-:W-:Y:S01]  /*2960*/  FSEL R99, R227.reuse, -INF , P1 ;  /* 0xff800000e3637808 */ /* 0x042fe20000800000 */
[----:B------:R-:W-:Y:S01]  /*2970*/  FFMA.FTZ R227, -R227, R227, 1 ;  /* 0x3f800000e3e37423 */ /* 0x000fe200000101e3 */
[----:B------:R-:W-:-:S05]  /*2980*/  FSEL R98, R11, -INF , P2 ;  /* 0xff8000000b627808 */ /* 0x000fca0001000000 */
[----:B------:R-:W-:Y:S01]  /*2990*/  MUFU.TANH R229, R229 ;  /* 0x000000e500e57308 */ /* 0x000fe20000002400 */
[----:B---3--:R-:W-:-:S07]  /*29a0*/  FFMA.FTZ R98, R98, UR11, -R118 ;  /* 0x0000000b62627c23 */ /* 0x008fce0008010876 */
[----:B------:R-:W-:Y:S08]  /*29b0*/  MUFU.TANH R190, R105 ;  /* 0x0000006900be7308 */ /* 0x000ff00000002400 */
[----:B------:R1:W-:Y:S08]  /*29c0*/  MUFU.TANH R173, R122 ;  /* 0x0000007a00ad7308 */ /* 0x0003f00000002400 */
[----:B------:R2:W-:Y:S01]  /*29d0*/  MUFU.EX2 R105, R92 ;  /* 0x0000005c00697308 */ /* 0x0005e20000000800 */
[----:B-1----:R-:W1:Y:S07]  /*29e0*/  SHFL.IDX PT, R122, R22, R112, 0x1f ;  /* 0x00001f70167a7589 */ /* 0x002e6e00000e0000 */
[----:B------:R3:W4:Y:S01]  /*29f0*/  MUFU.TANH R195, R100 ;  /* 0x0000006400c37308 */ /* 0x0007220000002400 */
[----:B--2---:R-:W-:-:S05]  /*2a00*/  FSEL R92, R230, -INF , P2 ;  /* 0xff800000e65c7808 */ /* 0x004fca0001000000 */
[--C-:B------:R-:W-:Y:S01]  /*2a10*/  FFMA.FTZ R92, R92, UR11, -R90.reuse ;  /* 0x0000000b5c5c7c23 */ /* 0x100fe2000801085a */
[----:B------:R-:W-:Y:S01]  /*2a20*/  FFMA.FTZ R90, R99, UR11, -R90 ;  /* 0x0000000b635a7c23 */ /* 0x000fe2000801085a */
[----:B------:R-:W2:Y:S01]  /*2a30*/  MUFU.TANH R233, R233 ;  /* 0x000000e900e97308 */ /* 0x000ea20000002400 */
[----:B---3--:R-:W-:Y:S01]  /*2a40*/  SHFL.IDX PT, R100, R22, R106, 0x1f ;  /* 0x00001f6a16647589 */ /* 0x008fe200000e0000 */
[----:B------:R-:W-:-:S05]  /*2a50*/  FSEL R99, R199, -INF , P2 ;  /* 0xff800000c7637808 */ /* 0x000fca0001000000 */
[----:B------:R-:W-:Y:S01]  /*2a60*/  FFMA.FTZ R99, R99, UR11, -R135 ;  /* 0x0000000b63637c23 */ /* 0x000fe20008010887 */
[----:B------:R-:W3:Y:S01]  /*2a70*/  MUFU.TANH R236, R236 ;  /* 0x000000ec00ec7308 */ /* 0x000ee20000002400 */
[----:B-1----:R-:W-:Y:S01]  /*2a80*/  FFMA.FTZ R224, R224, UR11, -R122 ;  /* 0x0000000be0e07c23 */ /* 0x002fe2000801087a */
[----:B----4-:R-:W-:-:S06]  /*2a90*/  FSEL R134, R195, -INF , P2 ;  /* 0xff800000c3867808 */ /* 0x010fcc0001000000 */
[----:B------:R1:W-:Y:S08]  /*2aa0*/  MUFU.TANH R9, R128 ;  /* 0x0000008000097308 */ /* 0x0003f00000002400 */
[----:B------:R4:W-:Y:S01]  /*2ab0*/  MUFU.TANH R3, R132 ;  /* 0x0000008400037308 */ /* 0x0009e20000002400 */
[----:B-1----:R-:W-:Y:S07]  /*2ac0*/  SHFL.IDX PT, R128, R16, R106, 0x1f ;  /* 0x00001f6a10807589 */ /* 0x002fee00000e0000 */
[----:B------:R-:W-:Y:S01]  /*2ad0*/  MUFU.TANH R191, R104 ;  /* 0x0000006800bf7308 */ /* 0x000fe20000002400 */
[----:B----4-:R2:W1:Y:S07]  /*2ae0*/  SHFL.IDX PT, R132, R22, R111, 0x1f ;  /* 0x00001f6f16847589 */ /* 0x01046e00000e0000 */
[----:B------:R4:W-:Y:S01]  /*2af0*/  MUFU.TANH R178, R117 ;  /* 0x0000007500b27308 */ /* 0x0009e20000002400 */
[----:B------:R-:W-:-:S02]  /*2b00*/  WARPGROUP.DEPBAR.LE gsb0, 0x0 ;  /* 0x00008000000079c5 */ /* 0x000fc40000010000 */
[----:B------:R-:W-:Y:S01]  /*2b10*/  WARPGROUP.ARRIVE ;  /* 0x00000000000079c5 */ /* 0x000fe20000000000 */
[----:B--2---:R-:W-:-:S04]  /*2b20*/  FSEL R22, R233, -INF , P1 ;  /* 0xff800000e9167808 */ /* 0x004fc80000800000 */
[----:B------:R2:W-:Y:S01]  /*2b30*/  MUFU.EX2 R104, R91 ;  /* 0x0000005b00687308 */ /* 0x0005e20000000800 */
[----:B----4-:R-:W-:Y:S01]  /*2b40*/  FSEL R117, R197, -INF , P1 ;  /* 0xff800000c5757808 */ /* 0x010fe20000800000 */
[----:B------:R-:W-:Y:S01]  /*2b50*/  HGMMA.64x128x16.F32 R24, gdesc[UR4], R24, gsb0 ;  /* 0x01e00000041879f0 */ /* 0x000fe20008000818 */
[----:B------:R-:W-:Y:S01]  /*2b60*/  FFMA.FTZ R122, R22, UR11, -R122 ;  /* 0x0000000b167a7c23 */ /* 0x000fe2000801087a */
[----:B------:R-:W-:Y:S02]  /*2b70*/  FSEL R22, R193, -INF , P1 ;  /* 0xff800000c1167808 */ /* 0x000fe40000800000 */
[----:B------:R-:W-:Y:S01]  /*2b80*/  FFMA.FTZ R135, R117, UR11, -R135 ;  /* 0x0000000b75877c23 */ /* 0x000fe20008010887 */
[----:B------:R-:W-:Y:S01]  /*2b90*/  FSEL R117, R186, -INF , P1 ;  /* 0xff800000ba757808 */ /* 0x000fe20000800000 */
[----:B------:R4:W-:Y:S01]  /*2ba0*/  MUFU.TANH R176, R119 ;  /* 0x0000007700b07308 */ /* 0x0009e20000002400 */
[----:B--2---:R-:W-:Y:S01]  /*2bb0*/  FSEL R91, R216, -INF , P1 ;  /* 0xff800000d85b7808 */ /* 0x004fe20000800000 */
[--C-:B-1----:R-:W-:Y:S01]  /*2bc0*/  FFMA.FTZ R134, R134, UR11, -R132.reuse ;  /* 0x0000000b86867c23 */ /* 0x102fe20008010884 */
[----:B------:R-:W-:Y:S01]  /*2bd0*/  FFMA.FTZ R132, R22, UR11, -R132 ;  /* 0x0000000b16847c23 */ /* 0x000fe20008010884 */
[----:B------:R-:W-:-:S02]  /*2be0*/  FSEL R22, R189, -INF , P1 ;  /* 0xff800000bd167808 */ /* 0x000fc40000800000 */
[----:B------:R-:W-:Y:S01]  /*2bf0*/  FFMA.FTZ R93, R91, UR11, -R93 ;  /* 0x0000000b5b5d7c23 */ /* 0x000fe2000801085d */
[----:B------:R-:W-:Y:S01]  /*2c00*/  FSEL R91, R222, -INF , P2 ;  /* 0xff800000de5b7808 */ /* 0x000fe20001000000 */
[----:B------:R1:W-:Y:S01]  /*2c10*/  MUFU.TANH R174, R121 ;  /* 0x0000007900ae7308 */ /* 0x0003e20000002400 */
[----:B----4-:R-:W-:-:S03]  /*2c20*/  FSEL R119, R234, -INF , P1 ;  /* 0xff800000ea777808 */ /* 0x010fc60000800000 */
[----:B------:R-:W-:Y:S02]  /*2c30*/  FFMA.FTZ R91, R91, UR11, -R89 ;  /* 0x0000000b5b5b7c23 */ /* 0x000fe40008010859 */
[----:B------:R-:W-:Y:S02]  /*2c40*/  FFMA.FTZ R118, R119, UR11, -R118 ;  /* 0x0000000b77767c23 */ /* 0x000fe40008010876 */
[----:B------:R2:W-:Y:S01]  /*2c50*/  MUFU.TANH R5, R131 ;  /* 0x0000008300057308 */ /* 0x0005e20000002400 */
[----:B-1----:R-:W-:Y:S01]  /*2c60*/  FSEL R121, R237, -INF , P2 ;  /* 0xff800000ed797808 */ /* 0x002fe20001000000 */
[----:B------:R-:W1:Y:S04]  /*2c70*/  SHFL.IDX PT, R119, R16, R110, 0x1f ;  /* 0x00001f6e10777589 */ /* 0x000e6800000e0000 */
[----:B------:R-:W-:-:S02]  /*2c80*/  FFMA.FTZ R121, R121, UR11, -R129 ;  /* 0x0000000b79797c23 */ /* 0x000fc40008010881 */
[----:B------:R4:W-:Y:S01]  /*2c90*/  MUFU.TANH R168, R127 ;  /* 0x0000007f00a87308 */ /* 0x0009e20000002400 */
[----:B--2---:R-:W2:Y:S07]  /*2ca0*/  SHFL.IDX PT, R131, R16, R10, 0x1f ;  /* 0x00001f0a10837589 */ /* 0x004eae00000e0000 */
[----:B------:R-:W1:Y:S01]  /*2cb0*/  MUFU.TANH R231, R231 ;  /* 0x000000e700e77308 */ /* 0x000e620000002400 */
[----:B----4-:R-:W-:-:S05]  /*2cc0*/  FSEL R127, R187, -INF , P2 ;  /* 0xff800000bb7f7808 */ /* 0x010fca0001000000 */
[--C-:B------:R-:W-:Y:S01]  /*2cd0*/  FFMA.FTZ R127, R127, UR11, -R126.reuse ;  /* 0x0000000b7f7f7c23 */ /* 0x100fe2000801087e */
[----:B------:R-:W-:Y:S01]  /*2ce0*/  FFMA.FTZ R126, R117, UR11, -R126 ;  /* 0x0000000b757e7c23 */ /* 0x000fe2000801087e */
[----:B------:R4:W2:Y:S01]  /*2cf0*/  MUFU.TANH R180, R115 ;  /* 0x0000007300b47308 */ /* 0x0008a20000002400 */
[----:B------:R-:W-:Y:S07]  /*2d00*/  SHFL.IDX PT, R117, R16, R111, 0x1f ;  /* 0x00001f6f10757589 */ /* 0x000fee00000e0000 */
[----:B------:R1:W-:Y:S01]  /*2d10*/  MUFU.TANH R6, R130 ;  /* 0x0000008200067308 */ /* 0x0003e20000002400 */
[----:B----4-:R-:W-:-:S05]  /*2d20*/  FSEL R115, R229, -INF , P1 ;  /* 0xff800000e5737808 */ /* 0x010fca0000800000 */
[----:B------:R-:W-:Y:S01]  /*2d30*/  FFMA.FTZ R89, R115, UR11, -R89 ;  /* 0x0000000b73597c23 */ /* 0x000fe20008010859 */
[----:B---3--:R-:W-:Y:S01]  /*2d40*/  FSEL R115, R236, -INF , P2 ;  /* 0xff800000ec737808 */ /* 0x008fe20001000000 */
[----:B------:R3:W4:Y:S01]  /*2d50*/  MUFU.TANH R175, R120 ;  /* 0x0000007800af7308 */ /* 0x0007220000002400 */
[----:B-1----:R-:W-:-:S03]  /*2d60*/  FSEL R130, R190, -INF , P2 ;  /* 0xff800000be827808 */ /* 0x002fc60001000000 */
[----:B------:R-:W-:Y:S02]  /*2d70*/  FFMA.FTZ R115, R115, UR11, -R100 ;  /* 0x0000000b73737c23 */ /* 0x000fe40008010864 */
[----:B------:R-:W-:Y:S02]  /*2d80*/  FFMA.FTZ R130, R130, UR11, -R128 ;  /* 0x0000000b82827c23 */ /* 0x000fe40008010880 */
[----:B------:R1:W-:Y:S01]  /*2d90*/  MUFU.TANH R0, R133 ;  /* 0x0000008500007308 */ /* 0x0003e20000002400 */
[C---:B---3--:R-:W-:Y:S01]  /*2da0*/  FSEL R120, R231.reuse, -INF , P1 ;  /* 0xff800000e7787808 */ /* 0x048fe20000800000 */
[----:B------:R-:W-:-:S04]  /*2db0*/  FFMA.FTZ R231, -R231, R231, 1 ;  /* 0x3f800000e7e77423 */ /* 0x000fc800000101e7 */
[----:B------:R-:W-:Y:S01]  /*2dc0*/  FFMA.FTZ R100, R120, UR11, -R100 ;  /* 0x0000000b78647c23 */ /* 0x000fe20008010864 */
[----:B------:R-:W-:Y:S01]  /*2dd0*/  FSEL R120, R181, -INF , P2 ;  /* 0xff800000b5787808 */ /* 0x000fe20001000000 */
[----:B------:R3:W-:Y:S01]  /*2de0*/  MUFU.TANH R170, R125 ;  /* 0x0000007d00aa7308 */ /* 0x0007e20000002400 */
[----:B-1----:R-:W-:-:S03]  /*2df0*/  FSEL R133, R191, -INF , P2 ;  /* 0xff800000bf857808 */ /* 0x002fc60001000000 */
[----:B------:R-:W-:Y:S02]  /*2e00*/  FFMA.FTZ R120, R120, UR11, -R119 ;  /* 0x0000000b78787c23 */ /* 0x000fe40008010877 */
[--C-:B--2---:R-:W-:Y:S01]  /*2e10*/  FFMA.FTZ R133, R133, UR11, -R131.reuse ;  /* 0x0000000b85857c23 */ /* 0x104fe20008010883 */
[----:B------:R-:W-:Y:S01]  /*2e20*/  FFMA.FTZ R131, R22, UR11, -R131 ;  /* 0x0000000b16837c23 */ /* 0x000fe20008010883 */
[----:B------:R1:W-:Y:S01]  /*2e30*/  MUFU.TANH R172, R123 ;  /* 0x0000007b00ac7308 */ /* 0x0003e20000002400 */
[----:B---3--:R-:W-:-:S05]  /*2e40*/  FSEL R125, R185, -INF , P2 ;  /* 0xff800000b97d7808 */ /* 0x008fca0001000000 */
[----:B------:R-:W-:Y:S02]  /*2e50*/  FFMA.FTZ R125, R125, UR11, -R215 ;  /* 0x0000000b7d7d7c23 */ /* 0x000fe400080108d7 */
[----:B------:R2:W-:Y:S01]  /*2e60*/  MUFU.EX2 R22, R116 ;  /* 0x0000007400167308 */ /* 0x0005e20000000800 */
[----:B-1----:R-:W-:-:S07]  /*2e70*/  FSEL R123, R176, -INF , P1 ;  /* 0xff800000b07b7808 */ /* 0x002fce0000800000 */
[----:B------:R1:W-:Y:S01]  /*2e80*/  MUFU.TANH R171, R124 ;  /* 0x0000007c00ab7308 */ /* 0x0003e20000002400 */
[----:B--2---:R-:W-:-:S05]  /*2e90*/  FSEL R116, R183, -INF , P1 ;  /* 0xff800000b7747808 */ /* 0x004fca0000800000 */
[----:B------:R-:W-:Y:S01]  /*2ea0*/  FFMA.FTZ R215, R116, UR11, -R215 ;  /* 0x0000000b74d77c23 */ /* 0x000fe200080108d7 */
[----:B------:R-:W-:Y:S01]  /*2eb0*/  FSEL R116, R182, -INF , P1 ;  /* 0xff800000b6747808 */ /* 0x000fe20000800000 */
[----:B------:R-:W2:Y:S01]  /*2ec0*/  MUFU.EX2 R113, R113 ;  /* 0x0000007100717308 */ /* 0x000ea20000000800 */
[----:B-1----:R-:W-:Y:S03]  /*2ed0*/  SHFL.IDX PT, R124, R13, R10, 0x1f ;  /* 0x00001f0a0d7c7589 */ /* 0x002fe600000e0000 */
[----:B------:R-:W-:Y:S01]  /*2ee0*/  FFMA.FTZ R213, R116, UR11, -R213 ;  /* 0x0000000b74d57c23 */ /* 0x000fe200080108d5 */
[----:B------:R-:W-:-:S03]  /*2ef0*/  FSEL R116, R178, -INF , P2 ;  /* 0xff800000b2747808 */ /* 0x000fc60001000000 */
[----:B------:R-:W1:Y:S08]  /*2f00*/  MUFU.EX2 R97, R97 ;  /* 0x0000006100617308 */ /* 0x000e700000000800 */
[----:B------:R-:W-:Y:S01]  /*2f10*/  MUFU.EX2 R103, R103 ;  /* 0x0000006700677308 */ /* 0x000fe20000000800 */
[----:B------:R-:W-:Y:S02]  /*2f20*/  WARPGROUP.DEPBAR.LE gsb0, 0x0 ;  /* 0x00008000000079c5 */ /* 0x000fe40000010000 */
[----:B------:R3:W4:Y:S05]  /*2f30*/  LDS R211, [R23+0x400] ;  /* 0x0004000017d37984 */ /* 0x00072a0000000800 */
[----:B------:R-:W-:Y:S01]  /*2f40*/  MUFU.EX2 R91, R91 ;  /* 0x0000005b005b7308 */ /* 0x000fe20000000800 */
[----:B------:R-:W-:Y:S01]  /*2f50*/  LDS R12, [R12+0x400] ;  /* 0x000400000c0c7984 */ /* 0x000fe20000000800 */
[----:B---3--:R-:W-:-:S06]  /*2f60*/  FSEL R23, R196, -INF , P1 ;  /* 0xff800000c4177808 */ /* 0x008fcc0000800000 */
[----:B------:R-:W3:Y:S01]  /*2f70*/  MUFU.EX2 R102, R102 ;  /* 0x0000006600667308 */ /* 0x000ee20000000800 */
[----:B------:R-:W-:Y:S01]  /*2f80*/  FFMA.FTZ R129, R23, UR11, -R129 ;  /* 0x0000000b17817c23 */ /* 0x000fe20008010881 */
[----:B------:R-:W-:-:S06]  /*2f90*/  FSEL R23, R192, -INF , P1 ;  /* 0xff800000c0177808 */ /* 0x000fcc0000800000 */
[----:B------:R-:W-:Y:S01]  /*2fa0*/  MUFU.TANH R218, R218 ;  /* 0x000000da00da7308 */ /* 0x000fe20000002400 */
[----:B------:R-:W-:Y:S01]  /*2fb0*/  FFMA.FTZ R205, R23, UR11, -R205 ;  /* 0x0000000b17cd7c23 */ /* 0x000fe200080108cd */
[----:B------:R-:W-:-:S05]  /*2fc0*/  FSEL R23, R188, -INF , P1 ;  /* 0xff800000bc177808 */ /* 0x000fca0000800000 */
[----:B------:R-:W-:Y:S01]  /*2fd0*/  FFMA.FTZ R128, R23, UR11, -R128 ;  /* 0x0000000b17807c23 */ /* 0x000fe20008010880 */
[----:B------:R-:W-:Y:S08]  /*2fe0*/  MUFU.TANH R217, R217 ;  /* 0x000000d900d97308 */ /* 0x000ff00000002400 */
[----:B------:R2:W-:Y:S01]  /*2ff0*/  MUFU.EX2 R23, R115 ;  /* 0x0000007300177308 */ /* 0x0005e20000000800 */
[----:B----4-:R-:W-:Y:S07]  /*3000*/  SHFL.IDX PT, R203, R211, R109, 0x1f ;  /* 0x00001f6dd3cb7589 */ /* 0x010fee00000e0000 */
[----:B------:R-:W4:Y:S01]  /*3010*/  MUFU.EX2 R94, R94 ;  /* 0x0000005e005e7308 */ /* 0x000f220000000800 */
[----:B------:R-:W-:Y:S04]  /*3020*/  SHFL.IDX PT, R212, R211, R108, 0x1f ;  /* 0x00001f6cd3d47589 */ /* 0x000fe800000e0000 */
[----:B--2---:R2:W1:Y:S03]  /*3030*/  SHFL.IDX PT, R115, R16, R114, 0x1f ;  /* 0x00001f7210737589 */ /* 0x00446600000e0000 */
[----:B------:R-:W4:Y:S01]  /*3040*/  MUFU.EX2 R101, R101 ;  /* 0x0000006500657308 */ /* 0x000f220000000800 */
[----:B------:R-:W3:Y:S04]  /*3050*/  SHFL.IDX PT, R206, R211, R10, 0x1f ;  /* 0x00001f0ad3ce7589 */ /* 0x000ee800000e0000 */
[----:B------:R-:W4:Y:S01]  /*3060*/  SHFL.IDX PT, R204, R211, R106, 0x1f ;  /* 0x00001f6ad3cc7589 */ /* 0x000f2200000e0000 */
[----:B--2---:R-:W-:-:S02]  /*3070*/  FSEL R16, R180, -INF , P1 ;  /* 0xff800000b4107808 */ /* 0x004fc40000800000 */
[----:B------:R-:W2:Y:S01]  /*3080*/  MUFU.EX2 R95, R95 ;  /* 0x0000005f005f7308 */ /* 0x000ea20000000800 */
[----:B------:R-:W2:Y:S02]  /*3090*/  SHFL.IDX PT, R226, R211, R112, 0x1f ;  /* 0x00001f70d3e27589 */ /* 0x000ea400000e0000 */
[----:B------:R-:W-:Y:S02]  /*30a0*/  FFMA.FTZ R119, R16, UR11, -R119 ;  /* 0x0000000b10777c23 */ /* 0x000fe40008010877 */
[----:B------:R-:W-:Y:S03]  /*30b0*/  SHFL.IDX PT, R223, R211, R110, 0x1f ;  /* 0x00001f6ed3df7589 */ /* 0x000fe600000e0000 */
[----:B------:R3:W-:Y:S01]  /*30c0*/  MUFU.EX2 R16, R118 ;  /* 0x0000007600107308 */ /* 0x0007e20000000800 */
[--C-:B-1----:R-:W-:Y:S01]  /*30d0*/  FFMA.FTZ R116, R116, UR11, -R115.reuse ;  /* 0x0000000b74747c23 */ /* 0x102fe20008010873 */
[----:B------:R-:W-:-:S02]  /*30e0*/  FFMA.FTZ R115, R123, UR11, -R115 ;  /* 0x0000000b7b737c23 */ /* 0x000fc40008010873 */
[----:B------:R-:W1:Y:S01]  /*30f0*/  SHFL.IDX PT, R123, R13, R106, 0x1f ;  /* 0x00001f6a0d7b7589 */ /* 0x000e6200000e0000 */
[--C-:B---3--:R-:W-:Y:S01]  /*3100*/  FFMA.FTZ R118, R208, UR11, -R117.reuse ;  /* 0x0000000bd0767c23 */ /* 0x108fe20008010875 */
[----:B------:R-:W-:Y:S01]  /*3110*/  FFMA.FTZ R117, R207, UR11, -R117 ;  /* 0x0000000bcf757c23 */ /* 0x000fe20008010875 */
[--C-:B------:R-:W-:Y:S01]  /*3120*/  FADD.FTZ R207, R28, -R203.reuse ;  /* 0x800000cb1ccf7221 */ /* 0x100fe20000010000 */
[----:B------:R-:W-:Y:S01]  /*3130*/  FADD.FTZ R208, R29, -R212 ;  /* 0x800000d41dd07221 */ /* 0x000fe20000010000 */
[----:B------:R3:W-:Y:S01]  /*3140*/  MUFU.EX2 R28, R135 ;  /* 0x00000087001c7308 */ /* 0x0007e20000000800 */
[----:B------:R-:W-:Y:S01]  /*3150*/  FADD.FTZ R203, R30, -R203 ;  /* 0x800000cb1ecb7221 */ /* 0x000fe20000010000 */
[----:B------:R-:W-:Y:S01]  /*3160*/  FADD.FTZ R210, R24, -R206 ;  /* 0x800000ce18d27221 */ /* 0x000fe20000010000 */
[----:B----4-:R-:W-:Y:S01]  /*3170*/  FADD.FTZ R209, R25, -R204 ;  /* 0x800000cc19d17221 */ /* 0x010fe20000010000 */
[----:B------:R-:W-:Y:S01]  /*3180*/  FADD.FTZ R206, R26, -R206 ;  /* 0x800000ce1ace7221 */ /* 0x000fe20000010000 */
[----:B------:R-:W-:Y:S01]  /*3190*/  FADD.FTZ R204, R27, -R204 ;  /* 0x800000cc1bcc7221 */ /* 0x000fe20000010000 */
[----:B------:R-:W-:Y:S01]  /*31a0*/  FSEL R27, R175, -INF , P2 ;  /* 0xff800000af1b7808 */ /* 0x000fe20001000000 */
[----:B------:R-:W-:Y:S01]  /*31b0*/  FMUL.FTZ R210, R113, R210 ;  /* 0x000000d271d27220 */ /* 0x000fe20000410000 */
[----:B------:R2:W-:Y:S01]  /*31c0*/  MUFU.EX2 R30, R224 ;  /* 0x000000e0001e7308 */ /* 0x0005e20000000800 */
[----:B---3--:R-:W-:Y:S01]  /*31d0*/  FADD.FTZ R135, R31, -R212 ;  /* 0x800000d41f877221 */ /* 0x008fe20000010000 */
[----:B------:R-:W-:Y:S01]  /*31e0*/  FSEL R26, R173, -INF , P1 ;  /* 0xff800000ad1a7808 */ /* 0x000fe20000800000 */
[----:B------:R-:W3:Y:S01]  /*31f0*/  SHFL.IDX PT, R212, R211, R111, 0x1f ;  /* 0x00001f6fd3d47589 */ /* 0x000ee200000e0000 */
[----:B------:R-:W-:Y:S01]  /*3200*/  FSEL R25, R174, -INF , P2 ;  /* 0xff800000ae197808 */ /* 0x000fe20001000000 */
[----:B------:R-:W-:Y:S01]  /*3210*/  FFMA.FTZ R27, R27, UR11, -R124 ;  /* 0x0000000b1b1b7c23 */ /* 0x000fe2000801087c */
[----:B------:R-:W-:Y:S01]  /*3220*/  FSEL R24, R172, -INF , P1 ;  /* 0xff800000ac187808 */ /* 0x000fe20000800000 */
[----:B------:R-:W4:Y:S01]  /*3230*/  SHFL.IDX PT, R211, R211, R114, 0x1f ;  /* 0x00001f72d3d37589 */ /* 0x000f2200000e0000 */
[----:B------:R1:W-:Y:S01]  /*3240*/  MUFU.EX2 R29, R122 ;  /* 0x0000007a001d7308 */ /* 0x0003e20000000800 */
[--C-:B--2---:R-:W-:Y:S01]  /*3250*/  FADD.FTZ R224, R32, -R226.reuse ;  /* 0x800000e220e07221 */ /* 0x104fe20000010000 */
[----:B------:R-:W-:Y:S01]  /*3260*/  FADD.FTZ R226, R34, -R226 ;  /* 0x800000e222e27221 */ /* 0x000fe20000010000 */
[----:B------:R-:W2:Y:S01]  /*3270*/  SHFL.IDX PT, R31, R13, R108, 0x1f ;  /* 0x00001f6c0d1f7589 */ /* 0x000ea200000e0000 */
[----:B------:R-:W-:Y:S01]  /*3280*/  FFMA.FTZ R26, R26, UR11, -R124 ;  /* 0x0000000b1a1a7c23 */ /* 0x000fe2000801087c */
[--C-:B-1----:R-:W-:Y:S01]  /*3290*/  FFMA.FTZ R25, R25, UR11, -R123.reuse ;  /* 0x0000000b19197c23 */ /* 0x102fe2000801087b */
[----:B------:R-:W-:Y:S01]  /*32a0*/  FFMA.FTZ R24, R24, UR11, -R123 ;  /* 0x0000000b18187c23 */ /* 0x000fe2000801087b */
[----:B------:R-:W-:Y:S01]  /*32b0*/  SHFL.IDX PT, R34, R13, R110, 0x1f ;  /* 0x00001f6e0d227589 */ /* 0x000fe200000e0000 */
[----:B------:R1:W-:Y:S01]  /*32c0*/  MUFU.EX2 R32, R121 ;  /* 0x0000007900207308 */ /* 0x0003e20000000800 */
[----:B------:R-:W-:Y:S01]  /*32d0*/  FSEL R122, R170, -INF , P2 ;  /* 0xff800000aa7a7808 */ /* 0x000fe20001000000 */
[----:B------:R-:W-:Y:S01]  /*32e0*/  FMUL.FTZ R206, R104, R206 ;  /* 0x000000ce68ce7220 */ /* 0x000fe20000410000 */
[----:B------:R-:W-:Y:S01]  /*32f0*/  FSEL R124, R171, -INF , P2 ;  /* 0xff800000ab7c7808 */ /* 0x000fe20001000000 */
[--C-:B------:R-:W-:Y:S01]  /*3300*/  FADD.FTZ R33, R33, -R223.reuse ;  /* 0x800000df21217221 */ /* 0x100fe20000010000 */
[----:B------:R-:W-:Y:S01]  /*3310*/  FSEL R123, R169, -INF , P1 ;  /* 0xff800000a97b7808 */ /* 0x000fe20000800000 */
[----:B------:R-:W-:Y:S01]  /*3320*/  FADD.FTZ R223, R35, -R223 ;  /* 0x800000df23df7221 */ /* 0x000fe20000010000 */
[----:B------:R-:W-:Y:S01]  /*3330*/  FMUL.FTZ R203, R97, R203 ;  /* 0x000000cb61cb7220 */ /* 0x000fe20000410000 */
[--C-:B------:R-:W-:Y:S01]  /*3340*/  FFMA.FTZ R124, R124, UR11, -R225.reuse ;  /* 0x0000000b7c7c7c23 */ /* 0x100fe200080108e1 */
[----:B-1----:R-:W-:Y:S01]  /*3350*/  FSEL R121, R168, -INF , P1 ;  /* 0xff800000a8797808 */ /* 0x002fe20000800000 */
[----:B------:R-:W-:Y:S01]  /*3360*/  FFMA.FTZ R123, R123, UR11, -R225 ;  /* 0x0000000b7b7b7c23 */ /* 0x000fe200080108e1 */
[--C-:B---3--:R-:W-:Y:S01]  /*3370*/  FADD.FTZ R225, R36, -R212.reuse ;  /* 0x800000d424e17221 */ /* 0x108fe20000010000 */
[----:B------:R-:W-:Y:S01]  /*3380*/  FMUL.FTZ R36, R105, R204 ;  /* 0x000000cc69247220 */ /* 0x000fe20000410000 */
[----:B------:R-:W1:Y:S01]  /*3390*/  SHFL.IDX PT, R35, R13, R111, 0x1f ;  /* 0x00001f6f0d237589 */ /* 0x000e6200000e0000 */
[----:B------:R-:W-:Y:S01]  /*33a0*/  FADD.FTZ R38, R38, -R212 ;  /* 0x800000d426267221 */ /* 0x000fe20000010000 */
[--C-:B----4-:R-:W-:Y:S01]  /*33b0*/  FADD.FTZ R37, R37, -R211.reuse ;  /* 0x800000d325257221 */ /* 0x110fe20000010000 */
[----:B------:R-:W-:Y:S01]  /*33c0*/  FADD.FTZ R39, R39, -R211 ;  /* 0x800000d327277221 */ /* 0x000fe20000010000 */
[----:B------:R-:W-:Y:S01]  /*33d0*/  FSEL R212, R9, -INF , P2 ;  /* 0xff80000009d47808 */ /* 0x000fe20001000000 */
[----:B------:R-:W3:Y:S01]  /*33e0*/  SHFL.IDX PT, R211, R13, R112, 0x1f ;  /* 0x00001f700dd37589 */ /* 0x000ee200000e0000 */
[--C-:B--2---:R-:W-:Y:S01]  /*33f0*/  FFMA.FTZ R122, R122, UR11, -R31.reuse ;  /* 0x0000000b7a7a7c23 */ /* 0x104fe2000801081f */
[----:B------:R-:W-:Y:S01]  /*3400*/  FFMA.FTZ R121, R121, UR11, -R31 ;  /* 0x0000000b79797c23 */ /* 0x000fe2000801081f */
[----:B------:R-:W-:Y:S01]  /*3410*/  FFMA.FTZ R204, -R21, R21, 1 ;  /* 0x3f80000015cc7423 */ /* 0x000fe20000010115 */
[----:B------:R2:W-:Y:S01]  /*3420*/  MUFU.EX2 R31, R129 ;  /* 0x00000081001f7308 */ /* 0x0005e20000000800 */
[----:B------:R-:W-:Y:S01]  /*3430*/  FMUL.FTZ R207, R102, R207 ;  /* 0x000000cf66cf7220 */ /* 0x000fe20000410000 */
[----:B------:R-:W-:Y:S01]  /*3440*/  FMUL.FTZ R223, R94, R223 ;  /* 0x000000df5edf7220 */ /* 0x000fe20000410000 */
[----:B------:R-:W-:Y:S01]  /*3450*/  FMUL.FTZ R135, R101, R135 ;  /* 0x0000008765877220 */ /* 0x000fe20000410000 */
[----:B------:R-:W-:Y:S01]  /*3460*/  FMUL.FTZ R224, R95, R224 ;  /* 0x000000e05fe07220 */ /* 0x000fe20000410000 */
[----:B------:R-:W-:Y:S01]  /*3470*/  FMUL.FTZ R204, R204, R207 ;  /* 0x000000cfcccc7220 */ /* 0x000fe20000410000 */
[----:B------:R-:W-:Y:S01]  /*3480*/  FSEL R207, R3, -INF , P2 ;  /* 0xff80000003cf7808 */ /* 0x000fe20001000000 */
[----:B------:R-:W-:Y:S01]  /*3490*/  FMUL.FTZ R209, R107, R209 ;  /* 0x000000d16bd17220 */ /* 0x000fe20000410000 */
[----:B------:R4:W-:Y:S01]  /*34a0*/  MUFU.EX2 R21, R131 ;  /* 0x0000008300157308 */ /* 0x0009e20000000800 */
[----:B--2---:R-:W-:-:S04]  /*34b0*/  FFMA.FTZ R129, -R17, R17, 1 ;  /* 0x3f80000011817423 */ /* 0x004fc80000010111 */
[----:B------:R-:W-:Y:S01]  /*34c0*/  FMUL.FTZ R129, R129, R210 ;  /* 0x000000d281817220 */ /* 0x000fe20000410000 */
[----:B------:R-:W-:Y:S01]  /*34d0*/  FSEL R210, R7, -INF , P2 ;  /* 0xff80000007d27808 */ /* 0x000fe20001000000 */
[----:B-1----:R-:W-:Y:S01]  /*34e0*/  FFMA.FTZ R207, R207, UR11, -R35 ;  /* 0x0000000bcfcf7c23 */ /* 0x002fe20008010823 */
[----:B------:R1:W-:Y:S01]  /*34f0*/  MUFU.EX2 R17, R134 ;  /* 0x0000008600117308 */ /* 0x0003e20000000800 */
[----:B----4-:R-:W-:Y:S02]  /*3500*/  FFMA.FTZ R131, -R216, R216, 1 ;  /* 0x3f800000d8837423 */ /* 0x010fe400000101d8 */
[----:B------:R-:W-:Y:S01]  /*3510*/  FFMA.FTZ R210, R210, UR11, -R34 ;  /* 0x0000000bd2d27c23 */ /* 0x000fe20008010822 */
[----:B---3--:R-:W-:Y:S01]  /*3520*/  FFMA.FTZ R212, R212, UR11, -R211 ;  /* 0x0000000bd4d47c23 */ /* 0x008fe200080108d3 */
[----:B------:R-:W2:Y:S03]  /*3530*/  SHFL.IDX PT, R216, R12, R10, 0x1f ;  /* 0x00001f0a0cd87589 */ /* 0x000ea600000e0000 */
[----:B------:R-:W3:Y:S01]  /*3540*/  MUFU.EX2 R96, R96 ;  /* 0x0000006000607308 */ /* 0x000ee20000000800 */
[----:B-1----:R-:W-:-:S04]  /*3550*/  FFMA.FTZ R134, -R18, R18, 1 ;  /* 0x3f80000012867423 */ /* 0x002fc80000010112 */
[----:B------:R-:W-:Y:S01]  /*3560*/  FMUL.FTZ R134, R134, R209 ;  /* 0x000000d186867220 */ /* 0x000fe20000410000 */
[----:B------:R-:W-:Y:S02]  /*3570*/  FSEL R209, R0, -INF , P2 ;  /* 0xff80000000d17808 */ /* 0x000fe40001000000 */
[----:B------:R1:W-:Y:S08]  /*3580*/  MUFU.EX2 R18, R132 ;  /* 0x0000008400127308 */ /* 0x0003f00000000800 */
[----:B------:R-:W4:Y:S01]  /*3590*/  MUFU.EX2 R89, R89 ;  /* 0x0000005900597308 */ /* 0x000f220000000800 */
[----:B-1----:R-:W-:Y:S01]  /*35a0*/  FMUL.FTZ R132, R19, R206 ;  /* 0x000000ce13847220 */ /* 0x002fe20000410000 */
[----:B------:R-:W-:Y:S01]  /*35b0*/  FSEL R206, R5, -INF , P1 ;  /* 0xff80000005ce7808 */ /* 0x000fe20000800000 */
[----:B------:R1:W4:Y:S01]  /*35c0*/  SHFL.IDX PT, R19, R13, R114, 0x1f ;  /* 0x00001f720d137589 */ /* 0x00032200000e0000 */
[----:B---3--:R-:W-:Y:S01]  /*35d0*/  FMUL.FTZ R33, R96, R33 ;  /* 0x0000002160217220 */ /* 0x008fe20000410000 */
[--C-:B--2---:R-:W-:Y:S01]  /*35e0*/  FADD.FTZ R40, R40, -R216.reuse ;  /* 0x800000d828287221 */ /* 0x104fe20000010000 */
[----:B------:R-:W-:Y:S01]  /*35f0*/  FADD.FTZ R42, R42, -R216 ;  /* 0x800000d82a2a7221 */ /* 0x000fe20000010000 */
[----:B------:R-:W-:Y:S01]  /*3600*/  FFMA.FTZ R206, R206, UR11, -R34 ;  /* 0x0000000bcece7c23 */ /* 0x000fe20008010822 */
[----:B------:R-:W2:Y:S02]  /*3610*/  MUFU.EX2 R92, R92 ;  /* 0x0000005c005c7308 */ /* 0x000ea40000000800 */
[----:B------:R-:W-:-:S06]  /*3620*/  FMUL.FTZ R42, R22, R42 ;  /* 0x0000002a162a7220 */ /* 0x000fcc0000410000 */
[----:B-1----:R1:W-:Y:S01]  /*3630*/  MUFU.EX2 R13, R202 ;  /* 0x000000ca000d7308 */ /* 0x0023e20000000800 */
[----:B----4-:R-:W-:-:S07]  /*3640*/  FMUL.FTZ R38, R89, R38 ;  /* 0x0000002659267220 */ /* 0x010fce0000410000 */
[----:B------:R3:W-:Y:S01]  /*3650*/  MUFU.EX2 R34, R133 ;  /* 0x0000008500227308 */ /* 0x0007e20000000800 */
[----:B-1----:R-:W-:Y:S01]  /*3660*/  FMUL.FTZ R202, R20, R36 ;  /* 0x0000002414ca7220 */ /* 0x002fe20000410000 */
[----:B------:R-:W-:Y:S01]  /*3670*/  FSEL R20, R6, -INF , P1 ;  /* 0xff80000006147808 */ /* 0x000fe20000800000 */
[----:B------:R-:W-:Y:S01]  /*3680*/  FFMA.FTZ R209, R209, UR11, -R19 ;  /* 0x0000000bd1d17c23 */ /* 0x000fe20008010813 */
[----:B--2---:R-:W-:-:S03]  /*3690*/  FMUL.FTZ R37, R92, R37 ;  /* 0x000000255c257220 */ /* 0x004fc60000410000 */
[----:B------:R-:W-:Y:S01]  /*36a0*/  FFMA.FTZ R211, R20, UR11, -R211 ;  /* 0x0000000b14d37c23 */ /* 0x000fe200080108d3 */
[----:B------:R-:W-:Y:S01]  /*36b0*/  FFMA.FTZ R20, -R201, R201, 1 ;  /* 0x3f800000c9147423 */ /* 0x000fe200000101c9 */
[----:B------:R-:W-:Y:S01]  /*36c0*/  FFMA.FTZ R201, -R200, R200, 1 ;  /* 0x3f800000c8c97423 */ /* 0x000fe200000101c8 */
[----:B---3--:R-:W-:Y:S01]  /*36d0*/  FMUL.FTZ R133, R103, R208 ;  /* 0x000000d067857220 */ /* 0x008fe20000410000 */
[----:B------:R1:W-:Y:S01]  /*36e0*/  MUFU.EX2 R36, R205 ;  /* 0x000000cd00247308 */ /* 0x0003e20000000800 */
[----:B------:R-:W-:Y:S01]  /*36f0*/  FFMA.FTZ R200, -R221, R221, 1 ;  /* 0x3f800000ddc87423 */ /* 0x000fe200000101dd */
[----:B------:R-:W-:Y:S01]  /*3700*/  FMUL.FTZ R201, R201, R203 ;  /* 0x000000cbc9c97220 */ /* 0x000fe20000410000 */
[----:B------:R-:W-:Y:S01]  /*3710*/  FMUL.FTZ R203, R20, R133 ;  /* 0x0000008514cb7220 */ /* 0x000fe20000410000 */
[----:B------:R-:W-:Y:S01]  /*3720*/  FMUL.FTZ R20, R91, R225 ;  /* 0x000000e15b147220 */ /* 0x000fe20000410000 */
[----:B------:R-:W-:Y:S01]  /*3730*/  FFMA.FTZ R133, -R219, R219, 1 ;  /* 0x3f800000db857423 */ /* 0x000fe200000101db */
[----:B------:R-:W2:Y:S01]  /*3740*/  SHFL.IDX PT, R225, R12, R108, 0x1f ;  /* 0x00001f6c0ce17589 */ /* 0x000ea200000e0000 */
[----:B------:R-:W-:Y:S01]  /*3750*/  FMUL.FTZ R200, R200, R135 ;  /* 0x00000087c8c87220 */ /* 0x000fe20000410000 */
[----:B------:R-:W-:Y:S01]  /*3760*/  FMUL.FTZ R135, R220, R224 ;  /* 0x000000e0dc877220 */ /* 0x000fe20000410000 */
[----:B-1----:R-:W-:Y:S01]  /*3770*/  FSEL R205, R218, -INF , P1 ;  /* 0xff800000dacd7808 */ /* 0x002fe20000800000 */
[----:B------:R-:W1:Y:S01]  /*3780*/  SHFL.IDX PT, R219, R12, R106, 0x1f ;  /* 0x00001f6a0cdb7589 */ /* 0x000e6200000e0000 */
[----:B------:R-:W3:Y:S01]  /*3790*/  MUFU.EX2 R90, R90 ;  /* 0x0000005a005a7308 */ /* 0x000ee20000000800 */
[----:B------:R-:W-:-:S02]  /*37a0*/  FMUL.FTZ R133, R133, R33 ;  /* 0x0000002185857220 */ /* 0x000fc40000410000 */
[----:B------:R-:W-:Y:S01]  /*37b0*/  FFMA.FTZ R205, R205, UR11, -R35 ;  /* 0x0000000bcdcd7c23 */ /* 0x000fe20008010823 */
[----:B------:R-:W-:Y:S01]  /*37c0*/  FSEL R35, R217, -INF , P1 ;  /* 0xff800000d9237808 */ /* 0x000fe20000800000 */
[----:B------:R-:W4:Y:S03]  /*37d0*/  SHFL.IDX PT, R220, R12, R109, 0x1f ;  /* 0x00001f6d0cdc7589 */ /* 0x000f2600000e0000 */
[----:B------:R-:W4:Y:S01]  /*37e0*/  MUFU.EX2 R100, R100 ;  /* 0x0000006400647308 */ /* 0x000f220000000800 */
[----:B------:R-:W-:Y:S01]  /*37f0*/  FFMA.FTZ R208, R35, UR11, -R19 ;  /* 0x0000000b23d07c23 */ /* 0x000fe20008010813 */
[----:B------:R-:W4:Y:S04]  /*3800*/  SHFL.IDX PT, R224, R12, R110, 0x1f ;  /* 0x00001f6e0ce07589 */ /* 0x000f2800000e0000 */
[----:B------:R-:W-:Y:S02]  /*3810*/  SHFL.IDX PT, R221, R12, R111, 0x1f ;  /* 0x00001f6f0cdd7589 */ /* 0x000fe400000e0000 */
[----:B------:R1:W-:Y:S01]  /*3820*/  MUFU.EX2 R35, R130 ;  /* 0x0000008200237308 */ /* 0x0003e20000000800 */
[----:B---3--:R-:W-:Y:S01]  /*3830*/  FMUL.FTZ R39, R90, R39 ;  /* 0x000000275a277220 */ /* 0x008fe20000410000 */
[----:B--2---:R-:W-:-:S06]  /*3840*/  FADD.FTZ R216, R45, -R225 ;  /* 0x800000e12dd87221 */ /* 0x004fcc0000010000 */
[----:B------:R-:W2:Y:S01]  /*3850*/  MUFU.EX2 R88, R88 ;  /* 0x0000005800587308 */ /* 0x000ea20000000800 */
[----:B-1----:R-:W-:Y:S01]  /*3860*/  FFMA.FTZ R130, -R228, R228, 1 ;  /* 0x3f800000e4827423 */ /* 0x002fe200000101e4 */
[----:B------:R-:W-:Y:S01]  /*3870*/  LDS R45, [R15+0x400] ;  /* 0x000400000f2d7984 */ /* 0x000fe20000000800 */
[--C-:B------:R-:W-:Y:S01]  /*3880*/  FADD.FTZ R43, R43, -R219.reuse ;  /* 0x800000db2b2b7221 */ /* 0x100fe20000010000 */
[----:B------:R-:W-:Y:S01]  /*3890*/  FADD.FTZ R41, R41, -R219 ;  /* 0x800000db29297221 */ /* 0x000fe20000010000 */
[----:B------:R-:W-:Y:S01]  /*38a0*/  FMUL.FTZ R130, R130, R223 ;  /* 0x000000df82827220 */ /* 0x000fe20000410000 */
[----:B----4-:R-:W-:Y:S01]  /*38b0*/  FADD.FTZ R44, R44, -R220 ;  /* 0x800000dc2c2c7221 */ /* 0x010fe20000010000 */
[----:B------:R-:W1:Y:S01]  /*38c0*/  SHFL.IDX PT, R223, R12, R112, 0x1f ;  /* 0x00001f700cdf7589 */ /* 0x000e6200000e0000 */
[----:B------:R3:W-:Y:S01]  /*38d0*/  MUFU.EX2 R33, R128 ;  /* 0x0000008000217308 */ /* 0x0007e20000000800 */
[----:B------:R-:W-:Y:S01]  /*38e0*/  FMUL.FTZ R43, R100, R43 ;  /* 0x0000002b642b7220 */ /* 0x000fe20000410000 */
[----:B------:R-:W-:Y:S01]  /*38f0*/  FADD.FTZ R49, R49, -R224 ;  /* 0x800000e031317221 */ /* 0x000fe20000010000 */
[----:B------:R-:W-:-:S05]  /*3900*/  FMUL.FTZ R41, R23, R41 ;  /* 0x0000002917297220 */ /* 0x000fca0000410000 */
[----:B------:R-:W4:Y:S01]  /*3910*/  MUFU.EX2 R98, R98 ;  /* 0x0000006200627308 */ /* 0x000f220000000800 */
[----:B---3--:R-:W-:Y:S01]  /*3920*/  FFMA.FTZ R128, -R222, R222, 1 ;  /* 0x3f800000de807423 */ /* 0x008fe200000101de */
[----:B--2---:R-:W-:Y:S01]  /*3930*/  FMUL.FTZ R40, R88, R40 ;  /* 0x0000002858287220 */ /* 0x004fe20000410000 */
[----:B------:R2:W3:Y:S05]  /*3940*/  SHFL.IDX PT, R222, R12, R114, 0x1f ;  /* 0x00001f720cde7589 */ /* 0x0004ea00000e0000 */
[----:B------:R-:W3:Y:S01]  /*3950*/  MUFU.EX2 R99, R99 ;  /* 0x0000006300637308 */ /* 0x000ee20000000800 */
[----:B------:R-:W-:Y:S01]  /*3960*/  FMUL.FTZ R128, R128, R20 ;  /* 0x0000001480807220 */ /* 0x000fe20000410000 */
[----:B------:R-:W-:Y:S01]  /*3970*/  FFMA.FTZ R233, -R233, R233, 1 ;  /* 0x3f800000e9e97423 */ /* 0x000fe200000101e9 */
[----:B------:R-:W-:Y:S01]  /*3980*/  FFMA.FTZ R237, -R237, R237, 1 ;  /* 0x3f800000eded7423 */ /* 0x000fe200000101ed */
[----:B------:R-:W-:Y:S01]  /*3990*/  FADD.FTZ R46, R46, -R220 ;  /* 0x800000dc2e2e7221 */ /* 0x000fe20000010000 */
[----:B------:R-:W-:Y:S01]  /*39a0*/  FADD.FTZ R47, R47, -R225 ;  /* 0x800000e12f2f7221 */ /* 0x000fe20000010000 */
[----:B------:R-:W-:Y:S01]  /*39b0*/  FADD.FTZ R51, R51, -R224 ;  /* 0x800000e033337221 */ /* 0x000fe20000010000 */
[--C-:B-1----:R-:W-:Y:S01]  /*39c0*/  FADD.FTZ R50, R50, -R223.reuse ;  /* 0x800000df32327221 */ /* 0x102fe20000010000 */
[----:B--2---:R1:W-:Y:S08]  /*39d0*/  MUFU.EX2 R12, R126 ;  /* 0x0000007e000c7308 */ /* 0x0043f00000000800 */
[----:B------:R2:W-:Y:S01]  /*39e0*/  MUFU.EX2 R19, R127 ;  /* 0x0000007f00137308 */ /* 0x0005e20000000800 */
[----:B-1----:R-:W-:Y:S01]  /*39f0*/  FFMA.FTZ R126, -R229, R229, 1 ;  /* 0x3f800000e57e7423 */ /* 0x002fe200000101e5 */
[----:B----4-:R-:W-:Y:S01]  /*3a00*/  FMUL.FTZ R44, R98, R44 ;  /* 0x0000002c622c7220 */ /* 0x010fe20000410000 */
[----:B------:R-:W-:Y:S01]  /*3a10*/  FADD.FTZ R48, R48, -R223 ;  /* 0x800000df30307221 */ /* 0x000fe20000010000 */
[----:B------:R-:W-:Y:S01]  /*3a20*/  FADD.FTZ R52, R52, -R221 ;  /* 0x800000dd34347221 */ /* 0x000fe20000010000 */
[----:B------:R-:W-:Y:S01]  /*3a30*/  FMUL.FTZ R126, R126, R38 ;  /* 0x000000267e7e7220 */ /* 0x000fe20000410000 */
[----:B---3--:R-:W-:-:S02]  /*3a40*/  FADD.FTZ R219, R53, -R222 ;  /* 0x800000de35db7221 */ /* 0x008fc40000010000 */
[----:B------:R1:W-:Y:S01]  /*3a50*/  MUFU.EX2 R20, R125 ;  /* 0x0000007d00147308 */ /* 0x0003e20000000800 */
[----:B--2---:R-:W-:Y:S01]  /*3a60*/  FFMA.FTZ R127, -R230, R230, 1 ;  /* 0x3f800000e67f7423 */ /* 0x004fe200000101e6 */
[----:B------:R-:W-:Y:S01]  /*3a70*/  FMUL.FTZ R50, R29, R50 ;  /* 0x000000321d327220 */ /* 0x000fe20000410000 */
[----:B------:R-:W-:Y:S01]  /*3a80*/  FMUL.FTZ R216, R99, R216 ;  /* 0x000000d863d87220 */ /* 0x000fe20000410000 */
[----:B------:R-:W-:Y:S01]  /*3a90*/  FADD.FTZ R221, R54, -R221 ;  /* 0x800000dd36dd7221 */ /* 0x000fe20000010000 */
[----:B------:R-:W-:Y:S01]  /*3aa0*/  FMUL.FTZ R127, R127, R37 ;  /* 0x000000257f7f7220 */ /* 0x000fe20000410000 */
[----:B------:R-:W-:Y:S02]  /*3ab0*/  FADD.FTZ R222, R55, -R222 ;  /* 0x800000de37de7221 */ /* 0x000fe40000010000 */
[----:B------:R2:W-:Y:S01]  /*3ac0*/  MUFU.EX2 R38, R213 ;  /* 0x000000d500267308 */ /* 0x0005e20000000800 */
[----:B-1----:R-:W-:-:S07]  /*3ad0*/  FMUL.FTZ R125, R227, R39 ;  /* 0x00000027e37d7220 */ /* 0x002fce0000410000 */
[----:B------:R1:W-:Y:S01]  /*3ae0*/  MUFU.EX2 R37, R215 ;  /* 0x000000d700257308 */ /* 0x0003e20000000800 */
[----:B--2---:R-:W-:-:S04]  /*3af0*/  FFMA.FTZ R213, -R235, R235, 1 ;  /* 0x3f800000ebd57423 */ /* 0x004fc800000101eb */
[----:B------:R-:W-:Y:S01]  /*3b00*/  FMUL.FTZ R213, R213, R42 ;  /* 0x0000002ad5d57220 */ /* 0x000fe20000410000 */
[----:B------:R-:W-:Y:S02]  /*3b10*/  FFMA.FTZ R42, -R11, R11, 1 ;  /* 0x3f8000000b2a7423 */ /* 0x000fe4000001010b */
[----:B------:R2:W-:Y:S01]  /*3b20*/  MUFU.EX2 R39, R120 ;  /* 0x0000007800277308 */ /* 0x0005e20000000800 */
[----:B-1----:R-:W-:Y:S01]  /*3b30*/  FFMA.FTZ R215, -R236, R236, 1 ;  /* 0x3f800000ecd77423 */ /* 0x002fe200000101ec */
[----:B------:R-:W-:Y:S01]  /*3b40*/  FMUL.FTZ R46, R16, R46 ;  /* 0x0000002e102e7220 */ /* 0x000fe20000410000 */
[----:B------:R-:W-:-:S05]  /*3b50*/  FMUL.FTZ R47, R28, R47 ;  /* 0x0000002f1c2f7220 */ /* 0x000fca0000410000 */
[----:B------:R1:W3:Y:S01]  /*3b60*/  MUFU.EX2 R15, R214 ;  /* 0x000000d6000f7308 */ /* 0x0002e20000000800 */
[----:B--2---:R-:W-:Y:S01]  /*3b70*/  FMUL.FTZ R120, R231, R43 ;  /* 0x0000002be7787220 */ /* 0x004fe20000410000 */
[----:B------:R-:W-:Y:S01]  /*3b80*/  FMUL.FTZ R43, R32, R49 ;  /* 0x00000031202b7220 */ /* 0x000fe20000410000 */
[----:B------:R-:W-:Y:S01]  /*3b90*/  FMUL.FTZ R215, R215, R41 ;  /* 0x00000029d7d77220 */ /* 0x000fe20000410000 */
[----:B------:R-:W-:Y:S01]  /*3ba0*/  FFMA.FTZ R41, -R199, R199, 1 ;  /* 0x3f800000c7297423 */ /* 0x000fe200000101c7 */
[----:B------:R-:W-:Y:S01]  /*3bb0*/  FMUL.FTZ R49, R233, R50 ;  /* 0x00000032e9317220 */ /* 0x000fe20000410000 */
[----:B------:R-:W-:Y:S01]  /*3bc0*/  FMUL.FTZ R50, R237, R43 ;  /* 0x0000002bed327220 */ /* 0x000fe20000410000 */
[----:B------:R-:W-:Y:S01]  /*3bd0*/  FMUL.FTZ R48, R30, R48 ;  /* 0x000000301e307220 */ /* 0x000fe20000410000 */
[----:B------:R-:W-:Y:S01]  /*3be0*/  FMUL.FTZ R51, R31, R51 ;  /* 0x000000331f337220 */ /* 0x000fe20000410000 */
[----:B-1----:R-:W-:Y:S01]  /*3bf0*/  FMUL.FTZ R214, R232, R40 ;  /* 0x00000028e8d67220 */ /* 0x002fe20000410000 */
[----:B------:R-:W-:Y:S01]  /*3c00*/  FFMA.FTZ R55, -R234, R234, 1 ;  /* 0x3f800000ea377423 */ /* 0x000fe200000101ea */
[----:B------:R1:W-:Y:S01]  /*3c10*/  MUFU.EX2 R40, R119 ;  /* 0x0000007700287308 */ /* 0x0003e20000000800 */
[----:B------:R-:W-:Y:S01]  /*3c20*/  FFMA.FTZ R43, -R196, R196, 1 ;  /* 0x3f800000c42b7423 */ /* 0x000fe200000101c4 */
[----:B------:R-:W-:Y:S01]  /*3c30*/  FFMA.FTZ R54, -R198, R198, 1 ;  /* 0x3f800000c6367423 */ /* 0x000fe200000101c6 */
[----:B------:R-:W-:Y:S01]  /*3c40*/  FMUL.FTZ R216, R41, R216 ;  /* 0x000000d829d87220 */ /* 0x000fe20000410000 */
[----:B------:R-:W-:Y:S04]  /*3c50*/  SHFL.IDX PT, R224, R45, R108, 0x1f ;  /* 0x00001f6c2de07589 */ /* 0x000fe800000e0000 */
[----:B------:R-:W-:Y:S01]  /*3c60*/  SHFL.IDX PT, R223, R45, R110, 0x1f ;  /* 0x00001f6e2ddf7589 */ /* 0x000fe200000e0000 */
[----:B-1----:R-:W-:Y:S01]  /*3c70*/  FMUL.FTZ R119, R42, R44 ;  /* 0x0000002c2a777220 */ /* 0x002fe20000410000 */
[----:B------:R-:W-:Y:S01]  /*3c80*/  FFMA.FTZ R42, -R197, R197, 1 ;  /* 0x3f800000c52a7423 */ /* 0x000fe200000101c5 */
[----:B------:R1:W-:Y:S01]  /*3c90*/  MUFU.EX2 R41, R118 ;  /* 0x0000007600297308 */ /* 0x0003e20000000800 */
[----:B------:R-:W-:Y:S01]  /*3ca0*/  FMUL.FTZ R51, R43, R51 ;  /* 0x000000332b337220 */ /* 0x000fe20000410000 */
[----:B------:R-:W-:Y:S01]  /*3cb0*/  FMUL.FTZ R55, R55, R46 ;  /* 0x0000002e37377220 */ /* 0x000fe20000410000 */
[----:B------:R-:W-:Y:S01]  /*3cc0*/  FMUL.FTZ R54, R54, R48 ;  /* 0x0000003036367220 */ /* 0x000fe20000410000 */
[----:B------:R-:W2:Y:S04]  /*3cd0*/  SHFL.IDX PT, R46, R45, R10, 0x1f ;  /* 0x00001f0a2d2e7589 */ /* 0x000ea800000e0000 */
[----:B------:R4:W-:Y:S01]  /*3ce0*/  MUFU.EX2 R43, R116 ;  /* 0x00000074002b7308 */ /* 0x0009e20000000800 */
[----:B-1----:R-:W-:Y:S01]  /*3cf0*/  FMUL.FTZ R118, R42, R47 ;  /* 0x0000002f2a767220 */ /* 0x002fe20000410000 */
[----:B------:R-:W1:Y:S04]  /*3d00*/  SHFL.IDX PT, R48, R45, R109, 0x1f ;  /* 0x00001f6d2d307589 */ /* 0x000e6800000e0000 */
[----:B------:R-:W3:Y:S02]  /*3d10*/  SHFL.IDX PT, R47, R45, R106, 0x1f ;  /* 0x00001f6a2d2f7589 */ /* 0x000ee400000e0000 */
[----:B------:R2:W-:Y:S02]  /*3d20*/  MUFU.EX2 R42, R117 ;  /* 0x00000075002a7308 */ /* 0x0005e40000000800 */
[----:B----4-:R-:W-:Y:S04]  /*3d30*/  SHFL.IDX PT, R116, R45, R111, 0x1f ;  /* 0x00001f6f2d747589 */ /* 0x010fe800000e0000 */
[----:B------:R-:W-:Y:S02]  /*3d40*/  SHFL.IDX PT, R220, R45, R114, 0x1f ;  /* 0x00001f722ddc7589 */ /* 0x000fe400000e0000 */
[----:B------:R4:W-:Y:S02]  /*3d50*/  MUFU.EX2 R44, R115 ;  /* 0x00000073002c7308 */ /* 0x0009e40000000800 */
[----:B--2---:R2:W3:Y:S01]  /*3d60*/  SHFL.IDX PT, R117, R45, R112, 0x1f ;  /* 0x00001f702d757589 */ /* 0x0044e200000e0000 */
[----:B------:R-:W-:Y:S01]  /*3d70*/  FMUL.FTZ R222, R36, R222 ;  /* 0x000000de24de7220 */ /* 0x000fe20000410000 */
[----:B------:R-:W-:Y:S01]  /*3d80*/  FFMA.FTZ R53, -R195, R195, 1 ;  /* 0x3f800000c3357423 */ /* 0x000fe200000101c3 */
[----:B------:R-:W-:Y:S01]  /*3d90*/  FMUL.FTZ R52, R17, R52 ;  /* 0x0000003411347220 */ /* 0x000fe20000410000 */
[----:B------:R-:W3:Y:S02]  /*3da0*/  LDL.LU R11, [R1+0xb0] ;  /* 0x0000b000010b7983 */ /* 0x000ee40000300800 */
[----:B------:R-:W3:Y:S01]  /*3db0*/  MUFU.EX2 R93, R93 ;  /* 0x0000005d005d7308 */ /* 0x000ee20000000800 */
[----:B----4-:R-:W-:Y:S01]  /*3dc0*/  FMUL.FTZ R115, R13, R219 ;  /* 0x000000db0d737220 */ /* 0x010fe20000410000 */
[----:B------:R-:W-:Y:S01]  /*3dd0*/  FFMA.FTZ R219, -R192, R192, 1 ;  /* 0x3f800000c0db7423 */ /* 0x000fe200000101c0 */
[----:B------:R-:W-:Y:S01]  /*3de0*/  FADD.FTZ R56, R56, -R46 ;  /* 0x8000002e38387221 */ /* 0x000fe20000010000 */
[----:B--2---:R-:W-:Y:S01]  /*3df0*/  FFMA.FTZ R45, -R194, R194, 1 ;  /* 0x3f800000c22d7423 */ /* 0x004fe200000101c2 */
[----:B-1----:R-:W-:Y:S01]  /*3e00*/  FADD.FTZ R60, R60, -R48 ;  /* 0x800000303c3c7221 */ /* 0x002fe20000010000 */
[----:B---3--:R-:W-:Y:S01]  /*3e10*/  FADD.FTZ R57, R57, -R47 ;  /* 0x8000002f39397221 */ /* 0x008fe20000010000 */
[----:B------:R1:W5:Y:S01]  /*3e20*/  LDL.LU R199, [R1+0xac] ;  /* 0x0000ac0001c77983 */ /* 0x0003620000300800 */
[----:B------:R-:W-:-:S02]  /*3e30*/  FMUL.FTZ R115, R45, R115 ;  /* 0x000000732d737220 */ /* 0x000fc40000410000 */
[----:B------:R2:W3:Y:S01]  /*3e40*/  MUFU.EX2 R45, R27 ;  /* 0x0000001b002d7308 */ /* 0x0004e20000000800 */
[----:B------:R-:W-:Y:S01]  /*3e50*/  FADD.FTZ R64, R64, -R117 ;  /* 0x8000007540407221 */ /* 0x000fe20000010000 */
[----:B--2---:R-:W-:Y:S01]  /*3e60*/  FMUL.FTZ R27, R219, R222 ;  /* 0x000000dedb1b7220 */ /* 0x004fe20000410000 */
[----:B------:R-:W-:Y:S01]  /*3e70*/  FADD.FTZ R48, R62, -R48 ;  /* 0x800000303e307221 */ /* 0x000fe20000010000 */
[----:B------:R2:W4:Y:S01]  /*3e80*/  LDS R219, [R14+0x400] ;  /* 0x000400000edb7984 */ /* 0x0005220000000800 */
[----:B------:R-:W-:Y:S01]  /*3e90*/  FMUL.FTZ R64, R15, R64 ;  /* 0x000000400f407220 */ /* 0x000fe20000410000 */
[----:B------:R-:W-:Y:S01]  /*3ea0*/  FADD.FTZ R58, R58, -R46 ;  /* 0x8000002e3a3a7221 */ /* 0x000fe20000010000 */
[----:B------:R-:W-:Y:S01]  /*3eb0*/  FMUL.FTZ R56, R34, R56 ;  /* 0x0000003822387220 */ /* 0x000fe20000410000 */
[----:B------:R1:W5:Y:S01]  /*3ec0*/  LDL.LU R198, [R1+0xa8] ;  /* 0x0000a80001c67983 */ /* 0x0003620000300800 */
[----:B------:R-:W-:Y:S01]  /*3ed0*/  FADD.FTZ R59, R59, -R47 ;  /* 0x8000002f3b3b7221 */ /* 0x000fe20000010000 */
[----:B------:R-:W-:Y:S01]  /*3ee0*/  FMUL.FTZ R53, R53, R52 ;  /* 0x0000003435357220 */ /* 0x000fe20000410000 */
[--C-:B------:R-:W-:Y:S01]  /*3ef0*/  FADD.FTZ R63, R63, -R224.reuse ;  /* 0x800000e03f3f7221 */ /* 0x100fe20000010000 */
[----:B--2---:R2:W-:Y:S01]  /*3f00*/  MUFU.EX2 R14, R24 ;  /* 0x00000018000e7308 */ /* 0x0045e20000000800 */
[----:B------:R-:W-:Y:S01]  /*3f10*/  FADD.FTZ R62, R61, -R224 ;  /* 0x800000e03d3e7221 */ /* 0x000fe20000010000 */
[----:B------:R1:W5:Y:S01]  /*3f20*/  LDL.LU R197, [R1+0xa4] ;  /* 0x0000a40001c57983 */ /* 0x0003620000300800 */
[----:B------:R-:W-:Y:S01]  /*3f30*/  FADD.FTZ R67, R67, -R223 ;  /* 0x800000df43437221 */ /* 0x000fe20000010000 */
[----:B------:R-:W-:Y:S01]  /*3f40*/  FMUL.FTZ R221, R18, R221 ;  /* 0x000000dd12dd7220 */ /* 0x000fe20000410000 */
[----:B------:R-:W-:Y:S01]  /*3f50*/  FMUL.FTZ R226, R93, R226 ;  /* 0x000000e25de27220 */ /* 0x000fe20000410000 */
[----:B--2---:R-:W-:-:S02]  /*3f60*/  FFMA.FTZ R24, -R184, R184, 1 ;  /* 0x3f800000b8187423 */ /* 0x004fc400000101b8 */
[----:B------:R2:W-:Y:S01]  /*3f70*/  MUFU.EX2 R46, R26 ;  /* 0x0000001a002e7308 */ /* 0x0005e20000000800 */
[----:B------:R-:W-:Y:S01]  /*3f80*/  FADD.FTZ R61, R68, -R116 ;  /* 0x80000074443d7221 */ /* 0x000fe20000010000 */
[----:B------:R1:W5:Y:S01]  /*3f90*/  LDL.LU R196, [R1+0xa0] ;  /* 0x0000a00001c47983 */ /* 0x0003620000300800 */
[----:B------:R-:W-:Y:S01]  /*3fa0*/  FMUL.FTZ R64, R24, R64 ;  /* 0x0000004018407220 */ /* 0x000fe20000410000 */
[----:B------:R-:W-:Y:S01]  /*3fb0*/  FFMA.FTZ R68, -R191, R191, 1 ;  /* 0x3f800000bf447423 */ /* 0x000fe200000101bf */
[----:B------:R-:W-:Y:S01]  /*3fc0*/  FMUL.FTZ R57, R35, R57 ;  /* 0x0000003923397220 */ /* 0x000fe20000410000 */
[----:B------:R1:W5:Y:S01]  /*3fd0*/  LDL.LU R195, [R1+0x9c] ;  /* 0x00009c0001c37983 */ /* 0x0003620000300800 */
[----:B------:R-:W-:Y:S01]  /*3fe0*/  FFMA.FTZ R52, -R193, R193, 1 ;  /* 0x3f800000c1347423 */ /* 0x000fe200000101c1 */
[----:B------:R1:W3:Y:S01]  /*3ff0*/  MUFU.EX2 R47, R25 ;  /* 0x00000019002f7308 */ /* 0x0002e20000000800 */
[----:B--2---:R-:W-:Y:S01]  /*4000*/  FADD.FTZ R26, R65, -R223 ;  /* 0x800000df411a7221 */ /* 0x004fe20000010000 */
[----:B------:R-:W-:Y:S01]  /*4010*/  FFMA.FTZ R65, -R190, R190, 1 ;  /* 0x3f800000be417423 */ /* 0x000fe200000101be */
[----:B------:R2:W5:Y:S01]  /*4020*/  LDL.LU R194, [R1+0x98] ;  /* 0x0000980001c27983 */ /* 0x0005620000300800 */
[----:B------:R-:W-:Y:S01]  /*4030*/  FADD.FTZ R117, R66, -R117 ;  /* 0x8000007542757221 */ /* 0x000fe20000010000 */
[----:B------:R-:W-:-:S02]  /*4040*/  FMUL.FTZ R58, R21, R58 ;  /* 0x0000003a153a7220 */ /* 0x000fc40000410000 */
[----:B----4-:R-:W-:Y:S04]  /*4050*/  SHFL.IDX PT, R108, R219, R108, 0x1f ;  /* 0x00001f6cdb6c7589 */ /* 0x010fe800000e0000 */
[----:B------:R-:W-:Y:S04]  /*4060*/  SHFL.IDX PT, R106, R219, R106, 0x1f ;  /* 0x00001f6adb6a7589 */ /* 0x000fe800000e0000 */
[----:B------:R-:W-:Y:S04]  /*4070*/  SHFL.IDX PT, R111, R219, R111, 0x1f ;  /* 0x00001f6fdb6f7589 */ /* 0x000fe800000e0000 */
[----:B------:R-:W-:Y:S04]  /*4080*/  SHFL.IDX PT, R112, R219, R112, 0x1f ;  /* 0x00001f70db707589 */ /* 0x000fe800000e0000 */
[----:B------:R-:W-:Y:S01]  /*4090*/  SHFL.IDX PT, R109, R219, R109, 0x1f ;  /* 0x00001f6ddb6d7589 */ /* 0x000fe200000e0000 */
[----:B------:R-:W-:-:S03]  /*40a0*/  FMUL.FTZ R62, R20, R62 ;  /* 0x0000003e143e7220 */ /* 0x000fc60000410000 */
[----:B------:R-:W-:Y:S01]  /*40b0*/  SHFL.IDX PT, R110, R219, R110, 0x1f ;  /* 0x00001f6edb6e7589 */ /* 0x000fe200000e0000 */
[----:B------:R-:W-:Y:S01]  /*40c0*/  FMUL.FTZ R60, R19, R60 ;  /* 0x0000003c133c7220 */ /* 0x000fe20000410000 */
[----:B------:R-:W-:Y:S02]  /*40d0*/  FMUL.FTZ R59, R33, R59 ;  /* 0x0000003b213b7220 */ /* 0x000fe40000410000 */
[----:B------:R-:W-:Y:S01]  /*40e0*/  SHFL.IDX PT, R114, R219, R114, 0x1f ;  /* 0x00001f72db727589 */ /* 0x000fe200000e0000 */
[----:B------:R-:W-:Y:S01]  /*40f0*/  FMUL.FTZ R63, R37, R63 ;  /* 0x0000003f253f7220 */ /* 0x000fe20000410000 */
[----:B------:R-:W-:Y:S01]  /*4100*/  FMUL.FTZ R48, R12, R48 ;  /* 0x000000300c307220 */ /* 0x000fe20000410000 */
[----:B------:R-:W-:Y:S01]  /*4110*/  FMUL.FTZ R67, R40, R67 ;  /* 0x0000004328437220 */ /* 0x000fe20000410000 */
[----:B------:R-:W4:Y:S01]  /*4120*/  SHFL.IDX PT, R24, R219, R10, 0x1f ;  /* 0x00001f0adb187589 */ /* 0x000f2200000e0000 */
[----:B-1----:R-:W-:Y:S01]  /*4130*/  FFMA.FTZ R25, -R189, R189, 1 ;  /* 0x3f800000bd197423 */ /* 0x002fe200000101bd */
[----:B------:R-:W-:Y:S01]  /*4140*/  FMUL.FTZ R68, R68, R56 ;  /* 0x0000003844447220 */ /* 0x000fe20000410000 */
[----:B------:R-:W-:Y:S01]  /*4150*/  FMUL.FTZ R56, R65, R57 ;  /* 0x0000003941387220 */ /* 0x000fe20000410000 */
[----:B------:R2:W5:Y:S01]  /*4160*/  LDL.LU R193, [R1+0x94] ;  /* 0x0000940001c17983 */ /* 0x0005620000300800 */
[----:B------:R-:W-:Y:S01]  /*4170*/  FADD.FTZ R116, R70, -R116 ;  /* 0x8000007446747221 */ /* 0x000fe20000010000 */
[----:B------:R-:W-:Y:S01]  /*4180*/  FFMA.FTZ R57, -R185, R185, 1 ;  /* 0x3f800000b9397423 */ /* 0x000fe200000101b9 */
[----:B------:R-:W1:Y:S01]  /*4190*/  MUFU.EX2 R211, R211 ;  /* 0x000000d300d37308 */ /* 0x000e620000000800 */
[----:B------:R2:W5:Y:S01]  /*41a0*/  LDL.LU R192, [R1+0x90] ;  /* 0x0000900001c07983 */ /* 0x0005620000300800 */
[--C-:B------:R-:W-:Y:S01]  /*41b0*/  FADD.FTZ R66, R69, -R220.reuse ;  /* 0x800000dc45427221 */ /* 0x100fe20000010000 */
[----:B------:R-:W-:Y:S01]  /*41c0*/  FMUL.FTZ R25, R25, R58 ;  /* 0x0000003a19197220 */ /* 0x000fe20000410000 */
[----:B------:R-:W-:Y:S01]  /*41d0*/  FFMA.FTZ R70, -R187, R187, 1 ;  /* 0x3f800000bb467423 */ /* 0x000fe200000101bb */
[----:B------:R2:W5:Y:S01]  /*41e0*/  LDL.LU R191, [R1+0x8c] ;  /* 0x00008c0001bf7983 */ /* 0x0005620000300800 */
[----:B------:R-:W-:Y:S01]  /*41f0*/  FFMA.FTZ R65, -R182, R182, 1 ;  /* 0x3f800000b6417423 */ /* 0x000fe200000101b6 */
[----:B------:R-:W-:Y:S01]  /*4200*/  FMUL.FTZ R117, R38, R117 ;  /* 0x0000007526757220 */ /* 0x000fe20000410000 */
[----:B------:R-:W-:Y:S01]  /*4210*/  FADD.FTZ R220, R71, -R220 ;  /* 0x800000dc47dc7221 */ /* 0x000fe20000010000 */
[----:B------:R2:W5:Y:S01]  /*4220*/  LDL.LU R190, [R1+0x88] ;  /* 0x0000880001be7983 */ /* 0x0005620000300800 */
[----:B------:R-:W-:Y:S01]  /*4230*/  FFMA.FTZ R69, -R188, R188, 1 ;  /* 0x3f800000bc457423 */ /* 0x000fe200000101bc */
[----:B------:R-:W-:Y:S01]  /*4240*/  FFMA.FTZ R58, -R183, R183, 1 ;  /* 0x3f800000b73a7423 */ /* 0x000fe200000101b7 */
[----:B------:R-:W-:Y:S01]  /*4250*/  FFMA.FTZ R71, -R186, R186, 1 ;  /* 0x3f800000ba477423 */ /* 0x000fe200000101ba */
[----:B------:R2:W5:Y:S01]  /*4260*/  LDL.LU R189, [R1+0x84] ;  /* 0x0000840001bd7983 */ /* 0x0005620000300800 */
[----:B------:R-:W-:Y:S01]  /*4270*/  FMUL.FTZ R57, R57, R62 ;  /* 0x0000003e39397220 */ /* 0x000fe20000410000 */
[----:B------:R-:W-:Y:S01]  /*4280*/  FMUL.FTZ R70, R70, R60 ;  /* 0x0000003c46467220 */ /* 0x000fe20000410000 */
[----:B------:R-:W2:Y:S01]  /*4290*/  MUFU.EX2 R205, R205 ;  /* 0x000000cd00cd7308 */ /* 0x000ea20000000800 */
[----:B------:R1:W5:Y:S01]  /*42a0*/  LDL.LU R188, [R1+0x80] ;  /* 0x0000800001bc7983 */ /* 0x0003620000300800 */
[----:B------:R-:W-:Y:S01]  /*42b0*/  FMUL.FTZ R65, R65, R117 ;  /* 0x0000007541417220 */ /* 0x000fe20000410000 */
[----:B------:R-:W-:Y:S01]  /*42c0*/  FFMA.FTZ R62, -R179, R179, 1 ;  /* 0x3f800000b33e7423 */ /* 0x000fe200000101b3 */
[----:B------:R-:W-:Y:S01]  /*42d0*/  FMUL.FTZ R61, R41, R61 ;  /* 0x0000003d293d7220 */ /* 0x000fe20000410000 */
[----:B------:R1:W5:Y:S01]  /*42e0*/  LDL.LU R187, [R1+0x7c] ;  /* 0x00007c0001bb7983 */ /* 0x0003620000300800 */
[----:B------:R-:W-:Y:S01]  /*42f0*/  FMUL.FTZ R69, R69, R59 ;  /* 0x0000003b45457220 */ /* 0x000fe20000410000 */
[----:B------:R-:W-:Y:S01]  /*4300*/  FMUL.FTZ R58, R58, R63 ;  /* 0x0000003f3a3a7220 */ /* 0x000fe20000410000 */
[----:B------:R-:W-:Y:S01]  /*4310*/  FFMA.FTZ R60, -R178, R178, 1 ;  /* 0x3f800000b23c7423 */ /* 0x000fe200000101b2 */
[----:B------:R1:W5:Y:S01]  /*4320*/  LDL.LU R186, [R1+0x78] ;  /* 0x0000780001ba7983 */ /* 0x0003620000300800 */
[----:B------:R-:W-:Y:S01]  /*4330*/  FMUL.FTZ R117, R43, R66 ;  /* 0x000000422b757220 */ /* 0x000fe20000410000 */
[----:B------:R-:W-:Y:S01]  /*4340*/  FMUL.FTZ R71, R71, R48 ;  /* 0x0000003047477220 */ /* 0x000fe20000410000 */
[----:B------:R-:W-:Y:S01]  /*4350*/  FFMA.FTZ R59, -R181, R181, 1 ;  /* 0x3f800000b53b7423 */ /* 0x000fe200000101b5 */
[----:B------:R1:W5:Y:S01]  /*4360*/  LDL.LU R185, [R1+0x74] ;  /* 0x0000740001b97983 */ /* 0x0003620000300800 */
[----:B------:R-:W-:Y:S01]  /*4370*/  FMUL.FTZ R26, R39, R26 ;  /* 0x0000001a271a7220 */ /* 0x000fe20000410000 */
[----:B------:R-:W-:Y:S01]  /*4380*/  FFMA.FTZ R63, -R176, R176, 1 ;  /* 0x3f800000b03f7423 */ /* 0x000fe200000101b0 */
[----:B------:R-:W-:Y:S01]  /*4390*/  FMUL.FTZ R220, R44, R220 ;  /* 0x000000dc2cdc7220 */ /* 0x000fe20000410000 */
[----:B------:R1:W5:Y:S01]  /*43a0*/  LDL.LU R184, [R1+0x70] ;  /* 0x0000700001b87983 */ /* 0x0003620000300800 */
[----:B------:R-:W-:Y:S01]  /*43b0*/  FFMA.FTZ R48, -R180, R180, 1 ;  /* 0x3f800000b4307423 */ /* 0x000fe200000101b4 */
[----:B----4-:R-:W-:Y:S01]  /*43c0*/  FADD.FTZ R72, R72, -R24 ;  /* 0x8000001848487221 */ /* 0x010fe20000010000 */
[----:B------:R-:W-:Y:S01]  /*43d0*/  FMUL.FTZ R66, R62, R61 ;  /* 0x0000003d3e427220 */ /* 0x000fe20000410000 */
[----:B------:R4:W5:Y:S01]  /*43e0*/  LDL.LU R183, [R1+0x6c] ;  /* 0x00006c0001b77983 */ /* 0x0009620000300800 */
[----:B------:R-:W-:Y:S01]  /*43f0*/  FMUL.FTZ R61, R60, R117 ;  /* 0x000000753c3d7220 */ /* 0x000fe20000410000 */
[----:B------:R-:W-:Y:S01]  /*4400*/  FMUL.FTZ R59, R59, R26 ;  /* 0x0000001a3b3b7220 */ /* 0x000fe20000410000 */
[----:B------:R-:W4:Y:S01]  /*4410*/  MUFU.EX2 R207, R207 ;  /* 0x000000cf00cf7308 */ /* 0x000f220000000800 */
[----:B------:R1:W5:Y:S01]  /*4420*/  LDL.LU R182, [R1+0x68] ;  /* 0x0000680001b67983 */ /* 0x0003620000300800 */
[----:B------:R-:W-:Y:S01]  /*4430*/  FMUL.FTZ R60, R63, R220 ;  /* 0x000000dc3f3c7220 */ /* 0x000fe20000410000 */
[----:B------:R-:W-:-:S05]  /*4440*/  FMUL.FTZ R26, R48, R67 ;  /* 0x00000043301a7220 */ /* 0x000fca0000410000 */
[----:B------:R-:W4:Y:S01]  /*4450*/  MUFU.EX2 R209, R209 ;  /* 0x000000d100d17308 */ /* 0x000f220000000800 */
[----:B------:R1:W5:Y:S01]  /*4460*/  LDL.LU R181, [R1+0x64] ;  /* 0x0000640001b57983 */ /* 0x0003620000300800 */
[----:B------:R-:W-:Y:S01]  /*4470*/  FFMA.FTZ R62, -R175, R175, 1 ;  /* 0x3f800000af3e7423 */ /* 0x000fe200000101af */
[----:B---3--:R-:W-:-:S05]  /*4480*/  FMUL.FTZ R63, R45, R72 ;  /* 0x000000482d3f7220 */ /* 0x008fca0000410000 */
[----:B------:R-:W-:Y:S01]  /*4490*/  MUFU.EX2 R210, R210 ;  /* 0x000000d200d27308 */ /* 0x000fe20000000800 */
[----:B------:R3:W5:Y:S01]  /*44a0*/  LDL.LU R180, [R1+0x60] ;  /* 0x0000600001b47983 */ /* 0x0007620000300800 */
[----:B------:R-:W-:-:S06]  /*44b0*/  FFMA.FTZ R67, -R177, R177, 1 ;  /* 0x3f800000b1437423 */ /* 0x000fcc00000101b1 */
[----:B------:R-:W-:Y:S01]  /*44c0*/  MUFU.EX2 R206, R206 ;  /* 0x000000ce00ce7308 */ /* 0x000fe20000000800 */
[----:B------:R3:W5:Y:S01]  /*44d0*/  LDL.LU R179, [R1+0x5c] ;  /* 0x00005c0001b37983 */ /* 0x0007620000300800 */
[--C-:B------:R-:W-:Y:S01]  /*44e0*/  FADD.FTZ R77, R77, -R108.reuse ;  /* 0x8000006c4d4d7221 */ /* 0x100fe20000010000 */
[----:B------:R-:W-:-:S05]  /*44f0*/  FADD.FTZ R79, R79, -R108 ;  /* 0x8000006c4f4f7221 */ /* 0x000fca0000010000 */
[----:B------:R-:W-:Y:S01]  /*4500*/  MUFU.EX2 R124, R124 ;  /* 0x0000007c007c7308 */ /* 0x000fe20000000800 */
[----:B------:R3:W5:Y:S01]  /*4510*/  LDL.LU R178, [R1+0x58] ;  /* 0x0000580001b27983 */ /* 0x0007620000300800 */
[----:B------:R-:W-:Y:S01]  /*4520*/  FMUL.FTZ R62, R62, R63 ;  /* 0x0000003f3e3e7220 */ /* 0x000fe20000410000 */
[----:B------:R-:W-:-:S05]  /*4530*/  FFMA.FTZ R108, -R174, R174, 1 ;  /* 0x3f800000ae6c7423 */ /* 0x000fca00000101ae */
[----:B------:R-:W-:Y:S01]  /*4540*/  MUFU.EX2 R123, R123 ;  /* 0x0000007b007b7308 */ /* 0x000fe20000000800 */
[----:B------:R3:W5:Y:S01]  /*4550*/  LDL.LU R177, [R1+0x54] ;  /* 0x0000540001b17983 */ /* 0x0007620000300800 */
[--C-:B------:R-:W-:Y:S01]  /*4560*/  FADD.FTZ R73, R73, -R106.reuse ;  /* 0x8000006a49497221 */ /* 0x100fe20000010000 */
[----:B------:R-:W-:-:S05]  /*4570*/  FADD.FTZ R75, R75, -R106 ;  /* 0x8000006a4b4b7221 */ /* 0x000fca0000010000 */
[----:B------:R-:W-:Y:S01]  /*4580*/  MUFU.EX2 R122, R122 ;  /* 0x0000007a007a7308 */ /* 0x000fe20000000800 */
[----:B------:R3:W5:Y:S01]  /*4590*/  LDL.LU R176, [R1+0x50] ;  /* 0x0000500001b07983 */ /* 0x0007620000300800 */
[----:B------:R-:W-:Y:S01]  /*45a0*/  FFMA.FTZ R63, -R173, R173, 1 ;  /* 0x3f800000ad3f7423 */ /* 0x000fe200000101ad */
[----:B------:R-:W-:-:S05]  /*45b0*/  FADD.FTZ R84, R84, -R111 ;  /* 0x8000006f54547221 */ /* 0x000fca0000010000 */
[----:B------:R-:W-:Y:S01]  /*45c0*/  MUFU.EX2 R121, R121 ;  /* 0x0000007900797308 */ /* 0x000fe20000000800 */
[----:B------:R3:W5:Y:S01]  /*45d0*/  LDL.LU R175, [R1+0x4c] ;  /* 0x00004c0001af7983 */ /* 0x0007620000300800 */
[----:B------:R-:W-:Y:S01]  /*45e0*/  FADD.FTZ R86, R86, -R111 ;  /* 0x8000006f56567221 */ /* 0x000fe20000010000 */
[----:B------:R-:W-:Y:S01]  /*45f0*/  FFMA.FTZ R106, -R172, R172, 1 ;  /* 0x3f800000ac6a7423 */ /* 0x000fe200000101ac */
        /* <DEDUP_REMOVED lines=11> */
[--C-:B------:R-:W-:Y:S01]  /*46b0*/  FADD.FTZ R81, R81, -R110.reuse ;  /* 0x8000006e51517221 */ /* 0x100fe20000010000 */
[----:B------:R-:W-:Y:S01]  /*46c0*/  FADD.FTZ R83, R83, -R110 ;  /* 0x8000006e53537221 */ /* 0x000fe20000010000 */
[----:B------:R3:W5:Y:S01]  /*46d0*/  LDL.LU R171, [R1+0x3c] ;  /* 0x00003c0001ab7983 */ /* 0x0007620000300800 */
[----:B------:R-:W-:Y:S01]  /*46e0*/  FFMA.FTZ R109, -R169, R169, 1 ;  /* 0x3f800000a96d7423 */ /* 0x000fe200000101a9 */
[----:B------:R-:W-:Y:S01]  /*46f0*/  FFMA.FTZ R110, -R168, R168, 1 ;  /* 0x3f800000a86e7423 */ /* 0x000fe200000101a8 */
[----:B------:R-:W4:Y:S01]  /*4700*/  MUFU.EX2 R208, R208 ;  /* 0x000000d000d07308 */ /* 0x000f220000000800 */
[----:B------:R3:W5:Y:S01]  /*4710*/  LDL.LU R170, [R1+0x38] ;  /* 0x0000380001aa7983 */ /* 0x0007620000300800 */
[----:B------:R-:W-:Y:S01]  /*4720*/  FFMA.FTZ R117, -R9, R9, 1 ;  /* 0x3f80000009757423 */ /* 0x000fe20000010109 */
[--C-:B------:R-:W-:Y:S01]  /*4730*/  FADD.FTZ R85, R85, -R114.reuse ;  /* 0x8000007255557221 */ /* 0x100fe20000010000 */
[----:B------:R-:W-:Y:S01]  /*4740*/  FMUL.FTZ R131, R131, R226 ;  /* 0x000000e283837220 */ /* 0x000fe20000410000 */
[----:B------:R3:W5:Y:S01]  /*4750*/  LDL.LU R169, [R1+0x34] ;  /* 0x0000340001a97983 */ /* 0x0007620000300800 */
[----:B------:R-:W-:-:S02]  /*4760*/  FADD.FTZ R87, R87, -R114 ;  /* 0x8000007257577221 */ /* 0x000fc40000010000 */
[----:B------:R2:W4:Y:S01]  /*4770*/  MUFU.EX2 R48, R212 ;  /* 0x000000d400307308 */ /* 0x0005220000000800 */
[----:B------:R3:W5:Y:S01]  /*4780*/  LDL.LU R168, [R1+0x30] ;  /* 0x0000300001a87983 */ /* 0x0007620000300800 */
[----:B------:R-:W-:Y:S01]  /*4790*/  FMUL.FTZ R67, R67, R116 ;  /* 0x0000007443437220 */ /* 0x000fe20000410000 */
[----:B------:R-:W-:Y:S02]  /*47a0*/  FFMA.FTZ R114, -R6, R6, 1 ;  /* 0x3f80000006727423 */ /* 0x000fe40000010106 */
[----:B------:R3:W5:Y:S01]  /*47b0*/  LDL.LU R9, [R1+0x2c] ;  /* 0x00002c0001097983 */ /* 0x0007620000300800 */
[----:B------:R-:W-:Y:S01]  /*47c0*/  FFMA.FTZ R116, -R5, R5, 1 ;  /* 0x3f80000005747423 */ /* 0x000fe20000010105 */
[----:B--2---:R-:W-:Y:S02]  /*47d0*/  FFMA.FTZ R212, -R7, R7, 1 ;  /* 0x3f80000007d47423 */ /* 0x004fe40000010107 */
[----:B------:R3:W5:Y:S01]  /*47e0*/  LDL.LU R7, [R1+0x28] ;  /* 0x0000280001077983 */ /* 0x0007620000300800 */
[----:B------:R-:W-:Y:S01]  /*47f0*/  FFMA.FTZ R219, -R3, R3, 1 ;  /* 0x3f80000003db7423 */ /* 0x000fe20000010103 */
[----:B------:R-:W-:-:S02]  /*4800*/  FFMA.FTZ R220, -R0, R0, 1 ;  /* 0x3f80000000dc7423 */ /* 0x000fc40000010100 */
[----:B------:R3:W5:Y:S01]  /*4810*/  LDL.LU R6, [R1+0x24] ;  /* 0x0000240001067983 */ /* 0x0007620000300800 */
[----:B------:R-:W-:-:S03]  /*4820*/  FMUL.FTZ R52, R52, R221 ;  /* 0x000000dd34347220 */ /* 0x000fc60000410000 */
[----:B------:R3:W5:Y:S04]  /*4830*/  LDL.LU R5, [R1+0x20] ;  /* 0x0000200001057983 */ /* 0x0007680000300800 */
[----:B------:R3:W5:Y:S04]  /*4840*/  LDL.LU R3, [R1+0x1c] ;  /* 0x00001c0001037983 */ /* 0x0007680000300800 */
[----:B------:R3:W5:Y:S04]  /*4850*/  LDL.LU R0, [R1+0x18] ;  /* 0x0000180001007983 */ /* 0x0007680000300800 */
[----:B------:R-:W2:Y:S01]  /*4860*/  LDL R221, [R1+0x4] ;  /* 0x0000040001dd7983 */ /* 0x000ea20000100800 */
[----:B------:R-:W-:Y:S01]  /*4870*/  FADD.FTZ R24, R74, -R24 ;  /* 0x800000184a187221 */ /* 0x000fe20000010000 */
[----:B------:R-:W-:-:S03]  /*4880*/  FMUL.FTZ R73, R47, R73 ;  /* 0x000000492f497220 */ /* 0x000fc60000410000 */
[----:B------:R-:W-:Y:S01]  /*4890*/  FMUL.FTZ R24, R46, R24 ;  /* 0x000000182e187220 */ /* 0x000fe20000410000 */
[----:B------:R-:W-:Y:S01]  /*48a0*/  FMUL.FTZ R108, R108, R73 ;  /* 0x000000496c6c7220 */ /* 0x000fe20000410000 */
[----:B-1----:R-:W-:Y:S02]  /*48b0*/  FMUL.FTZ R73, R211, R82 ;  /* 0x00000052d3497220 */ /* 0x002fe40000410000 */
[----:B------:R-:W-:Y:S01]  /*48c0*/  FMUL.FTZ R63, R63, R24 ;  /* 0x000000183f3f7220 */ /* 0x000fe20000410000 */
[----:B------:R-:W-:Y:S01]  /*48d0*/  FFMA.FTZ R24, -R217, R217, 1 ;  /* 0x3f800000d9187423 */ /* 0x000fe200000101d9 */
[----:B------:R-:W-:Y:S01]  /*48e0*/  FMUL.FTZ R217, R205, R86 ;  /* 0x00000056cdd97220 */ /* 0x000fe20000410000 */
[----:B------:R-:W-:Y:S01]  /*48f0*/  F2FP.F16.F32.PACK_AB R69, R69, R25 ;  /* 0x000000194545723e */ /* 0x000fe200000000ff */
[----:B----4-:R-:W-:Y:S01]  /*4900*/  FMUL.FTZ R84, R207, R84 ;  /* 0x00000054cf547220 */ /* 0x010fe20000410000 */
[----:B------:R-:W-:Y:S01]  /*4910*/  FMUL.FTZ R85, R209, R85 ;  /* 0x00000055d1557220 */ /* 0x000fe20000410000 */
        /* <DEDUP_REMOVED lines=14> */
[----:B------:R-:W-:Y:S01]  /*4a00*/  F2FP.F16.F32.PACK_AB R73, R51, R49 ;  /* 0x000000313349723e */ /* 0x000fe200000000ff */
[----:B------:R-:W-:Y:S01]  /*4a10*/  FMUL.FTZ R106, R106, R75 ;  /* 0x0000004b6a6a7220 */ /* 0x000fe20000410000 */
[----:B------:R-:W-:Y:S01]  /*4a20*/  FMUL.FTZ R117, R117, R80 ;  /* 0x0000005075757220 */ /* 0x000fe20000410000 */
[----:B------:R-:W-:Y:S01]  /*4a30*/  FMUL.FTZ R212, R212, R81 ;  /* 0x00000051d4d47220 */ /* 0x000fe20000410000 */
[----:B------:R-:W-:Y:S01]  /*4a40*/  FMUL.FTZ R116, R116, R83 ;  /* 0x0000005374747220 */ /* 0x000fe20000410000 */
[----:B------:R-:W-:Y:S01]  /*4a50*/  F2FP.F16.F32.PACK_AB R84, R134, R129 ;  /* 0x000000818654723e */ /* 0x000fe200000000ff */
[----:B------:R-:W-:Y:S01]  /*4a60*/  FMUL.FTZ R111, R111, R76 ;  /* 0x0000004c6f6f7220 */ /* 0x000fe20000410000 */
[----:B------:R-:W-:Y:S01]  /*4a70*/  F2FP.F16.F32.PACK_AB R85, R202, R132 ;  /* 0x00000084ca55723e */ /* 0x000fe200000000ff */
[----:B------:R-:W-:Y:S01]  /*4a80*/  FMUL.FTZ R109, R109, R78 ;  /* 0x0000004e6d6d7220 */ /* 0x000fe20000410000 */
[----:B------:R-:W-:Y:S01]  /*4a90*/  F2FP.F16.F32.PACK_AB R86, R203, R204 ;  /* 0x000000cccb56723e */ /* 0x000fe200000000ff */
[----:B------:R-:W-:Y:S01]  /*4aa0*/  FMUL.FTZ R112, R112, R77 ;  /* 0x0000004d70707220 */ /* 0x000fe20000410000 */
[----:B------:R-:W-:Y:S01]  /*4ab0*/  F2FP.F16.F32.PACK_AB R87, R200, R201 ;  /* 0x000000c9c857723e */ /* 0x000fe200000000ff */
[----:B------:R-:W-:Y:S01]  /*4ac0*/  FMUL.FTZ R110, R110, R79 ;  /* 0x0000004f6e6e7220 */ /* 0x000fe20000410000 */
        /* <DEDUP_REMOVED lines=29> */
[----:B------:R-:W-:Y:S01]  /*4ca0*/  UMOV UR11, 0x40000040 ;  /* 0x40000040000b7882 */ /* 0x000fe20000000000 */
[----:B------:R-:W-:Y:S01]  /*4cb0*/  UIADD3 UR4, UR10, 0x80, URZ ;  /* 0x000000800a047890 */ /* 0x000fe2000fffe03f */
[----:B------:R-:W-:-:S06]  /*4cc0*/  UMOV UR7, 0x40000040 ;  /* 0x4000004000077882 */ /* 0x000fcc0000000000 */
[----:B------:R-:W-:Y:S01]  /*4cd0*/  UMOV UR6, UR4 ;  /* 0x0000000400067c82 */ /* 0x000fe20008000000 */
[----:B------:R-:W-:Y:S01]  /*4ce0*/  F2FP.F16.F32.PACK_AB R88, R23, R88 ;  /* 0x000000581758723e */ /* 0x000fe200000000ff */
[----:B------:R-:W-:Y:S01]  /*4cf0*/  UIADD3 UR4, UR10, 0x100, URZ ;  /* 0x000001000a047890 */ /* 0x000fe2000fffe03f */
[----:B--2---:R-:W-:-:S05]  /*4d00*/  LEA R25, R4, R221, 0xe ;  /* 0x000000dd04197211 */ /* 0x004fca00078e70ff */
        /* <DEDUP_REMOVED lines=20> */
[----:B------:R-:W-:Y:S02]  /*4e50*/  F2FP.F16.F32.PACK_AB R90, R99, R98 ;  /* 0x00000062635a723e */ /* 0x000fe400000000ff */
[----:B------:R-:W-:Y:S01]  /*4e60*/  F2FP.F16.F32.PACK_AB R91, R28, R16 ;  /* 0x000000101c5b723e */ /* 0x000fe200000000ff */
[----:B------:R-:W-:Y:S01]  /*4e70*/  UMOV UR6, UR4 ;  /* 0x0000000400067c82 */ /* 0x000fe20008000000 */
[----:B------:R-:W-:Y:S01]  /*4e80*/  UMOV UR7, 0x40000040 ;  /* 0x4000004000077882 */ /* 0x000fe20000000000 */
[----:B------:R-:W-:Y:S01]  /*4e90*/  F2FP.F16.F32.PACK_AB R28, R32, R30 ;  /* 0x0000001e201c723e */ /* 0x000fe200000000ff */
[----:B------:R-:W-:Y:S02]  /*4ea0*/  WARPGROUP.DEPBAR.LE gsb0, 0x0 ;  /* 0x00008000000079c5 */ /* 0x000fe40000010000 */
[----:B------:R-:W-:-:S06]  /*4eb0*/  WARPGROUP.ARRIVE ;  /* 0x00000000000079c5 */ /* 0x000fcc0000000000 */
[----:B------:R-:W-:Y:S01]  /*4ec0*/  HGMMA.64x64x16.F32 R136, R88, gdesc[UR4].tnspB, R136, gsb0 ;  /* 0x40e0000458887df0 */ /* 0x000fe20008000888 */
[----:B------:R-:W-:Y:S01]  /*4ed0*/  F2FP.F16.F32.PACK_AB R29, R31, R29 ;  /* 0x0000001d1f1d723e */ /* 0x000fe200000000ff */
[----:B------:R-:W-:Y:S01]  /*4ee0*/  UIADD3 UR4, UR10, 0x180, URZ ;  /* 0x000001800a047890 */ /* 0x000fe2000fffe03f */
[----:B------:R-:W-:Y:S02]  /*4ef0*/  F2FP.F16.F32.PACK_AB R30, R13, R17 ;  /* 0x000000110d1e723e */ /* 0x000fe400000000ff */
[----:B------:R-:W-:Y:S01]  /*4f00*/  F2FP.F16.F32.PACK_AB R31, R36, R18 ;  /* 0x00000012241f723e */ /* 0x000fe200000000ff */
[----:B------:R-:W-:-:S03]  /*4f10*/  UMOV UR7, 0x40000040 ;  /* 0x4000004000077882 */ /* 0x000fc60000000000 */
        /* <DEDUP_REMOVED lines=38> */
[----:B-1----:R-:W-:Y:S02]  /*5180*/  F2FP.F16.F32.PACK_AB R49, R206, R211 ;  /* 0x000000d3ce31723e */ /* 0x002fe400000000ff */
[----:B------:R-:W-:Y:S02]  /*5190*/  F2FP.F16.F32.PACK_AB R50, R209, R207 ;  /* 0x000000cfd132723e */ /* 0x000fe400000000ff */
        /* <DEDUP_REMOVED lines=73> */
[----:B---3--:R-:W-:Y:S05]  /*5630*/  @!P0 BRA `(.L_x_124) ;  /* 0x0000000000048947 */ /* 0x008fea0003800000 */
[----:B------:R-:W-:Y:S01]  /*5640*/  BPT.TRAP 0x1 ;  /* 0x000000040000795c */ /* 0x000fe20000300000 */
.L_x_124:
[C---:B-----5:R-:W-:Y:S01]  /*5650*/  IMAD R0, R4.reuse, 0x400, R0 ;  /* 0x0000040004007824 */ /* 0x060fe200078e0200 */
[----:B------:R-:W-:Y:S01]  /*5660*/  LEA R13, R4, R2, 0x3 ;  /* 0x00000002040d7211 */ /* 0x000fe200078e18ff */
[----:B------:R-:W-:Y:S01]  /*5670*/  UMOV UR7, 0x40000040 ;  /* 0x4000004000077882 */ /* 0x000fe20000000000 */
[----:B------:R-:W1:Y:S02]  /*5680*/  S2R R12, SR_TID.X ;  /* 0x00000000000c7919 */ /* 0x000e640000002100 */
[----:B------:R-:W-:Y:S01]  /*5690*/  R2UR UR4, R0 ;  /* 0x00000000000472ca */ /* 0x000fe200000e0000 */
[----:B------:R-:W-:-:S05]  /*56a0*/  VIADD R0, R13, 0x30c40 ;  /* 0x00030c400d007836 */ /* 0x000fca0000000000 */
[----:B------:R-:W-:-:S04]  /*56b0*/  PRMT R0, RZ, 0x654, R0 ;  /* 0x00000654ff007816 */ /* 0x000fc80000000000 */
[----:B------:R2:W-:Y:S01]  /*56c0*/  SYNCS.ARRIVE.TRANS64.RED.A1T0 RZ, [R0+URZ], RZ ;  /* 0x000000ff00ff79a7 */ /* 0x0005e2000810043f */
[----:B------:R-:W-:Y:S02]  /*56d0*/  WARPGROUP.ARRIVE ;  /* 0x00000000000079c5 */ /* 0x000fe40000000000 */
[----:B------:R-:W-:-:S04]  /*56e0*/  UMOV UR6, UR4 ;  /* 0x0000000400067c82 */ /* 0x000fc80008000000 */
[----:B------:R-:W-:Y:S01]  /*56f0*/  HGMMA.64x64x16.F32 R168, R84, gdesc[UR4].tnspB, R168, gsb0 ;  /* 0x40e0000454a87df0 */ /* 0x000fe200080008a8 */
[----:B------:R-:W-:Y:S01]  /*5700*/  UIADD3 UR6, UR4, 0x80, URZ ;  /* 0x0000008004067890 */ /* 0x000fe2000fffe03f */
[----:B------:R-:W-:Y:S01]  /*5710*/  UMOV UR7, 0x40000040 ;  /* 0x4000004000077882 */ /* 0x000fe20000000000 */
[----:B-1----:R-:W-:-:S04]  /*5720*/  SHF.R.U32.HI R14, RZ, 0x7, R12 ;  /* 0x00000007ff0e7819 */ /* 0x002fc8000001160c */
[C---:B--2---:R-:W-:Y:S01]  /*5730*/  IADD3 R0, R14.reuse, 0xc, RZ ;  /* 0x0000000c0e007810 */ /* 0x044fe20007ffe0ff */
[----:B------:R-:W-:Y:S01]  /*5740*/  VIADD R12, R14, 0x9 ;  /* 0x000000090e0c7836 */ /* 0x000fe20000000000 */
        /* <DEDUP_REMOVED lines=53> */
.L_x_125:
[----:B-1----:R-:W2:Y:S01]  /*5aa0*/  LDL R12, [R1] ;  /* 0x00000000010c7983 */ /* 0x002ea20000100800 */
[----:B------:R-:W-:Y:S01]  /*5ab0*/  IADD3 R6, R6, 0x1, RZ ;  /* 0x0000000106067810 */ /* 0x000fe20007ffe0ff */
[----:B------:R-:W-:Y:S02]  /*5ac0*/  VIADD R0, R13, 0x30c20 ;  /* 0x00030c200d007836 */ /* 0x000fe40000000000 */
        /* <DEDUP_REMOVED lines=9> */
.L_x_115:
        /* <DEDUP_REMOVED lines=43> */
[----:B--2---:R-:W-:Y:S01]  /*5e10*/  IMAD.U32 R7, RZ, RZ, UR7 ;  /* 0x00000007ff077e24 */ /* 0x004fe2000f8e00ff */
[----:B------:R-:W-:Y:S01]  /*5e20*/  MOV R11, UR5 ;  /* 0x00000005000b7c02 */ /* 0x000fe20008000f00 */
[----:B------:R-:W-:Y:S01]  /*5e30*/  IMAD.U32 R10, RZ, RZ, UR4 ;  /* 0x00000004ff0a7e24 */ /* 0x000fe2000f8e00ff */
[----:B-1----:R-:W-:Y:S01]  /*5e40*/  MOV R13, RZ ;  /* 0x000000ff000d7202 */ /* 0x002fe20000000f00 */
[----:B------:R-:W-:-:S02]  /*5e50*/  IMAD.MOV.U32 R8, RZ, RZ, 0x70 ;  /* 0x00000070ff087424 */ /* 0x000fc400078e00ff */
[----:B---3--:R-:W-:-:S07]  /*5e60*/  IMAD.MOV.U32 R12, RZ, RZ, 0x1 ;  /* 0x00000001ff0c7424 */ /* 0x008fce00078e00ff */
[----:B------:R-:W-:-:S07]  /*5e70*/  LEPC R20, `(.L_x_127) ;  /* 0x000000001014794e */ /* 0x000fce0000000000 */
[----:B----4-:R-:W-:Y:S05]  /*5e80*/  CALL.ABS.NOINC R14 ;  /* 0x000000000e007343 */ /* 0x010fea0003c00000 */
.L_x_127:
[----:B------:R-:W-:-:S05]  /*5e90*/  VIADD R22, R2, 0x4000 ;  /* 0x0000400002167836 */ /* 0x000fca0000000000 */
[----:B------:R-:W-:-:S13]  /*5ea0*/  LOP3.LUT P0, RZ, R22, 0x3ff, RZ, 0xc0, !PT ;  /* 0x000003ff16ff7812 */ /* 0x000fda000780c0ff */
[----:B------:R-:W-:Y:S05]  /*5eb0*/  @!P0 BRA `(.L_x_128) ;  /* 0x0000000000408947 */ /* 0x000fea0003800000 */
[----:B------:R-:W-:Y:S01]  /*5ec0*/  MOV R0, 0x0 ;  /* 0x0000000000007802 */ /* 0x000fe20000000f00 */
[----:B------:R-:W-:Y:S01]  /*5ed0*/  ULDC.64 UR4, c[0x4][0x90] ;  /* 0x0100240000047ab9 */ /* 0x000fe20000000a00 */
[----:B------:R-:W-:Y:S01]  /*5ee0*/  ULDC.64 UR6, c[0x4][0x18] ;  /* 0x0100060000067ab9 */ /* 0x000fe20000000a00 */
[----:B------:R-:W-:Y:S01]  /*5ef0*/  IMAD.U32 R4, RZ, RZ, UR4 ;  /* 0x00000004ff047e24 */ /* 0x000fe2000f8e00ff */
[----:B------:R3:W4:Y:S01]  /*5f00*/  LDC.64 R14, c[0x4][R0] ;  /* 0x01000000000e7b82 */ /* 0x0007220000000a00 */
[----:B------:R-:W-:Y:S01]  /*5f10*/  MOV R5, UR5 ;  /* 0x0000000500057c02 */ /* 0x000fe20008000f00 */
[----:B------:R-:W-:Y:S01]  /*5f20*/  ULDC.64 UR4, c[0x4][0x98] ;  /* 0x0100260000047ab9 */ /* 0x000fe20000000a00 */
[----:B------:R-:W-:Y:S01]  /*5f30*/  MOV R10, UR6 ;  /* 0x00000006000a7c02 */ /* 0x000fe20008000f00 */
[----:B------:R-:W-:Y:S01]  /*5f40*/  IMAD.U32 R6, RZ, RZ, UR4 ;  /* 0x00000004ff067e24 */ /* 0x000fe2000f8e00ff */
[----:B------:R-:W-:Y:S01]  /*5f50*/  MOV R12, 0x1 ;  /* 0x00000001000c7802 */ /* 0x000fe20000000f00 */
[----:B--2---:R-:W-:-:S02]  /*5f60*/  IMAD.U32 R7, RZ, RZ, UR5 ;  /* 0x00000005ff077e24 */ /* 0x004fc4000f8e00ff */
[----:B------:R-:W-:Y:S02]  /*5f70*/  IMAD.U32 R11, RZ, RZ, UR7 ;  /* 0x00000007ff0b7e24 */ /* 0x000fe4000f8e00ff */
[----:B------:R-:W-:Y:S02]  /*5f80*/  IMAD.MOV.U32 R8, RZ, RZ, 0x70 ;  /* 0x00000070ff087424 */ /* 0x000fe400078e00ff */
[----:B-1-3--:R-:W-:-:S07]  /*5f90*/  IMAD.MOV.U32 R13, RZ, RZ, RZ ;  /* 0x000000ffff0d7224 */ /* 0x00afce00078e00ff */
[----:B------:R-:W-:-:S07]  /*5fa0*/  LEPC R20, `(.L_x_128) ;  /* 0x000000001014794e */ /* 0x000fce0000000000 */
[----:B----4-:R-:W-:Y:S05]  /*5fb0*/  CALL.ABS.NOINC R14 ;  /* 0x000000000e007343 */ /* 0x010fea0003c00000 */
.L_x_128:
        /* <DEDUP_REMOVED lines=9> */
[----:B------:R-:W-:Y:S01]  /*6050*/  IMAD.U32 R6, RZ, RZ, UR6 ;  /* 0x00000006ff067e24 */ /* 0x000fe2000f8e00ff */
[----:B------:R-:W-:Y:S01]  /*6060*/  MOV R10, UR4 ;  /* 0x00000004000a7c02 */ /* 0x000fe20008000f00 */
[----:B--2---:R-:W-:Y:S01]  /*6070*/  IMAD.U32 R7, RZ, RZ, UR7 ;  /* 0x00000007ff077e24 */ /* 0x004fe2000f8e00ff */
[----:B------:R-:W-:Y:S01]  /*6080*/  MOV R12, 0x1 ;  /* 0x00000001000c7802 */ /* 0x000fe20000000f00 */
[----:B------:R-:W-:-:S02]  /*6090*/  IMAD.U32 R11, RZ, RZ, UR5 ;  /* 0x00000005ff0b7e24 */ /* 0x000fc4000f8e00ff */
[----:B------:R-:W-:Y:S02]  /*60a0*/  IMAD.MOV.U32 R8, RZ, RZ, 0x70 ;  /* 0x00000070ff087424 */ /* 0x000fe400078e00ff */
[----:B-1-3--:R-:W-:-:S07]  /*60b0*/  IMAD.MOV.U32 R13, RZ, RZ, RZ ;  /* 0x000000ffff0d7224 */ /* 0x00afce00078e00ff */
[----:B------:R-:W-:-:S07]  /*60c0*/  LEPC R20, `(.L_x_129) ;  /* 0x000000001014794e */ /* 0x000fce0000000000 */
[----:B----4-:R-:W-:Y:S05]  /*60d0*/  CALL.ABS.NOINC R14 ;  /* 0x000000000e007343 */ /* 0x010fea0003c00000 */
.L_x_129:
        /* <DEDUP_REMOVED lines=18> */
.L_x_130:
[----:B------:R-:W2:Y:S01]  /*6200*/  S2R R0, SR_TID.X ;  /* 0x0000000000007919 */ /* 0x000ea20000002100 */
[----:B------:R-:W-:Y:S02]  /*6210*/  F2FP.F16.F32.PACK_AB R136, R137, R136 ;  /* 0x000000888988723e */ /* 0x000fe400000000ff */
[----:B------:R-:W-:Y:S01]  /*6220*/  F2FP.F16.F32.PACK_AB R137, R139, R138 ;  /* 0x0000008a8b89723e */ /* 0x000fe200000000ff */
[----:B------:R-:W3:Y:S01]  /*6230*/  S2R R3, SR_TID.X ;  /* 0x0000000000037919 */ /* 0x000ee20000002100 */
        /* <DEDUP_REMOVED lines=15> */
[----:B--2---:R-:W-:Y:S01]  /*6330*/  VIADD R7, R0, 0xffffff80 ;  /* 0xffffff8000077836 */ /* 0x004fe20000000000 */
[----:B------:R-:W-:Y:S02]  /*6340*/  F2FP.F16.F32.PACK_AB R8, R177, R176 ;  /* 0x000000b0b108723e */ /* 0x000fe400000000ff */
[----:B------:R-:W-:-:S02]  /*6350*/  F2FP.F16.F32.PACK_AB R10, R181, R180 ;  /* 0x000000b4b50a723e */ /* 0x000fc400000000ff */
[----:B------:R-:W-:Y:S02]  /*6360*/  SHF.R.S32.HI R4, RZ, 0x1f, R7 ;  /* 0x0000001fff047819 */ /* 0x000fe40000011407 */
[----:B---3--:R-:W-:Y:S02]  /*6370*/  IADD3 R3, R3, -0x80, RZ ;  /* 0xffffff8003037810 */ /* 0x008fe40007ffe0ff */
[----:B------:R-:W-:Y:S02]  /*6380*/  LEA.HI R0, R4, R7, RZ, 0x4 ;  /* 0x0000000704007211 */ /* 0x000fe400078f20ff */
[----:B------:R-:W-:Y:S02]  /*6390*/  SHF.R.S32.HI R6, RZ, 0x1f, R3 ;  /* 0x0000001fff067819 */ /* 0x000fe40000011403 */
[----:B------:R-:W-:Y:S02]  /*63a0*/  LOP3.LUT R0, R0, 0xfffffff0, RZ, 0xc0, !PT ;  /* 0xfffffff000007812 */ /* 0x000fe400078ec0ff */
[----:B------:R-:W-:-:S02]  /*63b0*/  LEA.HI R6, R6, R3, RZ, 0x4 ;  /* 0x0000000306067211 */ /* 0x000fc400078f20ff */
[----:B------:R-:W-:Y:S01]  /*63c0*/  LEA.HI R4, R4, R7, RZ, 0x5 ;  /* 0x0000000704047211 */ /* 0x000fe200078f28ff */
[----:B------:R-:W-:Y:S01]  /*63d0*/  IMAD.IADD R0, R7, 0x1, -R0 ;  /* 0x0000000107007824 */ /* 0x000fe200078e0a00 */
[----:B------:R-:W-:Y:S02]  /*63e0*/  SHF.R.S32.HI R9, RZ, 0x4, R6 ;  /* 0x00000004ff097819 */ /* 0x000fe40000011406 */
[----:B------:R-:W-:Y:S01]  /*63f0*/  SHF.R.S32.HI R22, RZ, 0x5, R4 ;  /* 0x00000005ff167819 */ /* 0x000fe20000011404 */
[----:B------:R-:W-:Y:S01]  /*6400*/  IMAD.MOV.U32 R4, RZ, RZ, 0x40 ;  /* 0x00000040ff047424 */ /* 0x000fe200078e00ff */
[----:B------:R-:W-:Y:S02]  /*6410*/  SHF.R.S32.HI R3, RZ, 0x1f, R0 ;  /* 0x0000001fff037819 */ /* 0x000fe40000011400 */
[----:B------:R-:W-:Y:S02]  /*6420*/  LEA.HI R6, R6, R9, RZ, 0x1 ;  /* 0x0000000906067211 */ /* 0x000fe400078f08ff */
[----:B------:R-:W-:-:S02]  /*6430*/  LEA.HI R3, R3, R0, RZ, 0x3 ;  /* 0x0000000003037211 */ /* 0x000fc400078f18ff */
[----:B------:R-:W-:Y:S02]  /*6440*/  LOP3.LUT R6, R6, 0xfffffffe, RZ, 0xc0, !PT ;  /* 0xfffffffe06067812 */ /* 0x000fe400078ec0ff */
[----:B------:R-:W-:Y:S02]  /*6450*/  LOP3.LUT R5, R3, 0xfffffff8, RZ, 0xc0, !PT ;  /* 0xfffffff803057812 */ /* 0x000fe400078ec0ff */
[----:B------:R-:W-:Y:S02]  /*6460*/  IADD3 R6, R9, -R6, RZ ;  /* 0x8000000609067210 */ /* 0x000fe40007ffe0ff */
[----:B------:R-:W-:Y:S01]  /*6470*/  SHF.L.U32 R3, R3, 0x6, RZ ;  /* 0x0000000603037819 */ /* 0x000fe200000006ff */
[----:B------:R-:W-:Y:S01]  /*6480*/  IMAD.IADD R5, R0, 0x1, -R5 ;  /* 0x0000000100057824 */ /* 0x000fe200078e0a05 */
[----:B------:R-:W-:Y:S01]  /*6490*/  F2FP.F16.F32.PACK_AB R9, R179, R178 ;  /* 0x000000b2b309723e */ /* 0x000fe200000000ff */
[----:B------:R-:W-:Y:S01]  /*64a0*/  IMAD.SHL.U32 R7, R6, 0x8, RZ ;  /* 0x0000000806077824 */ /* 0x000fe200078e00ff */
[----:B------:R-:W-:Y:S01]  /*64b0*/  LOP3.LUT R3, R3, 0x7ffffe00, RZ, 0xc0, !PT ;  /* 0x7ffffe0003037812 */ /* 0x000fe200078ec0ff */
[C---:B------:R-:W-:Y:S01]  /*64c0*/  IMAD.SHL.U32 R0, R5.reuse, 0x40, RZ ;  /* 0x0000004005007824 */ /* 0x040fe200078e00ff */
[----:B------:R-:W-:-:S02]  /*64d0*/  R2P PR, R5, 0x6 ;  /* 0x0000000605007804 */ /* 0x000fc40000000000 */
[----:B------:R-:W-:Y:S01]  /*64e0*/  F2FP.F16.F32.PACK_AB R5, R171, R170 ;  /* 0x000000aaab05723e */ /* 0x000fe200000000ff */
[----:B------:R-:W-:Y:S01]  /*64f0*/  IMAD R3, R22, 0x400, R3 ;  /* 0x0000040016037824 */ /* 0x000fe200078e0203 */
[----:B------:R-:W-:Y:S01]  /*6500*/  LOP3.LUT R0, R0, 0x1c0, RZ, 0xc0, !PT ;  /* 0x000001c000007812 */ /* 0x000fe200078ec0ff */
[----:B------:R-:W2:Y:S01]  /*6510*/  SHFL.IDX PT, R22, R22, RZ, 0x1f ;  /* 0x00001fff16167589 */ /* 0x000ea200000e0000 */
[----:B------:R-:W-:Y:S02]  /*6520*/  SEL R4, R4, 0xffffffc0, !P2 ;  /* 0xffffffc004047807 */ /* 0x000fe40005000000 */
[----:B------:R-:W-:Y:S02]  /*6530*/  LOP3.LUT R7, R0, 0x8, R7, 0xf8, !PT ;  /* 0x0000000800077812 */ /* 0x000fe400078ef807 */
[----:B------:R-:W-:Y:S02]  /*6540*/  SHF.R.U32.HI R0, RZ, 0x3, R0 ;  /* 0x00000003ff007819 */ /* 0x000fe40000011600 */
[----:B------:R-:W-:-:S02]  /*6550*/  F2FP.F16.F32.PACK_AB R6, R173, R172 ;  /* 0x000000acad06723e */ /* 0x000fc400000000ff */
[----:B------:R-:W-:Y:S02]  /*6560*/  LOP3.LUT R0, R7, R0, RZ, 0x3c, !PT ;  /* 0x0000000007007212 */ /* 0x000fe400078e3cff */
[----:B------:R-:W-:Y:S02]  /*6570*/  F2FP.F16.F32.PACK_AB R7, R175, R174 ;  /* 0x000000aeaf07723e */ /* 0x000fe400000000ff */
[----:B------:R-:W-:Y:S01]  /*6580*/  F2FP.F16.F32.PACK_AB R11, R183, R182 ;  /* 0x000000b6b70b723e */ /* 0x000fe200000000ff */
[----:B------:R-:W-:Y:S01]  /*6590*/  IMAD.IADD R3, R0, 0x1, R3 ;  /* 0x0000000100037824 */ /* 0x000fe200078e0203 */
[----:B------:R-:W-:Y:S02]  /*65a0*/  MOV R0, 0x20 ;  /* 0x0000002000007802 */ /* 0x000fe40000000f00 */
[----:B------:R-:W-:Y:S01]  /*65b0*/  F2FP.F16.F32.PACK_AB R12, R185, R184 ;  /* 0x000000b8b90c723e */ /* 0x000fe200000000ff */
[----:B------:R-:W-:Y:S01]  /*65c0*/  IMAD R3, R3, 0x2, R2 ;  /* 0x0000000203037824 */ /* 0x000fe200078e0202 */
[----:B------:R-:W-:-:S02]  /*65d0*/  SEL R0, R0, 0xffffffe0, !P1 ;  /* 0xffffffe000007807 */ /* 0x000fc40004800000 */
[----:B-1----:R-:W-:Y:S02]  /*65e0*/  F2FP.F16.F32.PACK_AB R13, R187, R186 ;  /* 0x000000babb0d723e */ /* 0x002fe400000000ff */
[--C-:B------:R-:W-:Y:S01]  /*65f0*/  IADD3 R21, R4, 0x4000, R3.reuse ;  /* 0x0000400004157810 */ /* 0x100fe20007ffe003 */
[----:B------:R1:W-:Y:S01]  /*6600*/  STSM.16.M88.4 [R3+0x4000], R136 ;  /* 0x0040008803007844 */ /* 0x0003e20000000200 */
[C---:B------:R-:W-:Y:S02]  /*6610*/  IADD3 R20, R0.reuse, 0x4000, R3 ;  /* 0x0000400000147810 */ /* 0x040fe40007ffe003 */
[----:B------:R-:W-:Y:S02]  /*6620*/  IADD3 R0, R0, R21, RZ ;  /* 0x0000001500007210 */ /* 0x000fe40007ffe0ff */
[----:B------:R-:W-:Y:S01]  /*6630*/  F2FP.F16.F32.PACK_AB R4, R169, R168 ;  /* 0x000000a8a904723e */ /* 0x000fe200000000ff */
        /* <DEDUP_REMOVED lines=18> */
[----:B--2---:R-:W2:Y:S02]  /*6760*/  FENCE.VIEW.ASYNC.S ;  /* 0x00000000000073c6 */ /* 0x004ea40000000000 */
[----:B--2---:R-:W-:Y:S06]  /*6770*/  BAR.ARV 0x1, 0x120 ;  /* 0x0044800000007b1d */ /* 0x004fec0000002000 */
[----:B------:R-:W-:Y:S05]  /*6780*/  @P0 BRA `(.L_x_131) ;  /* 0x0000000000540947 */ /* 0x000fea0003800000 */
[----:B------:R-:W-:Y:S01]  /*6790*/  BAR.SYNC.DEFER_BLOCKING 0x1, 0x120 ;  /* 0x0044800000007b1d */ /* 0x000fe20000010000 */
[----:B------:R-:W-:-:S05]  /*67a0*/  ELECT P0, URZ, PT ;  /* 0x00000000003f782f */ /* 0x000fca0003800000 */
[----:B------:R-:W-:Y:S08]  /*67b0*/  BSSY B0, `(.L_x_131) ;  /* 0x0000012000007945 */ /* 0x000ff00003800000 */
[----:B------:R-:W-:Y:S05]  /*67c0*/  @!P0 BRA `(.L_x_132) ;  /* 0x0000000000408947 */ /* 0x000fea0003800000 */
[----:B------:R-:W2:Y:S01]  /*67d0*/  S2UR UR10, SR_CTAID.X ;  /* 0x00000000000a79c3 */ /* 0x000ea20000002500 */
        /* <DEDUP_REMOVED lines=9> */
[----:B------:R-:W3:Y:S01]  /*6870*/  S2UR UR11, SR_CTAID.Y ;  /* 0x00000000000b79c3 */ /* 0x000ee20000002600 */
[----:B--2---:R-:W-:-:S09]  /*6880*/  USHF.L.U32 UR10, UR10, 0x7, URZ ;  /* 0x000000070a0a7899 */ /* 0x004fd2000800063f */
[----:B---3--:R2:W-:Y:S02]  /*6890*/  UTMASTG.4D [UR8], [UR4] ;  /* 0x00000008040073b5 */ /* 0x0085e40008018000 */
[----:B--2---:R-:W-:Y:S02]  /*68a0*/  UMOV UR8, UR6 ;  /* 0x0000000600087c82 */ /* 0x004fe40008000000 */
[----:B------:R2:W-:Y:S02]  /*68b0*/  UTMASTG.4D [UR8], [UR14] ;  /* 0x000000080e0073b5 */ /* 0x0005e40008018000 */
[----:B--2---:R0:W-:Y:S02]  /*68c0*/  UTMACMDFLUSH ;  /* 0x00000000000079b7 */ /* 0x0041e40000000000 */
.L_x_132:
[----:B------:R-:W-:Y:S05]  /*68d0*/  BSYNC B0 ;  /* 0x0000000000007941 */ /* 0x000fea0003800000 */
.L_x_131:
[----:B------:R-:W-:-:S04]  /*68e0*/  DEPBAR.LE SB0, 0x0 ;  /* 0x000080000000791a */ /* 0x000fc80000000000 */
[----:B------:R-:W-:Y:S05]  /*68f0*/  BRA `(.L_x_107) ;  /* 0x0000002c00147947 */ /* 0x000fea0003800000 */
.L_x_105:
[----:B------:R-:W-:-:S08]  /*6900*/  NOP ;  /* 0x0000000000007918 */ /* 0x000fd00000000000 */
[----:B------:R-:W1:-:S00]  /*6910*/  USETMAXREG.DEALLOC.CTAPOOL 0x18 ;  /* 0x00000018000079c8 */ /* 0x000e4000080e0500 */
[----:B-1----:R-:W-:Y:S01]  /*6920*/  LOP3.LUT R2, R0, 0x3, RZ, 0xc0, !PT ;  /* 0x0000000300027812 */ /* 0x002fe200078ec0ff */
[----:B------:R-:W-:-:S05]  /*6930*/  IMAD.MOV.U32 R0, RZ, RZ, RZ ;  /* 0x000000ffff007224 */ /* 0x000fca00078e00ff */
        /* <DEDUP_REMOVED lines=10> */
[----:B------:R-:W-:Y:S01]  /*69e0*/  ULDC UR13, c[0x0][0x288] ;  /* 0x0000a200000d7ab9 */ /* 0x000fe20000000800 */
[----:B------:R-:W-:Y:S01]  /*69f0*/  ULDC.64 UR14, c[0x0][0x2e0] ;  /* 0x0000b800000e7ab9 */ /* 0x000fe20000000a00 */
[----:B------:R-:W-:-:S04]  /*6a00*/  ELECT P0, URZ, PT ;  /* 0x00000000003f782f */ /* 0x000fc80003800000 */
[----:B------:R-:W2:Y:S01]  /*6a10*/  LDC R4, c[0x0][0x280] ;  /* 0x0000a000ff047b82 */ /* 0x000ea20000000800 */
[----:B-1----:R-:W-:Y:S02]  /*6a20*/  USHF.R.S32.HI UR8, URZ, 0x1f, UR16 ;  /* 0x0000001f3f087899 */ /* 0x002fe40008011410 */
[----:B------:R-:W-:Y:S02]  /*6a30*/  UIMAD.WIDE.U32 UR4, UR16, UR10, URZ ;  /* 0x0000000a100472a5 */ /* 0x000fe4000f8e003f */
[----:B------:R-:W-:Y:S01]  /*6a40*/  UIMAD UR6, UR8, UR10, URZ ;  /* 0x0000000a080672a4 */ /* 0x000fe2000f8e023f */
[----:B--2---:R-:W-:-:S03]  /*6a50*/  ISETP.GE.AND P1, PT, R4, 0x1, PT ;  /* 0x000000010400780c */ /* 0x004fc60003f26270 */
[----:B------:R-:W-:Y:S02]  /*6a60*/  UIMAD UR7, UR16, UR11, UR6 ;  /* 0x0000000b100772a4 */ /* 0x000fe4000f8e0206 */
[----:B------:R-:W-:Y:S02]  /*6a70*/  USHF.R.S32.HI UR6, URZ, 0x1f, UR9 ;  /* 0x0000001f3f067899 */ /* 0x000fe40008011409 */
[----:B------:R-:W-:Y:S02]  /*6a80*/  UIMAD UR11, UR9, UR13, URZ ;  /* 0x0000000d090b72a4 */ /* 0x000fe4000f8e023f */
[----:B------:R-:W-:Y:S02]  /*6a90*/  UIMAD UR6, UR6, UR14, URZ ;  /* 0x0000000e060672a4 */ /* 0x000fe4000f8e023f */
[----:B------:R-:W-:Y:S02]  /*6aa0*/  UIADD3 UR5, UR5, UR7, URZ ;  /* 0x0000000705057290 */ /* 0x000fe4000fffe03f */
[----:B------:R-:W-:-:S02]  /*6ab0*/  UIADD3 UR10, UP0, UR11, UR16, URZ ;  /* 0x000000100b0a7290 */ /* 0x000fc4000ff1e03f */
[----:B------:R-:W-:Y:S02]  /*6ac0*/  UIMAD UR12, UR9, UR15, UR6 ;  /* 0x0000000f090c72a4 */ /* 0x000fe4000f8e0206 */
[----:B------:R-:W-:Y:S02]  /*6ad0*/  UIMAD.WIDE.U32 UR6, UR9, UR14, UR4 ;  /* 0x0000000e090672a5 */ /* 0x000fe4000f8e0004 */
[----:B------:R-:W-:Y:S01]  /*6ae0*/  ULEA.HI.X.SX32 UR11, UR11, UR8, 0x1, UP0 ;  /* 0x000000080b0b7291 */ /* 0x000fe200080f0e3f */
[----:B------:R-:W-:Y:S11]  /*6af0*/  @!P1 BRA `(.L_x_107) ;  /* 0x0000002800949947 */ /* 0x000ff60003800000 */
[----:B------:R-:W1:Y:S01]  /*6b00*/  S2R R5, SR_TID.X ;  /* 0x0000000000057919 */ /* 0x000e620000002100 */
[C---:B------:R-:W-:Y:S01]  /*6b10*/  VIADD R0, R4.reuse, 0x7f ;  /* 0x0000007f04007836 */ /* 0x040fe20000000000 */
[----:B------:R-:W-:Y:S01]  /*6b20*/  ISETP.GE.AND P1, PT, R4, 0x81, PT ;  /* 0x000000810400780c */ /* 0x000fe20003f26270 */
[----:B------:R-:W-:Y:S01]  /*6b30*/  ULDC UR4, c[0x0][0x760] ;  /* 0x0001d80000047ab9 */ /* 0x000fe20000000800 */
[----:B------:R-:W2:Y:S01]  /*6b40*/  S2UR UR28, SR_CTAID.X ;  /* 0x00000000001c79c3 */ /* 0x000ea20000002500 */
[----:B------:R-:W-:Y:S01]  /*6b50*/  UIMAD UR13, UR13, UR4, URZ ;  /* 0x000000040d0d72a4 */ /* 0x000fe2000f8e023f */
[----:B------:R-:W-:Y:S01]  /*6b60*/  SHF.R.S32.HI R3, RZ, 0x1f, R0 ;  /* 0x0000001fff037819 */ /* 0x000fe20000011400 */
[----:B------:R-:W-:Y:S01]  /*6b70*/  UIADD3 UR12, UR7, UR12, URZ ;  /* 0x0000000c070c7290 */ /* 0x000fe2000fffe03f */
[----:B------:R-:W-:Y:S02]  /*6b80*/  UMOV UR4, URZ ;  /* 0x0000003f00047c82 */ /* 0x000fe40008000000 */
[----:B------:R-:W-:Y:S01]  /*6b90*/  LEA.HI R3, R3, R0, RZ, 0x7 ;  /* 0x0000000003037211 */ /* 0x000fe200078f38ff */
[----:B------:R-:W-:-:S03]  /*6ba0*/  ULDC.64 UR26, c[0x0][0x208] ;  /* 0x00008200001a7ab9 */ /* 0x000fc60000000a00 */
[----:B------:R-:W-:-:S04]  /*6bb0*/  SHF.R.S32.HI R2, RZ, 0x7, R3 ;  /* 0x00000007ff027819 */ /* 0x000fc80000011403 */
[----:B------:R-:W-:Y:S02]  /*6bc0*/  VIMNMX R2, R2, 0x1, !PT ;  /* 0x0000000102027848 */ /* 0x000fe40007fe0100 */
[----:B-1----:R-:W-:Y:S02]  /*6bd0*/  LOP3.LUT R0, R5, 0x1f, RZ, 0xc0, !PT ;  /* 0x0000001f05007812 */ /* 0x002fe400078ec0ff */
[----:B------:R-:W-:Y:S01]  /*6be0*/  LOP3.LUT R5, R2, 0x1, RZ, 0xc0, !PT ;  /* 0x0000000102057812 */ /* 0x000fe200078ec0ff */
[----:B--2---:R-:W-:Y:S06]  /*6bf0*/  @!P1 BRA `(.L_x_134) ;  /* 0x0000000800ac9947 */ /* 0x004fec0003800000 */
[----:B------:R-:W-:Y:S01]  /*6c00*/  ULDC.64 UR20, c[0x0][0x2c0] ;  /* 0x0000b00000147ab9 */ /* 0x000fe20000000a00 */
[----:B------:R-:W-:Y:S01]  /*6c10*/  IADD3 R4, R2, -R5, RZ ;  /* 0x8000000502047210 */ /* 0x000fe20007ffe0ff */
        /* <DEDUP_REMOVED lines=9> */
[----:B------:R-:W-:-:S12]  /*6cb0*/  UIADD3.X UR21, URZ, UR21, URZ, UP2, !UPT ;  /* 0x000000153f157290 */ /* 0x000fd800097fe43f */
.L_x_159:
[----:B------:R-:W-:Y:S01]  /*6cc0*/  UIMAD UR22, UR13, UR4, URZ ;  /* 0x000000040d1672a4 */ /* 0x000fe2000f8e023f */
[----:B------:R-:W-:Y:S01]  /*6cd0*/  ISETP.NE.AND P1, PT, R0, RZ, PT ;  /* 0x000000ff0000720c */ /* 0x000fe20003f25270 */
[----:B------:R-:W-:Y:S01]  /*6ce0*/  ULDC.64 UR8, c[0x0][0x768] ;  /* 0x0001da0000087ab9 */ /* 0x000fe20000000a00 */
[----:B------:R-:W-:Y:S01]  /*6cf0*/  USHF.L.U32 UR14, UR5, 0xe, URZ ;  /* 0x0000000e050e7899 */ /* 0x000fe2000800063f */
[----:B------:R-:W-:Y:S01]  /*6d00*/  VIADD R4, R4, 0xfffffffe ;  /* 0xfffffffe04047836 */ /* 0x000fe20000000000 */
[----:B------:R-:W-:Y:S01]  /*6d10*/  UIADD3 UR15, UP0, UR22, UR10, URZ ;  /* 0x0000000a160f7290 */ /* 0x000fe2000ff1e03f */
[----:B------:R-:W-:Y:S01]  /*6d20*/  BSSY B0, `(.L_x_135) ;  /* 0x0000010000007945 */ /* 0x000fe20003800000 */
[----:B------:R-:W-:Y:S02]  /*6d30*/  UIMAD.WIDE UR32, UR14, 0x4, UR16 ;  /* 0x000000040e2078a5 */ /* 0x000fe4000f8e0210 */
[----:B------:R-:W-:Y:S01]  /*6d40*/  ULEA.HI.X.SX32 UR23, UR22, UR11, 0x1, UP0 ;  /* 0x0000000b16177291 */ /* 0x000fe200080f0e3f */
[----:B------:R-:W-:Y:S01]  /*6d50*/  ISETP.NE.AND P2, PT, R4, RZ, PT ;  /* 0x000000ff0400720c */ /* 0x000fe20003f45270 */
[----:B------:R-:W-:-:S02]  /*6d60*/  ULEA UR24, UP0, UR15, UR8, 0x2 ;  /* 0x000000080f187291 */ /* 0x000fc4000f80103f */
[----:B------:R-:W-:Y:S02]  /*6d70*/  UIMAD.WIDE UR30, UR14, 0x4, UR18 ;  /* 0x000000040e1e78a5 */ /* 0x000fe4000f8e0212 */
[----:B------:R-:W-:Y:S02]  /*6d80*/  ULEA.HI.X UR23, UR15, UR9, UR23, 0x2, UP0 ;  /* 0x000000090f177291 */ /* 0x000fe400080f1417 */
[----:B-1----:R-:W-:Y:S01]  /*6d90*/  IMAD.U32 R2, RZ, RZ, UR24 ;  /* 0x00000018ff027e24 */ /* 0x002fe2000f8e00ff */
[----:B------:R-:W-:-:S03]  /*6da0*/  UIMAD.WIDE UR14, UR14, 0x4, UR20 ;  /* 0x000000040e0e78a5 */ /* 0x000fc6000f8e0214 */
[----:B------:R-:W-:Y:S01]  /*6db0*/  MOV R3, UR23 ;  /* 0x0000001700037c02 */ /* 0x000fe20008000f00 */
[----:B------:R-:W-:Y:S08]  /*6dc0*/  @P1 BRA `(.L_x_136) ;  /* 0x0000000000141947 */ /* 0x000ff00003800000 */
.L_x_137:
[----:B------:R-:W2:Y:S04]  /*6dd0*/  LDG.E.STRONG.GPU R6, desc[UR26][R2.64] ;  /* 0x0000001a02067981 */ /* 0x000ea8000c1ef900 */
[----:B--2---:R-:W-:Y:S01]  /*6de0*/  CCTL.IVALL ;  /* 0x00000000ff00798f */ /* 0x004fe20002000000 */
[----:B------:R-:W-:Y:S05]  /*6df0*/  YIELD ;  /* 0x0000000000007946 */ /* 0x000fea0003800000 */
[----:B------:R-:W-:-:S13]  /*6e00*/  ISETP.NE.AND P3, PT, R6, UR28, PT ;  /* 0x0000001c06007c0c */ /* 0x000fda000bf65270 */
[----:B------:R-:W-:Y:S05]  /*6e10*/  @P3 BRA `(.L_x_137) ;  /* 0xfffffffc00ec3947 */ /* 0x000fea000383ffff */
.L_x_136:
[----:B------:R-:W-:Y:S05]  /*6e20*/  BSYNC B0 ;  /* 0x0000000000007941 */ /* 0x000fea0003800000 */
.L_x_135:
[----:B------:R-:W-:-:S03]  /*6e30*/  UMOV UR23, 0xffffffff ;  /* 0xffffffff00177882 */ /* 0x000fc60000000000 */
[----:B------:R-:W-:Y:S05]  /*6e40*/  BRA.DIV UR23, `(.L_x_138) ;  /* 0x0000002a17207947 */ /* 0x000fea000b800000 */
[----:B------:R-:W-:Y:S01]  /*6e50*/  NOP ;  /* 0x0000000000007918 */ /* 0x000fe20000000000 */
.L_x_202:
[----:B------:R-:W-:Y:S05]  /*6e60*/  WARPSYNC.ALL ;  /* 0x0000000000007948 */ /* 0x000fea0003800000 */
[----:B------:R-:W-:Y:S06]  /*6e70*/  BAR.SYNC.DEFER_BLOCKING 0xd, 0xa0 ;  /* 0x0342800000007b1d */ /* 0x000fec0000010000 */
[----:B------:R-:W-:Y:S04]  /*6e80*/  BSSY B0, `(.L_x_139) ;  /* 0x0000011000007945 */ /* 0x000fe80003800000 */
[----:B------:R-:W-:Y:S05]  /*6e90*/  @!P0 BRA `(.L_x_140) ;  /* 0x00000000003c8947 */ /* 0x000fea0003800000 */
[----:B------:R-:W1:Y:S01]  /*6ea0*/  S2UR UR34, SR_CgaCtaId ;  /* 0x00000000002279c3 */ /* 0x000e620000008800 */
[----:B------:R-:W-:Y:S01]  /*6eb0*/  USHF.L.U32 UR23, UR4, 0xd, URZ ;  /* 0x0000000d04177899 */ /* 0x000fe2000800063f */
        /* <DEDUP_REMOVED lines=13> */
.L_x_140:
[----:B------:R-:W-:Y:S05]  /*6f90*/  BSYNC B0 ;  /* 0x0000000000007941 */ /* 0x000fea0003800000 */
.L_x_139:
        /* <DEDUP_REMOVED lines=13> */
.L_x_142:
[----:B------:R-:W-:Y:S05]  /*7070*/  BSYNC B0 ;  /* 0x0000000000007941 */ /* 0x000fea0003800000 */
.L_x_141:
[----:B------:R-:W-:Y:S06]  /*7080*/  BAR.ARV 0xa, 0xa0 ;  /* 0x0282800000007b1d */ /* 0x000fec0000002000 */
[----:B------:R-:W-:Y:S04]  /*7090*/  BSSY B0, `(.L_x_143) ;  /* 0x0000003000007945 */ /* 0x000fe80003800000 */
[----:B------:R-:W-:Y:S05]  /*70a0*/  @!P0 BRA `(.L_x_144) ;  /* 0x0000000000048947 */ /* 0x000fea0003800000 */
[----:B------:R-:W-:-:S04]  /*70b0*/  DEPBAR.LE SB0, 0x0 ;  /* 0x000080000000791a */ /* 0x000fc80000000000 */
.L_x_144:
[----:B------:R-:W-:Y:S05]  /*70c0*/  BSYNC B0 ;  /* 0x0000000000007941 */ /* 0x000fea0003800000 */
.L_x_143:
[----:B------:R-:W-:Y:S06]  /*70d0*/  BAR.ARV 0xb, 0xa0 ;  /* 0x02c2800000007b1d */ /* 0x000fec0000002000 */
[----:B------:R-:W-:Y:S01]  /*70e0*/  NOP ;  /* 0x0000000000007918 */ /* 0x000fe20000000000 */
[----:B------:R-:W-:Y:S04]  /*70f0*/  BSSY B0, `(.L_x_145) ;  /* 0x0000011000007945 */ /* 0x000fe80003800000 */
[----:B------:R-:W-:Y:S05]  /*7100*/  @P1 BRA `(.L_x_146) ;  /* 0x00000000003c1947 */ /* 0x000fea0003800000 */
[----:B------:R-:W-:Y:S01]  /*7110*/  @!PT LDS RZ, [RZ] ;  /* 0x00000000fffff984 */ /* 0x000fe20000000800 */
[----:B------:R-:W-:Y:S01]  /*7120*/  @!PT LDS RZ, [RZ] ;  /* 0x00000000fffff984 */ /* 0x000fe20000000800 */
[----:B------:R-:W-:Y:S01]  /*7130*/  @!PT LDS RZ, [RZ] ;  /* 0x00000000fffff984 */ /* 0x000fe20000000800 */
[----:B------:R-:W-:Y:S01]  /*7140*/  @!PT LDS RZ, [RZ] ;  /* 0x00000000fffff984 */ /* 0x000fe20000000800 */
[----:B------:R1:W-:Y:S06]  /*7150*/  MEMBAR.ALL.CTA ;  /* 0x0000000000007992 */ /* 0x0003ec0000008000 */
[----:B-1----:R-:W-:Y:S06]  /*7160*/  MEMBAR.ALL.GPU ;  /* 0x0000000000007992 */ /* 0x002fec000000a000 */
[----:B------:R-:W-:-:S00]  /*7170*/  ERRBAR ;  /* 0x00000000000079ab */ /* 0x000fc00000000000 */
[----:B------:R-:W-:Y:S06]  /*7180*/  CGAERRBAR ;  /* 0x00000000000075ab */ /* 0x000fec0000000000 */
[----:B012345:R-:W-:Y:S01]  /*7190*/  CCTL.IVALL ;  /* 0x00000000ff00798f */ /* 0x03ffe20002000000 */
[----:B------:R-:W1:Y:S01]  /*71a0*/  S2R R6, SR_LANEID ;  /* 0x0000000000067919 */ /* 0x000e620000000000 */
[----:B------:R-:W-:Y:S02]  /*71b0*/  VOTEU.ANY UR23, UPT, PT ;  /* 0x0000000000177886 */ /* 0x000fe400038e0100 */
[----:B------:R-:W-:-:S02]  /*71c0*/  UFLO.U32 UR24, UR23 ;  /* 0x00000017001872bd */ /* 0x000fc400080e0000 */
[----:B------:R-:W2:Y:S04]  /*71d0*/  POPC R7, UR23 ;  /* 0x0000001700077d09 */ /* 0x000ea80008000000 */
[----:B-1----:R-:W-:-:S13]  /*71e0*/  ISETP.EQ.U32.AND P3, PT, R6, UR24, PT ;  /* 0x0000001806007c0c */ /* 0x002fda000bf62070 */
[----:B--2---:R1:W-:Y:S02]  /*71f0*/  @P3 REDG.E.ADD.S32.STRONG.GPU desc[UR26][R2.64], R7 ;  /* 0x000000070200398e */ /* 0x0043e4000c10e39a */
.L_x_146:
[----:B------:R-:W-:Y:S05]  /*7200*/  BSYNC B0 ;  /* 0x0000000000007941 */ /* 0x000fea0003800000 */
.L_x_145:
[----:B------:R-:W-:Y:S01]  /*7210*/  UIADD3 UR22, UR13, UR22, URZ ;  /* 0x000000160d167290 */ /* 0x000fe2000fffe03f */
[----:B------:R-:W-:Y:S03]  /*7220*/  BSSY B0, `(.L_x_147) ;  /* 0x000000d000007945 */ /* 0x000fe60003800000 */
[----:B------:R-:W-:-:S04]  /*7230*/  UIADD3 UR23, UP0, UR22, UR10, URZ ;  /* 0x0000000a16177290 */ /* 0x000fc8000ff1e03f */
[----:B------:R-:W-:Y:S02]  /*7240*/  ULEA.HI.X.SX32 UR22, UR22, UR11, 0x1, UP0 ;  /* 0x0000000b16167291 */ /* 0x000fe400080f0e3f */
[----:B------:R-:W-:-:S04]  /*7250*/  ULEA UR8, UP0, UR23, UR8, 0x2 ;  /* 0x0000000817087291 */ /* 0x000fc8000f80103f */
[----:B------:R-:W-:Y:S02]  /*7260*/  ULEA.HI.X UR22, UR23, UR9, UR22, 0x2, UP0 ;  /* 0x0000000917167291 */ /* 0x000fe400080f1416 */
[----:B-1----:R-:W-:-:S04]  /*7270*/  IMAD.U32 R2, RZ, RZ, UR8 ;  /* 0x00000008ff027e24 */ /* 0x002fc8000f8e00ff */
[----:B------:R-:W-:Y:S01]  /*7280*/  IMAD.U32 R3, RZ, RZ, UR22 ;  /* 0x00000016ff037e24 */ /* 0x000fe2000f8e00ff */
[----:B------:R-:W-:Y:S06]  /*7290*/  @P1 BRA `(.L_x_148) ;  /* 0x0000000000141947 */ /* 0x000fec0003800000 */
.L_x_149:
[----:B------:R-:W2:Y:S04]  /*72a0*/  LDG.E.STRONG.GPU R6, desc[UR26][R2.64] ;  /* 0x0000001a02067981 */ /* 0x000ea8000c1ef900 */
[----:B--2---:R-:W-:Y:S01]  /*72b0*/  CCTL.IVALL ;  /* 0x00000000ff00798f */ /* 0x004fe20002000000 */
[----:B------:R-:W-:Y:S05]  /*72c0*/  YIELD ;  /* 0x0000000000007946 */ /* 0x000fea0003800000 */
[----:B------:R-:W-:-:S13]  /*72d0*/  ISETP.NE.AND P3, PT, R6, UR28, PT ;  /* 0x0000001c06007c0c */ /* 0x000fda000bf65270 */
[----:B------:R-:W-:Y:S05]  /*72e0*/  @P3 BRA `(.L_x_149) ;  /* 0xfffffffc00ec3947 */ /* 0x000fea000383ffff */
.L_x_148:
[----:B------:R-:W-:Y:S05]  /*72f0*/  BSYNC B0 ;  /* 0x0000000000007941 */ /* 0x000fea0003800000 */
.L_x_147:
[----:B------:R-:W-:-:S03]  /*7300*/  UMOV UR8, 0xffffffff ;  /* 0xffffffff00087882 */ /* 0x000fc60000000000 */
[----:B------:R-:W-:Y:S05]  /*7310*/  BRA.DIV UR8, `(.L_x_150) ;  /* 0x0000002608087947 */ /* 0x000fea000b800000 */
[----:B------:R-:W-:Y:S01]  /*7320*/  NOP ;  /* 0x0000000000007918 */ /* 0x000fe20000000000 */
.L_x_205:
[----:B------:R-:W-:Y:S05]  /*7330*/  WARPSYNC.ALL ;  /* 0x0000000000007948 */ /* 0x000fea0003800000 */
        /* <DEDUP_REMOVED lines=12> */
.L_x_152:
[----:B------:R-:W-:Y:S05]  /*7400*/  BSYNC B0 ;  /* 0x0000000000007941 */ /* 0x000fea0003800000 */
.L_x_151:
        /* <DEDUP_REMOVED lines=13> */
.L_x_154:
[----:B------:R-:W-:Y:S05]  /*74e0*/  BSYNC B0 ;  /* 0x0000000000007941 */ /* 0x000fea0003800000 */
.L_x_153:
[----:B------:R-:W-:Y:S06]  /*74f0*/  BAR.ARV 0xa, 0xa0 ;  /* 0x0282800000007b1d */ /* 0x000fec0000002000 */
[----:B------:R-:W-:Y:S04]  /*7500*/  BSSY B0, `(.L_x_155) ;  /* 0x0000003000007945 */ /* 0x000fe80003800000 */
[----:B------:R-:W-:Y:S05]  /*7510*/  @!P0 BRA `(.L_x_156) ;  /* 0x0000000000048947 */ /* 0x000fea0003800000 */
[----:B------:R-:W-:-:S04]  /*7520*/  DEPBAR.LE SB0, 0x0 ;  /* 0x000080000000791a */ /* 0x000fc80000000000 */
.L_x_156:
[----:B------:R-:W-:Y:S05]  /*7530*/  BSYNC B0 ;  /* 0x0000000000007941 */ /* 0x000fea0003800000 */
.L_x_155:
[----:B------:R-:W-:Y:S06]  /*7540*/  BAR.ARV 0xb, 0xa0 ;  /* 0x02c2800000007b1d */ /* 0x000fec0000002000 */
[----:B------:R-:W-:Y:S01]  /*7550*/  NOP ;  /* 0x0000000000007918 */ /* 0x000fe20000000000 */
[----:B------:R-:W-:Y:S04]  /*7560*/  BSSY B0, `(.L_x_157) ;  /* 0x0000011000007945 */ /* 0x000fe80003800000 */
[----:B------:R-:W-:Y:S05]  /*7570*/  @P1 BRA `(.L_x_158) ;  /* 0x00000000003c1947 */ /* 0x000fea0003800000 */
[----:B------:R-:W1:Y:S01]  /*7580*/  S2R R6, SR_LANEID ;  /* 0x0000000000067919 */ /* 0x000e620000000000 */
[----:B------:R-:W-:Y:S01]  /*7590*/  @!PT LDS RZ, [RZ] ;  /* 0x00000000fffff984 */ /* 0x000fe20000000800 */
[----:B------:R-:W-:Y:S01]  /*75a0*/  @!PT LDS RZ, [RZ] ;  /* 0x00000000fffff984 */ /* 0x000fe20000000800 */
[----:B------:R-:W-:Y:S01]  /*75b0*/  @!PT LDS RZ, [RZ] ;  /* 0x00000000fffff984 */ /* 0x000fe20000000800 */
[----:B------:R-:W-:Y:S01]  /*75c0*/  @!PT LDS RZ, [RZ] ;  /* 0x00000000fffff984 */ /* 0x000fe20000000800 */
[----:B------:R2:W-:Y:S06]  /*75d0*/  MEMBAR.ALL.CTA ;  /* 0x0000000000007992 */ /* 0x0005ec0000008000 */
[----:B--2---:R-:W-:Y:S06]  /*75e0*/  MEMBAR.ALL.GPU ;  /* 0x0000000000007992 */ /* 0x004fec000000a000 */
[----:B------:R-:W-:-:S00]  /*75f0*/  ERRBAR ;  /* 0x00000000000079ab */ /* 0x000fc00000000000 */
[----:B------:R-:W-:Y:S06]  /*7600*/  CGAERRBAR ;  /* 0x00000000000075ab */ /* 0x000fec0000000000 */
[----:B012345:R-:W-:Y:S01]  /*7610*/  CCTL.IVALL ;  /* 0x00000000ff00798f */ /* 0x03ffe20002000000 */
[----:B------:R-:W-:Y:S02]  /*7620*/  VOTEU.ANY UR8, UPT, PT ;  /* 0x0000000000087886 */ /* 0x000fe400038e0100 */
[----:B------:R-:W-:Y:S02]  /*7630*/  UFLO.U32 UR9, UR8 ;  /* 0x00000008000972bd */ /* 0x000fe400080e0000 */
[----:B------:R-:W2:Y:S04]  /*7640*/  POPC R7, UR8 ;  /* 0x0000000800077d09 */ /* 0x000ea80008000000 */
[----:B-1----:R-:W-:-:S13]  /*7650*/  ISETP.EQ.U32.AND P1, PT, R6, UR9, PT ;  /* 0x0000000906007c0c */ /* 0x002fda000bf22070 */
[----:B--2---:R1:W-:Y:S02]  /*7660*/  @P1 REDG.E.ADD.S32.STRONG.GPU desc[UR26][R2.64], R7 ;  /* 0x000000070200198e */ /* 0x0043e4000c10e39a */
.L_x_158:
[----:B------:R-:W-:Y:S05]  /*7670*/  BSYNC B0 ;  /* 0x0000000000007941 */ /* 0x000fea0003800000 */
.L_x_157:
[----:B------:R-:W-:Y:S02]  /*7680*/  UIADD3 UR4, UR4, 0x2, URZ ;  /* 0x0000000204047890 */ /* 0x000fe4000fffe03f */
[----:B------:R-:W-:Y:S01]  /*7690*/  UIADD3 UR5, UR5, 0x1, URZ ;  /* 0x0000000105057890 */ /* 0x000fe2000fffe03f */
[----:B------:R-:W-:Y:S11]  /*76a0*/  @P2 BRA `(.L_x_159) ;  /* 0xfffffff400842947 */ /* 0x000ff6000383ffff */
.L_x_134:
[----:B------:R-:W-:-:S13]  /*76b0*/  ISETP.NE.AND P1, PT, R5, RZ, PT ;  /* 0x000000ff0500720c */ /* 0x000fda0003f25270 */
[----:B------:R-:W-:Y:S05]  /*76c0*/  @!P1 BRA `(.L_x_107) ;  /* 0x0000001c00a09947 */ /* 0x000fea0003800000 */
[----:B------:R-:W-:Y:S01]  /*76d0*/  UIMAD UR5, UR13, UR4, URZ ;  /* 0x000000040d0572a4 */ /* 0x000fe2000f8e023f */
[----:B------:R-:W-:Y:S01]  /*76e0*/  ISETP.NE.AND P1, PT, R0, RZ, PT ;  /* 0x000000ff0000720c */ /* 0x000fe20003f25270 */
[----:B------:R-:W-:Y:S01]  /*76f0*/  ULDC.64 UR14, c[0x0][0x768] ;  /* 0x0001da00000e7ab9 */ /* 0x000fe20000000a00 */
[----:B------:R-:W-:Y:S01]  /*7700*/  BSSY B0, `(.L_x_160) ;  /* 0x000000d000007945 */ /* 0x000fe20003800000 */
[----:B------:R-:W-:-:S04]  /*7710*/  UIADD3 UR8, UP0, UR5, UR10, URZ ;  /* 0x0000000a05087290 */ /* 0x000fc8000ff1e03f */
[----:B------:R-:W-:Y:S02]  /*7720*/  ULEA.HI.X.SX32 UR5, UR5, UR11, 0x1, UP0 ;  /* 0x0000000b05057291 */ /* 0x000fe400080f0e3f */
[----:B------:R-:W-:-:S04]  /*7730*/  ULEA UR9, UP0, UR8, UR14, 0x2 ;  /* 0x0000000e08097291 */ /* 0x000fc8000f80103f */
[----:B------:R-:W-:Y:S02]  /*7740*/  ULEA.HI.X UR5, UR8, UR15, UR5, 0x2, UP0 ;  /* 0x0000000f08057291 */ /* 0x000fe400080f1405 */
[----:B-1----:R-:W-:-:S04]  /*7750*/  MOV R2, UR9 ;  /* 0x0000000900027c02 */ /* 0x002fc80008000f00 */
[----:B------:R-:W-:Y:S01]  /*7760*/  IMAD.U32 R3, RZ, RZ, UR5 ;  /* 0x00000005ff037e24 */ /* 0x000fe2000f8e00ff */
[----:B------:R-:W-:Y:S06]  /*7770*/  @P1 BRA `(.L_x_161) ;  /* 0x0000000000141947 */ /* 0x000fec0003800000 */
.L_x_162:
[----:B------:R-:W2:Y:S04]  /*7780*/  LDG.E.STRONG.GPU R0, desc[UR26][R2.64] ;  /* 0x0000001a02007981 */ /* 0x000ea8000c1ef900 */
[----:B--2---:R-:W-:Y:S01]  /*7790*/  CCTL.IVALL ;  /* 0x00000000ff00798f */ /* 0x004fe20002000000 */
[----:B------:R-:W-:Y:S05]  /*77a0*/  YIELD ;  /* 0x0000000000007946 */ /* 0x000fea0003800000 */
[----:B------:R-:W-:-:S13]  /*77b0*/  ISETP.NE.AND P2, PT, R0, UR28, PT ;  /* 0x0000001c00007c0c */ /* 0x000fda000bf45270 */
[----:B------:R-:W-:Y:S05]  /*77c0*/  @P2 BRA `(.L_x_162) ;  /* 0xfffffffc00ec2947 */ /* 0x000fea000383ffff */
.L_x_161:
[----:B------:R-:W-:Y:S05]  /*77d0*/  BSYNC B0 ;  /* 0x0000000000007941 */ /* 0x000fea0003800000 */
.L_x_160:
[----:B------:R-:W-:-:S03]  /*77e0*/  UMOV UR5, 0xffffffff ;  /* 0xffffffff00057882 */ /* 0x000fc60000000000 */
[----:B------:R-:W-:Y:S05]  /*77f0*/  BRA.DIV UR5, `(.L_x_163) ;  /* 0x0000001e05ec7947 */ /* 0x000fea000b800000 */
[----:B------:R-:W-:Y:S01]  /*7800*/  NOP ;  /* 0x0000000000007918 */ /* 0x000fe20000000000 */
.L_x_208:
[----:B------:R-:W-:Y:S01]  /*7810*/  IMAD.U32 R6, RZ, RZ, UR4 ;  /* 0x00000004ff067e24 */ /* 0x000fe2000f8e00ff */
[----:B------:R-:W-:Y:S05]  /*7820*/  WARPSYNC.ALL ;  /* 0x0000000000007948 */ /* 0x000fea0003800000 */
[----:B------:R-:W-:Y:S01]  /*7830*/  BAR.SYNC.DEFER_BLOCKING 0xd, 0xa0 ;  /* 0x0342800000007b1d */ /* 0x000fe20000010000 */
[----:B------:R-:W-:-:S05]  /*7840*/  SHF.L.U32 R6, R6, 0xd, RZ ;  /* 0x0000000d06067819 */ /* 0x000fca00000006ff */
[----:B------:R-:W-:Y:S04]  /*7850*/  BSSY B0, `(.L_x_164) ;  /* 0x0000012000007945 */ /* 0x000fe80003800000 */
[----:B------:R-:W-:Y:S05]  /*7860*/  @!P0 BRA `(.L_x_165) ;  /* 0x0000000000408947 */ /* 0x000fea0003800000 */
[----:B------:R-:W1:Y:S01]  /*7870*/  LDC.64 R8, c[0x0][0x2c0] ;  /* 0x0000b000ff087b82 */ /* 0x000e620000000a00 */
[C---:B------:R-:W-:Y:S01]  /*7880*/  IADD3 R4, P2, R6.reuse, UR6, RZ ;  /* 0x0000000606047c10 */ /* 0x040fe2000ff5e0ff */
[----:B------:R-:W-:Y:S01]  /*7890*/  UMOV UR5, 0x400 ;  /* 0x0000040000057882 */ /* 0x000fe20000000000 */
[----:B------:R-:W-:Y:S01]  /*78a0*/  UMOV UR16, 0x0 ;  /* 0x0000000000107882 */ /* 0x000fe20000000000 */
[----:B------:R-:W-:Y:S01]  /*78b0*/  UMOV UR17, 0x14f00000 ;  /* 0x14f0000000117882 */ /* 0x000fe20000000000 */
[----:B------:R-:W-:-:S03]  /*78c0*/  LEA.HI.X.SX32 R5, R6, UR12, 0x1, P2 ;  /* 0x0000000c06057c11 */ /* 0x000fc600090f0eff */
[----:B------:R-:W2:Y:S01]  /*78d0*/  S2UR UR8, SR_CgaCtaId ;  /* 0x00000000000879c3 */ /* 0x000ea20000008800 */
[----:B-1----:R-:W-:-:S04]  /*78e0*/  LEA R0, P3, R4, R8, 0x2 ;  /* 0x0000000804007211 */ /* 0x002fc800078610ff */
[----:B------:R-:W-:Y:S02]  /*78f0*/  LEA.HI.X R4, R4, R9, R5, 0x2, P3 ;  /* 0x0000000904047211 */ /* 0x000fe400018f1405 */
[----:B------:R-:W-:Y:S02]  /*7900*/  R2UR UR14, R0 ;  /* 0x00000000000e72ca */ /* 0x000fe400000e0000 */
[----:B------:R-:W-:Y:S01]  /*7910*/  R2UR UR15, R4 ;  /* 0x00000000040f72ca */ /* 0x000fe200000e0000 */
[----:B--2---:R-:W-:-:S03]  /*7920*/  ULEA UR5, UR8, UR5, 0x18 ;  /* 0x0000000508057291 */ /* 0x004fc6000f8ec03f */
[----:B------:R-:W-:Y:S01]  /*7930*/  UMOV UR8, 0x400 ;  /* 0x0000040000087882 */ /* 0x000fe20000000000 */
[----:B------:R-:W-:-:S09]  /*7940*/  UIADD3 UR5, UR5, 0x8000, URZ ;  /* 0x0000800005057890 */ /* 0x000fd2000fffe03f */
[----:B------:R1:W-:Y:S02]  /*7950*/  UBLKRED.G.S.ADD.F32.RN [UR14], [UR5], UR8, desc[UR16] ;  /* 0x0000100e050073bb */ /* 0x0003e400080a1408 */
[----:B-1----:R0:W-:Y:S02]  /*7960*/  UTMACMDFLUSH ;  /* 0x00000000000079b7 */ /* 0x0021e40000000000 */
.L_x_165:
[----:B------:R-:W-:Y:S05]  /*7970*/  BSYNC B0 ;  /* 0x0000000000007941 */ /* 0x000fea0003800000 */
.L_x_164:
[----:B------:R-:W-:Y:S06]  /*7980*/  BAR.SYNC.DEFER_BLOCKING 0xe, 0xa0 ;  /* 0x0382800000007b1d */ /* 0x000fec0000010000 */
[----:B------:R-:W-:Y:S04]  /*7990*/  BSSY B0, `(.L_x_166) ;  /* 0x0000013000007945 */ /* 0x000fe80003800000 */
[----:B------:R-:W-:Y:S05]  /*79a0*/  @!P0 BRA `(.L_x_167) ;  /* 0x0000000000448947 */ /* 0x000fea0003800000 */
[----:B------:R-:W1:Y:S01]  /*79b0*/  S2UR UR15, SR_CgaCtaId ;  /* 0x00000000000f79c3 */ /* 0x000e620000008800 */
[----:B------:R-:W-:Y:S01]  /*79c0*/  R2UR UR5, R6 ;  /* 0x00000000060572ca */ /* 0x000fe200000e0000 */
[----:B------:R-:W-:Y:S01]  /*79d0*/  UMOV UR14, 0x400 ;  /* 0x00000400000e7882 */ /* 0x000fe20000000000 */
[----:B------:R-:W-:Y:S01]  /*79e0*/  ULDC.64 UR8, c[0x0][0x2c0] ;  /* 0x0000b00000087ab9 */ /* 0x000fe20000000a00 */
[----:B------:R-:W-:-:S10]  /*79f0*/  UMOV UR17, 0x14f00000 ;  /* 0x14f0000000117882 */ /* 0x000fd40000000000 */
[----:B------:R-:W-:-:S04]  /*7a00*/  UIADD3 UR5, UR5, 0x1000, URZ ;  /* 0x0000100005057890 */ /* 0x000fc8000fffe03f */
[----:B------:R-:W-:-:S04]  /*7a10*/  UIADD3 UR16, UP0, UR5, UR6, URZ ;  /* 0x0000000605107290 */ /* 0x000fc8000ff1e03f */
[----:B------:R-:W-:Y:S02]  /*7a20*/  ULEA.HI.X.SX32 UR5, UR5, UR12, 0x1, UP0 ;  /* 0x0000000c05057291 */ /* 0x000fe400080f0e3f */
[----:B-1----:R-:W-:Y:S02]  /*7a30*/  ULEA UR14, UR15, UR14, 0x18 ;  /* 0x0000000e0f0e7291 */ /* 0x002fe4000f8ec03f */
[----:B------:R-:W-:Y:S02]  /*7a40*/  ULEA UR8, UP0, UR16, UR8, 0x2 ;  /* 0x0000000810087291 */ /* 0x000fe4000f80103f */
[----:B------:R-:W-:Y:S02]  /*7a50*/  UIADD3 UR14, UR14, 0xc000, URZ ;  /* 0x0000c0000e0e7890 */ /* 0x000fe4000fffe03f */
[----:B------:R-:W-:-:S03]  /*7a60*/  ULEA.HI.X UR9, UR16, UR9, UR5, 0x2, UP0 ;  /* 0x0000000910097291 */ /* 0x000fc600080f1405 */
[----:B------:R-:W-:Y:S01]  /*7a70*/  UMOV UR5, 0x400 ;  /* 0x0000040000057882 */ /* 0x000fe20000000000 */
[----:B------:R-:W-:-:S05]  /*7a80*/  UMOV UR16, 0x0 ;  /* 0x0000000000107882 */ /* 0x000fca0000000000 */
[----:B------:R1:W-:Y:S01]  /*7a90*/  UBLKRED.G.S.ADD.F32.RN [UR8], [UR14], UR5, desc[UR16] ;  /* 0x000010080e0073bb */ /* 0x0003e200080a1405 */
[----:B------:R0:W-:Y:S01]  /*7aa0*/  UTMACMDFLUSH ;  /* 0x00000000000079b7 */ /* 0x0001e20000000000 */
[----:B-1----:R-:W-:-:S04]  /*7ab0*/  DEPBAR.LE SB0, 0x1 ;  /* 0x000080400000791a */ /* 0x002fc80000000000 */
.L_x_167:
[----:B------:R-:W-:Y:S05]  /*7ac0*/  BSYNC B0 ;  /* 0x0000000000007941 */ /* 0x000fea0003800000 */
.L_x_166:
[----:B------:R-:W-:Y:S06]  /*7ad0*/  BAR.ARV 0xa, 0xa0 ;  /* 0x0282800000007b1d */ /* 0x000fec0000002000 */
[----:B------:R-:W-:Y:S04]  /*7ae0*/  BSSY B0, `(.L_x_168) ;  /* 0x0000003000007945 */ /* 0x000fe80003800000 */
[----:B------:R-:W-:Y:S05]  /*7af0*/  @!P0 BRA `(.L_x_169) ;  /* 0x0000000000048947 */ /* 0x000fea0003800000 */
[----:B------:R-:W-:-:S04]  /*7b00*/  DEPBAR.LE SB0, 0x0 ;  /* 0x000080000000791a */ /* 0x000fc80000000000 */
.L_x_169:
[----:B------:R-:W-:Y:S05]  /*7b10*/  BSYNC B0 ;  /* 0x0000000000007941 */ /* 0x000fea0003800000 */
.L_x_168:
[----:B------:R-:W-:Y:S06]  /*7b20*/  BAR.ARV 0xb, 0xa0 ;  /* 0x02c2800000007b1d */ /* 0x000fec0000002000 */
[----:B------:R-:W-:Y:S01]  /*7b30*/  NOP ;  /* 0x0000000000007918 */ /* 0x000fe20000000000 */
        /* <DEDUP_REMOVED lines=15> */
[----:B--2---:R4:W-:Y:S01]  /*7c30*/  @P0 REDG.E.ADD.S32.STRONG.GPU desc[UR26][R2.64], R5 ;  /* 0x000000050200098e */ /* 0x0049e2000c10e39a */
[----:B------:R-:W-:Y:S05]  /*7c40*/  BRA `(.L_x_107) ;  /* 0x0000001800407947 */ /* 0x000fea0003800000 */
.L_x_133:
        /* <DEDUP_REMOVED lines=55> */
.L_x_209:
[----:B------:R-:W-:Y:S01]  /*7fc0*/  IMAD.IADD R10, R7, 0x1, R3 ;  /* 0x00000001070a7824 */ /* 0x000fe200078e0203 */
[----:B------:R-:W-:Y:S01]  /*7fd0*/  MOV R9, 0x1 ;  /* 0x0000000100097802 */ /* 0x000fe20000000f00 */
[----:B------:R-:W-:Y:S01]  /*7fe0*/  IMAD.SHL.U32 R2, R2, 0x80, RZ ;  /* 0x0000008002027824 */ /* 0x000fe200078e00ff */
[----:B------:R-:W-:Y:S06]  /*7ff0*/  @P0 BRA `(.L_x_173) ;  /* 0x0000000000180947 */ /* 0x000fec0003800000 */
[----:B------:R-:W2:Y:S01]  /*8000*/  S2R R4, SR_TID.X ;  /* 0x0000000000047919 */ /* 0x000ea20000002100 */
[----:B-1----:R-:W-:-:S04]  /*8010*/  IMAD.MOV.U32 R0, RZ, RZ, 0x4200 ;  /* 0x00004200ff007424 */ /* 0x002fc800078e00ff */
[----:B------:R3:W-:Y:S01]  /*8020*/  SYNCS.ARRIVE.TRANS64 RZ, [R11+URZ+0x30c10], R0 ;  /* 0x030c10000bff79a7 */ /* 0x0007e2000800003f */
[----:B--2---:R-:W-:-:S13]  /*8030*/  LOP3.LUT P1, RZ, R4, 0x1f, RZ, 0xc0, !PT ;  /* 0x0000001f04ff7812 */ /* 0x004fda000782c0ff */
[----:B---3--:R-:W-:Y:S05]  /*8040*/  @!P1 BRA `(.L_x_173) ;  /* 0x0000000000049947 */ /* 0x008fea0003800000 */
[----:B------:R-:W-:Y:S01]  /*8050*/  BPT.TRAP 0x1 ;  /* 0x000000040000795c */ /* 0x000fe20000300000 */
.L_x_173:
        /* <DEDUP_REMOVED lines=23> */
[----:B------:R-:W-:Y:S01]  /*81d0*/  IMAD.MOV.U32 R4, RZ, RZ, 0x8000 ;  /* 0x00008000ff047424 */ /* 0x000fe200078e00ff */
        /* <DEDUP_REMOVED lines=9> */
[----:B------:R-:W-:Y:S01]  /*8270*/  R2UR UR33, R2 ;  /* 0x00000000022172ca */ /* 0x000fe200000e0000 */
[----:B------:R-:W-:-:S05]  /*8280*/  IMAD.X R2, RZ, RZ, R0, P2 ;  /* 0x000000ffff027224 */ /* 0x000fca00010e0600 */
[----:B------:R-:W-:Y:S02]  /*8290*/  R2UR UR35, R2 ;  /* 0x00000000022372ca */ /* 0x000fe400000e0000 */
[----:B------:R-:W-:-:S04]  /*82a0*/  IADD3 R2, P1, R8, 0xf0, RZ ;  /* 0x000000f008027810 */ /* 0x000fc80007f3e0ff */
[----:B------:R-:W-:Y:S02]  /*82b0*/  IADD3.X R3, RZ, R0, RZ, P1, !PT ;  /* 0x00000000ff037210 */ /* 0x000fe40000ffe4ff */
[----:B------:R-:W-:Y:S02]  /*82c0*/  R2UR UR6, R2 ;  /* 0x00000000020672ca */ /* 0x000fe400000e0000 */
[----:B------:R-:W-:Y:S02]  /*82d0*/  R2UR UR7, R3 ;  /* 0x00000000030772ca */ /* 0x000fe400000e0000 */
[----:B---3--:R-:W-:-:S11]  /*82e0*/  ISETP.GE.AND P1, PT, R12, 0x81, PT ;  /* 0x000000810c00780c */ /* 0x008fd60003f26270 */
        /* <DEDUP_REMOVED lines=13> */
[----:B------:R-:W-:Y:S01]  /*83c0*/  LEA.HI R4, R9, R4, RZ, 0x7 ;  /* 0x0000000409047211 */ /* 0x000fe200078f38ff */
[----:B------:R-:W-:-:S03]  /*83d0*/  IMAD.MOV.U32 R9, RZ, RZ, 0x1 ;  /* 0x00000001ff097424 */ /* 0x000fc600078e00ff */
        /* <DEDUP_REMOVED lines=8> */
.L_x_184:
[----:B------:R-:W-:-:S04]  /*8460*/  SHF.L.U32 R21, R9, 0x1f, RZ ;  /* 0x0000001f09157819 */ /* 0x000fc800000006ff */
[----:B-1----:R-:W1:Y:S02]  /*8470*/  SYNCS.PHASECHK.TRANS64.TRYWAIT P1, [R11+URZ+0x30c40], R21 ;  /* 0x030c40150b0075a7 */ /* 0x002e64000802017f */
[----:B-12---:R-:W-:Y:S05]  /*8480*/  @!P1 BRA `(.L_x_176) ;  /* 0x0000001000f89947 */ /* 0x006fea0003800000 */
.L_x_210:
[----:B------:R-:W-:Y:S05]  /*8490*/  @P0 BRA `(.L_x_177) ;  /* 0x0000000000140947 */ /* 0x000fea0003800000 */
[----:B------:R-:W-:Y:S01]  /*84a0*/  ISETP.NE.AND P1, PT, R14, RZ, PT ;  /* 0x000000ff0e00720c */ /* 0x000fe20003f25270 */
[----:B------:R-:W-:-:S04]  /*84b0*/  IMAD.MOV.U32 R0, RZ, RZ, 0x4200 ;  /* 0x00004200ff007424 */ /* 0x000fc800078e00ff */
[----:B------:R2:W-:Y:S08]  /*84c0*/  SYNCS.ARRIVE.TRANS64 RZ, [R11+URZ+0x30c30], R0 ;  /* 0x030c30000bff79a7 */ /* 0x0005f0000800003f */
[----:B------:R-:W-:Y:S05]  /*84d0*/  @!P1 BRA `(.L_x_177) ;  /* 0x0000000000049947 */ /* 0x000fea0003800000 */
[----:B------:R-:W-:Y:S01]  /*84e0*/  BPT.TRAP 0x1 ;  /* 0x000000040000795c */ /* 0x000fe20000300000 */
.L_x_177:
[----:B------:R-:W3:Y:S01]  /*84f0*/  LDC.64 R12, c[0x0][0x728] ;  /* 0x0001ca00ff0c7b82 */ /* 0x000ee20000000a00 */
[----:B------:R-:W-:Y:S01]  /*8500*/  SHF.L.U32 R17, R15, 0x7, RZ ;  /* 0x000000070f117819 */ /* 0x000fe200000006ff */
[----:B------:R-:W-:Y:S01]  /*8510*/  UMOV UR14, 0x0 ;  /* 0x00000000000e7882 */ /* 0x000fe20000000000 */
[----:B------:R-:W-:Y:S01]  /*8520*/  R2UR UR6, R11 ;  /* 0x000000000b0672ca */ /* 0x000fe200000e0000 */
[----:B------:R-:W-:Y:S01]  /*8530*/  UMOV UR15, 0x14f00000 ;  /* 0x14f00000000f7882 */ /* 0x000fe20000000000 */
[C---:B--2---:R-:W-:Y:S01]  /*8540*/  IADD3 R0, P1, R17.reuse, R6, RZ ;  /* 0x0000000611007210 */ /* 0x044fe20007f3e0ff */
[----:B------:R-:W-:Y:S01]  /*8550*/  UMOV UR18, URZ ;  /* 0x0000003f00127c82 */ /* 0x000fe20008000000 */
[----:B------:R-:W-:Y:S01]  /*8560*/  R2UR UR19, R17 ;  /* 0x00000000111372ca */ /* 0x000fe200000e0000 */
[----:B------:R-:W2:Y:S01]  /*8570*/  LDC.64 R4, c[0x0][0x198] ;  /* 0x00006600ff047b82 */ /* 0x000ea20000000a00 */
[----:B------:R-:W-:-:S07]  /*8580*/  UMOV UR13, 0x20 ;  /* 0x00000020000d7882 */ /* 0x000fce0000000000 */
[----:B------:R-:W-:Y:S02]  /*8590*/  UIADD3 UR16, UR6, 0x18000, URZ ;  /* 0x0001800006107890 */ /* 0x000fe4000fffe03f */
[----:B------:R-:W-:Y:S02]  /*85a0*/  UIADD3 UR17, UR6, 0x30c30, URZ ;  /* 0x00030c3006117890 */ /* 0x000fe4000fffe03f */
[----:B------:R-:W-:Y:S01]  /*85b0*/  UIADD3 UR6, UR6, 0x20400, URZ ;  /* 0x0002040006067890 */ /* 0x000fe2000fffe03f */
[----:B---3--:R-:W-:-:S04]  /*85c0*/  LEA R2, P2, R0, R12, 0x2 ;  /* 0x0000000c00027211 */ /* 0x008fc800078410ff */
[----:B------:R-:W-:Y:S01]  /*85d0*/  UMOV UR7, UR17 ;  /* 0x0000001100077c82 */ /* 0x000fe20008000000 */
[----:B------:R-:W-:Y:S02]  /*85e0*/  R2UR UR8, R2 ;  /* 0x00000000020872ca */ /* 0x000fe400000e0000 */
[----:B------:R-:W-:Y:S01]  /*85f0*/  LEA.HI.X.SX32 R2, R17, R10, 0x1, P1 ;  /* 0x0000000a11027211 */ /* 0x000fe200008f0eff */
[----:B--2---:R-:W-:-:S03]  /*8600*/  IMAD.MOV.U32 R8, RZ, RZ, R4 ;  /* 0x000000ffff087224 */ /* 0x004fc600078e0004 */
        /* <DEDUP_REMOVED lines=11> */
.L_x_211:
[----:B------:R-:W-:Y:S05]  /*86c0*/  @P0 BRA `(.L_x_179) ;  /* 0x0000000000140947 */ /* 0x000fea0003800000 */
[----:B------:R-:W-:Y:S01]  /*86d0*/  ISETP.NE.AND P1, PT, R14, RZ, PT ;  /* 0x000000ff0e00720c */ /* 0x000fe20003f25270 */
[----:B------:R-:W-:-:S04]  /*86e0*/  IMAD.MOV.U32 R2, RZ, RZ, 0x4200 ;  /* 0x00004200ff027424 */ /* 0x000fc800078e00ff */
[----:B------:R3:W-:Y:S08]  /*86f0*/  SYNCS.ARRIVE.TRANS64 RZ, [R11+URZ+0x30c18], R2 ;  /* 0x030c18020bff79a7 */ /* 0x0007f0000800003f */
[----:B------:R-:W-:Y:S05]  /*8700*/  @!P1 BRA `(.L_x_179) ;  /* 0x0000000000049947 */ /* 0x000fea0003800000 */
[----:B------:R-:W-:Y:S01]  /*8710*/  BPT.TRAP 0x1 ;  /* 0x000000040000795c */ /* 0x000fe20000300000 */
.L_x_179:
[----:B------:R-:W-:Y:S01]  /*8720*/  VIADD R17, R17, 0x80 ;  /* 0x0000008011117836 */ /* 0x000fe20000000000 */
[----:B------:R-:W-:Y:S01]  /*8730*/  R2UR UR17, R11 ;  /* 0x000000000b1172ca */ /* 0x000fe200000e0000 */
[----:B------:R-:W-:Y:S01]  /*8740*/  UMOV UR14, 0x0 ;  /* 0x00000000000e7882 */ /* 0x000fe20000000000 */
[----:B---3--:R-:W-:Y:S01]  /*8750*/  IADD3 R2, P1, R8, 0xf0, RZ ;  /* 0x000000f008027810 */ /* 0x008fe20007f3e0ff */
[----:B------:R-:W-:Y:S01]  /*8760*/  UMOV UR15, 0x14f00000 ;  /* 0x14f00000000f7882 */ /* 0x000fe20000000000 */
[----:B------:R-:W-:Y:S01]  /*8770*/  R2UR UR19, R17 ;  /* 0x00000000111372ca */ /* 0x000fe200000e0000 */
[----:B------:R-:W-:Y:S01]  /*8780*/  UMOV UR18, URZ ;  /* 0x0000003f00127c82 */ /* 0x000fe20008000000 */
[----:B------:R-:W-:Y:S01]  /*8790*/  IADD3.X R3, RZ, R0, RZ, P1, !PT ;  /* 0x00000000ff037210 */ /* 0x000fe20000ffe4ff */
[----:B------:R-:W-:Y:S01]  /*87a0*/  UMOV UR13, 0x20 ;  /* 0x00000020000d7882 */ /* 0x000fe20000000000 */
[----:B------:R-:W-:Y:S02]  /*87b0*/  R2UR UR10, R2 ;  /* 0x00000000020a72ca */ /* 0x000fe400000e0000 */
[----:B------:R-:W-:-:S03]  /*87c0*/  R2UR UR11, R3 ;  /* 0x00000000030b72ca */ /* 0x000fc600000e0000 */
        /* <DEDUP_REMOVED lines=9> */
.L_x_212:
[----:B-123--:R-:W-:Y:S01]  /*8860*/  SHF.R.S32.HI R21, RZ, 0x1f, R17 ;  /* 0x0000001fff157819 */ /* 0x00efe20000011411 */
[----:B------:R-:W-:Y:S06]  /*8870*/  @P0 BRA `(.L_x_181) ;  /* 0x00000000001c0947 */ /* 0x000fec0003800000 */
[----:B------:R-:W-:-:S04]  /*8880*/  IMAD.MOV.U32 R14, RZ, RZ, 0x4200 ;  /* 0x00004200ff0e7424 */ /* 0x000fc800078e00ff */
[----:B------:R1:W-:Y:S02]  /*8890*/  SYNCS.ARRIVE.TRANS64 RZ, [R11+URZ+0x30c38], R14 ;  /* 0x030c380e0bff79a7 */ /* 0x0003e4000800003f */
[----:B-1----:R-:W1:Y:S02]  /*88a0*/  S2R R14, SR_TID.X ;  /* 0x00000000000e7919 */ /* 0x002e640000002100 */
[----:B-1----:R-:W-:-:S04]  /*88b0*/  LOP3.LUT R14, R14, 0x1f, RZ, 0xc0, !PT ;  /* 0x0000001f0e0e7812 */ /* 0x002fc800078ec0ff */
[----:B------:R-:W-:-:S13]  /*88c0*/  ISETP.NE.AND P1, PT, R14, RZ, PT ;  /* 0x000000ff0e00720c */ /* 0x000fda0003f25270 */
[----:B------:R-:W-:Y:S05]  /*88d0*/  @!P1 BRA `(.L_x_181) ;  /* 0x0000000000049947 */ /* 0x000fea0003800000 */
[----:B------:R-:W-:Y:S01]  /*88e0*/  BPT.TRAP 0x1 ;  /* 0x000000040000795c */ /* 0x000fe20000300000 */
.L_x_181:
        /* <DEDUP_REMOVED lines=24> */
.L_x_214:
[----:B------:R-:W-:Y:S05]  /*8a70*/  @P0 BRA `(.L_x_183) ;  /* 0x0000000000140947 */ /* 0x000fea0003800000 */
[----:B------:R-:W-:Y:S02]  /*8a80*/  ISETP.NE.AND P1, PT, R14, RZ, PT ;  /* 0x000000ff0e00720c */ /* 0x000fe40003f25270 */
[----:B-1----:R-:W-:-:S04]  /*8a90*/  MOV R4, 0x4200 ;  /* 0x0000420000047802 */ /* 0x002fc80000000f00 */
[----:B------:R2:W-:Y:S07]  /*8aa0*/  SYNCS.ARRIVE.TRANS64 RZ, [R11+URZ+0x30c10], R4 ;  /* 0x030c10040bff79a7 */ /* 0x0005ee000800003f */
[----:B------:R-:W-:Y:S05]  /*8ab0*/  @!P1 BRA `(.L_x_183) ;  /* 0x0000000000049947 */ /* 0x000fea0003800000 */
[----:B------:R-:W-:Y:S01]  /*8ac0*/  BPT.TRAP 0x1 ;  /* 0x000000040000795c */ /* 0x000fe20000300000 */
.L_x_183:
        /* <DEDUP_REMOVED lines=14> */
[----:B------:R-:W-:Y:S01]  /*8bb0*/  IMAD.U32 R15, RZ, RZ, UR6 ;  /* 0x00000006ff0f7e24 */ /* 0x000fe2000f8e00ff */
[----:B------:R-:W-:Y:S02]  /*8bc0*/  UIADD3 UR17, UR17, 0x30c10, URZ ;  /* 0x00030c1011117890 */ /* 0x000fe4000fffe03f */
[----:B------:R-:W-:-:S05]  /*8bd0*/  UIMAD.WIDE UR8, UR19, 0x4, UR4 ;  /* 0x00000004130878a5 */ /* 0x000fca000f8e0204 */
[----:B------:R-:W-:Y:S02]  /*8be0*/  UMOV UR11, UR17 ;  /* 0x00000011000b7c82 */ /* 0x000fe40008000000 */
[----:B------:R3:W-:Y:S02]  /*8bf0*/  UTMALDG.4D [UR16], [UR14], desc[UR22] ;  /* 0x000016100e0075b4 */ /* 0x0007e40008019000 */
[----:B------:R3:W-:Y:S02]  /*8c00*/  UBLKCP.S.G [UR10], [UR8], UR7 ;  /* 0x0000000a080073ba */ /* 0x0007e40008000207 */
[----:B---3--:R-:W-:Y:S05]  /*8c10*/  @P1 BRA `(.L_x_184) ;  /* 0xfffffff800101947 */ /* 0x008fea000383ffff */
[----:B------:R-:W-:-:S07]  /*8c20*/  MOV R5, UR19 ;  /* 0x0000001300057c02 */ /* 0x000fce0008000f00 */
.L_x_175:
[----:B------:R-:W-:-:S13]  /*8c30*/  ISETP.NE.AND P1, PT, R19, RZ, PT ;  /* 0x000000ff1300720c */ /* 0x000fda0003f25270 */
[----:B------:R-:W-:Y:S05]  /*8c40*/  @!P1 BRA `(.L_x_174) ;  /* 0x0000000000f09947 */ /* 0x000fea0003800000 */
[----:B------:R-:W-:-:S04]  /*8c50*/  SHF.L.U32 R12, R9, 0x1f, RZ ;  /* 0x0000001f090c7819 */ /* 0x000fc800000006ff */
[----:B------:R-:W3:Y:S02]  /*8c60*/  SYNCS.PHASECHK.TRANS64.TRYWAIT P1, [R11+URZ+0x30c40], R12 ;  /* 0x030c400c0b0075a7 */ /* 0x000ee4000802017f */
[----:B---3--:R-:W-:Y:S05]  /*8c70*/  @!P1 BRA `(.L_x_185) ;  /* 0x0000000c00509947 */ /* 0x008fea0003800000 */
.L_x_215:
[----:B------:R-:W-:Y:S05]  /*8c80*/  @P0 BRA `(.L_x_186) ;  /* 0x0000000000140947 */ /* 0x000fea0003800000 */
[----:B------:R-:W-:Y:S01]  /*8c90*/  ISETP.NE.AND P1, PT, R14, RZ, PT ;  /* 0x000000ff0e00720c */ /* 0x000fe20003f25270 */
[----:B-12---:R-:W-:-:S04]  /*8ca0*/  IMAD.MOV.U32 R4, RZ, RZ, 0x4200 ;  /* 0x00004200ff047424 */ /* 0x006fc800078e00ff */
[----:B------:R4:W-:Y:S08]  /*8cb0*/  SYNCS.ARRIVE.TRANS64 RZ, [R11+URZ+0x30c30], R4 ;  /* 0x030c30040bff79a7 */ /* 0x0009f0000800003f */
[----:B------:R-:W-:Y:S05]  /*8cc0*/  @!P1 BRA `(.L_x_186) ;  /* 0x0000000000049947 */ /* 0x000fea0003800000 */
[----:B------:R-:W-:Y:S01]  /*8cd0*/  BPT.TRAP 0x1 ;  /* 0x000000040000795c */ /* 0x000fe20000300000 */
.L_x_186:
        /* <DEDUP_REMOVED lines=26> */
.L_x_216:
[----:B------:R-:W-:Y:S05]  /*8e80*/  @P0 BRA `(.L_x_188) ;  /* 0x0000000000140947 */ /* 0x000fea0003800000 */
[----:B------:R-:W-:Y:S01]  /*8e90*/  ISETP.NE.AND P0, PT, R14, RZ, PT ;  /* 0x000000ff0e00720c */ /* 0x000fe20003f05270 */
[----:B------:R-:W-:-:S04]  /*8ea0*/  IMAD.MOV.U32 R4, RZ, RZ, 0x4200 ;  /* 0x00004200ff047424 */ /* 0x000fc800078e00ff */
[----:B------:R2:W-:Y:S08]  /*8eb0*/  SYNCS.ARRIVE.TRANS64 RZ, [R11+URZ+0x30c18], R4 ;  /* 0x030c18040bff79a7 */ /* 0x0005f0000800003f */
[----:B------:R-:W-:Y:S05]  /*8ec0*/  @!P0 BRA `(.L_x_188) ;  /* 0x0000000000048947 */ /* 0x000fea0003800000 */
[----:B------:R-:W-:Y:S01]  /*8ed0*/  BPT.TRAP 0x1 ;  /* 0x000000040000795c */ /* 0x000fe20000300000 */
.L_x_188:
        /* <DEDUP_REMOVED lines=8> */
[----:B------:R-:W-:-:S05]  /*8f60*/  IMAD.MOV.U32 R20, RZ, RZ, 0x1 ;  /* 0x00000001ff147424 */ /* 0x000fca00078e00ff */
[----:B------:R-:W-:Y:S02]  /*8f70*/  UIADD3 UR19, UR19, 0x80, URZ ;  /* 0x0000008013137890 */ /* 0x000fe4000fffe03f */
[----:B------:R-:W-:Y:S02]  /*8f80*/  UIADD3 UR8, UR17, 0x20200, URZ ;  /* 0x0002020011087890 */ /* 0x000fe4000fffe03f */
[----:B------:R-:W-:Y:S02]  /*8f90*/  UIADD3 UR16, UR17, 0x14000, URZ ;  /* 0x0001400011107890 */ /* 0x000fe4000fffe03f */
[----:B------:R-:W-:Y:S01]  /*8fa0*/  UIADD3 UR17, UR17, 0x30c18, URZ ;  /* 0x00030c1811117890 */ /* 0x000fe2000fffe03f */
[----:B------:R-:W-:Y:S01]  /*8fb0*/  MOV R5, UR19 ;  /* 0x0000001300057c02 */ /* 0x000fe20008000f00 */
[----:B------:R-:W-:-:S05]  /*8fc0*/  UIMAD.WIDE UR6, UR19, 0x4, UR4 ;  /* 0x00000004130678a5 */ /* 0x000fca000f8e0204 */
[----:B------:R-:W-:Y:S02]  /*8fd0*/  UMOV UR9, UR17 ;  /* 0x0000001100097c82 */ /* 0x000fe40008000000 */
[----:B------:R4:W-:Y:S02]  /*8fe0*/  UTMALDG.4D [UR16], [UR10], desc[UR14] ;  /* 0x00000e100a0075b4 */ /* 0x0009e40008019000 */
[----:B------:R4:W-:Y:S02]  /*8ff0*/  UBLKCP.S.G [UR8], [UR6], UR13 ;  /* 0x00000008060073ba */ /* 0x0009e4000800020d */
[----:B----4-:R-:W-:Y:S01]  /*9000*/  NOP ;  /* 0x0000000000007918 */ /* 0x010fe20000000000 */
.L_x_174:
[----:B------:R-:W4:Y:S01]  /*9010*/  S2R R2, SR_TID.X ;  /* 0x0000000000027919 */ /* 0x000f220000002100 */
[----:B------:R-:W-:Y:S01]  /*9020*/  IMAD R13, R20, 0x8, R11 ;  /* 0x00000008140d7824 */ /* 0x000fe200078e020b */
[----:B----4-:R-:W-:Y:S02]  /*9030*/  LOP3.LUT R3, R2, 0x7f, RZ, 0xc0, !PT ;  /* 0x0000007f02037812 */ /* 0x010fe400078ec0ff */
[----:B------:R-:W-:Y:S02]  /*9040*/  SHF.L.U32 R2, R9, 0x1f, RZ ;  /* 0x0000001f09027819 */ /* 0x000fe400000006ff */
[----:B------:R-:W-:Y:S02]  /*9050*/  ISETP.NE.AND P1, PT, R3, RZ, PT ;  /* 0x000000ff0300720c */ /* 0x000fe40003f25270 */
[----:B------:R-:W4:Y:S02]  /*9060*/  SYNCS.PHASECHK.TRANS64.TRYWAIT P0, [R13+URZ+0x30c40], R2 ;  /* 0x030c40020d0075a7 */ /* 0x000f24000800017f */
[----:B----4-:R-:W-:Y:S09]  /*9070*/  @!P0 BRA `(.L_x_189) ;  /* 0x0000000800788947 */ /* 0x010ff20003800000 */
.L_x_217:
[----:B------:R-:W-:Y:S05]  /*9080*/  @P1 BRA `(.L_x_190) ;  /* 0x0000000000181947 */ /* 0x000fea0003800000 */
[----:B------:R-:W5:Y:S01]  /*9090*/  S2R R3, SR_TID.X ;  /* 0x0000000000037919 */ /* 0x000f620000002100 */
[----:B----4-:R-:W-:-:S04]  /*90a0*/  MOV R2, 0x4200 ;  /* 0x0000420000027802 */ /* 0x010fc80000000f00 */
[----:B------:R4:W-:Y:S01]  /*90b0*/  SYNCS.ARRIVE.TRANS64 RZ, [R13+URZ+0x30c30], R2 ;  /* 0x030c30020dff79a7 */ /* 0x0009e2000800003f */
[----:B-----5:R-:W-:-:S13]  /*90c0*/  LOP3.LUT P0, RZ, R3, 0x1f, RZ, 0xc0, !PT ;  /* 0x0000001f03ff7812 */ /* 0x020fda000780c0ff */
[----:B----4-:R-:W-:Y:S05]  /*90d0*/  @!P0 BRA `(.L_x_190) ;  /* 0x0000000000048947 */ /* 0x010fea0003800000 */
[----:B--2---:R-:W-:Y:S01]  /*90e0*/  BPT.TRAP 0x1 ;  /* 0x000000040000795c */ /* 0x004fe20000300000 */
.L_x_190:
[----:B----4-:R-:W4:Y:S01]  /*90f0*/  LDC.64 R2, c[0x0][0x728] ;  /* 0x0001ca00ff027b82 */ /* 0x010f220000000a00 */
[C---:B------:R-:W-:Y:S01]  /*9100*/  IADD3 R6, P0, R5.reuse, R6, RZ ;  /* 0x0000000605067210 */ /* 0x040fe20007f1e0ff */
[C---:B-12---:R-:W-:Y:S01]  /*9110*/  IMAD R4, R20.reuse, 0x4000, R11 ;  /* 0x0000400014047824 */ /* 0x046fe200078e020b */
[----:B---3--:R-:W-:Y:S01]  /*9120*/  LEA R11, R20, R11, 0x9 ;  /* 0x0000000b140b7211 */ /* 0x008fe200078e48ff */
[----:B------:R-:W-:Y:S01]  /*9130*/  UMOV UR8, 0x0 ;  /* 0x0000000000087882 */ /* 0x000fe20000000000 */
        /* <DEDUP_REMOVED lines=16> */
[----:B------:R-:W-:Y:S01]  /*9240*/  R2UR UR6, R8 ;  /* 0x00000000080672ca */ /* 0x000fe200000e0000 */
[----:B------:R-:W-:Y:S01]  /*9250*/  IMAD.X R0, RZ, RZ, R0, P0 ;  /* 0x000000ffff007224 */ /* 0x000fe200000e0600 */
[----:B------:R-:W-:-:S04]  /*9260*/  R2UR UR15, R3 ;  /* 0x00000000030f72ca */ /* 0x000fc800000e0000 */
[----:B------:R-:W-:Y:S02]  /*9270*/  R2UR UR7, R0 ;  /* 0x00000000000772ca */ /* 0x000fe400000e0000 */
[----:B------:R-:W-:-:S04]  /*9280*/  IADD3 R0, R20, 0x1, RZ ;  /* 0x0000000114007810 */ /* 0x000fc80007ffe0ff */
[----:B------:R-:W-:-:S04]  /*9290*/  ISETP.NE.AND P0, PT, R0, 0x2, PT ;  /* 0x000000020000780c */ /* 0x000fc80003f05270 */
[----:B------:R-:W-:Y:S02]  /*92a0*/  SEL R2, RZ, 0x1, P0 ;  /* 0x00000001ff027807 */ /* 0x000fe40000000000 */
[----:B------:R-:W-:Y:S01]  /*92b0*/  SEL R0, R0, RZ, P0 ;  /* 0x000000ff00007207 */ /* 0x000fe20000000000 */
[----:B------:R1:W-:Y:S01]  /*92c0*/  UTMALDG.4D [UR16], [UR6], desc[UR8] ;  /* 0x00000810060075b4 */ /* 0x0003e20008019000 */
[----:B------:R-:W-:Y:S01]  /*92d0*/  LOP3.LUT R9, R9, R2, RZ, 0x3c, !PT ;  /* 0x0000000209097212 */ /* 0x000fe200078e3cff */
[----:B------:R1:W-:Y:S02]  /*92e0*/  UBLKCP.S.G [UR10], [UR14], UR13 ;  /* 0x0000000a0e0073ba */ /* 0x0003e4000800020d */
[----:B-1----:R-:W-:-:S04]  /*92f0*/  NOP ;  /* 0x0000000000007918 */ /* 0x002fc80000000000 */
.L_x_171:
[----:B------:R-:W-:Y:S05]  /*9300*/  BSYNC B0 ;  /* 0x0000000000007941 */ /* 0x000fea0003800000 */
.L_x_170:
[----:B------:R-:W-:-:S03]  /*9310*/  UMOV UR6, 0xffffffff ;  /* 0xffffffff00067882 */ /* 0x000fc60000000000 */
[----:B------:R-:W-:Y:S05]  /*9320*/  BRA.DIV UR6, `(.L_x_191) ;  /* 0x0000000606e07947 */ /* 0x000fea000b800000 */
[----:B------:R-:W-:-:S13]  /*9330*/  ELECT P0, URZ, PT ;  /* 0x00000000003f782f */ /* 0x000fda0003800000 */
.L_x_220:
[----:B------:R-:W-:Y:S05]  /*9340*/  @!P0 BRA `(.L_x_107) ;  /* 0x0000000000808947 */ /* 0x000fea0003800000 */
[----:B------:R-:W-:-:S04]  /*9350*/  LOP3.LUT R16, R16, 0x2, RZ, 0xfc, !PT ;  /* 0x0000000210107812 */ /* 0x000fc800078efcff */
[----:B------:R-:W-:-:S13]  /*9360*/  ISETP.NE.AND P0, PT, R16, 0x3, PT ;  /* 0x000000031000780c */ /* 0x000fda0003f05270 */
[----:B------:R-:W-:Y:S05]  /*9370*/  @!P0 BRA `(.L_x_192) ;  /* 0x0000000000048947 */ /* 0x000fea0003800000 */
[----:B------:R-:W-:Y:S01]  /*9380*/  BPT.TRAP 0x1 ;  /* 0x000000040000795c */ /* 0x000fe20000300000 */
.L_x_192:
[----:B------:R-:W1:Y:S01]  /*9390*/  S2R R3, SR_CgaCtaId ;  /* 0x0000000000037919 */ /* 0x000e620000008800 */
[----:B------:R-:W-:Y:S02]  /*93a0*/  MOV R2, 0x400 ;  /* 0x0000040000027802 */ /* 0x000fe40000000f00 */
[----:B------:R-:W-:Y:S02]  /*93b0*/  SHF.L.U32 R5, R9, 0x1f, RZ ;  /* 0x0000001f09057819 */ /* 0x000fe400000006ff */
[----:B-1----:R-:W-:Y:S01]  /*93c0*/  LEA R7, R3, R2, 0x18 ;  /* 0x0000000203077211 */ /* 0x002fe200078ec0ff */
[----:B------:R-:W-:-:S04]  /*93d0*/  VIADD R2, R0, 0x1 ;  /* 0x0000000100027836 */ /* 0x000fc80000000000 */
[----:B------:R-:W-:Y:S01]  /*93e0*/  VIADD R3, R7, 0x30c20 ;  /* 0x00030c2007037836 */ /* 0x000fe20000000000 */
[----:B------:R-:W-:-:S04]  /*93f0*/  ISETP.NE.AND P2, PT, R2, 0x2, PT ;  /* 0x000000020200780c */ /* 0x000fc80003f45270 */
[----:B------:R-:W-:Y:S02]  /*9400*/  LEA R6, R0, R3, 0x3 ;  /* 0x0000000300067211 */ /* 0x000fe400078e18ff */
[----:B------:R-:W-:Y:S02]  /*9410*/  SEL R4, RZ, 0x1, P2 ;  /* 0x00000001ff047807 */ /* 0x000fe40001000000 */
[----:B------:R-:W1:Y:S02]  /*9420*/  SYNCS.PHASECHK.TRANS64.TRYWAIT P1, [R6+URZ], R5 ;  /* 0x00000005060075a7 */ /* 0x000e64000802017f */
[----:B------:R-:W-:Y:S02]  /*9430*/  LOP3.LUT R9, R9, R4, RZ, 0x3c, !PT ;  /* 0x0000000409097212 */ /* 0x000fe400078e3cff */
[----:B------:R-:W-:Y:S02]  /*9440*/  SEL R4, R2, RZ, P2 ;  /* 0x000000ff02047207 */ /* 0x000fe40001000000 */
[----:B------:R-:W-:-:S02]  /*9450*/  SHF.L.U32 R2, R9, 0x1f, RZ ;  /* 0x0000001f09027819 */ /* 0x000fc400000006ff */
[----:B------:R-:W-:Y:S01]  /*9460*/  LEA R3, R4, R3, 0x3 ;  /* 0x0000000304037211 */ /* 0x000fe200078e18ff */
[----:B-1----:R-:W-:Y:S06]  /*9470*/  @!P1 BRA `(.L_x_193) ;  /* 0x0000000400b09947 */ /* 0x002fec0003800000 */
.L_x_221:
[----:B------:R-:W2:Y:S02]  /*9480*/  SYNCS.PHASECHK.TRANS64.TRYWAIT P1, [R3+URZ], R2 ;  /* 0x00000002030075a7 */ /* 0x000ea4000802017f */
[----:B--2---:R-:W-:Y:S05]  /*9490*/  @!P1 BRA `(.L_x_194) ;  /* 0x0000000400bc9947 */ /* 0x004fea0003800000 */
.L_x_222:
[----:B------:R-:W-:Y:S05]  /*94a0*/  @!P0 BRA `(.L_x_195) ;  /* 0x0000000000048947 */ /* 0x000fea0003800000 */
[----:B------:R-:W-:Y:S01]  /*94b0*/  BPT.TRAP 0x1 ;  /* 0x000000040000795c */ /* 0x000fe20000300000 */
.L_x_195:
[----:B--2---:R-:W-:-:S05]  /*94c0*/  VIADD R3, R7, 0x30c40 ;  /* 0x00030c4007037836 */ /* 0x004fca0000000000 */
[----:B------:R-:W-:-:S04]  /*94d0*/  LEA R0, R0, R3, 0x3 ;  /* 0x0000000300007211 */ /* 0x000fc800078e18ff */
[----:B------:R-:W2:Y:S02]  /*94e0*/  SYNCS.PHASECHK.TRANS64.TRYWAIT P0, [R0+URZ], R5 ;  /* 0x00000005000075a7 */ /* 0x000ea4000800017f */
[----:B--2---:R-:W-:Y:S05]  /*94f0*/  @!P0 BRA `(.L_x_196) ;  /* 0x0000000400b88947 */ /* 0x004fea0003800000 */
.L_x_223:
[----:B------:R-:W-:-:S07]  /*9500*/  IMAD R3, R4, 0x8, R3 ;  /* 0x0000000804037824 */ /* 0x000fce00078e0203 */
.L_x_197:
[----:B---3--:R3:W4:Y:S02]  /*9510*/  SYNCS.PHASECHK.TRANS64.TRYWAIT P0, [R3+URZ], R2 ;  /* 0x00000002030075a7 */ /* 0x008724000800017f */
[----:B----4-:R-:W-:Y:S05]  /*9520*/  @!P0 NANOSLEEP.SYNCS 0x989680 ;  /* 0x009896800000895d */ /* 0x010fea0003900000 */
[----:B------:R-:W4:Y:S02]  /*9530*/  @!P0 SYNCS.PHASECHK.TRANS64 P0, [R3+URZ], R2 ;  /* 0x00000002030085a7 */ /* 0x000f24000800007f */
[----:B----4-:R-:W-:Y:S05]  /*9540*/  @!P0 BRA `(.L_x_197) ;  /* 0xfffffffc00f08947 */ /* 0x010fea000383ffff */
.L_x_107:
[----:B------:R-:W-:Y:S05]  /*9550*/  BSYNC B6 ;  /* 0x0000000000067941 */ /* 0x000fea0003800000 */
.L_x_104:
[----:B------:R-:W-:Y:S05]  /*9560*/  EXIT ;  /* 0x000000000000794d */ /* 0x000fea0003800000 */
.L_x_112:
[----:B------:R-:W-:Y:S01]  /*9570*/  MOV R12, RZ ;  /* 0x000000ff000c7202 */ /* 0x000fe20000000f00 */
[----:B------:R-:W-:Y:S01]  /*9580*/  IMAD.MOV.U32 R11, RZ, RZ, 0x1f ;  /* 0x0000001fff0b7424 */ /* 0x000fe200078e00ff */
[----:B------:R-:W-:-:S07]  /*9590*/  MOV R15, 0xffffffff ;  /* 0xffffffff000f7802 */ /* 0x000fce0000000f00 */
[----:B------:R-:W-:Y:S05]  /*95a0*/  WARPSYNC.COLLECTIVE R15, `(.L_x_198) ;  /* 0x000000000f087348 */ /* 0x000fea0003c00000 */
[----:B------:R1:W2:Y:S02]  /*95b0*/  SHFL.IDX P6, R14, R13, R12, R11 ;  /* 0x0000000c0d0e7389 */ /* 0x0002a400000c000b */
[----:B-12---:R-:W-:Y:S01]  /*95c0*/  ENDCOLLECTIVE ;  /* 0x000000000000791b */ /* 0x006fe20003800000 */
.L_x_198:
[----:B------:R-:W-:Y:S05]  /*95d0*/  BRA `(.L_x_199) ;  /* 0xffffff7400707947 */ /* 0x000fea000383ffff */
.L_x_114:
[----:B--2---:R2:W3:Y:S02]  /*95e0*/  SYNCS.PHASECHK.TRANS64.TRYWAIT P0, [R2+URZ+0x30c00], R7 ;  /* 0x030c0007020075a7 */ /* 0x0044e4000800017f */
[----:B---3--:R-:W-:Y:S05]  /*95f0*/  @!P0 NANOSLEEP.SYNCS 0x989680 ;  /* 0x009896800000895d */ /* 0x008fea0003900000 */
[----:B------:R-:W3:Y:S02]  /*9600*/  @!P0 SYNCS.PHASECHK.TRANS64 P0, [R2+URZ+0x30c00], R7 ;  /* 0x030c0007020085a7 */ /* 0x000ee4000800007f */
[----:B---3--:R-:W-:Y:S05]  /*9610*/  @!P0 BRA `(.L_x_114) ;  /* 0xfffffffc00f08947 */ /* 0x008fea000383ffff */
[----:B------:R-:W-:Y:S05]  /*9620*/  BRA `(.L_x_113) ;  /* 0xffffff7400907947 */ /* 0x000fea000383ffff */
.L_x_119:
[----:B-1----:R1:W3:Y:S02]  /*9630*/  SYNCS.PHASECHK.TRANS64.TRYWAIT P1, [R21+URZ+0x30c10], R20 ;  /* 0x030c1014150075a7 */ /* 0x0022e4000802017f */
[----:B---3--:R-:W-:Y:S05]  /*9640*/  @!P1 NANOSLEEP.SYNCS 0x989680 ;  /* 0x009896800000995d */ /* 0x008fea0003900000 */
[----:B------:R-:W3:Y:S02]  /*9650*/  @!P1 SYNCS.PHASECHK.TRANS64 P1, [R21+URZ+0x30c10], R20 ;  /* 0x030c1014150095a7 */ /* 0x000ee4000802007f */
[----:B---3--:R-:W-:Y:S05]  /*9660*/  @!P1 BRA `(.L_x_119) ;  /* 0xfffffffc00f09947 */ /* 0x008fea000383ffff */
[----:B------:R-:W-:Y:S05]  /*9670*/  BRA `(.L_x_118) ;  /* 0xffffff7c00cc7947 */ /* 0x000fea000383ffff */
.L_x_123:
[----:B------:R1:W1:Y:S02]  /*9680*/  SYNCS.PHASECHK.TRANS64.TRYWAIT P1, [R21+URZ+0x30c30], R20 ;  /* 0x030c3014150075a7 */ /* 0x000264000802017f */
[----:B-1----:R-:W-:Y:S05]  /*9690*/  @!P1 NANOSLEEP.SYNCS 0x989680 ;  /* 0x009896800000995d */ /* 0x002fea0003900000 */
[----:B------:R-:W1:Y:S02]  /*96a0*/  @!P1 SYNCS.PHASECHK.TRANS64 P1, [R21+URZ+0x30c30], R20 ;  /* 0x030c3014150095a7 */ /* 0x000e64000802007f */
[----:B-1----:R-:W-:Y:S05]  /*96b0*/  @!P1 BRA `(.L_x_123) ;  /* 0xfffffffc00f09947 */ /* 0x002fea000383ffff */
[----:B------:R-:W-:Y:S05]  /*96c0*/  BRA `(.L_x_122) ;  /* 0xffffff8000d07947 */ /* 0x000fea000383ffff */
.L_x_138:
[----:B------:R-:W-:Y:S01]  /*96d0*/  BSSY B0, `(.L_x_200) ;  /* 0x0000005000007945 */ /* 0x000fe20003800000 */
[----:B------:R-:W-:-:S07]  /*96e0*/  IMAD.MOV.U32 R15, RZ, RZ, -0x1 ;  /* 0xffffffffff0f7424 */ /* 0x000fce00078e00ff */
[----:B------:R-:W-:Y:S05]  /*96f0*/  WARPSYNC.COLLECTIVE R15, `(.L_x_201) ;  /* 0x000000000f087348 */ /* 0x000fea0003c00000 */
[----:B------:R-:W-:Y:S01]  /*9700*/  NOP ;  /* 0x0000000000007918 */ /* 0x000fe20000000000 */
[----:B------:R-:W-:Y:S01]  /*9710*/  ENDCOLLECTIVE ;  /* 0x000000000000791b */ /* 0x000fe20003800000 */
.L_x_201:
[----:B------:R-:W-:Y:S05]  /*9720*/  BSYNC B0 ;  /* 0x0000000000007941 */ /* 0x000fea0003800000 */
.L_x_200:
[----:B------:R-:W-:Y:S05]  /*9730*/  BRA `(.L_x_202) ;  /* 0xffffffd400c87947 */ /* 0x000fea000383ffff */
.L_x_150:
[----:B------:R-:W-:Y:S01]  /*9740*/  BSSY B0, `(.L_x_203) ;  /* 0x0000005000007945 */ /* 0x000fe20003800000 */
[----:B------:R-:W-:-:S07]  /*9750*/  MOV R15, 0xffffffff ;  /* 0xffffffff000f7802 */ /* 0x000fce0000000f00 */
[----:B------:R-:W-:Y:S05]  /*9760*/  WARPSYNC.COLLECTIVE R15, `(.L_x_204) ;  /* 0x000000000f087348 */ /* 0x000fea0003c00000 */
[----:B------:R-:W-:Y:S01]  /*9770*/  NOP ;  /* 0x0000000000007918 */ /* 0x000fe20000000000 */
[----:B------:R-:W-:Y:S01]  /*9780*/  ENDCOLLECTIVE ;  /* 0x000000000000791b */ /* 0x000fe20003800000 */
.L_x_204:
[----:B------:R-:W-:Y:S05]  /*9790*/  BSYNC B0 ;  /* 0x0000000000007941 */ /* 0x000fea0003800000 */
.L_x_203:
[----:B------:R-:W-:Y:S05]  /*97a0*/  BRA `(.L_x_205) ;  /* 0xffffffd800e07947 */ /* 0x000fea000383ffff */
.L_x_163:
[----:B------:R-:W-:Y:S01]  /*97b0*/  BSSY B0, `(.L_x_206) ;  /* 0x0000005000007945 */ /* 0x000fe20003800000 */
[----:B------:R-:W-:-:S07]  /*97c0*/  IMAD.MOV.U32 R15, RZ, RZ, -0x1 ;  /* 0xffffffffff0f7424 */ /* 0x000fce00078e00ff */
[----:B------:R-:W-:Y:S05]  /*97d0*/  WARPSYNC.COLLECTIVE R15, `(.L_x_207) ;  /* 0x000000000f087348 */ /* 0x000fea0003c00000 */
[----:B------:R-:W-:Y:S01]  /*97e0*/  NOP ;  /* 0x0000000000007918 */ /* 0x000fe20000000000 */
[----:B------:R-:W-:Y:S01]  /*97f0*/  ENDCOLLECTIVE ;  /* 0x000000000000791b */ /* 0x000fe20003800000 */
.L_x_207:
[----:B------:R-:W-:Y:S05]  /*9800*/  BSYNC B0 ;  /* 0x0000000000007941 */ /* 0x000fea0003800000 */
.L_x_206:
[----:B------:R-:W-:Y:S05]  /*9810*/  BRA `(.L_x_208) ;  /* 0xffffffdc00fc7947 */ /* 0x000fea000383ffff */
.L_x_172:
[----:B-1----:R1:W2:Y:S02]  /*9820*/  SYNCS.PHASECHK.TRANS64.TRYWAIT P1, [R11+URZ+0x30c20], R0 ;  /* 0x030c20000b0075a7 */ /* 0x0022a4000802017f */
[----:B--2---:R-:W-:Y:S05]  /*9830*/  @!P1 NANOSLEEP.SYNCS 0x989680 ;  /* 0x009896800000995d */ /* 0x004fea0003900000 */
[----:B------:R-:W2:Y:S02]  /*9840*/  @!P1 SYNCS.PHASECHK.TRANS64 P1, [R11+URZ+0x30c20], R0 ;  /* 0x030c20000b0095a7 */ /* 0x000ea4000802007f */
[----:B--2---:R-:W-:Y:S05]  /*9850*/  @!P1 BRA `(.L_x_172) ;  /* 0xfffffffc00f09947 */ /* 0x004fea000383ffff */
[----:B------:R-:W-:Y:S05]  /*9860*/  BRA `(.L_x_209) ;  /* 0xffffffe400d47947 */ /* 0x000fea000383ffff */
.L_x_176:
[----:B-1----:R1:W2:Y:S02]  /*9870*/  SYNCS.PHASECHK.TRANS64.TRYWAIT P1, [R11+URZ+0x30c40], R21 ;  /* 0x030c40150b0075a7 */ /* 0x0022a4000802017f */
[----:B--2---:R-:W-:Y:S05]  /*9880*/  @!P1 NANOSLEEP.SYNCS 0x989680 ;  /* 0x009896800000995d */ /* 0x004fea0003900000 */
[----:B------:R-:W2:Y:S02]  /*9890*/  @!P1 SYNCS.PHASECHK.TRANS64 P1, [R11+URZ+0x30c40], R21 ;  /* 0x030c40150b0095a7 */ /* 0x000ea4000802007f */
[----:B--2---:R-:W-:Y:S05]  /*98a0*/  @!P1 BRA `(.L_x_176) ;  /* 0xfffffffc00f09947 */ /* 0x004fea000383ffff */
[----:B------:R-:W-:Y:S05]  /*98b0*/  BRA `(.L_x_210) ;  /* 0xffffffe800f47947 */ /* 0x000fea000383ffff */
.L_x_178:
[----:B--2---:R2:W3:Y:S02]  /*98c0*/  SYNCS.PHASECHK.TRANS64.TRYWAIT P1, [R11+URZ+0x30c28], R21 ;  /* 0x030c28150b0075a7 */ /* 0x0044e4000802017f */
[----:B---3--:R-:W-:Y:S05]  /*98d0*/  @!P1 NANOSLEEP.SYNCS 0x989680 ;  /* 0x009896800000995d */ /* 0x008fea0003900000 */
[----:B------:R-:W3:Y:S02]  /*98e0*/  @!P1 SYNCS.PHASECHK.TRANS64 P1, [R11+URZ+0x30c28], R21 ;  /* 0x030c28150b0095a7 */ /* 0x000ee4000802007f */
[----:B---3--:R-:W-:Y:S05]  /*98f0*/  @!P1 BRA `(.L_x_178) ;  /* 0xfffffffc00f09947 */ /* 0x008fea000383ffff */
[----:B------:R-:W-:Y:S05]  /*9900*/  BRA `(.L_x_211) ;  /* 0xffffffec006c7947 */ /* 0x000fea000383ffff */
.L_x_180:
[----:B---3--:R3:W4:Y:S02]  /*9910*/  SYNCS.PHASECHK.TRANS64.TRYWAIT P1, [R11+URZ+0x30c48], R21 ;  /* 0x030c48150b0075a7 */ /* 0x008724000802017f */
[----:B----4-:R-:W-:Y:S05]  /*9920*/  @!P1 NANOSLEEP.SYNCS 0x989680 ;  /* 0x009896800000995d */ /* 0x010fea0003900000 */
[----:B------:R-:W4:Y:S02]  /*9930*/  @!P1 SYNCS.PHASECHK.TRANS64 P1, [R11+URZ+0x30c48], R21 ;  /* 0x030c48150b0095a7 */ /* 0x000f24000802007f */
[----:B----4-:R-:W-:Y:S05]  /*9940*/  @!P1 BRA `(.L_x_180) ;  /* 0xfffffffc00f09947 */ /* 0x010fea000383ffff */
[----:B------:R-:W-:Y:S05]  /*9950*/  BRA `(.L_x_212) ;  /* 0xffffffec00c07947 */ /* 0x000fea000383ffff */
.L_x_182:
[----:B------:R-:W-:-:S07]  /*9960*/  SHF.L.U32 R4, R9, 0x1f, RZ ;  /* 0x0000001f09047819 */ /* 0x000fce00000006ff */
.L_x_213:
[----:B-1----:R1:W2:Y:S02]  /*9970*/  SYNCS.PHASECHK.TRANS64.TRYWAIT P1, [R11+URZ+0x30c20], R4 ;  /* 0x030c20040b0075a7 */ /* 0x0022a4000802017f */
[----:B--2---:R-:W-:Y:S05]  /*9980*/  @!P1 NANOSLEEP.SYNCS 0x989680 ;  /* 0x009896800000995d */ /* 0x004fea0003900000 */
[----:B------:R-:W2:Y:S02]  /*9990*/  @!P1 SYNCS.PHASECHK.TRANS64 P1, [R11+URZ+0x30c20], R4 ;  /* 0x030c20040b0095a7 */ /* 0x000ea4000802007f */
[----:B--2---:R-:W-:Y:S05]  /*99a0*/  @!P1 BRA `(.L_x_213) ;  /* 0xfffffffc00f09947 */ /* 0x004fea000383ffff */
[----:B------:R-:W-:Y:S05]  /*99b0*/  BRA `(.L_x_214) ;  /* 0xfffffff0002c7947 */ /* 0x000fea000383ffff */
.L_x_185:
[----:B---3--:R3:W4:Y:S02]  /*99c0*/  SYNCS.PHASECHK.TRANS64.TRYWAIT P1, [R11+URZ+0x30c40], R12 ;  /* 0x030c400c0b0075a7 */ /* 0x008724000802017f */
[----:B----4-:R-:W-:Y:S05]  /*99d0*/  @!P1 NANOSLEEP.SYNCS 0x989680 ;  /* 0x009896800000995d */ /* 0x010fea0003900000 */
[----:B------:R-:W4:Y:S02]  /*99e0*/  @!P1 SYNCS.PHASECHK.TRANS64 P1, [R11+URZ+0x30c40], R12 ;  /* 0x030c400c0b0095a7 */ /* 0x000f24000802007f */
[----:B----4-:R-:W-:Y:S05]  /*99f0*/  @!P1 BRA `(.L_x_185) ;  /* 0xfffffffc00f09947 */ /* 0x010fea000383ffff */
[----:B------:R-:W-:Y:S05]  /*9a00*/  BRA `(.L_x_215) ;  /* 0xfffffff0009c7947 */ /* 0x000fea000383ffff */
.L_x_187:
[----:B-1----:R1:W2:Y:S02]  /*9a10*/  SYNCS.PHASECHK.TRANS64.TRYWAIT P1, [R11+URZ+0x30c28], R12 ;  /* 0x030c280c0b0075a7 */ /* 0x0022a4000802017f */
[----:B--2---:R-:W-:Y:S05]  /*9a20*/  @!P1 NANOSLEEP.SYNCS 0x989680 ;  /* 0x009896800000995d */ /* 0x004fea0003900000 */
[----:B------:R-:W2:Y:S02]  /*9a30*/  @!P1 SYNCS.PHASECHK.TRANS64 P1, [R11+URZ+0x30c28], R12 ;  /* 0x030c280c0b0095a7 */ /* 0x000ea4000802007f */
[----:B--2---:R-:W-:Y:S05]  /*9a40*/  @!P1 BRA `(.L_x_187) ;  /* 0xfffffffc00f09947 */ /* 0x004fea000383ffff */
[----:B------:R-:W-:Y:S05]  /*9a50*/  BRA `(.L_x_216) ;  /* 0xfffffff400087947 */ /* 0x000fea000383ffff */
.L_x_189:
[----:B----4-:R4:W1:Y:S02]  /*9a60*/  SYNCS.PHASECHK.TRANS64.TRYWAIT P0, [R13+URZ+0x30c40], R2 ;  /* 0x030c40020d0075a7 */ /* 0x010864000800017f */
[----:B-1----:R-:W-:Y:S05]  /*9a70*/  @!P0 NANOSLEEP.SYNCS 0x989680 ;  /* 0x009896800000895d */ /* 0x002fea0003900000 */
[----:B------:R-:W1:Y:S02]  /*9a80*/  @!P0 SYNCS.PHASECHK.TRANS64 P0, [R13+URZ+0x30c40], R2 ;  /* 0x030c40020d0085a7 */ /* 0x000e64000800007f */
[----:B-1----:R-:W-:Y:S05]  /*9a90*/  @!P0 BRA `(.L_x_189) ;  /* 0xfffffffc00f08947 */ /* 0x002fea000383ffff */
[----:B------:R-:W-:Y:S05]  /*9aa0*/  BRA `(.L_x_217) ;  /* 0xfffffff400747947 */ /* 0x000fea000383ffff */
.L_x_191:
[----:B------:R-:W-:Y:S01]  /*9ab0*/  BSSY B0, `(.L_x_218) ;  /* 0x0000006000007945 */ /* 0x000fe20003800000 */
[----:B------:R-:W-:-:S07]  /*9ac0*/  MOV R15, 0xffffffff ;  /* 0xffffffff000f7802 */ /* 0x000fce0000000f00 */
[----:B------:R-:W-:Y:S05]  /*9ad0*/  WARPSYNC.COLLECTIVE R15, `(.L_x_219) ;  /* 0x000000000f0c7348 */ /* 0x000fea0003c00000 */
[----:B------:R-:W-:Y:S02]  /*9ae0*/  ELECT P6, UR62, PT ;  /* 0x00000000003e782f */ /* 0x000fe400038c0000 */
[----:B------:R-:W-:Y:S01]  /*9af0*/  MOV R14, UR62 ;  /* 0x0000003e000e7c02 */ /* 0x000fe20008000f00 */
[----:B------:R-:W-:Y:S10]  /*9b00*/  ENDCOLLECTIVE ;  /* 0x000000000000791b */ /* 0x000ff40003800000 */
.L_x_219:
[----:B------:R-:W-:Y:S05]  /*9b10*/  BSYNC B0 ;  /* 0x0000000000007941 */ /* 0x000fea0003800000 */
.L_x_218:
[----:B------:R-:W-:Y:S01]  /*9b20*/  PLOP3.LUT P0, PT, P6, PT, PT, 0x80, 0x0 ;  /* 0x000000000000781c */ /* 0x000fe2000370f070 */
[----:B------:R-:W-:-:S12]  /*9b30*/  BRA `(.L_x_220) ;  /* 0xfffffff800007947 */ /* 0x000fd8000383ffff */
.L_x_193:
[----:B-1----:R1:W2:Y:S02]  /*9b40*/  SYNCS.PHASECHK.TRANS64.TRYWAIT P1, [R6+URZ], R5 ;  /* 0x00000005060075a7 */ /* 0x0022a4000802017f */
[----:B--2---:R-:W-:Y:S05]  /*9b50*/  @!P1 NANOSLEEP.SYNCS 0x989680 ;  /* 0x009896800000995d */ /* 0x004fea0003900000 */
[----:B------:R-:W2:Y:S02]  /*9b60*/  @!P1 SYNCS.PHASECHK.TRANS64 P1, [R6+URZ], R5 ;  /* 0x00000005060095a7 */ /* 0x000ea4000802007f */
[----:B--2---:R-:W-:Y:S05]  /*9b70*/  @!P1 BRA `(.L_x_193) ;  /* 0xfffffffc00f09947 */ /* 0x004fea000383ffff */
[----:B------:R-:W-:Y:S05]  /*9b80*/  BRA `(.L_x_221) ;  /* 0xfffffff8003c7947 */ /* 0x000fea000383ffff */
.L_x_194:
[----:B--2---:R2:W3:Y:S02]  /*9b90*/  SYNCS.PHASECHK.TRANS64.TRYWAIT P1, [R3+URZ], R2 ;  /* 0x00000002030075a7 */ /* 0x0044e4000802017f */
[----:B---3--:R-:W-:Y:S05]  /*9ba0*/  @!P1 NANOSLEEP.SYNCS 0x989680 ;  /* 0x009896800000995d */ /* 0x008fea0003900000 */
[----:B------:R-:W3:Y:S02]  /*9bb0*/  @!P1 SYNCS.PHASECHK.TRANS64 P1, [R3+URZ], R2 ;  /* 0x00000002030095a7 */ /* 0x000ee4000802007f */
[----:B---3--:R-:W-:Y:S05]  /*9bc0*/  @!P1 BRA `(.L_x_194) ;  /* 0xfffffffc00f09947 */ /* 0x008fea000383ffff */
[----:B------:R-:W-:Y:S05]  /*9bd0*/  BRA `(.L_x_222) ;  /* 0xfffffff800307947 */ /* 0x000fea000383ffff */
.L_x_196:
[----:B--2---:R2:W3:Y:S02]  /*9be0*/  SYNCS.PHASECHK.TRANS64.TRYWAIT P0, [R0+URZ], R5 ;  /* 0x00000005000075a7 */ /* 0x0044e4000800017f */
[----:B---3--:R-:W-:Y:S05]  /*9bf0*/  @!P0 NANOSLEEP.SYNCS 0x989680 ;  /* 0x009896800000895d */ /* 0x008fea0003900000 */
[----:B------:R-:W3:Y:S02]  /*9c00*/  @!P0 SYNCS.PHASECHK.TRANS64 P0, [R0+URZ], R5 ;  /* 0x00000005000085a7 */ /* 0x000ee4000800007f */
[----:B---3--:R-:W-:Y:S05]  /*9c10*/  @!P0 BRA `(.L_x_196) ;  /* 0xfffffffc00f08947 */ /* 0x008fea000383ffff */
[----:B------:R-:W-:Y:S05]  /*9c20*/  BRA `(.L_x_223) ;  /* 0xfffffff800347947 */ /* 0x000fea000383ffff */
.L_x_224:
        /* <DEDUP_REMOVED lines=13> */
.L_x_7375:


//--------------------- .text._ZN7cutlass13device_kernelIN5flash11enable_sm90INS1_16FlashAttnBwdSm90INS1_25CollectiveMainloopBwdSm90ILi2ELi2ELi2EN4cute5tupleIJNS5_1CILi1EEES8_S8_EEENS6_IJNS7_ILi128EEESA_NS7_ILi64EEEEEENS_6half_tEfNS_4arch4Sm90ELb0ELb0ELb1ELb0ELb0ELb1ELb0ELb0ELi2ELi1ELi2ELi2ELb0EEENS1_24CollectiveEpilogueBwdGQAISC_fSF_Li256ELb0ELb0EEENS1_19SingleTileSchedulerILb0ELb0ELb0ELi128EEEEEEEEEvNT_6ParamsE --------------------------
	.section	.text._ZN7cutlass13device_kernelIN5flash11enable_sm90INS1_16FlashAttnBwdSm90INS1_25CollectiveMainloopBwdSm90ILi2ELi2ELi2EN4cute5tupleIJNS5_1CILi1EEES8_S8_EEENS6_IJNS7_ILi128EEESA_NS7_ILi64EEEEEENS_6half_tEfNS_4arch4Sm90ELb0ELb0ELb1ELb0ELb0ELb1ELb0ELb0ELi2ELi1ELi2ELi2ELb0EEENS1_24CollectiveEpilogueBwdGQAISC_fSF_Li256ELb0ELb0EEENS1_19SingleTileSchedulerILb0ELb0ELb0ELi128EEEEEEEEEvNT_6ParamsE,"ax",@progbits
	.align	128
.text._ZN7cutlass13device_kernelIN5flash11enable_sm90INS1_16FlashAttnBwdSm90INS1_25CollectiveMainloopBwdSm90ILi2ELi2ELi2EN4cute5tupleIJNS5_1CILi1EEES8_S8_EEENS6_IJNS7_ILi128EEESA_NS7_ILi64EEEEEENS_6half_tEfNS_4arch4Sm90ELb0ELb0ELb1ELb0ELb0ELb1ELb0ELb0ELi2ELi1ELi2ELi2ELb0EEENS1_24CollectiveEpilogueBwdGQAISC_fSF_Li256ELb0ELb0EEENS1_19SingleTileSchedulerILb0ELb0ELb0ELi128EEEEEEEEEvNT_6ParamsE:
        .type           _ZN7cutlass13device_kernelIN5flash11enable_sm90INS1_16FlashAttnBwdSm90INS1_25CollectiveMainloopBwdSm90ILi2ELi2ELi2EN4cute5tupleIJNS5_1CILi1EEES8_S8_EEENS6_IJNS7_ILi128EEESA_NS7_ILi64EEEEEENS_6half_tEfNS_4arch4Sm90ELb0ELb0ELb1ELb0ELb0ELb1ELb0ELb0ELi2ELi1ELi2ELi2ELb0EEENS1_24CollectiveEpilogueBwdGQAISC_fSF_Li256ELb0ELb0EEENS1_19SingleTileSchedulerILb0ELb0ELb0ELi128EEEEEEEEEvNT_6ParamsE,@function
        .size           _ZN7cutlass13device_kernelIN5flash11enable_sm90INS1_16FlashAttnBwdSm90INS1_25CollectiveMainloopBwdSm90ILi2ELi2ELi2EN4cute5tupleIJNS5_1CILi1EEES8_S8_EEENS6_IJNS7_ILi128EEESA_NS7_ILi64EEEEEENS_6half_tEfNS_4arch4Sm90ELb0ELb0ELb1ELb0ELb0ELb1ELb0ELb0ELi2ELi1ELi2ELi2ELb0EEENS1_24CollectiveEpilogueBwdGQAISC_fSF_Li256ELb0ELb0EEENS1_19SingleTileSchedulerILb0ELb0ELb0ELi128EEEEEEEEEvNT_6ParamsE,(.L_x_7376 - _ZN7cutlass13device_kernelIN5flash11enable_sm90INS1_16FlashAttnBwdSm90INS1_25CollectiveMainloopBwdSm90ILi2ELi2ELi2EN4cute5tupleIJNS5_1CILi1EEES8_S8_EEENS6_IJNS7_ILi128EEESA_NS7_ILi64EEEEEENS_6half_tEfNS_4arch4Sm90ELb0ELb0ELb1ELb0ELb0ELb1ELb0ELb0ELi2ELi1ELi2ELi2ELb0EEENS1_24CollectiveEpilogueBwdGQAISC_fSF_Li256ELb0ELb0EEENS1_19SingleTileSchedulerILb0ELb0ELb0ELi128EEEEEEEEEvNT_6ParamsE)
        .other          _ZN7cutlass13device_kernelIN5flash11enable_sm90INS1_16FlashAttnBwdSm90INS1_25CollectiveMainloopBwdSm90ILi2ELi2ELi2EN4cute5tupleIJNS5_1CILi1EEES8_S8_EEENS6_IJNS7_ILi128EEESA_NS7_ILi64EEEEEENS_6half_tEfNS_4arch4Sm90ELb0ELb0ELb1ELb0ELb0ELb1ELb0ELb0ELi2ELi1ELi2ELi2ELb0EEENS1_24CollectiveEpilogueBwdGQAISC_fSF_Li256ELb0ELb0EEENS1_19SingleTileSchedulerILb0ELb0ELb0ELi128EEEEEEEEEvNT_6ParamsE,@"STO_CUDA_ENTRY STV_DEFAULT"
_ZN7cutlass13device_kernelIN5flash11enable_sm90INS1_16FlashAttnBwdSm90INS1_25CollectiveMainloopBwdSm90ILi2ELi2ELi2EN4cute5tupleIJNS5_1CILi1EEES8_S8_EEENS6_IJNS7_ILi128EEESA_NS7_ILi64EEEEEENS_6half_tEfNS_4arch4Sm90ELb0ELb0ELb1ELb0ELb0ELb1ELb0ELb0ELi2ELi1ELi2ELi2ELb0EEENS1_24CollectiveEpilogueBwdGQAISC_fSF_Li256ELb0ELb0EEENS1_19SingleTileSchedulerILb0ELb0ELb0ELi128EEEEEEEEEvNT_6ParamsE:
        /* <DEDUP_REMOVED lines=14> */
[----:B------:R-:W-:-:S02]  /*00e0*/  UIADD3.X UR7, URZ, UR5, URZ, UP0, !UPT ;  /* 0x000000053f077290 */ /* 0x000fc400087fe43f */
[----:B------:R-:W-:Y:S02]  /*00f0*/  UIADD3.X UR9, URZ, UR5, URZ, UP1, !UPT ;  /* 0x000000053f097290 */ /* 0x000fe40008ffe43f */
[----:B------:R-:W-:Y:S02]  /*0100*/  UIADD3.X UR11, URZ, UR5, URZ, UP2, !UPT ;  /* 0x000000053f0b7290 */ /* 0x000fe400097fe43f */
[----:B------:R-:W-:-:S03]  /*0110*/  UIADD3.X UR5, URZ, UR5, URZ, UP3, !UPT ;  /* 0x000000053f057290 */ /* 0x000fc60009ffe43f */
[----:B------:R1:W-:Y:S02]  /*0120*/  UTMACCTL.PF [UR6] ;  /* 0x00000000060079b9 */ /* 0x0003e40008040000 */
[----:B------:R1:W-:Y:S02]  /*0130*/  UTMACCTL.PF [UR8] ;  /* 0x00000000080079b9 */ /* 0x0003e40008040000 */
[----:B------:R1:W-:Y:S02]  /*0140*/  UTMACCTL.PF [UR10] ;  /* 0x000000000a0079b9 */ /* 0x0003e40008040000 */
[----:B------:R1:W-:Y:S02]  /*0150*/  UTMACCTL.PF [UR4] ;  /* 0x00000000040079b9 */ /* 0x0003e40008040000 */
[----:B-1----:R-:W-:Y:S01]  /*0160*/  NOP ;  /* 0x0000000000007918 */ /* 0x002fe20000000000 */
.L_x_226:
[----:B------:R-:W-:Y:S05]  /*0170*/  BSYNC B0 ;  /* 0x0000000000007941 */ /* 0x000fea0003800000 */
.L_x_225:
        /* <DEDUP_REMOVED lines=34> */
.L_x_227:
        /* <DEDUP_REMOVED lines=22> */
.L_x_228:
[----:B---3--:R-:W-:Y:S01]  /*0500*/  ISETP.NE.AND P0, PT, R2, RZ, PT ;  /* 0x000000ff0200720c */ /* 0x008fe20003f05270 */
[----:B------:R-:W-:Y:S01]  /*0510*/  IMAD.MOV.U32 R16, RZ, RZ, 0x1 ;  /* 0x00000001ff107424 */ /* 0x000fe200078e00ff */
[----:B------:R-:W-:Y:S01]  /*0520*/  NOP ;  /* 0x0000000000007918 */ /* 0x000fe20000000000 */
[----:B------:R-:W-:Y:S03]  /*0530*/  BSSY B6, `(.L_x_229) ;  /* 0x0000851000067945 */ /* 0x000fe60003800000 */
[----:B------:R-:W-:Y:S01]  /*0540*/  SEL R16, R16, 0x2, !P0 ;  /* 0x0000000210107807 */ /* 0x000fe20004000000 */
[----:B-12-4-:R-:W-:Y:S06]  /*0550*/  BAR.SYNC.DEFER_BLOCKING 0x0 ;  /* 0x0000000000007b1d */ /* 0x016fec0000010000 */
[----:B------:R-:W-:Y:S05]  /*0560*/  @!P0 BRA `(.L_x_230) ;  /* 0x0000006000288947 */ /* 0x000fea0003800000 */
.L_x_231:
        /* <DEDUP_REMOVED lines=13> */
[----:B----4-:R-:W-:Y:S05]  /*0640*/  @!P0 BRA `(.L_x_232) ;  /* 0x0000008000fc8947 */ /* 0x010fea0003800000 */
        /* <DEDUP_REMOVED lines=21> */
.L_x_234:
        /* <DEDUP_REMOVED lines=15> */
.L_x_233:
        /* <DEDUP_REMOVED lines=22> */
.L_x_236:
        /* <DEDUP_REMOVED lines=15> */
.L_x_235:
[----:B------:R-:W-:Y:S01]  /*0ae0*/  SHF.R.S32.HI R3, RZ, 0x1f, R18 ;  /* 0x0000001fff037819 */ /* 0x000fe20000011412 */
[----:B------:R-:W-:-:S03]  /*0af0*/  UMOV UR4, 0xffffffff ;  /* 0xffffffff00047882 */ /* 0x000fc60000000000 */
[----:B------:R-:W-:-:S04]  /*0b00*/  LEA.HI R0, R3, R18, RZ, 0x7 ;  /* 0x0000001203007211 */ /* 0x000fc800078f38ff */
[----:B------:R-:W-:Y:S01]  /*0b10*/  SHF.R.S32.HI R13, RZ, 0x7, R0 ;  /* 0x00000007ff0d7819 */ /* 0x000fe20000011400 */
[----:B------:R-:W-:Y:S06]  /*0b20*/  BRA.DIV UR4, `(.L_x_237) ;  /* 0x0000007e04cc7947 */ /* 0x000fec000b800000 */
[----:B------:R1:W2:Y:S02]  /*0b30*/  SHFL.IDX PT, R14, R13, RZ, 0x1f ;  /* 0x00001fff0d0e7589 */ /* 0x0002a400000e0000 */
.L_x_306:
[----:B------:R-:W-:Y:S02]  /*0b40*/  SHF.L.U32 R9, RZ, 0x1f, RZ ;  /* 0x0000001fff097819 */ /* 0x000fe400000006ff */
[----:B--2---:R-:W-:Y:S02]  /*0b50*/  LEA.HI R4, R14, R14, RZ, 0x1 ;  /* 0x0000000e0e047211 */ /* 0x004fe400078f08ff */
[----:B------:R-:W2:Y:S01]  /*0b60*/  SYNCS.PHASECHK.TRANS64.TRYWAIT P0, [R2+URZ+0x30c00], R9 ;  /* 0x030c0009020075a7 */ /* 0x000ea2000800017f */
[----:B------:R-:W-:Y:S02]  /*0b70*/  LOP3.LUT R7, R0, 0xffffff80, RZ, 0xc0, !PT ;  /* 0xffffff8000077812 */ /* 0x000fe400078ec0ff */
[----:B------:R-:W-:-:S04]  /*0b80*/  LOP3.LUT R5, R4, 0xffffe, RZ, 0xc0, !PT ;  /* 0x000ffffe04057812 */ /* 0x000fc800078ec0ff */
[----:B------:R-:W-:Y:S01]  /*0b90*/  IADD3 R12, R14, -R5, RZ ;  /* 0x800000050e0c7210 */ /* 0x000fe20007ffe0ff */
[----:B--2---:R-:W-:Y:S06]  /*0ba0*/  @P0 BRA `(.L_x_238) ;  /* 0x0000000000080947 */ /* 0x004fec0003800000 */
[----:B------:R-:W2:Y:S02]  /*0bb0*/  SYNCS.PHASECHK.TRANS64.TRYWAIT P0, [R2+URZ+0x30c00], R9 ;  /* 0x030c0009020075a7 */ /* 0x000ea4000800017f */
[----:B--2---:R-:W-:Y:S05]  /*0bc0*/  @!P0 BRA `(.L_x_239) ;  /* 0x0000007c00c08947 */ /* 0x004fea0003800000 */
.L_x_238:
[----:B------:R-:W3:Y:S01]  /*0bd0*/  LDC R14, c[0x0][0x280] ;  /* 0x0000a000ff0e7b82 */ /* 0x000ee20000000800 */
[----:B------:R-:W-:Y:S01]  /*0be0*/  IMAD.IADD R0, R18, 0x1, -R7 ;  /* 0x0000000112007824 */ /* 0x000fe200078e0a07 */
[----:B------:R-:W-:Y:S02]  /*0bf0*/  CS2R R136, SRZ ;  /* 0x0000000000887805 */ /* 0x000fe4000001ff00 */
[----:B------:R-:W-:Y:S02]  /*0c00*/  CS2R R168, SRZ ;  /* 0x0000000000a87805 */ /* 0x000fe4000001ff00 */
[----:B------:R-:W-:Y:S01]  /*0c10*/  CS2R R170, SRZ ;  /* 0x0000000000aa7805 */ /* 0x000fe2000001ff00 */
[----:B------:R-:W-:Y:S01]  /*0c20*/  IMAD R11, R13, 0x400, R0 ;  /* 0x000004000d0b7824 */ /* 0x000fe200078e0200 */
[----:B------:R-:W-:Y:S02]  /*0c30*/  CS2R R172, SRZ ;  /* 0x0000000000ac7805 */ /* 0x000fe4000001ff00 */
[----:B------:R-:W-:-:S02]  /*0c40*/  CS2R R174, SRZ ;  /* 0x0000000000ae7805 */ /* 0x000fc4000001ff00 */
[----:B------:R-:W-:Y:S02]  /*0c50*/  CS2R R176, SRZ ;  /* 0x0000000000b07805 */ /* 0x000fe4000001ff00 */
[----:B------:R-:W-:Y:S02]  /*0c60*/  CS2R R178, SRZ ;  /* 0x0000000000b27805 */ /* 0x000fe4000001ff00 */
[----:B------:R-:W-:Y:S02]  /*0c70*/  SHF.L.U32 R11, R11, 0x2, RZ ;  /* 0x000000020b0b7819 */ /* 0x000fe400000006ff */
        /* <DEDUP_REMOVED lines=13> */
[----:B---3--:R-:W-:Y:S02]  /*0d50*/  ISETP.GE.AND P0, PT, R14, 0x1, PT ;  /* 0x000000010e00780c */ /* 0x008fe40003f06270 */
        /* <DEDUP_REMOVED lines=11> */
[----:B------:R-:W-:Y:S01]  /*0e10*/  CS2R R166, SRZ ;  /* 0x0000000000a67805 */ /* 0x000fe2000001ff00 */
[----:B------:R-:W-:Y:S01]  /*0e20*/  IMAD R11, R11, 0x4, R2 ;  /* 0x000000040b0b7824 */ /* 0x000fe200078e0202 */
[----:B------:R-:W-:Y:S06]  /*0e30*/  @!P0 BRA `(.L_x_240) ;  /* 0x0000004c00ac8947 */ /* 0x000fec0003800000 */
[CC--:B------:R-:W-:Y:S01]  /*0e40*/  LEA.HI R5, R3.reuse, R18.reuse, RZ, 0x5 ;  /* 0x0000001203057211 */ /* 0x0c0fe200078f28ff */
[----:B------:R-:W-:Y:S01]  /*0e50*/  IMAD.SHL.U32 R4, R18, 0x40, RZ ;  /* 0x0000004012047824 */ /* 0x000fe200078e00ff */
[CC--:B------:R-:W-:Y:S01]  /*0e60*/  LEA.HI R8, R3.reuse, R18.reuse, RZ, 0x4 ;  /* 0x0000001203087211 */ /* 0x0c0fe200078f20ff */
[----:B------:R-:W3:Y:S01]  /*0e70*/  S2R R20, SR_CTAID.X ;  /* 0x0000000000147919 */ /* 0x000ee20000002500 */
[CC--:B------:R-:W-:Y:S01]  /*0e80*/  LEA.HI R6, R3.reuse, R18.reuse, RZ, 0x2 ;  /* 0x0000001203067211 */ /* 0x0c0fe200078f10ff */
[----:B------:R-:W3:Y:S01]  /*0e90*/  LDC R25, c[0x0][0x290] ;  /* 0x0000a400ff197b82 */ /* 0x000ee20000000800 */
[----:B------:R-:W-:Y:S02]  /*0ea0*/  LEA.HI R15, R3, R18, RZ, 0x3 ;  /* 0x00000012030f7211 */ /* 0x000fe400078f18ff */
[----:B------:R-:W-:Y:S02]  /*0eb0*/  CS2R R198, SRZ ;  /* 0x0000000000c67805 */ /* 0x000fe4000001ff00 */
[----:B------:R-:W-:-:S02]  /*0ec0*/  LOP3.LUT R3, R5, 0xffffffe0, RZ, 0xc0, !PT ;  /* 0xffffffe005037812 */ /* 0x000fc400078ec0ff */
[----:B------:R-:W-:Y:S02]  /*0ed0*/  CS2R R196, SRZ ;  /* 0x0000000000c47805 */ /* 0x000fe4000001ff00 */
[----:B------:R-:W-:Y:S02]  /*0ee0*/  SHF.R.S32.HI R5, RZ, 0x5, R5 ;  /* 0x00000005ff057819 */ /* 0x000fe40000011405 */
[----:B------:R-:W-:Y:S02]  /*0ef0*/  CS2R R194, SRZ ;  /* 0x0000000000c27805 */ /* 0x000fe4000001ff00 */
[----:B--2---:R-:W-:Y:S02]  /*0f00*/  SHF.R.S32.HI R9, RZ, 0x4, R8 ;  /* 0x00000004ff097819 */ /* 0x004fe40000011408 */
[----:B------:R-:W-:Y:S02]  /*0f10*/  CS2R R192, SRZ ;  /* 0x0000000000c07805 */ /* 0x000fe4000001ff00 */
[----:B------:R-:W-:Y:S01]  /*0f20*/  LOP3.LUT R7, R6, 0xfffffffc, RZ, 0xc0, !PT ;  /* 0xfffffffc06077812 */ /* 0x000fe200078ec0ff */
[----:B------:R-:W-:Y:S01]  /*0f30*/  IMAD.SHL.U32 R5, R5, 0x10, RZ ;  /* 0x0000001005057824 */ /* 0x000fe200078e00ff */
[----:B------:R-:W-:-:S02]  /*0f40*/  IADD3 R14, R14, 0x7f, RZ ;  /* 0x0000007f0e0e7810 */ /* 0x000fc40007ffe0ff */
[----:B------:R-:W-:Y:S02]  /*0f50*/  CS2R R190, SRZ ;  /* 0x0000000000be7805 */ /* 0x000fe4000001ff00 */
[----:B------:R-:W-:Y:S01]  /*0f60*/  LEA.HI R8, R8, R9, RZ, 0x1 ;  /* 0x0000000908087211 */ /* 0x000fe200078f08ff */
[----:B------:R-:W-:Y:S01]  /*0f70*/  IMAD.IADD R10, R18, 0x1, -R7 ;  /* 0x00000001120a7824 */ /* 0x000fe200078e0a07 */
[----:B------:R-:W-:Y:S02]  /*0f80*/  LOP3.LUT R4, R4, 0x1c0, RZ, 0xc0, !PT ;  /* 0x000001c004047812 */ /* 0x000fe400078ec0ff */
[----:B------:R-:W-:Y:S02]  /*0f90*/  CS2R R188, SRZ ;  /* 0x0000000000bc7805 */ /* 0x000fe4000001ff00 */
[----:B------:R-:W-:Y:S02]  /*0fa0*/  SHF.R.S32.HI R17, RZ, 0x1f, R14 ;  /* 0x0000001fff117819 */ /* 0x000fe4000001140e */
[----:B------:R-:W-:-:S02]  /*0fb0*/  CS2R R186, SRZ ;  /* 0x0000000000ba7805 */ /* 0x000fc4000001ff00 */
[----:B------:R-:W-:Y:S02]  /*0fc0*/  IADD3 R3, R18, -R3, RZ ;  /* 0x8000000312037210 */ /* 0x000fe40007ffe0ff */
[----:B------:R-:W-:Y:S02]  /*0fd0*/  CS2R R184, SRZ ;  /* 0x0000000000b87805 */ /* 0x000fe4000001ff00 */
[----:B------:R-:W-:Y:S02]  /*0fe0*/  LOP3.LUT R8, R8, 0x7ffffe, RZ, 0xc0, !PT ;  /* 0x007ffffe08087812 */ /* 0x000fe400078ec0ff */
[----:B------:R-:W-:Y:S02]  /*0ff0*/  CS2R R182, SRZ ;  /* 0x0000000000b67805 */ /* 0x000fe4000001ff00 */
[----:B------:R-:W-:Y:S02]  /*1000*/  LOP3.LUT R18, R4, 0x30, R5, 0xf8, !PT ;  /* 0x0000003004127812 */ /* 0x000fe400078ef805 */
[----:B------:R-:W-:-:S02]  /*1010*/  CS2R R180, SRZ ;  /* 0x0000000000b47805 */ /* 0x000fc4000001ff00 */
[----:B------:R-:W-:Y:S02]  /*1020*/  LEA.HI R5, R13, R13, RZ, 0x1 ;  /* 0x0000000d0d057211 */ /* 0x000fe400078f08ff */
[----:B------:R-:W-:Y:S02]  /*1030*/  CS2R R178, SRZ ;  /* 0x0000000000b27805 */ /* 0x000fe4000001ff00 */
[----:B------:R-:W-:Y:S01]  /*1040*/  LEA.HI R23, R17, R14, RZ, 0x7 ;  /* 0x0000000e11177211 */ /* 0x000fe200078f38ff */
[----:B------:R-:W-:Y:S01]  /*1050*/  IMAD.IADD R14, R9, 0x1, -R8 ;  /* 0x00000001090e7824 */ /* 0x000fe200078e0a08 */
[----:B------:R-:W-:Y:S01]  /*1060*/  SHF.R.S32.HI R6, RZ, 0x1f, R3 ;  /* 0x0000001fff067819 */ /* 0x000fe20000011403 */
[----:B---3--:R-:W-:Y:S01]  /*1070*/  IMAD R20, R20, -0x80, R25 ;  /* 0xffffff8014147824 */ /* 0x008fe200078e0219 */
[----:B------:R-:W-:Y:S02]  /*1080*/  LOP3.LUT R8, R5, 0xfffffffe, RZ, 0xc0, !PT ;  /* 0xfffffffe05087812 */ /* 0x000fe400078ec0ff */
[----:B------:R-:W-:-:S02]  /*1090*/  CS2R R176, SRZ ;  /* 0x0000000000b07805 */ /* 0x000fc4000001ff00 */
[CC--:B------:R-:W-:Y:S02]  /*10a0*/  LEA.HI R5, R6.reuse, R3.reuse, RZ, 0x3 ;  /* 0x0000000306057211 */ /* 0x0c0fe400078f18ff */
[----:B------:R-:W-:Y:S02]  /*10b0*/  CS2R R174, SRZ ;  /* 0x0000000000ae7805 */ /* 0x000fe4000001ff00 */
[----:B------:R-:W-:Y:S01]  /*10c0*/  LEA.HI R7, R6, R3, RZ, 0x2 ;  /* 0x0000000306077211 */ /* 0x000fe200078f10ff */
[----:B------:R-:W-:Y:S01]  /*10d0*/  IMAD.IADD R21, R13, 0x1, -R8 ;  /* 0x000000010d157824 */ /* 0x000fe200078e0a08 */
[----:B------:R-:W-:Y:S02]  /*10e0*/  SHF.R.S32.HI R3, RZ, 0x1f, R0 ;  /* 0x0000001fff037819 */ /* 0x000fe40000011400 */
[----:B------:R-:W-:Y:S02]  /*10f0*/  CS2R R172, SRZ ;  /* 0x0000000000ac7805 */ /* 0x000fe4000001ff00 */
[----:B------:R-:W-:-:S02]  /*1100*/  SHF.R.U32.HI R8, RZ, 0x3, R4 ;  /* 0x00000003ff087819 */ /* 0x000fc40000011604 */
[----:B------:R-:W-:Y:S02]  /*1110*/  CS2R R170, SRZ ;  /* 0x0000000000aa7805 */ /* 0x000fe4000001ff00 */
[----:B------:R-:W-:Y:S02]  /*1120*/  LEA.HI R4, R3, R0, RZ, 0x2 ;  /* 0x0000000003047211 */ /* 0x000fe400078f10ff */
[----:B------:R-:W-:Y:S02]  /*1130*/  CS2R R168, SRZ ;  /* 0x0000000000a87805 */ /* 0x000fe4000001ff00 */
[----:B------:R-:W-:Y:S02]  /*1140*/  LOP3.LUT R15, R18, 0x8, R15, 0xf8, !PT ;  /* 0x00000008120f7812 */ /* 0x000fe400078ef80f */
[----:B------:R-:W-:Y:S02]  /*1150*/  CS2R R166, SRZ ;  /* 0x0000000000a67805 */ /* 0x000fe4000001ff00 */
[----:B------:R-:W-:-:S02]  /*1160*/  LOP3.LUT R9, R4, 0x7ffffffc, RZ, 0xc0, !PT ;  /* 0x7ffffffc04097812 */ /* 0x000fc400078ec0ff */
[----:B------:R-:W-:Y:S02]  /*1170*/  CS2R R164, SRZ ;  /* 0x0000000000a47805 */ /* 0x000fe4000001ff00 */
[----:B------:R-:W-:Y:S02]  /*1180*/  LEA R18, R13, R14, 0x4 ;  /* 0x0000000e0d127211 */ /* 0x000fe400078e20ff */
[----:B------:R-:W-:Y:S02]  /*1190*/  CS2R R162, SRZ ;  /* 0x0000000000a27805 */ /* 0x000fe4000001ff00 */
[----:B------:R-:W-:Y:S01]  /*11a0*/  LOP3.LUT R15, R15, R8, RZ, 0x3c, !PT ;  /* 0x000000080f0f7212 */ /* 0x000fe200078e3cff */
[----:B------:R-:W-:Y:S01]  /*11b0*/  IMAD.IADD R9, R0, 0x1, -R9 ;  /* 0x0000000100097824 */ /* 0x000fe200078e0a09 */
[----:B------:R-:W-:Y:S02]  /*11c0*/  LEA.HI R14, R3, R0, RZ, 0x5 ;  /* 0x00000000030e7211 */ /* 0x000fe400078f28ff */
[----:B------:R-:W-:-:S02]  /*11d0*/  CS2R R160, SRZ ;  /* 0x0000000000a07805 */ /* 0x000fc4000001ff00 */
[----:B------:R-:W-:Y:S01]  /*11e0*/  SHF.R.S32.HI R8, RZ, 0x2, R7 ;  /* 0x00000002ff087819 */ /* 0x000fe20000011407 */
[----:B------:R-:W-:Y:S01]  /*11f0*/  IMAD.U32 R0, R18, 0x200, R15 ;  /* 0x0000020012007824 */ /* 0x000fe200078e000f */
[--C-:B------:R-:W-:Y:S02]  /*1200*/  SHF.R.S32.HI R6, RZ, 0x3, R5.reuse ;  /* 0x00000003ff067819 */ /* 0x100fe40000011405 */
[----:B------:R-:W-:Y:S02]  /*1210*/  CS2R R158, SRZ ;  /* 0x00000000009e7805 */ /* 0x000fe4000001ff00 */
[----:B------:R-:W-:Y:S01]  /*1220*/  SHF.R.S32.HI R5, RZ, 0x1f, R5 ;  /* 0x0000001fff057819 */ /* 0x000fe20000011405 */
[----:B-1----:R-:W-:Y:S01]  /*1230*/  VIADD R13, R8, 0x10 ;  /* 0x00000010080d7836 */ /* 0x002fe20000000000 */
[----:B------:R-:W-:Y:S01]  /*1240*/  LEA.HI R7, R7, R8, RZ, 0x1 ;  /* 0x0000000807077211 */ /* 0x000fe200078f08ff */
[----:B------:R1:W-:Y:S01]  /*1250*/  STL [R1+0x4], R0 ;  /* 0x0000040001007387 */ /* 0x0003e20000100800 */
[----:B------:R-:W-:-:S02]  /*1260*/  LEA.HI R5, R5, R6, RZ, 0x4 ;  /* 0x0000000605057211 */ /* 0x000fc400078f20ff */
[----:B------:R-:W-:Y:S02]  /*1270*/  CS2R R156, SRZ ;  /* 0x00000000009c7805 */ /* 0x000fe4000001ff00 */
[----:B------:R-:W-:Y:S02]  /*1280*/  LOP3.LUT R7, R7, 0xfffffffe, RZ, 0xc0, !PT ;  /* 0xfffffffe07077812 */ /* 0x000fe400078ec0ff */
[----:B------:R-:W-:Y:S02]  /*1290*/  CS2R R154, SRZ ;  /* 0x00000000009a7805 */ /* 0x000fe4000001ff00 */
[----:B------:R-:W-:Y:S02]  /*12a0*/  LOP3.LUT R5, R5, 0x1ffffff0, RZ, 0xc0, !PT ;  /* 0x1ffffff005057812 */ /* 0x000fe400078ec0ff */
[----:B------:R-:W-:Y:S02]  /*12b0*/  CS2R R152, SRZ ;  /* 0x0000000000987805 */ /* 0x000fe4000001ff00 */
[C---:B------:R-:W-:Y:S01]  /*12c0*/  IADD3 R15, R8.reuse, 0x18, RZ ;  /* 0x00000018080f7810 */ /* 0x040fe20007ffe0ff */
[----:B------:R-:W-:Y:S01]  /*12d0*/  IMAD.IADD R7, R8, 0x1, -R7 ;  /* 0x0000000108077824 */ /* 0x000fe200078e0a07 */
[----:B------:R-:W-:Y:S01]  /*12e0*/  IADD3 R6, R6, -R5, RZ ;  /* 0x8000000506067210 */ /* 0x000fe20007ffe0ff */
[----:B-1----:R-:W-:Y:S01]  /*12f0*/  VIADD R0, R8, 0x8 ;  /* 0x0000000808007836 */ /* 0x002fe20000000000 */
[----:B------:R-:W-:-:S02]  /*1300*/  LEA.HI R8, R13, R13, RZ, 0x1 ;  /* 0x0000000d0d087211 */ /* 0x000fc400078f08ff */
[----:B------:R-:W-:Y:S02]  /*1310*/  CS2R R150, SRZ ;  /* 0x0000000000967805 */ /* 0x000fe4000001ff00 */
[----:B------:R-:W-:Y:S01]  /*1320*/  LEA.HI R17, R15, R15, RZ, 0x1 ;  /* 0x0000000f0f117211 */ /* 0x000fe200078f08ff */
[----:B------:R-:W-:Y:S01]  /*1330*/  IMAD R6, R6, 0x8, R7 ;  /* 0x0000000806067824 */ /* 0x000fe200078e0207 */
[----:B------:R-:W-:Y:S02]  /*1340*/  LEA.HI R3, R0, R0, RZ, 0x1 ;  /* 0x0000000000037211 */ /* 0x000fe400078f08ff */
[----:B------:R-:W-:Y:S02]  /*1350*/  CS2R R148, SRZ ;  /* 0x0000000000947805 */ /* 0x000fe4000001ff00 */
[----:B------:R-:W-:Y:S02]  /*1360*/  SHF.R.S32.HI R19, RZ, 0x5, R14 ;  /* 0x00000005ff137819 */ /* 0x000fe4000001140e */
[----:B------:R-:W-:-:S02]  /*1370*/  CS2R R146, SRZ ;  /* 0x0000000000927805 */ /* 0x000fc4000001ff00 */
[----:B------:R-:W-:Y:S01]  /*1380*/  LOP3.LUT R5, R3, 0xfffffffe, RZ, 0xc0, !PT ;  /* 0xfffffffe03057812 */ /* 0x000fe200078ec0ff */
[----:B------:R1:W-:Y:S01]  /*1390*/  STL [R1+0x14], R6 ;  /* 0x0000140601007387 */ /* 0x0003e20000100800 */
[----:B------:R-:W-:Y:S01]  /*13a0*/  LOP3.LUT R14, R8, 0xfffffffe, RZ, 0xc0, !PT ;  /* 0xfffffffe080e7812 */ /* 0x000fe200078ec0ff */
[----:B------:R-:W-:Y:S01]  /*13b0*/  IMAD R22, R19, -0x10, R20 ;  /* 0xfffffff013167824 */ /* 0x000fe200078e0214 */
[----:B------:R-:W-:Y:S01]  /*13c0*/  LOP3.LUT R18, R17, 0xfffffffe, RZ, 0xc0, !PT ;  /* 0xfffffffe11127812 */ /* 0x000fe200078ec0ff */
[----:B------:R-:W-:Y:S01]  /*13d0*/  IMAD.IADD R5, R0, 0x1, -R5 ;  /* 0x0000000100057824 */ /* 0x000fe200078e0a05 */
[--C-:B------:R-:W-:Y:S02]  /*13e0*/  SHF.R.S32.HI R0, RZ, 0x1, R3.reuse ;  /* 0x00000001ff007819 */ /* 0x100fe40000011403 */
[----:B------:R-:W-:Y:S02]  /*13f0*/  CS2R R144, SRZ ;  /* 0x0000000000907805 */ /* 0x000fe4000001ff00 */
[----:B------:R-:W-:Y:S01]  /*1400*/  IADD3 R14, R13, -R14, RZ ;  /* 0x8000000e0d0e7210 */ /* 0x000fe20007ffe0ff */
[----:B------:R-:W-:Y:S01]  /*1410*/  IMAD.IADD R18, R15, 0x1, -R18 ;  /* 0x000000010f127824 */ /* 0x000fe200078e0a12 */
[----:B------:R-:W-:-:S02]  /*1420*/  SHF.R.S32.HI R3, RZ, 0x1f, R3 ;  /* 0x0000001fff037819 */ /* 0x000fc40000011403 */
[----:B------:R-:W-:Y:S02]  /*1430*/  CS2R R142, SRZ ;  /* 0x00000000008e7805 */ /* 0x000fe4000001ff00 */
[--C-:B------:R-:W-:Y:S02]  /*1440*/  SHF.R.S32.HI R13, RZ, 0x1, R8.reuse ;  /* 0x00000001ff0d7819 */ /* 0x100fe40000011408 */
[----:B------:R-:W-:Y:S02]  /*1450*/  CS2R R140, SRZ ;  /* 0x00000000008c7805 */ /* 0x000fe4000001ff00 */
[----:B------:R-:W-:Y:S02]  /*1460*/  SHF.R.S32.HI R8, RZ, 0x1f, R8 ;  /* 0x0000001fff087819 */ /* 0x000fe40000011408 */
[----:B------:R-:W-:Y:S02]  /*1470*/  CS2R R138, SRZ ;  /* 0x00000000008a7805 */ /* 0x000fe4000001ff00 */
[----:B------:R-:W-:-:S02]  /*1480*/  SHF.R.S32.HI R15, RZ, 0x1, R17 ;  /* 0x00000001ff0f7819 */ /* 0x000fc40000011411 */
[----:B------:R-:W-:Y:S02]  /*1490*/  CS2R R136, SRZ ;  /* 0x0000000000887805 */ /* 0x000fe4000001ff00 */
[----:B------:R-:W-:Y:S02]  /*14a0*/  SHF.R.S32.HI R20, RZ, 0x1f, R17 ;  /* 0x0000001fff147819 */ /* 0x000fe40000011411 */
[----:B------:R-:W-:Y:S02]  /*14b0*/  LEA.HI R3, R3, R0, RZ, 0x4 ;  /* 0x0000000003037211 */ /* 0x000fe400078f20ff */
[----:B------:R-:W-:Y:S02]  /*14c0*/  LEA.HI R8, R8, R13, RZ, 0x4 ;  /* 0x0000000d08087211 */ /* 0x000fe400078f20ff */
[----:B------:R-:W-:Y:S02]  /*14d0*/  LEA.HI R20, R20, R15, RZ, 0x4 ;  /* 0x0000000f14147211 */ /* 0x000fe400078f20ff */
[----:B------:R-:W-:-:S02]  /*14e0*/  LOP3.LUT R3, R3, 0x1ffffff0, RZ, 0xc0, !PT ;  /* 0x1ffffff003037812 */ /* 0x000fc400078ec0ff */
[----:B------:R-:W-:Y:S02]  /*14f0*/  LOP3.LUT R8, R8, 0x1ffffff0, RZ, 0xc0, !PT ;  /* 0x1ffffff008087812 */ /* 0x000fe400078ec0ff */
[----:B------:R-:W-:Y:S01]  /*1500*/  LOP3.LUT R20, R20, 0x1ffffff0, RZ, 0xc0, !PT ;  /* 0x1ffffff014147812 */ /* 0x000fe200078ec0ff */
[----:B------:R-:W-:Y:S01]  /*1510*/  IMAD.IADD R0, R0, 0x1, -R3 ;  /* 0x0000000100007824 */ /* 0x000fe200078e0a03 */
[----:B------:R-:W-:Y:S02]  /*1520*/  IADD3 R13, R13, -R8, RZ ;  /* 0x800000080d0d7210 */ /* 0x000fe40007ffe0ff */
[----:B------:R-:W-:Y:S01]  /*1530*/  SHF.R.S32.HI R19, RZ, 0x2, R4 ;  /* 0x00000002ff137819 */ /* 0x000fe20000011404 */
[----:B------:R-:W-:Y:S01]  /*1540*/  IMAD.IADD R15, R15, 0x1, -R20 ;  /* 0x000000010f0f7824 */ /* 0x000fe200078e0a14 */
[----:B------:R-:W-:Y:S01]  /*1550*/  LEA R5, R0, R5, 0x3 ;  /* 0x0000000500057211 */ /* 0x000fe200078e18ff */
[----:B------:R-:W-:Y:S01]  /*1560*/  IMAD R3, R13, 0x8, R14 ;  /* 0x000000080d037824 */ /* 0x000fe200078e020e */
[----:B------:R-:W-:Y:S01]  /*1570*/  SHF.R.S32.HI R4, RZ, 0x1f, R4 ;  /* 0x0000001fff047819 */ /* 0x000fe20000011404 */
[----:B------:R-:W-:Y:S01]  /*1580*/  IMAD R0, R15, 0x8, R18 ;  /* 0x000000080f007824 */ /* 0x000fe200078e0212 */
[----:B------:R-:W-:Y:S01]  /*1590*/  LOP3.LUT R7, R16, 0x1, RZ, 0xfc, !PT ;  /* 0x0000000110077812 */ /* 0x000fe200078efcff */
[----:B------:R2:W-:Y:S01]  /*15a0*/  STL [R1+0x10], R5 ;  /* 0x0000100501007387 */ /* 0x0005e20000100800 */
[----:B------:R-:W-:-:S02]  /*15b0*/  LEA.HI R4, R4, R19, RZ, 0x3 ;  /* 0x0000001304047211 */ /* 0x000fc400078f18ff */
[----:B-1----:R-:W-:Y:S01]  /*15c0*/  MOV R6, RZ ;  /* 0x000000ff00067202 */ /* 0x002fe20000000f00 */
[----:B------:R-:W-:Y:S01]  /*15d0*/  STL [R1+0xc], R3 ;  /* 0x00000c0301007387 */ /* 0x000fe20000100800 */
[----:B------:R-:W-:-:S03]  /*15e0*/  LOP3.LUT R4, R4, 0xfffffff8, RZ, 0xc0, !PT ;  /* 0xfffffff804047812 */ /* 0x000fc600078ec0ff */
[----:B------:R1:W-:Y:S01]  /*15f0*/  STL [R1+0x8], R0 ;  /* 0x0000080001007387 */ /* 0x0003e20000100800 */
[----:B------:R-:W-:-:S05]  /*1600*/  IADD3 R4, R22, R4, -R19 ;  /* 0x0000000416047210 */ /* 0x000fca0007ffe813 */
[----:B------:R-:W-:Y:S01]  /*1610*/  IMAD R8, R21, -0x40, R4 ;  /* 0xffffffc015087824 */ /* 0x000fe200078e0204 */
[----:B--2---:R-:W-:Y:S02]  /*1620*/  CS2R R4, SRZ ;  /* 0x0000000000047805 */ /* 0x004fe4000001ff00 */
[----:B-1----:R-:W-:-:S05]  /*1630*/  SHF.R.S32.HI R0, RZ, 0x7, R23 ;  /* 0x00000007ff007819 */ /* 0x002fca0000011417 */
[----:B------:R1:W-:Y:S02]  /*1640*/  STL [R1], R0 ;  /* 0x0000000001007387 */ /* 0x0003e40000100800 */
.L_x_251:
[----:B------:R-:W-:-:S13]  /*1650*/  ISETP.NE.AND P0, PT, R7, 0x3, PT ;  /* 0x000000030700780c */ /* 0x000fda0003f05270 */
[----:B------:R-:W-:Y:S05]  /*1660*/  @!P0 BRA `(.L_x_241) ;  /* 0x0000000000048947 */ /* 0x000fea0003800000 */
[----:B------:R-:W-:Y:S01]  /*1670*/  BPT.TRAP 0x1 ;  /* 0x000000040000795c */ /* 0x000fe20000300000 */
.L_x_241:
[----:B------:R-:W-:Y:S01]  /*1680*/  IMAD R3, R4, 0x8, R2 ;  /* 0x0000000804037824 */ /* 0x000fe200078e0202 */
[----:B------:R-:W-:-:S04]  /*1690*/  SHF.L.U32 R22, R5, 0x1f, RZ ;  /* 0x0000001f05167819 */ /* 0x000fc800000006ff */
[----:B------:R2:W3:Y:S01]  /*16a0*/  SYNCS.PHASECHK.TRANS64.TRYWAIT P1, [R3+URZ+0x30c10], R22 ;  /* 0x030c1016030075a7 */ /* 0x0004e2000802017f */
[----:B------:R-:W-:Y:S05]  /*16b0*/  @!P0 BRA `(.L_x_242) ;  /* 0x0000000000048947 */ /* 0x000fea0003800000 */
[----:B------:R-:W-:Y:S01]  /*16c0*/  BPT.TRAP 0x1 ;  /* 0x000000040000795c */ /* 0x000fe20000300000 */
.L_x_242:
[----:B-1----:R-:W-:-:S05]  /*16d0*/  VIADD R0, R2, 0x10000 ;  /* 0x0001000002007836 */ /* 0x002fca0000000000 */
[----:B------:R-:W-:-:S04]  /*16e0*/  SHF.R.U32.HI R0, RZ, 0x4, R0 ;  /* 0x00000004ff007819 */ /* 0x000fc80000011600 */
[----:B------:R-:W-:Y:S01]  /*16f0*/  LOP3.LUT R0, R0, 0x3fff, RZ, 0xc0, !PT ;  /* 0x00003fff00007812 */ /* 0x000fe200078ec0ff */
[----:B---3--:R-:W-:Y:S06]  /*1700*/  @P1 BRA `(.L_x_243) ;  /* 0x0000000000081947 */ /* 0x008fec0003800000 */
[----:B------:R-:W1:Y:S02]  /*1710*/  SYNCS.PHASECHK.TRANS64.TRYWAIT P1, [R3+URZ+0x30c10], R22 ;  /* 0x030c1016030075a7 */ /* 0x000e64000802017f */
[----:B-1----:R-:W-:Y:S05]  /*1720*/  @!P1 BRA `(.L_x_244) ;  /* 0x0000007000fc9947 */ /* 0x002fea0003800000 */
.L_x_243:
[----:B------:R-:W-:Y:S05]  /*1730*/  WARPSYNC.ALL ;  /* 0x0000000000007948 */ /* 0x000fea0003800000 */
[----:B------:R-:W-:Y:S02]  /*1740*/  LOP3.LUT R13, R0, 0x10000, RZ, 0xfc, !PT ;  /* 0x00010000000d7812 */ /* 0x000fe400078efcff */
[----:B------:R-:W-:Y:S01]  /*1750*/  LEA R14, R12, R2, 0xd ;  /* 0x000000020c0e7211 */ /* 0x000fe200078e68ff */
[----:B------:R-:W3:Y:S03]  /*1760*/  LDL R18, [R1+0x14] ;  /* 0x0000140001127983 */ /* 0x000ee60000100800 */
        /* <DEDUP_REMOVED lines=34> */
[C---:B-----5:R-:W-:Y:S01]  /*1990*/  LEA R16, R4.reuse, R16, 0x7 ;  /* 0x0000001004107211 */ /* 0x060fe200078e38ff */
[C---:B----4-:R-:W-:Y:S02]  /*19a0*/  IMAD R20, R4.reuse, 0x80, R15 ;  /* 0x0000008004147824 */ /* 0x050fe400078e020f */
[----:B--2---:R-:W-:Y:S01]  /*19b0*/  IMAD R18, R4, 0x80, R17 ;  /* 0x0000008004127824 */ /* 0x004fe200078e0211 */
[C---:B------:R-:W-:Y:S01]  /*19c0*/  LEA R13, R9.reuse, R14, 0x1 ;  /* 0x0000000e090d7211 */ /* 0x040fe200078e08ff */
[C---:B------:R-:W-:Y:S01]  /*19d0*/  IMAD R15, R9.reuse, 0x2, R16 ;  /* 0x00000002090f7824 */ /* 0x040fe200078e0210 */
[C---:B------:R-:W-:Y:S01]  /*19e0*/  LEA R21, R9.reuse, R20, 0x1 ;  /* 0x0000001409157211 */ /* 0x040fe200078e08ff */
[----:B------:R-:W-:-:S02]  /*19f0*/  IMAD R19, R9, 0x2, R18 ;  /* 0x0000000209137824 */ /* 0x000fc400078e0212 */
[--C-:B------:R-:W-:Y:S02]  /*1a00*/  IMAD R202, R13, 0x4, R2.reuse ;  /* 0x000000040dca7824 */ /* 0x100fe400078e0202 */
[--C-:B------:R-:W-:Y:S01]  /*1a10*/  IMAD R23, R15, 0x4, R2.reuse ;  /* 0x000000040f177824 */ /* 0x100fe200078e0202 */
[----:B------:R-:W-:Y:S01]  /*1a20*/  LEA R17, R19, R2, 0x2 ;  /* 0x0000000213117211 */ /* 0x000fe200078e10ff */
[----:B------:R-:W-:Y:S01]  /*1a30*/  IMAD R14, R21, 0x4, R2 ;  /* 0x00000004150e7824 */ /* 0x000fe200078e0202 */
[----:B------:R-:W-:Y:S02]  /*1a40*/  WARPGROUP.DEPBAR.LE gsb0, 0x0 ;  /* 0x00008000000079c5 */ /* 0x000fe40000010000 */
[----:B------:R-:W-:-:S06]  /*1a50*/  WARPGROUP.ARRIVE ;  /* 0x00000000000079c5 */ /* 0x000fcc0000000000 */
[----:B------:R-:W-:Y:S01]  /*1a60*/  HGMMA.64x128x16.F32 R72, gdesc[UR4], R72, gsb0 ;  /* 0x01e00000044879f0 */ /* 0x000fe20008000848 */
[----:B------:R-:W-:-:S05]  /*1a70*/  VIADD R18, R2, 0x20000 ;  /* 0x0002000002127836 */ /* 0x000fca0000000000 */
[-C--:B------:R-:W-:Y:S01]  /*1a80*/  LEA R200, R13, R18.reuse, 0x2 ;  /* 0x000000120dc87211 */ /* 0x080fe200078e10ff */
[--C-:B------:R-:W-:Y:S01]  /*1a90*/  IMAD R13, R15, 0x4, R18.reuse ;  /* 0x000000040f0d7824 */ /* 0x100fe200078e0212 */
[----:B------:R-:W-:Y:S01]  /*1aa0*/  LEA R15, R21, R18, 0x2 ;  /* 0x00000012150f7211 */ /* 0x000fe200078e10ff */
        /* <DEDUP_REMOVED lines=8> */
.L_x_245:
[----:B------:R1:W1:Y:S01]  /*1b30*/  SYNCS.PHASECHK.TRANS64.TRYWAIT P1, [R3+URZ+0x30c30], R22 ;  /* 0x030c3016030075a7 */ /* 0x000262000802017f */
[----:B------:R-:W-:Y:S05]  /*1b40*/  @!P0 BRA `(.L_x_246) ;  /* 0x0000000000048947 */ /* 0x000fea0003800000 */
[----:B------:R-:W-:Y:S01]  /*1b50*/  BPT.TRAP 0x1 ;  /* 0x000000040000795c */ /* 0x000fe20000300000 */
.L_x_246:
[----:B-1----:R-:W-:Y:S05]  /*1b60*/  @P1 BRA `(.L_x_247) ;  /* 0x0000000000081947 */ /* 0x002fea0003800000 */
[----:B------:R-:W1:Y:S02]  /*1b70*/  SYNCS.PHASECHK.TRANS64.TRYWAIT P1, [R3+URZ+0x30c30], R22 ;  /* 0x030c3016030075a7 */ /* 0x000e64000802017f */
[----:B-1----:R-:W-:Y:S05]  /*1b80*/  @!P1 BRA `(.L_x_248) ;  /* 0x0000006c00f89947 */ /* 0x002fea0003800000 */
.L_x_247:
        /* <DEDUP_REMOVED lines=17> */
[----:B------:R-:W-:Y:S01]  /*1ca0*/  FMUL.FTZ R201, R78, UR10 ;  /* 0x0000000a4ec97c20 */ /* 0x000fe20008410000 */
[----:B------:R-:W-:-:S02]  /*1cb0*/  IMAD R25, R4, 0x400, R25 ;  /* 0x0000040004197824 */ /* 0x000fc400078e0219 */
[----:B------:R-:W-:Y:S01]  /*1cc0*/  FMUL.FTZ R221, R79, UR10 ;  /* 0x0000000a4fdd7c20 */ /* 0x000fe20008410000 */
        /* <DEDUP_REMOVED lines=14> */
[----:B------:R-:W2:Y:S01]  /*1db0*/  MUFU.TANH R20, R20 ;  /* 0x0000001400147308 */ /* 0x000ea20000002400 */
[----:B------:R-:W-:Y:S01]  /*1dc0*/  IADD3 R218, R10, 0x4, RZ ;  /* 0x000000040ada7810 */ /* 0x000fe20007ffe0ff */
[----:B------:R-:W-:Y:S01]  /*1dd0*/  UMOV UR6, UR8 ;  /* 0x0000000800067c82 */ /* 0x000fe20008000000 */
[----:B------:R-:W-:Y:S01]  /*1de0*/  STL [R1+0xac], R198 ;  /* 0x0000acc601007387 */ /* 0x000fe20000100800 */
[----:B------:R-:W-:Y:S01]  /*1df0*/  HGMMA.64x128x16.F32 R24, gdesc[UR4], RZ, !UPT, gsb0 ;  /* 0x01e00000041879f0 */ /* 0x000fe2000c0008ff */
[----:B------:R-:W-:Y:S01]  /*1e00*/  UIADD3 UR6, UR8, 0x2, URZ ;  /* 0x0000000208067890 */ /* 0x000fe2000fffe03f */
[----:B------:R-:W-:Y:S01]  /*1e10*/  FMUL.FTZ R109, R109, UR10 ;  /* 0x0000000a6d6d7c20 */ /* 0x000fe20008410000 */
[----:B------:R-:W-:Y:S01]  /*1e20*/  UIADD3 UR4, UR9, 0x2, URZ ;  /* 0x0000000209047890 */ /* 0x000fe2000fffe03f */
[----:B------:R-:W-:Y:S01]  /*1e30*/  STL [R1+0xa8], R197 ;  /* 0x0000a8c501007387 */ /* 0x000fe20000100800 */
[----:B------:R-:W-:Y:S01]  /*1e40*/  UMOV UR7, 0x40000040 ;  /* 0x4000004000077882 */ /* 0x000fe20000000000 */
[----:B------:R-:W-:Y:S01]  /*1e50*/  UMOV UR5, 0x40000040 ;  /* 0x4000004000057882 */ /* 0x000fe20000000000 */
[----:B-1----:R1:W-:Y:S01]  /*1e60*/  MUFU.TANH R12, R92 ;  /* 0x0000005c000c7308 */ /* 0x0023e20000002400 */
[----:B------:R-:W-:Y:S01]  /*1e70*/  STL [R1+0xa4], R196 ;  /* 0x0000a4c401007387 */ /* 0x000fe20000100800 */
[----:B------:R-:W-:Y:S01]  /*1e80*/  FMUL.FTZ R236, R89, UR10 ;  /* 0x0000000a59ec7c20 */ /* 0x000fe20008410000 */
[----:B------:R-:W-:Y:S01]  /*1e90*/  FMUL.FTZ R232, R88, UR10 ;  /* 0x0000000a58e87c20 */ /* 0x000fe20008410000 */
[----:B------:R-:W-:Y:S01]  /*1ea0*/  ISETP.GT.AND P1, PT, R8, 0x8, PT ;  /* 0x000000080800780c */ /* 0x000fe20003f24270 */
[----:B------:R-:W-:Y:S01]  /*1eb0*/  STL [R1+0xa0], R195 ;  /* 0x0000a0c301007387 */ /* 0x000fe20000100800 */
[----:B------:R-:W-:Y:S01]  /*1ec0*/  FMUL.FTZ R108, R108, UR10 ;  /* 0x0000000a6c6c7c20 */ /* 0x000fe20008410000 */
[----:B------:R-:W-:Y:S01]  /*1ed0*/  ISETP.GT.AND P2, PT, R8, RZ, PT ;  /* 0x000000ff0800720c */ /* 0x000fe20003f44270 */
[----:B------:R-:W3:Y:S01]  /*1ee0*/  MUFU.TANH R18, R18 ;  /* 0x0000001200127308 */ /* 0x000ee20000002400 */
[----:B------:R-:W-:Y:S01]  /*1ef0*/  STL [R1+0x9c], R194 ;  /* 0x00009cc201007387 */ /* 0x000fe20000100800 */
[----:B------:R-:W-:Y:S01]  /*1f00*/  FMUL.FTZ R231, R91, UR10 ;  /* 0x0000000a5be77c20 */ /* 0x000fe20008410000 */
[----:B------:R-:W-:Y:S01]  /*1f10*/  FMUL.FTZ R112, R112, UR10 ;  /* 0x0000000a70707c20 */ /* 0x000fe20008410000 */
[----:B--2---:R-:W-:Y:S01]  /*1f20*/  FSEL R91, R20, -INF , P1 ;  /* 0xff800000145b7808 */ /* 0x004fe20000800000 */
[----:B------:R-:W-:Y:S01]  /*1f30*/  STL [R1+0x98], R193 ;  /* 0x000098c101007387 */ /* 0x000fe20000100800 */
[----:B------:R-:W-:Y:S01]  /*1f40*/  FMUL.FTZ R235, R90, UR10 ;  /* 0x0000000a5aeb7c20 */ /* 0x000fe20008410000 */
[----:B------:R-:W-:Y:S01]  /*1f50*/  FMUL.FTZ R102, R102, UR10 ;  /* 0x0000000a66667c20 */ /* 0x000fe20008410000 */
[----:B------:R-:W-:Y:S01]  /*1f60*/  MUFU.TANH R19, R19 ;  /* 0x0000001300137308 */ /* 0x000fe20000002400 */
[----:B------:R-:W-:Y:S01]  /*1f70*/  STL [R1+0x94], R192 ;  /* 0x000094c001007387 */ /* 0x000fe20000100800 */
[----:B------:R-:W-:Y:S01]  /*1f80*/  FMUL.FTZ R114, R114, UR10 ;  /* 0x0000000a72727c20 */ /* 0x000fe20008410000 */
[----:B------:R-:W-:Y:S01]  /*1f90*/  FMUL.FTZ R113, R113, UR10 ;  /* 0x0000000a71717c20 */ /* 0x000fe20008410000 */
[----:B------:R-:W-:Y:S01]  /*1fa0*/  FMUL.FTZ R110, R110, UR10 ;  /* 0x0000000a6e6e7c20 */ /* 0x000fe20008410000 */
[----:B-1----:R-:W1:Y:S01]  /*1fb0*/  SHFL.IDX PT, R92, R202, R10, 0x1f ;  /* 0x00001f0aca5c7589 */ /* 0x002e6200000e0000 */
[----:B------:R-:W-:Y:S01]  /*1fc0*/  ULDC UR11, c[0x0][0x744] ;  /* 0x0001d100000b7ab9 */ /* 0x000fe20000000800 */
[----:B------:R-:W-:Y:S01]  /*1fd0*/  FMUL.FTZ R105, R105, UR10 ;  /* 0x0000000a69697c20 */ /* 0x000fe20008410000 */
[----:B------:R-:W-:Y:S01]  /*1fe0*/  MUFU.TANH R21, R21 ;  /* 0x0000001500157308 */ /* 0x000fe20000002400 */
[----:B------:R-:W-:Y:S01]  /*1ff0*/  STL [R1+0x90], R191 ;  /* 0x000090bf01007387 */ /* 0x000fe20000100800 */
[----:B---3--:R-:W-:Y:S01]  /*2000*/  FSEL R90, R18, -INF , P2 ;  /* 0xff800000125a7808 */ /* 0x008fe20001000000 */
[----:B------:R-:W-:Y:S01]  /*2010*/  FMUL.FTZ R122, R122, UR10 ;  /* 0x0000000a7a7a7c20 */ /* 0x000fe20008410000 */
[----:B------:R-:W-:Y:S01]  /*2020*/  FMUL.FTZ R111, R111, UR10 ;  /* 0x0000000a6f6f7c20 */ /* 0x000fe20008410000 */
        /* <DEDUP_REMOVED lines=8> */
[----:B------:R-:W-:Y:S01]  /*20b0*/  STL [R1+0x84], R188 ;  /* 0x000084bc01007387 */ /* 0x000fe20000100800 */
[----:B------:R-:W-:Y:S01]  /*20c0*/  FMUL.FTZ R115, R115, UR10 ;  /* 0x0000000a73737c20 */ /* 0x000fe20008410000 */
[----:B------:R-:W-:Y:S01]  /*20d0*/  FMUL.FTZ R100, R100, UR10 ;  /* 0x0000000a64647c20 */ /* 0x000fe20008410000 */
[----:B------:R-:W-:Y:S01]  /*20e0*/  MUFU.TANH R201, R201 ;  /* 0x000000c900c97308 */ /* 0x000fe20000002400 */
[----:B------:R2:W-:Y:S01]  /*20f0*/  STL [R1+0x80], R187 ;  /* 0x000080bb01007387 */ /* 0x0005e20000100800 */
[----:B------:R-:W-:Y:S01]  /*2100*/  FMUL.FTZ R103, R103, UR10 ;  /* 0x0000000a67677c20 */ /* 0x000fe20008410000 */
[----:B------:R-:W-:Y:S01]  /*2110*/  FMUL.FTZ R93, R93, UR10 ;  /* 0x0000000a5d5d7c20 */ /* 0x000fe20008410000 */
[----:B------:R-:W-:Y:S01]  /*2120*/  FMUL.FTZ R131, R131, UR10 ;  /* 0x0000000a83837c20 */ /* 0x000fe20008410000 */
[----:B------:R-:W-:Y:S01]  /*2130*/  STL [R1+0x7c], R186 ;  /* 0x00007cba01007387 */ /* 0x000fe20000100800 */
[----:B-1----:R-:W-:Y:S01]  /*2140*/  FFMA.FTZ R91, R91, UR11, -R92 ;  /* 0x0000000b5b5b7c23 */ /* 0x002fe2000801085c */
[----:B------:R-:W-:Y:S01]  /*2150*/  FMUL.FTZ R219, R135, UR10 ;  /* 0x0000000a87db7c20 */ /* 0x000fe20008410000 */
[----:B------:R-:W-:Y:S01]  /*2160*/  MUFU.TANH R193, R102 ;  /* 0x0000006600c17308 */ /* 0x000fe20000002400 */
[----:B------:R1:W-:Y:S01]  /*2170*/  STL [R1+0x78], R185 ;  /* 0x000078b901007387 */ /* 0x0003e20000100800 */
[----:B------:R-:W-:Y:S01]  /*2180*/  FMUL.FTZ R129, R129, UR10 ;  /* 0x0000000a81817c20 */ /* 0x000fe20008410000 */
[----:B------:R-:W-:Y:S01]  /*2190*/  FMUL.FTZ R107, R107, UR10 ;  /* 0x0000000a6b6b7c20 */ /* 0x000fe20008410000 */
[----:B------:R-:W-:Y:S01]  /*21a0*/  FMUL.FTZ R237, R97, UR10 ;  /* 0x0000000a61ed7c20 */ /* 0x000fe20008410000 */
[----:B------:R-:W3:Y:S01]  /*21b0*/  SHFL.IDX PT, R89, R202, R218, 0x1f ;  /* 0x00001fdaca597589 */ /* 0x000ee200000e0000 */
[----:B------:R-:W-:Y:S01]  /*21c0*/  FMUL.FTZ R101, R101, UR10 ;  /* 0x0000000a65657c20 */ /* 0x000fe20008410000 */
[----:B------:R-:W-:Y:S01]  /*21d0*/  FMUL.FTZ R104, R104, UR10 ;  /* 0x0000000a68687c20 */ /* 0x000fe20008410000 */
[----:B--2---:R2:W-:Y:S01]  /*21e0*/  MUFU.TANH R187, R108 ;  /* 0x0000006c00bb7308 */ /* 0x0045e20000002400 */
[----:B------:R4:W-:Y:S01]  /*21f0*/  STL [R1+0x74], R184 ;  /* 0x000074b801007387 */ /* 0x0009e20000100800 */
[----:B------:R-:W-:Y:S01]  /*2200*/  FMUL.FTZ R106, R106, UR10 ;  /* 0x0000000a6a6a7c20 */ /* 0x000fe20008410000 */
[----:B------:R-:W-:Y:S01]  /*2210*/  FMUL.FTZ R99, R99, UR10 ;  /* 0x0000000a63637c20 */ /* 0x000fe20008410000 */
[----:B------:R-:W-:Y:S01]  /*2220*/  FMUL.FTZ R118, R118, UR10 ;  /* 0x0000000a76767c20 */ /* 0x000fe20008410000 */
[----:B------:R-:W-:Y:S01]  /*2230*/  STL [R1+0x70], R183 ;  /* 0x000070b701007387 */ /* 0x000fe20000100800 */
[----:B------:R-:W-:Y:S01]  /*2240*/  FMUL.FTZ R126, R126, UR10 ;  /* 0x0000000a7e7e7c20 */ /* 0x000fe20008410000 */
[----:B------:R-:W-:Y:S01]  /*2250*/  FMUL.FTZ R128, R128, UR10 ;  /* 0x0000000a80807c20 */ /* 0x000fe20008410000 */
[----:B-1----:R1:W-:Y:S01]  /*2260*/  MUFU.TANH R185, R109 ;  /* 0x0000006d00b97308 */ /* 0x0023e20000002400 */
[----:B------:R3:W-:Y:S01]  /*2270*/  STL [R1+0x6c], R182 ;  /* 0x00006cb601007387 */ /* 0x0007e20000100800 */
[----:B--2---:R-:W-:-:S02]  /*2280*/  VIADD R108, R10, 0xc ;  /* 0x0000000c0a6c7836 */ /* 0x004fc40000000000 */
[----:B------:R-:W-:Y:S01]  /*2290*/  FMUL.FTZ R134, R134, UR10 ;  /* 0x0000000a86867c20 */ /* 0x000fe20008410000 */
[----:B------:R-:W-:Y:S01]  /*22a0*/  FMUL.FTZ R116, R116, UR10 ;  /* 0x0000000a74747c20 */ /* 0x000fe20008410000 */
[----:B------:R2:W-:Y:S01]  /*22b0*/  STL [R1+0x68], R181 ;  /* 0x000068b501007387 */ /* 0x0005e20000100800 */
[----:B------:R-:W-:Y:S01]  /*22c0*/  FMUL.FTZ R133, R133, UR10 ;  /* 0x0000000a85857c20 */ /* 0x000fe20008410000 */
[----:B------:R-:W-:Y:S01]  /*22d0*/  FMUL.FTZ R121, R121, UR10 ;  /* 0x0000000a79797c20 */ /* 0x000fe20008410000 */
[----:B----4-:R4:W2:Y:S01]  /*22e0*/  MUFU.TANH R184, R112 ;  /* 0x0000007000b87308 */ /* 0x0108a20000002400 */
[----:B-1----:R-:W-:Y:S01]  /*22f0*/  VIADD R109, R10, 0x8 ;  /* 0x000000080a6d7836 */ /* 0x002fe20000000000 */
[----:B------:R-:W-:Y:S01]  /*2300*/  STL [R1+0x64], R180 ;  /* 0x000064b401007387 */ /* 0x000fe20000100800 */
[----:B------:R-:W-:Y:S01]  /*2310*/  FMUL.FTZ R127, R127, UR10 ;  /* 0x0000000a7f7f7c20 */ /* 0x000fe20008410000 */
[----:B------:R-:W-:Y:S01]  /*2320*/  FMUL.FTZ R119, R119, UR10 ;  /* 0x0000000a77777c20 */ /* 0x000fe20008410000 */
[----:B------:R-:W-:Y:S01]  /*2330*/  FMUL.FTZ R117, R117, UR10 ;  /* 0x0000000a75757c20 */ /* 0x000fe20008410000 */
[----:B------:R-:W-:Y:S01]  /*2340*/  SHFL.IDX PT, R88, R202, R109, 0x1f ;  /* 0x00001f6dca587589 */ /* 0x000fe200000e0000 */
[----:B------:R-:W-:Y:S01]  /*2350*/  FMUL.FTZ R130, R130, UR10 ;  /* 0x0000000a82827c20 */ /* 0x000fe20008410000 */
[----:B---3--:R1:W-:Y:S01]  /*2360*/  MUFU.TANH R182, R114 ;  /* 0x0000007200b67308 */ /* 0x0083e20000002400 */
[----:B----4-:R-:W-:Y:S01]  /*2370*/  IADD3 R112, R10, 0x10, RZ ;  /* 0x000000100a707810 */ /* 0x010fe20007ffe0ff */
[----:B------:R-:W-:Y:S01]  /*2380*/  STL [R1+0x60], R179 ;  /* 0x000060b301007387 */ /* 0x000fe20000100800 */
[----:B------:R-:W-:Y:S01]  /*2390*/  FMUL.FTZ R125, R125, UR10 ;  /* 0x0000000a7d7d7c20 */ /* 0x000fe20008410000 */
[----:B------:R-:W-:Y:S01]  /*23a0*/  LEA R204, R4, R204, 0xa ;  /* 0x000000cc04cc7211 */ /* 0x000fe200078e50ff */
[----:B------:R-:W-:Y:S01]  /*23b0*/  FMUL.FTZ R120, R120, UR10 ;  /* 0x0000000a78787c20 */ /* 0x000fe20008410000 */
[----:B------:R-:W-:Y:S01]  /*23c0*/  STL [R1+0x5c], R178 ;  /* 0x00005cb201007387 */ /* 0x000fe20000100800 */
[----:B------:R-:W-:Y:S01]  /*23d0*/  FMUL.FTZ R123, R123, UR10 ;  /* 0x0000000a7b7b7c20 */ /* 0x000fe20008410000 */
[----:B--2---:R2:W-:Y:S01]  /*23e0*/  MUFU.TANH R181, R113 ;  /* 0x0000007100b57308 */ /* 0x0045e20000002400 */
[----:B-1----:R-:W-:Y:S01]  /*23f0*/  IADD3 R114, R10, 0x1c, RZ ;  /* 0x0000001c0a727810 */ /* 0x002fe20007ffe0ff */
        /* <DEDUP_REMOVED lines=24> */
[----:B------:R-:W-:Y:S04]  /*2580*/  SHFL.IDX PT, R102, R202, R108, 0x1f ;  /* 0x00001f6cca667589 */ /* 0x000fe800000e0000 */
[----:B------:R-:W-:Y:S01]  /*2590*/  STL [R1+0x38], R169 ;  /* 0x000038a901007387 */ /* 0x000fe20000100800 */
[----:B------:R-:W-:-:S02]  /*25a0*/  WARPGROUP.DEPBAR.LE gsb0, 0x0 ;  /* 0x00008000000079c5 */ /* 0x000fc40000010000 */
[----:B------:R-:W-:Y:S01]  /*25b0*/  WARPGROUP.ARRIVE ;  /* 0x00000000000079c5 */ /* 0x000fe20000000000 */
[----:B------:R-:W-:Y:S01]  /*25c0*/  STL [R1+0x34], R168 ;  /* 0x000034a801007387 */ /* 0x000fe20000100800 */
[----:B------:R-:W-:Y:S03]  /*25d0*/  MUFU.TANH R221, R221 ;  /* 0x000000dd00dd7308 */ /* 0x000fe60000002400 */
[----:B------:R-:W-:Y:S01]  /*25e0*/  STL [R1+0x30], R11 ;  /* 0x0000300b01007387 */ /* 0x000fe20000100800 */
[----:B------:R-:W-:Y:S01]  /*25f0*/  HGMMA.64x128x16.F32 R24, gdesc[UR4], R24, gsb0 ;  /* 0x01e00000041879f0 */ /* 0x000fe20008000818 */
[----:B------:R-:W-:Y:S02]  /*2600*/  UIADD3 UR6, UR8, 0x4, URZ ;  /* 0x0000000408067890 */ /* 0x000fe4000fffe03f */
[----:B------:R-:W-:Y:S01]  /*2610*/  UIADD3 UR4, UR9, 0x4, URZ ;  /* 0x0000000409047890 */ /* 0x000fe2000fffe03f */
[----:B------:R2:W-:Y:S01]  /*2620*/  MUFU.TANH R183, R111 ;  /* 0x0000006f00b77308 */ /* 0x0005e20000002400 */
[----:B------:R-:W-:Y:S01]  /*2630*/  UMOV UR7, 0x40000040 ;  /* 0x4000004000077882 */ /* 0x000fe20000000000 */
[----:B------:R-:W-:Y:S01]  /*2640*/  UMOV UR5, 0x40000040 ;  /* 0x4000004000057882 */ /* 0x000fe20000000000 */
[----:B-1----:R-:W1:Y:S04]  /*2650*/  SHFL.IDX PT, R122, R23, R112, 0x1f ;  /* 0x00001f70177a7589 */ /* 0x002e6800000e0000 */
[----:B------:R-:W-:Y:S01]  /*2660*/  STL [R1+0x2c], R9 ;  /* 0x00002c0901007387 */ /* 0x000fe20000100800 */
[----:B------:R3:W-:Y:S01]  /*2670*/  MUFU.EX2 R105, R91 ;  /* 0x0000005b00697308 */ /* 0x0007e20000000800 */
[----:B--2---:R-:W-:-:S02]  /*2680*/  VIADD R111, R10, 0x18 ;  /* 0x000000180a6f7836 */ /* 0x004fc40000000000 */
[----:B------:R-:W-:Y:S04]  /*2690*/  STL [R1+0x28], R7 ;  /* 0x0000280701007387 */ /* 0x000fe80000100800 */
[----:B------:R-:W2:Y:S01]  /*26a0*/  SHFL.IDX PT, R94, R202, R112, 0x1f ;  /* 0x00001f70ca5e7589 */ /* 0x000ea200000e0000 */
[----:B------:R4:W-:Y:S03]  /*26b0*/  MUFU.TANH R197, R95 ;  /* 0x0000005f00c57308 */ /* 0x0009e60000002400 */
[----:B---3--:R-:W-:Y:S04]  /*26c0*/  SHFL.IDX PT, R91, R202, R114, 0x1f ;  /* 0x00001f72ca5b7589 */ /* 0x008fe800000e0000 */
[----:B------:R-:W-:Y:S01]  /*26d0*/  STL [R1+0x24], R6 ;  /* 0x0000240601007387 */ /* 0x000fe20000100800 */
[----:B------:R-:W3:Y:S03]  /*26e0*/  MUFU.TANH R198, R96 ;  /* 0x0000006000c67308 */ /* 0x000ee60000002400 */
[----:B----4-:R-:W-:Y:S04]  /*26f0*/  SHFL.IDX PT, R95, R202, R110, 0x1f ;  /* 0x00001f6eca5f7589 */ /* 0x010fe800000e0000 */
[----:B------:R-:W-:Y:S01]  /*2700*/  STL [R1+0x20], R5 ;  /* 0x0000200501007387 */ /* 0x000fe20000100800 */
[----:B------:R-:W-:Y:S03]  /*2710*/  MUFU.TANH R230, R230 ;  /* 0x000000e600e67308 */ /* 0x000fe60000002400 */
[----:B------:R-:W-:Y:S04]  /*2720*/  SHFL.IDX PT, R135, R23, R108, 0x1f ;  /* 0x00001f6c17877589 */ /* 0x000fe800000e0000 */
[----:B------:R-:W-:Y:S01]  /*2730*/  SHFL.IDX PT, R205, R23, R114, 0x1f ;  /* 0x00001f7217cd7589 */ /* 0x000fe200000e0000 */
[----:B------:R-:W-:Y:S01]  /*2740*/  MUFU.TANH R233, R233 ;  /* 0x000000e900e97308 */ /* 0x000fe20000002400 */
[----:B---3--:R-:W-:-:S02]  /*2750*/  FSEL R211, R198, -INF , P2 ;  /* 0xff800000c6d37808 */ /* 0x008fc40001000000 */
[----:B------:R-:W-:Y:S03]  /*2760*/  STL [R1+0x1c], R3 ;  /* 0x00001c0301007387 */ /* 0x000fe60000100800 */
[----:B-1----:R-:W-:Y:S01]  /*2770*/  FFMA.FTZ R211, R211, UR11, -R122 ;  /* 0x0000000bd3d37c23 */ /* 0x002fe2000801087a */
[----:B------:R-:W-:Y:S01]  /*2780*/  STL [R1+0x18], R0 ;  /* 0x0000180001007387 */ /* 0x000fe20000100800 */
[----:B------:R-:W1:Y:S03]  /*2790*/  MUFU.TANH R220, R220 ;  /* 0x000000dc00dc7308 */ /* 0x000e660000002400 */
[----:B------:R-:W-:Y:S04]  /*27a0*/  SHFL.IDX PT, R215, R17, R108, 0x1f ;  /* 0x00001f6c11d77589 */ /* 0x000fe800000e0000 */
[----:B------:R-:W3:Y:S01]  /*27b0*/  SHFL.IDX PT, R213, R17, R112, 0x1f ;  /* 0x00001f7011d57589 */ /* 0x000ee200000e0000 */
[----:B------:R-:W4:Y:S03]  /*27c0*/  MUFU.TANH R227, R227 ;  /* 0x000000e300e37308 */ /* 0x000f260000002400 */
[----:B------:R-:W-:Y:S05]  /*27d0*/  SHFL.IDX PT, R224, R14, R109, 0x1f ;  /* 0x00001f6d0ee07589 */ /* 0x000fea00000e0000 */
        /* <DEDUP_REMOVED lines=21> */
[----:B-1----:R-:W1:Y:S07]  /*2930*/  SHFL.IDX PT, R115, R23, R10, 0x1f ;  /* 0x00001f0a17737589 */ /* 0x002e6e00000e0000 */
[----:B------:R-:W4:Y:S01]  /*2940*/  MUFU.TANH R232, R232 ;  /* 0x000000e800e87308 */ /* 0x000f220000002400 */
[----:B--2---:R-:W-:Y:S01]  /*2950*/  FSEL R93, R230, -INF , P2 ;  /* 0xff800000e65d7808 */ /* 0x004fe20001000000 */
[----:B------:R-:W-:-:S02]  /*2960*/  WARPGROUP.DEPBAR.LE gsb0, 0x0 ;  /* 0x00008000000079c5 */ /* 0x000fc40000010000 */
[----:B------:R-:W-:Y:S02]  /*2970*/  WARPGROUP.ARRIVE ;  /* 0x00000000000079c5 */ /* 0x000fe40000000000 */
[--C-:B------:R-:W-:Y:S01]  /*2980*/  FFMA.FTZ R93, R93, UR11, -R91.reuse ;  /* 0x0000000b5d5d7c23 */ /* 0x100fe2000801085b */
[----:B------:R-:W-:Y:S01]  /*2990*/  FFMA.FTZ R91, R98, UR11, -R91 ;  /* 0x0000000b625b7c23 */ /* 0x000fe2000801085b */
[----:B------:R2:W-:Y:S01]  /*29a0*/  MUFU.TANH R6, R131 ;  /* 0x0000008300067308 */ /* 0x0005e20000002400 */
[----:B---3--:R-:W-:Y:S01]  /*29b0*/  FSEL R98, R199, -INF , P2 ;  /* 0xff800000c7627808 */ /* 0x008fe20001000000 */
[----:B------:R-:W-:Y:S01]  /*29c0*/  HGMMA.64x128x16.F32 R24, gdesc[UR4], R24, gsb0 ;  /* 0x01e00000041879f0 */ /* 0x000fe20008000818 */
[----:B------:R-:W-:Y:S02]  /*29d0*/  UIADD3 UR6, UR8, 0x6, URZ ;  /* 0x0000000608067890 */ /* 0x000fe4000fffe03f */
[----:B------:R-:W-:Y:S01]  /*29e0*/  UIADD3 UR4, UR9, 0x6, URZ ;  /* 0x0000000609047890 */ /* 0x000fe2000fffe03f */
[----:B------:R-:W-:Y:S01]  /*29f0*/  FFMA.FTZ R98, R98, UR11, -R135 ;  /* 0x0000000b62627c23 */ /* 0x000fe20008010887 */
[----:B------:R-:W-:Y:S01]  /*2a00*/  UMOV UR7, 0x40000040 ;  /* 0x4000004000077882 */ /* 0x000fe20000000000 */
[----:B------:R-:W-:Y:S01]  /*2a10*/  UMOV UR5, 0x40000040 ;  /* 0x4000004000057882 */ /* 0x000fe20000000000 */
[----:B------:R-:W3:Y:S01]  /*2a20*/  MUFU.TANH R235, R235 ;  /* 0x000000eb00eb7308 */ /* 0x000ee20000002400 */
[----:B--2---:R-:W2:Y:S07]  /*2a30*/  SHFL.IDX PT, R131, R17, R10, 0x1f ;  /* 0x00001f0a11837589 */ /* 0x004eae00000e0000 */
[----:B------:R1:W-:Y:S08]  /*2a40*/  MUFU.TANH R9, R129 ;  /* 0x0000008100097308 */ /* 0x0003f00000002400 */
[----:B------:R4:W2:Y:S01]  /*2a50*/  MUFU.TANH R194, R101 ;  /* 0x0000006500c27308 */ /* 0x0008a20000002400 */
[----:B-1----:R-:W1:Y:S07]  /*2a60*/  SHFL.IDX PT, R129, R23, R110, 0x1f ;  /* 0x00001f6e17817589 */ /* 0x002e6e00000e0000 */
[----:B------:R3:W-:Y:S01]  /*2a70*/  MUFU.TANH R191, R104 ;  /* 0x0000006800bf7308 */ /* 0x0007e20000002400 */
[----:B----4-:R-:W-:Y:S01]  /*2a80*/  FFMA.FTZ R101, R89, UR11, -R88 ;  /* 0x0000000b59657c23 */ /* 0x010fe20008010858 */
        /* <DEDUP_REMOVED lines=19> */
[----:B---3--:R2:W3:Y:S07]  /*2bc0*/  SHFL.IDX PT, R90, R202, R111, 0x1f ;  /* 0x00001f6fca5a7589 */ /* 0x0084ee00000e0000 */
[----:B------:R-:W-:Y:S01]  /*2bd0*/  MUFU.TANH R196, R99 ;  /* 0x0000006300c47308 */ /* 0x000fe20000002400 */
[----:B--2---:R-:W-:-:S07]  /*2be0*/  FSEL R202, R194, -INF , P2 ;  /* 0xff800000c2ca7808 */ /* 0x004fce0001000000 */
[----:B------:R-:W-:Y:S01]  /*2bf0*/  MUFU.TANH R222, R222 ;  /* 0x000000de00de7308 */ /* 0x000fe20000002400 */
[----:B------:R-:W-:-:S07]  /*2c00*/  FFMA.FTZ R202, R202, UR11, -R205 ;  /* 0x0000000bcaca7c23 */ /* 0x000fce00080108cd */
[----:B------:R2:W4:Y:S08]  /*2c10*/  MUFU.TANH R177, R118 ;  /* 0x0000007600b17308 */ /* 0x0005300000002400 */
[----:B------:R1:W-:Y:S01]  /*2c20*/  MUFU.TANH R169, R126 ;  /* 0x0000007e00a97308 */ /* 0x0003e20000002400 */
[----:B--2---:R2:W-:Y:S07]  /*2c30*/  SHFL.IDX PT, R118, R23, R109, 0x1f ;  /* 0x00001f6d17767589 */ /* 0x0045ee00000e0000 */
[----:B------:R-:W3:Y:S01]  /*2c40*/  MUFU.TANH R229, R229 ;  /* 0x000000e500e57308 */ /* 0x000ee20000002400 */
[----:B-1----:R-:W1:Y:S01]  /*2c50*/  SHFL.IDX PT, R126, R17, R109, 0x1f ;  /* 0x00001f6d117e7589 */ /* 0x002e6200000e0000 */
[----:B----4-:R-:W-:-:S02]  /*2c60*/  FSEL R207, R177, -INF , P1 ;  /* 0xff800000b1cf7808 */ /* 0x010fc40000800000 */
[----:B--2---:R-:W-:-:S04]  /*2c70*/  FSEL R23, R233, -INF , P1 ;  /* 0xff800000e9177808 */ /* 0x004fc80000800000 */
[----:B------:R-:W2:Y:S01]  /*2c80*/  MUFU.TANH R236, R236 ;  /* 0x000000ec00ec7308 */ /* 0x000ea20000002400 */
[----:B------:R-:W-:Y:S01]  /*2c90*/  FFMA.FTZ R122, R23, UR11, -R122 ;  /* 0x0000000b177a7c23 */ /* 0x000fe2000801087a */
[----:B------:R-:W-:-:S06]  /*2ca0*/  FSEL R23, R193, -INF , P1 ;  /* 0xff800000c1177808 */ /* 0x000fcc0000800000 */
[----:B------:R-:W-:Y:S01]  /*2cb0*/  MUFU.TANH R231, R231 ;  /* 0x000000e700e77308 */ /* 0x000fe20000002400 */
[----:B---3--:R-:W-:-:S07]  /*2cc0*/  FSEL R99, R229, -INF , P1 ;  /* 0xff800000e5637808 */ /* 0x008fce0000800000 */
[----:B------:R3:W-:Y:S01]  /*2cd0*/  MUFU.TANH R0, R134 ;  /* 0x0000008600007308 */ /* 0x0007e20000002400 */
[----:B--2---:R-:W-:-:S05]  /*2ce0*/  FSEL R88, R236, -INF , P2 ;  /* 0xff800000ec587808 */ /* 0x004fca0001000000 */
[----:B------:R-:W-:Y:S01]  /*2cf0*/  FFMA.FTZ R88, R88, UR11, -R100 ;  /* 0x0000000b58587c23 */ /* 0x000fe20008010864 */
[----:B------:R-:W-:Y:S02]  /*2d00*/  WARPGROUP.DEPBAR.LE gsb0, 0x0 ;  /* 0x00008000000079c5 */ /* 0x000fe40000010000 */
[----:B------:R-:W-:Y:S01]  /*2d10*/  WARPGROUP.ARRIVE ;  /* 0x00000000000079c5 */ /* 0x000fe20000000000 */
[----:B------:R2:W-:Y:S01]  /*2d20*/  MUFU.TANH R11, R128 ;  /* 0x00000080000b7308 */ /* 0x0005e20000002400 */
[----:B---3--:R-:W-:-:S04]  /*2d30*/  FSEL R134, R195, -INF , P2 ;  /* 0xff800000c3867808 */ /* 0x008fc80001000000 */
[----:B------:R-:W-:Y:S01]  /*2d40*/  HGMMA.64x128x16.F32 R24, gdesc[UR4], R24, gsb0 ;  /* 0x01e00000041879f0 */ /* 0x000fe20008000818 */
[--C-:B------:R-:W-:Y:S01]  /*2d50*/  FFMA.FTZ R134, R134, UR11, -R132.reuse ;  /* 0x0000000b86867c23 */ /* 0x100fe20008010884 */
[----:B------:R-:W-:Y:S01]  /*2d60*/  FFMA.FTZ R132, R23, UR11, -R132 ;  /* 0x0000000b17847c23 */ /* 0x000fe20008010884 */
[----:B------:R-:W-:Y:S01]  /*2d70*/  MUFU.TANH R234, R234 ;  /* 0x000000ea00ea7308 */ /* 0x000fe20000002400 */
[----:B--2---:R-:W2:Y:S01]  /*2d80*/  SHFL.IDX PT, R128, R17, R218, 0x1f ;  /* 0x00001fda11807589 */ /* 0x004ea200000e0000 */
[----:B------:R-:W-:-:S06]  /*2d90*/  FSEL R23, R189, -INF , P1 ;  /* 0xff800000bd177808 */ /* 0x000fcc0000800000 */
[----:B------:R3:W4:Y:S08]  /*2da0*/  MUFU.TANH R179, R116 ;  /* 0x0000007400b37308 */ /* 0x0007300000002400 */
[----:B------:R1:W-:Y:S01]  /*2db0*/  MUFU.TANH R3, R133 ;  /* 0x0000008500037308 */ /* 0x0003e20000002400 */
[----:B---3--:R-:W-:-:S05]  /*2dc0*/  FSEL R116, R197, -INF , P1 ;  /* 0xff800000c5747808 */ /* 0x008fca0000800000 */
[----:B------:R-:W-:Y:S01]  /*2dd0*/  FFMA.FTZ R135, R116, UR11, -R135 ;  /* 0x0000000b74877c23 */ /* 0x000fe20008010887 */
[----:B------:R-:W-:Y:S01]  /*2de0*/  FSEL R116, R196, -INF , P1 ;  /* 0xff800000c4747808 */ /* 0x000fe20000800000 */
[----:B------:R3:W-:Y:S01]  /*2df0*/  MUFU.TANH R174, R121 ;  /* 0x0000007900ae7308 */ /* 0x0007e20000002400 */
[----:B-1----:R-:W-:Y:S02]  /*2e00*/  FSEL R133, R191, -INF , P2 ;  /* 0xff800000bf857808 */ /* 0x002fe40001000000 */
[----:B----4-:R-:W-:-:S03]  /*2e10*/  FSEL R209, R179, -INF , P2 ;  /* 0xff800000b3d17808 */ /* 0x010fc60001000000 */
[--C-:B------:R-:W-:Y:S01]  /*2e20*/  FFMA.FTZ R133, R133, UR11, -R131.reuse ;  /* 0x0000000b85857c23 */ /* 0x100fe20008010883 */
[----:B------:R-:W-:Y:S01]  /*2e30*/  FFMA.FTZ R131, R23, UR11, -R131 ;  /* 0x0000000b17837c23 */ /* 0x000fe20008010883 */
[----:B------:R1:W-:Y:S01]  /*2e40*/  MUFU.EX2 R106, R92 ;  /* 0x0000005c006a7308 */ /* 0x0003e20000000800 */
[----:B---3--:R-:W-:-:S05]  /*2e50*/  FSEL R121, R237, -INF , P2 ;  /* 0xff800000ed797808 */ /* 0x008fca0001000000 */
[--C-:B------:R-:W-:Y:S01]  /*2e60*/  FFMA.FTZ R121, R121, UR11, -R129.reuse ;  /* 0x0000000b79797c23 */ /* 0x100fe20008010881 */
[----:B------:R-:W-:Y:S01]  /*2e70*/  FFMA.FTZ R129, R116, UR11, -R129 ;  /* 0x0000000b74817c23 */ /* 0x000fe20008010881 */
[----:B------:R3:W-:Y:S01]  /*2e80*/  MUFU.TANH R168, R127 ;  /* 0x0000007f00a87308 */ /* 0x0007e20000002400 */
[----:B-1----:R-:W-:Y:S02]  /*2e90*/  FSEL R92, R222, -INF , P2 ;  /* 0xff800000de5c7808 */ /* 0x002fe40001000000 */
[----:B------:R-:W-:-:S03]  /*2ea0*/  FSEL R116, R192, -INF , P1 ;  /* 0xff800000c0747808 */ /* 0x000fc60000800000 */
[--C-:B------:R-:W-:Y:S01]  /*2eb0*/  FFMA.FTZ R92, R92, UR11, -R90.reuse ;  /* 0x0000000b5c5c7c23 */ /* 0x100fe2000801085a */
[----:B------:R-:W-:Y:S01]  /*2ec0*/  FFMA.FTZ R90, R99, UR11, -R90 ;  /* 0x0000000b635a7c23 */ /* 0x000fe2000801085a */
[----:B------:R1:W-:Y:S01]  /*2ed0*/  MUFU.EX2 R23, R115 ;  /* 0x0000007300177308 */ /* 0x0003e20000000800 */
[----:B---3--:R-:W-:Y:S01]  /*2ee0*/  FSEL R127, R187, -INF , P2 ;  /* 0xff800000bb7f7808 */ /* 0x008fe20001000000 */
[----:B------:R-:W-:Y:S01]  /*2ef0*/  FFMA.FTZ R205, R116, UR11, -R205 ;  /* 0x0000000b74cd7c23 */ /* 0x000fe200080108cd */
[----:B------:R-:W-:Y:S02]  /*2f00*/  FSEL R99, R12, -INF , P2 ;  /* 0xff8000000c637808 */ /* 0x000fe40001000000 */
[----:B------:R-:W-:Y:S01]  /*2f10*/  FSEL R116, R188, -INF , P1 ;  /* 0xff800000bc747808 */ /* 0x000fe20000800000 */
[----:B------:R-:W-:Y:S02]  /*2f20*/  FFMA.FTZ R127, R127, UR11, -R126 ;  /* 0x0000000b7f7f7c23 */ /* 0x000fe4000801087e */
[----:B------:R3:W-:Y:S01]  /*2f30*/  MUFU.TANH R176, R119 ;  /* 0x0000007700b07308 */ /* 0x0007e20000002400 */
[----:B-1----:R-:W-:Y:S01]  /*2f40*/  FSEL R115, R186, -INF , P1 ;  /* 0xff800000ba737808 */ /* 0x002fe20000800000 */
[----:B------:R-:W-:-:S04]  /*2f50*/  FFMA.FTZ R99, R99, UR11, -R118 ;  /* 0x0000000b63637c23 */ /* 0x000fc80008010876 */
[----:B------:R-:W-:Y:S02]  /*2f60*/  FFMA.FTZ R126, R115, UR11, -R126 ;  /* 0x0000000b737e7c23 */ /* 0x000fe4000801087e */
[----:B------:R1:W4:Y:S01]  /*2f70*/  MUFU.TANH R178, R117 ;  /* 0x0000007500b27308 */ /* 0x0003220000002400 */
[C---:B---3--:R-:W-:Y:S01]  /*2f80*/  FSEL R119, R231.reuse, -INF , P1 ;  /* 0xff800000e7777808 */ /* 0x048fe20000800000 */
[----:B------:R-:W-:Y:S01]  /*2f90*/  SHFL.IDX PT, R115, R17, R114, 0x1f ;  /* 0x00001f7211737589 */ /* 0x000fe200000e0000 */
[----:B------:R-:W-:-:S03]  /*2fa0*/  FFMA.FTZ R231, -R231, R231, 1 ;  /* 0x3f800000e7e77423 */ /* 0x000fc600000101e7 */
[----:B------:R-:W-:Y:S02]  /*2fb0*/  FFMA.FTZ R100, R119, UR11, -R100 ;  /* 0x0000000b77647c23 */ /* 0x000fe40008010864 */
[----:B------:R3:W-:Y:S01]  /*2fc0*/  MUFU.TANH R7, R130 ;  /* 0x0000008200077308 */ /* 0x0007e20000002400 */
[----:B-1----:R-:W-:Y:S01]  /*2fd0*/  FSEL R117, R234, -INF , P1 ;  /* 0xff800000ea757808 */ /* 0x002fe20000800000 */
[----:B------:R-:W1:Y:S04]  /*2fe0*/  SHFL.IDX PT, R119, R17, R110, 0x1f ;  /* 0x00001f6e11777589 */ /* 0x000e6800000e0000 */
[----:B------:R-:W-:Y:S02]  /*2ff0*/  FFMA.FTZ R118, R117, UR11, -R118 ;  /* 0x0000000b75767c23 */ /* 0x000fe40008010876 */
[----:B------:R4:W1:Y:S01]  /*3000*/  SHFL.IDX PT, R117, R17, R111, 0x1f ;  /* 0x00001f6f11757589 */ /* 0x00086200000e0000 */
[----:B---3--:R-:W-:Y:S01]  /*3010*/  FSEL R130, R190, -INF , P2 ;  /* 0xff800000be827808 */ /* 0x008fe20001000000 */
[----:B------:R3:W-:Y:S04]  /*3020*/  MUFU.TANH R170, R125 ;  /* 0x0000007d00aa7308 */ /* 0x0007e80000002400 */
[--C-:B--2---:R-:W-:Y:S01]  /*3030*/  FFMA.FTZ R130, R130, UR11, -R128.reuse ;  /* 0x0000000b82827c23 */ /* 0x104fe20008010880 */
[----:B------:R-:W-:Y:S01]  /*3040*/  FFMA.FTZ R128, R116, UR11, -R128 ;  /* 0x0000000b74807c23 */ /* 0x000fe20008010880 */
[----:B------:R-:W-:-:S02]  /*3050*/  FSEL R116, R183, -INF , P1 ;  /* 0xff800000b7747808 */ /* 0x000fc40000800000 */
[----:B------:R2:W-:Y:S01]  /*3060*/  MUFU.TANH R175, R120 ;  /* 0x0000007800af7308 */ /* 0x0005e20000002400 */
[----:B---3--:R-:W-:Y:S02]  /*3070*/  FSEL R125, R185, -INF , P2 ;  /* 0xff800000b97d7808 */ /* 0x008fe40001000000 */
[----:B----4-:R-:W-:-:S03]  /*3080*/  FSEL R17, R180, -INF , P1 ;  /* 0xff800000b4117808 */ /* 0x010fc60000800000 */
[--C-:B------:R-:W-:Y:S01]  /*3090*/  FFMA.FTZ R125, R125, UR11, -R215.reuse ;  /* 0x0000000b7d7d7c23 */ /* 0x100fe200080108d7 */
[----:B------:R-:W-:Y:S01]  /*30a0*/  FFMA.FTZ R215, R116, UR11, -R215 ;  /* 0x0000000b74d77c23 */ /* 0x000fe200080108d7 */
[----:B------:R-:W-:Y:S01]  /*30b0*/  FSEL R116, R182, -INF , P1 ;  /* 0xff800000b6747808 */ /* 0x000fe20000800000 */
[----:B------:R3:W-:Y:S01]  /*30c0*/  MUFU.TANH R172, R123 ;  /* 0x0000007b00ac7308 */ /* 0x0007e20000002400 */
[----:B--2---:R-:W-:-:S03]  /*30d0*/  FSEL R120, R181, -INF , P2 ;  /* 0xff800000b5787808 */ /* 0x004fc60001000000 */
[----:B------:R-:W-:Y:S01]  /*30e0*/  FFMA.FTZ R213, R116, UR11, -R213 ;  /* 0x0000000b74d57c23 */ /* 0x000fe200080108d5 */
[----:B------:R-:W-:Y:S01]  /*30f0*/  FSEL R116, R178, -INF , P2 ;  /* 0xff800000b2747808 */ /* 0x000fe20001000000 */
[--C-:B-1----:R-:W-:Y:S01]  /*3100*/  FFMA.FTZ R120, R120, UR11, -R119.reuse ;  /* 0x0000000b78787c23 */ /* 0x102fe20008010877 */
[----:B------:R-:W-:Y:S01]  /*3110*/  FFMA.FTZ R119, R17, UR11, -R119 ;  /* 0x0000000b11777c23 */ /* 0x000fe20008010877 */
[----:B------:R1:W-:Y:S01]  /*3120*/  MUFU.TANH R171, R124 ;  /* 0x0000007c00ab7308 */ /* 0x0003e20000002400 */
[----:B---3--:R-:W-:Y:S01]  /*3130*/  FSEL R123, R176, -INF , P1 ;  /* 0xff800000b07b7808 */ /* 0x008fe20000800000 */
        /* <DEDUP_REMOVED lines=470> */
[----:B------:R-:W-:Y:S01]  /*4ea0*/  F2FP.F16.F32.PACK_AB R89, R100, R23 ;  /* 0x000000176459723e */ /* 0x000fe200000000ff */
[----:B---3--:R-:W-:-:S05]  /*4eb0*/  IMAD R25, R4, 0x4000, R222 ;  /* 0x0000400004197824 */ /* 0x008fca00078e02de */
[----:B------:R-:W-:-:S05]  /*4ec0*/  LEA R50, R25, R2, 0x1 ;  /* 0x0000000219327211 */ /* 0x000fca00078e08ff */
[----:B------:R-:W-:Y:S01]  /*4ed0*/  STSM.16.MT88.4 [R50+0x20c00], R84 ;  /* 0x020c005432007844 */ /* 0x000fe20000004200 */
[----:B------:R-:W-:-:S03]  /*4ee0*/  F2FP.F16.F32.PACK_AB R25, R106, R105 ;  /* 0x000000696a19723e */ /* 0x000fc600000000ff */
        /* <DEDUP_REMOVED lines=144> */
.L_x_249:
[----:B-----5:R-:W-:Y:S01]  /*57f0*/  LEA R0, R4, R0, 0xa ;  /* 0x0000000004007211 */ /* 0x020fe200078e50ff */
        /* <DEDUP_REMOVED lines=12> */
[C---:B------:R-:W-:Y:S01]  /*58c0*/  IADD3 R13, R14.reuse, 0x9, RZ ;  /* 0x000000090e0d7810 */ /* 0x040fe20007ffe0ff */
        /* <DEDUP_REMOVED lines=54> */
.L_x_250:
[----:B-1----:R-:W2:Y:S01]  /*5c30*/  LDL R0, [R1] ;  /* 0x0000000001007983 */ /* 0x002ea20000100800 */
[----:B------:R-:W-:Y:S01]  /*5c40*/  IADD3 R6, R6, 0x1, RZ ;  /* 0x0000000106067810 */ /* 0x000fe20007ffe0ff */
[----:B------:R-:W-:Y:S01]  /*5c50*/  VIADD R4, R4, 0x1 ;  /* 0x0000000104047836 */ /* 0x000fe20000000000 */
[----:B------:R-:W-:-:S04]  /*5c60*/  IADD3 R3, R3, 0x30c20, RZ ;  /* 0x00030c2003037810 */ /* 0x000fc80007ffe0ff */
[C---:B------:R-:W-:Y:S02]  /*5c70*/  ISETP.NE.AND P0, PT, R4.reuse, 0x2, PT ;  /* 0x000000020400780c */ /* 0x040fe40003f05270 */
[----:B------:R-:W-:Y:S02]  /*5c80*/  PRMT R3, RZ, 0x654, R3 ;  /* 0x00000654ff037816 */ /* 0x000fe40000000003 */
[----:B------:R-:W-:Y:S02]  /*5c90*/  SEL R4, R4, RZ, P0 ;  /* 0x000000ff04047207 */ /* 0x000fe40000000000 */
[----:B------:R3:W-:Y:S01]  /*5ca0*/  SYNCS.ARRIVE.TRANS64.RED.A1T0 RZ, [R3+URZ], RZ ;  /* 0x000000ff03ff79a7 */ /* 0x0007e2000810043f */
[----:B--2---:R-:W-:Y:S02]  /*5cb0*/  ISETP.GE.AND P1, PT, R6, R0, PT ;  /* 0x000000000600720c */ /* 0x004fe40003f26270 */
[----:B------:R-:W-:-:S04]  /*5cc0*/  SEL R0, RZ, 0x1, P0 ;  /* 0x00000001ff007807 */ /* 0x000fc80000000000 */
[----:B------:R-:W-:-:S07]  /*5cd0*/  LOP3.LUT R5, R5, R0, RZ, 0x3c, !PT ;  /* 0x0000000005057212 */ /* 0x000fce00078e3cff */
[----:B---3--:R-:W-:Y:S05]  /*5ce0*/  @!P1 BRA `(.L_x_251) ;  /* 0xffffffb800589947 */ /* 0x008fea000383ffff */
.L_x_240:
[----:B------:R-:W3:Y:S01]  /*5cf0*/  S2UR UR8, SR_CTAID.Y ;  /* 0x00000000000879c3 */ /* 0x000ee20000002600 */
[----:B------:R-:W-:Y:S01]  /*5d00*/  ULDC UR5, c[0x0][0x850] ;  /* 0x0002140000057ab9 */ /* 0x000fe20000000800 */
[----:B------:R-:W-:Y:S01]  /*5d10*/  ULDC.64 UR10, c[0x0][0x818] ;  /* 0x00020600000a7ab9 */ /* 0x000fe20000000a00 */
[----:B------:R-:W-:Y:S01]  /*5d20*/  UISETP.NE.AND UP0, UPT, UR5, 0x1, UPT ;  /* 0x000000010500788c */ /* 0x000fe2000bf05270 */
[----:B------:R-:W4:Y:S01]  /*5d30*/  S2R R10, SR_TID.X ;  /* 0x00000000000a7919 */ /* 0x000f220000002100 */
[----:B------:R-:W-:-:S03]  /*5d40*/  ULDC.64 UR12, c[0x0][0x840] ;  /* 0x00021000000c7ab9 */ /* 0x000fc60000000a00 */
[----:B------:R-:W5:Y:S06]  /*5d50*/  S2UR UR4, SR_CTAID.X ;  /* 0x00000000000479c3 */ /* 0x000f6c0000002500 */
[----:B------:R-:W-:Y:S01]  /*5d60*/  @UP0 ULDC UR6, c[0x0][0x854] ;  /* 0x0002150000060ab9 */ /* 0x000fe20000000800 */
[----:B------:R-:W-:Y:S01]  /*5d70*/  @UP0 ULDC UR9, c[0x0][0x858] ;  /* 0x0002160000090ab9 */ /* 0x000fe20000000800 */
[----:B------:R-:W2:Y:S01]  /*5d80*/  S2UR UR16, SR_CTAID.Z ;  /* 0x00000000001079c3 */ /* 0x000ea20000002700 */
[----:B---3--:R-:W-:-:S07]  /*5d90*/  UIMAD.WIDE.U32 UR6, UR8, UR6, URZ ;  /* 0x00000006080672a5 */ /* 0x008fce000f8e003f */
[----:B------:R-:W3:Y:S01]  /*5da0*/  LDC.64 R14, c[0x0][0x848] ;  /* 0x00021200ff0e7b82 */ /* 0x000ee20000000a00 */
[----:B------:R-:W-:Y:S02]  /*5db0*/  @UP0 USHF.R.U32.HI UR8, URZ, UR9, UR7 ;  /* 0x000000093f080299 */ /* 0x000fe40008011607 */
[----:B-----5:R-:W-:-:S05]  /*5dc0*/  USHF.L.U32 UR4, UR4, 0xd, URZ ;  /* 0x0000000d04047899 */ /* 0x020fca000800063f */
[----:B-1----:R-:W1:Y:S01]  /*5dd0*/  LDC.64 R12, c[0x0][0x820] ;  /* 0x00020800ff0c7b82 */ /* 0x002e620000000a00 */
[----:B------:R-:W-:Y:S02]  /*5de0*/  USHF.R.S32.HI UR6, URZ, 0x1f, UR8 ;  /* 0x0000001f3f067899 */ /* 0x000fe40008011408 */
[----:B------:R-:W-:Y:S02]  /*5df0*/  USHF.R.S32.HI UR5, URZ, 0x1f, UR4 ;  /* 0x0000001f3f057899 */ /* 0x000fe40008011404 */
[----:B------:R-:W-:Y:S02]  /*5e00*/  UIMAD UR7, UR6, UR10, URZ ;  /* 0x0000000a060772a4 */ /* 0x000fe4000f8e023f */
[----:B------:R-:W-:Y:S02]  /*5e10*/  UIMAD UR6, UR6, UR12, URZ ;  /* 0x0000000c060672a4 */ /* 0x000fe4000f8e023f */
[----:B------:R-:W-:Y:S02]  /*5e20*/  UIMAD.WIDE.U32 UR14, UR8, UR10, UR4 ;  /* 0x0000000a080e72a5 */ /* 0x000fe4000f8e0004 */
[----:B------:R-:W-:-:S02]  /*5e30*/  UIMAD.WIDE.U32 UR4, UR8, UR12, UR4 ;  /* 0x0000000c080472a5 */ /* 0x000fc4000f8e0004 */
[----:B------:R-:W-:Y:S02]  /*5e40*/  UIMAD UR6, UR8, UR13, UR6 ;  /* 0x0000000d080672a4 */ /* 0x000fe4000f8e0206 */
[----:B------:R-:W-:Y:S01]  /*5e50*/  UIMAD UR7, UR8, UR11, UR7 ;  /* 0x0000000b080772a4 */ /* 0x000fe2000f8e0207 */
[----:B------:R-:W-:Y:S01]  /*5e60*/  MOV R5, UR15 ;  /* 0x0000000f00057c02 */ /* 0x000fe20008000f00 */
[----:B------:R-:W-:Y:S02]  /*5e70*/  UIADD3 UR6, UR5, UR6, URZ ;  /* 0x0000000605067290 */ /* 0x000fe4000fffe03f */
[----:B------:R-:W-:Y:S01]  /*5e80*/  IMAD.U32 R7, RZ, RZ, UR5 ;  /* 0x00000005ff077e24 */ /* 0x000fe2000f8e00ff */
[----:B--2---:R-:W-:Y:S01]  /*5e90*/  USHF.R.S32.HI UR8, URZ, 0x1f, UR16 ;  /* 0x0000001f3f087899 */ /* 0x004fe20008011410 */
[----:B------:R-:W-:Y:S01]  /*5ea0*/  MOV R6, UR4 ;  /* 0x0000000400067c02 */ /* 0x000fe20008000f00 */
[----:B------:R-:W-:Y:S01]  /*5eb0*/  UIADD3 UR7, UR15, UR7, URZ ;  /* 0x000000070f077290 */ /* 0x000fe2000fffe03f */
[----:B------:R-:W-:Y:S01]  /*5ec0*/  IMAD.U32 R4, RZ, RZ, UR14 ;  /* 0x0000000eff047e24 */ /* 0x000fe2000f8e00ff */
[----:B------:R-:W-:Y:S01]  /*5ed0*/  MOV R7, UR6 ;  /* 0x0000000600077c02 */ /* 0x000fe20008000f00 */
[----:B------:R-:W-:Y:S01]  /*5ee0*/  ULDC UR4, c[0x0][0x740] ;  /* 0x0001d00000047ab9 */ /* 0x000fe20000000800 */
[----:B---3--:R-:W-:-:S02]  /*5ef0*/  IMAD R8, R14, UR8, RZ ;  /* 0x000000080e087c24 */ /* 0x008fc4000f8e02ff */
[----:B------:R-:W-:Y:S01]  /*5f00*/  FMUL.FTZ R168, R168, UR4 ;  /* 0x00000004a8a87c20 */ /* 0x000fe20008410000 */
[----:B------:R-:W-:Y:S02]  /*5f10*/  IMAD.U32 R5, RZ, RZ, UR7 ;  /* 0x00000007ff057e24 */ /* 0x000fe4000f8e00ff */
[----:B------:R-:W-:Y:S01]  /*5f20*/  FMUL.FTZ R169, R169, UR4 ;  /* 0x00000004a9a97c20 */ /* 0x000fe20008410000 */
[----:B-1----:R-:W-:Y:S02]  /*5f30*/  IMAD R0, R12, UR8, RZ ;  /* 0x000000080c007c24 */ /* 0x002fe4000f8e02ff */
[----:B------:R-:W-:Y:S01]  /*5f40*/  FMUL.FTZ R170, R170, UR4 ;  /* 0x00000004aaaa7c20 */ /* 0x000fe20008410000 */
[----:B------:R-:W-:Y:S02]  /*5f50*/  IMAD R9, R15, UR16, R8 ;  /* 0x000000100f097c24 */ /* 0x000fe4000f8e0208 */
[----:B------:R-:W-:Y:S01]  /*5f60*/  FMUL.FTZ R171, R171, UR4 ;  /* 0x00000004abab7c20 */ /* 0x000fe20008410000 */
[----:B------:R-:W-:-:S04]  /*5f70*/  IMAD.WIDE.U32 R6, R14, UR16, R6 ;  /* 0x000000100e067c25 */ /* 0x000fc8000f8e0006 */
[----:B------:R-:W-:Y:S01]  /*5f80*/  FMUL.FTZ R172, R172, UR4 ;  /* 0x00000004acac7c20 */ /* 0x000fe20008410000 */
[----:B------:R-:W-:Y:S01]  /*5f90*/  FMUL.FTZ R173, R173, UR4 ;  /* 0x00000004adad7c20 */ /* 0x000fe20008410000 */
[----:B------:R-:W-:Y:S01]  /*5fa0*/  FMUL.FTZ R174, R174, UR4 ;  /* 0x00000004aeae7c20 */ /* 0x000fe20008410000 */
[----:B------:R-:W-:Y:S02]  /*5fb0*/  IMAD R3, R13, UR16, R0 ;  /* 0x000000100d037c24 */ /* 0x000fe4000f8e0200 */
[----:B------:R-:W-:Y:S01]  /*5fc0*/  FMUL.FTZ R175, R175, UR4 ;  /* 0x00000004afaf7c20 */ /* 0x000fe20008410000 */
[----:B------:R-:W-:-:S04]  /*5fd0*/  IMAD.WIDE.U32 R4, R12, UR16, R4 ;  /* 0x000000100c047c25 */ /* 0x000fc8000f8e0004 */
        /* <DEDUP_REMOVED lines=24> */
[----:B------:R-:W-:Y:S05]  /*6160*/  WARPSYNC.ALL ;  /* 0x0000000000007948 */ /* 0x000fea0003800000 */
[----:B------:R-:W-:Y:S01]  /*6170*/  IMAD.IADD R3, R5, 0x1, R3 ;  /* 0x0000000105037824 */ /* 0x000fe200078e0203 */
[----:B------:R-:W-:Y:S01]  /*6180*/  IADD3 R0, R7, R9, RZ ;  /* 0x0000000907007210 */ /* 0x000fe20007ffe0ff */
[----:B------:R-:W-:Y:S01]  /*6190*/  BAR.SYNC.DEFER_BLOCKING 0x1, 0x100 ;  /* 0x0044000000007b1d */ /* 0x000fe20000010000 */
[----:B----4-:R-:W-:-:S07]  /*61a0*/  ISETP.NE.AND P1, PT, R10, 0x80, PT ;  /* 0x000000800a00780c */ /* 0x010fce0003f25270 */
[----:B------:R-:W1:Y:S01]  /*61b0*/  LDC.64 R8, c[0x0][0x800] ;  /* 0x00020000ff087b82 */ /* 0x000e620000000a00 */
[----:B------:R-:W-:Y:S07]  /*61c0*/  BSSY B0, `(.L_x_252) ;  /* 0x0000024000007945 */ /* 0x000fee0003800000 */
[----:B------:R-:W2:Y:S01]  /*61d0*/  LDC.64 R12, c[0x0][0x828] ;  /* 0x00020a00ff0c7b82 */ /* 0x000ea20000000a00 */
[----:B------:R3:W-:Y:S04]  /*61e0*/  STS.128 [R11], R136 ;  /* 0x000000880b007388 */ /* 0x0007e80000000c00 */
[----:B------:R3:W-:Y:S01]  /*61f0*/  STS.128 [R11+0x800], R140 ;  /* 0x0008008c0b007388 */ /* 0x0007e20000000c00 */
[----:B-1----:R-:W-:-:S03]  /*6200*/  LEA R8, P0, R4, R8, 0x2 ;  /* 0x0000000804087211 */ /* 0x002fc600078010ff */
[----:B------:R3:W-:Y:S01]  /*6210*/  STS.128 [R11+0x1000], R144 ;  /* 0x001000900b007388 */ /* 0x0007e20000000c00 */
[----:B------:R-:W-:-:S03]  /*6220*/  LEA.HI.X R3, R4, R9, R3, 0x2, P0 ;  /* 0x0000000904037211 */ /* 0x000fc600000f1403 */
[----:B------:R3:W-:Y:S01]  /*6230*/  STS.128 [R11+0x1800], R148 ;  /* 0x001800940b007388 */ /* 0x0007e20000000c00 */
[----:B--2---:R-:W-:-:S03]  /*6240*/  LEA R12, P2, R6, R12, 0x2 ;  /* 0x0000000c060c7211 */ /* 0x004fc600078410ff */
[----:B------:R3:W-:Y:S01]  /*6250*/  STS.128 [R11+0x2000], R152 ;  /* 0x002000980b007388 */ /* 0x0007e20000000c00 */
[----:B------:R-:W-:-:S03]  /*6260*/  LEA.HI.X R0, R6, R13, R0, 0x2, P2 ;  /* 0x0000000d06007211 */ /* 0x000fc600010f1400 */
        /* <DEDUP_REMOVED lines=8> */
[----:B-1----:R-:W1:Y:S02]  /*62f0*/  FENCE.VIEW.ASYNC.S ;  /* 0x00000000000073c6 */ /* 0x002e640000000000 */
[----:B-1----:R-:W-:Y:S06]  /*6300*/  BAR.SYNC.DEFER_BLOCKING 0x1, 0x100 ;  /* 0x0044000000007b1d */ /* 0x002fec0000010000 */
[----:B------:R-:W-:Y:S05]  /*6310*/  @P1 BRA `(.L_x_253) ;  /* 0x0000000000381947 */ /* 0x000fea0003800000 */
[----:B------:R-:W-:Y:S01]  /*6320*/  R2UR UR4, R12 ;  /* 0x000000000c0472ca */ /* 0x000fe200000e0000 */
[----:B------:R-:W-:Y:S01]  /*6330*/  UMOV UR7, 0x800 ;  /* 0x0000080000077882 */ /* 0x000fe20000000000 */
[----:B------:R-:W-:Y:S01]  /*6340*/  R2UR UR5, R0 ;  /* 0x00000000000572ca */ /* 0x000fe200000e0000 */
[----:B------:R-:W-:Y:S01]  /*6350*/  UMOV UR8, 0x0 ;  /* 0x0000000000087882 */ /* 0x000fe20000000000 */
[----:B------:R-:W-:Y:S01]  /*6360*/  R2UR UR6, R2 ;  /* 0x00000000020672ca */ /* 0x000fe200000e0000 */
[----:B------:R-:W-:Y:S01]  /*6370*/  UMOV UR9, 0x14f00000 ;  /* 0x14f0000000097882 */ /* 0x000fe20000000000 */
[----:B------:R-:W-:-:S13]  /*6380*/  PLOP3.LUT P0, PT, PT, PT, PT, 0x80, 0x0 ;  /* 0x000000000000781c */ /* 0x000fda0003f0f070 */
.L_x_254:
[----:B------:R-:W-:Y:S01]  /*6390*/  @P0 ELECT P2, URZ, PT ;  /* 0x00000000003f082f */ /* 0x000fe20003840000 */
[----:B------:R1:W-:-:S12]  /*63a0*/  UBLKRED.G.S.ADD.F32.RN [UR4], [UR6], UR7, desc[UR8] ;  /* 0x00000804060073bb */ /* 0x0003d800080a1407 */
[----:B------:R-:W-:Y:S02]  /*63b0*/  @P2 PLOP3.LUT P0, PT, P2, PT, PT, 0x8, 0x0 ;  /* 0x000000000000281c */ /* 0x000fe4000170e170 */
[----:B------:R-:W-:-:S11]  /*63c0*/  PLOP3.LUT P2, PT, PT, PT, PT, 0x8, 0x0 ;  /* 0x000000000000781c */ /* 0x000fd60003f4e170 */
[----:B-1----:R-:W-:Y:S05]  /*63d0*/  @P0 BRA.U.ANY `(.L_x_254) ;  /* 0xfffffffd00ec0947 */ /* 0x002fea000393ffff */
[----:B------:R0:W-:Y:S01]  /*63e0*/  UTMACMDFLUSH ;  /* 0x00000000000079b7 */ /* 0x0001e20000000000 */
[----:B------:R-:W-:-:S04]  /*63f0*/  DEPBAR.LE SB0, 0x0 ;  /* 0x000080000000791a */ /* 0x000fc80000000000 */
.L_x_253:
[----:B------:R-:W-:Y:S05]  /*6400*/  BSYNC B0 ;  /* 0x0000000000007941 */ /* 0x000fea0003800000 */
.L_x_252:
[----:B------:R-:W-:Y:S06]  /*6410*/  BAR.SYNC.DEFER_BLOCKING 0x1, 0x100 ;  /* 0x0044000000007b1d */ /* 0x000fec0000010000 */
[----:B------:R4:W-:Y:S04]  /*6420*/  STS.128 [R11], R168 ;  /* 0x000000a80b007388 */ /* 0x0009e80000000c00 */
        /* <DEDUP_REMOVED lines=22> */
.L_x_255:
[----:B------:R-:W-:Y:S01]  /*6590*/  @P0 ELECT P1, URZ, PT ;  /* 0x00000000003f082f */ /* 0x000fe20003820000 */
[----:B------:R1:W-:-:S12]  /*65a0*/  UBLKRED.G.S.ADD.F32.RN [UR4], [UR6], UR7, desc[UR8] ;  /* 0x00000804060073bb */ /* 0x0003d800080a1407 */
[----:B------:R-:W-:Y:S02]  /*65b0*/  @P1 PLOP3.LUT P0, PT, P1, PT, PT, 0x8, 0x0 ;  /* 0x000000000000181c */ /* 0x000fe40000f0e170 */
[----:B------:R-:W-:-:S11]  /*65c0*/  PLOP3.LUT P1, PT, PT, PT, PT, 0x8, 0x0 ;  /* 0x000000000000781c */ /* 0x000fd60003f2e170 */
[----:B-1----:R-:W-:Y:S05]  /*65d0*/  @P0 BRA.U.ANY `(.L_x_255) ;  /* 0xfffffffd00ec0947 */ /* 0x002fea000393ffff */
[----:B------:R0:W-:Y:S01]  /*65e0*/  UTMACMDFLUSH ;  /* 0x00000000000079b7 */ /* 0x0001e20000000000 */
[----:B------:R-:W-:-:S04]  /*65f0*/  DEPBAR.LE SB0, 0x0 ;  /* 0x000080000000791a */ /* 0x000fc80000000000 */
[----:B------:R-:W-:Y:S05]  /*6600*/  BRA `(.L_x_232) ;  /* 0x00000024000c7947 */ /* 0x000fea0003800000 */
.L_x_230:
        /* <DEDUP_REMOVED lines=28> */
[C---:B------:R-:W-:Y:S01]  /*67d0*/  IADD3 R0, R2.reuse, 0x7f, RZ ;  /* 0x0000007f02007810 */ /* 0x040fe20007ffe0ff */
[----:B------:R-:W-:Y:S01]  /*67e0*/  UIADD3 UR10, UR7, UR10, URZ ;  /* 0x0000000a070a7290 */ /* 0x000fe2000fffe03f */
[----:B------:R-:W-:Y:S01]  /*67f0*/  ISETP.GE.AND P1, PT, R2, 0x81, PT ;  /* 0x000000810200780c */ /* 0x000fe20003f26270 */
[----:B------:R-:W-:Y:S01]  /*6800*/  UMOV UR5, URZ ;  /* 0x0000003f00057c82 */ /* 0x000fe20008000000 */
        /* <DEDUP_REMOVED lines=19> */
.L_x_270:
        /* <DEDUP_REMOVED lines=21> */
.L_x_259:
[----:B------:R-:W-:Y:S05]  /*6a90*/  BSYNC B0 ;  /* 0x0000000000007941 */ /* 0x000fea0003800000 */
.L_x_258:
        /* <DEDUP_REMOVED lines=13> */
.L_x_261:
[----:B------:R-:W-:Y:S05]  /*6b70*/  BSYNC B0 ;  /* 0x0000000000007941 */ /* 0x000fea0003800000 */
.L_x_260:
[----:B------:R-:W-:Y:S06]  /*6b80*/  BAR.ARV 0xa, 0xa0 ;  /* 0x0282800000007b1d */ /* 0x000fec0000002000 */
[----:B------:R-:W-:Y:S04]  /*6b90*/  BSSY B0, `(.L_x_262) ;  /* 0x0000003000007945 */ /* 0x000fe80003800000 */
[----:B------:R-:W-:Y:S05]  /*6ba0*/  @!P0 BRA `(.L_x_263) ;  /* 0x0000000000048947 */ /* 0x000fea0003800000 */
[----:B------:R-:W-:-:S04]  /*6bb0*/  DEPBAR.LE SB0, 0x0 ;  /* 0x000080000000791a */ /* 0x000fc80000000000 */
.L_x_263:
[----:B------:R-:W-:Y:S05]  /*6bc0*/  BSYNC B0 ;  /* 0x0000000000007941 */ /* 0x000fea0003800000 */
.L_x_262:
        /* <DEDUP_REMOVED lines=13> */
.L_x_265:
[----:B------:R-:W-:Y:S05]  /*6ca0*/  BSYNC B0 ;  /* 0x0000000000007941 */ /* 0x000fea0003800000 */
.L_x_264:
        /* <DEDUP_REMOVED lines=13> */
.L_x_267:
[----:B------:R-:W-:Y:S05]  /*6d80*/  BSYNC B0 ;  /* 0x0000000000007941 */ /* 0x000fea0003800000 */
.L_x_266:
[----:B------:R-:W-:Y:S01]  /*6d90*/  IADD3 R0, R0, -0x2, RZ ;  /* 0xfffffffe00007810 */ /* 0x000fe20007ffe0ff */
[----:B------:R-:W-:Y:S06]  /*6da0*/  BAR.ARV 0xa, 0xa0 ;  /* 0x0282800000007b1d */ /* 0x000fec0000002000 */
[----:B------:R-:W-:Y:S01]  /*6db0*/  BSSY B0, `(.L_x_268) ;  /* 0x0000004000007945 */ /* 0x000fe20003800000 */
[----:B------:R-:W-:-:S03]  /*6dc0*/  ISETP.NE.AND P1, PT, R0, RZ, PT ;  /* 0x000000ff0000720c */ /* 0x000fc60003f25270 */
[----:B------:R-:W-:Y:S10]  /*6dd0*/  @!P0 BRA `(.L_x_269) ;  /* 0x0000000000048947 */ /* 0x000ff40003800000 */
[----:B------:R-:W-:-:S04]  /*6de0*/  DEPBAR.LE SB0, 0x0 ;  /* 0x000080000000791a */ /* 0x000fc80000000000 */
.L_x_269:
[----:B------:R-:W-:Y:S05]  /*6df0*/  BSYNC B0 ;  /* 0x0000000000007941 */ /* 0x000fea0003800000 */
.L_x_268:
[----:B------:R-:W-:Y:S06]  /*6e00*/  BAR.ARV 0xb, 0xa0 ;  /* 0x02c2800000007b1d */ /* 0x000fec0000002000 */
[----:B------:R-:W-:Y:S02]  /*6e10*/  UIADD3 UR5, UR5, 0x2, URZ ;  /* 0x0000000205057890 */ /* 0x000fe4000fffe03f */
[----:B------:R-:W-:Y:S01]  /*6e20*/  UIADD3 UR4, UR4, 0x1, URZ ;  /* 0x0000000104047890 */ /* 0x000fe2000fffe03f */
[----:B------:R-:W-:Y:S11]  /*6e30*/  @P1 BRA `(.L_x_270) ;  /* 0xfffffff800c01947 */ /* 0x000ff6000383ffff */
[----:B------:R-:W-:-:S12]  /*6e40*/  USHF.L.U32 UR5, UR5, 0xd, URZ ;  /* 0x0000000d05057899 */ /* 0x000fd8000800063f */
.L_x_257:
        /* <DEDUP_REMOVED lines=19> */
.L_x_272:
[----:B------:R-:W-:Y:S05]  /*6f80*/  BSYNC B0 ;  /* 0x0000000000007941 */ /* 0x000fea0003800000 */
.L_x_271:
        /* <DEDUP_REMOVED lines=19> */
.L_x_274:
[----:B------:R-:W-:Y:S05]  /*70c0*/  BSYNC B0 ;  /* 0x0000000000007941 */ /* 0x000fea0003800000 */
.L_x_273:
[----:B------:R-:W-:Y:S06]  /*70d0*/  BAR.ARV 0xa, 0xa0 ;  /* 0x0282800000007b1d */ /* 0x000fec0000002000 */
[----:B------:R-:W-:Y:S04]  /*70e0*/  BSSY B0, `(.L_x_275) ;  /* 0x0000003000007945 */ /* 0x000fe80003800000 */
[----:B------:R-:W-:Y:S05]  /*70f0*/  @!P0 BRA `(.L_x_276) ;  /* 0x0000000000048947 */ /* 0x000fea0003800000 */
[----:B------:R-:W-:-:S04]  /*7100*/  DEPBAR.LE SB0, 0x0 ;  /* 0x000080000000791a */ /* 0x000fc80000000000 */
.L_x_276:
[----:B------:R-:W-:Y:S05]  /*7110*/  BSYNC B0 ;  /* 0x0000000000007941 */ /* 0x000fea0003800000 */
.L_x_275:
[----:B------:R-:W-:Y:S06]  /*7120*/  BAR.ARV 0xb, 0xa0 ;  /* 0x02c2800000007b1d */ /* 0x000fec0000002000 */
[----:B------:R-:W-:Y:S05]  /*7130*/  BRA `(.L_x_232) ;  /* 0x0000001800407947 */ /* 0x000fea0003800000 */
.L_x_256:
        /* <DEDUP_REMOVED lines=23> */
[----:B-----5:R-:W-:Y:S01]  /*72b0*/  IMAD R0, R13, R10, RZ ;  /* 0x0000000a0d007224 */ /* 0x020fe200078e02ff */
[----:B------:R-:W-:Y:S02]  /*72c0*/  IADD3 R3, R3, R7, RZ ;  /* 0x0000000703037210 */ /* 0x000fe40007ffe0ff */
[----:B------:R-:W1:Y:S01]  /*72d0*/  LDC.64 R6, c[0x0][0x730] ;  /* 0x0001cc00ff067b82 */ /* 0x000e620000000a00 */
[----:B------:R-:W-:Y:S02]  /*72e0*/  IMAD R11, R11, UR21, R0 ;  /* 0x000000150b0b7c24 */ /* 0x000fe4000f8e0200 */
[----:B------:R-:W-:-:S04]  /*72f0*/  IMAD.WIDE.U32 R2, R10, UR21, R2 ;  /* 0x000000150a027c25 */ /* 0x000fc8000f8e0002 */
[----:B------:R-:W-:Y:S01]  /*7300*/  IMAD.IADD R0, R3, 0x1, R11 ;  /* 0x0000000103007824 */ /* 0x000fe200078e020b */
[----:B------:R-:W-:-:S04]  /*7310*/  LEA R4, P0, R2, R4, 0x2 ;  /* 0x0000000402047211 */ /* 0x000fc800078010ff */
[----:B------:R-:W-:Y:S02]  /*7320*/  LEA.HI.X R0, R2, R5, R0, 0x2, P0 ;  /* 0x0000000502007211 */ /* 0x000fe400000f1400 */
[----:B------:R-:W-:Y:S02]  /*7330*/  ELECT P0, URZ, PT ;  /* 0x00000000003f782f */ /* 0x000fe40003800000 */
[----:B------:R-:W-:Y:S02]  /*7340*/  R2UR UR4, R4 ;  /* 0x00000000040472ca */ /* 0x000fe400000e0000 */
[----:B------:R-:W-:Y:S01]  /*7350*/  R2UR UR5, R0 ;  /* 0x00000000000572ca */ /* 0x000fe200000e0000 */
[----:B-1----:R-:W-:-:S04]  /*7360*/  IMAD R2, R15, R6, RZ ;  /* 0x000000060f027224 */ /* 0x002fc800078e02ff */
[----:B------:R-:W-:Y:S02]  /*7370*/  IMAD R5, R7, UR20, R2 ;  /* 0x0000001407057c24 */ /* 0x000fe4000f8e0202 */
[----:B------:R-:W1:Y:S01]  /*7380*/  LDC.64 R2, c[0x0][0x738] ;  /* 0x0001ce00ff027b82 */ /* 0x000e620000000a00 */
[----:B------:R-:W-:-:S05]  /*7390*/  IMAD.WIDE.U32 R6, R6, UR20, RZ ;  /* 0x0000001406067c25 */ /* 0x000fca000f8e00ff */
[----:B------:R-:W-:Y:S01]  /*73a0*/  IADD3 R7, R7, R5, RZ ;  /* 0x0000000507077210 */ /* 0x000fe20007ffe0ff */
        /* <DEDUP_REMOVED lines=16> */
.L_x_307:
[----:B------:R-:W-:Y:S01]  /*74b0*/  IMAD.IADD R10, R7, 0x1, R3 ;  /* 0x00000001070a7824 */ /* 0x000fe200078e0203 */
[----:B-1----:R-:W-:Y:S01]  /*74c0*/  SHF.L.U32 R0, R2, 0x7, RZ ;  /* 0x0000000702007819 */ /* 0x002fe200000006ff */
[----:B------:R-:W-:Y:S01]  /*74d0*/  IMAD.MOV.U32 R9, RZ, RZ, 0x1 ;  /* 0x00000001ff097424 */ /* 0x000fe200078e00ff */
[----:B------:R-:W-:Y:S06]  /*74e0*/  @P0 BRA `(.L_x_280) ;  /* 0x0000000000180947 */ /* 0x000fec0003800000 */
[----:B------:R-:W1:Y:S01]  /*74f0*/  S2R R4, SR_TID.X ;  /* 0x0000000000047919 */ /* 0x000e620000002100 */
[----:B------:R-:W-:-:S04]  /*7500*/  MOV R2, 0x4200 ;  /* 0x0000420000027802 */ /* 0x000fc80000000f00 */
[----:B------:R2:W-:Y:S01]  /*7510*/  SYNCS.ARRIVE.TRANS64 RZ, [R11+URZ+0x30c10], R2 ;  /* 0x030c10020bff79a7 */ /* 0x0005e2000800003f */
[----:B-1----:R-:W-:-:S13]  /*7520*/  LOP3.LUT P1, RZ, R4, 0x1f, RZ, 0xc0, !PT ;  /* 0x0000001f04ff7812 */ /* 0x002fda000782c0ff */
[----:B--2---:R-:W-:Y:S05]  /*7530*/  @!P1 BRA `(.L_x_280) ;  /* 0x0000000000049947 */ /* 0x004fea0003800000 */
[----:B------:R-:W-:Y:S01]  /*7540*/  BPT.TRAP 0x1 ;  /* 0x000000040000795c */ /* 0x000fe20000300000 */
.L_x_280:
[----:B------:R-:W1:Y:S01]  /*7550*/  LDC.64 R2, c[0x0][0x198] ;  /* 0x00006600ff027b82 */ /* 0x000e620000000a00 */
[----:B------:R-:W-:Y:S01]  /*7560*/  R2UR UR11, R0 ;  /* 0x00000000000b72ca */ /* 0x000fe200000e0000 */
[----:B------:R-:W-:Y:S01]  /*7570*/  UMOV UR14, 0x0 ;  /* 0x00000000000e7882 */ /* 0x000fe20000000000 */
[----:B------:R-:W-:Y:S01]  /*7580*/  R2UR UR8, R11 ;  /* 0x000000000b0872ca */ /* 0x000fe200000e0000 */
[----:B------:R-:W-:Y:S01]  /*7590*/  UMOV UR15, 0x14f00000 ;  /* 0x14f00000000f7882 */ /* 0x000fe20000000000 */
[----:B------:R-:W-:Y:S01]  /*75a0*/  UMOV UR19, URZ ;  /* 0x0000003f00137c82 */ /* 0x000fe20008000000 */
[----:B------:R-:W-:Y:S01]  /*75b0*/  UMOV UR18, URZ ;  /* 0x0000003f00127c82 */ /* 0x000fe20008000000 */
[----:B------:R-:W-:Y:S01]  /*75c0*/  MOV R4, 0x8000 ;  /* 0x0000800000047802 */ /* 0x000fe20000000f00 */
[----:B------:R-:W2:Y:S01]  /*75d0*/  LDC R12, c[0x0][0x280] ;  /* 0x0000a000ff0c7b82 */ /* 0x000ea20000000800 */
[----:B------:R-:W-:Y:S01]  /*75e0*/  UMOV UR25, 0x20 ;  /* 0x0000002000197882 */ /* 0x000fe20000000000 */
[----:B------:R-:W-:Y:S01]  /*75f0*/  UMOV UR22, 0x0 ;  /* 0x0000000000167882 */ /* 0x000fe20000000000 */
[----:B------:R-:W-:Y:S01]  /*7600*/  UMOV UR23, 0x10000000 ;  /* 0x1000000000177882 */ /* 0x000fe20000000000 */
[----:B------:R-:W-:Y:S01]  /*7610*/  UMOV UR13, UR21 ;  /* 0x00000015000d7c82 */ /* 0x000fe20008000000 */
[----:B------:R-:W-:Y:S01]  /*7620*/  UMOV UR10, UR18 ;  /* 0x00000012000a7c82 */ /* 0x000fe20008000000 */
[----:B------:R-:W-:Y:S01]  /*7630*/  UMOV UR28, UR12 ;  /* 0x0000000c001c7c82 */ /* 0x000fe20008000000 */
[----:B------:R-:W-:Y:S01]  /*7640*/  UMOV UR29, UR21 ;  /* 0x00000015001d7c82 */ /* 0x000fe20008000000 */
[----:B------:R-:W-:Y:S01]  /*7650*/  UIADD3 UR16, UR8, 0x10000, URZ ;  /* 0x0001000008107890 */ /* 0x000fe2000fffe03f */
[----:B------:R-:W-:Y:S01]  /*7660*/  IMAD.MOV.U32 R20, RZ, RZ, RZ ;  /* 0x000000ffff147224 */ /* 0x000fe200078e00ff */
[----:B------:R-:W-:Y:S01]  /*7670*/  UIADD3 UR17, UR8, 0x30c10, URZ ;  /* 0x00030c1008117890 */ /* 0x000fe2000fffe03f */
[----:B------:R-:W-:Y:S01]  /*7680*/  MOV R5, RZ ;  /* 0x000000ff00057202 */ /* 0x000fe20000000f00 */
[----:B------:R-:W-:-:S02]  /*7690*/  UIADD3 UR30, UR8, 0x20000, URZ ;  /* 0x00020000081e7890 */ /* 0x000fc4000fffe03f */
[----:B------:R-:W-:Y:S01]  /*76a0*/  UIADD3 UR9, UR8, 0x30c00, URZ ;  /* 0x00030c0008097890 */ /* 0x000fe2000fffe03f */
[----:B-1----:R-:W-:Y:S01]  /*76b0*/  IMAD.MOV.U32 R8, RZ, RZ, R2 ;  /* 0x000000ffff087224 */ /* 0x002fe200078e0002 */
[----:B------:R-:W-:Y:S01]  /*76c0*/  UIADD3 UR24, UR8, 0x4000, URZ ;  /* 0x0000400008187890 */ /* 0x000fe2000fffe03f */
[----:B------:R-:W-:Y:S01]  /*76d0*/  UMOV UR31, UR17 ;  /* 0x00000011001f7c82 */ /* 0x000fe20008000000 */
[----:B------:R-:W-:Y:S02]  /*76e0*/  UMOV UR26, UR18 ;  /* 0x00000012001a7c82 */ /* 0x000fe40008000000 */
[----:B------:R-:W-:Y:S01]  /*76f0*/  IADD3 R0, P1, R8, 0x2f0, RZ ;  /* 0x000002f008007810 */ /* 0x000fe20007f3e0ff */
[----:B------:R-:W-:-:S03]  /*7700*/  UMOV UR27, UR11 ;  /* 0x0000000b001b7c82 */ /* 0x000fc60008000000 */
[----:B------:R-:W-:Y:S02]  /*7710*/  R2UR UR32, R0 ;  /* 0x00000000002072ca */ /* 0x000fe400000e0000 */
[----:B------:R-:W-:-:S04]  /*7720*/  IADD3 R0, P2, R8, 0x3f0, RZ ;  /* 0x000003f008007810 */ /* 0x000fc80007f5e0ff */
[----:B------:R-:W-:Y:S02]  /*7730*/  R2UR UR34, R0 ;  /* 0x00000000002272ca */ /* 0x000fe400000e0000 */
[----:B------:R-:W-:-:S05]  /*7740*/  MOV R0, R3 ;  /* 0x0000000300007202 */ /* 0x000fca0000000f00 */
[----:B------:R-:W-:-:S05]  /*7750*/  IMAD.X R2, RZ, RZ, R0, P1 ;  /* 0x000000ffff027224 */ /* 0x000fca00008e0600 */
[----:B------:R-:W-:Y:S02]  /*7760*/  R2UR UR33, R2 ;  /* 0x00000000022172ca */ /* 0x000fe400000e0000 */
[----:B------:R-:W-:-:S04]  /*7770*/  IADD3.X R2, RZ, R0, RZ, P2, !PT ;  /* 0x00000000ff027210 */ /* 0x000fc800017fe4ff */
[----:B------:R-:W-:Y:S02]  /*7780*/  R2UR UR35, R2 ;  /* 0x00000000022372ca */ /* 0x000fe400000e0000 */
[----:B------:R-:W-:-:S04]  /*7790*/  IADD3 R2, P1, R8, 0xf0, RZ ;  /* 0x000000f008027810 */ /* 0x000fc80007f3e0ff */
[----:B------:R-:W-:Y:S01]  /*77a0*/  R2UR UR6, R2 ;  /* 0x00000000020672ca */ /* 0x000fe200000e0000 */
[----:B------:R-:W-:Y:S01]  /*77b0*/  IMAD.X R3, RZ, RZ, R0, P1 ;  /* 0x000000ffff037224 */ /* 0x000fe200008e0600 */
[----:B--2---:R-:W-:-:S04]  /*77c0*/  ISETP.GE.AND P1, PT, R12, 0x81, PT ;  /* 0x000000810c00780c */ /* 0x004fc80003f26270 */
        /* <DEDUP_REMOVED lines=24> */
.L_x_291:
[----:B------:R-:W-:-:S04]  /*7950*/  SHF.L.U32 R21, R9, 0x1f, RZ ;  /* 0x0000001f09157819 */ /* 0x000fc800000006ff */
[----:B-1----:R-:W1:Y:S02]  /*7960*/  SYNCS.PHASECHK.TRANS64.TRYWAIT P1, [R11+URZ+0x30c40], R21 ;  /* 0x030c40150b0075a7 */ /* 0x002e64000802017f */
[----:B-12---:R-:W-:Y:S05]  /*7970*/  @!P1 BRA `(.L_x_283) ;  /* 0x0000001000a49947 */ /* 0x006fea0003800000 */
.L_x_308:
[----:B------:R-:W-:Y:S05]  /*7980*/  @P0 BRA `(.L_x_284) ;  /* 0x0000000000140947 */ /* 0x000fea0003800000 */
[----:B------:R-:W-:Y:S02]  /*7990*/  ISETP.NE.AND P1, PT, R14, RZ, PT ;  /* 0x000000ff0e00720c */ /* 0x000fe40003f25270 */
[----:B------:R-:W-:-:S04]  /*79a0*/  MOV R0, 0x4200 ;  /* 0x0000420000007802 */ /* 0x000fc80000000f00 */
[----:B------:R2:W-:Y:S07]  /*79b0*/  SYNCS.ARRIVE.TRANS64 RZ, [R11+URZ+0x30c30], R0 ;  /* 0x030c30000bff79a7 */ /* 0x0005ee000800003f */
[----:B------:R-:W-:Y:S05]  /*79c0*/  @!P1 BRA `(.L_x_284) ;  /* 0x0000000000049947 */ /* 0x000fea0003800000 */
[----:B------:R-:W-:Y:S01]  /*79d0*/  BPT.TRAP 0x1 ;  /* 0x000000040000795c */ /* 0x000fe20000300000 */
.L_x_284:
        /* <DEDUP_REMOVED lines=29> */
.L_x_309:
[----:B------:R-:W-:Y:S05]  /*7bb0*/  @P0 BRA `(.L_x_286) ;  /* 0x0000000000140947 */ /* 0x000fea0003800000 */
[----:B------:R-:W-:Y:S01]  /*7bc0*/  ISETP.NE.AND P1, PT, R14, RZ, PT ;  /* 0x000000ff0e00720c */ /* 0x000fe20003f25270 */
[----:B------:R-:W-:-:S04]  /*7bd0*/  IMAD.MOV.U32 R2, RZ, RZ, 0x4200 ;  /* 0x00004200ff027424 */ /* 0x000fc800078e00ff */
[----:B------:R3:W-:Y:S08]  /*7be0*/  SYNCS.ARRIVE.TRANS64 RZ, [R11+URZ+0x30c18], R2 ;  /* 0x030c18020bff79a7 */ /* 0x0007f0000800003f */
[----:B------:R-:W-:Y:S05]  /*7bf0*/  @!P1 BRA `(.L_x_286) ;  /* 0x0000000000049947 */ /* 0x000fea0003800000 */
[----:B------:R-:W-:Y:S01]  /*7c00*/  BPT.TRAP 0x1 ;  /* 0x000000040000795c */ /* 0x000fe20000300000 */
.L_x_286:
        /* <DEDUP_REMOVED lines=20> */
.L_x_310:
        /* <DEDUP_REMOVED lines=9> */
.L_x_288:
        /* <DEDUP_REMOVED lines=24> */
.L_x_312:
[----:B------:R-:W-:Y:S05]  /*7f60*/  @P0 BRA `(.L_x_290) ;  /* 0x0000000000140947 */ /* 0x000fea0003800000 */
[----:B------:R-:W-:Y:S02]  /*7f70*/  ISETP.NE.AND P1, PT, R14, RZ, PT ;  /* 0x000000ff0e00720c */ /* 0x000fe40003f25270 */
[----:B-1----:R-:W-:-:S04]  /*7f80*/  MOV R4, 0x4200 ;  /* 0x0000420000047802 */ /* 0x002fc80000000f00 */
[----:B------:R2:W-:Y:S07]  /*7f90*/  SYNCS.ARRIVE.TRANS64 RZ, [R11+URZ+0x30c10], R4 ;  /* 0x030c10040bff79a7 */ /* 0x0005ee000800003f */
[----:B------:R-:W-:Y:S05]  /*7fa0*/  @!P1 BRA `(.L_x_290) ;  /* 0x0000000000049947 */ /* 0x000fea0003800000 */
[----:B------:R-:W-:Y:S01]  /*7fb0*/  BPT.TRAP 0x1 ;  /* 0x000000040000795c */ /* 0x000fe20000300000 */
.L_x_290:
        /* <DEDUP_REMOVED lines=22> */
.L_x_282:
[----:B------:R-:W-:-:S13]  /*8120*/  ISETP.NE.AND P1, PT, R19, RZ, PT ;  /* 0x000000ff1300720c */ /* 0x000fda0003f25270 */
[----:B------:R-:W-:Y:S05]  /*8130*/  @!P1 BRA `(.L_x_281) ;  /* 0x0000000000f09947 */ /* 0x000fea0003800000 */
[----:B------:R-:W-:-:S04]  /*8140*/  SHF.L.U32 R12, R9, 0x1f, RZ ;  /* 0x0000001f090c7819 */ /* 0x000fc800000006ff */
[----:B------:R-:W3:Y:S02]  /*8150*/  SYNCS.PHASECHK.TRANS64.TRYWAIT P1, [R11+URZ+0x30c40], R12 ;  /* 0x030c400c0b0075a7 */ /* 0x000ee4000802017f */
[----:B---3--:R-:W-:Y:S05]  /*8160*/  @!P1 BRA `(.L_x_292) ;  /* 0x0000000800fc9947 */ /* 0x008fea0003800000 */
.L_x_313:
[----:B------:R-:W-:Y:S05]  /*8170*/  @P0 BRA `(.L_x_293) ;  /* 0x0000000000140947 */ /* 0x000fea0003800000 */
[----:B------:R-:W-:Y:S02]  /*8180*/  ISETP.NE.AND P1, PT, R14, RZ, PT ;  /* 0x000000ff0e00720c */ /* 0x000fe40003f25270 */
[----:B-12---:R-:W-:-:S04]  /*8190*/  MOV R4, 0x4200 ;  /* 0x0000420000047802 */ /* 0x006fc80000000f00 */
[----:B------:R4:W-:Y:S07]  /*81a0*/  SYNCS.ARRIVE.TRANS64 RZ, [R11+URZ+0x30c30], R4 ;  /* 0x030c30040bff79a7 */ /* 0x0009ee000800003f */
[----:B------:R-:W-:Y:S05]  /*81b0*/  @!P1 BRA `(.L_x_293) ;  /* 0x0000000000049947 */ /* 0x000fea0003800000 */
[----:B------:R-:W-:Y:S01]  /*81c0*/  BPT.TRAP 0x1 ;  /* 0x000000040000795c */ /* 0x000fe20000300000 */
.L_x_293:
        /* <DEDUP_REMOVED lines=26> */
.L_x_314:
[----:B------:R-:W-:Y:S05]  /*8370*/  @P0 BRA `(.L_x_295) ;  /* 0x0000000000140947 */ /* 0x000fea0003800000 */
[----:B------:R-:W-:Y:S01]  /*8380*/  ISETP.NE.AND P0, PT, R14, RZ, PT ;  /* 0x000000ff0e00720c */ /* 0x000fe20003f05270 */
[----:B------:R-:W-:-:S04]  /*8390*/  IMAD.MOV.U32 R4, RZ, RZ, 0x4200 ;  /* 0x00004200ff047424 */ /* 0x000fc800078e00ff */
[----:B------:R2:W-:Y:S08]  /*83a0*/  SYNCS.ARRIVE.TRANS64 RZ, [R11+URZ+0x30c18], R4 ;  /* 0x030c18040bff79a7 */ /* 0x0005f0000800003f */
[----:B------:R-:W-:Y:S05]  /*83b0*/  @!P0 BRA `(.L_x_295) ;  /* 0x0000000000048947 */ /* 0x000fea0003800000 */
[----:B------:R-:W-:Y:S01]  /*83c0*/  BPT.TRAP 0x1 ;  /* 0x000000040000795c */ /* 0x000fe20000300000 */
.L_x_295:
        /* <DEDUP_REMOVED lines=19> */
.L_x_281:
[----:B------:R-:W4:Y:S01]  /*8500*/  S2R R2, SR_TID.X ;  /* 0x0000000000027919 */ /* 0x000f220000002100 */
[----:B------:R-:W-:Y:S02]  /*8510*/  LEA R13, R20, R11, 0x3 ;  /* 0x0000000b140d7211 */ /* 0x000fe400078e18ff */
[----:B----4-:R-:W-:Y:S02]  /*8520*/  LOP3.LUT R3, R2, 0x7f, RZ, 0xc0, !PT ;  /* 0x0000007f02037812 */ /* 0x010fe400078ec0ff */
[----:B------:R-:W-:Y:S02]  /*8530*/  SHF.L.U32 R2, R9, 0x1f, RZ ;  /* 0x0000001f09027819 */ /* 0x000fe400000006ff */
[----:B------:R-:W-:Y:S02]  /*8540*/  ISETP.NE.AND P1, PT, R3, RZ, PT ;  /* 0x000000ff0300720c */ /* 0x000fe40003f25270 */
[----:B------:R-:W4:Y:S02]  /*8550*/  SYNCS.PHASECHK.TRANS64.TRYWAIT P0, [R13+URZ+0x30c40], R2 ;  /* 0x030c40020d0075a7 */ /* 0x000f24000800017f */
[----:B----4-:R-:W-:Y:S09]  /*8560*/  @!P0 BRA `(.L_x_296) ;  /* 0x0000000800248947 */ /* 0x010ff20003800000 */
.L_x_315:
[----:B------:R-:W-:Y:S05]  /*8570*/  @P1 BRA `(.L_x_297) ;  /* 0x0000000000181947 */ /* 0x000fea0003800000 */
[----:B------:R-:W5:Y:S01]  /*8580*/  S2R R3, SR_TID.X ;  /* 0x0000000000037919 */ /* 0x000f620000002100 */
[----:B----4-:R-:W-:-:S04]  /*8590*/  IMAD.MOV.U32 R2, RZ, RZ, 0x4200 ;  /* 0x00004200ff027424 */ /* 0x010fc800078e00ff */
[----:B------:R4:W-:Y:S01]  /*85a0*/  SYNCS.ARRIVE.TRANS64 RZ, [R13+URZ+0x30c30], R2 ;  /* 0x030c30020dff79a7 */ /* 0x0009e2000800003f */
[----:B-----5:R-:W-:-:S13]  /*85b0*/  LOP3.LUT P0, RZ, R3, 0x1f, RZ, 0xc0, !PT ;  /* 0x0000001f03ff7812 */ /* 0x020fda000780c0ff */
[----:B----4-:R-:W-:Y:S05]  /*85c0*/  @!P0 BRA `(.L_x_297) ;  /* 0x0000000000048947 */ /* 0x010fea0003800000 */
[----:B--2---:R-:W-:Y:S01]  /*85d0*/  BPT.TRAP 0x1 ;  /* 0x000000040000795c */ /* 0x004fe20000300000 */
.L_x_297:
        /* <DEDUP_REMOVED lines=33> */
.L_x_278:
[----:B------:R-:W-:Y:S05]  /*87f0*/  BSYNC B0 ;  /* 0x0000000000007941 */ /* 0x000fea0003800000 */
.L_x_277:
[----:B------:R-:W-:-:S03]  /*8800*/  UMOV UR6, 0xffffffff ;  /* 0xffffffff00067882 */ /* 0x000fc60000000000 */
[----:B------:R-:W-:Y:S05]  /*8810*/  BRA.DIV UR6, `(.L_x_298) ;  /* 0x00000006068c7947 */ /* 0x000fea000b800000 */
[----:B------:R-:W-:-:S13]  /*8820*/  ELECT P0, URZ, PT ;  /* 0x00000000003f782f */ /* 0x000fda0003800000 */
.L_x_318:
[----:B------:R-:W-:Y:S05]  /*8830*/  @!P0 BRA `(.L_x_232) ;  /* 0x0000000000808947 */ /* 0x000fea0003800000 */
[----:B------:R-:W-:-:S04]  /*8840*/  LOP3.LUT R16, R16, 0x2, RZ, 0xfc, !PT ;  /* 0x0000000210107812 */ /* 0x000fc800078efcff */
[----:B------:R-:W-:-:S13]  /*8850*/  ISETP.NE.AND P0, PT, R16, 0x3, PT ;  /* 0x000000031000780c */ /* 0x000fda0003f05270 */
[----:B------:R-:W-:Y:S05]  /*8860*/  @!P0 BRA `(.L_x_299) ;  /* 0x0000000000048947 */ /* 0x000fea0003800000 */
[----:B------:R-:W-:Y:S01]  /*8870*/  BPT.TRAP 0x1 ;  /* 0x000000040000795c */ /* 0x000fe20000300000 */
.L_x_299:
        /* <DEDUP_REMOVED lines=15> */
.L_x_319:
[----:B------:R-:W2:Y:S02]  /*8970*/  SYNCS.PHASECHK.TRANS64.TRYWAIT P1, [R3+URZ], R2 ;  /* 0x00000002030075a7 */ /* 0x000ea4000802017f */
[----:B--2---:R-:W-:Y:S05]  /*8980*/  @!P1 BRA `(.L_x_301) ;  /* 0x0000000400689947 */ /* 0x004fea0003800000 */
.L_x_320:
[----:B------:R-:W-:Y:S05]  /*8990*/  @!P0 BRA `(.L_x_302) ;  /* 0x0000000000048947 */ /* 0x000fea0003800000 */
[----:B------:R-:W-:Y:S01]  /*89a0*/  BPT.TRAP 0x1 ;  /* 0x000000040000795c */ /* 0x000fe20000300000 */
.L_x_302:
[----:B--2---:R-:W-:-:S05]  /*89b0*/  IADD3 R3, R7, 0x30c40, RZ ;  /* 0x00030c4007037810 */ /* 0x004fca0007ffe0ff */
[----:B------:R-:W-:-:S04]  /*89c0*/  IMAD R0, R0, 0x8, R3 ;  /* 0x0000000800007824 */ /* 0x000fc800078e0203 */
[----:B------:R-:W2:Y:S02]  /*89d0*/  SYNCS.PHASECHK.TRANS64.TRYWAIT P0, [R0+URZ], R5 ;  /* 0x00000005000075a7 */ /* 0x000ea4000800017f */
[----:B--2---:R-:W-:Y:S05]  /*89e0*/  @!P0 BRA `(.L_x_303) ;  /* 0x0000000400648947 */ /* 0x004fea0003800000 */
.L_x_321:
[----:B------:R-:W-:-:S07]  /*89f0*/  LEA R3, R4, R3, 0x3 ;  /* 0x0000000304037211 */ /* 0x000fce00078e18ff */
.L_x_304:
[----:B---3--:R3:W4:Y:S02]  /*8a00*/  SYNCS.PHASECHK.TRANS64.TRYWAIT P0, [R3+URZ], R2 ;  /* 0x00000002030075a7 */ /* 0x008724000800017f */
[----:B----4-:R-:W-:Y:S05]  /*8a10*/  @!P0 NANOSLEEP.SYNCS 0x989680 ;  /* 0x009896800000895d */ /* 0x010fea0003900000 */
[----:B------:R-:W4:Y:S02]  /*8a20*/  @!P0 SYNCS.PHASECHK.TRANS64 P0, [R3+URZ], R2 ;  /* 0x00000002030085a7 */ /* 0x000f24000800007f */
[----:B----4-:R-:W-:Y:S05]  /*8a30*/  @!P0 BRA `(.L_x_304) ;  /* 0xfffffffc00f08947 */ /* 0x010fea000383ffff */
.L_x_232:
[----:B------:R-:W-:Y:S05]  /*8a40*/  BSYNC B6 ;  /* 0x0000000000067941 */ /* 0x000fea0003800000 */
.L_x_229:
[----:B------:R-:W-:Y:S05]  /*8a50*/  EXIT ;  /* 0x000000000000794d */ /* 0x000fea0003800000 */
.L_x_237:
[----:B------:R-:W-:Y:S01]  /*8a60*/  IMAD.MOV.U32 R12, RZ, RZ, RZ ;  /* 0x000000ffff0c7224 */ /* 0x000fe200078e00ff */
[----:B------:R-:W-:Y:S01]  /*8a70*/  MOV R11, 0x1f ;  /* 0x0000001f000b7802 */ /* 0x000fe20000000f00 */
[----:B------:R-:W-:-:S07]  /*8a80*/  IMAD.MOV.U32 R15, RZ, RZ, -0x1 ;  /* 0xffffffffff0f7424 */ /* 0x000fce00078e00ff */
[----:B------:R-:W-:Y:S05]  /*8a90*/  WARPSYNC.COLLECTIVE R15, `(.L_x_305) ;  /* 0x000000000f087348 */ /* 0x000fea0003c00000 */
[----:B------:R1:W2:Y:S02]  /*8aa0*/  SHFL.IDX P6, R14, R13, R12, R11 ;  /* 0x0000000c0d0e7389 */ /* 0x0002a400000c000b */
[----:B-12---:R-:W-:Y:S01]  /*8ab0*/  ENDCOLLECTIVE ;  /* 0x000000000000791b */ /* 0x006fe20003800000 */
.L_x_305:
[----:B------:R-:W-:Y:S05]  /*8ac0*/  BRA `(.L_x_306) ;  /* 0xffffff80001c7947 */ /* 0x000fea000383ffff */
.L_x_239:
[----:B--2---:R2:W3:Y:S02]  /*8ad0*/  SYNCS.PHASECHK.TRANS64.TRYWAIT P0, [R2+URZ+0x30c00], R9 ;  /* 0x030c0009020075a7 */ /* 0x0044e4000800017f */
[----:B---3--:R-:W-:Y:S05]  /*8ae0*/  @!P0 NANOSLEEP.SYNCS 0x989680 ;  /* 0x009896800000895d */ /* 0x008fea0003900000 */
[----:B------:R-:W3:Y:S02]  /*8af0*/  @!P0 SYNCS.PHASECHK.TRANS64 P0, [R2+URZ+0x30c00], R9 ;  /* 0x030c0009020085a7 */ /* 0x000ee4000800007f */
[----:B---3--:R-:W-:Y:S05]  /*8b00*/  @!P0 BRA `(.L_x_239) ;  /* 0xfffffffc00f08947 */ /* 0x008fea000383ffff */
[----:B------:R-:W-:Y:S05]  /*8b10*/  BRA `(.L_x_238) ;  /* 0xffffff80002c7947 */ /* 0x000fea000383ffff */
.L_x_244:
[----:B-1----:R1:W3:Y:S02]  /*8b20*/  SYNCS.PHASECHK.TRANS64.TRYWAIT P1, [R3+URZ+0x30c10], R22 ;  /* 0x030c1016030075a7 */ /* 0x0022e4000802017f */
[----:B---3--:R-:W-:Y:S05]  /*8b30*/  @!P1 NANOSLEEP.SYNCS 0x989680 ;  /* 0x009896800000995d */ /* 0x008fea0003900000 */
[----:B------:R-:W3:Y:S02]  /*8b40*/  @!P1 SYNCS.PHASECHK.TRANS64 P1, [R3+URZ+0x30c10], R22 ;  /* 0x030c1016030095a7 */ /* 0x000ee4000802007f */
[----:B---3--:R-:W-:Y:S05]  /*8b50*/  @!P1 BRA `(.L_x_244) ;  /* 0xfffffffc00f09947 */ /* 0x008fea000383ffff */
[----:B------:R-:W-:Y:S05]  /*8b60*/  BRA `(.L_x_243) ;  /* 0xffffff8800f07947 */ /* 0x000fea000383ffff */
.L_x_248:
[----:B------:R1:W1:Y:S02]  /*8b70*/  SYNCS.PHASECHK.TRANS64.TRYWAIT P1, [R3+URZ+0x30c30], R22 ;  /* 0x030c3016030075a7 */ /* 0x000264000802017f */
[----:B-1----:R-:W-:Y:S05]  /*8b80*/  @!P1 NANOSLEEP.SYNCS 0x989680 ;  /* 0x009896800000995d */ /* 0x002fea0003900000 */
[----:B------:R-:W1:Y:S02]  /*8b90*/  @!P1 SYNCS.PHASECHK.TRANS64 P1, [R3+URZ+0x30c30], R22 ;  /* 0x030c3016030095a7 */ /* 0x000e64000802007f */
[----:B-1----:R-:W-:Y:S05]  /*8ba0*/  @!P1 BRA `(.L_x_248) ;  /* 0xfffffffc00f09947 */ /* 0x002fea000383ffff */
[----:B------:R-:W-:Y:S05]  /*8bb0*/  BRA `(.L_x_247) ;  /* 0xffffff8c00f47947 */ /* 0x000fea000383ffff */
.L_x_279:
[----:B-1----:R1:W2:Y:S02]  /*8bc0*/  SYNCS.PHASECHK.TRANS64.TRYWAIT P1, [R11+URZ+0x30c20], R0 ;  /* 0x030c20000b0075a7 */ /* 0x0022a4000802017f */
[----:B--2---:R-:W-:Y:S05]  /*8bd0*/  @!P1 NANOSLEEP.SYNCS 0x989680 ;  /* 0x009896800000995d */ /* 0x004fea0003900000 */
[----:B------:R-:W2:Y:S02]  /*8be0*/  @!P1 SYNCS.PHASECHK.TRANS64 P1, [R11+URZ+0x30c20], R0 ;  /* 0x030c20000b0095a7 */ /* 0x000ea4000802007f */
[----:B--2---:R-:W-:Y:S05]  /*8bf0*/  @!P1 BRA `(.L_x_279) ;  /* 0xfffffffc00f09947 */ /* 0x004fea000383ffff */
[----:B------:R-:W-:Y:S05]  /*8c00*/  BRA `(.L_x_307) ;  /* 0xffffffe800287947 */ /* 0x000fea000383ffff */
.L_x_283:
[----:B-1----:R1:W2:Y:S02]  /*8c10*/  SYNCS.PHASECHK.TRANS64.TRYWAIT P1, [R11+URZ+0x30c40], R21 ;  /* 0x030c40150b0075a7 */ /* 0x0022a4000802017f */
[----:B--2---:R-:W-:Y:S05]  /*8c20*/  @!P1 NANOSLEEP.SYNCS 0x989680 ;  /* 0x009896800000995d */ /* 0x004fea0003900000 */
[----:B------:R-:W2:Y:S02]  /*8c30*/  @!P1 SYNCS.PHASECHK.TRANS64 P1, [R11+URZ+0x30c40], R21 ;  /* 0x030c40150b0095a7 */ /* 0x000ea4000802007f */
[----:B--2---:R-:W-:Y:S05]  /*8c40*/  @!P1 BRA `(.L_x_283) ;  /* 0xfffffffc00f09947 */ /* 0x004fea000383ffff */
[----:B------:R-:W-:Y:S05]  /*8c50*/  BRA `(.L_x_308) ;  /* 0xffffffec00487947 */ /* 0x000fea000383ffff */
.L_x_285:
[----:B--2---:R2:W3:Y:S02]  /*8c60*/  SYNCS.PHASECHK.TRANS64.TRYWAIT P1, [R11+URZ+0x30c28], R21 ;  /* 0x030c28150b0075a7 */ /* 0x0044e4000802017f */
[----:B---3--:R-:W-:Y:S05]  /*8c70*/  @!P1 NANOSLEEP.SYNCS 0x989680 ;  /* 0x009896800000995d */ /* 0x008fea0003900000 */
[----:B------:R-:W3:Y:S02]  /*8c80*/  @!P1 SYNCS.PHASECHK.TRANS64 P1, [R11+URZ+0x30c28], R21 ;  /* 0x030c28150b0095a7 */ /* 0x000ee4000802007f */
[----:B---3--:R-:W-:Y:S05]  /*8c90*/  @!P1 BRA `(.L_x_285) ;  /* 0xfffffffc00f09947 */ /* 0x008fea000383ffff */
[----:B------:R-:W-:Y:S05]  /*8ca0*/  BRA `(.L_x_309) ;  /* 0xffffffec00c07947 */ /* 0x000fea000383ffff */
.L_x_287:
[----:B---3--:R3:W4:Y:S02]  /*8cb0*/  SYNCS.PHASECHK.TRANS64.TRYWAIT P1, [R11+URZ+0x30c48], R21 ;  /* 0x030c48150b0075a7 */ /* 0x008724000802017f */
[----:B----4-:R-:W-:Y:S05]  /*8cc0*/  @!P1 NANOSLEEP.SYNCS 0x989680 ;  /* 0x009896800000995d */ /* 0x010fea0003900000 */
[----:B------:R-:W4:Y:S02]  /*8cd0*/  @!P1 SYNCS.PHASECHK.TRANS64 P1, [R11+URZ+0x30c48], R21 ;  /* 0x030c48150b0095a7 */ /* 0x000f24000802007f */
[----:B----4-:R-:W-:Y:S05]  /*8ce0*/  @!P1 BRA `(.L_x_287) ;  /* 0xfffffffc00f09947 */ /* 0x010fea000383ffff */
[----:B------:R-:W-:Y:S05]  /*8cf0*/  BRA `(.L_x_310) ;  /* 0xfffffff000147947 */ /* 0x000fea000383ffff */
.L_x_289:
[----:B------:R-:W-:-:S07]  /*8d00*/  SHF.L.U32 R4, R9, 0x1f, RZ ;  /* 0x0000001f09047819 */ /* 0x000fce00000006ff */
.L_x_311:
[----:B-1----:R1:W2:Y:S02]  /*8d10*/  SYNCS.PHASECHK.TRANS64.TRYWAIT P1, [R11+URZ+0x30c20], R4 ;  /* 0x030c20040b0075a7 */ /* 0x0022a4000802017f */
[----:B--2---:R-:W-:Y:S05]  /*8d20*/  @!P1 NANOSLEEP.SYNCS 0x989680 ;  /* 0x009896800000995d */ /* 0x004fea0003900000 */
[----:B------:R-:W2:Y:S02]  /*8d30*/  @!P1 SYNCS.PHASECHK.TRANS64 P1, [R11+URZ+0x30c20], R4 ;  /* 0x030c20040b0095a7 */ /* 0x000ea4000802007f */
[----:B--2---:R-:W-:Y:S05]  /*8d40*/  @!P1 BRA `(.L_x_311) ;  /* 0xfffffffc00f09947 */ /* 0x004fea000383ffff */
[----:B------:R-:W-:Y:S05]  /*8d50*/  BRA `(.L_x_312) ;  /* 0xfffffff000807947 */ /* 0x000fea000383ffff */
.L_x_292:
[----:B---3--:R3:W4:Y:S02]  /*8d60*/  SYNCS.PHASECHK.TRANS64.TRYWAIT P1, [R11+URZ+0x30c40], R12 ;  /* 0x030c400c0b0075a7 */ /* 0x008724000802017f */
[----:B----4-:R-:W-:Y:S05]  /*8d70*/  @!P1 NANOSLEEP.SYNCS 0x989680 ;  /* 0x009896800000995d */ /* 0x010fea0003900000 */
[----:B------:R-:W4:Y:S02]  /*8d80*/  @!P1 SYNCS.PHASECHK.TRANS64 P1, [R11+URZ+0x30c40], R12 ;  /* 0x030c400c0b0095a7 */ /* 0x000f24000802007f */
[----:B----4-:R-:W-:Y:S05]  /*8d90*/  @!P1 BRA `(.L_x_292) ;  /* 0xfffffffc00f09947 */ /* 0x010fea000383ffff */
[----:B------:R-:W-:Y:S05]  /*8da0*/  BRA `(.L_x_313) ;  /* 0xfffffff000f07947 */ /* 0x000fea000383ffff */
.L_x_294:
[----:B-1----:R1:W2:Y:S02]  /*8db0*/  SYNCS.PHASECHK.TRANS64.TRYWAIT P1, [R11+URZ+0x30c28], R12 ;  /* 0x030c280c0b0075a7 */ /* 0x0022a4000802017f */
[----:B--2---:R-:W-:Y:S05]  /*8dc0*/  @!P1 NANOSLEEP.SYNCS 0x989680 ;  /* 0x009896800000995d */ /* 0x004fea0003900000 */
[----:B------:R-:W2:Y:S02]  /*8dd0*/  @!P1 SYNCS.PHASECHK.TRANS64 P1, [R11+URZ+0x30c28], R12 ;  /* 0x030c280c0b0095a7 */ /* 0x000ea4000802007f */
[----:B--2---:R-:W-:Y:S05]  /*8de0*/  @!P1 BRA `(.L_x_294) ;  /* 0xfffffffc00f09947 */ /* 0x004fea000383ffff */
[----:B------:R-:W-:Y:S05]  /*8df0*/  BRA `(.L_x_314) ;  /* 0xfffffff4005c7947 */ /* 0x000fea000383ffff */
.L_x_296:
[----:B----4-:R4:W1:Y:S02]  /*8e00*/  SYNCS.PHASECHK.TRANS64.TRYWAIT P0, [R13+URZ+0x30c40], R2 ;  /* 0x030c40020d0075a7 */ /* 0x010864000800017f */
[----:B-1----:R-:W-:Y:S05]  /*8e10*/  @!P0 NANOSLEEP.SYNCS 0x989680 ;  /* 0x009896800000895d */ /* 0x002fea0003900000 */
[----:B------:R-:W1:Y:S02]  /*8e20*/  @!P0 SYNCS.PHASECHK.TRANS64 P0, [R13+URZ+0x30c40], R2 ;  /* 0x030c40020d0085a7 */ /* 0x000e64000800007f */
[----:B-1----:R-:W-:Y:S05]  /*8e30*/  @!P0 BRA `(.L_x_296) ;  /* 0xfffffffc00f08947 */ /* 0x002fea000383ffff */
[----:B------:R-:W-:Y:S05]  /*8e40*/  BRA `(.L_x_315) ;  /* 0xfffffff400c87947 */ /* 0x000fea000383ffff */
.L_x_298:
[----:B------:R-:W-:Y:S01]  /*8e50*/  BSSY B0, `(.L_x_316) ;  /* 0x0000006000007945 */ /* 0x000fe20003800000 */
[----:B------:R-:W-:-:S07]  /*8e60*/  MOV R15, 0xffffffff ;  /* 0xffffffff000f7802 */ /* 0x000fce0000000f00 */
[----:B------:R-:W-:Y:S05]  /*8e70*/  WARPSYNC.COLLECTIVE R15, `(.L_x_317) ;  /* 0x000000000f0c7348 */ /* 0x000fea0003c00000 */
[----:B------:R-:W-:Y:S02]  /*8e80*/  ELECT P6, UR62, PT ;  /* 0x00000000003e782f */ /* 0x000fe400038c0000 */
[----:B------:R-:W-:Y:S01]  /*8e90*/  MOV R14, UR62 ;  /* 0x0000003e000e7c02 */ /* 0x000fe20008000f00 */
[----:B------:R-:W-:Y:S10]  /*8ea0*/  ENDCOLLECTIVE ;  /* 0x000000000000791b */ /* 0x000ff40003800000 */
.L_x_317:
[----:B------:R-:W-:Y:S05]  /*8eb0*/  BSYNC B0 ;  /* 0x0000000000007941 */ /* 0x000fea0003800000 */
.L_x_316:
[----:B------:R-:W-:Y:S01]  /*8ec0*/  PLOP3.LUT P0, PT, P6, PT, PT, 0x80, 0x0 ;  /* 0x000000000000781c */ /* 0x000fe2000370f070 */
[----:B------:R-:W-:-:S12]  /*8ed0*/  BRA `(.L_x_318) ;  /* 0xfffffff800547947 */ /* 0x000fd8000383ffff */
.L_x_300:
[----:B-1----:R1:W2:Y:S02]  /*8ee0*/  SYNCS.PHASECHK.TRANS64.TRYWAIT P1, [R6+URZ], R5 ;  /* 0x00000005060075a7 */ /* 0x0022a4000802017f */
[----:B--2---:R-:W-:Y:S05]  /*8ef0*/  @!P1 NANOSLEEP.SYNCS 0x989680 ;  /* 0x009896800000995d */ /* 0x004fea0003900000 */
[----:B------:R-:W2:Y:S02]  /*8f00*/  @!P1 SYNCS.PHASECHK.TRANS64 P1, [R6+URZ], R5 ;  /* 0x00000005060095a7 */ /* 0x000ea4000802007f */
[----:B--2---:R-:W-:Y:S05]  /*8f10*/  @!P1 BRA `(.L_x_300) ;  /* 0xfffffffc00f09947 */ /* 0x004fea000383ffff */
[----:B------:R-:W-:Y:S05]  /*8f20*/  BRA `(.L_x_319) ;  /* 0xfffffff800907947 */ /* 0x000fea000383ffff */
.L_x_301:
[----:B--2---:R2:W3:Y:S02]  /*8f30*/  SYNCS.PHASECHK.TRANS64.TRYWAIT P1, [R3+URZ], R2 ;  /* 0x00000002030075a7 */ /* 0x0044e4000802017f */
[----:B---3--:R-:W-:Y:S05]  /*8f40*/  @!P1 NANOSLEEP.SYNCS 0x989680 ;  /* 0x009896800000995d */ /* 0x008fea0003900000 */
[----:B------:R-:W3:Y:S02]  /*8f50*/  @!P1 SYNCS.PHASECHK.TRANS64 P1, [R3+URZ], R2 ;  /* 0x00000002030095a7 */ /* 0x000ee4000802007f */
[----:B---3--:R-:W-:Y:S05]  /*8f60*/  @!P1 BRA `(.L_x_301) ;  /* 0xfffffffc00f09947 */ /* 0x008fea000383ffff */
[----:B------:R-:W-:Y:S05]  /*8f70*/  BRA `(.L_x_320) ;  /* 0xfffffff800847947 */ /* 0x000fea000383ffff */
.L_x_303:
[----:B--2---:R2:W3:Y:S02]  /*8f80*/  SYNCS.PHASECHK.TRANS64.TRYWAIT P0, [R0+URZ], R5 ;  /* 0x00000005000075a7 */ /* 0x0044e4000800017f */
[----:B---3--:R-:W-:Y:S05]  /*8f90*/  @!P0 NANOSLEEP.SYNCS 0x989680 ;  /* 0x009896800000895d */ /* 0x008fea0003900000 */
[----:B------:R-:W3:Y:S02]  /*8fa0*/  @!P0 SYNCS.PHASECHK.TRANS64 P0, [R0+URZ], R5 ;  /* 0x00000005000085a7 */ /* 0x000ee4000800007f */
[----:B---3--:R-:W-:Y:S05]  /*8fb0*/  @!P0 BRA `(.L_x_303) ;  /* 0xfffffffc00f08947 */ /* 0x008fea000383ffff */
[----:B------:R-:W-:Y:S05]  /*8fc0*/  BRA `(.L_x_321) ;  /* 0xfffffff800887947 */ /* 0x000fea000383ffff */
.L_x_322:
        /* <DEDUP_REMOVED lines=11> */
.L_x_7376:


//--------------------- .text._ZN7cutlass13device_kernelIN5flash11enable_sm90INS1_16FlashAttnBwdSm90INS1_25CollectiveMainloopBwdSm90ILi2ELi2ELi2EN4cute5tupleIJNS5_1CILi1EEES8_S8_EEENS6_IJNS7_ILi128EEESA_NS7_ILi64EEEEEENS_6half_tEfNS_4arch4Sm90ELb0ELb0ELb1ELb0ELb1ELb1ELb0ELb0ELi2ELi1ELi2ELi2ELb0EEENS1_24CollectiveEpilogueBwdGQAISC_fSF_Li256ELb0ELb1EEENS1_19SingleTileSchedulerILb0ELb0ELb0ELi128EEEEEEEEEvNT_6ParamsE --------------------------
	.section	.text._ZN7cutlass13device_kernelIN5flash11enable_sm90INS1_16FlashAttnBwdSm90INS1_25CollectiveMainloopBwdSm90ILi2ELi2ELi2EN4cute5tupleIJNS5_1CILi1EEES8_S8_EEENS6_IJNS7_ILi128EEESA_NS7_ILi64EEEEEENS_6half_tEfNS_4arch4Sm90ELb0ELb0ELb1ELb0ELb1ELb1ELb0ELb0ELi2ELi1ELi2ELi2ELb0EEENS1_24CollectiveEpilogueBwdGQAISC_fSF_Li256ELb0ELb1EEENS1_19SingleTileSchedulerILb0ELb0ELb0ELi128EEEEEEEEEvNT_6ParamsE,"ax",@progbits
	.align	128
.text._ZN7cutlass13device_kernelIN5flash11enable_sm90INS1_16FlashAttnBwdSm90INS1_25CollectiveMainloopBwdSm90ILi2ELi2ELi2EN4cute5tupleIJNS5_1CILi1EEES8_S8_EEENS6_IJNS7_ILi128EEESA_NS7_ILi64EEEEEENS_6half_tEfNS_4arch4Sm90ELb0ELb0ELb1ELb0ELb1ELb1ELb0ELb0ELi2ELi1ELi2ELi2ELb0EEENS1_24CollectiveEpilogueBwdGQAISC_fSF_Li256ELb0ELb1EEENS1_19SingleTileSchedulerILb0ELb0ELb0ELi128EEEEEEEEEvNT_6ParamsE:
        .type           _ZN7cutlass13device_kernelIN5flash11enable_sm90INS1_16FlashAttnBwdSm90INS1_25CollectiveMainloopBwdSm90ILi2ELi2ELi2EN4cute5tupleIJNS5_1CILi1EEES8_S8_EEENS6_IJNS7_ILi128EEESA_NS7_ILi64EEEEEENS_6half_tEfNS_4arch4Sm90ELb0ELb0ELb1ELb0ELb1ELb1ELb0ELb0ELi2ELi1ELi2ELi2ELb0EEENS1_24CollectiveEpilogueBwdGQAISC_fSF_Li256ELb0ELb1EEENS1_19SingleTileSchedulerILb0ELb0ELb0ELi128EEEEEEEEEvNT_6ParamsE,@function
        .size           _ZN7cutlass13device_kernelIN5flash11enable_sm90INS1_16FlashAttnBwdSm90INS1_25CollectiveMainloopBwdSm90ILi2ELi2ELi2EN4cute5tupleIJNS5_1CILi1EEES8_S8_EEENS6_IJNS7_ILi128EEESA_NS7_ILi64EEEEEENS_6half_tEfNS_4arch4Sm90ELb0ELb0ELb1ELb0ELb1ELb1ELb0ELb0ELi2ELi1ELi2ELi2ELb0EEENS1_24CollectiveEpilogueBwdGQAISC_fSF_Li256ELb0ELb1EEENS1_19SingleTileSchedulerILb0ELb0ELb0ELi128EEEEEEEEEvNT_6ParamsE,(.L_x_7377 - _ZN7cutlass13device_kernelIN5flash11enable_sm90INS1_16FlashAttnBwdSm90INS1_25CollectiveMainloopBwdSm90ILi2ELi2ELi2EN4cute5tupleIJNS5_1CILi1EEES8_S8_EEENS6_IJNS7_ILi128EEESA_NS7_ILi64EEEEEENS_6half_tEfNS_4arch4Sm90ELb0ELb0ELb1ELb0ELb1ELb1ELb0ELb0ELi2ELi1ELi2ELi2ELb0EEENS1_24CollectiveEpilogueBwdGQAISC_fSF_Li256ELb0ELb1EEENS1_19SingleTileSchedulerILb0ELb0ELb0ELi128EEEEEEEEEvNT_6ParamsE)
        .other          _ZN7cutlass13device_kernelIN5flash11enable_sm90INS1_16FlashAttnBwdSm90INS1_25CollectiveMainloopBwdSm90ILi2ELi2ELi2EN4cute5tupleIJNS5_1CILi1EEES8_S8_EEENS6_IJNS7_ILi128EEESA_NS7_ILi64EEEEEENS_6half_tEfNS_4arch4Sm90ELb0ELb0ELb1ELb0ELb1ELb1ELb0ELb0ELi2ELi1ELi2ELi2ELb0EEENS1_24CollectiveEpilogueBwdGQAISC_fSF_Li256ELb0ELb1EEENS1_19SingleTileSchedulerILb0ELb0ELb0ELi128EEEEEEEEEvNT_6ParamsE,@"STO_CUDA_ENTRY STV_DEFAULT"
_ZN7cutlass13device_kernelIN5flash11enable_sm90INS1_16FlashAttnBwdSm90INS1_25CollectiveMainloopBwdSm90ILi2ELi2ELi2EN4cute5tupleIJNS5_1CILi1EEES8_S8_EEENS6_IJNS7_ILi128EEESA_NS7_ILi64EEEEEENS_6half_tEfNS_4arch4Sm90ELb0ELb0ELb1ELb0ELb1ELb1ELb0ELb0ELi2ELi1ELi2ELi2ELb0EEENS1_24CollectiveEpilogueBwdGQAISC_fSF_Li256ELb0ELb1EEENS1_19SingleTileSchedulerILb0ELb0ELb0ELi128EEEEEEEEEvNT_6ParamsE:
        /* <DEDUP_REMOVED lines=23> */
.L_x_324:
[----:B------:R-:W-:Y:S05]  /*0170*/  BSYNC B0 ;  /* 0x0000000000007941 */ /* 0x000fea0003800000 */
.L_x_323:
        /* <DEDUP_REMOVED lines=34> */
.L_x_325:
        /* <DEDUP_REMOVED lines=22> */
.L_x_326:
[----:B---3--:R-:W-:Y:S01]  /*0500*/  ISETP.NE.AND P0, PT, R2, RZ, PT ;  /* 0x000000ff0200720c */ /* 0x008fe20003f05270 */
[----:B------:R-:W-:Y:S01]  /*0510*/  IMAD.MOV.U32 R16, RZ, RZ, 0x1 ;  /* 0x00000001ff107424 */ /* 0x000fe200078e00ff */
[----:B------:R-:W-:Y:S01]  /*0520*/  NOP ;  /* 0x0000000000007918 */ /* 0x000fe20000000000 */
[----:B------:R-:W-:Y:S01]  /*0530*/  ULDC.64 UR36, c[0x0][0x208] ;  /* 0x0000820000247ab9 */ /* 0x000fe20000000a00 */
[----:B------:R-:W-:Y:S02]  /*0540*/  BSSY B6, `(.L_x_327) ;  /* 0x0000915000067945 */ /* 0x000fe40003800000 */
[----:B------:R-:W-:Y:S01]  /*0550*/  SEL R16, R16, 0x2, !P0 ;  /* 0x0000000210107807 */ /* 0x000fe20004000000 */
[----:B-12-4-:R-:W-:Y:S06]  /*0560*/  BAR.SYNC.DEFER_BLOCKING 0x0 ;  /* 0x0000000000007b1d */ /* 0x016fec0000010000 */
[----:B------:R-:W-:Y:S05]  /*0570*/  @!P0 BRA `(.L_x_328) ;  /* 0x0000006400348947 */ /* 0x000fea0003800000 */
.L_x_329:
        /* <DEDUP_REMOVED lines=35> */
.L_x_332:
        /* <DEDUP_REMOVED lines=15> */
.L_x_331:
        /* <DEDUP_REMOVED lines=22> */
.L_x_334:
        /* <DEDUP_REMOVED lines=15> */
.L_x_333:
[----:B------:R-:W-:Y:S01]  /*0af0*/  SHF.R.S32.HI R3, RZ, 0x1f, R18 ;  /* 0x0000001fff037819 */ /* 0x000fe20000011412 */
[----:B------:R-:W-:-:S03]  /*0b00*/  UMOV UR4, 0xffffffff ;  /* 0xffffffff00047882 */ /* 0x000fc60000000000 */
[----:B------:R-:W-:-:S04]  /*0b10*/  LEA.HI R0, R3, R18, RZ, 0x7 ;  /* 0x0000001203007211 */ /* 0x000fc800078f38ff */
[----:B------:R-:W-:Y:S01]  /*0b20*/  SHF.R.S32.HI R13, RZ, 0x7, R0 ;  /* 0x00000007ff0d7819 */ /* 0x000fe20000011400 */
[----:B------:R-:W-:Y:S06]  /*0b30*/  BRA.DIV UR4, `(.L_x_335) ;  /* 0x0000008a04dc7947 */ /* 0x000fec000b800000 */
[----:B------:R1:W2:Y:S02]  /*0b40*/  SHFL.IDX PT, R14, R13, RZ, 0x1f ;  /* 0x00001fff0d0e7589 */ /* 0x0002a400000e0000 */
.L_x_432:
        /* <DEDUP_REMOVED lines=9> */
.L_x_336:
        /* <DEDUP_REMOVED lines=43> */
[CC--:B--2---:R-:W-:Y:S01]  /*0e90*/  LEA.HI R7, R3.reuse, R18.reuse, RZ, 0x2 ;  /* 0x0000001203077211 */ /* 0x0c4fe200078f10ff */
[----:B------:R-:W3:Y:S01]  /*0ea0*/  LDC R25, c[0x0][0x290] ;  /* 0x0000a400ff197b82 */ /* 0x000ee20000000800 */
[----:B------:R-:W-:Y:S02]  /*0eb0*/  LEA.HI R12, R3, R18, RZ, 0x3 ;  /* 0x00000012030c7211 */ /* 0x000fe400078f18ff */
[----:B------:R-:W-:Y:S02]  /*0ec0*/  CS2R R198, SRZ ;  /* 0x0000000000c67805 */ /* 0x000fe4000001ff00 */
[----:B------:R-:W-:-:S02]  /*0ed0*/  LOP3.LUT R3, R6, 0xffffffe0, RZ, 0xc0, !PT ;  /* 0xffffffe006037812 */ /* 0x000fc400078ec0ff */
[----:B------:R-:W-:Y:S02]  /*0ee0*/  CS2R R196, SRZ ;  /* 0x0000000000c47805 */ /* 0x000fe4000001ff00 */
[----:B------:R-:W-:Y:S02]  /*0ef0*/  SHF.R.S32.HI R6, RZ, 0x5, R6 ;  /* 0x00000005ff067819 */ /* 0x000fe40000011406 */
[----:B------:R-:W-:Y:S02]  /*0f00*/  CS2R R194, SRZ ;  /* 0x0000000000c27805 */ /* 0x000fe4000001ff00 */
[----:B------:R-:W-:Y:S02]  /*0f10*/  IADD3 R14, R14, 0x7f, RZ ;  /* 0x0000007f0e0e7810 */ /* 0x000fe40007ffe0ff */
[----:B------:R-:W-:Y:S02]  /*0f20*/  CS2R R192, SRZ ;  /* 0x0000000000c07805 */ /* 0x000fe4000001ff00 */
[----:B------:R-:W-:Y:S01]  /*0f30*/  SHF.R.S32.HI R9, RZ, 0x4, R8 ;  /* 0x00000004ff097819 */ /* 0x000fe20000011408 */
[----:B------:R-:W-:Y:S01]  /*0f40*/  IMAD.SHL.U32 R6, R6, 0x10, RZ ;  /* 0x0000001006067824 */ /* 0x000fe200078e00ff */
[----:B------:R-:W-:-:S02]  /*0f50*/  LOP3.LUT R7, R7, 0xfffffffc, RZ, 0xc0, !PT ;  /* 0xfffffffc07077812 */ /* 0x000fc400078ec0ff */
[----:B------:R-:W-:Y:S02]  /*0f60*/  CS2R R190, SRZ ;  /* 0x0000000000be7805 */ /* 0x000fe4000001ff00 */
[----:B------:R-:W-:Y:S02]  /*0f70*/  SHF.R.S32.HI R15, RZ, 0x1f, R14 ;  /* 0x0000001fff0f7819 */ /* 0x000fe4000001140e */
[----:B------:R-:W-:Y:S02]  /*0f80*/  CS2R R188, SRZ ;  /* 0x0000000000bc7805 */ /* 0x000fe4000001ff00 */
[----:B------:R-:W-:Y:S01]  /*0f90*/  LOP3.LUT R5, R5, 0x1c0, RZ, 0xc0, !PT ;  /* 0x000001c005057812 */ /* 0x000fe200078ec0ff */
[----:B------:R-:W-:Y:S01]  /*0fa0*/  IMAD.IADD R10, R18, 0x1, -R7 ;  /* 0x00000001120a7824 */ /* 0x000fe200078e0a07 */
[----:B------:R-:W-:Y:S02]  /*0fb0*/  LEA.HI R8, R8, R9, RZ, 0x1 ;  /* 0x0000000908087211 */ /* 0x000fe400078f08ff */
[----:B------:R-:W-:-:S02]  /*0fc0*/  CS2R R186, SRZ ;  /* 0x0000000000ba7805 */ /* 0x000fc4000001ff00 */
[----:B------:R-:W-:Y:S02]  /*0fd0*/  IADD3 R3, R18, -R3, RZ ;  /* 0x8000000312037210 */ /* 0x000fe40007ffe0ff */
[----:B------:R-:W-:Y:S02]  /*0fe0*/  CS2R R184, SRZ ;  /* 0x0000000000b87805 */ /* 0x000fe4000001ff00 */
[----:B------:R-:W-:Y:S02]  /*0ff0*/  LEA.HI R23, R15, R14, RZ, 0x7 ;  /* 0x0000000e0f177211 */ /* 0x000fe400078f38ff */
[----:B------:R-:W-:Y:S02]  /*1000*/  CS2R R182, SRZ ;  /* 0x0000000000b67805 */ /* 0x000fe4000001ff00 */
[----:B------:R-:W-:Y:S02]  /*1010*/  LOP3.LUT R15, R5, 0x30, R6, 0xf8, !PT ;  /* 0x00000030050f7812 */ /* 0x000fe400078ef806 */
[----:B------:R-:W-:-:S02]  /*1020*/  CS2R R180, SRZ ;  /* 0x0000000000b47805 */ /* 0x000fc4000001ff00 */
[----:B------:R-:W-:Y:S02]  /*1030*/  LOP3.LUT R8, R8, 0x7ffffe, RZ, 0xc0, !PT ;  /* 0x007ffffe08087812 */ /* 0x000fe400078ec0ff */
[----:B------:R-:W-:Y:S02]  /*1040*/  CS2R R178, SRZ ;  /* 0x0000000000b27805 */ /* 0x000fe4000001ff00 */
[----:B------:R-:W-:Y:S02]  /*1050*/  LEA.HI R7, R13, R13, RZ, 0x1 ;  /* 0x0000000d0d077211 */ /* 0x000fe400078f08ff */
[----:B------:R-:W-:Y:S02]  /*1060*/  CS2R R176, SRZ ;  /* 0x0000000000b07805 */ /* 0x000fe4000001ff00 */
[----:B------:R-:W-:Y:S01]  /*1070*/  SHF.R.S32.HI R6, RZ, 0x1f, R3 ;  /* 0x0000001fff067819 */ /* 0x000fe20000011403 */
[----:B------:R-:W-:Y:S01]  /*1080*/  IMAD.IADD R14, R9, 0x1, -R8 ;  /* 0x00000001090e7824 */ /* 0x000fe200078e0a08 */
[----:B------:R-:W-:Y:S01]  /*1090*/  LOP3.LUT R15, R15, 0x8, R12, 0xf8, !PT ;  /* 0x000000080f0f7812 */ /* 0x000fe200078ef80c */
[----:B---3--:R-:W-:Y:S01]  /*10a0*/  IMAD R20, R20, -0x80, R25 ;  /* 0xffffff8014147824 */ /* 0x008fe200078e0219 */
[----:B------:R-:W-:-:S02]  /*10b0*/  LOP3.LUT R12, R7, 0xfffffffe, RZ, 0xc0, !PT ;  /* 0xfffffffe070c7812 */ /* 0x000fc400078ec0ff */
[----:B------:R-:W-:Y:S02]  /*10c0*/  CS2R R174, SRZ ;  /* 0x0000000000ae7805 */ /* 0x000fe4000001ff00 */
[CC--:B------:R-:W-:Y:S02]  /*10d0*/  LEA.HI R7, R6.reuse, R3.reuse, RZ, 0x3 ;  /* 0x0000000306077211 */ /* 0x0c0fe400078f18ff */
[----:B------:R-:W-:Y:S02]  /*10e0*/  CS2R R172, SRZ ;  /* 0x0000000000ac7805 */ /* 0x000fe4000001ff00 */
[----:B------:R-:W-:Y:S01]  /*10f0*/  LEA.HI R8, R6, R3, RZ, 0x2 ;  /* 0x0000000306087211 */ /* 0x000fe200078f10ff */
[----:B------:R-:W-:Y:S01]  /*1100*/  IMAD.IADD R21, R13, 0x1, -R12 ;  /* 0x000000010d157824 */ /* 0x000fe200078e0a0c */
[----:B------:R-:W-:Y:S02]  /*1110*/  SHF.R.S32.HI R3, RZ, 0x1f, R4 ;  /* 0x0000001fff037819 */ /* 0x000fe40000011404 */
[----:B------:R-:W-:-:S02]  /*1120*/  CS2R R170, SRZ ;  /* 0x0000000000aa7805 */ /* 0x000fc4000001ff00 */
[----:B------:R-:W-:Y:S02]  /*1130*/  SHF.R.U32.HI R12, RZ, 0x3, R5 ;  /* 0x00000003ff0c7819 */ /* 0x000fe40000011605 */
[----:B------:R-:W-:Y:S02]  /*1140*/  CS2R R168, SRZ ;  /* 0x0000000000a87805 */ /* 0x000fe4000001ff00 */
[----:B------:R-:W-:Y:S02]  /*1150*/  LEA.HI R5, R3, R4, RZ, 0x2 ;  /* 0x0000000403057211 */ /* 0x000fe400078f10ff */
[----:B------:R-:W-:Y:S02]  /*1160*/  CS2R R166, SRZ ;  /* 0x0000000000a67805 */ /* 0x000fe4000001ff00 */
[----:B------:R-:W-:Y:S02]  /*1170*/  LEA R14, R13, R14, 0x4 ;  /* 0x0000000e0d0e7211 */ /* 0x000fe400078e20ff */
[----:B------:R-:W-:-:S02]  /*1180*/  CS2R R164, SRZ ;  /* 0x0000000000a47805 */ /* 0x000fc4000001ff00 */
[----:B------:R-:W-:Y:S02]  /*1190*/  LOP3.LUT R9, R5, 0x7ffffffc, RZ, 0xc0, !PT ;  /* 0x7ffffffc05097812 */ /* 0x000fe400078ec0ff */
[----:B------:R-:W-:Y:S02]  /*11a0*/  CS2R R162, SRZ ;  /* 0x0000000000a27805 */ /* 0x000fe4000001ff00 */
[----:B------:R-:W-:Y:S02]  /*11b0*/  SHF.R.S32.HI R6, RZ, 0x3, R7 ;  /* 0x00000003ff067819 */ /* 0x000fe40000011407 */
[----:B------:R-:W-:Y:S02]  /*11c0*/  CS2R R160, SRZ ;  /* 0x0000000000a07805 */ /* 0x000fe4000001ff00 */
[----:B------:R-:W-:Y:S01]  /*11d0*/  LOP3.LUT R15, R15, R12, RZ, 0x3c, !PT ;  /* 0x0000000c0f0f7212 */ /* 0x000fe200078e3cff */
[----:B------:R-:W-:Y:S01]  /*11e0*/  IMAD.IADD R9, R4, 0x1, -R9 ;  /* 0x0000000104097824 */ /* 0x000fe200078e0a09 */
[----:B------:R-:W-:-:S02]  /*11f0*/  SHF.R.S32.HI R7, RZ, 0x1f, R7 ;  /* 0x0000001fff077819 */ /* 0x000fc40000011407 */
[----:B------:R-:W-:Y:S02]  /*1200*/  CS2R R158, SRZ ;  /* 0x00000000009e7805 */ /* 0x000fe4000001ff00 */
[----:B-1----:R-:W-:Y:S01]  /*1210*/  LEA.HI R13, R3, R4, RZ, 0x5 ;  /* 0x00000004030d7211 */ /* 0x002fe200078f28ff */
[----:B------:R-:W-:Y:S01]  /*1220*/  IMAD.U32 R4, R14, 0x200, R15 ;  /* 0x000002000e047824 */ /* 0x000fe200078e000f */
[----:B------:R-:W-:Y:S02]  /*1230*/  LEA.HI R12, R7, R6, RZ, 0x4 ;  /* 0x00000006070c7211 */ /* 0x000fe400078f20ff */
[----:B------:R-:W-:Y:S02]  /*1240*/  CS2R R156, SRZ ;  /* 0x00000000009c7805 */ /* 0x000fe4000001ff00 */
[----:B------:R-:W-:Y:S02]  /*1250*/  SHF.R.S32.HI R7, RZ, 0x2, R8 ;  /* 0x00000002ff077819 */ /* 0x000fe40000011408 */
[----:B------:R-:W-:Y:S01]  /*1260*/  CS2R R154, SRZ ;  /* 0x00000000009a7805 */ /* 0x000fe2000001ff00 */
[----:B------:R1:W-:Y:S01]  /*1270*/  STL [R1+0x4], R4 ;  /* 0x0000040401007387 */ /* 0x0003e20000100800 */
[----:B------:R-:W-:-:S02]  /*1280*/  LOP3.LUT R3, R12, 0x1ffffff0, RZ, 0xc0, !PT ;  /* 0x1ffffff00c037812 */ /* 0x000fc400078ec0ff */
[----:B------:R-:W-:Y:S02]  /*1290*/  CS2R R152, SRZ ;  /* 0x0000000000987805 */ /* 0x000fe4000001ff00 */
[----:B------:R-:W-:Y:S01]  /*12a0*/  LEA.HI R8, R8, R7, RZ, 0x1 ;  /* 0x0000000708087211 */ /* 0x000fe200078f08ff */
[C---:B------:R-:W-:Y:S01]  /*12b0*/  VIADD R12, R7.reuse, 0x10 ;  /* 0x00000010070c7836 */ /* 0x040fe20000000000 */
[----:B------:R-:W-:Y:S02]  /*12c0*/  IADD3 R15, R7, 0x18, RZ ;  /* 0x00000018070f7810 */ /* 0x000fe40007ffe0ff */
[----:B------:R-:W-:Y:S02]  /*12d0*/  CS2R R150, SRZ ;  /* 0x0000000000967805 */ /* 0x000fe4000001ff00 */
[----:B------:R-:W-:Y:S02]  /*12e0*/  LOP3.LUT R8, R8, 0xfffffffe, RZ, 0xc0, !PT ;  /* 0xfffffffe08087812 */ /* 0x000fe400078ec0ff */
[----:B------:R-:W-:-:S02]  /*12f0*/  CS2R R148, SRZ ;  /* 0x0000000000947805 */ /* 0x000fc4000001ff00 */
[----:B------:R-:W-:Y:S01]  /*1300*/  IADD3 R3, R6, -R3, RZ ;  /* 0x8000000306037210 */ /* 0x000fe20007ffe0ff */
[C---:B-1----:R-:W-:Y:S01]  /*1310*/  VIADD R4, R7.reuse, 0x8 ;  /* 0x0000000807047836 */ /* 0x042fe20000000000 */
[----:B------:R-:W-:Y:S01]  /*1320*/  LEA.HI R14, R12, R12, RZ, 0x1 ;  /* 0x0000000c0c0e7211 */ /* 0x000fe200078f08ff */
[----:B------:R-:W-:Y:S01]  /*1330*/  IMAD.IADD R8, R7, 0x1, -R8 ;  /* 0x0000000107087824 */ /* 0x000fe200078e0a08 */
[----:B------:R-:W-:Y:S02]  /*1340*/  LEA.HI R17, R15, R15, RZ, 0x1 ;  /* 0x0000000f0f117211 */ /* 0x000fe400078f08ff */
[----:B------:R-:W-:Y:S02]  /*1350*/  CS2R R146, SRZ ;  /* 0x0000000000927805 */ /* 0x000fe4000001ff00 */
[----:B------:R-:W-:Y:S01]  /*1360*/  LEA.HI R6, R4, R4, RZ, 0x1 ;  /* 0x0000000404067211 */ /* 0x000fe200078f08ff */
[----:B------:R-:W-:Y:S01]  /*1370*/  IMAD R3, R3, 0x8, R8 ;  /* 0x0000000803037824 */ /* 0x000fe200078e0208 */
[----:B------:R-:W-:-:S02]  /*1380*/  SHF.R.S32.HI R19, RZ, 0x5, R13 ;  /* 0x00000005ff137819 */ /* 0x000fc4000001140d */
[----:B------:R-:W-:Y:S02]  /*1390*/  CS2R R144, SRZ ;  /* 0x0000000000907805 */ /* 0x000fe4000001ff00 */
[----:B------:R-:W-:Y:S02]  /*13a0*/  LOP3.LUT R7, R6, 0xfffffffe, RZ, 0xc0, !PT ;  /* 0xfffffffe06077812 */ /* 0x000fe400078ec0ff */
[----:B------:R-:W-:Y:S02]  /*13b0*/  CS2R R142, SRZ ;  /* 0x00000000008e7805 */ /* 0x000fe4000001ff00 */
[----:B------:R-:W-:Y:S01]  /*13c0*/  LOP3.LUT R13, R14, 0xfffffffe, RZ, 0xc0, !PT ;  /* 0xfffffffe0e0d7812 */ /* 0x000fe200078ec0ff */
[----:B------:R-:W-:Y:S01]  /*13d0*/  IMAD R22, R19, -0x10, R20 ;  /* 0xfffffff013167824 */ /* 0x000fe200078e0214 */
[----:B------:R-:W-:Y:S01]  /*13e0*/  LOP3.LUT R18, R17, 0xfffffffe, RZ, 0xc0, !PT ;  /* 0xfffffffe11127812 */ /* 0x000fe200078ec0ff */
[----:B------:R-:W-:Y:S01]  /*13f0*/  IMAD.IADD R7, R4, 0x1, -R7 ;  /* 0x0000000104077824 */ /* 0x000fe200078e0a07 */
[----:B------:R-:W-:Y:S01]  /*1400*/  IADD3 R12, R12, -R13, RZ ;  /* 0x8000000d0c0c7210 */ /* 0x000fe20007ffe0ff */
[----:B------:R1:W-:Y:S01]  /*1410*/  STL [R1+0x14], R3 ;  /* 0x0000140301007387 */ /* 0x0003e20000100800 */
[----:B------:R-:W-:Y:S01]  /*1420*/  SHF.R.S32.HI R4, RZ, 0x1, R6 ;  /* 0x00000001ff047819 */ /* 0x000fe20000011406 */
        /* <DEDUP_REMOVED lines=8> */
[----:B------:R-:W-:Y:S02]  /*14b0*/  SHF.R.S32.HI R17, RZ, 0x1f, R17 ;  /* 0x0000001fff117819 */ /* 0x000fe40000011411 */
[----:B------:R-:W-:Y:S02]  /*14c0*/  LEA.HI R13, R13, R4, RZ, 0x4 ;  /* 0x000000040d0d7211 */ /* 0x000fe400078f20ff */
[----:B------:R-:W-:Y:S02]  /*14d0*/  LEA.HI R15, R15, R6, RZ, 0x4 ;  /* 0x000000060f0f7211 */ /* 0x000fe400078f20ff */
[----:B------:R-:W-:Y:S02]  /*14e0*/  LEA.HI R17, R17, R14, RZ, 0x4 ;  /* 0x0000000e11117211 */ /* 0x000fe400078f20ff */
[----:B------:R-:W-:Y:S02]  /*14f0*/  LOP3.LUT R13, R13, 0x1ffffff0, RZ, 0xc0, !PT ;  /* 0x1ffffff00d0d7812 */ /* 0x000fe400078ec0ff */
[----:B------:R-:W-:-:S02]  /*1500*/  LOP3.LUT R15, R15, 0x1ffffff0, RZ, 0xc0, !PT ;  /* 0x1ffffff00f0f7812 */ /* 0x000fc400078ec0ff */
[----:B------:R-:W-:Y:S01]  /*1510*/  LOP3.LUT R17, R17, 0x1ffffff0, RZ, 0xc0, !PT ;  /* 0x1ffffff011117812 */ /* 0x000fe200078ec0ff */
[----:B------:R-:W-:Y:S01]  /*1520*/  IMAD.IADD R4, R4, 0x1, -R13 ;  /* 0x0000000104047824 */ /* 0x000fe200078e0a0d */
[----:B------:R-:W-:Y:S02]  /*1530*/  IADD3 R15, R6, -R15, RZ ;  /* 0x8000000f060f7210 */ /* 0x000fe40007ffe0ff */
[----:B------:R-:W-:Y:S01]  /*1540*/  SHF.R.S32.HI R19, RZ, 0x2, R5 ;  /* 0x00000002ff137819 */ /* 0x000fe20000011405 */
[----:B------:R-:W-:Y:S01]  /*1550*/  IMAD.IADD R17, R14, 0x1, -R17 ;  /* 0x000000010e117824 */ /* 0x000fe200078e0a11 */
[----:B------:R-:W-:Y:S02]  /*1560*/  SHF.R.S32.HI R20, RZ, 0x1f, R5 ;  /* 0x0000001fff147819 */ /* 0x000fe40000011405 */
[----:B------:R-:W-:Y:S01]  /*1570*/  LEA R5, R4, R7, 0x3 ;  /* 0x0000000704057211 */ /* 0x000fe200078e18ff */
[----:B------:R-:W-:Y:S01]  /*1580*/  IMAD R4, R15, 0x8, R12 ;  /* 0x000000080f047824 */ /* 0x000fe200078e020c */
[----:B------:R-:W-:Y:S01]  /*1590*/  LEA.HI R20, R20, R19, RZ, 0x3 ;  /* 0x0000001314147211 */ /* 0x000fe200078f18ff */
[----:B-1----:R-:W-:Y:S01]  /*15a0*/  IMAD R3, R17, 0x8, R18 ;  /* 0x0000000811037824 */ /* 0x002fe200078e0212 */
[----:B------:R-:W-:Y:S01]  /*15b0*/  LOP3.LUT R7, R16, 0x1, RZ, 0xfc, !PT ;  /* 0x0000000110077812 */ /* 0x000fe200078efcff */
[----:B------:R-:W-:Y:S01]  /*15c0*/  STL [R1+0x10], R5 ;  /* 0x0000100501007387 */ /* 0x000fe20000100800 */
[----:B------:R-:W-:-:S02]  /*15d0*/  LOP3.LUT R20, R20, 0xfffffff8, RZ, 0xc0, !PT ;  /* 0xfffffff814147812 */ /* 0x000fc400078ec0ff */
[----:B------:R-:W-:Y:S01]  /*15e0*/  MOV R6, RZ ;  /* 0x000000ff00067202 */ /* 0x000fe20000000f00 */
[----:B------:R1:W-:Y:S01]  /*15f0*/  STL [R1+0xc], R4 ;  /* 0x00000c0401007387 */ /* 0x0003e20000100800 */
[----:B------:R-:W-:-:S03]  /*1600*/  IADD3 R20, R22, R20, -R19 ;  /* 0x0000001416147210 */ /* 0x000fc60007ffe813 */
[----:B------:R2:W-:Y:S02]  /*1610*/  STL [R1+0x8], R3 ;  /* 0x0000080301007387 */ /* 0x0005e40000100800 */
[----:B------:R-:W-:Y:S01]  /*1620*/  IMAD R8, R21, -0x40, R20 ;  /* 0xffffffc015087824 */ /* 0x000fe200078e0214 */
[----:B-1----:R-:W-:Y:S02]  /*1630*/  CS2R R4, SRZ ;  /* 0x0000000000047805 */ /* 0x002fe4000001ff00 */
[----:B--2---:R-:W-:-:S05]  /*1640*/  SHF.R.S32.HI R3, RZ, 0x7, R23 ;  /* 0x00000007ff037819 */ /* 0x004fca0000011417 */
[----:B------:R1:W-:Y:S02]  /*1650*/  STL [R1], R3 ;  /* 0x0000000301007387 */ /* 0x0003e40000100800 */
.L_x_349:
[----:B------:R-:W-:-:S13]  /*1660*/  ISETP.NE.AND P0, PT, R7, 0x3, PT ;  /* 0x000000030700780c */ /* 0x000fda0003f05270 */
[----:B------:R-:W-:Y:S05]  /*1670*/  @!P0 BRA `(.L_x_339) ;  /* 0x0000000000048947 */ /* 0x000fea0003800000 */
[----:B------:R-:W-:Y:S01]  /*1680*/  BPT.TRAP 0x1 ;  /* 0x000000040000795c */ /* 0x000fe20000300000 */
.L_x_339:
[----:B------:R-:W-:Y:S01]  /*1690*/  IMAD R21, R4, 0x8, R2 ;  /* 0x0000000804157824 */ /* 0x000fe200078e0202 */
[----:B------:R-:W-:-:S04]  /*16a0*/  SHF.L.U32 R20, R5, 0x1f, RZ ;  /* 0x0000001f05147819 */ /* 0x000fc800000006ff */
[----:B------:R2:W3:Y:S01]  /*16b0*/  SYNCS.PHASECHK.TRANS64.TRYWAIT P1, [R21+URZ+0x30c10], R20 ;  /* 0x030c1014150075a7 */ /* 0x0004e2000802017f */
[----:B------:R-:W-:Y:S05]  /*16c0*/  @!P0 BRA `(.L_x_340) ;  /* 0x0000000000048947 */ /* 0x000fea0003800000 */
[----:B------:R-:W-:Y:S01]  /*16d0*/  BPT.TRAP 0x1 ;  /* 0x000000040000795c */ /* 0x000fe20000300000 */
.L_x_340:
[----:B-1----:R-:W-:-:S05]  /*16e0*/  VIADD R3, R2, 0x10000 ;  /* 0x0001000002037836 */ /* 0x002fca0000000000 */
[----:B------:R-:W-:-:S04]  /*16f0*/  SHF.R.U32.HI R3, RZ, 0x4, R3 ;  /* 0x00000004ff037819 */ /* 0x000fc80000011603 */
[----:B------:R-:W-:Y:S01]  /*1700*/  LOP3.LUT R3, R3, 0x3fff, RZ, 0xc0, !PT ;  /* 0x00003fff03037812 */ /* 0x000fe200078ec0ff */
[----:B---3--:R-:W-:Y:S06]  /*1710*/  @P1 BRA `(.L_x_341) ;  /* 0x0000000000081947 */ /* 0x008fec0003800000 */
[----:B------:R-:W1:Y:S02]  /*1720*/  SYNCS.PHASECHK.TRANS64.TRYWAIT P1, [R21+URZ+0x30c10], R20 ;  /* 0x030c1014150075a7 */ /* 0x000e64000802017f */
[----:B-1----:R-:W-:Y:S05]  /*1730*/  @!P1 BRA `(.L_x_342) ;  /* 0x00000080000c9947 */ /* 0x002fea0003800000 */
.L_x_341:
        /* <DEDUP_REMOVED lines=52> */
[----:B------:R-:W-:-:S04]  /*1a80*/  VIADD R14, R2, 0x20000 ;  /* 0x00020000020e7836 */ /* 0x000fc80000000000 */
[--C-:B------:R-:W-:Y:S01]  /*1a90*/  IMAD R12, R15, 0x4, R14.reuse ;  /* 0x000000040f0c7824 */ /* 0x100fe200078e020e */
[-C--:B------:R-:W-:Y:S01]  /*1aa0*/  LEA R23, R23, R14.reuse, 0x2 ;  /* 0x0000000e17177211 */ /* 0x080fe200078e10ff */
[----:B------:R-:W-:Y:S01]  /*1ab0*/  IMAD R15, R17, 0x4, R14 ;  /* 0x00000004110f7824 */ /* 0x000fe200078e020e */
[----:B------:R-:W-:Y:S01]  /*1ac0*/  LEA R14, R19, R14, 0x2 ;  /* 0x0000000e130e7211 */ /* 0x000fe200078e10ff */
[----:B------:R-:W-:Y:S02]  /*1ad0*/  WARPGROUP.DEPBAR.LE gsb0, 0x0 ;  /* 0x00008000000079c5 */ /* 0x000fe40000010000 */
[----:B------:R-:W2:Y:S04]  /*1ae0*/  LDS R202, [R202+0x20000] ;  /* 0x02000000caca7984 */ /* 0x000ea80000000800 */
[----:B------:R-:W3:Y:S04]  /*1af0*/  LDS R22, [R22+0x20000] ;  /* 0x0200000016167984 */ /* 0x000ee80000000800 */
[----:B------:R-:W4:Y:S04]  /*1b00*/  LDS R16, [R16+0x20000] ;  /* 0x0200000010107984 */ /* 0x000f280000000800 */
[----:B------:R-:W1:Y:S01]  /*1b10*/  LDS R13, [R13+0x20000] ;  /* 0x020000000d0d7984 */ /* 0x000e620000000800 */
[----:B------:R-:W-:Y:S05]  /*1b20*/  @!P0 BRA `(.L_x_343) ;  /* 0x0000000000048947 */ /* 0x000fea0003800000 */
[----:B------:R-:W-:Y:S01]  /*1b30*/  BPT.TRAP 0x1 ;  /* 0x000000040000795c */ /* 0x000fe20000300000 */
.L_x_343:
[----:B------:R1:W1:Y:S01]  /*1b40*/  SYNCS.PHASECHK.TRANS64.TRYWAIT P1, [R21+URZ+0x30c30], R20 ;  /* 0x030c3014150075a7 */ /* 0x000262000802017f */
[----:B------:R-:W-:Y:S05]  /*1b50*/  @!P0 BRA `(.L_x_344) ;  /* 0x0000000000048947 */ /* 0x000fea0003800000 */
[----:B------:R-:W-:Y:S01]  /*1b60*/  BPT.TRAP 0x1 ;  /* 0x000000040000795c */ /* 0x000fe20000300000 */
.L_x_344:
[----:B-1----:R-:W-:Y:S05]  /*1b70*/  @P1 BRA `(.L_x_345) ;  /* 0x0000000000081947 */ /* 0x002fea0003800000 */
[----:B------:R-:W1:Y:S02]  /*1b80*/  SYNCS.PHASECHK.TRANS64.TRYWAIT P1, [R21+URZ+0x30c30], R20 ;  /* 0x030c3014150075a7 */ /* 0x000e64000802017f */
[----:B-1----:R-:W-:Y:S05]  /*1b90*/  @!P1 BRA `(.L_x_346) ;  /* 0x0000007c00089947 */ /* 0x002fea0003800000 */
.L_x_345:
        /* <DEDUP_REMOVED lines=34> */
[----:B------:R-:W-:Y:S01]  /*1dc0*/  FMUL.FTZ R106, R106, UR10 ;  /* 0x0000000a6a6a7c20 */ /* 0x000fe20008410000 */
[----:B------:R-:W2:Y:S01]  /*1dd0*/  MUFU.TANH R17, R17 ;  /* 0x0000001100117308 */ /* 0x000ea20000002400 */
        /* <DEDUP_REMOVED lines=9> */
[----:B-1----:R-:W-:Y:S01]  /*1e70*/  MUFU.TANH R11, R92 ;  /* 0x0000005c000b7308 */ /* 0x002fe20000002400 */
[----:B------:R-:W-:Y:S01]  /*1e80*/  STL [R1+0xa0], R196 ;  /* 0x0000a0c401007387 */ /* 0x000fe20000100800 */
[----:B------:R-:W-:Y:S01]  /*1e90*/  FMUL.FTZ R236, R89, UR10 ;  /* 0x0000000a59ec7c20 */ /* 0x000fe20008410000 */
[----:B------:R-:W-:Y:S01]  /*1ea0*/  FMUL.FTZ R232, R88, UR10 ;  /* 0x0000000a58e87c20 */ /* 0x000fe20008410000 */
[----:B------:R-:W-:Y:S01]  /*1eb0*/  FMUL.FTZ R108, R108, UR10 ;  /* 0x0000000a6c6c7c20 */ /* 0x000fe20008410000 */
[----:B------:R-:W-:Y:S01]  /*1ec0*/  STL [R1+0x9c], R195 ;  /* 0x00009cc301007387 */ /* 0x000fe20000100800 */
[----:B------:R-:W-:Y:S01]  /*1ed0*/  ISETP.GT.AND P2, PT, R8, RZ, PT ;  /* 0x000000ff0800720c */ /* 0x000fe20003f44270 */
[----:B------:R-:W-:Y:S01]  /*1ee0*/  FMUL.FTZ R235, R90, UR10 ;  /* 0x0000000a5aeb7c20 */ /* 0x000fe20008410000 */
[----:B------:R-:W1:Y:S01]  /*1ef0*/  MUFU.TANH R19, R19 ;  /* 0x0000001300137308 */ /* 0x000e620000002400 */
[----:B------:R-:W-:Y:S01]  /*1f00*/  STL [R1+0x98], R194 ;  /* 0x000098c201007387 */ /* 0x000fe20000100800 */
[----:B------:R-:W-:Y:S01]  /*1f10*/  ISETP.GT.AND P1, PT, R8, 0x8, PT ;  /* 0x000000080800780c */ /* 0x000fe20003f24270 */
[----:B------:R-:W-:Y:S01]  /*1f20*/  FMUL.FTZ R231, R91, UR10 ;  /* 0x0000000a5be77c20 */ /* 0x000fe20008410000 */
[----:B------:R-:W-:Y:S01]  /*1f30*/  FMUL.FTZ R101, R101, UR10 ;  /* 0x0000000a65657c20 */ /* 0x000fe20008410000 */
[----:B------:R-:W-:Y:S01]  /*1f40*/  STL [R1+0x94], R193 ;  /* 0x000094c101007387 */ /* 0x000fe20000100800 */
[----:B------:R-:W-:Y:S01]  /*1f50*/  FMUL.FTZ R113, R113, UR10 ;  /* 0x0000000a71717c20 */ /* 0x000fe20008410000 */
[----:B--2---:R-:W-:Y:S01]  /*1f60*/  FSEL R90, R17, -INF , P2 ;  /* 0xff800000115a7808 */ /* 0x004fe20001000000 */
[----:B------:R-:W2:Y:S01]  /*1f70*/  MUFU.TANH R18, R18 ;  /* 0x0000001200127308 */ /* 0x000ea20000002400 */
[----:B------:R-:W-:Y:S01]  /*1f80*/  STL [R1+0x90], R192 ;  /* 0x000090c001007387 */ /* 0x000fe20000100800 */
[----:B------:R-:W-:Y:S01]  /*1f90*/  ULDC UR11, c[0x0][0x744] ;  /* 0x0001d100000b7ab9 */ /* 0x000fe20000000800 */
[----:B------:R-:W-:Y:S01]  /*1fa0*/  FMUL.FTZ R110, R110, UR10 ;  /* 0x0000000a6e6e7c20 */ /* 0x000fe20008410000 */
[----:B------:R-:W-:Y:S01]  /*1fb0*/  FMUL.FTZ R114, R114, UR10 ;  /* 0x0000000a72727c20 */ /* 0x000fe20008410000 */
[----:B------:R-:W-:Y:S01]  /*1fc0*/  STL [R1+0x8c], R191 ;  /* 0x00008cbf01007387 */ /* 0x000fe20000100800 */
[----:B------:R-:W-:Y:S01]  /*1fd0*/  FMUL.FTZ R102, R102, UR10 ;  /* 0x0000000a66667c20 */ /* 0x000fe20008410000 */
[----:B------:R-:W-:Y:S01]  /*1fe0*/  FMUL.FTZ R107, R107, UR10 ;  /* 0x0000000a6b6b7c20 */ /* 0x000fe20008410000 */
[----:B------:R-:W3:Y:S01]  /*1ff0*/  MUFU.TANH R20, R20 ;  /* 0x0000001400147308 */ /* 0x000ee20000002400 */
[----:B------:R-:W-:Y:S01]  /*2000*/  STL [R1+0x88], R190 ;  /* 0x000088be01007387 */ /* 0x000fe20000100800 */
[----:B-1----:R-:W-:Y:S01]  /*2010*/  FSEL R91, R19, -INF , P1 ;  /* 0xff800000135b7808 */ /* 0x002fe20000800000 */
[----:B------:R-:W-:Y:S01]  /*2020*/  FMUL.FTZ R234, R94, UR10 ;  /* 0x0000000a5eea7c20 */ /* 0x000fe20008410000 */
[----:B------:R-:W-:Y:S01]  /*2030*/  FMUL.FTZ R112, R112, UR10 ;  /* 0x0000000a70707c20 */ /* 0x000fe20008410000 */
[----:B------:R1:W-:Y:S01]  /*2040*/  STL [R1+0x84], R189 ;  /* 0x000084bd01007387 */ /* 0x0003e20000100800 */
[----:B------:R-:W-:Y:S01]  /*2050*/  FMUL.FTZ R116, R116, UR10 ;  /* 0x0000000a74747c20 */ /* 0x000fe20008410000 */
[----:B------:R-:W-:Y:S01]  /*2060*/  FMUL.FTZ R93, R93, UR10 ;  /* 0x0000000a5d5d7c20 */ /* 0x000fe20008410000 */
[----:B------:R-:W4:Y:S01]  /*2070*/  MUFU.TANH R21, R21 ;  /* 0x0000001500157308 */ /* 0x000f220000002400 */
[----:B------:R-:W2:Y:S01]  /*2080*/  SHFL.IDX PT, R92, R202, R10, 0x1f ;  /* 0x00001f0aca5c7589 */ /* 0x000ea200000e0000 */
        /* <DEDUP_REMOVED lines=8> */
[----:B------:R-:W-:Y:S01]  /*2110*/  FMUL.FTZ R129, R129, UR10 ;  /* 0x0000000a81817c20 */ /* 0x000fe20008410000 */
[----:B------:R-:W-:Y:S01]  /*2120*/  FMUL.FTZ R217, R135, UR10 ;  /* 0x0000000a87d97c20 */ /* 0x000fe20008410000 */
[----:B------:R-:W-:Y:S01]  /*2130*/  FMUL.FTZ R126, R126, UR10 ;  /* 0x0000000a7e7e7c20 */ /* 0x000fe20008410000 */
[----:B------:R-:W-:Y:S01]  /*2140*/  STL [R1+0x78], R186 ;  /* 0x000078ba01007387 */ /* 0x000fe20000100800 */
[----:B------:R-:W-:Y:S01]  /*2150*/  FMUL.FTZ R96, R96, UR10 ;  /* 0x0000000a60607c20 */ /* 0x000fe20008410000 */
[----:B------:R-:W-:Y:S01]  /*2160*/  FMUL.FTZ R99, R99, UR10 ;  /* 0x0000000a63637c20 */ /* 0x000fe20008410000 */
[----:B------:R-:W4:Y:S01]  /*2170*/  MUFU.TANH R200, R200 ;  /* 0x000000c800c87308 */ /* 0x000f220000002400 */
[----:B-1----:R-:W-:Y:S01]  /*2180*/  IADD3 R106, R10, 0x4, RZ ;  /* 0x000000040a6a7810 */ /* 0x002fe20007ffe0ff */
[----:B------:R1:W-:Y:S01]  /*2190*/  STL [R1+0x74], R185 ;  /* 0x000074b901007387 */ /* 0x0003e20000100800 */
[----:B------:R-:W-:Y:S01]  /*21a0*/  FMUL.FTZ R105, R105, UR10 ;  /* 0x0000000a69697c20 */ /* 0x000fe20008410000 */
[----:B------:R-:W-:Y:S01]  /*21b0*/  FMUL.FTZ R122, R122, UR10 ;  /* 0x0000000a7a7a7c20 */ /* 0x000fe20008410000 */
[----:B------:R-:W-:Y:S01]  /*21c0*/  FMUL.FTZ R100, R100, UR10 ;  /* 0x0000000a64647c20 */ /* 0x000fe20008410000 */
[----:B------:R-:W4:Y:S01]  /*21d0*/  SHFL.IDX PT, R89, R202, R106, 0x1f ;  /* 0x00001f6aca597589 */ /* 0x000f2200000e0000 */
[----:B------:R-:W-:Y:S01]  /*21e0*/  FMUL.FTZ R233, R98, UR10 ;  /* 0x0000000a62e97c20 */ /* 0x000fe20008410000 */
[----:B---3--:R3:W-:Y:S01]  /*21f0*/  MUFU.TANH R187, R108 ;  /* 0x0000006c00bb7308 */ /* 0x0087e20000002400 */
[----:B--2---:R-:W-:Y:S01]  /*2200*/  FFMA.FTZ R91, R91, UR11, -R92 ;  /* 0x0000000b5b5b7c23 */ /* 0x004fe2000801085c */
[----:B------:R-:W-:Y:S01]  /*2210*/  STL [R1+0x70], R184 ;  /* 0x000070b801007387 */ /* 0x000fe20000100800 */
[----:B------:R-:W-:Y:S01]  /*2220*/  FMUL.FTZ R128, R128, UR10 ;  /* 0x0000000a80807c20 */ /* 0x000fe20008410000 */
[----:B------:R-:W-:Y:S01]  /*2230*/  FMUL.FTZ R132, R132, UR10 ;  /* 0x0000000a84847c20 */ /* 0x000fe20008410000 */
[----:B------:R-:W-:Y:S01]  /*2240*/  FMUL.FTZ R104, R104, UR10 ;  /* 0x0000000a68687c20 */ /* 0x000fe20008410000 */
[----:B------:R-:W-:Y:S01]  /*2250*/  STL [R1+0x6c], R183 ;  /* 0x00006cb701007387 */ /* 0x000fe20000100800 */
[----:B------:R-:W-:Y:S01]  /*2260*/  FMUL.FTZ R117, R117, UR10 ;  /* 0x0000000a75757c20 */ /* 0x000fe20008410000 */
[----:B-1----:R1:W-:Y:S01]  /*2270*/  MUFU.TANH R185, R109 ;  /* 0x0000006d00b97308 */ /* 0x0023e20000002400 */
[C---:B---3--:R-:W-:Y:S01]  /*2280*/  VIADD R108, R10.reuse, 0xc ;  /* 0x0000000c0a6c7836 */ /* 0x048fe20000000000 */
[----:B------:R-:W-:Y:S01]  /*2290*/  STL [R1+0x68], R182 ;  /* 0x000068b601007387 */ /* 0x000fe20000100800 */
[----:B------:R-:W-:Y:S01]  /*22a0*/  FMUL.FTZ R119, R119, UR10 ;  /* 0x0000000a77777c20 */ /* 0x000fe20008410000 */
[----:B------:R-:W-:Y:S01]  /*22b0*/  FMUL.FTZ R131, R131, UR10 ;  /* 0x0000000a83837c20 */ /* 0x000fe20008410000 */
[----:B------:R-:W-:Y:S01]  /*22c0*/  FMUL.FTZ R121, R121, UR10 ;  /* 0x0000000a79797c20 */ /* 0x000fe20008410000 */
[----:B------:R2:W-:Y:S01]  /*22d0*/  STL [R1+0x64], R181 ;  /* 0x000064b501007387 */ /* 0x0005e20000100800 */
[----:B------:R-:W-:Y:S01]  /*22e0*/  FMUL.FTZ R127, R127, UR10 ;  /* 0x0000000a7f7f7c20 */ /* 0x000fe20008410000 */
[----:B------:R3:W-:Y:S01]  /*22f0*/  MUFU.TANH R194, R101 ;  /* 0x0000006500c27308 */ /* 0x0007e20000002400 */
[----:B-1----:R-:W-:Y:S01]  /*2300*/  VIADD R109, R10, 0x8 ;  /* 0x000000080a6d7836 */ /* 0x002fe20000000000 */
[----:B------:R-:W-:Y:S01]  /*2310*/  STL [R1+0x60], R180 ;  /* 0x000060b401007387 */ /* 0x000fe20000100800 */
[----:B------:R-:W-:Y:S01]  /*2320*/  FMUL.FTZ R115, R115, UR10 ;  /* 0x0000000a73737c20 */ /* 0x000fe20008410000 */
[----:B------:R-:W-:-:S02]  /*2330*/  IMAD R203, R4, 0x400, R203 ;  /* 0x0000040004cb7824 */ /* 0x000fc400078e02cb */
[----:B------:R-:W-:Y:S01]  /*2340*/  FMUL.FTZ R130, R130, UR10 ;  /* 0x0000000a82827c20 */ /* 0x000fe20008410000 */
[----:B------:R-:W1:Y:S01]  /*2350*/  SHFL.IDX PT, R88, R202, R109, 0x1f ;  /* 0x00001f6dca587589 */ /* 0x000e6200000e0000 */
[----:B------:R-:W-:Y:S01]  /*2360*/  FMUL.FTZ R120, R120, UR10 ;  /* 0x0000000a78787c20 */ /* 0x000fe20008410000 */
[----:B--2---:R2:W-:Y:S01]  /*2370*/  MUFU.TANH R181, R113 ;  /* 0x0000007100b57308 */ /* 0x0045e20000002400 */
[----:B------:R-:W-:Y:S01]  /*2380*/  FMUL.FTZ R123, R123, UR10 ;  /* 0x0000000a7b7b7c20 */ /* 0x000fe20008410000 */
[----:B---3--:R-:W-:Y:S01]  /*2390*/  SHFL.IDX PT, R101, R202, R108, 0x1f ;  /* 0x00001f6cca657589 */ /* 0x008fe200000e0000 */
[----:B------:R-:W-:Y:S01]  /*23a0*/  FMUL.FTZ R124, R124, UR10 ;  /* 0x0000000a7c7c7c20 */ /* 0x000fe20008410000 */
[----:B------:R-:W-:Y:S01]  /*23b0*/  FMUL.FTZ R125, R125, UR10 ;  /* 0x0000000a7d7d7c20 */ /* 0x000fe20008410000 */
[----:B------:R-:W-:Y:S01]  /*23c0*/  FMUL.FTZ R133, R133, UR10 ;  /* 0x0000000a85857c20 */ /* 0x000fe20008410000 */
[----:B------:R3:W-:Y:S01]  /*23d0*/  STL [R1+0x5c], R179 ;  /* 0x00005cb301007387 */ /* 0x0007e20000100800 */
[----:B------:R-:W-:Y:S01]  /*23e0*/  FMUL.FTZ R218, R134, UR10 ;  /* 0x0000000a86da7c20 */ /* 0x000fe20008410000 */
[----:B------:R-:W3:Y:S01]  /*23f0*/  MUFU.TANH R201, R201 ;  /* 0x000000c900c97308 */ /* 0x000ee20000002400 */
[----:B--2---:R-:W-:Y:S01]  /*2400*/  FFMA.FTZ R113, R90, UR11, -R92 ;  /* 0x0000000b5a717c23 */ /* 0x004fe2000801085c */
[----:B------:R-:W-:Y:S01]  /*2410*/  FSEL R90, R18, -INF , P2 ;  /* 0xff800000125a7808 */ /* 0x000fe20001000000 */
[----:B------:R-:W-:Y:S01]  /*2420*/  STL [R1+0x58], R178 ;  /* 0x000058b201007387 */ /* 0x000fe20000100800 */
[----:B------:R-:W-:Y:S01]  /*2430*/  FSEL R92, R20, -INF , P1 ;  /* 0xff800000145c7808 */ /* 0x000fe20000800000 */
[----:B------:R-:W-:Y:S01]  /*2440*/  FFMA.FTZ R19, -R19, R19, 1 ;  /* 0x3f80000013137423 */ /* 0x000fe20000010113 */
[----:B------:R-:W-:Y:S01]  /*2450*/  R2UR UR10, R203 ;  /* 0x00000000cb0a72ca */ /* 0x000fe200000e0000 */
[--C-:B----4-:R-:W-:Y:S01]  /*2460*/  FFMA.FTZ R90, R90, UR11, -R89.reuse ;  /* 0x0000000b5a5a7c23 */ /* 0x110fe20008010859 */
[----:B------:R2:W-:Y:S01]  /*2470*/  MUFU.TANH R186, R110 ;  /* 0x0000006e00ba7308 */ /* 0x0005e20000002400 */
[----:B------:R-:W-:Y:S01]  /*2480*/  FFMA.FTZ R92, R92, UR11, -R89 ;  /* 0x0000000b5c5c7c23 */ /* 0x000fe20008010859 */
[----:B------:R-:W-:Y:S01]  /*2490*/  FSEL R89, R21, -INF , P2 ;  /* 0xff80000015597808 */ /* 0x000fe20001000000 */
[----:B------:R-:W-:Y:S01]  /*24a0*/  STL [R1+0x54], R177 ;  /* 0x000054b101007387 */ /* 0x000fe20000100800 */
[----:B------:R-:W-:-:S03]  /*24b0*/  FFMA.FTZ R20, -R20, R20, 1 ;  /* 0x3f80000014147423 */ /* 0x000fc60000010114 */
[----:B------:R-:W-:Y:S01]  /*24c0*/  STL [R1+0x50], R176 ;  /* 0x000050b001007387 */ /* 0x000fe20000100800 */
[----:B------:R-:W-:Y:S01]  /*24d0*/  MUFU.TANH R221, R221 ;  /* 0x000000dd00dd7308 */ /* 0x000fe20000002400 */
[C---:B--2---:R-:W-:Y:S02]  /*24e0*/  VIADD R110, R10.reuse, 0x14 ;  /* 0x000000140a6e7836 */ /* 0x044fe40000000000 */
[----:B------:R-:W-:Y:S04]  /*24f0*/  STL [R1+0x4c], R175 ;  /* 0x00004caf01007387 */ /* 0x000fe80000100800 */
[----:B------:R-:W-:Y:S01]  /*2500*/  SHFL.IDX PT, R94, R202, R110, 0x1f ;  /* 0x00001f6eca5e7589 */ /* 0x000fe200000e0000 */
[----:B------:R2:W-:Y:S03]  /*2510*/  MUFU.TANH R182, R114 ;  /* 0x0000007200b67308 */ /* 0x0005e60000002400 */
[----:B------:R-:W-:Y:S04]  /*2520*/  STL [R1+0x48], R174 ;  /* 0x000048ae01007387 */ /* 0x000fe80000100800 */
[----:B------:R-:W-:Y:S01]  /*2530*/  STL [R1+0x44], R173 ;  /* 0x000044ad01007387 */ /* 0x000fe20000100800 */
[----:B------:R1:W-:Y:S01]  /*2540*/  MUFU.TANH R193, R102 ;  /* 0x0000006600c17308 */ /* 0x0003e20000002400 */
[----:B--2---:R-:W-:-:S02]  /*2550*/  VIADD R114, R10, 0x1c ;  /* 0x0000001c0a727836 */ /* 0x004fc40000000000 */
[----:B------:R-:W-:Y:S01]  /*2560*/  STL [R1+0x40], R172 ;  /* 0x000040ac01007387 */ /* 0x000fe20000100800 */
[----:B------:R-:W-:Y:S02]  /*2570*/  WARPGROUP.DEPBAR.LE gsb0, 0x0 ;  /* 0x00008000000079c5 */ /* 0x000fe40000010000 */
[----:B------:R-:W-:Y:S01]  /*2580*/  WARPGROUP.ARRIVE ;  /* 0x00000000000079c5 */ /* 0x000fe20000000000 */
[--C-:B-1----:R-:W-:Y:S01]  /*2590*/  FFMA.FTZ R102, R89, UR11, -R88.reuse ;  /* 0x0000000b59667c23 */ /* 0x102fe20008010858 */
[----:B------:R-:W-:Y:S01]  /*25a0*/  MUFU.TANH R219, R219 ;  /* 0x000000db00db7308 */ /* 0x000fe20000002400 */
[----:B------:R-:W-:Y:S01]  /*25b0*/  FSEL R89, R200, -INF , P1 ;  /* 0xff800000c8597808 */ /* 0x000fe20000800000 */
[----:B------:R-:W-:Y:S02]  /*25c0*/  STL [R1+0x3c], R171 ;  /* 0x00003cab01007387 */ /* 0x000fe40000100800 */
[----:B------:R-:W-:Y:S01]  /*25d0*/  HGMMA.64x128x16.F32 R24, gdesc[UR4], R24, gsb0 ;  /* 0x01e00000041879f0 */ /* 0x000fe20008000818 */
[----:B------:R-:W-:Y:S01]  /*25e0*/  UIADD3 UR6, UR8, 0x4, URZ ;  /* 0x0000000408067890 */ /* 0x000fe2000fffe03f */
[----:B------:R-:W-:Y:S01]  /*25f0*/  FFMA.FTZ R97, R89, UR11, -R88 ;  /* 0x0000000b59617c23 */ /* 0x000fe20008010858 */
[----:B------:R-:W-:Y:S01]  /*2600*/  UIADD3 UR4, UR9, 0x4, URZ ;  /* 0x0000000409047890 */ /* 0x000fe2000fffe03f */
[----:B------:R-:W-:Y:S01]  /*2610*/  MUFU.TANH R188, R107 ;  /* 0x0000006b00bc7308 */ /* 0x000fe20000002400 */
[----:B------:R-:W-:Y:S01]  /*2620*/  UMOV UR7, 0x40000040 ;  /* 0x4000004000077882 */ /* 0x000fe20000000000 */
[----:B------:R-:W-:Y:S01]  /*2630*/  UMOV UR5, 0x40000040 ;  /* 0x4000004000057882 */ /* 0x000fe20000000000 */
[----:B---3--:R-:W-:Y:S01]  /*2640*/  FSEL R88, R201, -INF , P2 ;  /* 0xff800000c9587808 */ /* 0x008fe20001000000 */
[----:B------:R-:W-:Y:S04]  /*2650*/  STL [R1+0x38], R170 ;  /* 0x000038aa01007387 */ /* 0x000fe80000100800 */
[----:B------:R-:W-:Y:S01]  /*2660*/  MUFU.TANH R228, R228 ;  /* 0x000000e400e47308 */ /* 0x000fe20000002400 */
[----:B------:R-:W-:Y:S04]  /*2670*/  STL [R1+0x34], R169 ;  /* 0x000034a901007387 */ /* 0x000fe80000100800 */
[----:B------:R-:W-:Y:S03]  /*2680*/  SHFL.IDX PT, R135, R22, R108, 0x1f ;  /* 0x00001f6c16877589 */ /* 0x000fe600000e0000 */
[----:B------:R1:W-:Y:S01]  /*2690*/  MUFU.EX2 R107, R90 ;  /* 0x0000005a006b7308 */ /* 0x0003e20000000800 */
[----:B------:R-:W-:Y:S04]  /*26a0*/  STL [R1+0x30], R168 ;  /* 0x000030a801007387 */ /* 0x000fe80000100800 */
[----:B------:R-:W-:Y:S03]  /*26b0*/  STL [R1+0x2c], R9 ;  /* 0x00002c0901007387 */ /* 0x000fe60000100800 */
[----:B------:R2:W3:Y:S01]  /*26c0*/  MUFU.TANH R184, R112 ;  /* 0x0000007000b87308 */ /* 0x0004e20000002400 */
[----:B-1----:R-:W-:Y:S04]  /*26d0*/  SHFL.IDX PT, R90, R202, R114, 0x1f ;  /* 0x00001f72ca5a7589 */ /* 0x002fe800000e0000 */
[----:B------:R-:W-:Y:S03]  /*26e0*/  STL [R1+0x28], R7 ;  /* 0x0000280701007387 */ /* 0x000fe60000100800 */
[----:B------:R-:W-:Y:S01]  /*26f0*/  MUFU.TANH R230, R230 ;  /* 0x000000e600e67308 */ /* 0x000fe20000002400 */
[----:B--2---:R-:W-:Y:S01]  /*2700*/  IADD3 R112, R10, 0x10, RZ ;  /* 0x000000100a707810 */ /* 0x004fe20007ffe0ff */
[----:B------:R-:W-:Y:S04]  /*2710*/  SHFL.IDX PT, R205, R22, R114, 0x1f ;  /* 0x00001f7216cd7589 */ /* 0x000fe800000e0000 */
[----:B------:R-:W-:Y:S02]  /*2720*/  STL [R1+0x24], R6 ;  /* 0x0000240601007387 */ /* 0x000fe40000100800 */
[----:B------:R1:W2:Y:S01]  /*2730*/  MUFU.TANH R179, R116 ;  /* 0x0000007400b37308 */ /* 0x0002a20000002400 */
[----:B---3--:R-:W-:Y:S01]  /*2740*/  FSEL R214, R184, -INF , P2 ;  /* 0xff800000b8d67808 */ /* 0x008fe20001000000 */
[----:B------:R-:W-:Y:S04]  /*2750*/  STL [R1+0x20], R5 ;  /* 0x0000200501007387 */ /* 0x000fe80000100800 */
[----:B------:R-:W-:Y:S02]  /*2760*/  STL [R1+0x1c], R3 ;  /* 0x00001c0301007387 */ /* 0x000fe40000100800 */
[----:B------:R-:W-:Y:S02]  /*2770*/  MUFU.TANH R227, R227 ;  /* 0x000000e300e37308 */ /* 0x000fe40000002400 */
[----:B-1----:R-:W-:Y:S04]  /*2780*/  SHFL.IDX PT, R116, R22, R10, 0x1f ;  /* 0x00001f0a16747589 */ /* 0x002fe800000e0000 */
[----:B------:R-:W-:Y:S02]  /*2790*/  SHFL.IDX PT, R215, R16, R108, 0x1f ;  /* 0x00001f6c10d77589 */ /* 0x000fe400000e0000 */
[----:B------:R-:W-:Y:S01]  /*27a0*/  MUFU.TANH R232, R232 ;  /* 0x000000e800e87308 */ /* 0x000fe20000002400 */
[----:B--2---:R-:W-:Y:S01]  /*27b0*/  FSEL R208, R179, -INF , P2 ;  /* 0xff800000b3d07808 */ /* 0x004fe20001000000 */
[----:B------:R-:W1:Y:S04]  /*27c0*/  SHFL.IDX PT, R213, R16, R112, 0x1f ;  /* 0x00001f7010d57589 */ /* 0x000e6800000e0000 */
[----:B------:R-:W-:Y:S02]  /*27d0*/  STL [R1+0x18], R0 ;  /* 0x0000180001007387 */ /* 0x000fe40000100800 */
[----:B------:R-:W2:Y:S02]  /*27e0*/  MUFU.TANH R235, R235 ;  /* 0x000000eb00eb7308 */ /* 0x000ea40000002400 */
[----:B------:R-:W-:Y:S06]  /*27f0*/  SHFL.IDX PT, R225, R13, R109, 0x1f ;  /* 0x00001f6d0de17589 */ /* 0x000fec00000e0000 */
[----:B------:R3:W-:Y:S08]  /*2800*/  MUFU.TANH R199, R93 ;  /* 0x0000005d00c77308 */ /* 0x0007f00000002400 */
[----:B------:R4:W-:Y:S01]  /*2810*/  MUFU.TANH R192, R103 ;  /* 0x0000006700c07308 */ /* 0x0009e20000002400 */
[----:B---3--:R-:W3:Y:S01]  /*2820*/  SHFL.IDX PT, R93, R202, R112, 0x1f ;  /* 0x00001f70ca5d7589 */ /* 0x008ee200000e0000 */
[----:B--2---:R-:W-:Y:S01]  /*2830*/  FSEL R98, R235, -INF , P1 ;  /* 0xff800000eb627808 */ /* 0x004fe20000800000 */
[----:B-1----:R-:W-:-:S05]  /*2840*/  FFMA.FTZ R214, R214, UR11, -R213 ;  /* 0x0000000bd6d67c23 */ /* 0x002fca00080108d5 */
[----:B------:R1:W-:Y:S01]  /*2850*/  MUFU.TANH R183, R111 ;  /* 0x0000006f00b77308 */ /* 0x0003e20000002400 */
[----:B----4-:R-:W-:Y:S01]  /*2860*/  FFMA.FTZ R103, R88, UR11, -R101 ;  /* 0x0000000b58677c23 */ /* 0x010fe20008010865 */
[----:B------:R-:W-:-:S05]  /*2870*/  FSEL R88, R221, -INF , P1 ;  /* 0xff800000dd587808 */ /* 0x000fca0000800000 */
[----:B------:R-:W-:Y:S01]  /*2880*/  FFMA.FTZ R101, R88, UR11, -R101 ;  /* 0x0000000b58657c23 */ /* 0x000fe20008010865 */
[----:B------:R-:W-:Y:S01]  /*2890*/  MUFU.TANH R220, R220 ;  /* 0x000000dc00dc7308 */ /* 0x000fe20000002400 */
[----:B-1----:R-:W-:Y:S02]  /*28a0*/  IADD3 R111, R10, 0x18, RZ ;  /* 0x000000180a6f7810 */ /* 0x002fe40007ffe0ff */
[----:B------:R-:W-:-:S03]  /*28b0*/  FSEL R88, R228, -INF , P1 ;  /* 0xff800000e4587808 */ /* 0x000fc60000800000 */
[----:B------:R1:W-:Y:S02]  /*28c0*/  SHFL.IDX PT, R89, R202, R111, 0x1f ;  /* 0x00001f6fca597589 */ /* 0x0003e400000e0000 */
[----:B------:R2:W4:Y:S08]  /*28d0*/  MUFU.TANH R177, R118 ;  /* 0x0000007600b17308 */ /* 0x0005300000002400 */
[----:B------:R-:W-:Y:S01]  /*28e0*/  MUFU.TANH R216, R216 ;  /* 0x000000d800d87308 */ /* 0x000fe20000002400 */
[----:B--2---:R-:W2:Y:S01]  /*28f0*/  SHFL.IDX PT, R118, R22, R109, 0x1f ;  /* 0x00001f6d16767589 */ /* 0x004ea200000e0000 */
[----:B-1----:R-:W-:-:S05]  /*2900*/  FSEL R202, R194, -INF , P2 ;  /* 0xff800000c2ca7808 */ /* 0x002fca0001000000 */
[----:B------:R-:W-:Y:S01]  /*2910*/  FFMA.FTZ R202, R202, UR11, -R205 ;  /* 0x0000000bcaca7c23 */ /* 0x000fe200080108cd */
[----:B------:R1:W-:Y:S01]  /*2920*/  MUFU.TANH R197, R95 ;  /* 0x0000005f00c57308 */ /* 0x0003e20000002400 */
[----:B----4-:R-:W-:-:S07]  /*2930*/  FSEL R207, R177, -INF , P1 ;  /* 0xff800000b1cf7808 */ /* 0x010fce0000800000 */
[----:B------:R4:W-:Y:S01]  /*2940*/  MUFU.TANH R7, R129 ;  /* 0x0000008100077308 */ /* 0x0009e20000002400 */
[C---:B-1----:R-:W-:Y:S01]  /*2950*/  FSEL R95, R220.reuse, -INF , P2 ;  /* 0xff800000dc5f7808 */ /* 0x042fe20001000000 */
[----:B------:R-:W-:Y:S02]  /*2960*/  WARPGROUP.DEPBAR.LE gsb0, 0x0 ;  /* 0x00008000000079c5 */ /* 0x000fe40000010000 */
[----:B------:R-:W-:Y:S01]  /*2970*/  WARPGROUP.ARRIVE ;  /* 0x00000000000079c5 */ /* 0x000fe20000000000 */
[----:B------:R-:W-:Y:S01]  /*2980*/  FFMA.FTZ R220, -R220, R220, 1 ;  /* 0x3f800000dcdc7423 */ /* 0x000fe200000101dc */
[----:B---3--:R-:W-:Y:S02]  /*2990*/  FFMA.FTZ R95, R95, UR11, -R93 ;  /* 0x0000000b5f5f7c23 */ /* 0x008fe4000801085d */
[----:B------:R1:W-:Y:S01]  /*29a0*/  MUFU.TANH R169, R126 ;  /* 0x0000007e00a97308 */ /* 0x0003e20000002400 */
[----:B----4-:R-:W-:Y:S01]  /*29b0*/  SHFL.IDX PT, R129, R22, R110, 0x1f ;  /* 0x00001f6e16817589 */ /* 0x010fe200000e0000 */
[----:B------:R-:W-:Y:S01]  /*29c0*/  HGMMA.64x128x16.F32 R24, gdesc[UR4], R24, gsb0 ;  /* 0x01e00000041879f0 */ /* 0x000fe20008000818 */
[----:B------:R-:W-:-:S02]  /*29d0*/  UIADD3 UR6, UR8, 0x6, URZ ;  /* 0x0000000608067890 */ /* 0x000fc4000fffe03f */
[----:B------:R-:W-:Y:S01]  /*29e0*/  UIADD3 UR4, UR9, 0x6, URZ ;  /* 0x0000000609047890 */ /* 0x000fe2000fffe03f */
[----:B------:R-:W-:Y:S01]  /*29f0*/  UMOV UR7, 0x40000040 ;  /* 0x4000004000077882 */ /* 0x000fe20000000000 */
[----:B------:R-:W-:Y:S01]  /*2a00*/  UMOV UR5, 0x40000040 ;  /* 0x4000004000057882 */ /* 0x000fe20000000000 */
[----:B------:R-:W-:Y:S01]  /*2a10*/  MUFU.TANH R234, R234 ;  /* 0x000000ea00ea7308 */ /* 0x000fe20000002400 */
[----:B-1----:R-:W-:Y:S07]  /*2a20*/  SHFL.IDX PT, R126, R16, R109, 0x1f ;  /* 0x00001f6d107e7589 */ /* 0x002fee00000e0000 */
[----:B------:R1:W3:Y:S08]  /*2a30*/  MUFU.TANH R198, R96 ;  /* 0x0000006000c67308 */ /* 0x0002f00000002400 */
[----:B------:R-:W-:Y:S01]  /*2a40*/  MUFU.TANH R237, R237 ;  /* 0x000000ed00ed7308 */ /* 0x000fe20000002400 */
[----:B-1----:R-:W-:-:S05]  /*2a50*/  FSEL R96, R219, -INF , P2 ;  /* 0xff800000db607808 */ /* 0x002fca0001000000 */
[--C-:B------:R-:W-:Y:S01]  /*2a60*/  FFMA.FTZ R96, R96, UR11, -R94.reuse ;  /* 0x0000000b60607c23 */ /* 0x100fe2000801085e */
[----:B------:R-:W-:Y:S01]  /*2a70*/  FFMA.FTZ R94, R88, UR11, -R94 ;  /* 0x0000000b585e7c23 */ /* 0x000fe2000801085e */
[----:B------:R1:W-:Y:S01]  /*2a80*/  MUFU.TANH R196, R99 ;  /* 0x0000006300c47308 */ /* 0x0003e20000002400 */
[C---:B------:R-:W-:Y:S01]  /*2a90*/  FSEL R88, R232.reuse, -INF , P2 ;  /* 0xff800000e8587808 */ /* 0x040fe20001000000 */
[----:B------:R-:W-:Y:S01]  /*2aa0*/  FFMA.FTZ R232, -R232, R232, 1 ;  /* 0x3f800000e8e87423 */ /* 0x000fe200000101e8 */
[----:B---3--:R-:W-:-:S03]  /*2ab0*/  FSEL R224, R198, -INF , P2 ;  /* 0xff800000c6e07808 */ /* 0x008fc60001000000 */
[--C-:B------:R-:W-:Y:S01]  /*2ac0*/  FFMA.FTZ R88, R88, UR11, -R116.reuse ;  /* 0x0000000b58587c23 */ /* 0x100fe20008010874 */
[----:B------:R-:W-:Y:S01]  /*2ad0*/  FFMA.FTZ R116, R98, UR11, -R116 ;  /* 0x0000000b62747c23 */ /* 0x000fe20008010874 */
[----:B------:R-:W-:Y:S01]  /*2ae0*/  MUFU.TANH R222, R222 ;  /* 0x000000de00de7308 */ /* 0x000fe20000002400 */
[C---:B-1----:R-:W-:Y:S01]  /*2af0*/  FSEL R99, R227.reuse, -INF , P1 ;  /* 0xff800000e3637808 */ /* 0x042fe20000800000 */
[----:B------:R-:W-:Y:S01]  /*2b00*/  FFMA.FTZ R227, -R227, R227, 1 ;  /* 0x3f800000e3e37423 */ /* 0x000fe200000101e3 */
[----:B------:R-:W-:-:S05]  /*2b10*/  FSEL R98, R11, -INF , P2 ;  /* 0xff8000000b627808 */ /* 0x000fca0001000000 */
[----:B------:R-:W-:Y:S01]  /*2b20*/  MUFU.TANH R229, R229 ;  /* 0x000000e500e57308 */ /* 0x000fe20000002400 */
[----:B--2---:R-:W-:-:S07]  /*2b30*/  FFMA.FTZ R98, R98, UR11, -R118 ;  /* 0x0000000b62627c23 */ /* 0x004fce0008010876 */
        /* <DEDUP_REMOVED lines=21> */
[----:B--2---:R-:W-:Y:S01]  /*2c90*/  FSEL R22, R233, -INF , P1 ;  /* 0xff800000e9167808 */ /* 0x004fe20000800000 */
[----:B------:R-:W-:-:S02]  /*2ca0*/  WARPGROUP.DEPBAR.LE gsb0, 0x0 ;  /* 0x00008000000079c5 */ /* 0x000fc40000010000 */
[----:B------:R-:W-:-:S04]  /*2cb0*/  WARPGROUP.ARRIVE ;  /* 0x00000000000079c5 */ /* 0x000fc80000000000 */
[----:B------:R2:W-:Y:S01]  /*2cc0*/  MUFU.EX2 R104, R91 ;  /* 0x0000005b00687308 */ /* 0x0005e20000000800 */
[----:B----4-:R-:W-:Y:S01]  /*2cd0*/  FSEL R117, R197, -INF , P1 ;  /* 0xff800000c5757808 */ /* 0x010fe20000800000 */
[----:B------:R-:W-:Y:S01]  /*2ce0*/  FFMA.FTZ R122, R22, UR11, -R122 ;  /* 0x0000000b167a7c23 */ /* 0x000fe2000801087a */
[----:B------:R-:W-:Y:S01]  /*2cf0*/  FSEL R22, R193, -INF , P1 ;  /* 0xff800000c1167808 */ /* 0x000fe20000800000 */
[----:B------:R-:W-:Y:S02]  /*2d00*/  HGMMA.64x128x16.F32 R24, gdesc[UR4], R24, gsb0 ;  /* 0x01e00000041879f0 */ /* 0x000fe40008000818 */
        /* <DEDUP_REMOVED lines=29> */
[----:B------:R3:W-:Y:S01]  /*2ee0*/  MUFU.TANH R175, R120 ;  /* 0x0000007800af7308 */ /* 0x0007e20000002400 */
        /* <DEDUP_REMOVED lines=22> */
[----:B------:R-:W-:Y:S01]  /*3050*/  MUFU.EX2 R113, R113 ;  /* 0x0000007100717308 */ /* 0x000fe20000000800 */
[----:B-1----:R-:W-:Y:S03]  /*3060*/  SHFL.IDX PT, R124, R13, R10, 0x1f ;  /* 0x00001f0a0d7c7589 */ /* 0x002fe600000e0000 */
[----:B------:R-:W-:Y:S01]  /*3070*/  FFMA.FTZ R213, R116, UR11, -R213 ;  /* 0x0000000b74d57c23 */ /* 0x000fe200080108d5 */
[----:B------:R-:W-:-:S03]  /*3080*/  FSEL R116, R178, -INF , P2 ;  /* 0xff800000b2747808 */ /* 0x000fc60001000000 */
[----:B------:R-:W-:Y:S08]  /*3090*/  MUFU.EX2 R97, R97 ;  /* 0x0000006100617308 */ /* 0x000ff00000000800 */
[----:B------:R-:W-:Y:S08]  /*30a0*/  MUFU.EX2 R103, R103 ;  /* 0x0000006700677308 */ /* 0x000ff00000000800 */
[----:B------:R-:W-:Y:S01]  /*30b0*/  MUFU.EX2 R91, R91 ;  /* 0x0000005b005b7308 */ /* 0x000fe20000000800 */
[----:B------:R-:W-:-:S02]  /*30c0*/  WARPGROUP.DEPBAR.LE gsb0, 0x0 ;  /* 0x00008000000079c5 */ /* 0x000fc40000010000 */
[----:B------:R1:W2:Y:S05]  /*30d0*/  LDS R211, [R23+0x400] ;  /* 0x0004000017d37984 */ /* 0x0002aa0000000800 */
[----:B------:R-:W3:Y:S01]  /*30e0*/  MUFU.EX2 R102, R102 ;  /* 0x0000006600667308 */ /* 0x000ee20000000800 */
[----:B------:R-:W-:Y:S01]  /*30f0*/  LDS R12, [R12+0x400] ;  /* 0x000400000c0c7984 */ /* 0x000fe20000000800 */
[----:B-1----:R-:W-:-:S06]  /*3100*/  FSEL R23, R196, -INF , P1 ;  /* 0xff800000c4177808 */ /* 0x002fcc0000800000 */
[----:B------:R-:W-:Y:S01]  /*3110*/  MUFU.TANH R218, R218 ;  /* 0x000000da00da7308 */ /* 0x000fe20000002400 */
[----:B------:R-:W-:Y:S01]  /*3120*/  FFMA.FTZ R129, R23, UR11, -R129 ;  /* 0x0000000b17817c23 */ /* 0x000fe20008010881 */
[----:B------:R-:W-:-:S05]  /*3130*/  FSEL R23, R192, -INF , P1 ;  /* 0xff800000c0177808 */ /* 0x000fca0000800000 */
[----:B------:R-:W-:Y:S01]  /*3140*/  FFMA.FTZ R205, R23, UR11, -R205 ;  /* 0x0000000b17cd7c23 */ /* 0x000fe200080108cd */
[----:B------:R-:W-:Y:S01]  /*3150*/  FSEL R23, R188, -INF , P1 ;  /* 0xff800000bc177808 */ /* 0x000fe20000800000 */
[----:B------:R-:W-:Y:S04]  /*3160*/  MUFU.TANH R217, R217 ;  /* 0x000000d900d97308 */ /* 0x000fe80000002400 */
[----:B------:R-:W-:-:S04]  /*3170*/  FFMA.FTZ R128, R23, UR11, -R128 ;  /* 0x0000000b17807c23 */ /* 0x000fc80008010880 */
[----:B------:R1:W-:Y:S08]  /*3180*/  MUFU.EX2 R23, R115 ;  /* 0x0000007300177308 */ /* 0x0003f00000000800 */
[----:B------:R-:W4:Y:S01]  /*3190*/  MUFU.EX2 R94, R94 ;  /* 0x0000005e005e7308 */ /* 0x000f220000000800 */
[----:B-1----:R1:W3:Y:S04]  /*31a0*/  SHFL.IDX PT, R115, R16, R114, 0x1f ;  /* 0x00001f7210737589 */ /* 0x0022e800000e0000 */
[----:B--2---:R-:W2:Y:S03]  /*31b0*/  SHFL.IDX PT, R203, R211, R109, 0x1f ;  /* 0x00001f6dd3cb7589 */ /* 0x004ea600000e0000 */
[----:B------:R-:W4:Y:S01]  /*31c0*/  MUFU.EX2 R101, R101 ;  /* 0x0000006500657308 */ /* 0x000f220000000800 */
[----:B------:R-:W4:Y:S01]  /*31d0*/  SHFL.IDX PT, R212, R211, R108, 0x1f ;  /* 0x00001f6cd3d47589 */ /* 0x000f2200000e0000 */
[----:B-1----:R-:W-:-:S03]  /*31e0*/  FSEL R16, R180, -INF , P1 ;  /* 0xff800000b4107808 */ /* 0x002fc60000800000 */
[----:B------:R-:W1:Y:S02]  /*31f0*/  SHFL.IDX PT, R206, R211, R10, 0x1f ;  /* 0x00001f0ad3ce7589 */ /* 0x000e6400000e0000 */
[----:B------:R-:W-:Y:S02]  /*3200*/  FFMA.FTZ R119, R16, UR11, -R119 ;  /* 0x0000000b10777c23 */ /* 0x000fe40008010877 */
[----:B------:R-:W1:Y:S01]  /*3210*/  SHFL.IDX PT, R204, R211, R106, 0x1f ;  /* 0x00001f6ad3cc7589 */ /* 0x000e6200000e0000 */
[----:B------:R2:W-:Y:S03]  /*3220*/  MUFU.EX2 R16, R118 ;  /* 0x0000007600107308 */ /* 0x0005e60000000800 */
[----:B------:R-:W1:Y:S04]  /*3230*/  SHFL.IDX PT, R226, R211, R112, 0x1f ;  /* 0x00001f70d3e27589 */ /* 0x000e6800000e0000 */
[----:B------:R-:W-:Y:S01]  /*3240*/  SHFL.IDX PT, R223, R211, R110, 0x1f ;  /* 0x00001f6ed3df7589 */ /* 0x000fe200000e0000 */
[----:B---3--:R-:W-:Y:S01]  /*3250*/  FFMA.FTZ R116, R116, UR11, -R115 ;  /* 0x0000000b74747c23 */ /* 0x008fe20008010873 */
[--C-:B--2---:R-:W-:Y:S01]  /*3260*/  FFMA.FTZ R118, R208, UR11, -R117.reuse ;  /* 0x0000000bd0767c23 */ /* 0x104fe20008010875 */
[----:B------:R-:W-:Y:S01]  /*3270*/  FFMA.FTZ R117, R207, UR11, -R117 ;  /* 0x0000000bcf757c23 */ /* 0x000fe20008010875 */
[----:B------:R-:W-:Y:S01]  /*3280*/  FADD.FTZ R207, R28, -R203 ;  /* 0x800000cb1ccf7221 */ /* 0x000fe20000010000 */
[----:B------:R-:W-:Y:S01]  /*3290*/  FFMA.FTZ R115, R123, UR11, -R115 ;  /* 0x0000000b7b737c23 */ /* 0x000fe20008010873 */
[----:B------:R2:W-:Y:S01]  /*32a0*/  MUFU.EX2 R28, R135 ;  /* 0x00000087001c7308 */ /* 0x0005e20000000800 */
[----:B------:R-:W3:Y:S01]  /*32b0*/  SHFL.IDX PT, R123, R13, R106, 0x1f ;  /* 0x00001f6a0d7b7589 */ /* 0x000ee200000e0000 */
[----:B----4-:R-:W-:Y:S01]  /*32c0*/  FADD.FTZ R208, R29, -R212 ;  /* 0x800000d41dd07221 */ /* 0x010fe20000010000 */
[----:B------:R-:W-:Y:S01]  /*32d0*/  FADD.FTZ R203, R30, -R203 ;  /* 0x800000cb1ecb7221 */ /* 0x000fe20000010000 */
[----:B------:R-:W-:Y:S01]  /*32e0*/  FMUL.FTZ R207, R102, R207 ;  /* 0x000000cf66cf7220 */ /* 0x000fe20000410000 */
[--C-:B-1----:R-:W-:Y:S01]  /*32f0*/  FADD.FTZ R210, R24, -R206.reuse ;  /* 0x800000ce18d27221 */ /* 0x102fe20000010000 */
[----:B------:R-:W-:-:S02]  /*3300*/  FADD.FTZ R206, R26, -R206 ;  /* 0x800000ce1ace7221 */ /* 0x000fc40000010000 */
[----:B------:R1:W-:Y:S01]  /*3310*/  MUFU.EX2 R30, R224 ;  /* 0x000000e0001e7308 */ /* 0x0003e20000000800 */
[----:B--2---:R-:W-:Y:S01]  /*3320*/  FADD.FTZ R135, R31, -R212 ;  /* 0x800000d41f877221 */ /* 0x004fe20000010000 */
[--C-:B------:R-:W-:Y:S01]  /*3330*/  FADD.FTZ R209, R25, -R204.reuse ;  /* 0x800000cc19d17221 */ /* 0x100fe20000010000 */
[----:B------:R-:W-:Y:S01]  /*3340*/  SHFL.IDX PT, R212, R211, R111, 0x1f ;  /* 0x00001f6fd3d47589 */ /* 0x000fe200000e0000 */
[----:B------:R-:W-:Y:S01]  /*3350*/  FADD.FTZ R204, R27, -R204 ;  /* 0x800000cc1bcc7221 */ /* 0x000fe20000010000 */
[----:B------:R-:W-:Y:S01]  /*3360*/  FSEL R27, R175, -INF , P2 ;  /* 0xff800000af1b7808 */ /* 0x000fe20001000000 */
[----:B------:R-:W-:Y:S01]  /*3370*/  FMUL.FTZ R206, R104, R206 ;  /* 0x000000ce68ce7220 */ /* 0x000fe20000410000 */
[----:B------:R-:W2:Y:S01]  /*3380*/  SHFL.IDX PT, R211, R211, R114, 0x1f ;  /* 0x00001f72d3d37589 */ /* 0x000ea200000e0000 */
[----:B------:R-:W-:Y:S01]  /*3390*/  FSEL R26, R173, -INF , P1 ;  /* 0xff800000ad1a7808 */ /* 0x000fe20000800000 */
[--C-:B-1----:R-:W-:Y:S01]  /*33a0*/  FADD.FTZ R224, R32, -R226.reuse ;  /* 0x800000e220e07221 */ /* 0x102fe20000010000 */
[----:B------:R-:W-:Y:S01]  /*33b0*/  FADD.FTZ R226, R34, -R226 ;  /* 0x800000e222e27221 */ /* 0x000fe20000010000 */
[----:B------:R-:W1:Y:S01]  /*33c0*/  SHFL.IDX PT, R31, R13, R108, 0x1f ;  /* 0x00001f6c0d1f7589 */ /* 0x000e6200000e0000 */
[----:B------:R-:W-:Y:S01]  /*33d0*/  FSEL R25, R174, -INF , P2 ;  /* 0xff800000ae197808 */ /* 0x000fe20001000000 */
[----:B------:R4:W-:Y:S01]  /*33e0*/  MUFU.EX2 R29, R122 ;  /* 0x0000007a001d7308 */ /* 0x0009e20000000800 */
[----:B------:R-:W-:Y:S01]  /*33f0*/  FSEL R24, R172, -INF , P1 ;  /* 0xff800000ac187808 */ /* 0x000fe20000800000 */
[----:B------:R-:W-:Y:S01]  /*3400*/  SHFL.IDX PT, R34, R13, R110, 0x1f ;  /* 0x00001f6e0d227589 */ /* 0x000fe200000e0000 */
[--C-:B------:R-:W-:Y:S01]  /*3410*/  FFMA.FTZ R27, R27, UR11, -R124.reuse ;  /* 0x0000000b1b1b7c23 */ /* 0x100fe2000801087c */
[----:B------:R-:W-:Y:S01]  /*3420*/  FFMA.FTZ R26, R26, UR11, -R124 ;  /* 0x0000000b1a1a7c23 */ /* 0x000fe2000801087c */
[--C-:B---3--:R-:W-:Y:S01]  /*3430*/  FFMA.FTZ R25, R25, UR11, -R123.reuse ;  /* 0x0000000b19197c23 */ /* 0x108fe2000801087b */
[----:B------:R-:W-:Y:S01]  /*3440*/  FFMA.FTZ R24, R24, UR11, -R123 ;  /* 0x0000000b18187c23 */ /* 0x000fe2000801087b */
[----:B------:R-:W-:Y:S01]  /*3450*/  FSEL R124, R171, -INF , P2 ;  /* 0xff800000ab7c7808 */ /* 0x000fe20001000000 */
[----:B------:R3:W-:Y:S01]  /*3460*/  MUFU.EX2 R32, R121 ;  /* 0x0000007900207308 */ /* 0x0007e20000000800 */
[----:B----4-:R-:W-:Y:S01]  /*3470*/  FSEL R122, R170, -INF , P2 ;  /* 0xff800000aa7a7808 */ /* 0x010fe20001000000 */
[----:B------:R-:W-:Y:S01]  /*3480*/  FADD.FTZ R33, R33, -R223 ;  /* 0x800000df21217221 */ /* 0x000fe20000010000 */
[----:B------:R-:W-:Y:S01]  /*3490*/  FSEL R123, R169, -INF , P1 ;  /* 0xff800000a97b7808 */ /* 0x000fe20000800000 */
[----:B------:R-:W-:Y:S01]  /*34a0*/  FFMA.FTZ R124, R124, UR11, -R225 ;  /* 0x0000000b7c7c7c23 */ /* 0x000fe200080108e1 */
[----:B------:R-:W-:Y:S01]  /*34b0*/  FADD.FTZ R223, R35, -R223 ;  /* 0x800000df23df7221 */ /* 0x000fe20000010000 */
[----:B------:R-:W-:Y:S01]  /*34c0*/  FMUL.FTZ R210, R113, R210 ;  /* 0x000000d271d27220 */ /* 0x000fe20000410000 */
[----:B------:R-:W4:Y:S01]  /*34d0*/  SHFL.IDX PT, R35, R13, R111, 0x1f ;  /* 0x00001f6f0d237589 */ /* 0x000f2200000e0000 */
[----:B------:R-:W-:Y:S01]  /*34e0*/  FFMA.FTZ R123, R123, UR11, -R225 ;  /* 0x0000000b7b7b7c23 */ /* 0x000fe200080108e1 */
[----:B---3--:R-:W-:Y:S01]  /*34f0*/  FSEL R121, R168, -INF , P1 ;  /* 0xff800000a8797808 */ /* 0x008fe20000800000 */
[--C-:B--2---:R-:W-:Y:S01]  /*3500*/  FADD.FTZ R37, R37, -R211.reuse ;  /* 0x800000d325257221 */ /* 0x104fe20000010000 */
[----:B------:R-:W-:Y:S01]  /*3510*/  FADD.FTZ R39, R39, -R211 ;  /* 0x800000d327277221 */ /* 0x000fe20000010000 */
[--C-:B------:R-:W-:Y:S01]  /*3520*/  FADD.FTZ R225, R36, -R212.reuse ;  /* 0x800000d424e17221 */ /* 0x100fe20000010000 */
[----:B------:R-:W2:Y:S01]  /*3530*/  SHFL.IDX PT, R211, R13, R112, 0x1f ;  /* 0x00001f700dd37589 */ /* 0x000ea200000e0000 */
[--C-:B-1----:R-:W-:Y:S01]  /*3540*/  FFMA.FTZ R122, R122, UR11, -R31.reuse ;  /* 0x0000000b7a7a7c23 */ /* 0x102fe2000801081f */
[----:B------:R-:W-:Y:S01]  /*3550*/  FFMA.FTZ R121, R121, UR11, -R31 ;  /* 0x0000000b79797c23 */ /* 0x000fe2000801081f */
[----:B------:R-:W-:Y:S01]  /*3560*/  FMUL.FTZ R36, R105, R204 ;  /* 0x000000cc69247220 */ /* 0x000fe20000410000 */
[----:B------:R1:W-:Y:S01]  /*3570*/  MUFU.EX2 R31, R129 ;  /* 0x00000081001f7308 */ /* 0x0003e20000000800 */
[----:B------:R-:W-:Y:S01]  /*3580*/  FADD.FTZ R38, R38, -R212 ;  /* 0x800000d426267221 */ /* 0x000fe20000010000 */
[----:B------:R-:W-:Y:S01]  /*3590*/  FSEL R212, R9, -INF , P2 ;  /* 0xff80000009d47808 */ /* 0x000fe20001000000 */
[----:B------:R-:W-:Y:S01]  /*35a0*/  FMUL.FTZ R203, R97, R203 ;  /* 0x000000cb61cb7220 */ /* 0x000fe20000410000 */
[----:B------:R-:W-:Y:S01]  /*35b0*/  FFMA.FTZ R204, -R21, R21, 1 ;  /* 0x3f80000015cc7423 */ /* 0x000fe20000010115 */
[----:B------:R-:W-:Y:S01]  /*35c0*/  FMUL.FTZ R223, R94, R223 ;  /* 0x000000df5edf7220 */ /* 0x000fe20000410000 */
[----:B------:R-:W-:Y:S01]  /*35d0*/  FMUL.FTZ R135, R101, R135 ;  /* 0x0000008765877220 */ /* 0x000fe20000410000 */
[----:B------:R-:W-:Y:S01]  /*35e0*/  FMUL.FTZ R209, R107, R209 ;  /* 0x000000d16bd17220 */ /* 0x000fe20000410000 */
[----:B------:R3:W-:Y:S01]  /*35f0*/  MUFU.EX2 R21, R131 ;  /* 0x0000008300157308 */ /* 0x0007e20000000800 */
[----:B-1----:R-:W-:Y:S01]  /*3600*/  FFMA.FTZ R129, -R17, R17, 1 ;  /* 0x3f80000011817423 */ /* 0x002fe20000010111 */
[----:B------:R-:W-:Y:S01]  /*3610*/  FMUL.FTZ R204, R204, R207 ;  /* 0x000000cfcccc7220 */ /* 0x000fe20000410000 */
[----:B------:R-:W-:-:S02]  /*3620*/  FSEL R207, R3, -INF , P2 ;  /* 0xff80000003cf7808 */ /* 0x000fc40001000000 */
[----:B------:R-:W-:Y:S01]  /*3630*/  FMUL.FTZ R129, R129, R210 ;  /* 0x000000d281817220 */ /* 0x000fe20000410000 */
[----:B------:R-:W-:Y:S02]  /*3640*/  FSEL R210, R7, -INF , P2 ;  /* 0xff80000007d27808 */ /* 0x000fe40001000000 */
[----:B------:R1:W-:Y:S01]  /*3650*/  MUFU.EX2 R17, R134 ;  /* 0x0000008600117308 */ /* 0x0003e20000000800 */
[----:B---3--:R-:W-:Y:S01]  /*3660*/  FFMA.FTZ R131, -R216, R216, 1 ;  /* 0x3f800000d8837423 */ /* 0x008fe200000101d8 */
[----:B----4-:R-:W-:Y:S01]  /*3670*/  FFMA.FTZ R207, R207, UR11, -R35 ;  /* 0x0000000bcfcf7c23 */ /* 0x010fe20008010823 */
[----:B------:R-:W-:Y:S01]  /*3680*/  FFMA.FTZ R210, R210, UR11, -R34 ;  /* 0x0000000bd2d27c23 */ /* 0x000fe20008010822 */
[----:B--2---:R-:W-:Y:S01]  /*3690*/  FFMA.FTZ R212, R212, UR11, -R211 ;  /* 0x0000000bd4d47c23 */ /* 0x004fe200080108d3 */
        /* <DEDUP_REMOVED lines=21> */
[----:B--2---:R-:W-:Y:S01]  /*37f0*/  FMUL.FTZ R38, R89, R38 ;  /* 0x0000002659267220 */ /* 0x004fe20000410000 */
[----:B------:R-:W-:-:S03]  /*3800*/  FFMA.FTZ R209, R209, UR11, -R19 ;  /* 0x0000000bd1d17c23 */ /* 0x000fc60008010813 */
        /* <DEDUP_REMOVED lines=20> */
[----:B------:R-:W1:Y:S01]  /*3950*/  MUFU.EX2 R90, R90 ;  /* 0x0000005a005a7308 */ /* 0x000e620000000800 */
        /* <DEDUP_REMOVED lines=10> */
[----:B------:R-:W-:Y:S01]  /*3a00*/  FMUL.FTZ R39, R90, R39 ;  /* 0x000000275a277220 */ /* 0x000fe20000410000 */
[----:B------:R-:W-:Y:S01]  /*3a10*/  FMUL.FTZ R130, R130, R223 ;  /* 0x000000df82827220 */ /* 0x000fe20000410000 */
[----:B------:R-:W-:Y:S01]  /*3a20*/  FADD.FTZ R41, R41, -R219 ;  /* 0x800000db29297221 */ /* 0x000fe20000010000 */
[----:B------:R-:W1:Y:S01]  /*3a30*/  SHFL.IDX PT, R223, R12, R112, 0x1f ;  /* 0x00001f700cdf7589 */ /* 0x000e6200000e0000 */
[----:B------:R-:W3:Y:S01]  /*3a40*/  MUFU.EX2 R100, R100 ;  /* 0x0000006400647308 */ /* 0x000ee20000000800 */
[----:B----4-:R-:W-:Y:S01]  /*3a50*/  FADD.FTZ R44, R44, -R220 ;  /* 0x800000dc2c2c7221 */ /* 0x010fe20000010000 */
[----:B------:R-:W-:Y:S01]  /*3a60*/  FADD.FTZ R49, R49, -R224 ;  /* 0x800000e031317221 */ /* 0x000fe20000010000 */
[----:B------:R-:W-:-:S05]  /*3a70*/  FMUL.FTZ R41, R23, R41 ;  /* 0x0000002917297220 */ /* 0x000fca0000410000 */
[----:B------:R-:W4:Y:S01]  /*3a80*/  MUFU.EX2 R98, R98 ;  /* 0x0000006200627308 */ /* 0x000f220000000800 */
[----:B--2---:R-:W-:-:S07]  /*3a90*/  FMUL.FTZ R40, R88, R40 ;  /* 0x0000002858287220 */ /* 0x004fce0000410000 */
[----:B------:R-:W2:Y:S01]  /*3aa0*/  MUFU.EX2 R99, R99 ;  /* 0x0000006300637308 */ /* 0x000ea20000000800 */
[----:B---3--:R-:W-:Y:S01]  /*3ab0*/  FMUL.FTZ R43, R100, R43 ;  /* 0x0000002b642b7220 */ /* 0x008fe20000410000 */
[----:B------:R-:W-:Y:S01]  /*3ac0*/  FFMA.FTZ R233, -R233, R233, 1 ;  /* 0x3f800000e9e97423 */ /* 0x000fe200000101e9 */
[----:B------:R-:W-:Y:S01]  /*3ad0*/  FFMA.FTZ R237, -R237, R237, 1 ;  /* 0x3f800000eded7423 */ /* 0x000fe200000101ed */
[----:B------:R-:W-:Y:S01]  /*3ae0*/  FADD.FTZ R46, R46, -R220 ;  /* 0x800000dc2e2e7221 */ /* 0x000fe20000010000 */
[----:B------:R-:W-:Y:S01]  /*3af0*/  FADD.FTZ R47, R47, -R225 ;  /* 0x800000e12f2f7221 */ /* 0x000fe20000010000 */
[----:B------:R-:W-:Y:S01]  /*3b00*/  FADD.FTZ R51, R51, -R224 ;  /* 0x800000e033337221 */ /* 0x000fe20000010000 */
[--C-:B-1----:R-:W-:Y:S01]  /*3b10*/  FADD.FTZ R50, R50, -R223.reuse ;  /* 0x800000df32327221 */ /* 0x102fe20000010000 */
[----:B------:R1:W-:Y:S01]  /*3b20*/  MUFU.EX2 R33, R128 ;  /* 0x0000008000217308 */ /* 0x0003e20000000800 */
[----:B------:R-:W-:Y:S01]  /*3b30*/  FADD.FTZ R48, R48, -R223 ;  /* 0x800000df30307221 */ /* 0x000fe20000010000 */
[----:B------:R-:W-:-:S06]  /*3b40*/  FADD.FTZ R52, R52, -R221 ;  /* 0x800000dd34347221 */ /* 0x000fcc0000010000 */
[----:B------:R3:W-:Y:S01]  /*3b50*/  MUFU.EX2 R19, R127 ;  /* 0x0000007f00137308 */ /* 0x0007e20000000800 */
[----:B-1----:R-:W-:Y:S01]  /*3b60*/  FFMA.FTZ R128, -R222, R222, 1 ;  /* 0x3f800000de807423 */ /* 0x002fe200000101de */
[----:B------:R-:W-:Y:S01]  /*3b70*/  FMUL.FTZ R50, R29, R50 ;  /* 0x000000321d327220 */ /* 0x000fe20000410000 */
[----:B------:R1:W1:Y:S01]  /*3b80*/  SHFL.IDX PT, R222, R12, R114, 0x1f ;  /* 0x00001f720cde7589 */ /* 0x00026200000e0000 */
[----:B----4-:R-:W-:Y:S01]  /*3b90*/  FMUL.FTZ R44, R98, R44 ;  /* 0x0000002c622c7220 */ /* 0x010fe20000410000 */
[----:B------:R-:W-:-:S03]  /*3ba0*/  FMUL.FTZ R128, R128, R20 ;  /* 0x0000001480807220 */ /* 0x000fc60000410000 */
[----:B------:R4:W4:Y:S01]  /*3bb0*/  MUFU.EX2 R15, R214 ;  /* 0x000000d6000f7308 */ /* 0x0009220000000800 */
[----:B---3--:R-:W-:Y:S01]  /*3bc0*/  FFMA.FTZ R127, -R230, R230, 1 ;  /* 0x3f800000e67f7423 */ /* 0x008fe200000101e6 */
[----:B--2---:R-:W-:Y:S01]  /*3bd0*/  FMUL.FTZ R216, R99, R216 ;  /* 0x000000d863d87220 */ /* 0x004fe20000410000 */
[----:B------:R-:W-:Y:S02]  /*3be0*/  FADD.FTZ R221, R54, -R221 ;  /* 0x800000dd36dd7221 */ /* 0x000fe40000010000 */
[----:B------:R-:W-:-:S03]  /*3bf0*/  FMUL.FTZ R127, R127, R37 ;  /* 0x000000257f7f7220 */ /* 0x000fc60000410000 */
[----:B-1----:R1:W-:Y:S01]  /*3c00*/  MUFU.EX2 R12, R126 ;  /* 0x0000007e000c7308 */ /* 0x0023e20000000800 */
[----:B----4-:R-:W-:-:S07]  /*3c10*/  FMUL.FTZ R214, R232, R40 ;  /* 0x00000028e8d67220 */ /* 0x010fce0000410000 */
[----:B------:R2:W-:Y:S01]  /*3c20*/  MUFU.EX2 R20, R125 ;  /* 0x0000007d00147308 */ /* 0x0005e20000000800 */
[----:B-1----:R-:W-:Y:S01]  /*3c30*/  FFMA.FTZ R126, -R229, R229, 1 ;  /* 0x3f800000e57e7423 */ /* 0x002fe200000101e5 */
[----:B------:R-:W-:Y:S01]  /*3c40*/  FMUL.FTZ R46, R16, R46 ;  /* 0x0000002e102e7220 */ /* 0x000fe20000410000 */
[--C-:B------:R-:W-:Y:S01]  /*3c50*/  FADD.FTZ R219, R53, -R222.reuse ;  /* 0x800000de35db7221 */ /* 0x100fe20000010000 */
[----:B------:R-:W-:Y:S01]  /*3c60*/  FADD.FTZ R222, R55, -R222 ;  /* 0x800000de37de7221 */ /* 0x000fe20000010000 */
[----:B------:R-:W-:-:S03]  /*3c70*/  FMUL.FTZ R126, R126, R38 ;  /* 0x000000267e7e7220 */ /* 0x000fc60000410000 */
[----:B------:R1:W-:Y:S01]  /*3c80*/  MUFU.EX2 R38, R213 ;  /* 0x000000d500267308 */ /* 0x0003e20000000800 */
[----:B--2---:R-:W-:-:S07]  /*3c90*/  FMUL.FTZ R125, R227, R39 ;  /* 0x00000027e37d7220 */ /* 0x004fce0000410000 */
[----:B------:R2:W-:Y:S01]  /*3ca0*/  MUFU.EX2 R37, R215 ;  /* 0x000000d700257308 */ /* 0x0005e20000000800 */
[----:B-1----:R-:W-:-:S04]  /*3cb0*/  FFMA.FTZ R213, -R235, R235, 1 ;  /* 0x3f800000ebd57423 */ /* 0x002fc800000101eb */
[----:B------:R-:W-:Y:S01]  /*3cc0*/  FMUL.FTZ R213, R213, R42 ;  /* 0x0000002ad5d57220 */ /* 0x000fe20000410000 */
[----:B------:R-:W-:Y:S02]  /*3cd0*/  FFMA.FTZ R42, -R11, R11, 1 ;  /* 0x3f8000000b2a7423 */ /* 0x000fe4000001010b */
[----:B------:R1:W-:Y:S01]  /*3ce0*/  MUFU.EX2 R39, R120 ;  /* 0x0000007800277308 */ /* 0x0003e20000000800 */
[----:B--2---:R-:W-:Y:S01]  /*3cf0*/  FFMA.FTZ R215, -R236, R236, 1 ;  /* 0x3f800000ecd77423 */ /* 0x004fe200000101ec */
[----:B------:R-:W-:Y:S01]  /*3d00*/  FMUL.FTZ R47, R28, R47 ;  /* 0x0000002f1c2f7220 */ /* 0x000fe20000410000 */
[----:B------:R-:W-:Y:S01]  /*3d10*/  FMUL.FTZ R48, R30, R48 ;  /* 0x000000301e307220 */ /* 0x000fe20000410000 */
[----:B------:R-:W-:Y:S01]  /*3d20*/  FMUL.FTZ R51, R31, R51 ;  /* 0x000000331f337220 */ /* 0x000fe20000410000 */
[----:B------:R-:W-:-:S03]  /*3d30*/  FMUL.FTZ R215, R215, R41 ;  /* 0x00000029d7d77220 */ /* 0x000fc60000410000 */
[----:B------:R2:W-:Y:S01]  /*3d40*/  MUFU.EX2 R40, R119 ;  /* 0x0000007700287308 */ /* 0x0005e20000000800 */
[----:B-1----:R-:W-:Y:S01]  /*3d50*/  FMUL.FTZ R120, R231, R43 ;  /* 0x0000002be7787220 */ /* 0x002fe20000410000 */
[----:B------:R-:W-:Y:S01]  /*3d60*/  FMUL.FTZ R43, R32, R49 ;  /* 0x00000031202b7220 */ /* 0x000fe20000410000 */
[----:B------:R-:W-:Y:S01]  /*3d70*/  FFMA.FTZ R41, -R199, R199, 1 ;  /* 0x3f800000c7297423 */ /* 0x000fe200000101c7 */
[----:B------:R-:W-:Y:S01]  /*3d80*/  FMUL.FTZ R49, R233, R50 ;  /* 0x00000032e9317220 */ /* 0x000fe20000410000 */
[----:B------:R-:W-:Y:S01]  /*3d90*/  FFMA.FTZ R55, -R234, R234, 1 ;  /* 0x3f800000ea377423 */ /* 0x000fe200000101ea */
[----:B------:R-:W-:Y:S01]  /*3da0*/  FMUL.FTZ R50, R237, R43 ;  /* 0x0000002bed327220 */ /* 0x000fe20000410000 */
[----:B------:R-:W-:Y:S01]  /*3db0*/  FFMA.FTZ R43, -R196, R196, 1 ;  /* 0x3f800000c42b7423 */ /* 0x000fe200000101c4 */
[----:B------:R-:W-:Y:S01]  /*3dc0*/  FFMA.FTZ R54, -R198, R198, 1 ;  /* 0x3f800000c6367423 */ /* 0x000fe200000101c6 */
[----:B--2---:R-:W-:Y:S01]  /*3dd0*/  FMUL.FTZ R119, R42, R44 ;  /* 0x0000002c2a777220 */ /* 0x004fe20000410000 */
[----:B------:R-:W-:Y:S01]  /*3de0*/  FFMA.FTZ R42, -R197, R197, 1 ;  /* 0x3f800000c52a7423 */ /* 0x000fe200000101c5 */
[----:B------:R-:W-:Y:S01]  /*3df0*/  FMUL.FTZ R216, R41, R216 ;  /* 0x000000d829d87220 */ /* 0x000fe20000410000 */
[----:B------:R-:W-:Y:S01]  /*3e00*/  FMUL.FTZ R51, R43, R51 ;  /* 0x000000332b337220 */ /* 0x000fe20000410000 */
[----:B------:R1:W-:Y:S01]  /*3e10*/  MUFU.EX2 R41, R118 ;  /* 0x0000007600297308 */ /* 0x0003e20000000800 */
[----:B------:R-:W-:Y:S01]  /*3e20*/  FMUL.FTZ R55, R55, R46 ;  /* 0x0000002e37377220 */ /* 0x000fe20000410000 */
[----:B------:R-:W-:Y:S01]  /*3e30*/  FMUL.FTZ R54, R54, R48 ;  /* 0x0000003036367220 */ /* 0x000fe20000410000 */
[----:B------:R-:W2:Y:S04]  /*3e40*/  SHFL.IDX PT, R46, R45, R10, 0x1f ;  /* 0x00001f0a2d2e7589 */ /* 0x000ea800000e0000 */
[----:B------:R-:W3:Y:S01]  /*3e50*/  SHFL.IDX PT, R48, R45, R109, 0x1f ;  /* 0x00001f6d2d307589 */ /* 0x000ee200000e0000 */
[----:B------:R4:W-:Y:S01]  /*3e60*/  MUFU.EX2 R43, R116 ;  /* 0x00000074002b7308 */ /* 0x0009e20000000800 */
[----:B-1----:R-:W-:-:S02]  /*3e70*/  FMUL.FTZ R118, R42, R47 ;  /* 0x0000002f2a767220 */ /* 0x002fc40000410000 */
[----:B------:R-:W1:Y:S04]  /*3e80*/  SHFL.IDX PT, R47, R45, R106, 0x1f ;  /* 0x00001f6a2d2f7589 */ /* 0x000e6800000e0000 */
[----:B------:R-:W-:Y:S01]  /*3e90*/  SHFL.IDX PT, R224, R45, R108, 0x1f ;  /* 0x00001f6c2de07589 */ /* 0x000fe200000e0000 */
[----:B------:R2:W-:Y:S03]  /*3ea0*/  MUFU.EX2 R42, R117 ;  /* 0x00000075002a7308 */ /* 0x0005e60000000800 */
[----:B------:R-:W-:Y:S04]  /*3eb0*/  SHFL.IDX PT, R223, R45, R110, 0x1f ;  /* 0x00001f6e2ddf7589 */ /* 0x000fe800000e0000 */
[----:B----4-:R-:W-:Y:S01]  /*3ec0*/  SHFL.IDX PT, R116, R45, R111, 0x1f ;  /* 0x00001f6f2d747589 */ /* 0x010fe200000e0000 */
[----:B------:R4:W-:Y:S03]  /*3ed0*/  MUFU.EX2 R44, R115 ;  /* 0x00000073002c7308 */ /* 0x0009e60000000800 */
[----:B--2---:R-:W2:Y:S04]  /*3ee0*/  SHFL.IDX PT, R117, R45, R112, 0x1f ;  /* 0x00001f702d757589 */ /* 0x004ea800000e0000 */
[----:B------:R1:W-:Y:S01]  /*3ef0*/  SHFL.IDX PT, R220, R45, R114, 0x1f ;  /* 0x00001f722ddc7589 */ /* 0x0003e200000e0000 */
[----:B------:R-:W2:Y:S01]  /*3f00*/  MUFU.EX2 R93, R93 ;  /* 0x0000005d005d7308 */ /* 0x000ea20000000800 */
[----:B----4-:R-:W-:Y:S01]  /*3f10*/  FMUL.FTZ R115, R13, R219 ;  /* 0x000000db0d737220 */ /* 0x010fe20000410000 */
[----:B------:R-:W-:Y:S01]  /*3f20*/  FFMA.FTZ R219, -R192, R192, 1 ;  /* 0x3f800000c0db7423 */ /* 0x000fe200000101c0 */
[----:B------:R-:W-:Y:S01]  /*3f30*/  FMUL.FTZ R222, R36, R222 ;  /* 0x000000de24de7220 */ /* 0x000fe20000410000 */
[----:B------:R-:W4:Y:S01]  /*3f40*/  LDL.LU R11, [R1+0xb0] ;  /* 0x0000b000010b7983 */ /* 0x000f220000300800 */
[----:B------:R-:W-:Y:S01]  /*3f50*/  FADD.FTZ R56, R56, -R46 ;  /* 0x8000002e38387221 */ /* 0x000fe20000010000 */
[----:B---3--:R-:W-:Y:S01]  /*3f60*/  FADD.FTZ R60, R60, -R48 ;  /* 0x800000303c3c7221 */ /* 0x008fe20000010000 */
[----:B-1----:R-:W-:Y:S01]  /*3f70*/  FFMA.FTZ R45, -R194, R194, 1 ;  /* 0x3f800000c22d7423 */ /* 0x002fe200000101c2 */
[----:B------:R-:W-:Y:S01]  /*3f80*/  FADD.FTZ R57, R57, -R47 ;  /* 0x8000002f39397221 */ /* 0x000fe20000010000 */
[----:B------:R1:W5:Y:S02]  /*3f90*/  LDL.LU R199, [R1+0xac] ;  /* 0x0000ac0001c77983 */ /* 0x0003640000300800 */
[----:B------:R-:W-:-:S02]  /*3fa0*/  FMUL.FTZ R115, R45, R115 ;  /* 0x000000732d737220 */ /* 0x000fc40000410000 */
[----:B------:R3:W1:Y:S01]  /*3fb0*/  MUFU.EX2 R45, R27 ;  /* 0x0000001b002d7308 */ /* 0x0006620000000800 */
[----:B--2---:R-:W-:Y:S01]  /*3fc0*/  FADD.FTZ R64, R64, -R117 ;  /* 0x8000007540407221 */ /* 0x004fe20000010000 */
[----:B------:R-:W-:Y:S01]  /*3fd0*/  FADD.FTZ R48, R62, -R48 ;  /* 0x800000303e307221 */ /* 0x000fe20000010000 */
[----:B------:R-:W-:Y:S01]  /*3fe0*/  FFMA.FTZ R53, -R195, R195, 1 ;  /* 0x3f800000c3357423 */ /* 0x000fe200000101c3 */
[----:B------:R-:W-:Y:S01]  /*3ff0*/  FMUL.FTZ R52, R17, R52 ;  /* 0x0000003411347220 */ /* 0x000fe20000410000 */
[----:B------:R-:W-:Y:S01]  /*4000*/  FADD.FTZ R58, R58, -R46 ;  /* 0x8000002e3a3a7221 */ /* 0x000fe20000010000 */
[----:B---3--:R-:W-:Y:S01]  /*4010*/  FMUL.FTZ R27, R219, R222 ;  /* 0x000000dedb1b7220 */ /* 0x008fe20000410000 */
[----:B------:R2:W5:Y:S01]  /*4020*/  LDL.LU R198, [R1+0xa8] ;  /* 0x0000a80001c67983 */ /* 0x0005620000300800 */
[----:B------:R-:W-:Y:S01]  /*4030*/  FADD.FTZ R59, R59, -R47 ;  /* 0x8000002f3b3b7221 */ /* 0x000fe20000010000 */
[--C-:B------:R-:W-:Y:S01]  /*4040*/  FADD.FTZ R63, R63, -R224.reuse ;  /* 0x800000e03f3f7221 */ /* 0x100fe20000010000 */
[----:B------:R-:W-:Y:S01]  /*4050*/  FADD.FTZ R67, R67, -R223 ;  /* 0x800000df43437221 */ /* 0x000fe20000010000 */
[----:B------:R3:W1:Y:S01]  /*4060*/  LDS R219, [R14+0x400] ;  /* 0x000400000edb7984 */ /* 0x0006620000000800 */
[----:B------:R-:W-:Y:S01]  /*4070*/  FMUL.FTZ R64, R15, R64 ;  /* 0x000000400f407220 */ /* 0x000fe20000410000 */
[----:B------:R-:W-:Y:S01]  /*4080*/  FADD.FTZ R62, R61, -R224 ;  /* 0x800000e03d3e7221 */ /* 0x000fe20000010000 */
[----:B------:R2:W-:Y:S01]  /*4090*/  MUFU.EX2 R46, R26 ;  /* 0x0000001a002e7308 */ /* 0x0005e20000000800 */
[----:B------:R1:W5:Y:S01]  /*40a0*/  LDL.LU R197, [R1+0xa4] ;  /* 0x0000a40001c57983 */ /* 0x0003620000300800 */
[----:B------:R-:W-:Y:S01]  /*40b0*/  FMUL.FTZ R221, R18, R221 ;  /* 0x000000dd12dd7220 */ /* 0x000fe20000410000 */
[----:B------:R-:W-:-:S05]  /*40c0*/  FMUL.FTZ R226, R93, R226 ;  /* 0x000000e25de27220 */ /* 0x000fca0000410000 */
[----:B---3--:R3:W-:Y:S01]  /*40d0*/  MUFU.EX2 R14, R24 ;  /* 0x00000018000e7308 */ /* 0x0087e20000000800 */
[----:B------:R-:W-:Y:S01]  /*40e0*/  FADD.FTZ R61, R68, -R116 ;  /* 0x80000074443d7221 */ /* 0x000fe20000010000 */
[----:B--2---:R-:W-:Y:S01]  /*40f0*/  FADD.FTZ R26, R65, -R223 ;  /* 0x800000df411a7221 */ /* 0x004fe20000010000 */
[----:B------:R-:W-:Y:S01]  /*4100*/  FMUL.FTZ R56, R34, R56 ;  /* 0x0000003822387220 */ /* 0x000fe20000410000 */
[----:B------:R2:W5:Y:S01]  /*4110*/  LDL.LU R196, [R1+0xa0] ;  /* 0x0000a00001c47983 */ /* 0x0005620000300800 */
[----:B------:R-:W-:Y:S01]  /*4120*/  FMUL.FTZ R57, R35, R57 ;  /* 0x0000003923397220 */ /* 0x000fe20000410000 */
[----:B------:R-:W-:Y:S01]  /*4130*/  FMUL.FTZ R53, R53, R52 ;  /* 0x0000003435357220 */ /* 0x000fe20000410000 */
[----:B------:R-:W-:Y:S01]  /*4140*/  FADD.FTZ R117, R66, -R117 ;  /* 0x8000007542757221 */ /* 0x000fe20000010000 */
[----:B------:R2:W1:Y:S01]  /*4150*/  MUFU.EX2 R47, R25 ;  /* 0x00000019002f7308 */ /* 0x0004620000000800 */
[----:B---3--:R-:W-:Y:S01]  /*4160*/  FFMA.FTZ R24, -R184, R184, 1 ;  /* 0x3f800000b8187423 */ /* 0x008fe200000101b8 */
[----:B------:R-:W-:Y:S01]  /*4170*/  FFMA.FTZ R68, -R191, R191, 1 ;  /* 0x3f800000bf447423 */ /* 0x000fe200000101bf */
[----:B------:R-:W-:Y:S01]  /*4180*/  FFMA.FTZ R65, -R190, R190, 1 ;  /* 0x3f800000be417423 */ /* 0x000fe200000101be */
[----:B------:R3:W5:Y:S01]  /*4190*/  LDL.LU R195, [R1+0x9c] ;  /* 0x00009c0001c37983 */ /* 0x0007620000300800 */
[----:B------:R-:W-:Y:S01]  /*41a0*/  FMUL.FTZ R64, R24, R64 ;  /* 0x0000004018407220 */ /* 0x000fe20000410000 */
[----:B------:R-:W-:Y:S01]  /*41b0*/  FFMA.FTZ R52, -R193, R193, 1 ;  /* 0x3f800000c1347423 */ /* 0x000fe200000101c1 */
[----:B------:R-:W-:Y:S01]  /*41c0*/  FMUL.FTZ R58, R21, R58 ;  /* 0x0000003a153a7220 */ /* 0x000fe20000410000 */
[----:B------:R3:W5:Y:S01]  /*41d0*/  LDL.LU R194, [R1+0x98] ;  /* 0x0000980001c27983 */ /* 0x0007620000300800 */
[----:B--2---:R-:W-:Y:S01]  /*41e0*/  FFMA.FTZ R25, -R189, R189, 1 ;  /* 0x3f800000bd197423 */ /* 0x004fe200000101bd */
[----:B------:R-:W-:Y:S01]  /*41f0*/  FMUL.FTZ R68, R68, R56 ;  /* 0x0000003844447220 */ /* 0x000fe20000410000 */
[----:B------:R-:W-:Y:S01]  /*4200*/  FMUL.FTZ R62, R20, R62 ;  /* 0x0000003e143e7220 */ /* 0x000fe20000410000 */
[----:B------:R3:W5:Y:S01]  /*4210*/  LDL.LU R193, [R1+0x94] ;  /* 0x0000940001c17983 */ /* 0x0007620000300800 */
[----:B------:R-:W-:Y:S01]  /*4220*/  FMUL.FTZ R60, R19, R60 ;  /* 0x0000003c133c7220 */ /* 0x000fe20000410000 */
[----:B------:R-:W-:Y:S01]  /*4230*/  FMUL.FTZ R59, R33, R59 ;  /* 0x0000003b213b7220 */ /* 0x000fe20000410000 */
[----:B------:R-:W-:Y:S01]  /*4240*/  FMUL.FTZ R63, R37, R63 ;  /* 0x0000003f253f7220 */ /* 0x000fe20000410000 */
[----:B------:R3:W5:Y:S01]  /*4250*/  LDL.LU R192, [R1+0x90] ;  /* 0x0000900001c07983 */ /* 0x0007620000300800 */
[----:B------:R-:W-:Y:S01]  /*4260*/  FMUL.FTZ R48, R12, R48 ;  /* 0x000000300c307220 */ /* 0x000fe20000410000 */
[----:B------:R-:W-:Y:S01]  /*4270*/  FMUL.FTZ R67, R40, R67 ;  /* 0x0000004328437220 */ /* 0x000fe20000410000 */
[----:B------:R-:W2:Y:S08]  /*4280*/  MUFU.EX2 R211, R211 ;  /* 0x000000d300d37308 */ /* 0x000eb00000000800 */
[----:B------:R-:W-:Y:S01]  /*4290*/  MUFU.EX2 R207, R207 ;  /* 0x000000cf00cf7308 */ /* 0x000fe20000000800 */
[----:B-1----:R-:W1:Y:S04]  /*42a0*/  SHFL.IDX PT, R24, R219, R10, 0x1f ;  /* 0x00001f0adb187589 */ /* 0x002e6800000e0000 */
[----:B------:R-:W3:Y:S04]  /*42b0*/  SHFL.IDX PT, R108, R219, R108, 0x1f ;  /* 0x00001f6cdb6c7589 */ /* 0x000ee800000e0000 */
[----:B------:R-:W2:Y:S04]  /*42c0*/  SHFL.IDX PT, R106, R219, R106, 0x1f ;  /* 0x00001f6adb6a7589 */ /* 0x000ea800000e0000 */
[----:B------:R-:W2:Y:S04]  /*42d0*/  SHFL.IDX PT, R111, R219, R111, 0x1f ;  /* 0x00001f6fdb6f7589 */ /* 0x000ea800000e0000 */
[----:B------:R-:W2:Y:S01]  /*42e0*/  SHFL.IDX PT, R112, R219, R112, 0x1f ;  /* 0x00001f70db707589 */ /* 0x000ea200000e0000 */
[----:B------:R-:W-:-:S03]  /*42f0*/  FMUL.FTZ R56, R65, R57 ;  /* 0x0000003941387220 */ /* 0x000fc60000410000 */
[----:B------:R-:W2:Y:S01]  /*4300*/  SHFL.IDX PT, R109, R219, R109, 0x1f ;  /* 0x00001f6ddb6d7589 */ /* 0x000ea200000e0000 */
[----:B------:R-:W-:-:S03]  /*4310*/  FADD.FTZ R116, R70, -R116 ;  /* 0x8000007446747221 */ /* 0x000fc60000010000 */
[----:B------:R-:W2:Y:S01]  /*4320*/  SHFL.IDX PT, R110, R219, R110, 0x1f ;  /* 0x00001f6edb6e7589 */ /* 0x000ea200000e0000 */
[----:B------:R-:W-:Y:S01]  /*4330*/  FFMA.FTZ R57, -R185, R185, 1 ;  /* 0x3f800000b9397423 */ /* 0x000fe200000101b9 */
[--C-:B------:R-:W-:Y:S01]  /*4340*/  FADD.FTZ R66, R69, -R220.reuse ;  /* 0x800000dc45427221 */ /* 0x100fe20000010000 */
[----:B------:R-:W-:Y:S01]  /*4350*/  FMUL.FTZ R25, R25, R58 ;  /* 0x0000003a19197220 */ /* 0x000fe20000410000 */
[----:B------:R1:W5:Y:S01]  /*4360*/  LDL.LU R191, [R1+0x8c] ;  /* 0x00008c0001bf7983 */ /* 0x0003620000300800 */
[----:B------:R-:W-:Y:S01]  /*4370*/  FFMA.FTZ R70, -R187, R187, 1 ;  /* 0x3f800000bb467423 */ /* 0x000fe200000101bb */
[----:B------:R-:W-:Y:S01]  /*4380*/  FFMA.FTZ R65, -R182, R182, 1 ;  /* 0x3f800000b6417423 */ /* 0x000fe200000101b6 */
[----:B------:R-:W-:Y:S01]  /*4390*/  FMUL.FTZ R117, R38, R117 ;  /* 0x0000007526757220 */ /* 0x000fe20000410000 */
[----:B------:R-:W2:Y:S01]  /*43a0*/  SHFL.IDX PT, R114, R219, R114, 0x1f ;  /* 0x00001f72db727589 */ /* 0x000ea200000e0000 */
[----:B------:R-:W-:Y:S01]  /*43b0*/  FADD.FTZ R220, R71, -R220 ;  /* 0x800000dc47dc7221 */ /* 0x000fe20000010000 */
[----:B------:R-:W-:Y:S01]  /*43c0*/  FFMA.FTZ R69, -R188, R188, 1 ;  /* 0x3f800000bc457423 */ /* 0x000fe200000101bc */
[----:B------:R-:W-:Y:S01]  /*43d0*/  FFMA.FTZ R58, -R183, R183, 1 ;  /* 0x3f800000b73a7423 */ /* 0x000fe200000101b7 */
[----:B------:R1:W5:Y:S01]  /*43e0*/  LDL.LU R190, [R1+0x88] ;  /* 0x0000880001be7983 */ /* 0x0003620000300800 */
[----:B------:R-:W-:Y:S01]  /*43f0*/  FFMA.FTZ R71, -R186, R186, 1 ;  /* 0x3f800000ba477423 */ /* 0x000fe200000101ba */
[----:B------:R-:W-:Y:S01]  /*4400*/  FMUL.FTZ R57, R57, R62 ;  /* 0x0000003e39397220 */ /* 0x000fe20000410000 */
[----:B------:R-:W2:Y:S01]  /*4410*/  MUFU.EX2 R205, R205 ;  /* 0x000000cd00cd7308 */ /* 0x000ea20000000800 */
[----:B------:R1:W5:Y:S01]  /*4420*/  LDL.LU R189, [R1+0x84] ;  /* 0x0000840001bd7983 */ /* 0x0003620000300800 */
[----:B------:R-:W-:Y:S01]  /*4430*/  FMUL.FTZ R70, R70, R60 ;  /* 0x0000003c46467220 */ /* 0x000fe20000410000 */
[----:B------:R-:W-:-:S05]  /*4440*/  FMUL.FTZ R65, R65, R117 ;  /* 0x0000007541417220 */ /* 0x000fca0000410000 */
[----:B------:R-:W2:Y:S01]  /*4450*/  MUFU.EX2 R209, R209 ;  /* 0x000000d100d17308 */ /* 0x000ea20000000800 */
[----:B------:R1:W5:Y:S01]  /*4460*/  LDL.LU R188, [R1+0x80] ;  /* 0x0000800001bc7983 */ /* 0x0003620000300800 */
[----:B------:R-:W-:Y:S01]  /*4470*/  FFMA.FTZ R62, -R179, R179, 1 ;  /* 0x3f800000b33e7423 */ /* 0x000fe200000101b3 */
[----:B------:R-:W-:-:S05]  /*4480*/  FMUL.FTZ R61, R41, R61 ;  /* 0x0000003d293d7220 */ /* 0x000fca0000410000 */
[----:B------:R-:W-:Y:S01]  /*4490*/  MUFU.EX2 R210, R210 ;  /* 0x000000d200d27308 */ /* 0x000fe20000000800 */
        /* <DEDUP_REMOVED lines=14> */
[----:B-1----:R-:W-:Y:S01]  /*4580*/  FADD.FTZ R72, R72, -R24 ;  /* 0x8000001848487221 */ /* 0x002fe20000010000 */
[----:B------:R-:W-:Y:S01]  /*4590*/  FMUL.FTZ R66, R62, R61 ;  /* 0x0000003d3e427220 */ /* 0x000fe20000410000 */
[----:B------:R1:W5:Y:S01]  /*45a0*/  LDL.LU R183, [R1+0x6c] ;  /* 0x00006c0001b77983 */ /* 0x0003620000300800 */
[----:B------:R-:W-:Y:S01]  /*45b0*/  FMUL.FTZ R61, R60, R117 ;  /* 0x000000753c3d7220 */ /* 0x000fe20000410000 */
[----:B------:R-:W-:Y:S01]  /*45c0*/  FMUL.FTZ R59, R59, R26 ;  /* 0x0000001a3b3b7220 */ /* 0x000fe20000410000 */
[----:B------:R-:W1:Y:S01]  /*45d0*/  MUFU.EX2 R208, R208 ;  /* 0x000000d000d07308 */ /* 0x000e620000000800 */
[----:B------:R1:W5:Y:S01]  /*45e0*/  LDL.LU R182, [R1+0x68] ;  /* 0x0000680001b67983 */ /* 0x0003620000300800 */
[----:B------:R-:W-:Y:S01]  /*45f0*/  FMUL.FTZ R60, R63, R220 ;  /* 0x000000dc3f3c7220 */ /* 0x000fe20000410000 */
[----:B------:R-:W-:-:S05]  /*4600*/  FMUL.FTZ R26, R48, R67 ;  /* 0x00000043301a7220 */ /* 0x000fca0000410000 */
[----:B------:R-:W-:Y:S01]  /*4610*/  MUFU.EX2 R206, R206 ;  /* 0x000000ce00ce7308 */ /* 0x000fe20000000800 */
[----:B------:R1:W5:Y:S01]  /*4620*/  LDL.LU R181, [R1+0x64] ;  /* 0x0000640001b57983 */ /* 0x0003620000300800 */
[----:B------:R-:W-:Y:S01]  /*4630*/  FFMA.FTZ R62, -R175, R175, 1 ;  /* 0x3f800000af3e7423 */ /* 0x000fe200000101af */
[----:B------:R-:W-:-:S05]  /*4640*/  FMUL.FTZ R63, R45, R72 ;  /* 0x000000482d3f7220 */ /* 0x000fca0000410000 */
[----:B------:R-:W-:Y:S01]  /*4650*/  MUFU.EX2 R124, R124 ;  /* 0x0000007c007c7308 */ /* 0x000fe20000000800 */
[----:B------:R1:W5:Y:S01]  /*4660*/  LDL.LU R180, [R1+0x60] ;  /* 0x0000600001b47983 */ /* 0x0003620000300800 */
[----:B------:R-:W-:-:S06]  /*4670*/  FFMA.FTZ R67, -R177, R177, 1 ;  /* 0x3f800000b1437423 */ /* 0x000fcc00000101b1 */
[----:B------:R-:W-:Y:S01]  /*4680*/  MUFU.EX2 R123, R123 ;  /* 0x0000007b007b7308 */ /* 0x000fe20000000800 */
[----:B------:R1:W5:Y:S01]  /*4690*/  LDL.LU R179, [R1+0x5c] ;  /* 0x00005c0001b37983 */ /* 0x0003620000300800 */
[--C-:B---3--:R-:W-:Y:S01]  /*46a0*/  FADD.FTZ R77, R77, -R108.reuse ;  /* 0x8000006c4d4d7221 */ /* 0x108fe20000010000 */
[----:B------:R-:W-:-:S05]  /*46b0*/  FADD.FTZ R79, R79, -R108 ;  /* 0x8000006c4f4f7221 */ /* 0x000fca0000010000 */
[----:B------:R-:W-:Y:S01]  /*46c0*/  MUFU.EX2 R122, R122 ;  /* 0x0000007a007a7308 */ /* 0x000fe20000000800 */
[----:B------:R3:W5:Y:S01]  /*46d0*/  LDL.LU R178, [R1+0x58] ;  /* 0x0000580001b27983 */ /* 0x0007620000300800 */
[----:B------:R-:W-:Y:S01]  /*46e0*/  FMUL.FTZ R62, R62, R63 ;  /* 0x0000003f3e3e7220 */ /* 0x000fe20000410000 */
[----:B------:R-:W-:-:S05]  /*46f0*/  FFMA.FTZ R108, -R174, R174, 1 ;  /* 0x3f800000ae6c7423 */ /* 0x000fca00000101ae */
[----:B------:R-:W-:Y:S01]  /*4700*/  MUFU.EX2 R121, R121 ;  /* 0x0000007900797308 */ /* 0x000fe20000000800 */
[----:B------:R3:W5:Y:S01]  /*4710*/  LDL.LU R177, [R1+0x54] ;  /* 0x0000540001b17983 */ /* 0x0007620000300800 */
[--C-:B--2---:R-:W-:Y:S01]  /*4720*/  FADD.FTZ R73, R73, -R106.reuse ;  /* 0x8000006a49497221 */ /* 0x104fe20000010000 */
[----:B------:R-:W-:Y:S01]  /*4730*/  FADD.FTZ R75, R75, -R106 ;  /* 0x8000006a4b4b7221 */ /* 0x000fe20000010000 */
[----:B------:R-:W-:Y:S01]  /*4740*/  FFMA.FTZ R218, -R218, R218, 1 ;  /* 0x3f800000dada7423 */ /* 0x000fe200000101da */
[----:B------:R3:W5:Y:S01]  /*4750*/  LDL.LU R176, [R1+0x50] ;  /* 0x0000500001b07983 */ /* 0x0007620000300800 */
[----:B------:R-:W-:Y:S01]  /*4760*/  FFMA.FTZ R63, -R173, R173, 1 ;  /* 0x3f800000ad3f7423 */ /* 0x000fe200000101ad */
[--C-:B------:R-:W-:Y:S01]  /*4770*/  FADD.FTZ R84, R84, -R111.reuse ;  /* 0x8000006f54547221 */ /* 0x100fe20000010000 */
[----:B------:R-:W-:Y:S01]  /*4780*/  FMUL.FTZ R131, R131, R226 ;  /* 0x000000e283837220 */ /* 0x000fe20000410000 */
        /* <DEDUP_REMOVED lines=17> */
[----:B------:R-:W-:-:S02]  /*48a0*/  FFMA.FTZ R110, -R168, R168, 1 ;  /* 0x3f800000a86e7423 */ /* 0x000fc400000101a8 */
[----:B------:R3:W5:Y:S01]  /*48b0*/  LDL.LU R170, [R1+0x38] ;  /* 0x0000380001aa7983 */ /* 0x0007620000300800 */
[----:B------:R2:W3:Y:S01]  /*48c0*/  MUFU.EX2 R48, R212 ;  /* 0x000000d400307308 */ /* 0x0004e20000000800 */
[----:B------:R-:W-:Y:S02]  /*48d0*/  FFMA.FTZ R117, -R9, R9, 1 ;  /* 0x3f80000009757423 */ /* 0x000fe40000010109 */
[----:B------:R1:W5:Y:S01]  /*48e0*/  LDL.LU R169, [R1+0x34] ;  /* 0x0000340001a97983 */ /* 0x0003620000300800 */
[--C-:B------:R-:W-:Y:S01]  /*48f0*/  FADD.FTZ R85, R85, -R114.reuse ;  /* 0x8000007255557221 */ /* 0x100fe20000010000 */
[----:B------:R-:W-:Y:S02]  /*4900*/  FADD.FTZ R87, R87, -R114 ;  /* 0x8000007257577221 */ /* 0x000fe40000010000 */
[----:B------:R1:W5:Y:S01]  /*4910*/  LDL.LU R168, [R1+0x30] ;  /* 0x0000300001a87983 */ /* 0x0003620000300800 */
[----:B------:R-:W-:Y:S01]  /*4920*/  FMUL.FTZ R67, R67, R116 ;  /* 0x0000007443437220 */ /* 0x000fe20000410000 */
[----:B--2---:R-:W-:Y:S01]  /*4930*/  FFMA.FTZ R212, -R7, R7, 1 ;  /* 0x3f80000007d47423 */ /* 0x004fe20000010107 */
[----:B------:R-:W-:Y:S01]  /*4940*/  FFMA.FTZ R114, -R6, R6, 1 ;  /* 0x3f80000006727423 */ /* 0x000fe20000010106 */
[----:B------:R2:W5:Y:S01]  /*4950*/  LDL.LU R9, [R1+0x2c] ;  /* 0x00002c0001097983 */ /* 0x0005620000300800 */
[----:B------:R-:W-:Y:S01]  /*4960*/  FFMA.FTZ R116, -R5, R5, 1 ;  /* 0x3f80000005747423 */ /* 0x000fe20000010105 */
[----:B------:R-:W-:-:S02]  /*4970*/  FFMA.FTZ R219, -R3, R3, 1 ;  /* 0x3f80000003db7423 */ /* 0x000fc40000010103 */
[----:B------:R2:W5:Y:S01]  /*4980*/  LDL.LU R7, [R1+0x28] ;  /* 0x0000280001077983 */ /* 0x0005620000300800 */
[----:B------:R-:W-:-:S03]  /*4990*/  FFMA.FTZ R220, -R0, R0, 1 ;  /* 0x3f80000000dc7423 */ /* 0x000fc60000010100 */
        /* <DEDUP_REMOVED lines=10> */
[----:B------:R-:W-:Y:S02]  /*4a40*/  FMUL.FTZ R73, R211, R82 ;  /* 0x00000052d3497220 */ /* 0x000fe40000410000 */
[----:B------:R-:W-:Y:S01]  /*4a50*/  FMUL.FTZ R63, R63, R24 ;  /* 0x000000183f3f7220 */ /* 0x000fe20000410000 */
[----:B------:R-:W-:Y:S01]  /*4a60*/  FFMA.FTZ R24, -R217, R217, 1 ;  /* 0x3f800000d9187423 */ /* 0x000fe200000101d9 */
[----:B------:R-:W-:Y:S01]  /*4a70*/  FMUL.FTZ R217, R205, R86 ;  /* 0x00000056cdd97220 */ /* 0x000fe20000410000 */
[----:B------:R-:W-:Y:S01]  /*4a80*/  F2FP.F16.F32.PACK_AB R69, R69, R25 ;  /* 0x000000194545723e */ /* 0x000fe200000000ff */
[----:B------:R-:W-:Y:S01]  /*4a90*/  FMUL.FTZ R84, R207, R84 ;  /* 0x00000054cf547220 */ /* 0x000fe20000410000 */
[----:B------:R-:W-:Y:S01]  /*4aa0*/  FMUL.FTZ R85, R209, R85 ;  /* 0x00000055d1557220 */ /* 0x000fe20000410000 */
[----:B-1----:R-:W-:Y:S01]  /*4ab0*/  FMUL.FTZ R87, R208, R87 ;  /* 0x00000057d0577220 */ /* 0x002fe20000410000 */
[----:B------:R-:W-:Y:S01]  /*4ac0*/  FMUL.FTZ R75, R14, R75 ;  /* 0x0000004b0e4b7220 */ /* 0x000fe20000410000 */
[----:B---3--:R-:W-:Y:S01]  /*4ad0*/  FMUL.FTZ R80, R48, R80 ;  /* 0x0000005030507220 */ /* 0x008fe20000410000 */
        /* <DEDUP_REMOVED lines=59> */
[----:B--2---:R-:W-:-:S05]  /*4e90*/  IMAD R25, R4, 0x4000, R221 ;  /* 0x0000400004197824 */ /* 0x004fca00078e02dd */
        /* <DEDUP_REMOVED lines=68> */
[----:B----4-:R-:W-:Y:S01]  /*52e0*/  IMAD R12, R11, 0x2000, R50 ;  /* 0x000020000b0c7824 */ /* 0x010fe200078e0232 */
[----:B------:R-:W-:Y:S01]  /*52f0*/  F2FP.F16.F32.PACK_AB R48, R210, R48 ;  /* 0x00000030d230723e */ /* 0x000fe200000000ff */
[----:B------:R-:W-:Y:S01]  /*5300*/  UIADD3 UR10, UR10, 0x380, URZ ;  /* 0x000003800a0a7890 */ /* 0x000fe2000fffe03f */
[----:B-1----:R-:W-:Y:S02]  /*5310*/  F2FP.F16.F32.PACK_AB R49, R206, R211 ;  /* 0x000000d3ce31723e */ /* 0x002fe400000000ff */
[----:B------:R-:W-:Y:S02]  /*5320*/  F2FP.F16.F32.PACK_AB R50, R209, R207 ;  /* 0x000000cfd132723e */ /* 0x000fe400000000ff */
[----:B------:R-:W-:Y:S01]  /*5330*/  F2FP.F16.F32.PACK_AB R51, R208, R205 ;  /* 0x000000cdd033723e */ /* 0x000fe200000000ff */
[----:B------:R-:W-:Y:S01]  /*5340*/  UMOV UR11, 0x40000040 ;  /* 0x40000040000b7882 */ /* 0x000fe20000000000 */
[----:B------:R-:W-:-:S02]  /*5350*/  WARPGROUP.DEPBAR.LE gsb0, 0x0 ;  /* 0x00008000000079c5 */ /* 0x000fc40000010000 */
[----:B------:R-:W-:-:S06]  /*5360*/  WARPGROUP.ARRIVE ;  /* 0x00000000000079c5 */ /* 0x000fcc0000000000 */
[----:B------:R-:W-:Y:S01]  /*5370*/  HGMMA.64x64x16.F32 R136, R48, gdesc[UR8].tnspB, R136, gsb0 ;  /* 0x40e0000830887df0 */ /* 0x000fe20008000888 */
[----:B------:R-:W-:Y:S02]  /*5380*/  SHF.R.U32.HI R12, RZ, 0x4, R12 ;  /* 0x00000004ff0c7819 */ /* 0x000fe4000001160c */
[----:B------:R-:W-:Y:S02]  /*5390*/  R2UR UR4, R2 ;  /* 0x00000000020472ca */ /* 0x000fe400000e0000 */
[----:B------:R-:W-:-:S04]  /*53a0*/  LOP3.LUT R12, R12, 0x3fff, RZ, 0xc0, !PT ;  /* 0x00003fff0c0c7812 */ /* 0x000fc800078ec0ff */
[----:B------:R-:W-:-:S04]  /*53b0*/  LOP3.LUT R13, R12, 0x10000, RZ, 0xfc, !PT ;  /* 0x000100000c0d7812 */ /* 0x000fc800078efcff */
[----:B------:R-:W-:-:S04]  /*53c0*/  LEA R13, R4, R13, 0xb ;  /* 0x0000000d040d7211 */ /* 0x000fc800078e58ff */
[----:B------:R-:W-:Y:S01]  /*53d0*/  R2UR UR8, R13 ;  /* 0x000000000d0872ca */ /* 0x000fe200000e0000 */
[----:B------:R-:W-:-:S04]  /*53e0*/  USHF.R.U32.HI UR4, URZ, 0x4, UR4 ;  /* 0x000000043f047899 */ /* 0x000fc80008011604 */
[----:B------:R-:W-:Y:S01]  /*53f0*/  ULOP3.LUT UR9, UR4, 0x3fff, URZ, 0xc0, !UPT ;  /* 0x00003fff04097892 */ /* 0x000fe2000f8ec03f */
[----:B------:R-:W-:Y:S01]  /*5400*/  UMOV UR5, 0x40000040 ;  /* 0x4000004000057882 */ /* 0x000fe20000000000 */
[----:B------:R-:W-:Y:S01]  /*5410*/  UMOV UR7, 0x40000040 ;  /* 0x4000004000077882 */ /* 0x000fe20000000000 */
[----:B------:R-:W-:Y:S02]  /*5420*/  WARPGROUP.DEPBAR.LE gsb0, 0x0 ;  /* 0x00008000000079c5 */ /* 0x000fe40000010000 */
[----:B------:R1:W-:Y:S06]  /*5430*/  MEMBAR.ALL.CTA ;  /* 0x0000000000007992 */ /* 0x0003ec0000008000 */
[----:B-1----:R-:W1:Y:S02]  /*5440*/  FENCE.VIEW.ASYNC.S ;  /* 0x00000000000073c6 */ /* 0x002e640000000000 */
[----:B-1----:R-:W-:Y:S06]  /*5450*/  BAR.SYNC.DEFER_BLOCKING 0x9, 0x100 ;  /* 0x0244000000007b1d */ /* 0x002fec0000010000 */
[----:B------:R-:W-:Y:S01]  /*5460*/  UMOV UR4, UR8 ;  /* 0x0000000800047c82 */ /* 0x000fe20008000000 */
[----:B------:R-:W-:Y:S01]  /*5470*/  UMOV UR6, UR9 ;  /* 0x0000000900067c82 */ /* 0x000fe20008000000 */
        /* <DEDUP_REMOVED lines=52> */
[----:B------:R-:W-:Y:S05]  /*57c0*/  @!P0 BRA `(.L_x_347) ;  /* 0x0000000000048947 */ /* 0x000fea0003800000 */
[----:B------:R-:W-:Y:S01]  /*57d0*/  BPT.TRAP 0x1 ;  /* 0x000000040000795c */ /* 0x000fe20000300000 */
.L_x_347:
[C---:B-----5:R-:W-:Y:S01]  /*57e0*/  IMAD R3, R4.reuse, 0x400, R3 ;  /* 0x0000040004037824 */ /* 0x060fe200078e0203 */
[----:B------:R-:W-:Y:S01]  /*57f0*/  UMOV UR7, 0x40000040 ;  /* 0x4000004000077882 */ /* 0x000fe20000000000 */
[----:B------:R-:W-:Y:S01]  /*5800*/  IMAD R13, R4, 0x8, R2 ;  /* 0x00000008040d7824 */ /* 0x000fe200078e0202 */
[----:B------:R-:W1:Y:S02]  /*5810*/  S2R R12, SR_TID.X ;  /* 0x00000000000c7919 */ /* 0x000e640000002100 */
        /* <DEDUP_REMOVED lines=65> */
.L_x_348:
        /* <DEDUP_REMOVED lines=8> */
[----:B--2---:R-:W-:Y:S02]  /*5cb0*/  ISETP.GE.AND P1, PT, R6, R12, PT ;  /* 0x0000000c0600720c */ /* 0x004fe40003f26270 */
[----:B------:R-:W-:-:S04]  /*5cc0*/  SEL R12, RZ, 0x1, P0 ;  /* 0x00000001ff0c7807 */ /* 0x000fc80000000000 */
[----:B------:R-:W-:-:S07]  /*5cd0*/  LOP3.LUT R5, R5, R12, RZ, 0x3c, !PT ;  /* 0x0000000c05057212 */ /* 0x000fce00078e3cff */
[----:B---3--:R-:W-:Y:S05]  /*5ce0*/  @!P1 BRA `(.L_x_349) ;  /* 0xffffffb8005c9947 */ /* 0x008fea000383ffff */
.L_x_338:
[----:B------:R-:W3:Y:S01]  /*5cf0*/  LDC R15, c[0x0][0x850] ;  /* 0x00021400ff0f7b82 */ /* 0x000ee20000000800 */
[----:B------:R-:W4:Y:S01]  /*5d00*/  S2R R10, SR_CTAID.Y ;  /* 0x00000000000a7919 */ /* 0x000f220000002600 */
[----:B------:R-:W-:Y:S01]  /*5d10*/  ULDC.64 UR4, c[0x0][0x818] ;  /* 0x0002060000047ab9 */ /* 0x000fe20000000a00 */
[----:B------:R-:W-:Y:S01]  /*5d20*/  ULDC.64 UR6, c[0x0][0x840] ;  /* 0x0002100000067ab9 */ /* 0x000fe20000000a00 */
[----:B------:R-:W5:Y:S01]  /*5d30*/  S2R R20, SR_CTAID.X ;  /* 0x0000000000147919 */ /* 0x000f620000002500 */
[----:B------:R-:W1:Y:S01]  /*5d40*/  S2R R21, SR_CTAID.Z ;  /* 0x0000000000157919 */ /* 0x000e620000002700 */
[----:B---3--:R-:W-:-:S13]  /*5d50*/  ISETP.NE.AND P0, PT, R15, 0x1, PT ;  /* 0x000000010f00780c */ /* 0x008fda0003f05270 */
[----:B------:R-:W4:Y:S01]  /*5d60*/  @P0 LDC R3, c[0x0][0x854] ;  /* 0x00021500ff030b82 */ /* 0x000f220000000800 */
[----:B-----5:R-:W-:-:S05]  /*5d70*/  IMAD.SHL.U32 R6, R20, 0x2000, RZ ;  /* 0x0000200014067824 */ /* 0x020fca00078e00ff */
[----:B--2---:R-:W-:Y:S02]  /*5d80*/  SHF.R.S32.HI R7, RZ, 0x1f, R6 ;  /* 0x0000001fff077819 */ /* 0x004fe40000011406 */
[----:B------:R-:W2:Y:S01]  /*5d90*/  @P0 LDC R5, c[0x0][0x858] ;  /* 0x00021600ff050b82 */ /* 0x000ea20000000800 */
[----:B----4-:R-:W-:Y:S01]  /*5da0*/  @P0 IMAD.HI.U32 R4, R10, R3, RZ ;  /* 0x000000030a040227 */ /* 0x010fe200078e00ff */
[----:B------:R-:W-:-:S04]  /*5db0*/  MOV R3, R10 ;  /* 0x0000000a00037202 */ /* 0x000fc80000000f00 */
[----:B--2---:R-:W-:-:S04]  /*5dc0*/  @P0 SHF.R.U32.HI R3, RZ, R5, R4 ;  /* 0x00000005ff030219 */ /* 0x004fc80000011604 */
[----:B------:R-:W-:Y:S01]  /*5dd0*/  SHF.R.S32.HI R11, RZ, 0x1f, R3 ;  /* 0x0000001fff0b7819 */ /* 0x000fe20000011403 */
[----:B------:R-:W-:-:S04]  /*5de0*/  IMAD.WIDE.U32 R4, R3, UR4, R6 ;  /* 0x0000000403047c25 */ /* 0x000fc8000f8e0006 */
[C---:B------:R-:W-:Y:S02]  /*5df0*/  IMAD R8, R11.reuse, UR4, RZ ;  /* 0x000000040b087c24 */ /* 0x040fe4000f8e02ff */
[----:B------:R-:W-:Y:S02]  /*5e00*/  IMAD R12, R11, UR6, RZ ;  /* 0x000000060b0c7c24 */ /* 0x000fe4000f8e02ff */
[C---:B------:R-:W-:Y:S01]  /*5e10*/  IMAD R9, R3.reuse, UR5, R8 ;  /* 0x0000000503097c24 */ /* 0x040fe2000f8e0208 */
[----:B-1----:R-:W-:Y:S01]  /*5e20*/  SHF.R.S32.HI R8, RZ, 0x1f, R21 ;  /* 0x0000001fff087819 */ /* 0x002fe20000011415 */
[----:B------:R-:W-:Y:S01]  /*5e30*/  IMAD.WIDE.U32 R6, R3, UR6, R6 ;  /* 0x0000000603067c25 */ /* 0x000fe2000f8e0006 */
[----:B------:R-:W-:-:S03]  /*5e40*/  ULDC.64 UR4, c[0x0][0x820] ;  /* 0x0002080000047ab9 */ /* 0x000fc60000000a00 */
[----:B------:R-:W-:Y:S01]  /*5e50*/  IMAD R13, R3, UR7, R12 ;  /* 0x00000007030d7c24 */ /* 0x000fe2000f8e020c */
[----:B------:R-:W-:Y:S01]  /*5e60*/  ULDC.64 UR6, c[0x0][0x848] ;  /* 0x0002120000067ab9 */ /* 0x000fe20000000a00 */
[----:B------:R-:W-:Y:S02]  /*5e70*/  IMAD.IADD R5, R5, 0x1, R9 ;  /* 0x0000000105057824 */ /* 0x000fe400078e0209 */
[C---:B------:R-:W-:Y:S01]  /*5e80*/  IMAD R9, R8.reuse, UR4, RZ ;  /* 0x0000000408097c24 */ /* 0x040fe2000f8e02ff */
[----:B------:R-:W-:Y:S01]  /*5e90*/  IADD3 R7, R7, R13, RZ ;  /* 0x0000000d07077210 */ /* 0x000fe20007ffe0ff */
[----:B------:R-:W-:Y:S02]  /*5ea0*/  IMAD R8, R8, UR6, RZ ;  /* 0x0000000608087c24 */ /* 0x000fe4000f8e02ff */
[----:B------:R-:W-:Y:S01]  /*5eb0*/  IMAD.WIDE.U32 R4, R21, UR4, R4 ;  /* 0x0000000415047c25 */ /* 0x000fe2000f8e0004 */
[----:B------:R-:W-:-:S03]  /*5ec0*/  ULDC UR4, c[0x0][0x740] ;  /* 0x0001d00000047ab9 */ /* 0x000fc60000000800 */
[----:B------:R-:W-:Y:S01]  /*5ed0*/  FMUL.FTZ R168, R168, UR4 ;  /* 0x00000004a8a87c20 */ /* 0x000fe20008410000 */
[----:B------:R-:W-:Y:S02]  /*5ee0*/  IMAD R13, R21, UR7, R8 ;  /* 0x00000007150d7c24 */ /* 0x000fe4000f8e0208 */
[----:B------:R-:W-:Y:S01]  /*5ef0*/  FMUL.FTZ R169, R169, UR4 ;  /* 0x00000004a9a97c20 */ /* 0x000fe20008410000 */
[----:B------:R-:W1:Y:S01]  /*5f00*/  S2R R8, SR_TID.X ;  /* 0x0000000000087919 */ /* 0x000e620000002100 */
[C---:B------:R-:W-:Y:S02]  /*5f10*/  IMAD R9, R21.reuse, UR5, R9 ;  /* 0x0000000515097c24 */ /* 0x040fe4000f8e0209 */
        /* <DEDUP_REMOVED lines=32> */
[----:B------:R-:W-:-:S02]  /*6120*/  IMAD.IADD R14, R5, 0x1, R9 ;  /* 0x00000001050e7824 */ /* 0x000fc400078e0209 */
[----:B------:R-:W-:Y:S01]  /*6130*/  IMAD.IADD R13, R7, 0x1, R13 ;  /* 0x00000001070d7824 */ /* 0x000fe200078e020d */
[----:B------:R-:W-:Y:S01]  /*6140*/  BAR.SYNC.DEFER_BLOCKING 0x1, 0x100 ;  /* 0x0044000000007b1d */ /* 0x000fe20000010000 */
[----:B-1----:R-:W-:-:S05]  /*6150*/  ISETP.NE.AND P1, PT, R8, 0x80, PT ;  /* 0x000000800800780c */ /* 0x002fca0003f25270 */
[----:B------:R-:W-:Y:S02]  /*6160*/  ULDC UR4, c[0x0][0x870] ;  /* 0x00021c0000047ab9 */ /* 0x000fe40000000800 */
[----:B------:R-:W1:Y:S01]  /*6170*/  LDC.64 R16, c[0x0][0x800] ;  /* 0x00020000ff107b82 */ /* 0x000e620000000a00 */
[----:B------:R-:W-:Y:S01]  /*6180*/  IMAD R9, R20, UR4, RZ ;  /* 0x0000000414097c24 */ /* 0x000fe2000f8e02ff */
[----:B------:R-:W-:Y:S01]  /*6190*/  ULDC UR4, c[0x0][0x80c] ;  /* 0x0002030000047ab9 */ /* 0x000fe20000000800 */
[----:B------:R-:W-:Y:S01]  /*61a0*/  BSSY B0, `(.L_x_350) ;  /* 0x000001f000007945 */ /* 0x000fe20003800000 */
[----:B------:R-:W-:Y:S02]  /*61b0*/  IMAD R8, R21, UR4, RZ ;  /* 0x0000000415087c24 */ /* 0x000fe4000f8e02ff */
[----:B------:R-:W-:Y:S01]  /*61c0*/  IMAD R9, R9, UR4, RZ ;  /* 0x0000000409097c24 */ /* 0x000fe2000f8e02ff */
[----:B------:R-:W-:Y:S01]  /*61d0*/  ULDC.64 UR4, c[0x0][0x868] ;  /* 0x00021a0000047ab9 */ /* 0x000fe20000000a00 */
[----:B------:R-:W2:Y:S01]  /*61e0*/  LDC.64 R18, c[0x0][0x828] ;  /* 0x00020a00ff127b82 */ /* 0x000ea20000000a00 */
[----:B------:R-:W-:-:S02]  /*61f0*/  SHF.R.S32.HI R12, RZ, 0x1f, R8 ;  /* 0x0000001fff0c7819 */ /* 0x000fc40000011408 */
[--C-:B------:R-:W-:Y:S01]  /*6200*/  IADD3 R8, P0, P2, R9, R8, R3.reuse ;  /* 0x0000000809087210 */ /* 0x100fe20007a1e003 */
[----:B------:R-:W-:Y:S01]  /*6210*/  IMAD.MOV R3, RZ, RZ, -R3 ;  /* 0x000000ffff037224 */ /* 0x000fe200078e0a03 */
[----:B------:R-:W-:-:S03]  /*6220*/  SHF.R.S32.HI R9, RZ, 0x1f, R9 ;  /* 0x0000001fff097819 */ /* 0x000fc60000011409 */
[----:B------:R-:W-:Y:S01]  /*6230*/  IMAD R10, R15, R3, R10 ;  /* 0x000000030f0a7224 */ /* 0x000fe200078e020a */
[----:B------:R3:W-:Y:S01]  /*6240*/  STS.128 [R0], R136 ;  /* 0x0000008800007388 */ /* 0x0007e20000000c00 */
[----:B------:R-:W-:Y:S02]  /*6250*/  IADD3.X R9, R9, R12, R11, P0, P2 ;  /* 0x0000000c09097210 */ /* 0x000fe400007e440b */
[C---:B------:R-:W-:Y:S01]  /*6260*/  SHF.L.U32 R12, R8.reuse, 0x2, RZ ;  /* 0x00000002080c7819 */ /* 0x040fe200000006ff */
[----:B------:R3:W-:Y:S01]  /*6270*/  STS.128 [R0+0x800], R140 ;  /* 0x0008008c00007388 */ /* 0x0007e20000000c00 */
[----:B------:R-:W-:Y:S02]  /*6280*/  SHF.L.U64.HI R11, R8, 0x2, R9 ;  /* 0x00000002080b7819 */ /* 0x000fe40000010209 */
[----:B------:R-:W-:Y:S01]  /*6290*/  IADD3 R8, P3, R12, UR4, RZ ;  /* 0x000000040c087c10 */ /* 0x000fe2000ff7e0ff */
[----:B------:R3:W-:Y:S01]  /*62a0*/  STS.128 [R0+0x1000], R144 ;  /* 0x0010009000007388 */ /* 0x0007e20000000c00 */
[----:B-1----:R-:W-:-:S02]  /*62b0*/  LEA R16, P2, R4, R16, 0x2 ;  /* 0x0000001004107211 */ /* 0x002fc400078410ff */
[----:B------:R-:W-:Y:S01]  /*62c0*/  IADD3.X R9, R11, UR5, RZ, P3, !PT ;  /* 0x000000050b097c10 */ /* 0x000fe20009ffe4ff */
[----:B------:R3:W-:Y:S01]  /*62d0*/  STS.128 [R0+0x1800], R148 ;  /* 0x0018009400007388 */ /* 0x0007e20000000c00 */
[----:B--2---:R-:W-:-:S03]  /*62e0*/  LEA R18, P0, R6, R18, 0x2 ;  /* 0x0000001206127211 */ /* 0x004fc600078010ff */
[----:B------:R3:W-:Y:S04]  /*62f0*/  STS.128 [R0+0x2000], R152 ;  /* 0x0020009800007388 */ /* 0x0007e80000000c00 */
[----:B------:R3:W-:Y:S04]  /*6300*/  STS.128 [R0+0x2800], R156 ;  /* 0x0028009c00007388 */ /* 0x0007e80000000c00 */
[----:B------:R3:W-:Y:S04]  /*6310*/  STS.128 [R0+0x3000], R160 ;  /* 0x003000a000007388 */ /* 0x0007e80000000c00 */
[----:B------:R3:W-:Y:S01]  /*6320*/  STS.128 [R0+0x3800], R164 ;  /* 0x003800a400007388 */ /* 0x0007e20000000c00 */
[----:B------:R-:W-:Y:S05]  /*6330*/  @P1 BRA `(.L_x_351) ;  /* 0x0000000000141947 */ /* 0x000fea0003800000 */
.L_x_352:
[----:B------:R-:W2:Y:S04]  /*6340*/  LDG.E.STRONG.GPU R3, desc[UR36][R8.64] ;  /* 0x0000002408037981 */ /* 0x000ea8000c1ef900 */
[----:B--2---:R-:W-:Y:S01]  /*6350*/  CCTL.IVALL ;  /* 0x00000000ff00798f */ /* 0x004fe20002000000 */
[----:B------:R-:W-:Y:S05]  /*6360*/  YIELD ;  /* 0x0000000000007946 */ /* 0x000fea0003800000 */
[----:B------:R-:W-:-:S13]  /*6370*/  ISETP.NE.AND P3, PT, R3, R10, PT ;  /* 0x0000000a0300720c */ /* 0x000fda0003f65270 */
[----:B------:R-:W-:Y:S05]  /*6380*/  @P3 BRA `(.L_x_352) ;  /* 0xfffffffc00ec3947 */ /* 0x000fea000383ffff */
.L_x_351:
[----:B------:R-:W-:Y:S05]  /*6390*/  BSYNC B0 ;  /* 0x0000000000007941 */ /* 0x000fea0003800000 */
.L_x_350:
[----:B------:R-:W-:Y:S01]  /*63a0*/  UMOV UR4, 0xffffffff ;  /* 0xffffffff00047882 */ /* 0x000fe20000000000 */
[----:B------:R-:W-:Y:S02]  /*63b0*/  LEA.HI.X R14, R4, R17, R14, 0x2, P2 ;  /* 0x00000011040e7211 */ /* 0x000fe400010f140e */
[----:B------:R-:W-:Y:S01]  /*63c0*/  LEA.HI.X R13, R6, R19, R13, 0x2, P0 ;  /* 0x00000013060d7211 */ /* 0x000fe200000f140d */
[----:B------:R-:W-:Y:S06]  /*63d0*/  BRA.DIV UR4, `(.L_x_353) ;  /* 0x00000036040c7947 */ /* 0x000fec000b800000 */
[----:B------:R-:W-:Y:S01]  /*63e0*/  NOP ;  /* 0x0000000000007918 */ /* 0x000fe20000000000 */
.L_x_435:
[----:B------:R-:W-:Y:S01]  /*63f0*/  @!PT LDS RZ, [RZ] ;  /* 0x00000000fffff984 */ /* 0x000fe20000000800 */
[----:B------:R-:W-:Y:S01]  /*6400*/  @!PT LDS RZ, [RZ] ;  /* 0x00000000fffff984 */ /* 0x000fe20000000800 */
[----:B------:R-:W-:Y:S01]  /*6410*/  @!PT LDS RZ, [RZ] ;  /* 0x00000000fffff984 */ /* 0x000fe20000000800 */
[----:B------:R-:W-:Y:S01]  /*6420*/  @!PT LDS RZ, [RZ] ;  /* 0x00000000fffff984 */ /* 0x000fe20000000800 */
[----:B------:R1:W-:Y:S06]  /*6430*/  MEMBAR.ALL.CTA ;  /* 0x0000000000007992 */ /* 0x0003ec0000008000 */
[----:B-1----:R-:W1:Y:S01]  /*6440*/  FENCE.VIEW.ASYNC.S ;  /* 0x00000000000073c6 */ /* 0x002e620000000000 */
[----:B------:R-:W-:Y:S05]  /*6450*/  WARPSYNC.ALL ;  /* 0x0000000000007948 */ /* 0x000fea0003800000 */
[----:B------:R-:W-:Y:S01]  /*6460*/  BSSY B0, `(.L_x_354) ;  /* 0x0000011000007945 */ /* 0x000fe20003800000 */
        /* <DEDUP_REMOVED lines=9> */
.L_x_356:
[----:B------:R-:W-:Y:S01]  /*6500*/  @P0 ELECT P2, URZ, PT ;  /* 0x00000000003f082f */ /* 0x000fe20003840000 */
[----:B------:R1:W-:-:S12]  /*6510*/  UBLKRED.G.S.ADD.F32.RN [UR4], [UR6], UR7, desc[UR8] ;  /* 0x00000804060073bb */ /* 0x0003d800080a1407 */
[----:B------:R-:W-:Y:S02]  /*6520*/  @P2 PLOP3.LUT P0, PT, P2, PT, PT, 0x8, 0x0 ;  /* 0x000000000000281c */ /* 0x000fe4000170e170 */
[----:B------:R-:W-:-:S11]  /*6530*/  PLOP3.LUT P2, PT, PT, PT, PT, 0x8, 0x0 ;  /* 0x000000000000781c */ /* 0x000fd60003f4e170 */
[----:B-1----:R-:W-:Y:S05]  /*6540*/  @P0 BRA.U.ANY `(.L_x_356) ;  /* 0xfffffffd00ec0947 */ /* 0x002fea000393ffff */
[----:B------:R0:W-:Y:S01]  /*6550*/  UTMACMDFLUSH ;  /* 0x00000000000079b7 */ /* 0x0001e20000000000 */
[----:B------:R-:W-:-:S04]  /*6560*/  DEPBAR.LE SB0, 0x0 ;  /* 0x000080000000791a */ /* 0x000fc80000000000 */
.L_x_355:
[----:B------:R-:W-:Y:S05]  /*6570*/  BSYNC B0 ;  /* 0x0000000000007941 */ /* 0x000fea0003800000 */
.L_x_354:
        /* <DEDUP_REMOVED lines=12> */
[----:B------:R-:W-:-:S05]  /*6640*/  IMAD.MOV.U32 R3, RZ, RZ, 0x1 ;  /* 0x00000001ff037424 */ /* 0x000fca00078e00ff */
[----:B------:R1:W-:Y:S02]  /*6650*/  REDG.E.ADD.S32.STRONG.GPU desc[UR36][R8.64], R3 ;  /* 0x000000030800798e */ /* 0x0003e4000c10e3a4 */
.L_x_358:
[----:B------:R-:W-:Y:S05]  /*6660*/  BSYNC B0 ;  /* 0x0000000000007941 */ /* 0x000fea0003800000 */
.L_x_357:
[----:B------:R-:W-:Y:S06]  /*6670*/  BAR.SYNC.DEFER_BLOCKING 0x1, 0x100 ;  /* 0x0044000000007b1d */ /* 0x000fec0000010000 */
[----:B------:R-:W-:Y:S01]  /*6680*/  ULDC.64 UR4, c[0x0][0x860] ;  /* 0x0002180000047ab9 */ /* 0x000fe20000000a00 */
[----:B------:R-:W-:Y:S01]  /*6690*/  BSSY B0, `(.L_x_359) ;  /* 0x0000011000007945 */ /* 0x000fe20003800000 */
[----:B------:R-:W-:-:S04]  /*66a0*/  IADD3 R4, P0, R12, UR4, RZ ;  /* 0x000000040c047c10 */ /* 0x000fc8000ff1e0ff */
[----:B------:R-:W-:Y:S01]  /*66b0*/  IADD3.X R5, R11, UR5, RZ, P0, !PT ;  /* 0x000000050b057c10 */ /* 0x000fe200087fe4ff */
        /* <DEDUP_REMOVED lines=8> */
[----:B------:R-:W-:Y:S05]  /*6740*/  @P1 BRA `(.L_x_360) ;  /* 0x0000000000141947 */ /* 0x000fea0003800000 */
.L_x_361:
[----:B--23--:R-:W2:Y:S04]  /*6750*/  LDG.E.STRONG.GPU R0, desc[UR36][R4.64] ;  /* 0x0000002404007981 */ /* 0x00cea8000c1ef900 */
[----:B--2---:R-:W-:Y:S01]  /*6760*/  CCTL.IVALL ;  /* 0x00000000ff00798f */ /* 0x004fe20002000000 */
[----:B------:R-:W-:Y:S05]  /*6770*/  YIELD ;  /* 0x0000000000007946 */ /* 0x000fea0003800000 */
[----:B------:R-:W-:-:S13]  /*6780*/  ISETP.NE.AND P0, PT, R0, R10, PT ;  /* 0x0000000a0000720c */ /* 0x000fda0003f05270 */
[----:B------:R-:W-:Y:S05]  /*6790*/  @P0 BRA `(.L_x_361) ;  /* 0xfffffffc00ec0947 */ /* 0x000fea000383ffff */
.L_x_360:
[----:B------:R-:W-:Y:S05]  /*67a0*/  BSYNC B0 ;  /* 0x0000000000007941 */ /* 0x000fea0003800000 */
.L_x_359:
[----:B------:R-:W-:-:S03]  /*67b0*/  UMOV UR4, 0xffffffff ;  /* 0xffffffff00047882 */ /* 0x000fc60000000000 */
[----:B------:R-:W-:Y:S05]  /*67c0*/  BRA.DIV UR4, `(.L_x_362) ;  /* 0x00000032042c7947 */ /* 0x000fea000b800000 */
[----:B------:R-:W-:Y:S01]  /*67d0*/  NOP ;  /* 0x0000000000007918 */ /* 0x000fe20000000000 */
.L_x_438:
[----:B------:R-:W-:Y:S01]  /*67e0*/  @!PT LDS RZ, [RZ] ;  /* 0x00000000fffff984 */ /* 0x000fe20000000800 */
[----:B------:R-:W-:Y:S01]  /*67f0*/  @!PT LDS RZ, [RZ] ;  /* 0x00000000fffff984 */ /* 0x000fe20000000800 */
[----:B------:R-:W-:Y:S01]  /*6800*/  @!PT LDS RZ, [RZ] ;  /* 0x00000000fffff984 */ /* 0x000fe20000000800 */
[----:B------:R-:W-:Y:S01]  /*6810*/  @!PT LDS RZ, [RZ] ;  /* 0x00000000fffff984 */ /* 0x000fe20000000800 */
[----:B------:R4:W-:Y:S06]  /*6820*/  MEMBAR.ALL.CTA ;  /* 0x0000000000007992 */ /* 0x0009ec0000008000 */
[----:B----4-:R-:W4:Y:S01]  /*6830*/  FENCE.VIEW.ASYNC.S ;  /* 0x00000000000073c6 */ /* 0x010f220000000000 */
[----:B------:R-:W-:Y:S05]  /*6840*/  WARPSYNC.ALL ;  /* 0x0000000000007948 */ /* 0x000fea0003800000 */
[----:B------:R-:W-:Y:S01]  /*6850*/  BSSY B0, `(.L_x_363) ;  /* 0x0000011000007945 */ /* 0x000fe20003800000 */
[----:B----4-:R-:W-:Y:S06]  /*6860*/  BAR.SYNC.DEFER_BLOCKING 0x1, 0x100 ;  /* 0x0044000000007b1d */ /* 0x010fec0000010000 */
        /* <DEDUP_REMOVED lines=8> */
.L_x_365:
[----:B------:R-:W-:Y:S01]  /*68f0*/  @P0 ELECT P2, URZ, PT ;  /* 0x00000000003f082f */ /* 0x000fe20003840000 */
[----:B------:R4:W-:-:S12]  /*6900*/  UBLKRED.G.S.ADD.F32.RN [UR4], [UR6], UR7, desc[UR8] ;  /* 0x00000804060073bb */ /* 0x0009d800080a1407 */
[----:B------:R-:W-:Y:S02]  /*6910*/  @P2 PLOP3.LUT P0, PT, P2, PT, PT, 0x8, 0x0 ;  /* 0x000000000000281c */ /* 0x000fe4000170e170 */
[----:B------:R-:W-:-:S11]  /*6920*/  PLOP3.LUT P2, PT, PT, PT, PT, 0x8, 0x0 ;  /* 0x000000000000781c */ /* 0x000fd60003f4e170 */
[----:B----4-:R-:W-:Y:S05]  /*6930*/  @P0 BRA.U.ANY `(.L_x_365) ;  /* 0xfffffffd00ec0947 */ /* 0x010fea000393ffff */
[----:B------:R0:W-:Y:S01]  /*6940*/  UTMACMDFLUSH ;  /* 0x00000000000079b7 */ /* 0x0001e20000000000 */
[----:B------:R-:W-:-:S04]  /*6950*/  DEPBAR.LE SB0, 0x0 ;  /* 0x000080000000791a */ /* 0x000fc80000000000 */
.L_x_364:
[----:B------:R-:W-:Y:S05]  /*6960*/  BSYNC B0 ;  /* 0x0000000000007941 */ /* 0x000fea0003800000 */
.L_x_363:
[----:B------:R-:W-:Y:S01]  /*6970*/  NOP ;  /* 0x0000000000007918 */ /* 0x000fe20000000000 */
[----:B------:R-:W-:Y:S05]  /*6980*/  @P1 BRA `(.L_x_330) ;  /* 0x0000002c00401947 */ /* 0x000fea0003800000 */
[----:B-1----:R-:W-:Y:S01]  /*6990*/  MOV R3, 0x1 ;  /* 0x0000000100037802 */ /* 0x002fe20000000f00 */
        /* <DEDUP_REMOVED lines=8> */
[----:B012345:R-:W-:Y:S04]  /*6a20*/  CCTL.IVALL ;  /* 0x00000000ff00798f */ /* 0x03ffe80002000000 */
[----:B------:R1:W-:Y:S01]  /*6a30*/  REDG.E.ADD.S32.STRONG.GPU desc[UR36][R4.64], R3 ;  /* 0x000000030400798e */ /* 0x0003e2000c10e3a4 */
[----:B------:R-:W-:Y:S05]  /*6a40*/  BRA `(.L_x_330) ;  /* 0x0000002c00107947 */ /* 0x000fea0003800000 */
.L_x_328:
        /* <DEDUP_REMOVED lines=20> */
[----:B------:R-:W-:Y:S02]  /*6b90*/  UIMAD UR6, UR8, UR10, URZ ;  /* 0x0000000a080672a4 */ /* 0x000fe4000f8e023f */
[----:B------:R-:W-:Y:S01]  /*6ba0*/  USHF.R.S32.HI UR10, URZ, 0x1f, UR7 ;  /* 0x0000001f3f0a7899 */ /* 0x000fe20008011407 */
[----:B--2---:R-:W-:Y:S01]  /*6bb0*/  ISETP.GE.AND P1, PT, R4, 0x1, PT ;  /* 0x000000010400780c */ /* 0x004fe20003f26270 */
[----:B------:R-:W-:Y:S02]  /*6bc0*/  UIMAD UR6, UR9, UR11, UR6 ;  /* 0x0000000b090672a4 */ /* 0x000fe4000f8e0206 */
[----:B------:R-:W-:-:S02]  /*6bd0*/  UIMAD UR11, UR7, UR13, URZ ;  /* 0x0000000d070b72a4 */ /* 0x000fc4000f8e023f */
[----:B------:R-:W-:Y:S02]  /*6be0*/  UIADD3 UR5, UR5, UR6, URZ ;  /* 0x0000000605057290 */ /* 0x000fe4000fffe03f */
[----:B------:R-:W-:Y:S02]  /*6bf0*/  UIMAD UR6, UR10, UR14, URZ ;  /* 0x0000000e0a0672a4 */ /* 0x000fe4000f8e023f */
[----:B------:R-:W-:Y:S02]  /*6c00*/  UIADD3 UR10, UP0, UR11, UR9, URZ ;  /* 0x000000090b0a7290 */ /* 0x000fe4000ff1e03f */
        /* <DEDUP_REMOVED lines=13> */
[----:B------:R-:W-:-:S04]  /*6ce0*/  LEA.HI R3, R3, R0, RZ, 0x7 ;  /* 0x0000000003037211 */ /* 0x000fc800078f38ff */
        /* <DEDUP_REMOVED lines=17> */
.L_x_392:
        /* <DEDUP_REMOVED lines=17> */
.L_x_370:
[----:B------:R-:W2:Y:S04]  /*6f10*/  LDG.E.STRONG.GPU R6, desc[UR36][R2.64] ;  /* 0x0000002402067981 */ /* 0x000ea8000c1ef900 */
[----:B--2---:R-:W-:Y:S01]  /*6f20*/  CCTL.IVALL ;  /* 0x00000000ff00798f */ /* 0x004fe20002000000 */
[----:B------:R-:W-:Y:S05]  /*6f30*/  YIELD ;  /* 0x0000000000007946 */ /* 0x000fea0003800000 */
[----:B------:R-:W-:-:S13]  /*6f40*/  ISETP.NE.AND P3, PT, R6, UR26, PT ;  /* 0x0000001a06007c0c */ /* 0x000fda000bf65270 */
[----:B------:R-:W-:Y:S05]  /*6f50*/  @P3 BRA `(.L_x_370) ;  /* 0xfffffffc00ec3947 */ /* 0x000fea000383ffff */
.L_x_369:
[----:B------:R-:W-:Y:S05]  /*6f60*/  BSYNC B0 ;  /* 0x0000000000007941 */ /* 0x000fea0003800000 */
.L_x_368:
[----:B------:R-:W-:-:S03]  /*6f70*/  UMOV UR23, 0xffffffff ;  /* 0xffffffff00177882 */ /* 0x000fc60000000000 */
[----:B------:R-:W-:Y:S05]  /*6f80*/  BRA.DIV UR23, `(.L_x_371) ;  /* 0x0000002a17587947 */ /* 0x000fea000b800000 */
[----:B------:R-:W-:Y:S01]  /*6f90*/  NOP ;  /* 0x0000000000007918 */ /* 0x000fe20000000000 */
.L_x_441:
        /* <DEDUP_REMOVED lines=19> */
.L_x_373:
[----:B------:R-:W-:Y:S05]  /*70d0*/  BSYNC B0 ;  /* 0x0000000000007941 */ /* 0x000fea0003800000 */
.L_x_372:
        /* <DEDUP_REMOVED lines=13> */
.L_x_375:
[----:B------:R-:W-:Y:S05]  /*71b0*/  BSYNC B0 ;  /* 0x0000000000007941 */ /* 0x000fea0003800000 */
.L_x_374:
[----:B------:R-:W-:Y:S06]  /*71c0*/  BAR.ARV 0xa, 0xa0 ;  /* 0x0282800000007b1d */ /* 0x000fec0000002000 */
[----:B------:R-:W-:Y:S04]  /*71d0*/  BSSY B0, `(.L_x_376) ;  /* 0x0000003000007945 */ /* 0x000fe80003800000 */
[----:B------:R-:W-:Y:S05]  /*71e0*/  @!P0 BRA `(.L_x_377) ;  /* 0x0000000000048947 */ /* 0x000fea0003800000 */
[----:B------:R-:W-:-:S04]  /*71f0*/  DEPBAR.LE SB0, 0x0 ;  /* 0x000080000000791a */ /* 0x000fc80000000000 */
.L_x_377:
[----:B------:R-:W-:Y:S05]  /*7200*/  BSYNC B0 ;  /* 0x0000000000007941 */ /* 0x000fea0003800000 */
.L_x_376:
        /* <DEDUP_REMOVED lines=19> */
.L_x_379:
[----:B------:R-:W-:Y:S05]  /*7340*/  BSYNC B0 ;  /* 0x0000000000007941 */ /* 0x000fea0003800000 */
.L_x_378:
        /* <DEDUP_REMOVED lines=9> */
.L_x_382:
[----:B------:R-:W2:Y:S04]  /*73e0*/  LDG.E.STRONG.GPU R6, desc[UR36][R2.64] ;  /* 0x0000002402067981 */ /* 0x000ea8000c1ef900 */
[----:B--2---:R-:W-:Y:S01]  /*73f0*/  CCTL.IVALL ;  /* 0x00000000ff00798f */ /* 0x004fe20002000000 */
[----:B------:R-:W-:Y:S05]  /*7400*/  YIELD ;  /* 0x0000000000007946 */ /* 0x000fea0003800000 */
[----:B------:R-:W-:-:S13]  /*7410*/  ISETP.NE.AND P3, PT, R6, UR26, PT ;  /* 0x0000001a06007c0c */ /* 0x000fda000bf65270 */
[----:B------:R-:W-:Y:S05]  /*7420*/  @P3 BRA `(.L_x_382) ;  /* 0xfffffffc00ec3947 */ /* 0x000fea000383ffff */
.L_x_381:
[----:B------:R-:W-:Y:S05]  /*7430*/  BSYNC B0 ;  /* 0x0000000000007941 */ /* 0x000fea0003800000 */
.L_x_380:
[----:B------:R-:W-:-:S03]  /*7440*/  UMOV UR8, 0xffffffff ;  /* 0xffffffff00087882 */ /* 0x000fc60000000000 */
[----:B------:R-:W-:Y:S05]  /*7450*/  BRA.DIV UR8, `(.L_x_383) ;  /* 0x0000002608407947 */ /* 0x000fea000b800000 */
[----:B------:R-:W-:Y:S01]  /*7460*/  NOP ;  /* 0x0000000000007918 */ /* 0x000fe20000000000 */
.L_x_444:
        /* <DEDUP_REMOVED lines=13> */
.L_x_385:
[----:B------:R-:W-:Y:S05]  /*7540*/  BSYNC B0 ;  /* 0x0000000000007941 */ /* 0x000fea0003800000 */
.L_x_384:
        /* <DEDUP_REMOVED lines=13> */
.L_x_387:
[----:B------:R-:W-:Y:S05]  /*7620*/  BSYNC B0 ;  /* 0x0000000000007941 */ /* 0x000fea0003800000 */
.L_x_386:
[----:B------:R-:W-:Y:S06]  /*7630*/  BAR.ARV 0xa, 0xa0 ;  /* 0x0282800000007b1d */ /* 0x000fec0000002000 */
[----:B------:R-:W-:Y:S04]  /*7640*/  BSSY B0, `(.L_x_388) ;  /* 0x0000003000007945 */ /* 0x000fe80003800000 */
[----:B------:R-:W-:Y:S05]  /*7650*/  @!P0 BRA `(.L_x_389) ;  /* 0x0000000000048947 */ /* 0x000fea0003800000 */
[----:B------:R-:W-:-:S04]  /*7660*/  DEPBAR.LE SB0, 0x0 ;  /* 0x000080000000791a */ /* 0x000fc80000000000 */
.L_x_389:
[----:B------:R-:W-:Y:S05]  /*7670*/  BSYNC B0 ;  /* 0x0000000000007941 */ /* 0x000fea0003800000 */
.L_x_388:
        /* <DEDUP_REMOVED lines=19> */
.L_x_391:
[----:B------:R-:W-:Y:S05]  /*77b0*/  BSYNC B0 ;  /* 0x0000000000007941 */ /* 0x000fea0003800000 */
.L_x_390:
[----:B------:R-:W-:Y:S02]  /*77c0*/  UIADD3 UR4, UR4, 0x2, URZ ;  /* 0x0000000204047890 */ /* 0x000fe4000fffe03f */
[----:B------:R-:W-:Y:S01]  /*77d0*/  UIADD3 UR5, UR5, 0x1, URZ ;  /* 0x0000000105057890 */ /* 0x000fe2000fffe03f */
[----:B------:R-:W-:Y:S11]  /*77e0*/  @P2 BRA `(.L_x_392) ;  /* 0xfffffff400842947 */ /* 0x000ff6000383ffff */
.L_x_367:
        /* <DEDUP_REMOVED lines=13> */
.L_x_395:
[----:B------:R-:W2:Y:S04]  /*78c0*/  LDG.E.STRONG.GPU R0, desc[UR36][R2.64] ;  /* 0x0000002402007981 */ /* 0x000ea8000c1ef900 */
[----:B--2---:R-:W-:Y:S01]  /*78d0*/  CCTL.IVALL ;  /* 0x00000000ff00798f */ /* 0x004fe20002000000 */
[----:B------:R-:W-:Y:S05]  /*78e0*/  YIELD ;  /* 0x0000000000007946 */ /* 0x000fea0003800000 */
[----:B------:R-:W-:-:S13]  /*78f0*/  ISETP.NE.AND P2, PT, R0, UR26, PT ;  /* 0x0000001a00007c0c */ /* 0x000fda000bf45270 */
[----:B------:R-:W-:Y:S05]  /*7900*/  @P2 BRA `(.L_x_395) ;  /* 0xfffffffc00ec2947 */ /* 0x000fea000383ffff */
.L_x_394:
[----:B------:R-:W-:Y:S05]  /*7910*/  BSYNC B0 ;  /* 0x0000000000007941 */ /* 0x000fea0003800000 */
.L_x_393:
[----:B------:R-:W-:-:S03]  /*7920*/  UMOV UR5, 0xffffffff ;  /* 0xffffffff00057882 */ /* 0x000fc60000000000 */
[----:B------:R-:W-:Y:S05]  /*7930*/  BRA.DIV UR5, `(.L_x_396) ;  /* 0x0000002205247947 */ /* 0x000fea000b800000 */
[----:B------:R-:W-:Y:S01]  /*7940*/  NOP ;  /* 0x0000000000007918 */ /* 0x000fe20000000000 */
.L_x_447:
        /* <DEDUP_REMOVED lines=22> */
.L_x_398:
[----:B------:R-:W-:Y:S05]  /*7ab0*/  BSYNC B0 ;  /* 0x0000000000007941 */ /* 0x000fea0003800000 */
.L_x_397:
        /* <DEDUP_REMOVED lines=20> */
.L_x_400:
[----:B------:R-:W-:Y:S05]  /*7c00*/  BSYNC B0 ;  /* 0x0000000000007941 */ /* 0x000fea0003800000 */
.L_x_399:
[----:B------:R-:W-:Y:S06]  /*7c10*/  BAR.ARV 0xa, 0xa0 ;  /* 0x0282800000007b1d */ /* 0x000fec0000002000 */
[----:B------:R-:W-:Y:S04]  /*7c20*/  BSSY B0, `(.L_x_401) ;  /* 0x0000003000007945 */ /* 0x000fe80003800000 */
[----:B------:R-:W-:Y:S05]  /*7c30*/  @!P0 BRA `(.L_x_402) ;  /* 0x0000000000048947 */ /* 0x000fea0003800000 */
[----:B------:R-:W-:-:S04]  /*7c40*/  DEPBAR.LE SB0, 0x0 ;  /* 0x000080000000791a */ /* 0x000fc80000000000 */
.L_x_402:
[----:B------:R-:W-:Y:S05]  /*7c50*/  BSYNC B0 ;  /* 0x0000000000007941 */ /* 0x000fea0003800000 */
.L_x_401:
        /* <DEDUP_REMOVED lines=19> */
.L_x_366:
        /* <DEDUP_REMOVED lines=55> */
.L_x_448:
[----:B------:R-:W-:Y:S01]  /*8100*/  IMAD.IADD R10, R7, 0x1, R3 ;  /* 0x00000001070a7824 */ /* 0x000fe200078e0203 */
[----:B------:R-:W-:Y:S01]  /*8110*/  MOV R9, 0x1 ;  /* 0x0000000100097802 */ /* 0x000fe20000000f00 */
[----:B-1----:R-:W-:Y:S01]  /*8120*/  IMAD.SHL.U32 R0, R2, 0x80, RZ ;  /* 0x0000008002007824 */ /* 0x002fe200078e00ff */
[----:B------:R-:W-:Y:S06]  /*8130*/  @P0 BRA `(.L_x_406) ;  /* 0x0000000000180947 */ /* 0x000fec0003800000 */
[----:B------:R-:W1:Y:S01]  /*8140*/  S2R R4, SR_TID.X ;  /* 0x0000000000047919 */ /* 0x000e620000002100 */
[----:B------:R-:W-:-:S04]  /*8150*/  IMAD.MOV.U32 R2, RZ, RZ, 0x4200 ;  /* 0x00004200ff027424 */ /* 0x000fc800078e00ff */
[----:B------:R2:W-:Y:S01]  /*8160*/  SYNCS.ARRIVE.TRANS64 RZ, [R11+URZ+0x30c10], R2 ;  /* 0x030c10020bff79a7 */ /* 0x0005e2000800003f */
[----:B-1----:R-:W-:-:S13]  /*8170*/  LOP3.LUT P1, RZ, R4, 0x1f, RZ, 0xc0, !PT ;  /* 0x0000001f04ff7812 */ /* 0x002fda000782c0ff */
[----:B--2---:R-:W-:Y:S05]  /*8180*/  @!P1 BRA `(.L_x_406) ;  /* 0x0000000000049947 */ /* 0x004fea0003800000 */
[----:B------:R-:W-:Y:S01]  /*8190*/  BPT.TRAP 0x1 ;  /* 0x000000040000795c */ /* 0x000fe20000300000 */
.L_x_406:
[----:B------:R-:W1:Y:S01]  /*81a0*/  LDC.64 R2, c[0x0][0x198] ;  /* 0x00006600ff027b82 */ /* 0x000e620000000a00 */
[----:B------:R-:W-:Y:S01]  /*81b0*/  R2UR UR11, R0 ;  /* 0x00000000000b72ca */ /* 0x000fe200000e0000 */
[----:B------:R-:W-:Y:S01]  /*81c0*/  UMOV UR14, 0x0 ;  /* 0x00000000000e7882 */ /* 0x000fe20000000000 */
[----:B------:R-:W-:Y:S01]  /*81d0*/  R2UR UR8, R11 ;  /* 0x000000000b0872ca */ /* 0x000fe200000e0000 */
[----:B------:R-:W-:Y:S01]  /*81e0*/  UMOV UR15, 0x14f00000 ;  /* 0x14f00000000f7882 */ /* 0x000fe20000000000 */
[----:B------:R-:W-:Y:S01]  /*81f0*/  UMOV UR19, URZ ;  /* 0x0000003f00137c82 */ /* 0x000fe20008000000 */
[----:B------:R-:W-:Y:S01]  /*8200*/  UMOV UR18, URZ ;  /* 0x0000003f00127c82 */ /* 0x000fe20008000000 */
[----:B------:R-:W-:Y:S01]  /*8210*/  IMAD.MOV.U32 R4, RZ, RZ, 0x8000 ;  /* 0x00008000ff047424 */ /* 0x000fe200078e00ff */
        /* <DEDUP_REMOVED lines=32> */
[----:B--2---:R-:W-:-:S11]  /*8420*/  ISETP.GE.AND P1, PT, R12, 0x81, PT ;  /* 0x000000810c00780c */ /* 0x004fd60003f26270 */
        /* <DEDUP_REMOVED lines=23> */
.L_x_417:
[----:B------:R-:W-:-:S04]  /*85a0*/  SHF.L.U32 R21, R9, 0x1f, RZ ;  /* 0x0000001f09157819 */ /* 0x000fc800000006ff */
[----:B-1----:R-:W1:Y:S02]  /*85b0*/  SYNCS.PHASECHK.TRANS64.TRYWAIT P1, [R11+URZ+0x30c40], R21 ;  /* 0x030c40150b0075a7 */ /* 0x002e64000802017f */
[----:B-12---:R-:W-:Y:S05]  /*85c0*/  @!P1 BRA `(.L_x_409) ;  /* 0x0000001400309947 */ /* 0x006fea0003800000 */
.L_x_449:
[----:B------:R-:W-:Y:S05]  /*85d0*/  @P0 BRA `(.L_x_410) ;  /* 0x0000000000140947 */ /* 0x000fea0003800000 */
[----:B------:R-:W-:Y:S01]  /*85e0*/  ISETP.NE.AND P1, PT, R14, RZ, PT ;  /* 0x000000ff0e00720c */ /* 0x000fe20003f25270 */
[----:B------:R-:W-:-:S04]  /*85f0*/  IMAD.MOV.U32 R0, RZ, RZ, 0x4200 ;  /* 0x00004200ff007424 */ /* 0x000fc800078e00ff */
[----:B------:R2:W-:Y:S08]  /*8600*/  SYNCS.ARRIVE.TRANS64 RZ, [R11+URZ+0x30c30], R0 ;  /* 0x030c30000bff79a7 */ /* 0x0005f0000800003f */
[----:B------:R-:W-:Y:S05]  /*8610*/  @!P1 BRA `(.L_x_410) ;  /* 0x0000000000049947 */ /* 0x000fea0003800000 */
[----:B------:R-:W-:Y:S01]  /*8620*/  BPT.TRAP 0x1 ;  /* 0x000000040000795c */ /* 0x000fe20000300000 */
.L_x_410:
        /* <DEDUP_REMOVED lines=20> */
[----:B------:R-:W-:Y:S02]  /*8770*/  R2UR UR9, R0 ;  /* 0x00000000000972ca */ /* 0x000fe400000e0000 */
[----:B------:R-:W-:Y:S02]  /*8780*/  MOV R0, R5 ;  /* 0x0000000500007202 */ /* 0x000fe40000000f00 */
[----:B------:R-:W-:-:S03]  /*8790*/  R2UR UR10, R4 ;  /* 0x00000000040a72ca */ /* 0x000fc600000e0000 */
[----:B------:R-:W-:-:S05]  /*87a0*/  IMAD.X R5, RZ, RZ, R0, P1 ;  /* 0x000000ffff057224 */ /* 0x000fca00008e0600 */
[----:B------:R-:W-:-:S13]  /*87b0*/  R2UR UR11, R5 ;  /* 0x00000000050b72ca */ /* 0x000fda00000e0000 */
[----:B------:R2:W-:Y:S01]  /*87c0*/  UTMALDG.4D [UR16], [UR10], desc[UR14] ;  /* 0x00000e100a0075b4 */ /* 0x0005e20008019000 */
[----:B------:R2:W-:Y:S01]  /*87d0*/  UBLKCP.S.G [UR6], [UR8], UR13 ;  /* 0x00000006080073ba */ /* 0x0005e2000800020d */
[----:B------:R-:W3:Y:S02]  /*87e0*/  SYNCS.PHASECHK.TRANS64.TRYWAIT P1, [R11+URZ+0x30c28], R21 ;  /* 0x030c28150b0075a7 */ /* 0x000ee4000802017f */
[----:B--23--:R-:W-:Y:S05]  /*87f0*/  @!P1 BRA `(.L_x_411) ;  /* 0x0000001000b89947 */ /* 0x00cfea0003800000 */
.L_x_450:
[----:B------:R-:W-:Y:S05]  /*8800*/  @P0 BRA `(.L_x_412) ;  /* 0x0000000000140947 */ /* 0x000fea0003800000 */
[----:B------:R-:W-:Y:S02]  /*8810*/  ISETP.NE.AND P1, PT, R14, RZ, PT ;  /* 0x000000ff0e00720c */ /* 0x000fe40003f25270 */
[----:B------:R-:W-:-:S04]  /*8820*/  MOV R2, 0x4200 ;  /* 0x0000420000027802 */ /* 0x000fc80000000f00 */
[----:B------:R3:W-:Y:S07]  /*8830*/  SYNCS.ARRIVE.TRANS64 RZ, [R11+URZ+0x30c18], R2 ;  /* 0x030c18020bff79a7 */ /* 0x0007ee000800003f */
[----:B------:R-:W-:Y:S05]  /*8840*/  @!P1 BRA `(.L_x_412) ;  /* 0x0000000000049947 */ /* 0x000fea0003800000 */
[----:B------:R-:W-:Y:S01]  /*8850*/  BPT.TRAP 0x1 ;  /* 0x000000040000795c */ /* 0x000fe20000300000 */
.L_x_412:
        /* <DEDUP_REMOVED lines=20> */
.L_x_451:
        /* <DEDUP_REMOVED lines=9> */
.L_x_414:
[C---:B------:R-:W-:Y:S01]  /*8a30*/  R2UR UR19, R17.reuse ;  /* 0x00000000111372ca */ /* 0x040fe200000e0000 */
[----:B------:R-:W-:Y:S01]  /*8a40*/  UMOV UR8, 0x0 ;  /* 0x0000000000087882 */ /* 0x000fe20000000000 */
[----:B------:R-:W-:Y:S01]  /*8a50*/  IADD3 R17, P1, R17, R6, RZ ;  /* 0x0000000611117210 */ /* 0x000fe20007f3e0ff */
[----:B------:R-:W-:Y:S01]  /*8a60*/  UMOV UR9, 0x14f00000 ;  /* 0x14f0000000097882 */ /* 0x000fe20000000000 */
[----:B------:R-:W-:Y:S01]  /*8a70*/  R2UR UR10, R11 ;  /* 0x000000000b0a72ca */ /* 0x000fe200000e0000 */
[----:B------:R-:W-:Y:S01]  /*8a80*/  UMOV UR18, URZ ;  /* 0x0000003f00127c82 */ /* 0x000fe20008000000 */
[----:B------:R-:W-:Y:S01]  /*8a90*/  IADD3.X R21, R21, R10, RZ, P1, !PT ;  /* 0x0000000a15157210 */ /* 0x000fe20000ffe4ff */
[----:B------:R-:W-:Y:S01]  /*8aa0*/  UMOV UR13, 0x20 ;  /* 0x00000020000d7882 */ /* 0x000fe20000000000 */
[----:B------:R-:W-:Y:S02]  /*8ab0*/  LEA R12, P1, R17, R12, 0x2 ;  /* 0x0000000c110c7211 */ /* 0x000fe400078210ff */
[----:B------:R-:W-:-:S02]  /*8ac0*/  R2UR UR6, R4 ;  /* 0x00000000040672ca */ /* 0x000fc400000e0000 */
[----:B------:R-:W-:Y:S02]  /*8ad0*/  LEA.HI.X R21, R17, R13, R21, 0x2, P1 ;  /* 0x0000000d11157211 */ /* 0x000fe400008f1415 */
[----:B------:R-:W-:Y:S02]  /*8ae0*/  R2UR UR7, R5 ;  /* 0x00000000050772ca */ /* 0x000fe400000e0000 */
[----:B------:R-:W-:Y:S01]  /*8af0*/  R2UR UR14, R12 ;  /* 0x000000000c0e72ca */ /* 0x000fe200000e0000 */
[----:B------:R-:W-:Y:S01]  /*8b00*/  UIADD3 UR16, UR10, 0x1c000, URZ ;  /* 0x0001c0000a107890 */ /* 0x000fe2000fffe03f */
[----:B------:R-:W-:Y:S01]  /*8b10*/  R2UR UR15, R21 ;  /* 0x00000000150f72ca */ /* 0x000fe200000e0000 */
[----:B------:R-:W-:Y:S01]  /*8b20*/  UIADD3 UR17, UR10, 0x30c38, URZ ;  /* 0x00030c380a117890 */ /* 0x000fe2000fffe03f */
[----:B------:R-:W-:Y:S01]  /*8b30*/  LOP3.LUT R9, R9, 0x1, RZ, 0x3c, !PT ;  /* 0x0000000109097812 */ /* 0x000fe200078e3cff */
[----:B------:R-:W-:-:S03]  /*8b40*/  UIADD3 UR10, UR10, 0x20600, URZ ;  /* 0x000206000a0a7890 */ /* 0x000fc6000fffe03f */
[----:B------:R-:W-:Y:S02]  /*8b50*/  SHF.L.U32 R4, R9, 0x1f, RZ ;  /* 0x0000001f09047819 */ /* 0x000fe400000006ff */
[----:B------:R-:W-:Y:S02]  /*8b60*/  UMOV UR11, UR17 ;  /* 0x00000011000b7c82 */ /* 0x000fe40008000000 */
[----:B------:R1:W-:Y:S03]  /*8b70*/  UTMALDG.4D [UR16], [UR6], desc[UR8] ;  /* 0x00000810060075b4 */ /* 0x0003e60008019000 */
[----:B------:R1:W-:Y:S01]  /*8b80*/  UBLKCP.S.G [UR10], [UR14], UR13 ;  /* 0x0000000a0e0073ba */ /* 0x0003e2000800020d */
[----:B------:R-:W2:Y:S02]  /*8b90*/  SYNCS.PHASECHK.TRANS64.TRYWAIT P1, [R11+URZ+0x30c20], R4 ;  /* 0x030c20040b0075a7 */ /* 0x000ea4000802017f */
[----:B-12---:R-:W-:Y:S05]  /*8ba0*/  @!P1 BRA `(.L_x_415) ;  /* 0x0000000c00f49947 */ /* 0x006fea0003800000 */
.L_x_453:
[----:B------:R-:W-:Y:S05]  /*8bb0*/  @P0 BRA `(.L_x_416) ;  /* 0x0000000000140947 */ /* 0x000fea0003800000 */
[----:B------:R-:W-:Y:S01]  /*8bc0*/  ISETP.NE.AND P1, PT, R14, RZ, PT ;  /* 0x000000ff0e00720c */ /* 0x000fe20003f25270 */
[----:B-1----:R-:W-:-:S04]  /*8bd0*/  IMAD.MOV.U32 R4, RZ, RZ, 0x4200 ;  /* 0x00004200ff047424 */ /* 0x002fc800078e00ff */
[----:B------:R2:W-:Y:S08]  /*8be0*/  SYNCS.ARRIVE.TRANS64 RZ, [R11+URZ+0x30c10], R4 ;  /* 0x030c10040bff79a7 */ /* 0x0005f0000800003f */
[----:B------:R-:W-:Y:S05]  /*8bf0*/  @!P1 BRA `(.L_x_416) ;  /* 0x0000000000049947 */ /* 0x000fea0003800000 */
[----:B------:R-:W-:Y:S01]  /*8c00*/  BPT.TRAP 0x1 ;  /* 0x000000040000795c */ /* 0x000fe20000300000 */
.L_x_416:
[----:B------:R-:W-:Y:S01]  /*8c10*/  R2UR UR6, R15 ;  /* 0x000000000f0672ca */ /* 0x000fe200000e0000 */
[----:B------:R-:W-:Y:S01]  /*8c20*/  UMOV UR22, 0x0 ;  /* 0x0000000000167882 */ /* 0x000fe20000000000 */
[----:B------:R-:W-:Y:S01]  /*8c30*/  R2UR UR17, R11 ;  /* 0x000000000b1172ca */ /* 0x000fe200000e0000 */
[----:B------:R-:W-:Y:S01]  /*8c40*/  UMOV UR23, 0x14f00000 ;  /* 0x14f0000000177882 */ /* 0x000fe20000000000 */
[----:B------:R-:W-:Y:S01]  /*8c50*/  IADD3 R18, R18, -0x2, RZ ;  /* 0xfffffffe12127810 */ /* 0x000fe20007ffe0ff */
[----:B------:R-:W-:Y:S01]  /*8c60*/  UMOV UR18, URZ ;  /* 0x0000003f00127c82 */ /* 0x000fe20008000000 */
[----:B------:R-:W-:Y:S01]  /*8c70*/  R2UR UR14, R2 ;  /* 0x00000000020e72ca */ /* 0x000fe200000e0000 */
[----:B------:R-:W-:Y:S01]  /*8c80*/  UMOV UR7, 0x20 ;  /* 0x0000002000077882 */ /* 0x000fe20000000000 */
[----:B------:R-:W-:Y:S02]  /*8c90*/  R2UR UR15, R3 ;  /* 0x00000000030f72ca */ /* 0x000fe400000e0000 */
[----:B------:R-:W-:-:S03]  /*8ca0*/  ISETP.NE.AND P1, PT, R18, RZ, PT ;  /* 0x000000ff1200720c */ /* 0x000fc60003f25270 */
        /* <DEDUP_REMOVED lines=12> */
.L_x_408:
[----:B------:R-:W-:-:S13]  /*8d70*/  ISETP.NE.AND P1, PT, R19, RZ, PT ;  /* 0x000000ff1300720c */ /* 0x000fda0003f25270 */
[----:B------:R-:W-:Y:S05]  /*8d80*/  @!P1 BRA `(.L_x_407) ;  /* 0x0000000000f09947 */ /* 0x000fea0003800000 */
[----:B------:R-:W-:-:S04]  /*8d90*/  SHF.L.U32 R12, R9, 0x1f, RZ ;  /* 0x0000001f090c7819 */ /* 0x000fc800000006ff */
[----:B------:R-:W3:Y:S02]  /*8da0*/  SYNCS.PHASECHK.TRANS64.TRYWAIT P1, [R11+URZ+0x30c40], R12 ;  /* 0x030c400c0b0075a7 */ /* 0x000ee4000802017f */
[----:B---3--:R-:W-:Y:S05]  /*8db0*/  @!P1 BRA `(.L_x_418) ;  /* 0x0000000c00889947 */ /* 0x008fea0003800000 */
.L_x_454:
[----:B------:R-:W-:Y:S05]  /*8dc0*/  @P0 BRA `(.L_x_419) ;  /* 0x0000000000140947 */ /* 0x000fea0003800000 */
[----:B------:R-:W-:Y:S01]  /*8dd0*/  ISETP.NE.AND P1, PT, R14, RZ, PT ;  /* 0x000000ff0e00720c */ /* 0x000fe20003f25270 */
[----:B-12---:R-:W-:-:S04]  /*8de0*/  IMAD.MOV.U32 R4, RZ, RZ, 0x4200 ;  /* 0x00004200ff047424 */ /* 0x006fc800078e00ff */
[----:B------:R4:W-:Y:S08]  /*8df0*/  SYNCS.ARRIVE.TRANS64 RZ, [R11+URZ+0x30c30], R4 ;  /* 0x030c30040bff79a7 */ /* 0x0009f0000800003f */
[----:B------:R-:W-:Y:S05]  /*8e00*/  @!P1 BRA `(.L_x_419) ;  /* 0x0000000000049947 */ /* 0x000fea0003800000 */
[----:B------:R-:W-:Y:S01]  /*8e10*/  BPT.TRAP 0x1 ;  /* 0x000000040000795c */ /* 0x000fe20000300000 */
.L_x_419:
[----:B-12-4-:R-:W1:Y:S01]  /*8e20*/  LDC.64 R4, c[0x0][0x728] ;  /* 0x0001ca00ff047b82 */ /* 0x016e620000000a00 */
[----:B------:R-:W-:Y:S01]  /*8e30*/  SHF.L.U32 R15, R15, 0x7, RZ ;  /* 0x000000070f0f7819 */ /* 0x000fe200000006ff */
[----:B------:R-:W-:Y:S01]  /*8e40*/  UMOV UR8, 0x0 ;  /* 0x0000000000087882 */ /* 0x000fe20000000000 */
[----:B------:R-:W-:Y:S01]  /*8e50*/  R2UR UR10, R11 ;  /* 0x000000000b0a72ca */ /* 0x000fe200000e0000 */
[----:B------:R-:W-:Y:S01]  /*8e60*/  UMOV UR9, 0x14f00000 ;  /* 0x14f0000000097882 */ /* 0x000fe20000000000 */
[C---:B------:R-:W-:Y:S01]  /*8e70*/  IADD3 R13, P1, R15.reuse, R6, RZ ;  /* 0x000000060f0d7210 */ /* 0x040fe20007f3e0ff */
[----:B------:R-:W-:Y:S01]  /*8e80*/  UMOV UR18, URZ ;  /* 0x0000003f00127c82 */ /* 0x000fe20008000000 */
[----:B------:R-:W-:Y:S01]  /*8e90*/  R2UR UR19, R15 ;  /* 0x000000000f1372ca */ /* 0x000fe200000e0000 */
[----:B------:R-:W-:-:S08]  /*8ea0*/  UMOV UR13, 0x20 ;  /* 0x00000020000d7882 */ /* 0x000fd00000000000 */
        /* <DEDUP_REMOVED lines=10> */
[----:B------:R-:W-:Y:S01]  /*8f50*/  R2UR UR6, R4 ;  /* 0x00000000040672ca */ /* 0x000fe200000e0000 */
[----:B------:R-:W-:-:S05]  /*8f60*/  IMAD.X R4, RZ, RZ, R0, P1 ;  /* 0x000000ffff047224 */ /* 0x000fca00008e0600 */
[----:B------:R-:W-:-:S13]  /*8f70*/  R2UR UR7, R4 ;  /* 0x00000000040772ca */ /* 0x000fda00000e0000 */
[----:B------:R1:W-:Y:S01]  /*8f80*/  UTMALDG.4D [UR16], [UR6], desc[UR8] ;  /* 0x00000810060075b4 */ /* 0x0003e20008019000 */
[----:B------:R1:W-:Y:S01]  /*8f90*/  UBLKCP.S.G [UR10], [UR14], UR13 ;  /* 0x0000000a0e0073ba */ /* 0x0003e2000800020d */
[----:B------:R-:W2:Y:S02]  /*8fa0*/  SYNCS.PHASECHK.TRANS64.TRYWAIT P1, [R11+URZ+0x30c28], R12 ;  /* 0x030c280c0b0075a7 */ /* 0x000ea4000802017f */
[----:B-12---:R-:W-:Y:S05]  /*8fb0*/  @!P1 BRA `(.L_x_420) ;  /* 0x0000000c001c9947 */ /* 0x006fea0003800000 */
.L_x_455:
[----:B------:R-:W-:Y:S05]  /*8fc0*/  @P0 BRA `(.L_x_421) ;  /* 0x0000000000140947 */ /* 0x000fea0003800000 */
[----:B------:R-:W-:Y:S02]  /*8fd0*/  ISETP.NE.AND P0, PT, R14, RZ, PT ;  /* 0x000000ff0e00720c */ /* 0x000fe40003f05270 */
[----:B------:R-:W-:-:S04]  /*8fe0*/  MOV R4, 0x4200 ;  /* 0x0000420000047802 */ /* 0x000fc80000000f00 */
[----:B------:R2:W-:Y:S07]  /*8ff0*/  SYNCS.ARRIVE.TRANS64 RZ, [R11+URZ+0x30c18], R4 ;  /* 0x030c18040bff79a7 */ /* 0x0005ee000800003f */
[----:B------:R-:W-:Y:S05]  /*9000*/  @!P0 BRA `(.L_x_421) ;  /* 0x0000000000048947 */ /* 0x000fea0003800000 */
[----:B------:R-:W-:Y:S01]  /*9010*/  BPT.TRAP 0x1 ;  /* 0x000000040000795c */ /* 0x000fe20000300000 */
.L_x_421:
        /* <DEDUP_REMOVED lines=19> */
.L_x_407:
[----:B------:R-:W4:Y:S01]  /*9150*/  S2R R2, SR_TID.X ;  /* 0x0000000000027919 */ /* 0x000f220000002100 */
[----:B------:R-:W-:Y:S01]  /*9160*/  IMAD R13, R20, 0x8, R11 ;  /* 0x00000008140d7824 */ /* 0x000fe200078e020b */
[----:B----4-:R-:W-:Y:S02]  /*9170*/  LOP3.LUT R3, R2, 0x7f, RZ, 0xc0, !PT ;  /* 0x0000007f02037812 */ /* 0x010fe400078ec0ff */
[----:B------:R-:W-:Y:S02]  /*9180*/  SHF.L.U32 R2, R9, 0x1f, RZ ;  /* 0x0000001f09027819 */ /* 0x000fe400000006ff */
[----:B------:R-:W-:Y:S02]  /*9190*/  ISETP.NE.AND P1, PT, R3, RZ, PT ;  /* 0x000000ff0300720c */ /* 0x000fe40003f25270 */
[----:B------:R-:W4:Y:S02]  /*91a0*/  SYNCS.PHASECHK.TRANS64.TRYWAIT P0, [R13+URZ+0x30c40], R2 ;  /* 0x030c40020d0075a7 */ /* 0x000f24000800017f */
[----:B----4-:R-:W-:Y:S09]  /*91b0*/  @!P0 BRA `(.L_x_422) ;  /* 0x0000000800b08947 */ /* 0x010ff20003800000 */
.L_x_456:
[----:B------:R-:W-:Y:S05]  /*91c0*/  @P1 BRA `(.L_x_423) ;  /* 0x0000000000181947 */ /* 0x000fea0003800000 */
[----:B------:R-:W5:Y:S01]  /*91d0*/  S2R R3, SR_TID.X ;  /* 0x0000000000037919 */ /* 0x000f620000002100 */
[----:B----4-:R-:W-:-:S04]  /*91e0*/  MOV R2, 0x4200 ;  /* 0x0000420000027802 */ /* 0x010fc80000000f00 */
[----:B------:R4:W-:Y:S01]  /*91f0*/  SYNCS.ARRIVE.TRANS64 RZ, [R13+URZ+0x30c30], R2 ;  /* 0x030c30020dff79a7 */ /* 0x0009e2000800003f */
[----:B-----5:R-:W-:-:S13]  /*9200*/  LOP3.LUT P0, RZ, R3, 0x1f, RZ, 0xc0, !PT ;  /* 0x0000001f03ff7812 */ /* 0x020fda000780c0ff */
[----:B----4-:R-:W-:Y:S05]  /*9210*/  @!P0 BRA `(.L_x_423) ;  /* 0x0000000000048947 */ /* 0x010fea0003800000 */
[----:B--2---:R-:W-:Y:S01]  /*9220*/  BPT.TRAP 0x1 ;  /* 0x000000040000795c */ /* 0x004fe20000300000 */
.L_x_423:
        /* <DEDUP_REMOVED lines=33> */
.L_x_404:
[----:B------:R-:W-:Y:S05]  /*9440*/  BSYNC B0 ;  /* 0x0000000000007941 */ /* 0x000fea0003800000 */
.L_x_403:
[----:B------:R-:W-:-:S03]  /*9450*/  UMOV UR6, 0xffffffff ;  /* 0xffffffff00067882 */ /* 0x000fc60000000000 */
[----:B------:R-:W-:Y:S05]  /*9460*/  BRA.DIV UR6, `(.L_x_424) ;  /* 0x0000000a06187947 */ /* 0x000fea000b800000 */
[----:B------:R-:W-:-:S13]  /*9470*/  ELECT P0, URZ, PT ;  /* 0x00000000003f782f */ /* 0x000fda0003800000 */
.L_x_459:
[----:B------:R-:W-:Y:S05]  /*9480*/  @!P0 BRA `(.L_x_330) ;  /* 0x0000000000808947 */ /* 0x000fea0003800000 */
[----:B------:R-:W-:-:S04]  /*9490*/  LOP3.LUT R16, R16, 0x2, RZ, 0xfc, !PT ;  /* 0x0000000210107812 */ /* 0x000fc800078efcff */
[----:B------:R-:W-:-:S13]  /*94a0*/  ISETP.NE.AND P0, PT, R16, 0x3, PT ;  /* 0x000000031000780c */ /* 0x000fda0003f05270 */
[----:B------:R-:W-:Y:S05]  /*94b0*/  @!P0 BRA `(.L_x_425) ;  /* 0x0000000000048947 */ /* 0x000fea0003800000 */
[----:B------:R-:W-:Y:S01]  /*94c0*/  BPT.TRAP 0x1 ;  /* 0x000000040000795c */ /* 0x000fe20000300000 */
.L_x_425:
        /* <DEDUP_REMOVED lines=15> */
.L_x_460:
[----:B------:R-:W2:Y:S02]  /*95c0*/  SYNCS.PHASECHK.TRANS64.TRYWAIT P1, [R3+URZ], R2 ;  /* 0x00000002030075a7 */ /* 0x000ea4000802017f */
[----:B--2---:R-:W-:Y:S05]  /*95d0*/  @!P1 BRA `(.L_x_427) ;  /* 0x0000000400f49947 */ /* 0x004fea0003800000 */
.L_x_461:
[----:B------:R-:W-:Y:S05]  /*95e0*/  @!P0 BRA `(.L_x_428) ;  /* 0x0000000000048947 */ /* 0x000fea0003800000 */
[----:B------:R-:W-:Y:S01]  /*95f0*/  BPT.TRAP 0x1 ;  /* 0x000000040000795c */ /* 0x000fe20000300000 */
.L_x_428:
[----:B--2---:R-:W-:-:S05]  /*9600*/  VIADD R3, R7, 0x30c40 ;  /* 0x00030c4007037836 */ /* 0x004fca0000000000 */
[----:B------:R-:W-:-:S04]  /*9610*/  LEA R0, R0, R3, 0x3 ;  /* 0x0000000300007211 */ /* 0x000fc800078e18ff */
[----:B------:R-:W2:Y:S02]  /*9620*/  SYNCS.PHASECHK.TRANS64.TRYWAIT P0, [R0+URZ], R5 ;  /* 0x00000005000075a7 */ /* 0x000ea4000800017f */
[----:B--2---:R-:W-:Y:S05]  /*9630*/  @!P0 BRA `(.L_x_429) ;  /* 0x0000000400f08947 */ /* 0x004fea0003800000 */
.L_x_462:
[----:B------:R-:W-:-:S07]  /*9640*/  IMAD R3, R4, 0x8, R3 ;  /* 0x0000000804037824 */ /* 0x000fce00078e0203 */
.L_x_430:
[----:B---3--:R3:W4:Y:S02]  /*9650*/  SYNCS.PHASECHK.TRANS64.TRYWAIT P0, [R3+URZ], R2 ;  /* 0x00000002030075a7 */ /* 0x008724000800017f */
[----:B----4-:R-:W-:Y:S05]  /*9660*/  @!P0 NANOSLEEP.SYNCS 0x989680 ;  /* 0x009896800000895d */ /* 0x010fea0003900000 */
[----:B------:R-:W4:Y:S02]  /*9670*/  @!P0 SYNCS.PHASECHK.TRANS64 P0, [R3+URZ], R2 ;  /* 0x00000002030085a7 */ /* 0x000f24000800007f */
[----:B----4-:R-:W-:Y:S05]  /*9680*/  @!P0 BRA `(.L_x_430) ;  /* 0xfffffffc00f08947 */ /* 0x010fea000383ffff */
.L_x_330:
[----:B------:R-:W-:Y:S05]  /*9690*/  BSYNC B6 ;  /* 0x0000000000067941 */ /* 0x000fea0003800000 */
.L_x_327:
[----:B------:R-:W-:Y:S05]  /*96a0*/  EXIT ;  /* 0x000000000000794d */ /* 0x000fea0003800000 */
.L_x_335:
[----:B------:R-:W-:Y:S01]  /*96b0*/  MOV R12, RZ ;  /* 0x000000ff000c7202 */ /* 0x000fe20000000f00 */
[----:B------:R-:W-:Y:S01]  /*96c0*/  IMAD.MOV.U32 R11, RZ, RZ, 0x1f ;  /* 0x0000001fff0b7424 */ /* 0x000fe200078e00ff */
[----:B------:R-:W-:-:S07]  /*96d0*/  MOV R15, 0xffffffff ;  /* 0xffffffff000f7802 */ /* 0x000fce0000000f00 */
[----:B------:R-:W-:Y:S05]  /*96e0*/  WARPSYNC.COLLECTIVE R15, `(.L_x_431) ;  /* 0x000000000f087348 */ /* 0x000fea0003c00000 */
[----:B------:R1:W2:Y:S02]  /*96f0*/  SHFL.IDX P6, R14, R13, R12, R11 ;  /* 0x0000000c0d0e7389 */ /* 0x0002a400000c000b */
[----:B-12---:R-:W-:Y:S01]  /*9700*/  ENDCOLLECTIVE ;  /* 0x000000000000791b */ /* 0x006fe20003800000 */
.L_x_431:
[----:B------:R-:W-:Y:S05]  /*9710*/  BRA `(.L_x_432) ;  /* 0xffffff74000c7947 */ /* 0x000fea000383ffff */
.L_x_337:
[----:B--2---:R2:W3:Y:S02]  /*9720*/  SYNCS.PHASECHK.TRANS64.TRYWAIT P0, [R2+URZ+0x30c00], R7 ;  /* 0x030c0007020075a7 */ /* 0x0044e4000800017f */
[----:B---3--:R-:W-:Y:S05]  /*9730*/  @!P0 NANOSLEEP.SYNCS 0x989680 ;  /* 0x009896800000895d */ /* 0x008fea0003900000 */
[----:B------:R-:W3:Y:S02]  /*9740*/  @!P0 SYNCS.PHASECHK.TRANS64 P0, [R2+URZ+0x30c00], R7 ;  /* 0x030c0007020085a7 */ /* 0x000ee4000800007f */
[----:B---3--:R-:W-:Y:S05]  /*9750*/  @!P0 BRA `(.L_x_337) ;  /* 0xfffffffc00f08947 */ /* 0x008fea000383ffff */
[----:B------:R-:W-:Y:S05]  /*9760*/  BRA `(.L_x_336) ;  /* 0xffffff74001c7947 */ /* 0x000fea000383ffff */
.L_x_342:
[----:B-1----:R1:W3:Y:S02]  /*9770*/  SYNCS.PHASECHK.TRANS64.TRYWAIT P1, [R21+URZ+0x30c10], R20 ;  /* 0x030c1014150075a7 */ /* 0x0022e4000802017f */
[----:B---3--:R-:W-:Y:S05]  /*9780*/  @!P1 NANOSLEEP.SYNCS 0x989680 ;  /* 0x009896800000995d */ /* 0x008fea0003900000 */
[----:B------:R-:W3:Y:S02]  /*9790*/  @!P1 SYNCS.PHASECHK.TRANS64 P1, [R21+URZ+0x30c10], R20 ;  /* 0x030c1014150095a7 */ /* 0x000ee4000802007f */
[----:B---3--:R-:W-:Y:S05]  /*97a0*/  @!P1 BRA `(.L_x_342) ;  /* 0xfffffffc00f09947 */ /* 0x008fea000383ffff */
[----:B------:R-:W-:Y:S05]  /*97b0*/  BRA `(.L_x_341) ;  /* 0xffffff7c00e07947 */ /* 0x000fea000383ffff */
.L_x_346:
[----:B------:R1:W1:Y:S02]  /*97c0*/  SYNCS.PHASECHK.TRANS64.TRYWAIT P1, [R21+URZ+0x30c30], R20 ;  /* 0x030c3014150075a7 */ /* 0x000264000802017f */
[----:B-1----:R-:W-:Y:S05]  /*97d0*/  @!P1 NANOSLEEP.SYNCS 0x989680 ;  /* 0x009896800000995d */ /* 0x002fea0003900000 */
[----:B------:R-:W1:Y:S02]  /*97e0*/  @!P1 SYNCS.PHASECHK.TRANS64 P1, [R21+URZ+0x30c30], R20 ;  /* 0x030c3014150095a7 */ /* 0x000e64000802007f */
[----:B-1----:R-:W-:Y:S05]  /*97f0*/  @!P1 BRA `(.L_x_346) ;  /* 0xfffffffc00f09947 */ /* 0x002fea000383ffff */
[----:B------:R-:W-:Y:S05]  /*9800*/  BRA `(.L_x_345) ;  /* 0xffffff8000e47947 */ /* 0x000fea000383ffff */
.L_x_353:
[----:B------:R-:W-:Y:S01]  /*9810*/  BSSY B0, `(.L_x_433) ;  /* 0x0000005000007945 */ /* 0x000fe20003800000 */
[----:B------:R-:W-:-:S07]  /*9820*/  IMAD.MOV.U32 R15, RZ, RZ, -0x1 ;  /* 0xffffffffff0f7424 */ /* 0x000fce00078e00ff */
[----:B---3--:R-:W-:Y:S05]  /*9830*/  WARPSYNC.COLLECTIVE R15, `(.L_x_434) ;  /* 0x000000000f087348 */ /* 0x008fea0003c00000 */
[----:B------:R-:W-:Y:S01]  /*9840*/  NOP ;  /* 0x0000000000007918 */ /* 0x000fe20000000000 */
[----:B---3--:R-:W-:Y:S01]  /*9850*/  ENDCOLLECTIVE ;  /* 0x000000000000791b */ /* 0x008fe20003800000 */
.L_x_434:
[----:B------:R-:W-:Y:S05]  /*9860*/  BSYNC B0 ;  /* 0x0000000000007941 */ /* 0x000fea0003800000 */
.L_x_433:
[----:B------:R-:W-:Y:S05]  /*9870*/  BRA `(.L_x_435) ;  /* 0xffffffc800dc7947 */ /* 0x000fea000383ffff */
.L_x_362:
[----:B------:R-:W-:Y:S01]  /*9880*/  BSSY B0, `(.L_x_436) ;  /* 0x0000005000007945 */ /* 0x000fe20003800000 */
[----:B------:R-:W-:-:S07]  /*9890*/  MOV R15, 0xffffffff ;  /* 0xffffffff000f7802 */ /* 0x000fce0000000f00 */
[----:B-123--:R-:W-:Y:S05]  /*98a0*/  WARPSYNC.COLLECTIVE R15, `(.L_x_437) ;  /* 0x000000000f087348 */ /* 0x00efea0003c00000 */
[----:B------:R-:W-:Y:S01]  /*98b0*/  NOP ;  /* 0x0000000000007918 */ /* 0x000fe20000000000 */
[----:B-123--:R-:W-:Y:S01]  /*98c0*/  ENDCOLLECTIVE ;  /* 0x000000000000791b */ /* 0x00efe20003800000 */
.L_x_437:
[----:B------:R-:W-:Y:S05]  /*98d0*/  BSYNC B0 ;  /* 0x0000000000007941 */ /* 0x000fea0003800000 */
.L_x_436:
[----:B------:R-:W-:Y:S05]  /*98e0*/  BRA `(.L_x_438) ;  /* 0xffffffcc00bc7947 */ /* 0x000fea000383ffff */
.L_x_371:
[----:B------:R-:W-:Y:S01]  /*98f0*/  BSSY B0, `(.L_x_439) ;  /* 0x0000005000007945 */ /* 0x000fe20003800000 */
[----:B------:R-:W-:-:S07]  /*9900*/  IMAD.MOV.U32 R15, RZ, RZ, -0x1 ;  /* 0xffffffffff0f7424 */ /* 0x000fce00078e00ff */
[----:B------:R-:W-:Y:S05]  /*9910*/  WARPSYNC.COLLECTIVE R15, `(.L_x_440) ;  /* 0x000000000f087348 */ /* 0x000fea0003c00000 */
[----:B------:R-:W-:Y:S01]  /*9920*/  NOP ;  /* 0x0000000000007918 */ /* 0x000fe20000000000 */
[----:B------:R-:W-:Y:S01]  /*9930*/  ENDCOLLECTIVE ;  /* 0x000000000000791b */ /* 0x000fe20003800000 */
.L_x_440:
[----:B------:R-:W-:Y:S05]  /*9940*/  BSYNC B0 ;  /* 0x0000000000007941 */ /* 0x000fea0003800000 */
.L_x_439:
[----:B------:R-:W-:Y:S05]  /*9950*/  BRA `(.L_x_441) ;  /* 0xffffffd400907947 */ /* 0x000fea000383ffff */
.L_x_383:
[----:B------:R-:W-:Y:S01]  /*9960*/  BSSY B0, `(.L_x_442) ;  /* 0x0000005000007945 */ /* 0x000fe20003800000 */
[----:B------:R-:W-:-:S07]  /*9970*/  MOV R15, 0xffffffff ;  /* 0xffffffff000f7802 */ /* 0x000fce0000000f00 */
[----:B------:R-:W-:Y:S05]  /*9980*/  WARPSYNC.COLLECTIVE R15, `(.L_x_443) ;  /* 0x000000000f087348 */ /* 0x000fea0003c00000 */
[----:B------:R-:W-:Y:S01]  /*9990*/  NOP ;  /* 0x0000000000007918 */ /* 0x000fe20000000000 */
[----:B------:R-:W-:Y:S01]  /*99a0*/  ENDCOLLECTIVE ;  /* 0x000000000000791b */ /* 0x000fe20003800000 */
.L_x_443:
[----:B------:R-:W-:Y:S05]  /*99b0*/  BSYNC B0 ;  /* 0x0000000000007941 */ /* 0x000fea0003800000 */
.L_x_442:
[----:B------:R-:W-:Y:S05]  /*99c0*/  BRA `(.L_x_444) ;  /* 0xffffffd800a87947 */ /* 0x000fea000383ffff */
.L_x_396:
[----:B------:R-:W-:Y:S01]  /*99d0*/  BSSY B0, `(.L_x_445) ;  /* 0x0000005000007945 */ /* 0x000fe20003800000 */
[----:B------:R-:W-:-:S07]  /*99e0*/  IMAD.MOV.U32 R15, RZ, RZ, -0x1 ;  /* 0xffffffffff0f7424 */ /* 0x000fce00078e00ff */
[----:B------:R-:W-:Y:S05]  /*99f0*/  WARPSYNC.COLLECTIVE R15, `(.L_x_446) ;  /* 0x000000000f087348 */ /* 0x000fea0003c00000 */
[----:B------:R-:W-:Y:S01]  /*9a00*/  NOP ;  /* 0x0000000000007918 */ /* 0x000fe20000000000 */
[----:B------:R-:W-:Y:S01]  /*9a10*/  ENDCOLLECTIVE ;  /* 0x000000000000791b */ /* 0x000fe20003800000 */
.L_x_446:
[----:B------:R-:W-:Y:S05]  /*9a20*/  BSYNC B0 ;  /* 0x0000000000007941 */ /* 0x000fea0003800000 */
.L_x_445:
[----:B------:R-:W-:Y:S05]  /*9a30*/  BRA `(.L_x_447) ;  /* 0xffffffdc00c47947 */ /* 0x000fea000383ffff */
.L_x_405:
[----:B-1----:R1:W2:Y:S02]  /*9a40*/  SYNCS.PHASECHK.TRANS64.TRYWAIT P1, [R11+URZ+0x30c20], R0 ;  /* 0x030c20000b0075a7 */ /* 0x0022a4000802017f */
[----:B--2---:R-:W-:Y:S05]  /*9a50*/  @!P1 NANOSLEEP.SYNCS 0x989680 ;  /* 0x009896800000995d */ /* 0x004fea0003900000 */
[----:B------:R-:W2:Y:S02]  /*9a60*/  @!P1 SYNCS.PHASECHK.TRANS64 P1, [R11+URZ+0x30c20], R0 ;  /* 0x030c20000b0095a7 */ /* 0x000ea4000802007f */
[----:B--2---:R-:W-:Y:S05]  /*9a70*/  @!P1 BRA `(.L_x_405) ;  /* 0xfffffffc00f09947 */ /* 0x004fea000383ffff */
[----:B------:R-:W-:Y:S05]  /*9a80*/  BRA `(.L_x_448) ;  /* 0xffffffe4009c7947 */ /* 0x000fea000383ffff */
.L_x_409:
[----:B-1----:R1:W2:Y:S02]  /*9a90*/  SYNCS.PHASECHK.TRANS64.TRYWAIT P1, [R11+URZ+0x30c40], R21 ;  /* 0x030c40150b0075a7 */ /* 0x0022a4000802017f */
[----:B--2---:R-:W-:Y:S05]  /*9aa0*/  @!P1 NANOSLEEP.SYNCS 0x989680 ;  /* 0x009896800000995d */ /* 0x004fea0003900000 */
[----:B------:R-:W2:Y:S02]  /*9ab0*/  @!P1 SYNCS.PHASECHK.TRANS64 P1, [R11+URZ+0x30c40], R21 ;  /* 0x030c40150b0095a7 */ /* 0x000ea4000802007f */
[----:B--2---:R-:W-:Y:S05]  /*9ac0*/  @!P1 BRA `(.L_x_409) ;  /* 0xfffffffc00f09947 */ /* 0x004fea000383ffff */
[----:B------:R-:W-:Y:S05]  /*9ad0*/  BRA `(.L_x_449) ;  /* 0xffffffe800bc7947 */ /* 0x000fea000383ffff */
.L_x_411:
[----:B--2---:R2:W3:Y:S02]  /*9ae0*/  SYNCS.PHASECHK.TRANS64.TRYWAIT P1, [R11+URZ+0x30c28], R21 ;  /* 0x030c28150b0075a7 */ /* 0x0044e4000802017f */
[----:B---3--:R-:W-:Y:S05]  /*9af0*/  @!P1 NANOSLEEP.SYNCS 0x989680 ;  /* 0x009896800000995d */ /* 0x008fea0003900000 */
[----:B------:R-:W3:Y:S02]  /*9b00*/  @!P1 SYNCS.PHASECHK.TRANS64 P1, [R11+URZ+0x30c28], R21 ;  /* 0x030c28150b0095a7 */ /* 0x000ee4000802007f */
[----:B---3--:R-:W-:Y:S05]  /*9b10*/  @!P1 BRA `(.L_x_411) ;  /* 0xfffffffc00f09947 */ /* 0x008fea000383ffff */
[----:B------:R-:W-:Y:S05]  /*9b20*/  BRA `(.L_x_450) ;  /* 0xffffffec00347947 */ /* 0x000fea000383ffff */
.L_x_413:
[----:B---3--:R3:W4:Y:S02]  /*9b30*/  SYNCS.PHASECHK.TRANS64.TRYWAIT P1, [R11+URZ+0x30c48], R21 ;  /* 0x030c48150b0075a7 */ /* 0x008724000802017f */
[----:B----4-:R-:W-:Y:S05]  /*9b40*/  @!P1 NANOSLEEP.SYNCS 0x989680 ;  /* 0x009896800000995d */ /* 0x010fea0003900000 */
[----:B------:R-:W4:Y:S02]  /*9b50*/  @!P1 SYNCS.PHASECHK.TRANS64 P1, [R11+URZ+0x30c48], R21 ;  /* 0x030c48150b0095a7 */ /* 0x000f24000802007f */
[----:B----4-:R-:W-:Y:S05]  /*9b60*/  @!P1 BRA `(.L_x_413) ;  /* 0xfffffffc00f09947 */ /* 0x010fea000383ffff */
[----:B------:R-:W-:Y:S05]  /*9b70*/  BRA `(.L_x_451) ;  /* 0xffffffec00887947 */ /* 0x000fea000383ffff */
.L_x_415:
[----:B------:R-:W-:-:S07]  /*9b80*/  SHF.L.U32 R4, R9, 0x1f, RZ ;  /* 0x0000001f09047819 */ /* 0x000fce00000006ff */
.L_x_452:
[----:B-1----:R1:W2:Y:S02]  /*9b90*/  SYNCS.PHASECHK.TRANS64.TRYWAIT P1, [R11+URZ+0x30c20], R4 ;  /* 0x030c20040b0075a7 */ /* 0x0022a4000802017f */
[----:B--2---:R-:W-:Y:S05]  /*9ba0*/  @!P1 NANOSLEEP.SYNCS 0x989680 ;  /* 0x009896800000995d */ /* 0x004fea0003900000 */
[----:B------:R-:W2:Y:S02]  /*9bb0*/  @!P1 SYNCS.PHASECHK.TRANS64 P1, [R11+URZ+0x30c20], R4 ;  /* 0x030c20040b0095a7 */ /* 0x000ea4000802007f */
[----:B--2---:R-:W-:Y:S05]  /*9bc0*/  @!P1 BRA `(.L_x_452) ;  /* 0xfffffffc00f09947 */ /* 0x004fea000383ffff */
[----:B------:R-:W-:Y:S05]  /*9bd0*/  BRA `(.L_x_453) ;  /* 0xffffffec00f47947 */ /* 0x000fea000383ffff */
.L_x_418:
[----:B---3--:R3:W4:Y:S02]  /*9be0*/  SYNCS.PHASECHK.TRANS64.TRYWAIT P1, [R11+URZ+0x30c40], R12 ;  /* 0x030c400c0b0075a7 */ /* 0x008724000802017f */
[----:B----4-:R-:W-:Y:S05]  /*9bf0*/  @!P1 NANOSLEEP.SYNCS 0x989680 ;  /* 0x009896800000995d */ /* 0x010fea0003900000 */
[----:B------:R-:W4:Y:S02]  /*9c00*/  @!P1 SYNCS.PHASECHK.TRANS64 P1, [R11+URZ+0x30c40], R12 ;  /* 0x030c400c0b0095a7 */ /* 0x000f24000802007f */
[----:B----4-:R-:W-:Y:S05]  /*9c10*/  @!P1 BRA `(.L_x_418) ;  /* 0xfffffffc00f09947 */ /* 0x010fea000383ffff */
[----:B------:R-:W-:Y:S05]  /*9c20*/  BRA `(.L_x_454) ;  /* 0xfffffff000647947 */ /* 0x000fea000383ffff */
.L_x_420:
[----:B-1----:R1:W2:Y:S02]  /*9c30*/  SYNCS.PHASECHK.TRANS64.TRYWAIT P1, [R11+URZ+0x30c28], R12 ;  /* 0x030c280c0b0075a7 */ /* 0x0022a4000802017f */
[----:B--2---:R-:W-:Y:S05]  /*9c40*/  @!P1 NANOSLEEP.SYNCS 0x989680 ;  /* 0x009896800000995d */ /* 0x004fea0003900000 */
[----:B------:R-:W2:Y:S02]  /*9c50*/  @!P1 SYNCS.PHASECHK.TRANS64 P1, [R11+URZ+0x30c28], R12 ;  /* 0x030c280c0b0095a7 */ /* 0x000ea4000802007f */
[----:B--2---:R-:W-:Y:S05]  /*9c60*/  @!P1 BRA `(.L_x_420) ;  /* 0xfffffffc00f09947 */ /* 0x004fea000383ffff */
[----:B------:R-:W-:Y:S05]  /*9c70*/  BRA `(.L_x_455) ;  /* 0xfffffff000d07947 */ /* 0x000fea000383ffff */
.L_x_422:
[----:B----4-:R4:W1:Y:S02]  /*9c80*/  SYNCS.PHASECHK.TRANS64.TRYWAIT P0, [R13+URZ+0x30c40], R2 ;  /* 0x030c40020d0075a7 */ /* 0x010864000800017f */
[----:B-1----:R-:W-:Y:S05]  /*9c90*/  @!P0 NANOSLEEP.SYNCS 0x989680 ;  /* 0x009896800000895d */ /* 0x002fea0003900000 */
[----:B------:R-:W1:Y:S02]  /*9ca0*/  @!P0 SYNCS.PHASECHK.TRANS64 P0, [R13+URZ+0x30c40], R2 ;  /* 0x030c40020d0085a7 */ /* 0x000e64000800007f */
[----:B-1----:R-:W-:Y:S05]  /*9cb0*/  @!P0 BRA `(.L_x_422) ;  /* 0xfffffffc00f08947 */ /* 0x002fea000383ffff */
[----:B------:R-:W-:Y:S05]  /*9cc0*/  BRA `(.L_x_456) ;  /* 0xfffffff4003c7947 */ /* 0x000fea000383ffff */
.L_x_424:
[----:B------:R-:W-:Y:S01]  /*9cd0*/  BSSY B0, `(.L_x_457) ;  /* 0x0000006000007945 */ /* 0x000fe20003800000 */
[----:B------:R-:W-:-:S07]  /*9ce0*/  MOV R15, 0xffffffff ;  /* 0xffffffff000f7802 */ /* 0x000fce0000000f00 */
[----:B------:R-:W-:Y:S05]  /*9cf0*/  WARPSYNC.COLLECTIVE R15, `(.L_x_458) ;  /* 0x000000000f0c7348 */ /* 0x000fea0003c00000 */
[----:B------:R-:W-:Y:S02]  /*9d00*/  ELECT P6, UR62, PT ;  /* 0x00000000003e782f */ /* 0x000fe400038c0000 */
[----:B------:R-:W-:Y:S01]  /*9d10*/  MOV R14, UR62 ;  /* 0x0000003e000e7c02 */ /* 0x000fe20008000f00 */
[----:B------:R-:W-:Y:S10]  /*9d20*/  ENDCOLLECTIVE ;  /* 0x000000000000791b */ /* 0x000ff40003800000 */
.L_x_458:
[----:B------:R-:W-:Y:S05]  /*9d30*/  BSYNC B0 ;  /* 0x0000000000007941 */ /* 0x000fea0003800000 */
.L_x_457:
[----:B------:R-:W-:Y:S01]  /*9d40*/  PLOP3.LUT P0, PT, P6, PT, PT, 0x80, 0x0 ;  /* 0x000000000000781c */ /* 0x000fe2000370f070 */
[----:B------:R-:W-:-:S12]  /*9d50*/  BRA `(.L_x_459) ;  /* 0xfffffff400c87947 */ /* 0x000fd8000383ffff */
.L_x_426:
[----:B-1----:R1:W2:Y:S02]  /*9d60*/  SYNCS.PHASECHK.TRANS64.TRYWAIT P1, [R6+URZ], R5 ;  /* 0x00000005060075a7 */ /* 0x0022a4000802017f */
[----:B--2---:R-:W-:Y:S05]  /*9d70*/  @!P1 NANOSLEEP.SYNCS 0x989680 ;  /* 0x009896800000995d */ /* 0x004fea0003900000 */
[----:B------:R-:W2:Y:S02]  /*9d80*/  @!P1 SYNCS.PHASECHK.TRANS64 P1, [R6+URZ], R5 ;  /* 0x00000005060095a7 */ /* 0x000ea4000802007f */
[----:B--2---:R-:W-:Y:S05]  /*9d90*/  @!P1 BRA `(.L_x_426) ;  /* 0xfffffffc00f09947 */ /* 0x004fea000383ffff */
[----:B------:R-:W-:Y:S05]  /*9da0*/  BRA `(.L_x_460) ;  /* 0xfffffff800047947 */ /* 0x000fea000383ffff */
.L_x_427:
[----:B--2---:R2:W3:Y:S02]  /*9db0*/  SYNCS.PHASECHK.TRANS64.TRYWAIT P1, [R3+URZ], R2 ;  /* 0x00000002030075a7 */ /* 0x0044e4000802017f */
[----:B---3--:R-:W-:Y:S05]  /*9dc0*/  @!P1 NANOSLEEP.SYNCS 0x989680 ;  /* 0x009896800000995d */ /* 0x008fea0003900000 */
[----:B------:R-:W3:Y:S02]  /*9dd0*/  @!P1 SYNCS.PHASECHK.TRANS64 P1, [R3+URZ], R2 ;  /* 0x00000002030095a7 */ /* 0x000ee4000802007f */
[----:B---3--:R-:W-:Y:S05]  /*9de0*/  @!P1 BRA `(.L_x_427) ;  /* 0xfffffffc00f09947 */ /* 0x008fea000383ffff */
[----:B------:R-:W-:Y:S05]  /*9df0*/  BRA `(.L_x_461) ;  /* 0xfffffff400f87947 */ /* 0x000fea000383ffff */
.L_x_429:
[----:B--2---:R2:W3:Y:S02]  /*9e00*/  SYNCS.PHASECHK.TRANS64.TRYWAIT P0, [R0+URZ], R5 ;  /* 0x00000005000075a7 */ /* 0x0044e4000800017f */
[----:B---3--:R-:W-:Y:S05]  /*9e10*/  @!P0 NANOSLEEP.SYNCS 0x989680 ;  /* 0x009896800000895d */ /* 0x008fea0003900000 */
[----:B------:R-:W3:Y:S02]  /*9e20*/  @!P0 SYNCS.PHASECHK.TRANS64 P0, [R0+URZ], R5 ;  /* 0x00000005000085a7 */ /* 0x000ee4000800007f */
[----:B---3--:R-:W-:Y:S05]  /*9e30*/  @!P0 BRA `(.L_x_429) ;  /* 0xfffffffc00f08947 */ /* 0x008fea000383ffff */
[----:B------:R-:W-:Y:S05]  /*9e40*/  BRA `(.L_x_462) ;  /* 0xfffffff400fc7947 */ /* 0x000fea000383ffff */
.L_x_463:
        /* <DEDUP_REMOVED lines=11> */
.L_x_7377:


//--------------------- .text._ZN7cutlass13device_kernelIN5flash11enable_sm90INS1_16FlashAttnBwdSm90INS1_25CollectiveMainloopBwdSm90ILi2ELi2ELi2EN4cute5tupleIJNS5_1CILi1EEES8_S8_EEENS6_IJNS7_ILi128EEESA_NS7_ILi64EEEEEENS_6half_tEfNS_4arch4Sm90ELb0ELb0ELb1ELb1ELb0ELb1ELb0ELb0ELi2ELi1ELi2ELi2ELb0EEENS1_21CollectiveEpilogueBwdISC_SD_SF_Li256ELb1ELb0ELi1EEENS1_19SingleTileSchedulerILb1ELb0ELb0ELi128EEEEEEEEEvNT_6ParamsE --------------------------
	.section	.text._ZN7cutlass13device_kernelIN5flash11enable_sm90INS1_16FlashAttnBwdSm90INS1_25CollectiveMainloopBwdSm90ILi2ELi2ELi2EN4cute5tupleIJNS5_1CILi1EEES8_S8_EEENS6_IJNS7_ILi128EEESA_NS7_ILi64EEEEEENS_6half_tEfNS_4arch4Sm90ELb0ELb0ELb1ELb1ELb0ELb1ELb0ELb0ELi2ELi1ELi2ELi2ELb0EEENS1_21CollectiveEpilogueBwdISC_SD_SF_Li256ELb1ELb0ELi1EEENS1_19SingleTileSchedulerILb1ELb0ELb0ELi128EEEEEEEEEvNT_6ParamsE,"ax",@progbits
	.align	128
.text._ZN7cutlass13device_kernelIN5flash11enable_sm90INS1_16FlashAttnBwdSm90INS1_25CollectiveMainloopBwdSm90ILi2ELi2ELi2EN4cute5tupleIJNS5_1CILi1EEES8_S8_EEENS6_IJNS7_ILi128EEESA_NS7_ILi64EEEEEENS_6half_tEfNS_4arch4Sm90ELb0ELb0ELb1ELb1ELb0ELb1ELb0ELb0ELi2ELi1ELi2ELi2ELb0EEENS1_21CollectiveEpilogueBwdISC_SD_SF_Li256ELb1ELb0ELi1EEENS1_19SingleTileSchedulerILb1ELb0ELb0ELi128EEEEEEEEEvNT_6ParamsE:
        .type           _ZN7cutlass13device_kernelIN5flash11enable_sm90INS1_16FlashAttnBwdSm90INS1_25CollectiveMainloopBwdSm90ILi2ELi2ELi2EN4cute5tupleIJNS5_1CILi1EEES8_S8_EEENS6_IJNS7_ILi128EEESA_NS7_ILi64EEEEEENS_6half_tEfNS_4arch4Sm90ELb0ELb0ELb1ELb1ELb0ELb1ELb0ELb0ELi2ELi1ELi2ELi2ELb0EEENS1_21CollectiveEpilogueBwdISC_SD_SF_Li256ELb1ELb0ELi1EEENS1_19SingleTileSchedulerILb1ELb0ELb0ELi128EEEEEEEEEvNT_6ParamsE,@function
        .size           _ZN7cutlass13device_kernelIN5flash11enable_sm90INS1_16FlashAttnBwdSm90INS1_25CollectiveMainloopBwdSm90ILi2ELi2ELi2EN4cute5tupleIJNS5_1CILi1EEES8_S8_EEENS6_IJNS7_ILi128EEESA_NS7_ILi64EEEEEENS_6half_tEfNS_4arch4Sm90ELb0ELb0ELb1ELb1ELb0ELb1ELb0ELb0ELi2ELi1ELi2ELi2ELb0EEENS1_21CollectiveEpilogueBwdISC_SD_SF_Li256ELb1ELb0ELi1EEENS1_19SingleTileSchedulerILb1ELb0ELb0ELi128EEEEEEEEEvNT_6ParamsE,(.L_x_7378 - _ZN7cutlass13device_kernelIN5flash11enable_sm90INS1_16FlashAttnBwdSm90INS1_25CollectiveMainloopBwdSm90ILi2ELi2ELi2EN4cute5tupleIJNS5_1CILi1EEES8_S8_EEENS6_IJNS7_ILi128EEESA_NS7_ILi64EEEEEENS_6half_tEfNS_4arch4Sm90ELb0ELb0ELb1ELb1ELb0ELb1ELb0ELb0ELi2ELi1ELi2ELi2ELb0EEENS1_21CollectiveEpilogueBwdISC_SD_SF_Li256ELb1ELb0ELi1EEENS1_19SingleTileSchedulerILb1ELb0ELb0ELi128EEEEEEEEEvNT_6ParamsE)
        .other          _ZN7cutlass13device_kernelIN5flash11enable_sm90INS1_16FlashAttnBwdSm90INS1_25CollectiveMainloopBwdSm90ILi2ELi2ELi2EN4cute5tupleIJNS5_1CILi1EEES8_S8_EEENS6_IJNS7_ILi128EEESA_NS7_ILi64EEEEEENS_6half_tEfNS_4arch4Sm90ELb0ELb0ELb1ELb1ELb0ELb1ELb0ELb0ELi2ELi1ELi2ELi2ELb0EEENS1_21CollectiveEpilogueBwdISC_SD_SF_Li256ELb1ELb0ELi1EEENS1_19SingleTileSchedulerILb1ELb0ELb0ELi128EEEEEEEEEvNT_6ParamsE,@"STO_CUDA_ENTRY STV_DEFAULT"
_ZN7cutlass13device_kernelIN5flash11enable_sm90INS1_16FlashAttnBwdSm90INS1_25CollectiveMainloopBwdSm90ILi2ELi2ELi2EN4cute5tupleIJNS5_1CILi1EEES8_S8_EEENS6_IJNS7_ILi128EEESA_NS7_ILi64EEEEEENS_6half_tEfNS_4arch4Sm90ELb0ELb0ELb1ELb1ELb0ELb1ELb0ELb0ELi2ELi1ELi2ELi2ELb0EEENS1_21CollectiveEpilogueBwdISC_SD_SF_Li256ELb1ELb0ELi1EEENS1_19SingleTileSchedulerILb1ELb0ELb0ELi128EEEEEEEEEvNT_6ParamsE:
        /* <DEDUP_REMOVED lines=23> */
.L_x_465:
[----:B------:R-:W-:Y:S05]  /*0170*/  BSYNC B0 ;  /* 0x0000000000007941 */ /* 0x000fea0003800000 */
.L_x_464:
        /* <DEDUP_REMOVED lines=34> */
.L_x_466:
        /* <DEDUP_REMOVED lines=22> */
.L_x_467:
[----:B---3--:R-:W-:Y:S01]  /*0500*/  ISETP.NE.AND P0, PT, R2, RZ, PT ;  /* 0x000000ff0200720c */ /* 0x008fe20003f05270 */
[----:B------:R-:W-:Y:S01]  /*0510*/  IMAD.MOV.U32 R2, RZ, RZ, 0x1 ;  /* 0x00000001ff027424 */ /* 0x000fe200078e00ff */
[----:B------:R-:W-:Y:S01]  /*0520*/  NOP ;  /* 0x0000000000007918 */ /* 0x000fe20000000000 */
[----:B------:R-:W-:Y:S01]  /*0530*/  ULDC.64 UR38, c[0x0][0x208] ;  /* 0x0000820000267ab9 */ /* 0x000fe20000000a00 */
[----:B------:R-:W-:Y:S02]  /*0540*/  BSSY B6, `(.L_x_468) ;  /* 0x0000a6b000067945 */ /* 0x000fe40003800000 */
[----:B------:R-:W-:-:S05]  /*0550*/  SEL R2, R2, 0x2, !P0 ;  /* 0x0000000202027807 */ /* 0x000fca0004000000 */
[----:B------:R3:W-:Y:S01]  /*0560*/  STL [R1], R2 ;  /* 0x0000000201007387 */ /* 0x0007e20000100800 */
[----:B-12-4-:R-:W-:Y:S06]  /*0570*/  BAR.SYNC.DEFER_BLOCKING 0x0 ;  /* 0x0000000000007b1d */ /* 0x016fec0000010000 */
[----:B------:R-:W-:Y:S05]  /*0580*/  @!P0 BRA `(.L_x_469) ;  /* 0x0000007800208947 */ /* 0x000fea0003800000 */
.L_x_470:
[----:B------:R-:W-:-:S08]  /*0590*/  NOP ;  /* 0x0000000000007918 */ /* 0x000fd00000000000 */
[----:B------:R-:W1:Y:S02]  /*05a0*/  USETMAXREG.TRY_ALLOC.CTAPOOL UP0, 0xf0 ;  /* 0x000000f0000079c8 */ /* 0x000e640008000600 */
[----:B-1----:R-:W-:-:S13]  /*05b0*/  PLOP3.LUT P0, PT, PT, PT, UP0, 0x80, 0x0 ;  /* 0x000000000000781c */ /* 0x002fda0003f0f008 */
[----:B------:R-:W-:Y:S05]  /*05c0*/  @!P0 BRA `(.L_x_470) ;  /* 0xfffffffc00f08947 */ /* 0x000fea000383ffff */
[----:B------:R-:W-:Y:S01]  /*05d0*/  LOP3.LUT R0, R0, 0x3, RZ, 0xc0, !PT ;  /* 0x0000000300007812 */ /* 0x000fe200078ec0ff */
[----:B---3--:R-:W1:Y:S01]  /*05e0*/  S2R R2, SR_TID.X ;  /* 0x0000000000027919 */ /* 0x008e620000002100 */
[----:B------:R-:W-:Y:S01]  /*05f0*/  ULDC.64 UR4, c[0x0][0x8d8] ;  /* 0x0002360000047ab9 */ /* 0x000fe20000000a00 */
[----:B------:R-:W2:Y:S03]  /*0600*/  S2R R7, SR_CTAID.Z ;  /* 0x0000000000077919 */ /* 0x000ea60000002700 */
[----:B------:R-:W3:Y:S02]  /*0610*/  SHFL.IDX PT, R0, R0, RZ, 0x1f ;  /* 0x00001fff00007589 */ /* 0x000ee400000e0000 */
[----:B---3--:R-:W-:Y:S02]  /*0620*/  ISETP.NE.AND P0, PT, R0, RZ, PT ;  /* 0x000000ff0000720c */ /* 0x008fe40003f05270 */
[----:B-1----:R-:W-:-:S11]  /*0630*/  SHF.R.U32.HI R2, RZ, 0x7, R2 ;  /* 0x00000007ff027819 */ /* 0x002fd60000011602 */
[----:B------:R-:W-:-:S05]  /*0640*/  @!P0 VIADD R2, R2, 0x9 ;  /* 0x0000000902028836 */ /* 0x000fca0000000000 */
[----:B------:R1:W-:Y:S06]  /*0650*/  @!P0 BAR.ARV R2, 0xa0 ;  /* 0x000280020000851d */ /* 0x0003ec0000002000 */
[----:B------:R-:W-:-:S04]  /*0660*/  ISETP.NE.U32.AND P0, PT, RZ, UR4, PT ;  /* 0x00000004ff007c0c */ /* 0x000fc8000bf05070 */
[----:B------:R-:W-:-:S13]  /*0670*/  ISETP.NE.AND.EX P0, PT, RZ, UR5, PT, P0 ;  /* 0x00000005ff007c0c */ /* 0x000fda000bf05300 */
[----:B-12---:R-:W-:Y:S05]  /*0680*/  @!P0 BRA `(.L_x_471) ;  /* 0x0000000000108947 */ /* 0x006fea0003800000 */
[----:B------:R-:W1:Y:S02]  /*0690*/  LDC.64 R2, c[0x0][0x8d8] ;  /* 0x00023600ff027b82 */ /* 0x000e640000000a00 */
[----:B-1----:R-:W-:-:S05]  /*06a0*/  IMAD.WIDE R2, R7, 0x4, R2 ;  /* 0x0000000407027825 */ /* 0x002fca00078e0202 */
[----:B------:R1:W5:Y:S01]  /*06b0*/  LDG.E R0, desc[UR38][R2.64] ;  /* 0x0000002602007981 */ /* 0x000362000c1e1900 */
[----:B------:R-:W-:Y:S05]  /*06c0*/  BRA `(.L_x_472) ;  /* 0x00000000002c7947 */ /* 0x000fea0003800000 */
.L_x_471:
[----:B------:R-:W-:Y:S02]  /*06d0*/  ULDC.64 UR4, c[0x0][0x8d0] ;  /* 0x0002340000047ab9 */ /* 0x000fe40000000a00 */
[----:B------:R-:W-:-:S04]  /*06e0*/  ISETP.NE.U32.AND P0, PT, RZ, UR4, PT ;  /* 0x00000004ff007c0c */ /* 0x000fc8000bf05070 */
[----:B------:R-:W-:-:S13]  /*06f0*/  ISETP.NE.AND.EX P0, PT, RZ, UR5, PT, P0 ;  /* 0x00000005ff007c0c */ /* 0x000fda000bf05300 */
[----:B------:R-:W-:Y:S05]  /*0700*/  @!P0 BRA `(.L_x_473) ;  /* 0x0000000000188947 */ /* 0x000fea0003800000 */
[----:B------:R-:W1:Y:S02]  /*0710*/  LDC.64 R2, c[0x0][0x8d0] ;  /* 0x00023400ff027b82 */ /* 0x000e640000000a00 */
[----:B-1----:R-:W-:-:S05]  /*0720*/  IMAD.WIDE R2, R7, 0x4, R2 ;  /* 0x0000000407027825 */ /* 0x002fca00078e0202 */
[----:B------:R-:W2:Y:S04]  /*0730*/  LDG.E R0, desc[UR38][R2.64] ;  /* 0x0000002602007981 */ /* 0x000ea8000c1e1900 */
[----:B------:R-:W2:Y:S02]  /*0740*/  LDG.E R5, desc[UR38][R2.64+0x4] ;  /* 0x0000042602057981 */ /* 0x000ea4000c1e1900 */
[----:B--2---:R-:W-:Y:S01]  /*0750*/  IADD3 R0, -R0, R5, RZ ;  /* 0x0000000500007210 */ /* 0x004fe20007ffe1ff */
[----:B------:R-:W-:Y:S06]  /*0760*/  BRA `(.L_x_472) ;  /* 0x0000000000047947 */ /* 0x000fec0003800000 */
.L_x_473:
[----:B------:R-:W2:Y:S02]  /*0770*/  LDC R0, c[0x0][0x8bc] ;  /* 0x00022f00ff007b82 */ /* 0x000ea40000000800 */
.L_x_472:
[----:B------:R-:W3:Y:S02]  /*0780*/  S2R R19, SR_CTAID.X ;  /* 0x0000000000137919 */ /* 0x000ee40000002500 */
[----:B---3--:R-:W-:-:S05]  /*0790*/  IMAD.SHL.U32 R19, R19, 0x80, RZ ;  /* 0x0000008013137824 */ /* 0x008fca00078e00ff */
[----:B--2--5:R-:W-:-:S04]  /*07a0*/  ISETP.GE.AND P0, PT, R19, R0, PT ;  /* 0x000000001300720c */ /* 0x024fc80003f06270 */
[----:B------:R-:W-:-:S04]  /*07b0*/  SEL R4, R7, 0xffffffff, !P0 ;  /* 0xffffffff07047807 */ /* 0x000fc80004000000 */
[----:B------:R-:W-:Y:S01]  /*07c0*/  ISETP.GE.AND P0, PT, R4, RZ, PT ;  /* 0x000000ff0400720c */ /* 0x000fe20003f06270 */
[----:B------:R2:W-:-:S12]  /*07d0*/  STL [R1+0x20], R4 ;  /* 0x0000200401007387 */ /* 0x0005d80000100800 */
[----:B--2---:R-:W-:Y:S05]  /*07e0*/  @!P0 BRA `(.L_x_474) ;  /* 0x000000a400008947 */ /* 0x004fea0003800000 */
[----:B-1----:R-:W1:Y:S01]  /*07f0*/  S2R R2, SR_TID.X ;  /* 0x0000000000027919 */ /* 0x002e620000002100 */
[----:B------:R-:W-:Y:S02]  /*0800*/  ULDC.64 UR4, c[0x0][0x780] ;  /* 0x0001e00000047ab9 */ /* 0x000fe40000000a00 */
[----:B------:R-:W-:Y:S01]  /*0810*/  ISETP.NE.U32.AND P0, PT, RZ, UR4, PT ;  /* 0x00000004ff007c0c */ /* 0x000fe2000bf05070 */
[----:B------:R-:W-:Y:S02]  /*0820*/  ULDC UR4, c[0x0][0x290] ;  /* 0x0000a40000047ab9 */ /* 0x000fe40000000800 */
[----:B------:R-:W-:Y:S01]  /*0830*/  IMAD.U32 R22, RZ, RZ, UR4 ;  /* 0x00000004ff167e24 */ /* 0x000fe2000f8e00ff */
[----:B------:R-:W-:Y:S01]  /*0840*/  ISETP.NE.AND.EX P0, PT, RZ, UR5, PT, P0 ;  /* 0x00000005ff007c0c */ /* 0x000fe2000bf05300 */
[----:B-1----:R-:W-:-:S12]  /*0850*/  VIADD R18, R2, 0xffffff80 ;  /* 0xffffff8002127836 */ /* 0x002fd80000000000 */
[----:B------:R-:W-:Y:S05]  /*0860*/  @!P0 BRA `(.L_x_475) ;  /* 0x0000000000108947 */ /* 0x000fea0003800000 */
[----:B------:R-:W1:Y:S02]  /*0870*/  LDC.64 R2, c[0x0][0x780] ;  /* 0x0001e000ff027b82 */ /* 0x000e640000000a00 */
[----:B-1----:R-:W-:-:S05]  /*0880*/  IMAD.WIDE R2, R4, 0x4, R2 ;  /* 0x0000000404027825 */ /* 0x002fca00078e0202 */
[----:B------:R1:W5:Y:S01]  /*0890*/  LDG.E R23, desc[UR38][R2.64] ;  /* 0x0000002602177981 */ /* 0x000362000c1e1900 */
[----:B------:R-:W-:Y:S05]  /*08a0*/  BRA `(.L_x_476) ;  /* 0x0000000000287947 */ /* 0x000fea0003800000 */
.L_x_475:
[----:B------:R-:W-:Y:S01]  /*08b0*/  ULDC.64 UR4, c[0x0][0x770] ;  /* 0x0001dc0000047ab9 */ /* 0x000fe20000000a00 */
[----:B------:R-:W2:Y:S01]  /*08c0*/  LDC R23, c[0x0][0x280] ;  /* 0x0000a000ff177b82 */ /* 0x000ea20000000800 */
[----:B------:R-:W-:-:S04]  /*08d0*/  ISETP.NE.U32.AND P0, PT, RZ, UR4, PT ;  /* 0x00000004ff007c0c */ /* 0x000fc8000bf05070 */
[----:B------:R-:W-:-:S13]  /*08e0*/  ISETP.NE.AND.EX P0, PT, RZ, UR5, PT, P0 ;  /* 0x00000005ff007c0c */ /* 0x000fda000bf05300 */
[----:B------:R-:W-:Y:S05]  /*08f0*/  @!P0 BRA `(.L_x_476) ;  /* 0x0000000000148947 */ /* 0x000fea0003800000 */
[----:B------:R-:W1:Y:S02]  /*0900*/  LDC.64 R2, c[0x0][0x770] ;  /* 0x0001dc00ff027b82 */ /* 0x000e640000000a00 */
[----:B-1----:R-:W-:-:S05]  /*0910*/  IMAD.WIDE R2, R4, 0x4, R2 ;  /* 0x0000000404027825 */ /* 0x002fca00078e0202 */
[----:B--2---:R-:W2:Y:S04]  /*0920*/  LDG.E R23, desc[UR38][R2.64] ;  /* 0x0000002602177981 */ /* 0x004ea8000c1e1900 */
[----:B------:R-:W2:Y:S02]  /*0930*/  LDG.E R0, desc[UR38][R2.64+0x4] ;  /* 0x0000042602007981 */ /* 0x000ea4000c1e1900 */
[----:B--2---:R-:W-:-:S07]  /*0940*/  IADD3 R23, -R23, R0, RZ ;  /* 0x0000000017177210 */ /* 0x004fce0007ffe1ff */
.L_x_476:
[----:B------:R-:W-:Y:S02]  /*0950*/  ULDC.64 UR4, c[0x0][0x788] ;  /* 0x0001e20000047ab9 */ /* 0x000fe40000000a00 */
[----:B------:R-:W-:-:S04]  /*0960*/  ISETP.NE.U32.AND P0, PT, RZ, UR4, PT ;  /* 0x00000004ff007c0c */ /* 0x000fc8000bf05070 */
[----:B------:R-:W-:-:S13]  /*0970*/  ISETP.NE.AND.EX P0, PT, RZ, UR5, PT, P0 ;  /* 0x00000005ff007c0c */ /* 0x000fda000bf05300 */
[----:B------:R-:W-:Y:S05]  /*0980*/  @!P0 BRA `(.L_x_477) ;  /* 0x0000000000108947 */ /* 0x000fea0003800000 */
[----:B-1----:R-:W1:Y:S02]  /*0990*/  LDC.64 R2, c[0x0][0x788] ;  /* 0x0001e200ff027b82 */ /* 0x002e640000000a00 */
[----:B-1----:R-:W-:-:S05]  /*09a0*/  IMAD.WIDE R2, R4, 0x4, R2 ;  /* 0x0000000404027825 */ /* 0x002fca00078e0202 */
[----:B------:R1:W5:Y:S01]  /*09b0*/  LDG.E R22, desc[UR38][R2.64] ;  /* 0x0000002602167981 */ /* 0x000362000c1e1900 */
[----:B------:R-:W-:Y:S05]  /*09c0*/  BRA `(.L_x_478) ;  /* 0x0000000000247947 */ /* 0x000fea0003800000 */
.L_x_477:
[----:B------:R-:W-:Y:S02]  /*09d0*/  ULDC.64 UR4, c[0x0][0x778] ;  /* 0x0001de0000047ab9 */ /* 0x000fe40000000a00 */
[----:B------:R-:W-:-:S04]  /*09e0*/  ISETP.NE.U32.AND P0, PT, RZ, UR4, PT ;  /* 0x00000004ff007c0c */ /* 0x000fc8000bf05070 */
[----:B------:R-:W-:-:S13]  /*09f0*/  ISETP.NE.AND.EX P0, PT, RZ, UR5, PT, P0 ;  /* 0x00000005ff007c0c */ /* 0x000fda000bf05300 */
[----:B------:R-:W-:Y:S05]  /*0a00*/  @!P0 BRA `(.L_x_478) ;  /* 0x0000000000148947 */ /* 0x000fea0003800000 */
[----:B-1----:R-:W1:Y:S02]  /*0a10*/  LDC.64 R2, c[0x0][0x778] ;  /* 0x0001de00ff027b82 */ /* 0x002e640000000a00 */
[----:B-1----:R-:W-:-:S05]  /*0a20*/  IMAD.WIDE R2, R4, 0x4, R2 ;  /* 0x0000000404027825 */ /* 0x002fca00078e0202 */
[----:B------:R-:W3:Y:S04]  /*0a30*/  LDG.E R22, desc[UR38][R2.64] ;  /* 0x0000002602167981 */ /* 0x000ee8000c1e1900 */
[----:B------:R-:W3:Y:S02]  /*0a40*/  LDG.E R5, desc[UR38][R2.64+0x4] ;  /* 0x0000042602057981 */ /* 0x000ee4000c1e1900 */
[----:B---3--:R-:W-:-:S07]  /*0a50*/  IMAD.IADD R22, R5, 0x1, -R22 ;  /* 0x0000000105167824 */ /* 0x008fce00078e0a16 */
.L_x_478:
[----:B--2--5:R-:W-:Y:S02]  /*0a60*/  ISETP.GE.AND P1, PT, R23, 0x1, PT ;  /* 0x000000011700780c */ /* 0x024fe40003f26270 */
[----:B------:R-:W-:Y:S02]  /*0a70*/  CS2R R182, SRZ ;  /* 0x0000000000b67805 */ /* 0x000fe4000001ff00 */
[----:B------:R-:W-:Y:S02]  /*0a80*/  PLOP3.LUT P0, PT, PT, PT, PT, 0x80, 0x0 ;  /* 0x000000000000781c */ /* 0x000fe40003f0f070 */
        /* <DEDUP_REMOVED lines=30> */
[----:B------:R-:W-:Y:S01]  /*0c70*/  CS2R R184, SRZ ;  /* 0x0000000000b87805 */ /* 0x000fe2000001ff00 */
[----:B------:R-:W-:Y:S06]  /*0c80*/  @!P1 BRA `(.L_x_479) ;  /* 0x0000005000a89947 */ /* 0x000fec0003800000 */
[----:B------:R-:W-:Y:S01]  /*0c90*/  MOV R0, RZ ;  /* 0x000000ff00007202 */ /* 0x000fe20000000f00 */
[----:B------:R-:W-:Y:S01]  /*0ca0*/  ULDC UR36, c[0x0][0x75c] ;  /* 0x0001d70000247ab9 */ /* 0x000fe20000000800 */
[----:B------:R-:W-:Y:S02]  /*0cb0*/  ULDC UR37, c[0x0][0x744] ;  /* 0x0001d10000257ab9 */ /* 0x000fe40000000800 */
[----:B------:R-:W-:-:S13]  /*0cc0*/  LOP3.LUT P0, RZ, R0, 0x3ff, RZ, 0xc0, !PT ;  /* 0x000003ff00ff7812 */ /* 0x000fda000780c0ff */
[----:B------:R-:W-:Y:S05]  /*0cd0*/  @!P0 BRA `(.L_x_480) ;  /* 0x00000000007c8947 */ /* 0x000fea0003800000 */
[----:B-1----:R-:W-:Y:S01]  /*0ce0*/  MOV R2, 0x0 ;  /* 0x0000000000027802 */ /* 0x002fe20000000f00 */
[----:B------:R-:W-:Y:S01]  /*0cf0*/  ULDC.64 UR4, c[0x4][0x90] ;  /* 0x0100240000047ab9 */ /* 0x000fe20000000a00 */
[----:B------:R-:W-:Y:S01]  /*0d00*/  ULDC.64 UR6, c[0x4][0x8] ;  /* 0x0100020000067ab9 */ /* 0x000fe20000000a00 */
[----:B------:R-:W-:Y:S01]  /*0d10*/  IMAD.U32 R4, RZ, RZ, UR4 ;  /* 0x00000004ff047e24 */ /* 0x000fe2000f8e00ff */
        /* <DEDUP_REMOVED lines=12> */
.L_x_481:
        /* <DEDUP_REMOVED lines=8> */
[----:B------:R-:W-:Y:S02]  /*0e60*/  IMAD.U32 R7, RZ, RZ, UR7 ;  /* 0x00000007ff077e24 */ /* 0x000fe4000f8e00ff */
[----:B------:R-:W-:-:S02]  /*0e70*/  IMAD.U32 R10, RZ, RZ, UR4 ;  /* 0x00000004ff0a7e24 */ /* 0x000fc4000f8e00ff */
[----:B------:R-:W-:Y:S02]  /*0e80*/  IMAD.MOV.U32 R8, RZ, RZ, 0x70 ;  /* 0x00000070ff087424 */ /* 0x000fe400078e00ff */
[----:B------:R-:W-:Y:S02]  /*0e90*/  IMAD.MOV.U32 R12, RZ, RZ, 0x1 ;  /* 0x00000001ff0c7424 */ /* 0x000fe400078e00ff */
[----:B------:R-:W-:-:S07]  /*0ea0*/  IMAD.MOV.U32 R13, RZ, RZ, RZ ;  /* 0x000000ffff0d7224 */ /* 0x000fce00078e00ff */
[----:B------:R-:W-:-:S07]  /*0eb0*/  LEPC R20, `(.L_x_480) ;  /* 0x000000001014794e */ /* 0x000fce0000000000 */
[----:B-1----:R-:W-:Y:S05]  /*0ec0*/  CALL.ABS.NOINC R2 ;  /* 0x0000000002007343 */ /* 0x002fea0003c00000 */
.L_x_480:
[----:B-1----:R-:W1:Y:S01]  /*0ed0*/  S2R R3, SR_CgaCtaId ;  /* 0x0000000000037919 */ /* 0x002e620000008800 */
[----:B------:R-:W-:-:S04]  /*0ee0*/  MOV R2, 0x400 ;  /* 0x0000040000027802 */ /* 0x000fc80000000f00 */
[----:B-1----:R-:W-:-:S04]  /*0ef0*/  LEA R2, R3, R2, 0x18 ;  /* 0x0000000203027211 */ /* 0x002fc800078ec0ff */
[----:B------:R-:W-:-:S04]  /*0f00*/  IADD3 R0, R2, 0x20c00, RZ ;  /* 0x00020c0002007810 */ /* 0x000fc80007ffe0ff */
[----:B------:R-:W-:-:S13]  /*0f10*/  LOP3.LUT P0, RZ, R0, 0x3ff, RZ, 0xc0, !PT ;  /* 0x000003ff00ff7812 */ /* 0x000fda000780c0ff */
[----:B------:R-:W-:Y:S05]  /*0f20*/  @!P0 BRA `(.L_x_482) ;  /* 0x00000000007c8947 */ /* 0x000fea0003800000 */
[----:B------:R-:W-:Y:S01]  /*0f30*/  MOV R16, 0x0 ;  /* 0x0000000000107802 */ /* 0x000fe20000000f00 */
        /* <DEDUP_REMOVED lines=15> */
.L_x_483:
[----:B------:R-:W1:Y:S01]  /*1030*/  LDC.64 R16, c[0x4][R16] ;  /* 0x0100000010107b82 */ /* 0x000e620000000a00 */
[----:B------:R-:W-:Y:S01]  /*1040*/  ULDC.64 UR4, c[0x4][0x90] ;  /* 0x0100240000047ab9 */ /* 0x000fe20000000a00 */
[----:B------:R-:W-:Y:S01]  /*1050*/  ULDC.64 UR6, c[0x4][0x10] ;  /* 0x0100040000067ab9 */ /* 0x000fe20000000a00 */
[----:B------:R-:W-:Y:S01]  /*1060*/  IMAD.U32 R4, RZ, RZ, UR4 ;  /* 0x00000004ff047e24 */ /* 0x000fe2000f8e00ff */
[----:B------:R-:W-:Y:S01]  /*1070*/  MOV R8, 0x70 ;  /* 0x0000007000087802 */ /* 0x000fe20000000f00 */
[----:B------:R-:W-:Y:S01]  /*1080*/  IMAD.U32 R5, RZ, RZ, UR5 ;  /* 0x00000005ff057e24 */ /* 0x000fe2000f8e00ff */
[----:B------:R-:W-:Y:S01]  /*1090*/  ULDC.64 UR4, c[0x4][0x98] ;  /* 0x0100260000047ab9 */ /* 0x000fe20000000a00 */
[----:B------:R-:W-:Y:S01]  /*10a0*/  IMAD.U32 R10, RZ, RZ, UR6 ;  /* 0x00000006ff0a7e24 */ /* 0x000fe2000f8e00ff */
[----:B------:R-:W-:Y:S01]  /*10b0*/  MOV R6, UR4 ;  /* 0x0000000400067c02 */ /* 0x000fe20008000f00 */
[----:B------:R-:W-:Y:S02]  /*10c0*/  IMAD.U32 R7, RZ, RZ, UR5 ;  /* 0x00000005ff077e24 */ /* 0x000fe4000f8e00ff */
[----:B------:R-:W-:-:S02]  /*10d0*/  IMAD.U32 R11, RZ, RZ, UR7 ;  /* 0x00000007ff0b7e24 */ /* 0x000fc4000f8e00ff */
[----:B------:R-:W-:Y:S02]  /*10e0*/  IMAD.MOV.U32 R12, RZ, RZ, 0x1 ;  /* 0x00000001ff0c7424 */ /* 0x000fe400078e00ff */
[----:B------:R-:W-:-:S07]  /*10f0*/  IMAD.MOV.U32 R13, RZ, RZ, RZ ;  /* 0x000000ffff0d7224 */ /* 0x000fce00078e00ff */
[----:B------:R-:W-:-:S07]  /*1100*/  LEPC R20, `(.L_x_482) ;  /* 0x000000001014794e */ /* 0x000fce0000000000 */
[----:B-1----:R-:W-:Y:S05]  /*1110*/  CALL.ABS.NOINC R16 ;  /* 0x0000000010007343 */ /* 0x002fea0003c00000 */
.L_x_482:
[----:B------:R-:W-:Y:S01]  /*1120*/  SHF.R.S32.HI R3, RZ, 0x1f, R18 ;  /* 0x0000001fff037819 */ /* 0x000fe20000011412 */
[----:B------:R-:W-:-:S03]  /*1130*/  UMOV UR4, 0xffffffff ;  /* 0xffffffff00047882 */ /* 0x000fc60000000000 */
[----:B------:R-:W-:-:S04]  /*1140*/  LEA.HI R0, R3, R18, RZ, 0x7 ;  /* 0x0000001203007211 */ /* 0x000fc800078f38ff */
[----:B------:R-:W-:Y:S01]  /*1150*/  SHF.R.S32.HI R13, RZ, 0x7, R0 ;  /* 0x00000007ff0d7819 */ /* 0x000fe20000011400 */
[----:B------:R-:W-:Y:S06]  /*1160*/  BRA.DIV UR4, `(.L_x_484) ;  /* 0x0000009a04a87947 */ /* 0x000fec000b800000 */
[----:B------:R1:W2:Y:S02]  /*1170*/  SHFL.IDX PT, R14, R13, RZ, 0x1f ;  /* 0x00001fff0d0e7589 */ /* 0x0002a400000e0000 */
.L_x_587:
[----:B------:R-:W-:Y:S01]  /*1180*/  SHF.L.U32 R9, RZ, 0x1f, RZ ;  /* 0x0000001fff097819 */ /* 0x000fe200000006ff */
[----:B------:R-:W-:Y:S01]  /*1190*/  VIADD R23, R23, 0x7f ;  /* 0x0000007f17177836 */ /* 0x000fe20000000000 */
[----:B--2---:R-:W-:Y:S01]  /*11a0*/  LEA.HI R4, R14, R14, RZ, 0x1 ;  /* 0x0000000e0e047211 */ /* 0x004fe200078f08ff */
[----:B------:R-:W-:Y:S01]  /*11b0*/  IMAD.IADD R22, R22, 0x1, -R19 ;  /* 0x0000000116167824 */ /* 0x000fe200078e0a13 */
[----:B------:R-:W2:Y:S01]  /*11c0*/  SYNCS.PHASECHK.TRANS64.TRYWAIT P0, [R2+URZ+0x30c00], R9 ;  /* 0x030c0009020075a7 */ /* 0x000ea2000800017f */
[CC--:B------:R-:W-:Y:S02]  /*11d0*/  LEA.HI R6, R3.reuse, R18.reuse, RZ, 0x3 ;  /* 0x0000001203067211 */ /* 0x0c0fe400078f18ff */
[----:B------:R-:W-:Y:S02]  /*11e0*/  LOP3.LUT R5, R4, 0xffffe, RZ, 0xc0, !PT ;  /* 0x000ffffe04057812 */ /* 0x000fe400078ec0ff */
[----:B------:R-:W-:Y:S02]  /*11f0*/  LEA.HI R4, R3, R18, RZ, 0x5 ;  /* 0x0000001203047211 */ /* 0x000fe400078f28ff */
[----:B------:R-:W-:-:S02]  /*1200*/  IADD3 R12, R14, -R5, RZ ;  /* 0x800000050e0c7210 */ /* 0x000fc40007ffe0ff */
[----:B------:R-:W-:Y:S02]  /*1210*/  LOP3.LUT R5, R0, 0xffffff80, RZ, 0xc0, !PT ;  /* 0xffffff8000057812 */ /* 0x000fe400078ec0ff */
[CC--:B------:R-:W-:Y:S02]  /*1220*/  LEA.HI R0, R3.reuse, R18.reuse, RZ, 0x2 ;  /* 0x0000001203007211 */ /* 0x0c0fe400078f10ff */
[----:B------:R-:W-:Y:S02]  /*1230*/  LOP3.LUT R7, R4, 0xffffffe0, RZ, 0xc0, !PT ;  /* 0xffffffe004077812 */ /* 0x000fe400078ec0ff */
[----:B------:R-:W-:Y:S01]  /*1240*/  LOP3.LUT R11, R0, 0xfffffffc, RZ, 0xc0, !PT ;  /* 0xfffffffc000b7812 */ /* 0x000fe200078ec0ff */
[C---:B------:R-:W-:Y:S01]  /*1250*/  IMAD.IADD R0, R18.reuse, 0x1, -R5 ;  /* 0x0000000112007824 */ /* 0x040fe200078e0a05 */
[----:B------:R-:W-:Y:S01]  /*1260*/  LEA.HI R8, R3, R18, RZ, 0x4 ;  /* 0x0000001203087211 */ /* 0x000fe200078f20ff */
[C---:B------:R-:W-:Y:S01]  /*1270*/  IMAD.IADD R7, R18.reuse, 0x1, -R7 ;  /* 0x0000000112077824 */ /* 0x040fe200078e0a07 */
[C---:B------:R-:W-:Y:S01]  /*1280*/  IADD3 R11, R18.reuse, -R11, RZ ;  /* 0x8000000b120b7210 */ /* 0x040fe20007ffe0ff */
[----:B------:R-:W-:Y:S01]  /*1290*/  IMAD.SHL.U32 R18, R18, 0x40, RZ ;  /* 0x0000004012127824 */ /* 0x000fe200078e00ff */
[----:B------:R-:W-:-:S02]  /*12a0*/  SHF.R.S32.HI R3, RZ, 0x5, R4 ;  /* 0x00000005ff037819 */ /* 0x000fc40000011404 */
[----:B------:R-:W-:Y:S02]  /*12b0*/  SHF.R.S32.HI R4, RZ, 0x1f, R23 ;  /* 0x0000001fff047819 */ /* 0x000fe40000011417 */
[----:B------:R-:W-:Y:S01]  /*12c0*/  SHF.R.S32.HI R15, RZ, 0x4, R8 ;  /* 0x00000004ff0f7819 */ /* 0x000fe20000011408 */
[----:B------:R-:W-:Y:S01]  /*12d0*/  IMAD.SHL.U32 R5, R3, 0x10, RZ ;  /* 0x0000001003057824 */ /* 0x000fe200078e00ff */
[----:B------:R-:W-:Y:S02]  /*12e0*/  LOP3.LUT R18, R18, 0x1c0, RZ, 0xc0, !PT ;  /* 0x000001c012127812 */ /* 0x000fe400078ec0ff */
[----:B------:R-:W-:Y:S02]  /*12f0*/  LEA.HI R23, R4, R23, RZ, 0x7 ;  /* 0x0000001704177211 */ /* 0x000fe400078f38ff */
[----:B------:R-:W-:Y:S02]  /*1300*/  LEA.HI R8, R8, R15, RZ, 0x1 ;  /* 0x0000000f08087211 */ /* 0x000fe400078f08ff */
[----:B------:R-:W-:-:S02]  /*1310*/  SHF.R.S32.HI R3, RZ, 0x1f, R0 ;  /* 0x0000001fff037819 */ /* 0x000fc40000011400 */
[----:B------:R-:W-:Y:S01]  /*1320*/  LOP3.LUT R5, R18, 0x30, R5, 0xf8, !PT ;  /* 0x0000003012057812 */ /* 0x000fe200078ef805 */
[----:B--2---:R-:W-:Y:S06]  /*1330*/  @P0 BRA `(.L_x_485) ;  /* 0x0000000000080947 */ /* 0x004fec0003800000 */
[----:B------:R-:W2:Y:S02]  /*1340*/  SYNCS.PHASECHK.TRANS64.TRYWAIT P0, [R2+URZ+0x30c00], R9 ;  /* 0x030c0009020075a7 */ /* 0x000ea4000800017f */
[----:B--2---:R-:W-:Y:S05]  /*1350*/  @!P0 BRA `(.L_x_486) ;  /* 0x0000009800488947 */ /* 0x004fea0003800000 */
.L_x_485:
[----:B------:R-:W3:Y:S01]  /*1360*/  LDL.LU R21, [R1] ;  /* 0x0000000001157983 */ /* 0x000ee20000300800 */
[----:B------:R-:W-:Y:S01]  /*1370*/  LOP3.LUT R8, R8, 0x7ffffe, RZ, 0xc0, !PT ;  /* 0x007ffffe08087812 */ /* 0x000fe200078ec0ff */
[----:B------:R-:W-:Y:S01]  /*1380*/  IMAD R20, R13, 0x400, R0 ;  /* 0x000004000d147824 */ /* 0x000fe200078e0200 */
[----:B--2---:R-:W-:Y:S02]  /*1390*/  LOP3.LUT R9, R5, 0x8, R6, 0xf8, !PT ;  /* 0x0000000805097812 */ /* 0x004fe400078ef806 */
[----:B------:R-:W-:Y:S01]  /*13a0*/  SHF.R.S32.HI R4, RZ, 0x1f, R7 ;  /* 0x0000001fff047819 */ /* 0x000fe20000011407 */
[----:B------:R-:W-:Y:S01]  /*13b0*/  IMAD.IADD R16, R15, 0x1, -R8 ;  /* 0x000000010f107824 */ /* 0x000fe200078e0a08 */
[----:B------:R-:W-:Y:S02]  /*13c0*/  SHF.R.U32.HI R18, RZ, 0x3, R18 ;  /* 0x00000003ff127819 */ /* 0x000fe40000011612 */
[CC--:B------:R-:W-:Y:S02]  /*13d0*/  LEA.HI R5, R3.reuse, R0.reuse, RZ, 0x5 ;  /* 0x0000000003057211 */ /* 0x0c0fe400078f28ff */
[----:B------:R-:W-:-:S02]  /*13e0*/  LEA.HI R3, R3, R0, RZ, 0x2 ;  /* 0x0000000003037211 */ /* 0x000fc400078f10ff */
[CC--:B------:R-:W-:Y:S02]  /*13f0*/  LEA.HI R6, R4.reuse, R7.reuse, RZ, 0x3 ;  /* 0x0000000704067211 */ /* 0x0c0fe400078f18ff */
[----:B------:R-:W-:Y:S02]  /*1400*/  LOP3.LUT R18, R9, R18, RZ, 0x3c, !PT ;  /* 0x0000001209127212 */ /* 0x000fe400078e3cff */
[----:B------:R-:W-:Y:S02]  /*1410*/  LEA.HI R4, R4, R7, RZ, 0x2 ;  /* 0x0000000704047211 */ /* 0x000fe400078f10ff */
[----:B------:R-:W-:Y:S02]  /*1420*/  LEA.HI R9, R13, R13, RZ, 0x1 ;  /* 0x0000000d0d097211 */ /* 0x000fe400078f08ff */
[----:B------:R-:W-:Y:S02]  /*1430*/  SHF.R.S32.HI R5, RZ, 0x5, R5 ;  /* 0x00000005ff057819 */ /* 0x000fe40000011405 */
[----:B------:R-:W-:-:S02]  /*1440*/  SHF.R.S32.HI R7, RZ, 0x2, R3 ;  /* 0x00000002ff077819 */ /* 0x000fc40000011403 */
[----:B------:R-:W-:Y:S01]  /*1450*/  SHF.R.S32.HI R8, RZ, 0x1f, R3 ;  /* 0x0000001fff087819 */ /* 0x000fe20000011403 */
[----:B------:R-:W-:Y:S01]  /*1460*/  IMAD R22, R5, -0x10, R22 ;  /* 0xfffffff005167824 */ /* 0x000fe200078e0216 */
[----:B------:R-:W-:Y:S02]  /*1470*/  LOP3.LUT R14, R9, 0xfffffffe, RZ, 0xc0, !PT ;  /* 0xfffffffe090e7812 */ /* 0x000fe400078ec0ff */
[----:B------:R-:W-:Y:S02]  /*1480*/  LEA.HI R8, R8, R7, RZ, 0x3 ;  /* 0x0000000708087211 */ /* 0x000fe400078f18ff */
[----:B------:R-:W-:Y:S01]  /*1490*/  LOP3.LUT R5, R3, 0x7ffffffc, RZ, 0xc0, !PT ;  /* 0x7ffffffc03057812 */ /* 0x000fe200078ec0ff */
[C---:B------:R-:W-:Y:S01]  /*14a0*/  IMAD.IADD R9, R13.reuse, 0x1, -R14 ;  /* 0x000000010d097824 */ /* 0x040fe200078e0a0e */
[----:B------:R-:W-:Y:S01]  /*14b0*/  LOP3.LUT R8, R8, 0xfffffff8, RZ, 0xc0, !PT ;  /* 0xfffffff808087812 */ /* 0x000fe200078ec0ff */
[----:B-1----:R-:W-:Y:S01]  /*14c0*/  IMAD R13, R13, 0x10, R16 ;  /* 0x000000100d0d7824 */ /* 0x002fe200078e0210 */
[----:B------:R-:W-:-:S02]  /*14d0*/  IADD3 R10, R0, -R5, RZ ;  /* 0x80000005000a7210 */ /* 0x000fc40007ffe0ff */
[--C-:B------:R-:W-:Y:S02]  /*14e0*/  SHF.R.S32.HI R0, RZ, 0x3, R6.reuse ;  /* 0x00000003ff007819 */ /* 0x100fe40000011406 */
[----:B------:R-:W-:Y:S02]  /*14f0*/  SHF.R.S32.HI R5, RZ, 0x1f, R6 ;  /* 0x0000001fff057819 */ /* 0x000fe40000011406 */
[----:B------:R-:W-:Y:S02]  /*1500*/  SHF.R.S32.HI R3, RZ, 0x2, R4 ;  /* 0x00000002ff037819 */ /* 0x000fe40000011404 */
[----:B------:R-:W-:Y:S01]  /*1510*/  IADD3 R8, R22, R8, -R7 ;  /* 0x0000000816087210 */ /* 0x000fe20007ffe807 */
[----:B------:R-:W-:Y:S01]  /*1520*/  IMAD.U32 R7, R13, 0x200, R18 ;  /* 0x000002000d077824 */ /* 0x000fe200078e0012 */
[----:B------:R-:W-:Y:S02]  /*1530*/  LEA.HI R5, R5, R0, RZ, 0x4 ;  /* 0x0000000005057211 */ /* 0x000fe400078f20ff */
[----:B------:R-:W-:-:S02]  /*1540*/  IADD3 R6, R3, 0x8, RZ ;  /* 0x0000000803067810 */ /* 0x000fc40007ffe0ff */
[----:B------:R-:W-:Y:S01]  /*1550*/  LEA.HI R4, R4, R3, RZ, 0x1 ;  /* 0x0000000304047211 */ /* 0x000fe200078f08ff */
[----:B------:R1:W-:Y:S01]  /*1560*/  STL [R1+0xc], R7 ;  /* 0x00000c0701007387 */ /* 0x0003e20000100800 */
[----:B------:R-:W-:Y:S01]  /*1570*/  LOP3.LUT R5, R5, 0x1ffffff0, RZ, 0xc0, !PT ;  /* 0x1ffffff005057812 */ /* 0x000fe200078ec0ff */
[----:B------:R-:W-:Y:S01]  /*1580*/  IMAD R9, R9, -0x40, R8 ;  /* 0xffffffc009097824 */ /* 0x000fe200078e0208 */
[----:B------:R-:W-:Y:S01]  /*1590*/  LOP3.LUT R4, R4, 0xfffffffe, RZ, 0xc0, !PT ;  /* 0xfffffffe04047812 */ /* 0x000fe200078ec0ff */
[C---:B------:R-:W-:Y:S01]  /*15a0*/  VIADD R8, R3.reuse, 0x10 ;  /* 0x0000001003087836 */ /* 0x040fe20000000000 */
[C---:B------:R-:W-:Y:S02]  /*15b0*/  IADD3 R14, R3.reuse, 0x18, RZ ;  /* 0x00000018030e7810 */ /* 0x040fe40007ffe0ff */
[----:B-1----:R-:W-:Y:S01]  /*15c0*/  LEA.HI R7, R6, R6, RZ, 0x1 ;  /* 0x0000000606077211 */ /* 0x002fe200078f08ff */
[----:B------:R-:W-:Y:S02]  /*15d0*/  IMAD.IADD R5, R0, 0x1, -R5 ;  /* 0x0000000100057824 */ /* 0x000fe400078e0a05 */
[----:B------:R-:W-:Y:S01]  /*15e0*/  IMAD.IADD R4, R3, 0x1, -R4 ;  /* 0x0000000103047824 */ /* 0x000fe200078e0a04 */
[----:B------:R-:W-:-:S02]  /*15f0*/  LOP3.LUT R13, R7, 0xfffffffe, RZ, 0xc0, !PT ;  /* 0xfffffffe070d7812 */ /* 0x000fc400078ec0ff */
[----:B------:R-:W-:Y:S02]  /*1600*/  LEA.HI R3, R8, R8, RZ, 0x1 ;  /* 0x0000000808037211 */ /* 0x000fe400078f08ff */
[--C-:B------:R-:W-:Y:S02]  /*1610*/  SHF.R.S32.HI R0, RZ, 0x1, R7.reuse ;  /* 0x00000001ff007819 */ /* 0x100fe40000011407 */
[----:B------:R-:W-:Y:S01]  /*1620*/  SHF.R.S32.HI R7, RZ, 0x1f, R7 ;  /* 0x0000001fff077819 */ /* 0x000fe20000011407 */
[----:B------:R-:W-:Y:S01]  /*1630*/  IMAD.IADD R13, R6, 0x1, -R13 ;  /* 0x00000001060d7824 */ /* 0x000fe200078e0a0d */
[----:B------:R-:W-:Y:S02]  /*1640*/  LOP3.LUT R15, R3, 0xfffffffe, RZ, 0xc0, !PT ;  /* 0xfffffffe030f7812 */ /* 0x000fe400078ec0ff */
[----:B------:R-:W-:Y:S02]  /*1650*/  SHF.R.S32.HI R6, RZ, 0x1, R3 ;  /* 0x00000001ff067819 */ /* 0x000fe40000011403 */
[----:B------:R-:W-:-:S02]  /*1660*/  LEA.HI R16, R14, R14, RZ, 0x1 ;  /* 0x0000000e0e107211 */ /* 0x000fc400078f08ff */
[----:B------:R-:W-:Y:S02]  /*1670*/  SHF.R.S32.HI R3, RZ, 0x1f, R3 ;  /* 0x0000001fff037819 */ /* 0x000fe40000011403 */
[----:B------:R-:W-:Y:S02]  /*1680*/  LEA.HI R7, R7, R0, RZ, 0x4 ;  /* 0x0000000007077211 */ /* 0x000fe400078f20ff */
[--C-:B------:R-:W-:Y:S02]  /*1690*/  SHF.R.S32.HI R17, RZ, 0x1, R16.reuse ;  /* 0x00000001ff117819 */ /* 0x100fe40000011410 */
[----:B------:R-:W-:Y:S02]  /*16a0*/  SHF.R.S32.HI R18, RZ, 0x1f, R16 ;  /* 0x0000001fff127819 */ /* 0x000fe40000011410 */
[----:B------:R-:W-:Y:S02]  /*16b0*/  LEA.HI R3, R3, R6, RZ, 0x4 ;  /* 0x0000000603037211 */ /* 0x000fe400078f20ff */
[----:B------:R-:W-:-:S02]  /*16c0*/  LOP3.LUT R7, R7, 0x1ffffff0, RZ, 0xc0, !PT ;  /* 0x1ffffff007077812 */ /* 0x000fc400078ec0ff */
[----:B------:R-:W-:Y:S02]  /*16d0*/  LEA.HI R18, R18, R17, RZ, 0x4 ;  /* 0x0000001112127211 */ /* 0x000fe400078f20ff */
[----:B------:R-:W-:Y:S01]  /*16e0*/  LOP3.LUT R3, R3, 0x1ffffff0, RZ, 0xc0, !PT ;  /* 0x1ffffff003037812 */ /* 0x000fe200078ec0ff */
[----:B------:R-:W-:Y:S01]  /*16f0*/  IMAD.IADD R0, R0, 0x1, -R7 ;  /* 0x0000000100007824 */ /* 0x000fe200078e0a07 */
[----:B------:R-:W-:Y:S02]  /*1700*/  LOP3.LUT R19, R16, 0xfffffffe, RZ, 0xc0, !PT ;  /* 0xfffffffe10137812 */ /* 0x000fe400078ec0ff */
[----:B------:R-:W-:Y:S01]  /*1710*/  LOP3.LUT R18, R18, 0x1ffffff0, RZ, 0xc0, !PT ;  /* 0x1ffffff012127812 */ /* 0x000fe200078ec0ff */
[----:B------:R-:W-:Y:S01]  /*1720*/  IMAD.IADD R6, R6, 0x1, -R3 ;  /* 0x0000000106067824 */ /* 0x000fe200078e0a03 */
[----:B------:R-:W-:Y:S01]  /*1730*/  LEA R3, R5, R4, 0x3 ;  /* 0x0000000405037211 */ /* 0x000fe200078e18ff */
[----:B------:R-:W-:Y:S01]  /*1740*/  IMAD R0, R0, 0x8, R13 ;  /* 0x0000000800007824 */ /* 0x000fe200078e020d */
[----:B------:R-:W-:Y:S01]  /*1750*/  IADD3 R19, R14, -R19, RZ ;  /* 0x800000130e137210 */ /* 0x000fe20007ffe0ff */
[----:B------:R-:W-:-:S02]  /*1760*/  IMAD.IADD R15, R8, 0x1, -R15 ;  /* 0x00000001080f7824 */ /* 0x000fc400078e0a0f */
[----:B------:R-:W-:Y:S01]  /*1770*/  IMAD.IADD R18, R17, 0x1, -R18 ;  /* 0x0000000111127824 */ /* 0x000fe200078e0a12 */
[----:B------:R1:W-:Y:S04]  /*1780*/  STL [R1+0x18], R0 ;  /* 0x0000180001007387 */ /* 0x0003e80000100800 */
[----:B------:R2:W-:Y:S01]  /*1790*/  STL [R1+0x1c], R3 ;  /* 0x00001c0301007387 */ /* 0x0005e20000100800 */
[----:B-1----:R-:W-:Y:S02]  /*17a0*/  IMAD R0, R18, 0x8, R19 ;  /* 0x0000000812007824 */ /* 0x002fe400078e0213 */
[----:B--2---:R-:W-:-:S05]  /*17b0*/  IMAD R3, R6, 0x8, R15 ;  /* 0x0000000806037824 */ /* 0x004fca00078e020f */
[----:B------:R-:W-:Y:S04]  /*17c0*/  STL [R1+0x14], R3 ;  /* 0x0000140301007387 */ /* 0x000fe80000100800 */
[----:B------:R1:W-:Y:S02]  /*17d0*/  STL [R1+0x10], R0 ;  /* 0x0000100001007387 */ /* 0x0003e40000100800 */
[----:B-1----:R-:W-:-:S05]  /*17e0*/  SHF.R.S32.HI R0, RZ, 0x7, R23 ;  /* 0x00000007ff007819 */ /* 0x002fca0000011417 */
[----:B------:R1:W-:Y:S01]  /*17f0*/  STL [R1+0x8], R0 ;  /* 0x0000080001007387 */ /* 0x0003e20000100800 */
[----:B------:R-:W-:Y:S01]  /*1800*/  IMAD.SHL.U32 R3, R20, 0x4, RZ ;  /* 0x0000000414037824 */ /* 0x000fe200078e00ff */
[----:B------:R-:W-:Y:S02]  /*1810*/  CS2R R6, SRZ ;  /* 0x0000000000067805 */ /* 0x000fe4000001ff00 */
[----:B------:R-:W-:Y:S02]  /*1820*/  MOV R5, RZ ;  /* 0x000000ff00057202 */ /* 0x000fe40000000f00 */
        /* <DEDUP_REMOVED lines=33> */
[----:B-1-3--:R-:W-:-:S07]  /*1a40*/  LOP3.LUT R8, R21, 0x1, RZ, 0xfc, !PT ;  /* 0x0000000115087812 */ /* 0x00afce00078efcff */
.L_x_497:
[----:B------:R-:W-:-:S13]  /*1a50*/  ISETP.NE.AND P0, PT, R8, 0x3, PT ;  /* 0x000000030800780c */ /* 0x000fda0003f05270 */
[----:B------:R-:W-:Y:S05]  /*1a60*/  @!P0 BRA `(.L_x_487) ;  /* 0x0000000000048947 */ /* 0x000fea0003800000 */
[----:B------:R-:W-:Y:S01]  /*1a70*/  BPT.TRAP 0x1 ;  /* 0x000000040000795c */ /* 0x000fe20000300000 */
.L_x_487:
[----:B------:R-:W-:Y:S01]  /*1a80*/  IMAD R3, R5, 0x8, R2 ;  /* 0x0000000805037824 */ /* 0x000fe200078e0202 */
[----:B------:R-:W-:-:S04]  /*1a90*/  SHF.L.U32 R22, R6, 0x1f, RZ ;  /* 0x0000001f06167819 */ /* 0x000fc800000006ff */
[----:B------:R1:W2:Y:S01]  /*1aa0*/  SYNCS.PHASECHK.TRANS64.TRYWAIT P1, [R3+URZ+0x30c10], R22 ;  /* 0x030c1016030075a7 */ /* 0x0002a2000802017f */
[----:B------:R-:W-:Y:S05]  /*1ab0*/  @!P0 BRA `(.L_x_488) ;  /* 0x0000000000048947 */ /* 0x000fea0003800000 */
[----:B------:R-:W-:Y:S01]  /*1ac0*/  BPT.TRAP 0x1 ;  /* 0x000000040000795c */ /* 0x000fe20000300000 */
.L_x_488:
[----:B------:R-:W-:-:S04]  /*1ad0*/  IADD3 R0, R2, 0x10000, RZ ;  /* 0x0001000002007810 */ /* 0x000fc80007ffe0ff */
[----:B------:R-:W-:-:S04]  /*1ae0*/  SHF.R.U32.HI R0, RZ, 0x4, R0 ;  /* 0x00000004ff007819 */ /* 0x000fc80000011600 */
[----:B------:R-:W-:Y:S01]  /*1af0*/  LOP3.LUT R0, R0, 0x3fff, RZ, 0xc0, !PT ;  /* 0x00003fff00007812 */ /* 0x000fe200078ec0ff */
[----:B--2---:R-:W-:Y:S06]  /*1b00*/  @P1 BRA `(.L_x_489) ;  /* 0x0000000000081947 */ /* 0x004fec0003800000 */
[----:B------:R-:W2:Y:S02]  /*1b10*/  SYNCS.PHASECHK.TRANS64.TRYWAIT P1, [R3+URZ+0x30c10], R22 ;  /* 0x030c1016030075a7 */ /* 0x000ea4000802017f */
[----:B--2---:R-:W-:Y:S05]  /*1b20*/  @!P1 BRA `(.L_x_490) ;  /* 0x0000009000689947 */ /* 0x004fea0003800000 */
.L_x_489:
        /* <DEDUP_REMOVED lines=9> */
[----:B------:R-:W2:Y:S01]  /*1bc0*/  LDL R15, [R1+0x10] ;  /* 0x00001000010f7983 */ /* 0x000ea20000100800 */
[----:B------:R-:W-:Y:S01]  /*1bd0*/  WARPGROUP.ARRIVE ;  /* 0x00000000000079c5 */ /* 0x000fe20000000000 */
[----:B------:R-:W-:Y:S01]  /*1be0*/  USHF.R.U32.HI UR4, URZ, 0x4, UR9 ;  /* 0x000000043f047899 */ /* 0x000fe20008011609 */
[----:B------:R-:W-:Y:S01]  /*1bf0*/  UMOV UR7, 0x40000040 ;  /* 0x4000004000077882 */ /* 0x000fe20000000000 */
[----:B------:R-:W-:-:S02]  /*1c00*/  UMOV UR5, 0x40000040 ;  /* 0x4000004000057882 */ /* 0x000fc40000000000 */
[----:B------:R-:W-:Y:S02]  /*1c10*/  ULOP3.LUT UR4, UR4, 0x3fff, URZ, 0xc0, !UPT ;  /* 0x00003fff04047892 */ /* 0x000fe4000f8ec03f */
[----:B------:R-:W-:Y:S02]  /*1c20*/  UMOV UR6, UR8 ;  /* 0x0000000800067c82 */ /* 0x000fe40008000000 */
[----:B------:R-:W-:-:S07]  /*1c30*/  ULOP3.LUT UR10, UR4, 0x10000, URZ, 0xfc, !UPT ;  /* 0x00010000040a7892 */ /* 0x000fce000f8efc3f */
        /* <DEDUP_REMOVED lines=15> */
[----:B------:R-:W-:Y:S02]  /*1d30*/  WARPGROUP.DEPBAR.LE gsb0, 0x0 ;  /* 0x00008000000079c5 */ /* 0x000fe40000010000 */
[----:B------:R-:W-:Y:S01]  /*1d40*/  WARPGROUP.ARRIVE ;  /* 0x00000000000079c5 */ /* 0x000fe20000000000 */
[C---:B-----5:R-:W-:Y:S01]  /*1d50*/  IMAD R19, R5.reuse, 0x80, R16 ;  /* 0x0000008005137824 */ /* 0x060fe200078e0210 */
[----:B------:R-:W-:Y:S01]  /*1d60*/  LEA R17, R10, R17, 0x1 ;  /* 0x000000110a117211 */ /* 0x000fe200078e08ff */
[----:B--2---:R-:W-:-:S02]  /*1d70*/  IMAD R21, R5, 0x80, R15 ;  /* 0x0000008005157824 */ /* 0x004fc400078e020f */
[C---:B------:R-:W-:Y:S01]  /*1d80*/  IMAD R15, R10.reuse, 0x2, R13 ;  /* 0x000000020a0f7824 */ /* 0x040fe200078e020d */
[----:B------:R-:W-:Y:S01]  /*1d90*/  HGMMA.64x128x16.F32 R88, gdesc[UR4], R88, gsb0 ;  /* 0x01e00000045879f0 */ /* 0x000fe20008000858 */
[----:B------:R-:W-:Y:S01]  /*1da0*/  UIADD3 UR6, UR8, 0x6, URZ ;  /* 0x0000000608067890 */ /* 0x000fe2000fffe03f */
[C---:B------:R-:W-:Y:S01]  /*1db0*/  IMAD R19, R10.reuse, 0x2, R19 ;  /* 0x000000020a137824 */ /* 0x040fe200078e0213 */
[----:B------:R-:W-:Y:S01]  /*1dc0*/  UIADD3 UR4, UR10, 0x6, URZ ;  /* 0x000000060a047890 */ /* 0x000fe2000fffe03f */
[----:B------:R-:W-:Y:S01]  /*1dd0*/  IMAD R23, R10, 0x2, R21 ;  /* 0x000000020a177824 */ /* 0x000fe200078e0215 */
[----:B------:R-:W-:Y:S01]  /*1de0*/  UMOV UR7, 0x40000040 ;  /* 0x4000004000077882 */ /* 0x000fe20000000000 */
[----:B------:R-:W-:Y:S01]  /*1df0*/  UMOV UR5, 0x40000040 ;  /* 0x4000004000057882 */ /* 0x000fe20000000000 */
[--C-:B------:R-:W-:Y:S01]  /*1e00*/  IMAD R21, R15, 0x4, R2.reuse ;  /* 0x000000040f157824 */ /* 0x100fe200078e0202 */
[----:B------:R-:W-:Y:S01]  /*1e10*/  LEA R13, R17, R2, 0x2 ;  /* 0x00000002110d7211 */ /* 0x000fe200078e10ff */
[----:B------:R-:W-:-:S02]  /*1e20*/  IMAD R14, R19, 0x4, R2 ;  /* 0x00000004130e7824 */ /* 0x000fc400078e0202 */
[----:B------:R-:W-:Y:S02]  /*1e30*/  IMAD R20, R23, 0x4, R2 ;  /* 0x0000000417147824 */ /* 0x000fe400078e0202 */
[----:B------:R-:W-:-:S04]  /*1e40*/  VIADD R16, R2, 0x20000 ;  /* 0x0002000002107836 */ /* 0x000fc80000000000 */
[--C-:B------:R-:W-:Y:S01]  /*1e50*/  IMAD R18, R17, 0x4, R16.reuse ;  /* 0x0000000411127824 */ /* 0x100fe200078e0210 */
[----:B------:R-:W-:Y:S01]  /*1e60*/  LEA R15, R15, R16, 0x2 ;  /* 0x000000100f0f7211 */ /* 0x000fe200078e10ff */
[--C-:B------:R-:W-:Y:S02]  /*1e70*/  IMAD R17, R19, 0x4, R16.reuse ;  /* 0x0000000413117824 */ /* 0x100fe400078e0210 */
[----:B------:R-:W-:Y:S01]  /*1e80*/  IMAD R16, R23, 0x4, R16 ;  /* 0x0000000417107824 */ /* 0x000fe200078e0210 */
[----:B------:R-:W-:Y:S02]  /*1e90*/  WARPGROUP.DEPBAR.LE gsb0, 0x0 ;  /* 0x00008000000079c5 */ /* 0x000fe40000010000 */
[----:B------:R-:W-:-:S06]  /*1ea0*/  WARPGROUP.ARRIVE ;  /* 0x00000000000079c5 */ /* 0x000fcc0000000000 */
[----:B------:R-:W-:Y:S03]  /*1eb0*/  HGMMA.64x128x16.F32 R88, gdesc[UR4], R88, gsb0 ;  /* 0x01e00000045879f0 */ /* 0x000fe60008000858 */
[----:B------:R-:W-:Y:S02]  /*1ec0*/  WARPGROUP.DEPBAR.LE gsb0, 0x0 ;  /* 0x00008000000079c5 */ /* 0x000fe40000010000 */
[----:B------:R-:W2:Y:S04]  /*1ed0*/  LDS R21, [R21+0x20000] ;  /* 0x0200000015157984 */ /* 0x000ea80000000800 */
[----:B------:R-:W3:Y:S04]  /*1ee0*/  LDS R13, [R13+0x20000] ;  /* 0x020000000d0d7984 */ /* 0x000ee80000000800 */
[----:B------:R-:W4:Y:S04]  /*1ef0*/  LDS R14, [R14+0x20000] ;  /* 0x020000000e0e7984 */ /* 0x000f280000000800 */
[----:B------:R-:W1:Y:S01]  /*1f00*/  LDS R20, [R20+0x20000] ;  /* 0x0200000014147984 */ /* 0x000e620000000800 */
[----:B------:R-:W-:Y:S05]  /*1f10*/  @!P0 BRA `(.L_x_491) ;  /* 0x0000000000048947 */ /* 0x000fea0003800000 */
[----:B------:R-:W-:Y:S01]  /*1f20*/  BPT.TRAP 0x1 ;  /* 0x000000040000795c */ /* 0x000fe20000300000 */
.L_x_491:
[----:B------:R1:W1:Y:S01]  /*1f30*/  SYNCS.PHASECHK.TRANS64.TRYWAIT P1, [R3+URZ+0x30c30], R22 ;  /* 0x030c3016030075a7 */ /* 0x000262000802017f */
[----:B------:R-:W-:Y:S05]  /*1f40*/  @!P0 BRA `(.L_x_492) ;  /* 0x0000000000048947 */ /* 0x000fea0003800000 */
[----:B------:R-:W-:Y:S01]  /*1f50*/  BPT.TRAP 0x1 ;  /* 0x000000040000795c */ /* 0x000fe20000300000 */
.L_x_492:
[----:B------:R-:W-:-:S04]  /*1f60*/  IADD3 R19, R2, 0x18000, RZ ;  /* 0x0001800002137810 */ /* 0x000fc80007ffe0ff */
[----:B------:R-:W-:-:S04]  /*1f70*/  SHF.R.U32.HI R19, RZ, 0x4, R19 ;  /* 0x00000004ff137819 */ /* 0x000fc80000011613 */
[----:B------:R-:W-:-:S04]  /*1f80*/  LOP3.LUT R19, R19, 0x3fff, RZ, 0xc0, !PT ;  /* 0x00003fff13137812 */ /* 0x000fc800078ec0ff */
[----:B------:R-:W-:Y:S01]  /*1f90*/  LOP3.LUT R24, R19, 0x10000, RZ, 0xfc, !PT ;  /* 0x0001000013187812 */ /* 0x000fe200078efcff */
[----:B-1----:R-:W-:Y:S06]  /*1fa0*/  @P1 BRA `(.L_x_493) ;  /* 0x0000000000081947 */ /* 0x002fec0003800000 */
[----:B------:R-:W1:Y:S02]  /*1fb0*/  SYNCS.PHASECHK.TRANS64.TRYWAIT P1, [R3+URZ+0x30c30], R22 ;  /* 0x030c3016030075a7 */ /* 0x000e64000802017f */
[----:B-1----:R-:W-:Y:S05]  /*1fc0*/  @!P1 BRA `(.L_x_494) ;  /* 0x0000008c00549947 */ /* 0x002fea0003800000 */
.L_x_493:
[----:B------:R-:W-:Y:S01]  /*1fd0*/  UIADD3 UR9, UR9, 0x4000, URZ ;  /* 0x0000400009097890 */ /* 0x000fe2000fffe03f */
[----:B------:R-:W-:Y:S01]  /*1fe0*/  IMAD R24, R5, 0x400, R24 ;  /* 0x0000040005187824 */ /* 0x000fe200078e0218 */
[----:B------:R-:W-:Y:S01]  /*1ff0*/  UMOV UR7, 0x40000040 ;  /* 0x4000004000077882 */ /* 0x000fe20000000000 */
[----:B------:R-:W-:Y:S01]  /*2000*/  UMOV UR5, 0x40000040 ;  /* 0x4000004000057882 */ /* 0x000fe20000000000 */
[----:B------:R-:W-:Y:S01]  /*2010*/  USHF.R.U32.HI UR9, URZ, 0x4, UR9 ;  /* 0x000000043f097899 */ /* 0x000fe20008011609 */
[----:B------:R-:W-:Y:S01]  /*2020*/  FMUL.FTZ R22, R88, UR36 ;  /* 0x0000002458167c20 */ /* 0x000fe20008410000 */
[----:B------:R-:W-:Y:S01]  /*2030*/  R2UR UR8, R24 ;  /* 0x00000000180872ca */ /* 0x000fe200000e0000 */
[----:B------:R-:W-:Y:S01]  /*2040*/  FMUL.FTZ R88, R90, UR36 ;  /* 0x000000245a587c20 */ /* 0x000fe20008410000 */
[----:B------:R-:W-:Y:S01]  /*2050*/  ULOP3.LUT UR9, UR9, 0x3fff, URZ, 0xc0, !UPT ;  /* 0x00003fff09097892 */ /* 0x000fe2000f8ec03f */
[----:B------:R-:W-:Y:S01]  /*2060*/  WARPGROUP.ARRIVE ;  /* 0x00000000000079c5 */ /* 0x000fe20000000000 */
[----:B------:R-:W-:Y:S01]  /*2070*/  FMUL.FTZ R90, R92, UR36 ;  /* 0x000000245c5a7c20 */ /* 0x000fe20008410000 */
[----:B------:R-:W-:Y:S01]  /*2080*/  FMUL.FTZ R92, R94, UR36 ;  /* 0x000000245e5c7c20 */ /* 0x000fe20008410000 */
[----:B------:R-:W-:Y:S01]  /*2090*/  ULOP3.LUT UR9, UR9, 0x10000, URZ, 0xfc, !UPT ;  /* 0x0001000009097892 */ /* 0x000fe2000f8efc3f */
[----:B------:R-:W-:Y:S01]  /*20a0*/  FMUL.FTZ R94, R96, UR36 ;  /* 0x00000024605e7c20 */ /* 0x000fe20008410000 */
[----:B------:R-:W-:Y:S01]  /*20b0*/  FMUL.FTZ R96, R98, UR36 ;  /* 0x0000002462607c20 */ /* 0x000fe20008410000 */
[----:B------:R-:W-:Y:S01]  /*20c0*/  FMUL.FTZ R98, R100, UR36 ;  /* 0x0000002464627c20 */ /* 0x000fe20008410000 */
[----:B------:R-:W-:Y:S01]  /*20d0*/  FMUL.FTZ R100, R102, UR36 ;  /* 0x0000002466647c20 */ /* 0x000fe20008410000 */
[----:B------:R-:W-:Y:S01]  /*20e0*/  FMUL.FTZ R102, R104, UR36 ;  /* 0x0000002468667c20 */ /* 0x000fe20008410000 */
[----:B------:R-:W-:Y:S01]  /*20f0*/  FMUL.FTZ R104, R106, UR36 ;  /* 0x000000246a687c20 */ /* 0x000fe20008410000 */
[----:B------:R-:W-:Y:S01]  /*2100*/  UMOV UR6, UR8 ;  /* 0x0000000800067c82 */ /* 0x000fe20008000000 */
[----:B------:R-:W-:Y:S01]  /*2110*/  UMOV UR4, UR9 ;  /* 0x0000000900047c82 */ /* 0x000fe20008000000 */
[----:B------:R-:W-:Y:S01]  /*2120*/  FMUL.FTZ R106, R108, UR36 ;  /* 0x000000246c6a7c20 */ /* 0x000fe20008410000 */
[----:B------:R-:W-:Y:S01]  /*2130*/  HGMMA.64x128x16.F32 R24, gdesc[UR4], RZ, !UPT, gsb0 ;  /* 0x01e00000041879f0 */ /* 0x000fe2000c0008ff */
[----:B------:R-:W-:Y:S01]  /*2140*/  UIADD3 UR6, UR8, 0x2, URZ ;  /* 0x0000000208067890 */ /* 0x000fe2000fffe03f */
[----:B------:R-:W-:Y:S01]  /*2150*/  FMUL.FTZ R236, R127, UR36 ;  /* 0x000000247fec7c20 */ /* 0x000fe20008410000 */
[----:B------:R-:W-:Y:S01]  /*2160*/  UIADD3 UR4, UR9, 0x2, URZ ;  /* 0x0000000209047890 */ /* 0x000fe2000fffe03f */
[----:B------:R-:W-:Y:S01]  /*2170*/  FMUL.FTZ R108, R110, UR36 ;  /* 0x000000246e6c7c20 */ /* 0x000fe20008410000 */
[----:B------:R-:W-:Y:S01]  /*2180*/  UMOV UR7, 0x40000040 ;  /* 0x4000004000077882 */ /* 0x000fe20000000000 */
[----:B------:R-:W-:Y:S01]  /*2190*/  UMOV UR5, 0x40000040 ;  /* 0x4000004000057882 */ /* 0x000fe20000000000 */
[----:B------:R-:W-:Y:S01]  /*21a0*/  FMUL.FTZ R217, R122, UR36 ;  /* 0x000000247ad97c20 */ /* 0x000fe20008410000 */
[----:B------:R-:W-:Y:S01]  /*21b0*/  FMUL.FTZ R127, R130, UR36 ;  /* 0x00000024827f7c20 */ /* 0x000fe20008410000 */
[----:B------:R-:W-:Y:S01]  /*21c0*/  FMUL.FTZ R110, R112, UR36 ;  /* 0x00000024706e7c20 */ /* 0x000fe20008410000 */
[----:B--2---:R-:W1:Y:S01]  /*21d0*/  SHFL.IDX PT, R122, R21, R11, 0x1f ;  /* 0x00001f0b157a7589 */ /* 0x004e6200000e0000 */
[----:B------:R-:W-:-:S02]  /*21e0*/  VIADD R130, R11, 0x4 ;  /* 0x000000040b827836 */ /* 0x000fc40000000000 */
[----:B------:R-:W-:Y:S01]  /*21f0*/  FMUL.FTZ R23, R89, UR36 ;  /* 0x0000002459177c20 */ /* 0x000fe20008410000 */
[----:B------:R-:W-:Y:S01]  /*2200*/  FMUL.FTZ R112, R114, UR36 ;  /* 0x0000002472707c20 */ /* 0x000fe20008410000 */
[----:B------:R-:W2:Y:S01]  /*2210*/  MUFU.TANH R22, R22 ;  /* 0x0000001600167308 */ /* 0x000ea20000002400 */
[----:B------:R-:W-:Y:S01]  /*2220*/  FMUL.FTZ R114, R116, UR36 ;  /* 0x0000002474727c20 */ /* 0x000fe20008410000 */
[----:B------:R-:W-:Y:S01]  /*2230*/  FMUL.FTZ R134, R134, UR36 ;  /* 0x0000002486867c20 */ /* 0x000fe20008410000 */
[----:B------:R-:W-:Y:S01]  /*2240*/  FMUL.FTZ R116, R118, UR36 ;  /* 0x0000002476747c20 */ /* 0x000fe20008410000 */
[----:B------:R-:W-:Y:S01]  /*2250*/  STL [R1+0x4c], R155 ;  /* 0x00004c9b01007387 */ /* 0x000fe20000100800 */
[----:B------:R-:W-:Y:S01]  /*2260*/  FMUL.FTZ R89, R91, UR36 ;  /* 0x000000245b597c20 */ /* 0x000fe20008410000 */
[----:B------:R-:W-:Y:S01]  /*2270*/  FMUL.FTZ R118, R120, UR36 ;  /* 0x0000002478767c20 */ /* 0x000fe20008410000 */
[----:B------:R-:W-:Y:S01]  /*2280*/  FMUL.FTZ R91, R93, UR36 ;  /* 0x000000245d5b7c20 */ /* 0x000fe20008410000 */
[----:B------:R3:W-:Y:S01]  /*2290*/  STL [R1+0x48], R154 ;  /* 0x0000489a01007387 */ /* 0x0007e20000100800 */
[----:B------:R-:W-:Y:S01]  /*22a0*/  FMUL.FTZ R93, R95, UR36 ;  /* 0x000000245f5d7c20 */ /* 0x000fe20008410000 */
[----:B------:R-:W4:Y:S01]  /*22b0*/  MUFU.TANH R23, R23 ;  /* 0x0000001700177308 */ /* 0x000f220000002400 */
[----:B------:R-:W-:Y:S01]  /*22c0*/  FMUL.FTZ R95, R97, UR36 ;  /* 0x00000024615f7c20 */ /* 0x000fe20008410000 */
[----:B------:R-:W4:Y:S01]  /*22d0*/  SHFL.IDX PT, R120, R21, R130, 0x1f ;  /* 0x00001f8215787589 */ /* 0x000f2200000e0000 */
[----:B------:R-:W-:Y:S01]  /*22e0*/  FMUL.FTZ R97, R99, UR36 ;  /* 0x0000002463617c20 */ /* 0x000fe20008410000 */
[----:B------:R-:W-:Y:S01]  /*22f0*/  FMUL.FTZ R99, R101, UR36 ;  /* 0x0000002465637c20 */ /* 0x000fe20008410000 */
[----:B------:R-:W-:Y:S01]  /*2300*/  FMUL.FTZ R133, R133, UR36 ;  /* 0x0000002485857c20 */ /* 0x000fe20008410000 */
[----:B------:R-:W-:Y:S01]  /*2310*/  FMUL.FTZ R101, R103, UR36 ;  /* 0x0000002467657c20 */ /* 0x000fe20008410000 */
[----:B------:R-:W-:Y:S01]  /*2320*/  FMUL.FTZ R103, R105, UR36 ;  /* 0x0000002469677c20 */ /* 0x000fe20008410000 */
[----:B---3--:R3:W-:Y:S01]  /*2330*/  MUFU.TANH R154, R134 ;  /* 0x00000086009a7308 */ /* 0x0087e20000002400 */
[----:B------:R-:W-:Y:S01]  /*2340*/  FMUL.FTZ R216, R121, UR36 ;  /* 0x0000002479d87c20 */ /* 0x000fe20008410000 */
[----:B------:R-:W-:Y:S01]  /*2350*/  FMUL.FTZ R231, R128, UR36 ;  /* 0x0000002480e77c20 */ /* 0x000fe20008410000 */
[----:B------:R1:W-:Y:S01]  /*2360*/  STL [R1+0x44], R153 ;  /* 0x0000449901007387 */ /* 0x0003e20000100800 */
[----:B------:R-:W-:Y:S01]  /*2370*/  FMUL.FTZ R105, R107, UR36 ;  /* 0x000000246b697c20 */ /* 0x000fe20008410000 */
[----:B------:R-:W-:Y:S01]  /*2380*/  FMUL.FTZ R128, R148, UR36 ;  /* 0x0000002494807c20 */ /* 0x000fe20008410000 */
[----:B------:R-:W-:Y:S01]  /*2390*/  FMUL.FTZ R107, R109, UR36 ;  /* 0x000000246d6b7c20 */ /* 0x000fe20008410000 */
[----:B------:R-:W-:Y:S01]  /*23a0*/  FMUL.FTZ R109, R111, UR36 ;  /* 0x000000246f6d7c20 */ /* 0x000fe20008410000 */
[----:B------:R-:W4:Y:S01]  /*23b0*/  MUFU.TANH R88, R88 ;  /* 0x0000005800587308 */ /* 0x000f220000002400 */
[----:B---3--:R-:W-:-:S02]  /*23c0*/  VIADD R134, R11, 0x8 ;  /* 0x000000080b867836 */ /* 0x008fc40000000000 */
[----:B------:R-:W-:Y:S01]  /*23d0*/  FMUL.FTZ R111, R113, UR36 ;  /* 0x00000024716f7c20 */ /* 0x000fe20008410000 */
[----:B------:R-:W-:Y:S01]  /*23e0*/  ISETP.GT.AND P2, PT, R9, RZ, PT ;  /* 0x000000ff0900720c */ /* 0x000fe20003f44270 */
[----:B------:R-:W-:Y:S01]  /*23f0*/  FMUL.FTZ R113, R115, UR36 ;  /* 0x0000002473717c20 */ /* 0x000fe20008410000 */
[----:B------:R-:W-:Y:S01]  /*2400*/  FMUL.FTZ R115, R117, UR36 ;  /* 0x0000002475737c20 */ /* 0x000fe20008410000 */
[----:B------:R-:W3:Y:S01]  /*2410*/  SHFL.IDX PT, R121, R21, R134, 0x1f ;  /* 0x00001f8615797589 */ /* 0x000ee200000e0000 */
[----:B------:R-:W-:Y:S01]  /*2420*/  FMUL.FTZ R117, R119, UR36 ;  /* 0x0000002477757c20 */ /* 0x000fe20008410000 */
[----:B------:R-:W-:Y:S01]  /*2430*/  MUFU.TANH R89, R89 ;  /* 0x0000005900597308 */ /* 0x000fe20000002400 */
[----:B------:R-:W-:Y:S01]  /*2440*/  FMUL.FTZ R227, R124, UR36 ;  /* 0x000000247ce37c20 */ /* 0x000fe20008410000 */
[----:B--2---:R-:W-:Y:S01]  /*2450*/  FSEL R119, R22, -INF , P2 ;  /* 0xff80000016777808 */ /* 0x004fe20001000000 */
[----:B------:R-:W-:Y:S01]  /*2460*/  FMUL.FTZ R218, R123, UR36 ;  /* 0x000000247bda7c20 */ /* 0x000fe20008410000 */
[----:B------:R-:W-:Y:S01]  /*2470*/  ISETP.GT.AND P1, PT, R9, 0x8, PT ;  /* 0x000000080900780c */ /* 0x000fe20003f24270 */
[----:B------:R-:W-:Y:S01]  /*2480*/  FMUL.FTZ R234, R135, UR36 ;  /* 0x0000002487ea7c20 */ /* 0x000fe20008410000 */
[----:B------:R-:W-:Y:S01]  /*2490*/  FMUL.FTZ R132, R132, UR36 ;  /* 0x0000002484847c20 */ /* 0x000fe20008410000 */
[--C-:B-1----:R-:W-:Y:S01]  /*24a0*/  FFMA.FTZ R135, R119, UR37, -R122.reuse ;  /* 0x0000002577877c23 */ /* 0x102fe2000801087a */
[----:B------:R1:W-:Y:S01]  /*24b0*/  MUFU.TANH R153, R133 ;  /* 0x0000008500997308 */ /* 0x0003e20000002400 */
[----:B----4-:R-:W-:Y:S01]  /*24c0*/  FSEL R123, R23, -INF , P2 ;  /* 0xff800000177b7808 */ /* 0x010fe20001000000 */
[----:B------:R-:W-:Y:S01]  /*24d0*/  STL [R1+0x40], R152 ;  /* 0x0000409801007387 */ /* 0x000fe20000100800 */
[----:B------:R-:W-:Y:S01]  /*24e0*/  FSEL R119, R88, -INF , P1 ;  /* 0xff80000058777808 */ /* 0x000fe20000800000 */
[----:B------:R-:W-:Y:S01]  /*24f0*/  FMUL.FTZ R137, R137, UR36 ;  /* 0x0000002489897c20 */ /* 0x000fe20008410000 */
[----:B------:R-:W-:Y:S01]  /*2500*/  FMUL.FTZ R139, R139, UR36 ;  /* 0x000000248b8b7c20 */ /* 0x000fe20008410000 */
[----:B------:R-:W-:Y:S01]  /*2510*/  STL [R1+0x3c], R10 ;  /* 0x00003c0a01007387 */ /* 0x000fe20000100800 */
[----:B------:R-:W-:Y:S01]  /*2520*/  FMUL.FTZ R136, R136, UR36 ;  /* 0x0000002488887c20 */ /* 0x000fe20008410000 */
[----:B------:R-:W2:Y:S01]  /*2530*/  MUFU.TANH R90, R90 ;  /* 0x0000005a005a7308 */ /* 0x000ea20000002400 */
[----:B-1----:R-:W-:Y:S01]  /*2540*/  IADD3 R133, R11, 0xc, RZ ;  /* 0x0000000c0b857810 */ /* 0x002fe20007ffe0ff */
[----:B------:R1:W-:Y:S01]  /*2550*/  STL [R1+0x38], R8 ;  /* 0x0000380801007387 */ /* 0x0003e20000100800 */
[----:B------:R-:W-:Y:S01]  /*2560*/  FFMA.FTZ R119, R119, UR37, -R122 ;  /* 0x0000002577777c23 */ /* 0x000fe2000801087a */
[----:B------:R-:W-:Y:S01]  /*2570*/  FMUL.FTZ R141, R141, UR36 ;  /* 0x000000248d8d7c20 */ /* 0x000fe20008410000 */
[----:B------:R-:W-:Y:S01]  /*2580*/  FMUL.FTZ R140, R140, UR36 ;  /* 0x000000248c8c7c20 */ /* 0x000fe20008410000 */
[----:B------:R-:W4:Y:S01]  /*2590*/  SHFL.IDX PT, R124, R21, R133, 0x1f ;  /* 0x00001f85157c7589 */ /* 0x000f2200000e0000 */
[----:B------:R-:W-:Y:S01]  /*25a0*/  FMUL.FTZ R129, R129, UR36 ;  /* 0x0000002481817c20 */ /* 0x000fe20008410000 */
[----:B------:R-:W3:Y:S01]  /*25b0*/  MUFU.TANH R92, R92 ;  /* 0x0000005c005c7308 */ /* 0x000ee20000002400 */
[----:B------:R-:W-:Y:S01]  /*25c0*/  FMUL.FTZ R138, R138, UR36 ;  /* 0x000000248a8a7c20 */ /* 0x000fe20008410000 */
[----:B------:R3:W-:Y:S01]  /*25d0*/  STL [R1+0x34], R7 ;  /* 0x0000340701007387 */ /* 0x0007e20000100800 */
[----:B------:R-:W-:Y:S01]  /*25e0*/  FMUL.FTZ R226, R125, UR36 ;  /* 0x000000247de27c20 */ /* 0x000fe20008410000 */
[----:B------:R-:W-:Y:S01]  /*25f0*/  FMUL.FTZ R142, R142, UR36 ;  /* 0x000000248e8e7c20 */ /* 0x000fe20008410000 */
[----:B------:R-:W-:Y:S01]  /*2600*/  FMUL.FTZ R235, R131, UR36 ;  /* 0x0000002483eb7c20 */ /* 0x000fe20008410000 */
[----:B------:R-:W-:Y:S01]  /*2610*/  STL [R1+0x30], R6 ;  /* 0x0000300601007387 */ /* 0x000fe20000100800 */
[----:B------:R-:W-:Y:S01]  /*2620*/  FMUL.FTZ R143, R143, UR36 ;  /* 0x000000248f8f7c20 */ /* 0x000fe20008410000 */
[----:B------:R-:W4:Y:S01]  /*2630*/  MUFU.TANH R91, R91 ;  /* 0x0000005b005b7308 */ /* 0x000f220000002400 */
[----:B--2---:R-:W-:Y:S01]  /*2640*/  FSEL R122, R90, -INF , P2 ;  /* 0xff8000005a7a7808 */ /* 0x004fe20001000000 */
[----:B------:R-:W-:Y:S01]  /*2650*/  STL [R1+0x2c], R4 ;  /* 0x00002c0401007387 */ /* 0x000fe20000100800 */
[----:B------:R-:W-:Y:S01]  /*2660*/  FMUL.FTZ R131, R150, UR36 ;  /* 0x0000002496837c20 */ /* 0x000fe20008410000 */
[----:B------:R-:W-:Y:S01]  /*2670*/  FMUL.FTZ R237, R144, UR36 ;  /* 0x0000002490ed7c20 */ /* 0x000fe20008410000 */
[----:B------:R-:W-:Y:S01]  /*2680*/  FMUL.FTZ R232, R145, UR36 ;  /* 0x0000002491e87c20 */ /* 0x000fe20008410000 */
[----:B------:R2:W-:Y:S01]  /*2690*/  STL [R1+0x28], R3 ;  /* 0x0000280301007387 */ /* 0x0005e20000100800 */
[----:B------:R-:W-:Y:S01]  /*26a0*/  FMUL.FTZ R229, R146, UR36 ;  /* 0x0000002492e57c20 */ /* 0x000fe20008410000 */
[----:B------:R3:W-:Y:S01]  /*26b0*/  MUFU.TANH R155, R132 ;  /* 0x00000084009b7308 */ /* 0x0007e20000002400 */
[----:B------:R-:W-:Y:S01]  /*26c0*/  FMUL.FTZ R228, R147, UR36 ;  /* 0x0000002493e47c20 */ /* 0x000fe20008410000 */
[----:B------:R4:W-:Y:S01]  /*26d0*/  STL [R1+0x24], R0 ;  /* 0x0000240001007387 */ /* 0x0009e20000100800 */
[----:B------:R-:W-:-:S03]  /*26e0*/  FMUL.FTZ R126, R126, UR36 ;  /* 0x000000247e7e7c20 */ /* 0x000fc60008410000 */
[----:B------:R-:W-:Y:S02]  /*26f0*/  SHFL.IDX PT, R219, R13, R11, 0x1f ;  /* 0x00001f0b0ddb7589 */ /* 0x000fe400000e0000 */
[----:B-1----:R1:W-:Y:S01]  /*2700*/  MUFU.TANH R8, R137 ;  /* 0x0000008900087308 */ /* 0x0023e20000002400 */
[--C-:B---3--:R-:W-:Y:S01]  /*2710*/  FFMA.FTZ R132, R123, UR37, -R120.reuse ;  /* 0x000000257b847c23 */ /* 0x108fe20008010878 */
[----:B------:R-:W-:Y:S01]  /*2720*/  FSEL R123, R89, -INF , P1 ;  /* 0xff800000597b7808 */ /* 0x000fe20000800000 */
[----:B------:R-:W-:Y:S04]  /*2730*/  SHFL.IDX PT, R222, R13, R130, 0x1f ;  /* 0x00001f820dde7589 */ /* 0x000fe800000e0000 */
[----:B------:R-:W-:Y:S01]  /*2740*/  FFMA.FTZ R120, R123, UR37, -R120 ;  /* 0x000000257b787c23 */ /* 0x000fe20008010878 */
[----:B------:R3:W-:Y:S01]  /*2750*/  MUFU.TANH R7, R139 ;  /* 0x0000008b00077308 */ /* 0x0007e20000002400 */
[----:B-1----:R-:W-:-:S02]  /*2760*/  VIADD R137, R11, 0x14 ;  /* 0x000000140b897836 */ /* 0x002fc40000000000 */
[--C-:B------:R-:W-:Y:S01]  /*2770*/  FFMA.FTZ R123, R122, UR37, -R121.reuse ;  /* 0x000000257a7b7c23 */ /* 0x100fe20008010879 */
[----:B------:R-:W-:Y:S01]  /*2780*/  FSEL R122, R92, -INF , P1 ;  /* 0xff8000005c7a7808 */ /* 0x000fe20000800000 */
[----:B------:R-:W-:Y:S03]  /*2790*/  SHFL.IDX PT, R225, R13, R134, 0x1f ;  /* 0x00001f860de17589 */ /* 0x000fe600000e0000 */
[----:B------:R-:W-:Y:S01]  /*27a0*/  MUFU.TANH R93, R93 ;  /* 0x0000005d005d7308 */ /* 0x000fe20000002400 */
[----:B---3--:R-:W-:Y:S02]  /*27b0*/  VIADD R139, R11, 0x10 ;  /* 0x000000100b8b7836 */ /* 0x008fe40000000000 */
[----:B------:R-:W-:Y:S01]  /*27c0*/  FFMA.FTZ R121, R122, UR37, -R121 ;  /* 0x000000257a797c23 */ /* 0x000fe20008010879 */
[----:B------:R-:W-:Y:S04]  /*27d0*/  SHFL.IDX PT, R230, R13, R133, 0x1f ;  /* 0x00001f850de67589 */ /* 0x000fe800000e0000 */
[----:B------:R-:W-:Y:S01]  /*27e0*/  SHFL.IDX PT, R125, R21, R139, 0x1f ;  /* 0x00001f8b157d7589 */ /* 0x000fe200000e0000 */
[----:B------:R1:W-:Y:S08]  /*27f0*/  MUFU.TANH R152, R136 ;  /* 0x0000008800987308 */ /* 0x0003f00000002400 */
[----:B--2---:R4:W-:Y:S01]  /*2800*/  MUFU.TANH R3, R141 ;  /* 0x0000008d00037308 */ /* 0x0049e20000002400 */
[----:B-1----:R-:W-:-:S02]  /*2810*/  FMUL.FTZ R136, R151, UR36 ;  /* 0x0000002497887c20 */ /* 0x002fc40008410000 */
[----:B------:R-:W1:Y:S01]  /*2820*/  SHFL.IDX PT, R151, R21, R137, 0x1f ;  /* 0x00001f8915977589 */ /* 0x000e6200000e0000 */
[----:B------:R-:W-:Y:S02]  /*2830*/  WARPGROUP.DEPBAR.LE gsb0, 0x0 ;  /* 0x00008000000079c5 */ /* 0x000fe40000010000 */
[----:B------:R-:W-:Y:S02]  /*2840*/  WARPGROUP.ARRIVE ;  /* 0x00000000000079c5 */ /* 0x000fe40000000000 */
[----:B------:R2:W-:Y:S01]  /*2850*/  MUFU.TANH R6, R140 ;  /* 0x0000008c00067308 */ /* 0x0005e20000002400 */
[----:B----4-:R-:W-:-:S03]  /*2860*/  FSEL R141, R91, -INF , P2 ;  /* 0xff8000005b8d7808 */ /* 0x010fc60001000000 */
[----:B------:R-:W-:Y:S01]  /*2870*/  HGMMA.64x128x16.F32 R24, gdesc[UR4], R24, gsb0 ;  /* 0x01e00000041879f0 */ /* 0x000fe20008000818 */
[----:B------:R-:W-:Y:S01]  /*2880*/  UIADD3 UR6, UR8, 0x4, URZ ;  /* 0x0000000408067890 */ /* 0x000fe2000fffe03f */
[----:B------:R-:W-:Y:S01]  /*2890*/  FFMA.FTZ R122, R141, UR37, -R124 ;  /* 0x000000258d7a7c23 */ /* 0x000fe2000801087c */
[----:B------:R-:W-:Y:S01]  /*28a0*/  UIADD3 UR4, UR9, 0x4, URZ ;  /* 0x0000000409047890 */ /* 0x000fe2000fffe03f */
[----:B------:R3:W4:Y:S01]  /*28b0*/  MUFU.TANH R0, R129 ;  /* 0x0000008100007308 */ /* 0x0007220000002400 */
[----:B------:R-:W-:Y:S01]  /*28c0*/  UMOV UR7, 0x40000040 ;  /* 0x4000004000077882 */ /* 0x000fe20000000000 */
[----:B------:R-:W-:Y:S01]  /*28d0*/  UMOV UR5, 0x40000040 ;  /* 0x4000004000057882 */ /* 0x000fe20000000000 */
[----:B--2---:R-:W-:-:S05]  /*28e0*/  IADD3 R140, R11, 0x1c, RZ ;  /* 0x0000001c0b8c7810 */ /* 0x004fca0007ffe0ff */
[----:B------:R2:W-:Y:S01]  /*28f0*/  MUFU.TANH R10, R138 ;  /* 0x0000008a000a7308 */ /* 0x0005e20000002400 */
[----:B------:R-:W1:Y:S01]  /*2900*/  SHFL.IDX PT, R141, R21, R140, 0x1f ;  /* 0x00001f8c158d7589 */ /* 0x000e6200000e0000 */
[----:B---3--:R-:W-:Y:S01]  /*2910*/  FMUL.FTZ R129, R149, UR36 ;  /* 0x0000002495817c20 */ /* 0x008fe20008410000 */
[----:B------:R-:W-:-:S05]  /*2920*/  IMAD R149, R5, 0x400, R19 ;  /* 0x0000040005957824 */ /* 0x000fca00078e0213 */
[----:B------:R-:W-:Y:S01]  /*2930*/  MUFU.TANH R94, R94 ;  /* 0x0000005e005e7308 */ /* 0x000fe20000002400 */
[----:B--2---:R-:W-:Y:S01]  /*2940*/  VIADD R138, R11, 0x18 ;  /* 0x000000180b8a7836 */ /* 0x004fe20000000000 */
[----:B----4-:R-:W-:Y:S06]  /*2950*/  STL [R1+0x4], R0 ;  /* 0x0000040001007387 */ /* 0x010fec0000100800 */
[----:B------:R-:W-:Y:S08]  /*2960*/  MUFU.TANH R95, R95 ;  /* 0x0000005f005f7308 */ /* 0x000ff00000002400 */
[----:B------:R-:W2:Y:S08]  /*2970*/  MUFU.TANH R96, R96 ;  /* 0x0000006000607308 */ /* 0x000eb00000002400 */
[----:B------:R-:W-:Y:S08]  /*2980*/  MUFU.TANH R97, R97 ;  /* 0x0000006100617308 */ /* 0x000ff00000002400 */
[----:B------:R3:W-:Y:S01]  /*2990*/  MUFU.TANH R4, R142 ;  /* 0x0000008e00047308 */ /* 0x0007e20000002400 */
[----:B--2---:R-:W-:-:S07]  /*29a0*/  FSEL R144, R96, -INF , P1 ;  /* 0xff80000060907808 */ /* 0x004fce0000800000 */
[----:B------:R-:W2:Y:S01]  /*29b0*/  MUFU.TANH R99, R99 ;  /* 0x0000006300637308 */ /* 0x000ea20000002400 */
[----:B---3--:R3:W4:Y:S07]  /*29c0*/  SHFL.IDX PT, R142, R21, R138, 0x1f ;  /* 0x00001f8a158e7589 */ /* 0x00872e00000e0000 */
[----:B------:R-:W-:Y:S01]  /*29d0*/  MUFU.TANH R98, R98 ;  /* 0x0000006200627308 */ /* 0x000fe20000002400 */
[----:B---3--:R-:W-:-:S07]  /*29e0*/  FSEL R21, R95, -INF , P2 ;  /* 0xff8000005f157808 */ /* 0x008fce0001000000 */
[----:B------:R-:W-:Y:S01]  /*29f0*/  MUFU.TANH R101, R101 ;  /* 0x0000006500657308 */ /* 0x000fe20000002400 */
[----:B-1----:R-:W-:Y:S01]  /*2a00*/  FFMA.FTZ R21, R21, UR37, -R151 ;  /* 0x0000002515157c23 */ /* 0x002fe20008010897 */
[----:B--2---:R-:W-:-:S05]  /*2a10*/  FSEL R233, R99, -INF , P2 ;  /* 0xff80000063e97808 */ /* 0x004fca0001000000 */
[----:B------:R-:W-:Y:S01]  /*2a20*/  FFMA.FTZ R233, R233, UR37, -R141 ;  /* 0x00000025e9e97c23 */ /* 0x000fe2000801088d */
[----:B------:R-:W1:Y:S08]  /*2a30*/  MUFU.TANH R100, R100 ;  /* 0x0000006400647308 */ /* 0x000e700000002400 */
[----:B------:R-:W2:Y:S08]  /*2a40*/  MUFU.TANH R102, R102 ;  /* 0x0000006600667308 */ /* 0x000eb00000002400 */
[----:B------:R-:W3:Y:S01]  /*2a50*/  MUFU.TANH R104, R104 ;  /* 0x0000006800687308 */ /* 0x000ee20000002400 */
[----:B-1----:R-:W-:-:S07]  /*2a60*/  FSEL R145, R100, -INF , P1 ;  /* 0xff80000064917808 */ /* 0x002fce0000800000 */
[----:B------:R1:W-:Y:S08]  /*2a70*/  MUFU.TANH R0, R143 ;  /* 0x0000008f00007308 */ /* 0x0003f00000002400 */
[----:B------:R-:W-:Y:S01]  /*2a80*/  MUFU.TANH R103, R103 ;  /* 0x0000006700677308 */ /* 0x000fe20000002400 */
[----:B-1----:R-:W-:-:S05]  /*2a90*/  FSEL R143, R97, -INF , P1 ;  /* 0xff800000618f7808 */ /* 0x002fca0000800000 */
[----:B------:R-:W-:Y:S01]  /*2aa0*/  FFMA.FTZ R151, R143, UR37, -R151 ;  /* 0x000000258f977c23 */ /* 0x000fe20008010897 */
[----:B------:R-:W-:Y:S01]  /*2ab0*/  FSEL R143, R101, -INF , P1 ;  /* 0xff800000658f7808 */ /* 0x000fe20000800000 */
[----:B------:R-:W1:Y:S04]  /*2ac0*/  MUFU.TANH R105, R105 ;  /* 0x0000006900697308 */ /* 0x000e680000002400 */
[----:B------:R-:W-:Y:S01]  /*2ad0*/  FFMA.FTZ R141, R143, UR37, -R141 ;  /* 0x000000258f8d7c23 */ /* 0x000fe2000801088d */
[----:B--2---:R-:W-:-:S03]  /*2ae0*/  FSEL R143, R102, -INF , P2 ;  /* 0xff800000668f7808 */ /* 0x004fc60001000000 */
[----:B------:R-:W-:Y:S01]  /*2af0*/  MUFU.EX2 R135, R135 ;  /* 0x0000008700877308 */ /* 0x000fe20000000800 */
[----:B------:R-:W-:Y:S02]  /*2b00*/  WARPGROUP.DEPBAR.LE gsb0, 0x0 ;  /* 0x00008000000079c5 */ /* 0x000fe40000010000 */
[----:B------:R-:W-:Y:S01]  /*2b10*/  WARPGROUP.ARRIVE ;  /* 0x00000000000079c5 */ /* 0x000fe20000000000 */
[----:B------:R-:W-:-:S04]  /*2b20*/  FFMA.FTZ R143, R143, UR37, -R219 ;  /* 0x000000258f8f7c23 */ /* 0x000fc800080108db */
[----:B------:R-:W-:Y:S01]  /*2b30*/  MUFU.EX2 R119, R119 ;  /* 0x0000007700777308 */ /* 0x000fe20000000800 */
[----:B------:R-:W-:Y:S01]  /*2b40*/  HGMMA.64x128x16.F32 R24, gdesc[UR4], R24, gsb0 ;  /* 0x01e00000041879f0 */ /* 0x000fe20008000818 */
[----:B------:R-:W-:Y:S02]  /*2b50*/  UIADD3 UR6, UR8, 0x6, URZ ;  /* 0x0000000608067890 */ /* 0x000fe4000fffe03f */
[----:B------:R-:W-:Y:S01]  /*2b60*/  UIADD3 UR4, UR9, 0x6, URZ ;  /* 0x0000000609047890 */ /* 0x000fe2000fffe03f */
[----:B------:R-:W-:Y:S01]  /*2b70*/  UMOV UR7, 0x40000040 ;  /* 0x4000004000077882 */ /* 0x000fe20000000000 */
[----:B------:R-:W-:Y:S02]  /*2b80*/  UMOV UR5, 0x40000040 ;  /* 0x4000004000057882 */ /* 0x000fe40000000000 */
[----:B------:R-:W-:Y:S08]  /*2b90*/  MUFU.EX2 R132, R132 ;  /* 0x0000008400847308 */ /* 0x000ff00000000800 */
[----:B------:R-:W-:Y:S08]  /*2ba0*/  MUFU.TANH R106, R106 ;  /* 0x0000006a006a7308 */ /* 0x000ff00000002400 */
[----:B------:R-:W-:Y:S08]  /*2bb0*/  MUFU.EX2 R123, R123 ;  /* 0x0000007b007b7308 */ /* 0x000ff00000000800 */
[----:B------:R-:W-:Y:S08]  /*2bc0*/  MUFU.TANH R111, R111 ;  /* 0x0000006f006f7308 */ /* 0x000ff00000002400 */
[----:B------:R-:W-:Y:S08]  /*2bd0*/  MUFU.TANH R113, R113 ;  /* 0x0000007100717308 */ /* 0x000ff00000002400 */
[----:B------:R-:W2:Y:S08]  /*2be0*/  MUFU.EX2 R120, R120 ;  /* 0x0000007800787308 */ /* 0x000eb00000000800 */
[----:B------:R-:W-:Y:S08]  /*2bf0*/  MUFU.TANH R114, R114 ;  /* 0x0000007200727308 */ /* 0x000ff00000002400 */
[----:B------:R-:W-:Y:S08]  /*2c00*/  MUFU.TANH R116, R116 ;  /* 0x0000007400747308 */ /* 0x000ff00000002400 */
[----:B------:R-:W-:Y:S08]  /*2c10*/  MUFU.TANH R115, R115 ;  /* 0x0000007300737308 */ /* 0x000ff00000002400 */
[----:B------:R-:W-:Y:S08]  /*2c20*/  MUFU.EX2 R19, R151 ;  /* 0x0000009700137308 */ /* 0x000ff00000000800 */
[----:B------:R-:W-:Y:S08]  /*2c30*/  MUFU.TANH R117, R117 ;  /* 0x0000007500757308 */ /* 0x000ff00000002400 */
[----:B------:R-:W-:Y:S08]  /*2c40*/  MUFU.TANH R110, R110 ;  /* 0x0000006e006e7308 */ /* 0x000ff00000002400 */
[----:B------:R-:W-:Y:S08]  /*2c50*/  MUFU.TANH R112, R112 ;  /* 0x0000007000707308 */ /* 0x000ff00000002400 */
[----:B------:R-:W-:Y:S08]  /*2c60*/  MUFU.EX2 R21, R21 ;  /* 0x0000001500157308 */ /* 0x000ff00000000800 */
[----:B------:R-:W-:Y:S08]  /*2c70*/  MUFU.EX2 R121, R121 ;  /* 0x0000007900797308 */ /* 0x000ff00000000800 */
[----:B------:R-:W-:Y:S01]  /*2c80*/  MUFU.EX2 R122, R122 ;  /* 0x0000007a007a7308 */ /* 0x000fe20000000800 */
[----:B------:R-:W-:-:S02]  /*2c90*/  WARPGROUP.DEPBAR.LE gsb0, 0x0 ;  /* 0x00008000000079c5 */ /* 0x000fc40000010000 */
[----:B------:R-:W-:-:S05]  /*2ca0*/  WARPGROUP.ARRIVE ;  /* 0x00000000000079c5 */ /* 0x000fca0000000000 */
[----:B------:R-:W-:Y:S01]  /*2cb0*/  MUFU.TANH R109, R109 ;  /* 0x0000006d006d7308 */ /* 0x000fe20000002400 */
[----:B------:R-:W-:Y:S01]  /*2cc0*/  HGMMA.64x128x16.F32 R24, gdesc[UR4], R24, gsb0 ;  /* 0x01e00000041879f0 */ /* 0x000fe20008000818 */
[----:B------:R-:W-:Y:S01]  /*2cd0*/  R2UR UR4, R149 ;  /* 0x00000000950472ca */ /* 0x000fe200000e0000 */
[----:B------:R-:W-:-:S05]  /*2ce0*/  FFMA.FTZ R92, -R92, R92, 1 ;  /* 0x3f8000005c5c7423 */ /* 0x000fca000001015c */
[----:B------:R-:W-:Y:S08]  /*2cf0*/  MUFU.TANH R107, R107 ;  /* 0x0000006b006b7308 */ /* 0x000ff00000002400 */
        /* <DEDUP_REMOVED lines=15> */
[----:B------:R-:W-:Y:S01]  /*2df0*/  MUFU.TANH R232, R232 ;  /* 0x000000e800e87308 */ /* 0x000fe20000002400 */
[----:B------:R-:W-:-:S02]  /*2e00*/  WARPGROUP.DEPBAR.LE gsb0, 0x0 ;  /* 0x00008000000079c5 */ /* 0x000fc40000010000 */
[----:B------:R4:W1:Y:S05]  /*2e10*/  LDS R148, [R15+0x400] ;  /* 0x000400000f947984 */ /* 0x00086a0000000800 */
[----:B------:R-:W-:Y:S01]  /*2e20*/  MUFU.TANH R228, R228 ;  /* 0x000000e400e47308 */ /* 0x000fe20000002400 */
[----:B----4-:R-:W-:-:S07]  /*2e30*/  FSEL R15, R93, -INF , P1 ;  /* 0xff8000005d0f7808 */ /* 0x010fce0000800000 */
[----:B------:R-:W-:Y:S01]  /*2e40*/  MUFU.TANH R128, R128 ;  /* 0x0000008000807308 */ /* 0x000fe20000002400 */
[----:B------:R-:W-:Y:S01]  /*2e50*/  FFMA.FTZ R15, R15, UR37, -R124 ;  /* 0x000000250f0f7c23 */ /* 0x000fe2000801087c */
[----:B------:R-:W-:-:S05]  /*2e60*/  FSEL R124, R94, -INF , P2 ;  /* 0xff8000005e7c7808 */ /* 0x000fca0001000000 */
[--C-:B------:R-:W-:Y:S01]  /*2e70*/  FFMA.FTZ R124, R124, UR37, -R125.reuse ;  /* 0x000000257c7c7c23 */ /* 0x100fe2000801087d */
[----:B------:R-:W-:Y:S01]  /*2e80*/  FFMA.FTZ R125, R144, UR37, -R125 ;  /* 0x00000025907d7c23 */ /* 0x000fe2000801087d */
[----:B------:R-:W-:Y:S01]  /*2e90*/  FSEL R144, R98, -INF , P2 ;  /* 0xff80000062907808 */ /* 0x000fe20001000000 */
[----:B------:R-:W4:Y:S04]  /*2ea0*/  MUFU.EX2 R15, R15 ;  /* 0x0000000f000f7308 */ /* 0x000f280000000800 */
[--C-:B------:R-:W-:Y:S01]  /*2eb0*/  FFMA.FTZ R144, R144, UR37, -R142.reuse ;  /* 0x0000002590907c23 */ /* 0x100fe2000801088e */
[----:B------:R-:W-:Y:S01]  /*2ec0*/  FFMA.FTZ R142, R145, UR37, -R142 ;  /* 0x00000025918e7c23 */ /* 0x000fe2000801088e */
[----:B---3--:R-:W-:Y:S02]  /*2ed0*/  FSEL R145, R104, -INF , P1 ;  /* 0xff80000068917808 */ /* 0x008fe40000800000 */
[----:B------:R-:W3:Y:S03]  /*2ee0*/  MUFU.EX2 R125, R125 ;  /* 0x0000007d007d7308 */ /* 0x000ee60000000800 */
[----:B------:R-:W-:-:S05]  /*2ef0*/  FFMA.FTZ R219, R145, UR37, -R219 ;  /* 0x0000002591db7c23 */ /* 0x000fca00080108db */
[----:B------:R-:W-:Y:S01]  /*2f00*/  MUFU.EX2 R124, R124 ;  /* 0x0000007c007c7308 */ /* 0x000fe20000000800 */
[----:B-1----:R-:W1:Y:S04]  /*2f10*/  SHFL.IDX PT, R220, R148, R11, 0x1f ;  /* 0x00001f0b94dc7589 */ /* 0x002e6800000e0000 */
[----:B------:R-:W-:Y:S03]  /*2f20*/  SHFL.IDX PT, R150, R148, R130, 0x1f ;  /* 0x00001f8294967589 */ /* 0x000fe600000e0000 */
[----:B------:R-:W-:Y:S01]  /*2f30*/  MUFU.TANH R131, R131 ;  /* 0x0000008300837308 */ /* 0x000fe20000002400 */
[----:B------:R-:W-:Y:S04]  /*2f40*/  SHFL.IDX PT, R146, R148, R139, 0x1f ;  /* 0x00001f8b94927589 */ /* 0x000fe800000e0000 */
[----:B------:R-:W2:Y:S03]  /*2f50*/  SHFL.IDX PT, R223, R148, R133, 0x1f ;  /* 0x00001f8594df7589 */ /* 0x000ea600000e0000 */
[----:B------:R-:W-:Y:S01]  /*2f60*/  MUFU.TANH R129, R129 ;  /* 0x0000008100817308 */ /* 0x000fe20000002400 */
[----:B------:R-:W-:Y:S04]  /*2f70*/  SHFL.IDX PT, R221, R148, R137, 0x1f ;  /* 0x00001f8994dd7589 */ /* 0x000fe800000e0000 */
[----:B------:R-:W4:Y:S03]  /*2f80*/  SHFL.IDX PT, R147, R148, R134, 0x1f ;  /* 0x00001f8694937589 */ /* 0x000f2600000e0000 */
[----:B------:R-:W-:Y:S01]  /*2f90*/  MUFU.TANH R136, R136 ;  /* 0x0000008800887308 */ /* 0x000fe20000002400 */
[--C-:B-1----:R-:W-:Y:S01]  /*2fa0*/  FADD.FTZ R145, R24, -R220.reuse ;  /* 0x800000dc18917221 */ /* 0x102fe20000010000 */
[----:B------:R-:W-:Y:S01]  /*2fb0*/  FADD.FTZ R220, R26, -R220 ;  /* 0x800000dc1adc7221 */ /* 0x000fe20000010000 */
[----:B------:R-:W-:Y:S01]  /*2fc0*/  FSEL R26, R105, -INF , P1 ;  /* 0xff800000691a7808 */ /* 0x000fe20000800000 */
[----:B------:R-:W1:Y:S04]  /*2fd0*/  SHFL.IDX PT, R224, R148, R138, 0x1f ;  /* 0x00001f8a94e07589 */ /* 0x000e6800000e0000 */
[----:B------:R3:W-:Y:S01]  /*2fe0*/  MUFU.EX2 R24, R144 ;  /* 0x0000009000187308 */ /* 0x0007e20000000800 */
[--C-:B--2---:R-:W-:Y:S01]  /*2ff0*/  FADD.FTZ R149, R29, -R223.reuse ;  /* 0x800000df1d957221 */ /* 0x104fe20000010000 */
[----:B------:R-:W-:Y:S01]  /*3000*/  FADD.FTZ R31, R31, -R223 ;  /* 0x800000df1f1f7221 */ /* 0x000fe20000010000 */
[----:B------:R-:W-:Y:S01]  /*3010*/  FSEL R223, R103, -INF , P2 ;  /* 0xff80000067df7808 */ /* 0x000fe20001000000 */
[--C-:B---3--:R-:W-:Y:S01]  /*3020*/  FADD.FTZ R144, R25, -R150.reuse ;  /* 0x8000009619907221 */ /* 0x108fe20000010000 */
[----:B------:R-:W-:-:S03]  /*3030*/  FADD.FTZ R150, R27, -R150 ;  /* 0x800000961b967221 */ /* 0x000fc60000010000 */
[----:B------:R2:W-:Y:S01]  /*3040*/  MUFU.EX2 R25, R142 ;  /* 0x0000008e00197308 */ /* 0x0005e20000000800 */
[----:B------:R-:W-:Y:S01]  /*3050*/  FFMA.FTZ R223, R223, UR37, -R222 ;  /* 0x00000025dfdf7c23 */ /* 0x000fe200080108de */
[----:B----4-:R-:W-:-:S06]  /*3060*/  FADD.FTZ R151, R28, -R147 ;  /* 0x800000931c977221 */ /* 0x010fcc0000010000 */
[----:B------:R3:W4:Y:S01]  /*3070*/  MUFU.EX2 R27, R233 ;  /* 0x000000e9001b7308 */ /* 0x0007220000000800 */
[--C-:B--2---:R-:W-:Y:S01]  /*3080*/  FADD.FTZ R142, R32, -R146.reuse ;  /* 0x80000092208e7221 */ /* 0x104fe20000010000 */
[----:B------:R-:W-:Y:S01]  /*3090*/  FADD.FTZ R146, R34, -R146 ;  /* 0x8000009222927221 */ /* 0x000fe20000010000 */
[----:B------:R-:W-:Y:S01]  /*30a0*/  FFMA.FTZ R222, R26, UR37, -R222 ;  /* 0x000000251ade7c23 */ /* 0x000fe200080108de */
[----:B------:R-:W-:Y:S01]  /*30b0*/  FMUL.FTZ R150, R120, R150 ;  /* 0x0000009678967220 */ /* 0x000fe20000410000 */
[----:B------:R-:W-:Y:S01]  /*30c0*/  FFMA.FTZ R93, -R93, R93, 1 ;  /* 0x3f8000005d5d7423 */ /* 0x000fe2000001015d */
[----:B------:R-:W-:Y:S01]  /*30d0*/  FMUL.FTZ R31, R15, R31 ;  /* 0x0000001f0f1f7220 */ /* 0x000fe20000410000 */
[----:B------:R-:W-:Y:S01]  /*30e0*/  FADD.FTZ R147, R30, -R147 ;  /* 0x800000931e937221 */ /* 0x000fe20000010000 */
[----:B---3--:R-:W2:Y:S01]  /*30f0*/  LDL.LU R233, [R1+0x4] ;  /* 0x0000040001e97983 */ /* 0x008ea20000300800 */
[----:B------:R3:W4:Y:S01]  /*3100*/  MUFU.EX2 R26, R141 ;  /* 0x0000008d001a7308 */ /* 0x0007220000000800 */
[----:B------:R-:W-:Y:S01]  /*3110*/  FSEL R32, R106, -INF , P2 ;  /* 0xff8000006a207808 */ /* 0x000fe20001000000 */
[----:B------:R-:W-:Y:S01]  /*3120*/  FMUL.FTZ R151, R123, R151 ;  /* 0x000000977b977220 */ /* 0x000fe20000410000 */
[----:B------:R1:W4:Y:S01]  /*3130*/  SHFL.IDX PT, R34, R148, R140, 0x1f ;  /* 0x00001f8c94227589 */ /* 0x00032200000e0000 */
[----:B------:R-:W-:Y:S01]  /*3140*/  FMUL.FTZ R146, R125, R146 ;  /* 0x000000927d927220 */ /* 0x000fe20000410000 */
[----:B------:R-:W-:Y:S01]  /*3150*/  FFMA.FTZ R94, -R94, R94, 1 ;  /* 0x3f8000005e5e7423 */ /* 0x000fe2000001015e */
[----:B------:R-:W-:Y:S01]  /*3160*/  FFMA.FTZ R32, R32, UR37, -R225 ;  /* 0x0000002520207c23 */ /* 0x000fe200080108e1 */
[----:B------:R-:W-:Y:S01]  /*3170*/  FMUL.FTZ R149, R122, R149 ;  /* 0x000000957a957220 */ /* 0x000fe20000410000 */
[----:B------:R1:W4:Y:S01]  /*3180*/  MUFU.EX2 R28, R143 ;  /* 0x0000008f001c7308 */ /* 0x0003220000000800 */
[--C-:B---3--:R-:W-:Y:S01]  /*3190*/  FADD.FTZ R141, R35, -R221.reuse ;  /* 0x800000dd238d7221 */ /* 0x108fe20000010000 */
[----:B------:R-:W-:Y:S01]  /*31a0*/  FFMA.FTZ R35, -R22, R22, 1 ;  /* 0x3f80000016237423 */ /* 0x000fe20000010116 */
[----:B------:R-:W-:Y:S01]  /*31b0*/  FFMA.FTZ R95, -R95, R95, 1 ;  /* 0x3f8000005f5f7423 */ /* 0x000fe2000001015f */
[--C-:B-1----:R-:W-:Y:S01]  /*31c0*/  FADD.FTZ R38, R38, -R224.reuse ;  /* 0x800000e026267221 */ /* 0x102fe20000010000 */
[----:B------:R-:W-:Y:S01]  /*31d0*/  FADD.FTZ R148, R33, -R221 ;  /* 0x800000dd21947221 */ /* 0x000fe20000010000 */
[----:B------:R-:W-:Y:S01]  /*31e0*/  FFMA.FTZ R33, -R88, R88, 1 ;  /* 0x3f80000058217423 */ /* 0x000fe20000010158 */
[----:B------:R-:W-:Y:S01]  /*31f0*/  FMUL.FTZ R88, R135, R145 ;  /* 0x0000009187587220 */ /* 0x000fe20000410000 */
[----:B------:R1:W3:Y:S01]  /*3200*/  MUFU.EX2 R22, R219 ;  /* 0x000000db00167308 */ /* 0x0002e20000000800 */
[----:B------:R-:W-:Y:S01]  /*3210*/  FADD.FTZ R143, R36, -R224 ;  /* 0x800000e0248f7221 */ /* 0x000fe20000010000 */
[----:B------:R-:W-:Y:S01]  /*3220*/  FMUL.FTZ R148, R21, R148 ;  /* 0x0000009415947220 */ /* 0x000fe20000410000 */
[----:B------:R-:W-:Y:S01]  /*3230*/  SHFL.IDX PT, R36, R13, R139, 0x1f ;  /* 0x00001f8b0d247589 */ /* 0x000fe200000e0000 */
[----:B------:R-:W-:Y:S01]  /*3240*/  FSEL R221, R109, -INF , P1 ;  /* 0xff8000006ddd7808 */ /* 0x000fe20000800000 */
[----:B------:R-:W-:Y:S01]  /*3250*/  FFMA.FTZ R97, -R97, R97, 1 ;  /* 0x3f80000061617423 */ /* 0x000fe20000010161 */
[----:B------:R-:W-:Y:S01]  /*3260*/  FMUL.FTZ R141, R19, R141 ;  /* 0x0000008d138d7220 */ /* 0x000fe20000410000 */
[----:B------:R-:W-:Y:S01]  /*3270*/  FFMA.FTZ R99, -R99, R99, 1 ;  /* 0x3f80000063637423 */ /* 0x000fe20000010163 */
[----:B------:R-:W-:Y:S01]  /*3280*/  FFMA.FTZ R101, -R101, R101, 1 ;  /* 0x3f80000065657423 */ /* 0x000fe20000010165 */
[----:B-1----:R-:W1:Y:S01]  /*3290*/  SHFL.IDX PT, R219, R13, R138, 0x1f ;  /* 0x00001f8a0ddb7589 */ /* 0x002e6200000e0000 */
[----:B------:R-:W-:Y:S01]  /*32a0*/  FFMA.FTZ R221, R221, UR37, -R230 ;  /* 0x00000025dddd7c23 */ /* 0x000fe200080108e6 */
[--C-:B----4-:R-:W-:Y:S01]  /*32b0*/  FADD.FTZ R145, R37, -R34.reuse ;  /* 0x8000002225917221 */ /* 0x110fe20000010000 */
[----:B------:R-:W-:Y:S01]  /*32c0*/  FMUL.FTZ R37, R119, R220 ;  /* 0x000000dc77257220 */ /* 0x000fe20000410000 */
[----:B------:R-:W-:Y:S01]  /*32d0*/  FADD.FTZ R39, R39, -R34 ;  /* 0x8000002227277221 */ /* 0x000fe20000010000 */
[----:B------:R-:W4:Y:S01]  /*32e0*/  SHFL.IDX PT, R220, R13, R137, 0x1f ;  /* 0x00001f890ddc7589 */ /* 0x000f2200000e0000 */
[----:B------:R-:W-:Y:S01]  /*32f0*/  FMUL.FTZ R34, R35, R88 ;  /* 0x0000005823227220 */ /* 0x000fe20000410000 */
[----:B------:R-:W-:Y:S01]  /*3300*/  FFMA.FTZ R88, -R89, R89, 1 ;  /* 0x3f80000059587423 */ /* 0x000fe20000010159 */
[----:B------:R-:W-:Y:S01]  /*3310*/  FMUL.FTZ R89, R132, R144 ;  /* 0x0000009084597220 */ /* 0x000fe20000410000 */
[----:B------:R-:W-:Y:S01]  /*3320*/  FMUL.FTZ R33, R33, R37 ;  /* 0x0000002521217220 */ /* 0x000fe20000410000 */
[----:B------:R3:W-:Y:S01]  /*3330*/  LDS R144, [R18+0x400] ;  /* 0x0004000012907984 */ /* 0x0007e20000000800 */
[----:B------:R-:W-:Y:S01]  /*3340*/  FFMA.FTZ R37, -R90, R90, 1 ;  /* 0x3f8000005a257423 */ /* 0x000fe2000001015a */
[----:B------:R-:W-:Y:S01]  /*3350*/  FFMA.FTZ R35, -R23, R23, 1 ;  /* 0x3f80000017237423 */ /* 0x000fe20000010117 */
[----:B------:R-:W-:Y:S01]  /*3360*/  FMUL.FTZ R88, R88, R150 ;  /* 0x0000009658587220 */ /* 0x000fe20000410000 */
[----:B------:R1:W4:Y:S01]  /*3370*/  SHFL.IDX PT, R90, R13, R140, 0x1f ;  /* 0x00001f8c0d5a7589 */ /* 0x00032200000e0000 */
[----:B------:R-:W-:Y:S01]  /*3380*/  FSEL R150, R116, -INF , P1 ;  /* 0xff80000074967808 */ /* 0x000fe20000800000 */
[----:B------:R-:W-:Y:S01]  /*3390*/  FMUL.FTZ R89, R35, R89 ;  /* 0x0000005923597220 */ /* 0x000fe20000410000 */
[----:B------:R-:W-:Y:S01]  /*33a0*/  FMUL.FTZ R35, R37, R151 ;  /* 0x0000009725237220 */ /* 0x000fe20000410000 */
[----:B------:R-:W-:Y:S01]  /*33b0*/  FSEL R151, R113, -INF , P1 ;  /* 0xff80000071977808 */ /* 0x000fe20000800000 */
[----:B---3--:R3:W-:Y:S01]  /*33c0*/  MUFU.EX2 R18, R32 ;  /* 0x0000002000127308 */ /* 0x0087e20000000800 */
[----:B------:R-:W-:Y:S01]  /*33d0*/  FSEL R37, R112, -INF , P1 ;  /* 0xff80000070257808 */ /* 0x000fe20000800000 */
[----:B------:R-:W-:Y:S01]  /*33e0*/  FMUL.FTZ R145, R27, R145 ;  /* 0x000000911b917220 */ /* 0x000fe20000410000 */
[----:B------:R-:W-:Y:S01]  /*33f0*/  FMUL.FTZ R97, R97, R141 ;  /* 0x0000008d61617220 */ /* 0x000fe20000410000 */
[----:B------:R-:W-:Y:S01]  /*3400*/  FMUL.FTZ R141, R26, R39 ;  /* 0x000000271a8d7220 */ /* 0x000fe20000410000 */
[--C-:B-1----:R-:W-:Y:S01]  /*3410*/  FFMA.FTZ R150, R150, UR37, -R219.reuse ;  /* 0x0000002596967c23 */ /* 0x102fe200080108db */
[----:B------:R-:W-:Y:S01]  /*3420*/  FFMA.FTZ R37, R37, UR37, -R36 ;  /* 0x0000002525257c23 */ /* 0x000fe20008010824 */
[----:B------:R-:W-:Y:S01]  /*3430*/  FMUL.FTZ R143, R24, R143 ;  /* 0x0000008f188f7220 */ /* 0x000fe20000410000 */
[----:B------:R1:W-:Y:S01]  /*3440*/  MUFU.EX2 R13, R222 ;  /* 0x000000de000d7308 */ /* 0x0003e20000000800 */
[----:B---3--:R-:W-:Y:S01]  /*3450*/  FSEL R32, R114, -INF , P2 ;  /* 0xff80000072207808 */ /* 0x008fe20001000000 */
[----:B------:R-:W-:Y:S01]  /*3460*/  FFMA.FTZ R102, -R102, R102, 1 ;  /* 0x3f80000066667423 */ /* 0x000fe20000010166 */
[----:B------:R-:W-:Y:S01]  /*3470*/  FFMA.FTZ R104, -R104, R104, 1 ;  /* 0x3f80000068687423 */ /* 0x000fe20000010168 */
[----:B------:R-:W-:Y:S01]  /*3480*/  FSEL R30, R107, -INF , P2 ;  /* 0xff8000006b1e7808 */ /* 0x000fe20001000000 */
[----:B------:R-:W-:Y:S01]  /*3490*/  FFMA.FTZ R103, -R103, R103, 1 ;  /* 0x3f80000067677423 */ /* 0x000fe20000010167 */
[----:B------:R-:W-:Y:S01]  /*34a0*/  FFMA.FTZ R32, R32, UR37, -R219 ;  /* 0x0000002520207c23 */ /* 0x000fe200080108db */
[----:B------:R-:W-:Y:S01]  /*34b0*/  FSEL R29, R108, -INF , P1 ;  /* 0xff8000006c1d7808 */ /* 0x000fe20000800000 */
[----:B------:R3:W3:Y:S01]  /*34c0*/  MUFU.EX2 R23, R223 ;  /* 0x000000df00177308 */ /* 0x0006e20000000800 */
[----:B-1----:R-:W-:Y:S01]  /*34d0*/  FSEL R222, R111, -INF , P2 ;  /* 0xff8000006fde7808 */ /* 0x002fe20001000000 */
[----:B------:R-:W-:Y:S01]  /*34e0*/  FFMA.FTZ R30, R30, UR37, -R230 ;  /* 0x000000251e1e7c23 */ /* 0x000fe200080108e6 */
[----:B------:R-:W-:Y:S01]  /*34f0*/  FSEL R230, R118, -INF , P2 ;  /* 0xff80000076e67808 */ /* 0x000fe20001000000 */
[----:B------:R-:W-:Y:S01]  /*3500*/  FFMA.FTZ R29, R29, UR37, -R225 ;  /* 0x000000251d1d7c23 */ /* 0x000fe200080108e1 */
[----:B------:R-:W-:Y:S01]  /*3510*/  FFMA.FTZ R109, -R109, R109, 1 ;  /* 0x3f8000006d6d7423 */ /* 0x000fe2000001016d */
[--C-:B----4-:R-:W-:Y:S01]  /*3520*/  FFMA.FTZ R222, R222, UR37, -R220.reuse ;  /* 0x00000025dede7c23 */ /* 0x110fe200080108dc */
[----:B------:R-:W-:Y:S01]  /*3530*/  FFMA.FTZ R220, R151, UR37, -R220 ;  /* 0x0000002597dc7c23 */ /* 0x000fe200080108dc */
[----:B------:R-:W-:Y:S01]  /*3540*/  FSEL R151, R115, -INF , P2 ;  /* 0xff80000073977808 */ /* 0x000fe20001000000 */
[----:B------:R-:W-:Y:S01]  /*3550*/  MUFU.EX2 R30, R30 ;  /* 0x0000001e001e7308 */ /* 0x000fe20000000800 */
[----:B---3--:R-:W-:Y:S01]  /*3560*/  FSEL R223, R110, -INF , P2 ;  /* 0xff8000006edf7808 */ /* 0x008fe20001000000 */
[----:B------:R-:W-:Y:S01]  /*3570*/  SHFL.IDX PT, R225, R14, R130, 0x1f ;  /* 0x00001f820ee17589 */ /* 0x000fe200000e0000 */
[----:B------:R-:W-:Y:S01]  /*3580*/  FFMA.FTZ R106, -R106, R106, 1 ;  /* 0x3f8000006a6a7423 */ /* 0x000fe2000001016a */
[----:B------:R-:W-:Y:S01]  /*3590*/  FFMA.FTZ R219, R151, UR37, -R90 ;  /* 0x0000002597db7c23 */ /* 0x000fe2000801085a */
[----:B------:R-:W-:Y:S01]  /*35a0*/  FSEL R151, R117, -INF , P1 ;  /* 0xff80000075977808 */ /* 0x000fe20000800000 */
[----:B------:R-:W-:Y:S01]  /*35b0*/  FFMA.FTZ R223, R223, UR37, -R36 ;  /* 0x00000025dfdf7c23 */ /* 0x000fe20008010824 */
[----:B------:R-:W-:Y:S01]  /*35c0*/  FFMA.FTZ R36, -R91, R91, 1 ;  /* 0x3f8000005b247423 */ /* 0x000fe2000001015b */
[----:B------:R-:W-:Y:S01]  /*35d0*/  FMUL.FTZ R91, R121, R147 ;  /* 0x00000093795b7220 */ /* 0x000fe20000410000 */
[----:B------:R-:W1:Y:S01]  /*35e0*/  SHFL.IDX PT, R224, R144, R138, 0x1f ;  /* 0x00001f8a90e07589 */ /* 0x000e6200000e0000 */
[----:B------:R-:W-:Y:S01]  /*35f0*/  FFMA.FTZ R151, R151, UR37, -R90 ;  /* 0x0000002597977c23 */ /* 0x000fe2000801085a */
[----:B------:R-:W-:Y:S01]  /*3600*/  FMUL.FTZ R90, R93, R31 ;  /* 0x0000001f5d5a7220 */ /* 0x000fe20000410000 */
[----:B------:R-:W-:Y:S01]  /*3610*/  FFMA.FTZ R93, -R96, R96, 1 ;  /* 0x3f800000605d7423 */ /* 0x000fe20000010160 */
[----:B------:R-:W-:Y:S01]  /*3620*/  FMUL.FTZ R96, R124, R142 ;  /* 0x0000008e7c607220 */ /* 0x000fe20000410000 */
[----:B------:R-:W-:Y:S01]  /*3630*/  FMUL.FTZ R91, R92, R91 ;  /* 0x0000005b5c5b7220 */ /* 0x000fe20000410000 */
[----:B------:R-:W3:Y:S01]  /*3640*/  SHFL.IDX PT, R142, R144, R11, 0x1f ;  /* 0x00001f0b908e7589 */ /* 0x000ee200000e0000 */
[----:B------:R-:W-:Y:S01]  /*3650*/  FMUL.FTZ R93, R93, R146 ;  /* 0x000000925d5d7220 */ /* 0x000fe20000410000 */
[----:B------:R-:W-:Y:S01]  /*3660*/  FMUL.FTZ R96, R94, R96 ;  /* 0x000000605e607220 */ /* 0x000fe20000410000 */
[----:B------:R-:W-:Y:S01]  /*3670*/  FMUL.FTZ R94, R95, R148 ;  /* 0x000000945f5e7220 */ /* 0x000fe20000410000 */
[----:B------:R-:W4:Y:S01]  /*3680*/  SHFL.IDX PT, R146, R144, R134, 0x1f ;  /* 0x00001f8690927589 */ /* 0x000f2200000e0000 */
[----:B------:R-:W-:Y:S01]  /*3690*/  FMUL.FTZ R92, R36, R149 ;  /* 0x00000095245c7220 */ /* 0x000fe20000410000 */
[----:B------:R-:W-:Y:S01]  /*36a0*/  FFMA.FTZ R95, -R98, R98, 1 ;  /* 0x3f800000625f7423 */ /* 0x000fe20000010162 */
[----:B------:R-:W-:Y:S01]  /*36b0*/  FFMA.FTZ R98, -R100, R100, 1 ;  /* 0x3f80000064627423 */ /* 0x000fe20000010164 */
[----:B------:R-:W4:Y:S01]  /*36c0*/  SHFL.IDX PT, R147, R144, R130, 0x1f ;  /* 0x00001f8290937589 */ /* 0x000f2200000e0000 */
[----:B------:R-:W-:Y:S01]  /*36d0*/  FMUL.FTZ R100, R25, R38 ;  /* 0x0000002619647220 */ /* 0x000fe20000410000 */
[----:B------:R1:W-:Y:S01]  /*36e0*/  MUFU.EX2 R36, R223 ;  /* 0x000000df00247308 */ /* 0x0003e20000000800 */
[----:B------:R-:W-:Y:S01]  /*36f0*/  FMUL.FTZ R95, R95, R143 ;  /* 0x0000008f5f5f7220 */ /* 0x000fe20000410000 */
[----:B------:R-:W4:Y:S01]  /*3700*/  SHFL.IDX PT, R148, R144, R133, 0x1f ;  /* 0x00001f8590947589 */ /* 0x000f2200000e0000 */
[----:B------:R-:W-:Y:S01]  /*3710*/  FMUL.FTZ R98, R98, R100 ;  /* 0x0000006462627220 */ /* 0x000fe20000410000 */
[----:B------:R-:W-:Y:S01]  /*3720*/  FMUL.FTZ R100, R99, R145 ;  /* 0x0000009163647220 */ /* 0x000fe20000410000 */
[----:B------:R-:W-:Y:S01]  /*3730*/  FMUL.FTZ R99, R101, R141 ;  /* 0x0000008d65637220 */ /* 0x000fe20000410000 */
[----:B------:R-:W4:Y:S01]  /*3740*/  SHFL.IDX PT, R149, R144, R139, 0x1f ;  /* 0x00001f8b90957589 */ /* 0x000f2200000e0000 */
[----:B------:R-:W-:Y:S01]  /*3750*/  FFMA.FTZ R108, -R108, R108, 1 ;  /* 0x3f8000006c6c7423 */ /* 0x000fe2000001016c */
[----:B------:R4:W-:Y:S01]  /*3760*/  MUFU.EX2 R31, R221 ;  /* 0x000000dd001f7308 */ /* 0x0009e20000000800 */
[----:B-1----:R-:W-:Y:S01]  /*3770*/  FADD.FTZ R54, R54, -R224 ;  /* 0x800000e036367221 */ /* 0x002fe20000010000 */
[----:B------:R-:W1:Y:S01]  /*3780*/  SHFL.IDX PT, R223, R14, R11, 0x1f ;  /* 0x00001f0b0edf7589 */ /* 0x000e6200000e0000 */
[----:B------:R-:W-:Y:S01]  /*3790*/  FFMA.FTZ R111, -R111, R111, 1 ;  /* 0x3f8000006f6f7423 */ /* 0x000fe2000001016f */
[----:B------:R-:W-:Y:S01]  /*37a0*/  FFMA.FTZ R110, -R110, R110, 1 ;  /* 0x3f8000006e6e7423 */ /* 0x000fe2000001016e */
[----:B------:R-:W-:Y:S01]  /*37b0*/  FFMA.FTZ R116, -R116, R116, 1 ;  /* 0x3f80000074747423 */ /* 0x000fe20000010174 */
[--C-:B---3--:R-:W-:Y:S01]  /*37c0*/  FADD.FTZ R141, R40, -R142.reuse ;  /* 0x8000008e288d7221 */ /* 0x108fe20000010000 */
[----:B------:R-:W-:Y:S01]  /*37d0*/  FADD.FTZ R101, R42, -R142 ;  /* 0x8000008e2a657221 */ /* 0x000fe20000010000 */
[----:B------:R3:W-:Y:S01]  /*37e0*/  MUFU.EX2 R40, R32 ;  /* 0x0000002000287308 */ /* 0x0007e20000000800 */
[----:B----4-:R-:W4:Y:S01]  /*37f0*/  SHFL.IDX PT, R221, R14, R134, 0x1f ;  /* 0x00001f860edd7589 */ /* 0x010f2200000e0000 */
[----:B------:R-:W-:Y:S01]  /*3800*/  FADD.FTZ R145, R44, -R146 ;  /* 0x800000922c917221 */ /* 0x000fe20000010000 */
[----:B------:R-:W-:Y:S01]  /*3810*/  FMUL.FTZ R141, R28, R141 ;  /* 0x0000008d1c8d7220 */ /* 0x000fe20000410000 */
[----:B------:R-:W-:Y:S01]  /*3820*/  FMUL.FTZ R101, R22, R101 ;  /* 0x0000006516657220 */ /* 0x000fe20000410000 */
[----:B------:R-:W4:Y:S01]  /*3830*/  SHFL.IDX PT, R44, R144, R137, 0x1f ;  /* 0x00001f89902c7589 */ /* 0x000f2200000e0000 */
[--C-:B------:R-:W-:Y:S01]  /*3840*/  FADD.FTZ R142, R41, -R147.reuse ;  /* 0x80000093298e7221 */ /* 0x100fe20000010000 */
[----:B------:R-:W-:Y:S01]  /*3850*/  FADD.FTZ R143, R43, -R147 ;  /* 0x800000932b8f7221 */ /* 0x000fe20000010000 */
[----:B------:R1:W-:Y:S01]  /*3860*/  MUFU.EX2 R39, R220 ;  /* 0x000000dc00277308 */ /* 0x0003e20000000800 */
[----:B------:R-:W-:Y:S01]  /*3870*/  FMUL.FTZ R141, R102, R141 ;  /* 0x0000008d668d7220 */ /* 0x000fe20000410000 */
[--C-:B------:R-:W-:Y:S01]  /*3880*/  FADD.FTZ R147, R45, -R148.reuse ;  /* 0x800000942d937221 */ /* 0x100fe20000010000 */
[----:B---3--:R-:W-:Y:S01]  /*3890*/  FADD.FTZ R32, R47, -R148 ;  /* 0x800000942f207221 */ /* 0x008fe20000010000 */
[----:B------:R-:W-:Y:S01]  /*38a0*/  FMUL.FTZ R102, R23, R142 ;  /* 0x0000008e17667220 */ /* 0x000fe20000410000 */
[----:B------:R-:W-:Y:S01]  /*38b0*/  FMUL.FTZ R142, R104, R101 ;  /* 0x00000065688e7220 */ /* 0x000fe20000410000 */
[--C-:B------:R-:W-:Y:S01]  /*38c0*/  FADD.FTZ R148, R48, -R149.reuse ;  /* 0x8000009530947221 */ /* 0x100fe20000010000 */
[----:B------:R-:W-:Y:S01]  /*38d0*/  FADD.FTZ R149, R50, -R149 ;  /* 0x8000009532957221 */ /* 0x000fe20000010000 */
[----:B------:R3:W4:Y:S01]  /*38e0*/  MUFU.EX2 R38, R222 ;  /* 0x000000de00267308 */ /* 0x0007220000000800 */
[----:B------:R-:W4:Y:S01]  /*38f0*/  SHFL.IDX PT, R50, R14, R133, 0x1f ;  /* 0x00001f850e327589 */ /* 0x000f2200000e0000 */
[----:B------:R-:W-:Y:S01]  /*3900*/  FSEL R45, R217, -INF , P1 ;  /* 0xff800000d92d7808 */ /* 0x000fe20000800000 */
[--C-:B-1----:R-:W-:Y:S01]  /*3910*/  FFMA.FTZ R230, R230, UR37, -R223.reuse ;  /* 0x00000025e6e67c23 */ /* 0x102fe200080108df */
[----:B------:R-:W-:Y:S01]  /*3920*/  FSEL R41, R227, -INF , P2 ;  /* 0xff800000e3297808 */ /* 0x000fe20001000000 */
[----:B------:R-:W1:Y:S01]  /*3930*/  SHFL.IDX PT, R220, R14, R139, 0x1f ;  /* 0x00001f8b0edc7589 */ /* 0x000e6200000e0000 */
[----:B------:R-:W-:Y:S01]  /*3940*/  FSEL R48, R126, -INF , P1 ;  /* 0xff8000007e307808 */ /* 0x000fe20000800000 */
[----:B------:R-:W-:Y:S01]  /*3950*/  FFMA.FTZ R45, R45, UR37, -R223 ;  /* 0x000000252d2d7c23 */ /* 0x000fe200080108df */
[----:B------:R4:W1:Y:S01]  /*3960*/  MUFU.EX2 R42, R150 ;  /* 0x00000096002a7308 */ /* 0x0008620000000800 */
[----:B---3--:R-:W3:Y:S01]  /*3970*/  SHFL.IDX PT, R222, R144, R140, 0x1f ;  /* 0x00001f8c90de7589 */ /* 0x008ee200000e0000 */
[--C-:B----4-:R-:W-:Y:S01]  /*3980*/  FFMA.FTZ R223, R41, UR37, -R221.reuse ;  /* 0x0000002529df7c23 */ /* 0x110fe200080108dd */
[----:B------:R-:W-:Y:S01]  /*3990*/  FFMA.FTZ R48, R48, UR37, -R221 ;  /* 0x0000002530307c23 */ /* 0x000fe200080108dd */
[----:B------:R-:W-:Y:S01]  /*39a0*/  FADD.FTZ R146, R46, -R146 ;  /* 0x800000922e927221 */ /* 0x000fe20000010000 */
[----:B------:R-:W-:Y:S01]  /*39b0*/  LDS R101, [R17+0x400] ;  /* 0x0004000011657984 */ /* 0x000fe20000000800 */
[--C-:B------:R-:W-:Y:S01]  /*39c0*/  FADD.FTZ R221, R51, -R44.reuse ;  /* 0x8000002c33dd7221 */ /* 0x100fe20000010000 */
[----:B------:R-:W-:Y:S01]  /*39d0*/  FSEL R51, R127, -INF , P1 ;  /* 0xff8000007f337808 */ /* 0x000fe20000800000 */
[----:B------:R4:W3:Y:S01]  /*39e0*/  MUFU.EX2 R43, R219 ;  /* 0x000000db002b7308 */ /* 0x0008e20000000800 */
[----:B------:R-:W3:Y:S01]  /*39f0*/  SHFL.IDX PT, R144, R14, R137, 0x1f ;  /* 0x00001f890e907589 */ /* 0x000ee200000e0000 */
[----:B------:R-:W-:Y:S01]  /*3a00*/  FADD.FTZ R150, R49, -R44 ;  /* 0x8000002c31967221 */ /* 0x000fe20000010000 */
[----:B------:R-:W-:Y:S01]  /*3a10*/  FSEL R49, R236, -INF , P1 ;  /* 0xff800000ec317808 */ /* 0x000fe20000800000 */
[----:B------:R-:W-:Y:S01]  /*3a20*/  FFMA.FTZ R104, -R107, R107, 1 ;  /* 0x3f8000006b687423 */ /* 0x000fe2000001016b */
[----:B------:R-:W-:Y:S01]  /*3a30*/  FMUL.FTZ R145, R18, R145 ;  /* 0x0000009112917220 */ /* 0x000fe20000410000 */
[----:B------:R-:W-:Y:S01]  /*3a40*/  SHFL.IDX PT, R107, R20, R130, 0x1f ;  /* 0x00001f82146b7589 */ /* 0x000fe200000e0000 */
[----:B------:R-:W-:Y:S01]  /*3a50*/  FMUL.FTZ R150, R38, R150 ;  /* 0x0000009626967220 */ /* 0x000fe20000410000 */
[----:B------:R1:W-:Y:S01]  /*3a60*/  MUFU.EX2 R41, R151 ;  /* 0x0000009700297308 */ /* 0x0003e20000000800 */
[----:B----4-:R-:W-:Y:S01]  /*3a70*/  FSEL R219, R226, -INF , P2 ;  /* 0xff800000e2db7808 */ /* 0x010fe20001000000 */
[----:B------:R-:W-:Y:S01]  /*3a80*/  FFMA.FTZ R49, R49, UR37, -R50 ;  /* 0x0000002531317c23 */ /* 0x000fe20008010832 */
[----:B------:R-:W-:Y:S01]  /*3a90*/  FMUL.FTZ R150, R111, R150 ;  /* 0x000000966f967220 */ /* 0x000fe20000410000 */
[----:B------:R-:W-:Y:S01]  /*3aa0*/  FSEL R46, R216, -INF , P2 ;  /* 0xff800000d82e7808 */ /* 0x000fe20001000000 */
[----:B-1----:R-:W-:Y:S01]  /*3ab0*/  FFMA.FTZ R51, R51, UR37, -R220 ;  /* 0x0000002533337c23 */ /* 0x002fe200080108dc */
[----:B------:R-:W-:Y:S01]  /*3ac0*/  FFMA.FTZ R219, R219, UR37, -R50 ;  /* 0x00000025dbdb7c23 */ /* 0x000fe20008010832 */
[----:B------:R-:W-:Y:S01]  /*3ad0*/  FSEL R47, R218, -INF , P1 ;  /* 0xff800000da2f7808 */ /* 0x000fe20000800000 */
[----:B------:R-:W1:Y:S01]  /*3ae0*/  MUFU.EX2 R29, R29 ;  /* 0x0000001d001d7308 */ /* 0x000e620000000800 */
[----:B------:R-:W-:Y:S01]  /*3af0*/  FADD.FTZ R151, R52, -R224 ;  /* 0x800000e034977221 */ /* 0x000fe20000010000 */
[----:B------:R-:W-:Y:S01]  /*3b00*/  FSEL R52, R231, -INF , P2 ;  /* 0xff800000e7347808 */ /* 0x000fe20001000000 */
[----:B------:R-:W-:Y:S01]  /*3b10*/  FMUL.FTZ R148, R36, R148 ;  /* 0x0000009424947220 */ /* 0x000fe20000410000 */
[----:B------:R-:W-:Y:S01]  /*3b20*/  FMUL.FTZ R54, R42, R54 ;  /* 0x000000362a367220 */ /* 0x000fe20000410000 */
[--C-:B------:R-:W-:Y:S01]  /*3b30*/  FFMA.FTZ R46, R46, UR37, -R225.reuse ;  /* 0x000000252e2e7c23 */ /* 0x100fe200080108e1 */
[----:B------:R-:W-:Y:S01]  /*3b40*/  FFMA.FTZ R47, R47, UR37, -R225 ;  /* 0x000000252f2f7c23 */ /* 0x000fe200080108e1 */
[----:B------:R-:W-:Y:S01]  /*3b50*/  FFMA.FTZ R50, R52, UR37, -R220 ;  /* 0x0000002534327c23 */ /* 0x000fe200080108dc */
[--C-:B---3--:R-:W-:Y:S01]  /*3b60*/  FADD.FTZ R220, R53, -R222.reuse ;  /* 0x800000de35dc7221 */ /* 0x108fe20000010000 */
[----:B------:R-:W3:Y:S01]  /*3b70*/  MUFU.EX2 R37, R37 ;  /* 0x0000002500257308 */ /* 0x000ee20000000800 */
[----:B------:R-:W-:Y:S01]  /*3b80*/  FSEL R53, R235, -INF , P1 ;  /* 0xff800000eb357808 */ /* 0x000fe20000800000 */
[----:B------:R-:W-:Y:S01]  /*3b90*/  FADD.FTZ R222, R55, -R222 ;  /* 0x800000de37de7221 */ /* 0x000fe20000010000 */
[----:B------:R-:W-:Y:S01]  /*3ba0*/  FMUL.FTZ R220, R43, R220 ;  /* 0x000000dc2bdc7220 */ /* 0x000fe20000410000 */
[----:B------:R-:W-:Y:S01]  /*3bb0*/  SHFL.IDX PT, R55, R14, R138, 0x1f ;  /* 0x00001f8a0e377589 */ /* 0x000fe200000e0000 */
[----:B------:R-:W-:Y:S01]  /*3bc0*/  FMUL.FTZ R148, R110, R148 ;  /* 0x000000946e947220 */ /* 0x000fe20000410000 */
[----:B------:R-:W-:Y:S01]  /*3bd0*/  FFMA.FTZ R53, R53, UR37, -R144 ;  /* 0x0000002535357c23 */ /* 0x000fe20008010890 */
[----:B------:R-:W-:Y:S01]  /*3be0*/  FFMA.FTZ R114, -R114, R114, 1 ;  /* 0x3f80000072727423 */ /* 0x000fe20000010172 */
[----:B-1----:R-:W-:Y:S01]  /*3bf0*/  FMUL.FTZ R146, R29, R146 ;  /* 0x000000921d927220 */ /* 0x002fe20000410000 */
[----:B------:R-:W-:Y:S01]  /*3c00*/  MUFU.EX2 R17, R48 ;  /* 0x0000003000117308 */ /* 0x000fe20000000800 */
[----:B------:R-:W-:Y:S01]  /*3c10*/  FFMA.FTZ R117, -R117, R117, 1 ;  /* 0x3f80000075757423 */ /* 0x000fe20000010175 */
[----:B------:R-:W-:Y:S01]  /*3c20*/  FMUL.FTZ R151, R40, R151 ;  /* 0x0000009728977220 */ /* 0x000fe20000410000 */
[----:B------:R-:W1:Y:S01]  /*3c30*/  SHFL.IDX PT, R111, R101, R134, 0x1f ;  /* 0x00001f86656f7589 */ /* 0x000e6200000e0000 */
[----:B------:R-:W-:Y:S01]  /*3c40*/  FMUL.FTZ R222, R41, R222 ;  /* 0x000000de29de7220 */ /* 0x000fe20000410000 */
[----:B------:R-:W-:Y:S01]  /*3c50*/  FMUL.FTZ R221, R39, R221 ;  /* 0x000000dd27dd7220 */ /* 0x000fe20000410000 */
[----:B------:R-:W-:Y:S01]  /*3c60*/  FMUL.FTZ R151, R114, R151 ;  /* 0x0000009772977220 */ /* 0x000fe20000410000 */
[----:B------:R-:W-:Y:S01]  /*3c70*/  SHFL.IDX PT, R110, R101, R138, 0x1f ;  /* 0x00001f8a656e7589 */ /* 0x000fe200000e0000 */
[----:B---3--:R-:W-:Y:S01]  /*3c80*/  FMUL.FTZ R224, R37, R149 ;  /* 0x0000009525e07220 */ /* 0x008fe20000410000 */
[----:B------:R3:W-:Y:S01]  /*3c90*/  MUFU.EX2 R48, R219 ;  /* 0x000000db00307308 */ /* 0x0007e20000000800 */
[----:B------:R-:W-:Y:S01]  /*3ca0*/  FMUL.FTZ R114, R117, R222 ;  /* 0x000000de75727220 */ /* 0x000fe20000410000 */
[----:B------:R-:W-:Y:S01]  /*3cb0*/  FFMA.FTZ R113, -R113, R113, 1 ;  /* 0x3f80000071717423 */ /* 0x000fe20000010171 */
[----:B------:R-:W-:Y:S01]  /*3cc0*/  SHFL.IDX PT, R117, R20, R137, 0x1f ;  /* 0x00001f8914757589 */ /* 0x000fe200000e0000 */
[----:B------:R-:W-:Y:S01]  /*3cd0*/  FFMA.FTZ R218, -R218, R218, 1 ;  /* 0x3f800000dada7423 */ /* 0x000fe200000101da */
[----:B------:R-:W-:Y:S01]  /*3ce0*/  FFMA.FTZ R235, -R235, R235, 1 ;  /* 0x3f800000ebeb7423 */ /* 0x000fe200000101eb */
[----:B------:R-:W-:Y:S01]  /*3cf0*/  FMUL.FTZ R113, R113, R221 ;  /* 0x000000dd71717220 */ /* 0x000fe20000410000 */
[----:B------:R-:W-:Y:S01]  /*3d00*/  FFMA.FTZ R112, -R112, R112, 1 ;  /* 0x3f80000070707423 */ /* 0x000fe20000010170 */
[----:B------:R4:W-:Y:S01]  /*3d10*/  MUFU.EX2 R44, R230 ;  /* 0x000000e6002c7308 */ /* 0x0009e20000000800 */
[----:B---3--:R-:W-:Y:S01]  /*3d20*/  FSEL R219, R152, -INF , P2 ;  /* 0xff80000098db7808 */ /* 0x008fe20001000000 */
[----:B------:R-:W3:Y:S01]  /*3d30*/  SHFL.IDX PT, R221, R101, R139, 0x1f ;  /* 0x00001f8b65dd7589 */ /* 0x000ee200000e0000 */
[----:B------:R-:W-:Y:S01]  /*3d40*/  FMUL.FTZ R112, R112, R224 ;  /* 0x000000e070707220 */ /* 0x000fe20000410000 */
[----:B------:R-:W-:Y:S01]  /*3d50*/  FSEL R224, R6, -INF , P2 ;  /* 0xff80000006e07808 */ /* 0x000fe20001000000 */
[----:B------:R-:W-:-:S03]  /*3d60*/  FFMA.FTZ R231, -R231, R231, 1 ;  /* 0x3f800000e7e77423 */ /* 0x000fc600000101e7 */
[----:B------:R-:W-:Y:S01]  /*3d70*/  MUFU.EX2 R49, R49 ;  /* 0x0000003100317308 */ /* 0x000fe20000000800 */
[----:B----4-:R-:W4:Y:S01]  /*3d80*/  SHFL.IDX PT, R230, R20, R134, 0x1f ;  /* 0x00001f8614e67589 */ /* 0x010f2200000e0000 */
[----:B-1----:R-:W-:-:S06]  /*3d90*/  FADD.FTZ R60, R60, -R111 ;  /* 0x8000006f3c3c7221 */ /* 0x002fcc0000010000 */
[----:B------:R-:W-:Y:S08]  /*3da0*/  MUFU.EX2 R45, R45 ;  /* 0x0000002d002d7308 */ /* 0x000ff00000000800 */
[----:B------:R-:W-:Y:S01]  /*3db0*/  MUFU.EX2 R47, R47 ;  /* 0x0000002f002f7308 */ /* 0x000fe20000000800 */
[--C-:B---3--:R-:W-:Y:S01]  /*3dc0*/  FADD.FTZ R64, R64, -R221.reuse ;  /* 0x800000dd40407221 */ /* 0x108fe20000010000 */
[----:B------:R-:W-:Y:S01]  /*3dd0*/  FADD.FTZ R221, R66, -R221 ;  /* 0x800000dd42dd7221 */ /* 0x000fe20000010000 */
[----:B------:R-:W-:-:S05]  /*3de0*/  FSEL R66, R228, -INF , P1 ;  /* 0xff800000e4427808 */ /* 0x000fca0000800000 */
[----:B------:R-:W-:Y:S01]  /*3df0*/  MUFU.EX2 R53, R53 ;  /* 0x0000003500357308 */ /* 0x000fe20000000800 */
[----:B----4-:R-:W-:-:S07]  /*3e00*/  FFMA.FTZ R224, R224, UR37, -R230 ;  /* 0x00000025e0e07c23 */ /* 0x010fce00080108e6 */
[----:B------:R-:W-:Y:S08]  /*3e10*/  MUFU.EX2 R46, R46 ;  /* 0x0000002e002e7308 */ /* 0x000ff00000000800 */
[----:B------:R-:W1:Y:S08]  /*3e20*/  MUFU.EX2 R51, R51 ;  /* 0x0000003300337308 */ /* 0x000e700000000800 */
[----:B------:R-:W3:Y:S01]  /*3e30*/  MUFU.EX2 R50, R50 ;  /* 0x0000003200327308 */ /* 0x000ee20000000800 */
[----:B-1----:R-:W-:Y:S01]  /*3e40*/  FMUL.FTZ R221, R51, R221 ;  /* 0x000000dd33dd7220 */ /* 0x002fe20000410000 */
[----:B---3--:R-:W-:-:S04]  /*3e50*/  FMUL.FTZ R64, R50, R64 ;  /* 0x0000004032407220 */ /* 0x008fc80000410000 */
[----:B------:R-:W-:Y:S01]  /*3e60*/  FMUL.FTZ R64, R231, R64 ;  /* 0x00000040e7407220 */ /* 0x000fe20000410000 */
[----:B--2---:R-:W-:-:S05]  /*3e70*/  FSEL R52, R233, -INF , P2 ;  /* 0xff800000e9347808 */ /* 0x004fca0001000000 */
[----:B------:R-:W-:Y:S01]  /*3e80*/  FFMA.FTZ R52, R52, UR37, -R144 ;  /* 0x0000002534347c23 */ /* 0x000fe20008010890 */
[----:B------:R-:W-:Y:S01]  /*3e90*/  FFMA.FTZ R144, -R105, R105, 1 ;  /* 0x3f80000069907423 */ /* 0x000fe20000010169 */
[----:B------:R-:W-:Y:S01]  /*3ea0*/  FMUL.FTZ R105, R13, R143 ;  /* 0x0000008f0d697220 */ /* 0x000fe20000410000 */
[----:B------:R-:W-:Y:S02]  /*3eb0*/  FMUL.FTZ R143, R103, R102 ;  /* 0x00000066678f7220 */ /* 0x000fe40000410000 */
[----:B------:R1:W2:Y:S01]  /*3ec0*/  SHFL.IDX PT, R102, R14, R140, 0x1f ;  /* 0x00001f8c0e667589 */ /* 0x0002a200000e0000 */
[----:B------:R-:W-:Y:S01]  /*3ed0*/  FMUL.FTZ R144, R144, R105 ;  /* 0x0000006990907220 */ /* 0x000fe20000410000 */
[----:B------:R-:W-:Y:S01]  /*3ee0*/  FMUL.FTZ R105, R30, R147 ;  /* 0x000000931e697220 */ /* 0x000fe20000410000 */
[----:B------:R-:W-:Y:S01]  /*3ef0*/  FMUL.FTZ R147, R106, R145 ;  /* 0x000000916a937220 */ /* 0x000fe20000410000 */
[----:B------:R-:W3:Y:S01]  /*3f00*/  SHFL.IDX PT, R103, R20, R11, 0x1f ;  /* 0x00001f0b14677589 */ /* 0x000ee200000e0000 */
[----:B------:R-:W-:Y:S01]  /*3f10*/  FMUL.FTZ R145, R108, R146 ;  /* 0x000000926c917220 */ /* 0x000fe20000410000 */
[----:B------:R-:W-:Y:S01]  /*3f20*/  FMUL.FTZ R146, R104, R105 ;  /* 0x0000006968927220 */ /* 0x000fe20000410000 */
[----:B------:R-:W-:Y:S01]  /*3f30*/  FSEL R105, R155, -INF , P2 ;  /* 0xff8000009b697808 */ /* 0x000fe20001000000 */
[----:B------:R-:W-:Y:S01]  /*3f40*/  MUFU.EX2 R52, R52 ;  /* 0x0000003400347308 */ /* 0x000fe20000000800 */
[----:B------:R-:W-:-:S02]  /*3f50*/  FSEL R108, R154, -INF , P1 ;  /* 0xff8000009a6c7808 */ /* 0x000fc40000800000 */
[----:B------:R-:W-:Y:S01]  /*3f60*/  FSEL R106, R153, -INF , P2 ;  /* 0xff800000996a7808 */ /* 0x000fe20001000000 */
[--C-:B------:R-:W-:Y:S01]  /*3f70*/  FFMA.FTZ R105, R105, UR37, -R55.reuse ;  /* 0x0000002569697c23 */ /* 0x100fe20008010837 */
[----:B------:R-:W-:Y:S01]  /*3f80*/  FSEL R104, R234, -INF , P1 ;  /* 0xff800000ea687808 */ /* 0x000fe20000800000 */
[----:B------:R-:W-:Y:S01]  /*3f90*/  FFMA.FTZ R55, R108, UR37, -R55 ;  /* 0x000000256c377c23 */ /* 0x000fe20008010837 */
[----:B------:R-:W-:Y:S01]  /*3fa0*/  FSEL R108, R10, -INF , P1 ;  /* 0xff8000000a6c7808 */ /* 0x000fe20000800000 */
[----:B-1----:R1:W4:Y:S01]  /*3fb0*/  MUFU.EX2 R14, R223 ;  /* 0x000000df000e7308 */ /* 0x0023220000000800 */
[--C-:B--2---:R-:W-:Y:S01]  /*3fc0*/  FFMA.FTZ R106, R106, UR37, -R102.reuse ;  /* 0x000000256a6a7c23 */ /* 0x104fe20008010866 */
[----:B-1----:R-:W-:Y:S01]  /*3fd0*/  FMUL.FTZ R223, R31, R32 ;  /* 0x000000201fdf7220 */ /* 0x002fe20000410000 */
[----:B------:R-:W-:Y:S01]  /*3fe0*/  FFMA.FTZ R102, R104, UR37, -R102 ;  /* 0x0000002568667c23 */ /* 0x000fe20008010866 */
[----:B------:R-:W-:Y:S01]  /*3ff0*/  FSEL R104, R8, -INF , P2 ;  /* 0xff80000008687808 */ /* 0x000fe20001000000 */
[--C-:B---3--:R-:W-:Y:S01]  /*4000*/  FFMA.FTZ R219, R219, UR37, -R103.reuse ;  /* 0x00000025dbdb7c23 */ /* 0x108fe20008010867 */
[----:B------:R-:W-:Y:S01]  /*4010*/  FMUL.FTZ R149, R109, R223 ;  /* 0x000000df6d957220 */ /* 0x000fe20000410000 */
[----:B------:R-:W-:Y:S01]  /*4020*/  FFMA.FTZ R103, R108, UR37, -R103 ;  /* 0x000000256c677c23 */ /* 0x000fe20008010867 */
[----:B------:R-:W1:Y:S01]  /*4030*/  SHFL.IDX PT, R109, R101, R11, 0x1f ;  /* 0x00001f0b656d7589 */ /* 0x000e6200000e0000 */
[----:B------:R-:W-:Y:S01]  /*4040*/  FSEL R108, R7, -INF , P1 ;  /* 0xff800000076c7808 */ /* 0x000fe20000800000 */
[--C-:B------:R-:W-:Y:S01]  /*4050*/  FFMA.FTZ R104, R104, UR37, -R107.reuse ;  /* 0x0000002568687c23 */ /* 0x100fe2000801086b */
[----:B------:R-:W-:Y:S01]  /*4060*/  MUFU.EX2 R55, R55 ;  /* 0x0000003700377308 */ /* 0x000fe20000000800 */
[----:B------:R-:W2:Y:S01]  /*4070*/  SHFL.IDX PT, R223, R101, R130, 0x1f ;  /* 0x00001f8265df7589 */ /* 0x000ea200000e0000 */
[----:B----4-:R-:W-:Y:S01]  /*4080*/  FMUL.FTZ R60, R14, R60 ;  /* 0x0000003c0e3c7220 */ /* 0x010fe20000410000 */
[----:B------:R-:W-:Y:S01]  /*4090*/  FFMA.FTZ R32, R108, UR37, -R107 ;  /* 0x000000256c207c23 */ /* 0x000fe2000801086b */
[----:B------:R-:W-:Y:S01]  /*40a0*/  FFMA.FTZ R108, -R115, R115, 1 ;  /* 0x3f800000736c7423 */ /* 0x000fe20000010173 */
[----:B------:R-:W3:Y:S01]  /*40b0*/  SHFL.IDX PT, R107, R101, R133, 0x1f ;  /* 0x00001f85656b7589 */ /* 0x000ee200000e0000 */
[----:B------:R-:W-:-:S02]  /*40c0*/  FMUL.FTZ R115, R116, R54 ;  /* 0x0000003674737220 */ /* 0x000fc40000410000 */
[----:B------:R-:W-:Y:S01]  /*40d0*/  FMUL.FTZ R116, R108, R220 ;  /* 0x000000dc6c747220 */ /* 0x000fe20000410000 */
[----:B------:R2:W4:Y:S01]  /*40e0*/  MUFU.EX2 R54, R105 ;  /* 0x0000006900367308 */ /* 0x0005220000000800 */
[----:B------:R-:W4:Y:S04]  /*40f0*/  SHFL.IDX PT, R108, R20, R133, 0x1f ;  /* 0x00001f85146c7589 */ /* 0x000f2800000e0000 */
[----:B------:R-:W-:Y:S03]  /*4100*/  SHFL.IDX PT, R220, R101, R140, 0x1f ;  /* 0x00001f8c65dc7589 */ /* 0x000fe600000e0000 */
[----:B------:R-:W-:Y:S01]  /*4110*/  MUFU.EX2 R104, R104 ;  /* 0x0000006800687308 */ /* 0x000fe20000000800 */
[--C-:B-1----:R-:W-:Y:S01]  /*4120*/  FADD.FTZ R225, R56, -R109.reuse ;  /* 0x8000006d38e17221 */ /* 0x102fe20000010000 */
[----:B------:R-:W-:Y:S01]  /*4130*/  FADD.FTZ R58, R58, -R109 ;  /* 0x8000006d3a3a7221 */ /* 0x000fe20000010000 */
[----:B------:R-:W-:Y:S01]  /*4140*/  FSEL R56, R4, -INF , P1 ;  /* 0xff80000004387808 */ /* 0x000fe20000800000 */
[----:B------:R1:W4:Y:S01]  /*4150*/  SHFL.IDX PT, R109, R101, R137, 0x1f ;  /* 0x00001f89656d7589 */ /* 0x00032200000e0000 */
[--C-:B--2---:R-:W-:Y:S01]  /*4160*/  FADD.FTZ R105, R57, -R223.reuse ;  /* 0x800000df39697221 */ /* 0x104fe20000010000 */
[----:B------:R-:W-:Y:S01]  /*4170*/  FADD.FTZ R223, R59, -R223 ;  /* 0x800000df3bdf7221 */ /* 0x000fe20000010000 */
[----:B------:R-:W-:Y:S01]  /*4180*/  FADD.FTZ R59, R62, -R111 ;  /* 0x8000006f3e3b7221 */ /* 0x000fe20000010000 */
[--C-:B------:R-:W-:Y:S01]  /*4190*/  FADD.FTZ R62, R68, -R110.reuse ;  /* 0x8000006e443e7221 */ /* 0x100fe20000010000 */
[----:B------:R-:W2:Y:S01]  /*41a0*/  SHFL.IDX PT, R111, R20, R139, 0x1f ;  /* 0x00001f8b146f7589 */ /* 0x000ea200000e0000 */
[--C-:B---3--:R-:W-:Y:S01]  /*41b0*/  FADD.FTZ R222, R61, -R107.reuse ;  /* 0x8000006b3dde7221 */ /* 0x108fe20000010000 */
[----:B------:R-:W-:Y:S01]  /*41c0*/  FADD.FTZ R57, R63, -R107 ;  /* 0x8000006b3f397221 */ /* 0x000fe20000010000 */
[----:B------:R-:W-:Y:S01]  /*41d0*/  FSEL R107, R3, -INF , P2 ;  /* 0xff800000036b7808 */ /* 0x000fe20001000000 */
[----:B------:R-:W-:Y:S01]  /*41e0*/  FADD.FTZ R63, R70, -R110 ;  /* 0x8000006e463f7221 */ /* 0x000fe20000010000 */
[----:B-1----:R1:W3:Y:S01]  /*41f0*/  MUFU.EX2 R101, R106 ;  /* 0x0000006a00657308 */ /* 0x0022e20000000800 */
[----:B------:R-:W-:Y:S01]  /*4200*/  FSEL R61, R0, -INF , P1 ;  /* 0xff800000003d7808 */ /* 0x000fe20000800000 */
[----:B------:R-:W-:Y:S01]  /*4210*/  FMUL.FTZ R225, R44, R225 ;  /* 0x000000e12ce17220 */ /* 0x000fe20000410000 */
[----:B------:R-:W-:Y:S01]  /*4220*/  FSEL R110, R229, -INF , P1 ;  /* 0xff800000e56e7808 */ /* 0x000fe20000800000 */
[--C-:B----4-:R-:W-:Y:S01]  /*4230*/  FFMA.FTZ R107, R107, UR37, -R108.reuse ;  /* 0x000000256b6b7c23 */ /* 0x110fe2000801086c */
[----:B------:R-:W-:Y:S01]  /*4240*/  FSEL R68, R232, -INF , P2 ;  /* 0xff800000e8447808 */ /* 0x000fe20001000000 */
[----:B------:R-:W-:Y:S01]  /*4250*/  FFMA.FTZ R108, R61, UR37, -R108 ;  /* 0x000000253d6c7c23 */ /* 0x000fe2000801086c */
[----:B------:R-:W-:Y:S01]  /*4260*/  FSEL R70, R129, -INF , P2 ;  /* 0xff80000081467808 */ /* 0x000fe20001000000 */
[----:B------:R-:W4:Y:S01]  /*4270*/  SHFL.IDX PT, R61, R20, R138, 0x1f ;  /* 0x00001f8a143d7589 */ /* 0x000f2200000e0000 */
[----:B-1----:R-:W-:Y:S01]  /*4280*/  FFMA.FTZ R106, R56, UR37, -R230 ;  /* 0x00000025386a7c23 */ /* 0x002fe200080108e6 */
[----:B------:R-:W-:Y:S01]  /*4290*/  FMUL.FTZ R57, R49, R57 ;  /* 0x0000003931397220 */ /* 0x000fe20000410000 */
[----:B------:R-:W-:Y:S01]  /*42a0*/  FMUL.FTZ R58, R45, R58 ;  /* 0x0000003a2d3a7220 */ /* 0x000fe20000410000 */
[----:B------:R-:W-:Y:S01]  /*42b0*/  FMUL.FTZ R223, R47, R223 ;  /* 0x000000df2fdf7220 */ /* 0x000fe20000410000 */
[----:B------:R-:W-:Y:S01]  /*42c0*/  FMUL.FTZ R62, R54, R62 ;  /* 0x0000003e363e7220 */ /* 0x000fe20000410000 */
[--C-:B------:R-:W-:Y:S01]  /*42d0*/  FADD.FTZ R56, R65, -R109.reuse ;  /* 0x8000006d41387221 */ /* 0x100fe20000010000 */
[----:B------:R-:W-:Y:S01]  /*42e0*/  FADD.FTZ R109, R67, -R109 ;  /* 0x8000006d436d7221 */ /* 0x000fe20000010000 */
[----:B------:R-:W-:Y:S01]  /*42f0*/  FSEL R67, R237, -INF , P2 ;  /* 0xff800000ed437808 */ /* 0x000fe20001000000 */
[----:B------:R1:W3:Y:S01]  /*4300*/  SHFL.IDX PT, R65, R20, R140, 0x1f ;  /* 0x00001f8c14417589 */ /* 0x0002e200000e0000 */
[----:B------:R-:W-:Y:S01]  /*4310*/  FMUL.FTZ R56, R52, R56 ;  /* 0x0000003834387220 */ /* 0x000fe20000410000 */
[----:B--2---:R-:W-:Y:S01]  /*4320*/  FFMA.FTZ R110, R110, UR37, -R111 ;  /* 0x000000256e6e7c23 */ /* 0x004fe2000801086f */
[----:B------:R-:W-:Y:S01]  /*4330*/  FMUL.FTZ R109, R53, R109 ;  /* 0x0000006d356d7220 */ /* 0x000fe20000410000 */
[----:B------:R-:W-:Y:S01]  /*4340*/  FMUL.FTZ R63, R55, R63 ;  /* 0x0000003f373f7220 */ /* 0x000fe20000410000 */
[----:B------:R-:W-:Y:S01]  /*4350*/  MUFU.EX2 R102, R102 ;  /* 0x0000006600667308 */ /* 0x000fe20000000800 */
[----:B------:R-:W-:Y:S01]  /*4360*/  FMUL.FTZ R105, R46, R105 ;  /* 0x000000692e697220 */ /* 0x000fe20000410000 */
[----:B------:R-:W-:-:S06]  /*4370*/  FMUL.FTZ R222, R48, R222 ;  /* 0x000000de30de7220 */ /* 0x000fcc0000410000 */
[----:B-1----:R1:W2:Y:S08]  /*4380*/  MUFU.EX2 R20, R219 ;  /* 0x000000db00147308 */ /* 0x0022b00000000800 */
[----:B------:R-:W2:Y:S01]  /*4390*/  MUFU.EX2 R106, R106 ;  /* 0x0000006a006a7308 */ /* 0x000ea20000000800 */
[----:B-1----:R-:W-:Y:S01]  /*43a0*/  FFMA.FTZ R219, R67, UR37, -R111 ;  /* 0x0000002543db7c23 */ /* 0x002fe2000801086f */
[--C-:B------:R-:W-:Y:S01]  /*43b0*/  FFMA.FTZ R111, R68, UR37, -R117.reuse ;  /* 0x00000025446f7c23 */ /* 0x100fe20008010875 */
[----:B------:R-:W-:Y:S01]  /*43c0*/  FFMA.FTZ R68, -R118, R118, 1 ;  /* 0x3f80000076447423 */ /* 0x000fe20000010176 */
[----:B------:R-:W-:Y:S01]  /*43d0*/  FFMA.FTZ R117, R66, UR37, -R117 ;  /* 0x0000002542757c23 */ /* 0x000fe20008010875 */
[--C-:B------:R-:W-:Y:S01]  /*43e0*/  FADD.FTZ R66, R69, -R220.reuse ;  /* 0x800000dc45427221 */ /* 0x100fe20000010000 */
[----:B------:R-:W-:Y:S01]  /*43f0*/  FSEL R69, R128, -INF , P2 ;  /* 0xff80000080457808 */ /* 0x000fe20001000000 */
[----:B------:R-:W-:Y:S01]  /*4400*/  FMUL.FTZ R68, R68, R225 ;  /* 0x000000e144447220 */ /* 0x000fe20000410000 */
[----:B------:R-:W-:Y:S01]  /*4410*/  FSEL R67, R131, -INF , P1 ;  /* 0xff80000083437808 */ /* 0x000fe20000800000 */
[----:B------:R1:W2:Y:S01]  /*4420*/  LDS R225, [R16+0x400] ;  /* 0x0004000010e17984 */ /* 0x0002a20000000800 */
[----:B------:R-:W-:Y:S01]  /*4430*/  FADD.FTZ R220, R71, -R220 ;  /* 0x800000dc47dc7221 */ /* 0x000fe20000010000 */
[--C-:B----4-:R-:W-:Y:S01]  /*4440*/  FFMA.FTZ R118, R69, UR37, -R61.reuse ;  /* 0x0000002545767c23 */ /* 0x110fe2000801083d */
[----:B------:R-:W-:Y:S01]  /*4450*/  FFMA.FTZ R71, -R126, R126, 1 ;  /* 0x3f8000007e477423 */ /* 0x000fe2000001017e */
[----:B------:R-:W-:Y:S01]  /*4460*/  FFMA.FTZ R67, R67, UR37, -R61 ;  /* 0x0000002543437c23 */ /* 0x000fe2000801083d */
[----:B------:R-:W-:Y:S01]  /*4470*/  FFMA.FTZ R61, -R216, R216, 1 ;  /* 0x3f800000d83d7423 */ /* 0x000fe200000101d8 */
[----:B---3--:R-:W-:Y:S01]  /*4480*/  FFMA.FTZ R216, R70, UR37, -R65 ;  /* 0x0000002546d87c23 */ /* 0x008fe20008010841 */
[----:B------:R-:W-:Y:S01]  /*4490*/  FSEL R70, R136, -INF , P1 ;  /* 0xff80000088467808 */ /* 0x000fe20000800000 */
[----:B-1----:R1:W-:Y:S01]  /*44a0*/  MUFU.EX2 R16, R32 ;  /* 0x0000002000107308 */ /* 0x0023e20000000800 */
[----:B------:R-:W-:Y:S01]  /*44b0*/  FFMA.FTZ R69, -R217, R217, 1 ;  /* 0x3f800000d9457423 */ /* 0x000fe200000101d9 */
[----:B------:R-:W-:Y:S01]  /*44c0*/  FFMA.FTZ R126, -R155, R155, 1 ;  /* 0x3f8000009b7e7423 */ /* 0x000fe2000001019b */
[----:B------:R-:W-:Y:S01]  /*44d0*/  FMUL.FTZ R61, R61, R105 ;  /* 0x000000693d3d7220 */ /* 0x000fe20000410000 */
[----:B------:R3:W5:Y:S01]  /*44e0*/  LDL.LU R155, [R1+0x4c] ;  /* 0x00004c00019b7983 */ /* 0x0007620000300800 */
[----:B------:R-:W-:Y:S01]  /*44f0*/  FMUL.FTZ R69, R69, R58 ;  /* 0x0000003a45457220 */ /* 0x000fe20000410000 */
[----:B------:R-:W-:-:S02]  /*4500*/  FMUL.FTZ R58, R218, R223 ;  /* 0x000000dfda3a7220 */ /* 0x000fc40000410000 */
[----:B------:R-:W4:Y:S01]  /*4510*/  MUFU.EX2 R108, R108 ;  /* 0x0000006c006c7308 */ /* 0x000f220000000800 */
[----:B-1----:R-:W-:Y:S01]  /*4520*/  FFMA.FTZ R32, R70, UR37, -R65 ;  /* 0x0000002546207c23 */ /* 0x002fe20008010841 */
[----:B------:R-:W-:Y:S01]  /*4530*/  FMUL.FTZ R65, R17, R59 ;  /* 0x0000003b11417220 */ /* 0x000fe20000410000 */
[----:B------:R-:W-:-:S05]  /*4540*/  FFMA.FTZ R70, -R227, R227, 1 ;  /* 0x3f800000e3467423 */ /* 0x000fca00000101e3 */
[----:B------:R-:W-:Y:S01]  /*4550*/  MUFU.EX2 R103, R103 ;  /* 0x0000006700677308 */ /* 0x000fe20000000800 */
[----:B------:R-:W-:Y:S01]  /*4560*/  FMUL.FTZ R71, R71, R65 ;  /* 0x0000004147477220 */ /* 0x000fe20000410000 */
[----:B------:R-:W-:Y:S01]  /*4570*/  FFMA.FTZ R65, -R127, R127, 1 ;  /* 0x3f8000007f417423 */ /* 0x000fe2000001017f */
[----:B------:R-:W-:Y:S01]  /*4580*/  FMUL.FTZ R70, R70, R60 ;  /* 0x0000003c46467220 */ /* 0x000fe20000410000 */
[----:B------:R-:W-:-:S04]  /*4590*/  FFMA.FTZ R60, -R236, R236, 1 ;  /* 0x3f800000ec3c7423 */ /* 0x000fc800000101ec */
[----:B------:R-:W-:Y:S01]  /*45a0*/  MUFU.EX2 R107, R107 ;  /* 0x0000006b006b7308 */ /* 0x000fe20000000800 */
[----:B------:R-:W-:Y:S01]  /*45b0*/  FMUL.FTZ R60, R60, R57 ;  /* 0x000000393c3c7220 */ /* 0x000fe20000410000 */
[----:B------:R-:W-:Y:S01]  /*45c0*/  FFMA.FTZ R57, -R233, R233, 1 ;  /* 0x3f800000e9397423 */ /* 0x000fe200000101e9 */
[----:B--2---:R-:W1:Y:S03]  /*45d0*/  SHFL.IDX PT, R130, R225, R130, 0x1f ;  /* 0x00001f82e1827589 */ /* 0x004e6600000e0000 */
[----:B------:R-:W-:Y:S01]  /*45e0*/  FMUL.FTZ R57, R57, R56 ;  /* 0x0000003839397220 */ /* 0x000fe20000410000 */
[----:B------:R-:W2:Y:S04]  /*45f0*/  SHFL.IDX PT, R137, R225, R137, 0x1f ;  /* 0x00001f89e1897589 */ /* 0x000ea800000e0000 */
[----:B------:R-:W3:Y:S04]  /*4600*/  SHFL.IDX PT, R139, R225, R139, 0x1f ;  /* 0x00001f8be18b7589 */ /* 0x000ee800000e0000 */
[----:B------:R-:W-:Y:S04]  /*4610*/  SHFL.IDX PT, R138, R225, R138, 0x1f ;  /* 0x00001f8ae18a7589 */ /* 0x000fe800000e0000 */
[----:B------:R-:W-:Y:S01]  /*4620*/  SHFL.IDX PT, R140, R225, R140, 0x1f ;  /* 0x00001f8ce18c7589 */ /* 0x000fe200000e0000 */
[----:B------:R-:W-:Y:S01]  /*4630*/  FFMA.FTZ R217, -R154, R154, 1 ;  /* 0x3f8000009ad97423 */ /* 0x000fe2000001019a */
[----:B------:R-:W-:Y:S01]  /*4640*/  FMUL.FTZ R56, R235, R109 ;  /* 0x0000006deb387220 */ /* 0x000fe20000410000 */
[----:B------:R-:W-:Y:S01]  /*4650*/  FFMA.FTZ R218, -R153, R153, 1 ;  /* 0x3f80000099da7423 */ /* 0x000fe20000010199 */
[----:B------:R-:W4:Y:S01]  /*4660*/  SHFL.IDX PT, R127, R225, R11, 0x1f ;  /* 0x00001f0be17f7589 */ /* 0x000f2200000e0000 */
[----:B------:R3:W-:Y:S01]  /*4670*/  MUFU.EX2 R109, R219 ;  /* 0x000000db006d7308 */ /* 0x0007e20000000800 */
[----:B------:R-:W-:-:S02]  /*4680*/  FFMA.FTZ R59, -R226, R226, 1 ;  /* 0x3f800000e23b7423 */ /* 0x000fc400000101e2 */
[----:B------:R-:W4:Y:S01]  /*4690*/  SHFL.IDX PT, R133, R225, R133, 0x1f ;  /* 0x00001f85e1857589 */ /* 0x000f2200000e0000 */
[----:B-1----:R-:W-:-:S03]  /*46a0*/  FADD.FTZ R73, R73, -R130 ;  /* 0x8000008249497221 */ /* 0x002fc60000010000 */
[----:B------:R-:W1:Y:S01]  /*46b0*/  SHFL.IDX PT, R134, R225, R134, 0x1f ;  /* 0x00001f86e1867589 */ /* 0x000e6200000e0000 */
[--C-:B--2---:R-:W-:Y:S01]  /*46c0*/  FADD.FTZ R81, R81, -R137.reuse ;  /* 0x8000008951517221 */ /* 0x104fe20000010000 */
[----:B------:R-:W-:Y:S01]  /*46d0*/  FADD.FTZ R83, R83, -R137 ;  /* 0x8000008953537221 */ /* 0x000fe20000010000 */
[----:B------:R-:W-:Y:S01]  /*46e0*/  MUFU.EX2 R110, R110 ;  /* 0x0000006e006e7308 */ /* 0x000fe20000000800 */
[----:B------:R2:W5:Y:S01]  /*46f0*/  LDL.LU R154, [R1+0x48] ;  /* 0x00004800019a7983 */ /* 0x0005620000300800 */
[----:B---3--:R-:W-:Y:S01]  /*4700*/  FMUL.FTZ R219, R101, R66 ;  /* 0x0000004265db7220 */ /* 0x008fe20000410000 */
[--C-:B------:R-:W-:Y:S01]  /*4710*/  FADD.FTZ R80, R80, -R139.reuse ;  /* 0x8000008b50507221 */ /* 0x100fe20000010000 */
[----:B------:R-:W-:Y:S01]  /*4720*/  FADD.FTZ R82, R82, -R139 ;  /* 0x8000008b52527221 */ /* 0x000fe20000010000 */
[----:B------:R2:W5:Y:S03]  /*4730*/  LDL.LU R153, [R1+0x44] ;  /* 0x0000440001997983 */ /* 0x0005660000300800 */
[----:B------:R-:W-:Y:S08]  /*4740*/  MUFU.EX2 R111, R111 ;  /* 0x0000006f006f7308 */ /* 0x000ff00000000800 */
[----:B------:R-:W-:Y:S01]  /*4750*/  MUFU.EX2 R117, R117 ;  /* 0x0000007500757308 */ /* 0x000fe20000000800 */
[--C-:B----4-:R-:W-:Y:S01]  /*4760*/  FADD.FTZ R72, R72, -R127.reuse ;  /* 0x8000007f48487221 */ /* 0x110fe20000010000 */
[----:B------:R-:W-:Y:S01]  /*4770*/  FADD.FTZ R74, R74, -R127 ;  /* 0x8000007f4a4a7221 */ /* 0x000fe20000010000 */
[----:B------:R-:W-:Y:S01]  /*4780*/  FFMA.FTZ R127, -R152, R152, 1 ;  /* 0x3f800000987f7423 */ /* 0x000fe20000010198 */
[--C-:B------:R-:W-:Y:S01]  /*4790*/  FADD.FTZ R84, R84, -R138.reuse ;  /* 0x8000008a54547221 */ /* 0x100fe20000010000 */
[----:B------:R-:W-:Y:S01]  /*47a0*/  FMUL.FTZ R72, R20, R72 ;  /* 0x0000004814487220 */ /* 0x000fe20000410000 */
[----:B------:R2:W5:Y:S01]  /*47b0*/  LDL.LU R152, [R1+0x40] ;  /* 0x0000400001987983 */ /* 0x0005620000300800 */
[----:B------:R-:W-:Y:S01]  /*47c0*/  FFMA.FTZ R137, -R10, R10, 1 ;  /* 0x3f8000000a897423 */ /* 0x000fe2000001010a */
[----:B------:R-:W-:Y:S01]  /*47d0*/  FMUL.FTZ R66, R126, R62 ;  /* 0x0000003e7e427220 */ /* 0x000fe20000410000 */
[----:B------:R-:W-:Y:S01]  /*47e0*/  FMUL.FTZ R127, R127, R72 ;  /* 0x000000487f7f7220 */ /* 0x000fe20000410000 */
[----:B------:R-:W-:Y:S01]  /*47f0*/  FADD.FTZ R86, R86, -R138 ;  /* 0x8000008a56567221 */ /* 0x000fe20000010000 */
[----:B------:R2:W5:Y:S01]  /*4800*/  LDL.LU R10, [R1+0x3c] ;  /* 0x00003c00010a7983 */ /* 0x0005620000300800 */
[----:B------:R-:W-:Y:S01]  /*4810*/  FFMA.FTZ R139, -R8, R8, 1 ;  /* 0x3f800000088b7423 */ /* 0x000fe20000010108 */
[----:B------:R-:W-:Y:S01]  /*4820*/  FMUL.FTZ R72, R104, R73 ;  /* 0x0000004968487220 */ /* 0x000fe20000410000 */
[----:B------:R-:W-:Y:S01]  /*4830*/  FMUL.FTZ R62, R217, R63 ;  /* 0x0000003fd93e7220 */ /* 0x000fe20000410000 */
[----:B------:R2:W5:Y:S01]  /*4840*/  LDL.LU R8, [R1+0x38] ;  /* 0x0000380001087983 */ /* 0x0005620000300800 */
[----:B------:R-:W-:Y:S01]  /*4850*/  FFMA.FTZ R138, -R7, R7, 1 ;  /* 0x3f800000078a7423 */ /* 0x000fe20000010107 */
[--C-:B------:R-:W-:Y:S01]  /*4860*/  FADD.FTZ R85, R85, -R140.reuse ;  /* 0x8000008c55557221 */ /* 0x100fe20000010000 */
[----:B------:R-:W-:Y:S01]  /*4870*/  FADD.FTZ R87, R87, -R140 ;  /* 0x8000008c57577221 */ /* 0x000fe20000010000 */
[----:B------:R2:W5:Y:S01]  /*4880*/  LDL.LU R7, [R1+0x34] ;  /* 0x0000340001077983 */ /* 0x0005620000300800 */
[----:B------:R-:W-:Y:S01]  /*4890*/  FFMA.FTZ R217, -R6, R6, 1 ;  /* 0x3f80000006d97423 */ /* 0x000fe20000010106 */
[----:B------:R-:W-:Y:S01]  /*48a0*/  FMUL.FTZ R126, R218, R219 ;  /* 0x000000dbda7e7220 */ /* 0x000fe20000410000 */
[----:B------:R-:W-:Y:S01]  /*48b0*/  FFMA.FTZ R140, -R4, R4, 1 ;  /* 0x3f800000048c7423 */ /* 0x000fe20000010104 */
[----:B------:R2:W5:Y:S01]  /*48c0*/  LDL.LU R6, [R1+0x30] ;  /* 0x0000300001067983 */ /* 0x0005620000300800 */
[----:B------:R-:W-:Y:S01]  /*48d0*/  FMUL.FTZ R139, R139, R72 ;  /* 0x000000488b8b7220 */ /* 0x000fe20000410000 */
[----:B------:R-:W-:Y:S01]  /*48e0*/  FFMA.FTZ R218, -R3, R3, 1 ;  /* 0x3f80000003da7423 */ /* 0x000fe20000010103 */
[----:B------:R-:W-:Y:S01]  /*48f0*/  FFMA.FTZ R72, -R0, R0, 1 ;  /* 0x3f80000000487423 */ /* 0x000fe20000010100 */
[----:B------:R2:W5:Y:S01]  /*4900*/  LDL.LU R4, [R1+0x2c] ;  /* 0x00002c0001047983 */ /* 0x0005620000300800 */
[----:B------:R-:W-:Y:S01]  /*4910*/  MUFU.EX2 R105, R224 ;  /* 0x000000e000697308 */ /* 0x000fe20000000800 */
[----:B------:R-:W-:Y:S01]  /*4920*/  FADD.FTZ R75, R75, -R130 ;  /* 0x800000824b4b7221 */ /* 0x000fe20000010000 */
[----:B------:R-:W-:Y:S01]  /*4930*/  FFMA.FTZ R234, -R234, R234, 1 ;  /* 0x3f800000eaea7423 */ /* 0x000fe200000101ea */
[----:B------:R2:W5:Y:S01]  /*4940*/  LDL.LU R3, [R1+0x28] ;  /* 0x0000280001037983 */ /* 0x0005620000300800 */
[----:B------:R-:W-:Y:S01]  /*4950*/  FMUL.FTZ R220, R102, R220 ;  /* 0x000000dc66dc7220 */ /* 0x000fe20000410000 */
[----:B------:R-:W-:Y:S01]  /*4960*/  FMUL.FTZ R59, R59, R222 ;  /* 0x000000de3b3b7220 */ /* 0x000fe20000410000 */
[----:B------:R-:W-:Y:S01]  /*4970*/  FMUL.FTZ R65, R65, R221 ;  /* 0x000000dd41417220 */ /* 0x000fe20000410000 */
[----:B------:R2:W5:Y:S04]  /*4980*/  LDL.LU R0, [R1+0x24] ;  /* 0x0000240001007983 */ /* 0x0005680000300800 */
[----:B------:R-:W3:Y:S01]  /*4990*/  LDL R223, [R1+0xc] ;  /* 0x00000c0001df7983 */ /* 0x000ee20000100800 */
[--C-:B------:R-:W-:Y:S01]  /*49a0*/  FADD.FTZ R77, R77, -R133.reuse ;  /* 0x800000854d4d7221 */ /* 0x100fe20000010000 */
[----:B------:R-:W-:-:S02]  /*49b0*/  FADD.FTZ R79, R79, -R133 ;  /* 0x800000854f4f7221 */ /* 0x000fc40000010000 */
[----:B------:R-:W4:Y:S01]  /*49c0*/  MUFU.EX2 R133, R216 ;  /* 0x000000d800857308 */ /* 0x000f220000000800 */
[--C-:B-1----:R-:W-:Y:S01]  /*49d0*/  FADD.FTZ R76, R76, -R134.reuse ;  /* 0x800000864c4c7221 */ /* 0x102fe20000010000 */
[----:B------:R-:W-:-:S06]  /*49e0*/  FADD.FTZ R78, R78, -R134 ;  /* 0x800000864e4e7221 */ /* 0x000fcc0000010000 */
[----:B------:R-:W1:Y:S08]  /*49f0*/  MUFU.EX2 R118, R118 ;  /* 0x0000007600767308 */ /* 0x000e700000000800 */
[----:B------:R2:W1:Y:S08]  /*4a00*/  MUFU.EX2 R130, R67 ;  /* 0x0000004300827308 */ /* 0x0004700000000800 */
[----:B------:R1:W1:Y:S01]  /*4a10*/  MUFU.EX2 R134, R32 ;  /* 0x0000002000867308 */ /* 0x0002620000000800 */
[----:B------:R-:W-:Y:S01]  /*4a20*/  FMUL.FTZ R73, R106, R78 ;  /* 0x0000004e6a497220 */ /* 0x000fe20000410000 */
[----:B------:R-:W-:Y:S01]  /*4a30*/  FMUL.FTZ R79, R108, R79 ;  /* 0x0000004f6c4f7220 */ /* 0x000fe20000410000 */
[----:B--2---:R-:W-:Y:S01]  /*4a40*/  FFMA.FTZ R67, -R136, R136, 1 ;  /* 0x3f80000088437423 */ /* 0x004fe20000010188 */
[----:B----4-:R-:W-:Y:S01]  /*4a50*/  FMUL.FTZ R136, R133, R85 ;  /* 0x0000005585887220 */ /* 0x010fe20000410000 */
[----:B------:R-:W-:Y:S01]  /*4a60*/  FMUL.FTZ R63, R234, R220 ;  /* 0x000000dcea3f7220 */ /* 0x000fe20000410000 */
[----:B------:R-:W-:Y:S01]  /*4a70*/  F2FP.F16.F32.PACK_AB R85, R88, R33 ;  /* 0x000000215855723e */ /* 0x000fe200000000ff */
[----:B------:R-:W-:Y:S01]  /*4a80*/  FFMA.FTZ R221, -R237, R237, 1 ;  /* 0x3f800000eddd7423 */ /* 0x000fe200000101ed */
[----:B------:R-:W-:Y:S01]  /*4a90*/  FFMA.FTZ R219, -R229, R229, 1 ;  /* 0x3f800000e5db7423 */ /* 0x000fe200000101e5 */
[----:B------:R-:W-:Y:S01]  /*4aa0*/  FFMA.FTZ R222, -R232, R232, 1 ;  /* 0x3f800000e8de7423 */ /* 0x000fe200000101e8 */
[----:B------:R-:W-:Y:S01]  /*4ab0*/  FFMA.FTZ R220, -R228, R228, 1 ;  /* 0x3f800000e4dc7423 */ /* 0x000fe200000101e4 */
[----:B------:R-:W-:Y:S01]  /*4ac0*/  FMUL.FTZ R80, R109, R80 ;  /* 0x000000506d507220 */ /* 0x000fe20000410000 */
[----:B------:R-:W-:Y:S01]  /*4ad0*/  FMUL.FTZ R82, R110, R82 ;  /* 0x000000526e527220 */ /* 0x000fe20000410000 */
[----:B------:R-:W-:Y:S01]  /*4ae0*/  FMUL.FTZ R81, R111, R81 ;  /* 0x000000516f517220 */ /* 0x000fe20000410000 */
[----:B------:R-:W-:Y:S01]  /*4af0*/  FMUL.FTZ R83, R117, R83 ;  /* 0x0000005375537220 */ /* 0x000fe20000410000 */
[----:B-1----:R-:W-:Y:S01]  /*4b00*/  FFMA.FTZ R32, -R131, R131, 1 ;  /* 0x3f80000083207423 */ /* 0x002fe20000010183 */
[----:B------:R-:W-:Y:S01]  /*4b10*/  FMUL.FTZ R74, R103, R74 ;  /* 0x0000004a674a7220 */ /* 0x000fe20000410000 */
[----:B------:R-:W-:Y:S01]  /*4b20*/  FMUL.FTZ R75, R16, R75 ;  /* 0x0000004b104b7220 */ /* 0x000fe20000410000 */
[----:B------:R-:W-:Y:S01]  /*4b30*/  FMUL.FTZ R76, R105, R76 ;  /* 0x0000004c694c7220 */ /* 0x000fe20000410000 */
[----:B------:R-:W-:Y:S01]  /*4b40*/  FMUL.FTZ R77, R107, R77 ;  /* 0x0000004d6b4d7220 */ /* 0x000fe20000410000 */
[----:B------:R-:W-:Y:S01]  /*4b50*/  FMUL.FTZ R140, R140, R73 ;  /* 0x000000498c8c7220 */ /* 0x000fe20000410000 */
[----:B------:R-:W-:Y:S01]  /*4b60*/  FMUL.FTZ R216, R72, R79 ;  /* 0x0000004f48d87220 */ /* 0x000fe20000410000 */
[----:B------:R-:W-:Y:S01]  /*4b70*/  FFMA.FTZ R128, -R128, R128, 1 ;  /* 0x3f80000080807423 */ /* 0x000fe20000010180 */
[----:B------:R-:W-:Y:S01]  /*4b80*/  FFMA.FTZ R129, -R129, R129, 1 ;  /* 0x3f80000081817423 */ /* 0x000fe20000010181 */
        /* <DEDUP_REMOVED lines=49> */
[----:B------:R-:W-:Y:S01]  /*4ea0*/  UMOV UR6, UR4 ;  /* 0x0000000400067c82 */ /* 0x000fe20008000000 */
[----:B------:R-:W-:Y:S01]  /*4eb0*/  UMOV UR7, 0x40000040 ;  /* 0x4000004000077882 */ /* 0x000fe20000000000 */
[----:B------:R-:W-:Y:S02]  /*4ec0*/  F2FP.F16.F32.PACK_AB R124, R21, R124 ;  /* 0x0000007c157c723e */ /* 0x000fe400000000ff */
[----:B------:R-:W-:-:S02]  /*4ed0*/  F2FP.F16.F32.PACK_AB R125, R19, R125 ;  /* 0x0000007d137d723e */ /* 0x000fc400000000ff */
[----:B------:R-:W-:Y:S02]  /*4ee0*/  F2FP.F16.F32.PACK_AB R126, R27, R24 ;  /* 0x000000181b7e723e */ /* 0x000fe400000000ff */
[----:B------:R-:W-:Y:S02]  /*4ef0*/  F2FP.F16.F32.PACK_AB R127, R26, R25 ;  /* 0x000000191a7f723e */ /* 0x000fe400000000ff */
[----:B------:R-:W-:Y:S02]  /*4f00*/  F2FP.F16.F32.PACK_AB R24, R23, R28 ;  /* 0x0000001c1718723e */ /* 0x000fe400000000ff */
[----:B------:R-:W-:Y:S01]  /*4f10*/  F2FP.F16.F32.PACK_AB R25, R13, R22 ;  /* 0x000000160d19723e */ /* 0x000fe200000000ff */
[----:B---3--:R-:W-:-:S04]  /*4f20*/  IMAD R33, R5, 0x4000, R223 ;  /* 0x0000400005217824 */ /* 0x008fc800078e02df */
[----:B------:R-:W-:Y:S01]  /*4f30*/  IMAD R88, R33, 0x2, R2 ;  /* 0x0000000221587824 */ /* 0x000fe200078e0202 */
[----:B------:R-:W-:-:S04]  /*4f40*/  F2FP.F16.F32.PACK_AB R33, R120, R119 ;  /* 0x000000777821723e */ /* 0x000fc800000000ff */
[----:B------:R1:W-:Y:S04]  /*4f50*/  STSM.16.MT88.4 [R88+0x20c00], R84 ;  /* 0x020c005458007844 */ /* 0x0003e80000004200 */
[----:B------:R1:W-:Y:S04]  /*4f60*/  STSM.16.MT88.4 [R88+0x21400], R80 ;  /* 0x0214005058007844 */ /* 0x0003e80000004200 */
[----:B------:R1:W-:Y:S04]  /*4f70*/  STSM.16.MT88.4 [R88+0x21c00], R76 ;  /* 0x021c004c58007844 */ /* 0x0003e80000004200 */
[----:B------:R1:W-:Y:S04]  /*4f80*/  STSM.16.MT88.4 [R88+0x22400], R72 ;  /* 0x0224004858007844 */ /* 0x0003e80000004200 */
[----:B------:R1:W-:Y:S04]  /*4f90*/  STSM.16.MT88.4 [R88+0x22c00], R68 ;  /* 0x022c004458007844 */ /* 0x0003e80000004200 */
[----:B------:R1:W-:Y:S04]  /*4fa0*/  STSM.16.MT88.4 [R88+0x23400], R64 ;  /* 0x0234004058007844 */ /* 0x0003e80000004200 */
[----:B------:R1:W-:Y:S04]  /*4fb0*/  STSM.16.MT88.4 [R88+0x23c00], R60 ;  /* 0x023c003c58007844 */ /* 0x0003e80000004200 */
[----:B------:R1:W-:Y:S01]  /*4fc0*/  STSM.16.MT88.4 [R88+0x24400], R56 ;  /* 0x0244003858007844 */ /* 0x0003e20000004200 */
[----:B------:R-:W-:-:S06]  /*4fd0*/  WARPGROUP.ARRIVE ;  /* 0x00000000000079c5 */ /* 0x000fcc0000000000 */
[----:B------:R-:W-:Y:S01]  /*4fe0*/  HGMMA.64x64x16.F32 R184, R32, gdesc[UR4].tnspB, R184, gsb0 ;  /* 0x40e0000420b87df0 */ /* 0x000fe200080008b8 */
[----:B------:R-:W-:Y:S01]  /*4ff0*/  UIADD3 UR6, UR4, 0x80, URZ ;  /* 0x0000008004067890 */ /* 0x000fe2000fffe03f */
[----:B------:R-:W-:Y:S01]  /*5000*/  UMOV UR7, 0x40000040 ;  /* 0x4000004000077882 */ /* 0x000fe20000000000 */
[----:B------:R-:W-:Y:S02]  /*5010*/  F2FP.F16.F32.PACK_AB R26, R30, R18 ;  /* 0x000000121e1a723e */ /* 0x000fe400000000ff */
[----:B------:R-:W-:Y:S01]  /*5020*/  F2FP.F16.F32.PACK_AB R27, R31, R29 ;  /* 0x0000001d1f1b723e */ /* 0x000fe200000000ff */
[----:B------:R-:W-:Y:S02]  /*5030*/  WARPGROUP.DEPBAR.LE gsb0, 0x0 ;  /* 0x00008000000079c5 */ /* 0x000fe40000010000 */
[----:B------:R-:W-:-:S06]  /*5040*/  WARPGROUP.ARRIVE ;  /* 0x00000000000079c5 */ /* 0x000fcc0000000000 */
[----:B------:R-:W-:Y:S01]  /*5050*/  HGMMA.64x64x16.F32 R184, R124, gdesc[UR4].tnspB, R184, gsb0 ;  /* 0x40e000047cb87df0 */ /* 0x000fe200080008b8 */
[----:B------:R-:W-:Y:S01]  /*5060*/  UIADD3 UR6, UR4, 0x100, URZ ;  /* 0x0000010004067890 */ /* 0x000fe2000fffe03f */
[----:B------:R-:W-:Y:S01]  /*5070*/  UMOV UR7, 0x40000040 ;  /* 0x4000004000077882 */ /* 0x000fe20000000000 */
[----:B------:R-:W-:Y:S02]  /*5080*/  F2FP.F16.F32.PACK_AB R36, R38, R36 ;  /* 0x000000242624723e */ /* 0x000fe400000000ff */
[----:B------:R-:W-:Y:S02]  /*5090*/  F2FP.F16.F32.PACK_AB R37, R39, R37 ;  /* 0x000000252725723e */ /* 0x000fe400000000ff */
[----:B------:R-:W-:Y:S01]  /*50a0*/  F2FP.F16.F32.PACK_AB R38, R43, R40 ;  /* 0x000000282b26723e */ /* 0x000fe200000000ff */
[----:B------:R-:W-:Y:S02]  /*50b0*/  WARPGROUP.DEPBAR.LE gsb0, 0x0 ;  /* 0x00008000000079c5 */ /* 0x000fe40000010000 */
[----:B------:R-:W-:-:S06]  /*50c0*/  WARPGROUP.ARRIVE ;  /* 0x00000000000079c5 */ /* 0x000fcc0000000000 */
[----:B------:R-:W-:Y:S01]  /*50d0*/  HGMMA.64x64x16.F32 R184, R24, gdesc[UR4].tnspB, R184, gsb0 ;  /* 0x40e0000418b87df0 */ /* 0x000fe200080008b8 */
[----:B------:R-:W-:Y:S01]  /*50e0*/  F2FP.F16.F32.PACK_AB R39, R41, R42 ;  /* 0x0000002a2927723e */ /* 0x000fe200000000ff */
[----:B------:R-:W-:Y:S01]  /*50f0*/  UIADD3 UR6, UR4, 0x180, URZ ;  /* 0x0000018004067890 */ /* 0x000fe2000fffe03f */
        /* <DEDUP_REMOVED lines=28> */
[----:B------:R-:W-:Y:S01]  /*52c0*/  F2FP.F16.F32.PACK_AB R116, R111, R109 ;  /* 0x0000006d6f74723e */ /* 0x000fe200000000ff */
[----:B------:R-:W-:Y:S01]  /*52d0*/  UIADD3 UR4, UR4, 0x380, URZ ;  /* 0x0000038004047890 */ /* 0x000fe2000fffe03f */
[----:B------:R-:W-:Y:S01]  /*52e0*/  F2FP.F16.F32.PACK_AB R117, R117, R110 ;  /* 0x0000006e7575723e */ /* 0x000fe200000000ff */
[----:B------:R-:W-:Y:S02]  /*52f0*/  WARPGROUP.DEPBAR.LE gsb0, 0x0 ;  /* 0x00008000000079c5 */ /* 0x000fe40000010000 */
[----:B------:R-:W-:-:S06]  /*5300*/  WARPGROUP.ARRIVE ;  /* 0x00000000000079c5 */ /* 0x000fcc0000000000 */
[----:B------:R-:W-:Y:S01]  /*5310*/  HGMMA.64x64x16.F32 R184, R24, gdesc[UR4].tnspB, R184, gsb0 ;  /* 0x40e0000418b87df0 */ /* 0x000fe200080008b8 */
[----:B------:R-:W-:Y:S02]  /*5320*/  F2FP.F16.F32.PACK_AB R118, R133, R118 ;  /* 0x000000768576723e */ /* 0x000fe400000000ff */
[----:B------:R-:W-:Y:S01]  /*5330*/  F2FP.F16.F32.PACK_AB R119, R134, R130 ;  /* 0x000000828677723e */ /* 0x000fe200000000ff */
[----:B------:R-:W-:Y:S01]  /*5340*/  UMOV UR6, UR4 ;  /* 0x0000000400067c82 */ /* 0x000fe20008000000 */
[----:B------:R-:W-:Y:S01]  /*5350*/  UMOV UR7, 0x40000040 ;  /* 0x4000004000077882 */ /* 0x000fe20000000000 */
[----:B------:R-:W-:Y:S02]  /*5360*/  WARPGROUP.DEPBAR.LE gsb0, 0x0 ;  /* 0x00008000000079c5 */ /* 0x000fe40000010000 */
[----:B------:R-:W-:-:S06]  /*5370*/  WARPGROUP.ARRIVE ;  /* 0x00000000000079c5 */ /* 0x000fcc0000000000 */
[----:B------:R-:W-:Y:S01]  /*5380*/  HGMMA.64x64x16.F32 R184, R116, gdesc[UR4].tnspB, R184, gsb0 ;  /* 0x40e0000474b87df0 */ /* 0x000fe200080008b8 */
[----:B------:R-:W-:-:S05]  /*5390*/  IADD3 R89, R2, 0x20c00, RZ ;  /* 0x00020c0002597810 */ /* 0x000fca0007ffe0ff */
[----:B------:R-:W-:-:S05]  /*53a0*/  IMAD R13, R12, 0x2000, R89 ;  /* 0x000020000c0d7824 */ /* 0x000fca00078e0259 */
[----:B------:R-:W-:-:S04]  /*53b0*/  SHF.R.U32.HI R13, RZ, 0x4, R13 ;  /* 0x00000004ff0d7819 */ /* 0x000fc8000001160d */
[----:B------:R-:W-:Y:S02]  /*53c0*/  LOP3.LUT R13, R13, 0x3fff, RZ, 0xc0, !PT ;  /* 0x00003fff0d0d7812 */ /* 0x000fe400078ec0ff */
[----:B------:R-:W-:Y:S02]  /*53d0*/  R2UR UR5, R2 ;  /* 0x00000000020572ca */ /* 0x000fe400000e0000 */
[----:B------:R-:W-:-:S05]  /*53e0*/  LOP3.LUT R14, R13, 0x10000, RZ, 0xfc, !PT ;  /* 0x000100000d0e7812 */ /* 0x000fca00078efcff */
[----:B------:R-:W-:-:S05]  /*53f0*/  IMAD R14, R5, 0x800, R14 ;  /* 0x00000800050e7824 */ /* 0x000fca00078e020e */
[----:B------:R-:W-:Y:S01]  /*5400*/  R2UR UR8, R14 ;  /* 0x000000000e0872ca */ /* 0x000fe200000e0000 */
[----:B------:R-:W-:Y:S01]  /*5410*/  USHF.R.U32.HI UR5, URZ, 0x4, UR5 ;  /* 0x000000043f057899 */ /* 0x000fe20008011605 */
[----:B------:R-:W-:Y:S02]  /*5420*/  WARPGROUP.DEPBAR.LE gsb0, 0x0 ;  /* 0x00008000000079c5 */ /* 0x000fe40000010000 */
[----:B------:R2:W-:Y:S06]  /*5430*/  MEMBAR.ALL.CTA ;  /* 0x0000000000007992 */ /* 0x0005ec0000008000 */
[----:B--2---:R-:W2:Y:S01]  /*5440*/  FENCE.VIEW.ASYNC.S ;  /* 0x00000000000073c6 */ /* 0x004ea20000000000 */
[----:B------:R-:W-:Y:S01]  /*5450*/  ULOP3.LUT UR9, UR5, 0x3fff, URZ, 0xc0, !UPT ;  /* 0x00003fff05097892 */ /* 0x000fe2000f8ec03f */
[----:B--2---:R-:W-:Y:S06]  /*5460*/  BAR.SYNC.DEFER_BLOCKING 0x9, 0x100 ;  /* 0x0244000000007b1d */ /* 0x004fec0000010000 */
        /* <DEDUP_REMOVED lines=56> */
[----:B-1----:R-:W-:Y:S05]  /*57f0*/  @!P0 BRA `(.L_x_495) ;  /* 0x0000000000048947 */ /* 0x002fea0003800000 */
[----:B------:R-:W-:Y:S01]  /*5800*/  BPT.TRAP 0x1 ;  /* 0x000000040000795c */ /* 0x000fe20000300000 */
.L_x_495:
        /* <DEDUP_REMOVED lines=68> */
.L_x_496:
[----:B-1----:R-:W2:Y:S01]  /*5c50*/  LDL R0, [R1+0x8] ;  /* 0x0000080001007983 */ /* 0x002ea20000100800 */
[----:B------:R-:W-:Y:S01]  /*5c60*/  VIADD R7, R7, 0x1 ;  /* 0x0000000107077836 */ /* 0x000fe20000000000 */
[----:B------:R-:W-:Y:S01]  /*5c70*/  IADD3 R5, R5, 0x1, RZ ;  /* 0x0000000105057810 */ /* 0x000fe20007ffe0ff */
[----:B------:R-:W-:-:S03]  /*5c80*/  VIADD R3, R3, 0x30c20 ;  /* 0x00030c2003037836 */ /* 0x000fc60000000000 */
[C---:B------:R-:W-:Y:S02]  /*5c90*/  ISETP.NE.AND P0, PT, R5.reuse, 0x2, PT ;  /* 0x000000020500780c */ /* 0x040fe40003f05270 */
[----:B------:R-:W-:Y:S02]  /*5ca0*/  PRMT R3, RZ, 0x654, R3 ;  /* 0x00000654ff037816 */ /* 0x000fe40000000003 */
[----:B------:R-:W-:Y:S02]  /*5cb0*/  SEL R5, R5, RZ, P0 ;  /* 0x000000ff05057207 */ /* 0x000fe40000000000 */
[----:B------:R1:W-:Y:S02]  /*5cc0*/  SYNCS.ARRIVE.TRANS64.RED.A1T0 RZ, [R3+URZ], RZ ;  /* 0x000000ff03ff79a7 */ /* 0x0003e4000810043f */
[----:B-1----:R-:W-:-:S04]  /*5cd0*/  SEL R3, RZ, 0x1, P0 ;  /* 0x00000001ff037807 */ /* 0x002fc80000000000 */
[----:B------:R-:W-:Y:S02]  /*5ce0*/  LOP3.LUT R6, R6, R3, RZ, 0x3c, !PT ;  /* 0x0000000306067212 */ /* 0x000fe400078e3cff */
[----:B--2---:R-:W-:-:S13]  /*5cf0*/  ISETP.GE.AND P1, PT, R7, R0, PT ;  /* 0x000000000700720c */ /* 0x004fda0003f26270 */
[----:B------:R-:W-:Y:S05]  /*5d00*/  @!P1 BRA `(.L_x_497) ;  /* 0xffffffbc00509947 */ /* 0x000fea000383ffff */
[----:B------:R-:W-:Y:S01]  /*5d10*/  ULDC UR4, c[0x0][0x740] ;  /* 0x0001d00000047ab9 */ /* 0x000fe20000000800 */
[----:B------:R-:W-:Y:S01]  /*5d20*/  PLOP3.LUT P0, PT, PT, PT, PT, 0x8, 0x0 ;  /* 0x000000000000781c */ /* 0x000fe20003f0e170 */
        /* <DEDUP_REMOVED lines=31> */
[----:B------:R-:W-:-:S07]  /*5f20*/  FMUL.FTZ R183, R183, UR4 ;  /* 0x00000004b7b77c20 */ /* 0x000fce0008410000 */
.L_x_479:
[----:B------:R-:W-:Y:S05]  /*5f30*/  @P0 BRA `(.L_x_498) ;  /* 0x0000001000900947 */ /* 0x000fea0003800000 */
[----:B------:R-:W2:Y:S01]  /*5f40*/  LDL R25, [R1+0x20] ;  /* 0x0000200001197983 */ /* 0x000ea20000100800 */
[----:B------:R-:W3:Y:S01]  /*5f50*/  S2UR UR5, SR_CgaCtaId ;  /* 0x00000000000579c3 */ /* 0x000ee20000008800 */
[----:B------:R-:W-:Y:S01]  /*5f60*/  UMOV UR4, 0x400 ;  /* 0x0000040000047882 */ /* 0x000fe20000000000 */
[----:B------:R-:W-:Y:S01]  /*5f70*/  F2FP.F16.F32.PACK_AB R184, R185, R184 ;  /* 0x000000b8b9b8723e */ /* 0x000fe200000000ff */
[----:B------:R-:W4:Y:S01]  /*5f80*/  S2R R0, SR_TID.X ;  /* 0x0000000000007919 */ /* 0x000f220000002100 */
[----:B------:R-:W-:Y:S02]  /*5f90*/  F2FP.F16.F32.PACK_AB R185, R187, R186 ;  /* 0x000000babbb9723e */ /* 0x000fe400000000ff */
[----:B------:R-:W-:Y:S02]  /*5fa0*/  F2FP.F16.F32.PACK_AB R192, R193, R192 ;  /* 0x000000c0c1c0723e */ /* 0x000fe400000000ff */
[----:B------:R-:W1:Y:S01]  /*5fb0*/  LDC.64 R8, c[0x0][0x870] ;  /* 0x00021c00ff087b82 */ /* 0x000e620000000a00 */
        /* <DEDUP_REMOVED lines=8> */
[----:B---3--:R-:W-:Y:S01]  /*6040*/  ULEA UR4, UR5, UR4, 0x18 ;  /* 0x0000000405047291 */ /* 0x008fe2000f8ec03f */
[----:B------:R-:W-:Y:S02]  /*6050*/  F2FP.F16.F32.PACK_AB R194, R197, R196 ;  /* 0x000000c4c5c2723e */ /* 0x000fe400000000ff */
[----:B------:R-:W-:Y:S01]  /*6060*/  F2FP.F16.F32.PACK_AB R176, R177, R176 ;  /* 0x000000b0b1b0723e */ /* 0x000fe200000000ff */
[----:B------:R-:W-:Y:S01]  /*6070*/  BAR.SYNC.DEFER_BLOCKING 0x1, 0x100 ;  /* 0x0044000000007b1d */ /* 0x000fe20000010000 */
[----:B------:R-:W-:Y:S02]  /*6080*/  F2FP.F16.F32.PACK_AB R195, R199, R198 ;  /* 0x000000c6c7c3723e */ /* 0x000fe400000000ff */
[----:B------:R-:W-:Y:S02]  /*6090*/  F2FP.F16.F32.PACK_AB R201, R203, R202 ;  /* 0x000000cacbc9723e */ /* 0x000fe400000000ff */
[----:B------:R-:W-:-:S03]  /*60a0*/  F2FP.F16.F32.PACK_AB R202, R205, R204 ;  /* 0x000000cccdca723e */ /* 0x000fc600000000ff */
[----:B------:R-:W3:Y:S01]  /*60b0*/  LDC.64 R22, c[0x0][0x850] ;  /* 0x00021400ff167b82 */ /* 0x000ee20000000a00 */
[----:B----4-:R-:W-:Y:S01]  /*60c0*/  VIADD R11, R0, 0xffffff80 ;  /* 0xffffff80000b7836 */ /* 0x010fe20000000000 */
[----:B------:R-:W-:Y:S02]  /*60d0*/  F2FP.F16.F32.PACK_AB R203, R207, R206 ;  /* 0x000000cecfcb723e */ /* 0x000fe400000000ff */
[----:B------:R-:W-:Y:S02]  /*60e0*/  F2FP.F16.F32.PACK_AB R209, R211, R210 ;  /* 0x000000d2d3d1723e */ /* 0x000fe400000000ff */
[----:B------:R-:W-:Y:S02]  /*60f0*/  SHF.R.S32.HI R10, RZ, 0x1f, R11 ;  /* 0x0000001fff0a7819 */ /* 0x000fe4000001140b */
[----:B------:R-:W-:Y:S02]  /*6100*/  F2FP.F16.F32.PACK_AB R210, R213, R212 ;  /* 0x000000d4d5d2723e */ /* 0x000fe400000000ff */
[----:B------:R-:W-:-:S02]  /*6110*/  LEA.HI R7, R10, R11, RZ, 0x4 ;  /* 0x0000000b0a077211 */ /* 0x000fc400078f20ff */
[----:B------:R-:W-:Y:S02]  /*6120*/  LEA.HI R4, R10, R11, RZ, 0x5 ;  /* 0x0000000b0a047211 */ /* 0x000fe400078f28ff */
[----:B------:R-:W-:Y:S02]  /*6130*/  LOP3.LUT R0, R7, 0xfffffff0, RZ, 0xc0, !PT ;  /* 0xfffffff007007812 */ /* 0x000fe400078ec0ff */
[----:B------:R-:W-:Y:S02]  /*6140*/  SHF.R.U32.HI R7, RZ, 0x1, R7 ;  /* 0x00000001ff077819 */ /* 0x000fe40000011607 */
[----:B------:R-:W-:Y:S01]  /*6150*/  F2FP.F16.F32.PACK_AB R211, R215, R214 ;  /* 0x000000d6d7d3723e */ /* 0x000fe200000000ff */
[----:B------:R-:W-:Y:S01]  /*6160*/  IMAD.IADD R0, R11, 0x1, -R0 ;  /* 0x000000010b007824 */ /* 0x000fe200078e0a00 */
[----:B------:R-:W-:Y:S02]  /*6170*/  F2FP.F16.F32.PACK_AB R153, R155, R154 ;  /* 0x0000009a9b99723e */ /* 0x000fe400000000ff */
[----:B------:R-:W-:-:S02]  /*6180*/  F2FP.F16.F32.PACK_AB R154, R157, R156 ;  /* 0x0000009c9d9a723e */ /* 0x000fc400000000ff */
[----:B-1----:R-:W-:Y:S02]  /*6190*/  SHF.R.S32.HI R3, RZ, 0x1f, R0 ;  /* 0x0000001fff037819 */ /* 0x002fe40000011400 */
[----:B------:R-:W-:Y:S02]  /*61a0*/  F2FP.F16.F32.PACK_AB R155, R159, R158 ;  /* 0x0000009e9f9b723e */ /* 0x000fe400000000ff */
[----:B------:R-:W-:Y:S02]  /*61b0*/  LEA.HI R3, R3, R0, RZ, 0x3 ;  /* 0x0000000003037211 */ /* 0x000fe400078f18ff */
[----:B------:R-:W-:Y:S02]  /*61c0*/  F2FP.F16.F32.PACK_AB R161, R163, R162 ;  /* 0x000000a2a3a1723e */ /* 0x000fe400000000ff */
[C---:B------:R-:W-:Y:S01]  /*61d0*/  LOP3.LUT R5, R3.reuse, 0xfffffff8, RZ, 0xc0, !PT ;  /* 0xfffffff803057812 */ /* 0x040fe200078ec0ff */
[----:B------:R-:W-:Y:S01]  /*61e0*/  IMAD.SHL.U32 R3, R3, 0x40, RZ ;  /* 0x0000004003037824 */ /* 0x000fe200078e00ff */
[----:B------:R-:W-:-:S02]  /*61f0*/  F2FP.F16.F32.PACK_AB R162, R165, R164 ;  /* 0x000000a4a5a2723e */ /* 0x000fc400000000ff */
[----:B------:R-:W-:Y:S02]  /*6200*/  IADD3 R5, R0, -R5, RZ ;  /* 0x8000000500057210 */ /* 0x000fe40007ffe0ff */
[----:B------:R-:W-:Y:S02]  /*6210*/  LOP3.LUT R3, R3, 0x7ffffe00, RZ, 0xc0, !PT ;  /* 0x7ffffe0003037812 */ /* 0x000fe400078ec0ff */
[C---:B------:R-:W-:Y:S01]  /*6220*/  R2P PR, R5.reuse, 0x6 ;  /* 0x0000000605007804 */ /* 0x040fe20000000000 */
[----:B------:R-:W-:Y:S01]  /*6230*/  IMAD.SHL.U32 R0, R5, 0x40, RZ ;  /* 0x0000004005007824 */ /* 0x000fe200078e00ff */
[----:B------:R-:W-:Y:S01]  /*6240*/  ISETP.NE.U32.AND P4, PT, R8, RZ, PT ;  /* 0x000000ff0800720c */ /* 0x000fe20003f85070 */
[----:B------:R-:W-:Y:S01]  /*6250*/  IMAD.MOV.U32 R5, RZ, RZ, 0x20 ;  /* 0x00000020ff057424 */ /* 0x000fe200078e00ff */
[----:B------:R-:W-:Y:S02]  /*6260*/  F2FP.F16.F32.PACK_AB R163, R167, R166 ;  /* 0x000000a6a7a3723e */ /* 0x000fe400000000ff */
[----:B------:R-:W-:-:S02]  /*6270*/  LOP3.LUT R0, R0, 0x1c0, RZ, 0xc0, !PT ;  /* 0x000001c000007812 */ /* 0x000fc400078ec0ff */
[----:B------:R-:W-:Y:S02]  /*6280*/  SEL R5, R5, 0xffffffe0, !P1 ;  /* 0xffffffe005057807 */ /* 0x000fe40004800000 */
[----:B------:R-:W-:Y:S02]  /*6290*/  LOP3.LUT R7, R0, 0x8, R7, 0xf8, !PT ;  /* 0x0000000800077812 */ /* 0x000fe400078ef807 */
[----:B------:R-:W-:Y:S01]  /*62a0*/  SHF.R.U32.HI R2, RZ, 0x3, R0 ;  /* 0x00000003ff027819 */ /* 0x000fe20000011600 */
[----:B------:R-:W-:Y:S01]  /*62b0*/  IMAD.SHL.U32 R0, R4, 0x20, RZ ;  /* 0x0000002004007824 */ /* 0x000fe200078e00ff */
[----:B------:R-:W-:Y:S02]  /*62c0*/  F2FP.F16.F32.PACK_AB R169, R171, R170 ;  /* 0x000000aaaba9723e */ /* 0x000fe400000000ff */
[----:B------:R-:W-:Y:S02]  /*62d0*/  LOP3.LUT R2, R7, R2, RZ, 0x3c, !PT ;  /* 0x0000000207027212 */ /* 0x000fe400078e3cff */
[----:B------:R-:W-:-:S02]  /*62e0*/  LOP3.LUT R0, R0, 0x7ffffc00, RZ, 0xc0, !PT ;  /* 0x7ffffc0000007812 */ /* 0x000fc400078ec0ff */
[----:B------:R-:W-:Y:S02]  /*62f0*/  F2FP.F16.F32.PACK_AB R170, R173, R172 ;  /* 0x000000acadaa723e */ /* 0x000fe400000000ff */
[----:B------:R-:W-:Y:S02]  /*6300*/  IADD3 R0, R2, R3, R0 ;  /* 0x0000000302007210 */ /* 0x000fe40007ffe000 */
[----:B------:R-:W-:Y:S02]  /*6310*/  MOV R3, 0x40 ;  /* 0x0000004000037802 */ /* 0x000fe40000000f00 */
[----:B------:R-:W-:Y:S02]  /*6320*/  LEA R0, R0, UR4, 0x1 ;  /* 0x0000000400007c11 */ /* 0x000fe4000f8e08ff */
[----:B------:R-:W-:Y:S02]  /*6330*/  SEL R3, R3, 0xffffffc0, !P2 ;  /* 0xffffffc003037807 */ /* 0x000fe40005000000 */
[--C-:B------:R-:W-:Y:S01]  /*6340*/  IADD3 R6, R5, 0x4000, R0.reuse ;  /* 0x0000400005067810 */ /* 0x100fe20007ffe000 */
[----:B------:R-:W-:Y:S01]  /*6350*/  STSM.16.M88.4 [R0+0x4000], R184 ;  /* 0x004000b800007844 */ /* 0x000fe20000000200 */
[----:B------:R-:W-:-:S02]  /*6360*/  IADD3 R8, R3, 0x4000, R0 ;  /* 0x0000400003087810 */ /* 0x000fc40007ffe000 */
[----:B------:R-:W-:Y:S01]  /*6370*/  F2FP.F16.F32.PACK_AB R171, R175, R174 ;  /* 0x000000aeafab723e */ /* 0x000fe200000000ff */
[----:B------:R-:W-:Y:S01]  /*6380*/  STSM.16.M88.4 [R6], R192 ;  /* 0x000000c006007844 */ /* 0x000fe20000000200 */
[----:B------:R-:W-:Y:S01]  /*6390*/  F2FP.F16.F32.PACK_AB R177, R179, R178 ;  /* 0x000000b2b3b1723e */ /* 0x000fe200000000ff */
[----:B------:R-:W-:Y:S01]  /*63a0*/  IMAD.IADD R7, R5, 0x1, R8 ;  /* 0x0000000105077824 */ /* 0x000fe200078e0208 */
[----:B------:R-:W-:Y:S01]  /*63b0*/  F2FP.F16.F32.PACK_AB R178, R181, R180 ;  /* 0x000000b4b5b2723e */ /* 0x000fe200000000ff */
[----:B------:R-:W-:Y:S01]  /*63c0*/  STSM.16.M88.4 [R8], R200 ;  /* 0x000000c808007844 */ /* 0x000fe20000000200 */
[----:B------:R-:W-:Y:S01]  /*63d0*/  F2FP.F16.F32.PACK_AB R179, R183, R182 ;  /* 0x000000b6b7b3723e */ /* 0x000fe200000000ff */
[----:B------:R-:W2:Y:S01]  /*63e0*/  LDC.64 R2, c[0x0][0x870] ;  /* 0x00021c00ff027b82 */ /* 0x000ea20000000a00 */
[----:B------:R-:W-:Y:S01]  /*63f0*/  ISETP.NE.AND.EX P4, PT, R9, RZ, PT, P4 ;  /* 0x000000ff0900720c */ /* 0x000fe20003f85340 */
[----:B------:R-:W-:Y:S04]  /*6400*/  STSM.16.M88.4 [R7], R208 ;  /* 0x000000d007007844 */ /* 0x000fe80000000200 */
[----:B------:R1:W-:Y:S04]  /*6410*/  STSM.16.M88.4 [R0], R152 ;  /* 0x0000009800007844 */ /* 0x0003e80000000200 */
[----:B------:R4:W-:Y:S04]  /*6420*/  STSM.16.M88.4 [R6+-0x4000], R160 ;  /* 0xffc000a006007844 */ /* 0x0009e80000000200 */
[----:B------:R-:W-:Y:S04]  /*6430*/  STSM.16.M88.4 [R8+-0x4000], R168 ;  /* 0xffc000a808007844 */ /* 0x000fe80000000200 */
[----:B------:R3:W-:Y:S01]  /*6440*/  STSM.16.M88.4 [R7+-0x4000], R176 ;  /* 0xffc000b007007844 */ /* 0x0007e20000000200 */
[----:B--2---:R-:W-:Y:S01]  /*6450*/  IMAD.WIDE R4, R25, 0x4, R2 ;  /* 0x0000000419047825 */ /* 0x004fe200078e0202 */
[----:B------:R-:W-:Y:S08]  /*6460*/  BAR.SYNC.DEFER_BLOCKING 0x1, 0x100 ;  /* 0x0044000000007b1d */ /* 0x000ff00000010000 */
[----:B------:R-:W2:Y:S01]  /*6470*/  LDC.64 R2, c[0x0][0x878] ;  /* 0x00021e00ff027b82 */ /* 0x000ea20000000a00 */
[----:B------:R-:W3:Y:S01]  /*6480*/  @P4 LDG.E R9, desc[UR38][R4.64] ;  /* 0x0000002604094981 */ /* 0x000ee2000c1e1900 */
[----:B------:R-:W-:Y:S01]  /*6490*/  ULDC UR5, c[0x0][0x808] ;  /* 0x0002020000057ab9 */ /* 0x000fe20000000800 */
[----:B------:R-:W-:Y:S01]  /*64a0*/  LEA.HI R19, R10, R11, RZ, 0x3 ;  /* 0x0000000b0a137211 */ /* 0x000fe200078f18ff */
[----:B-1----:R-:W-:Y:S01]  /*64b0*/  IMAD.U32 R0, RZ, RZ, UR5 ;  /* 0x00000005ff007e24 */ /* 0x002fe2000f8e00ff */
[----:B--2---:R-:W-:-:S04]  /*64c0*/  ISETP.NE.U32.AND P0, PT, R2, RZ, PT ;  /* 0x000000ff0200720c */ /* 0x004fc80003f05070 */
[----:B------:R-:W-:-:S13]  /*64d0*/  ISETP.NE.AND.EX P0, PT, R3, RZ, PT, P0 ;  /* 0x000000ff0300720c */ /* 0x000fda0003f05300 */
[----:B------:R-:W1:Y:S01]  /*64e0*/  @P0 LDC.64 R2, c[0x0][0x878] ;  /* 0x00021e00ff020b82 */ /* 0x000e620000000a00 */
[----:B----4-:R-:W-:Y:S02]  /*64f0*/  LOP3.LUT R6, R19, 0x1ffffff8, RZ, 0xc0, !PT ;  /* 0x1ffffff813067812 */ /* 0x010fe400078ec0ff */
[----:B------:R-:W-:-:S05]  /*6500*/  SHF.R.S32.HI R19, RZ, 0x3, R19 ;  /* 0x00000003ff137819 */ /* 0x000fca0000011413 */
[----:B------:R-:W2:Y:S01]  /*6510*/  S2UR UR5, SR_CTAID.Y ;  /* 0x00000000000579c3 */ /* 0x000ea20000002600 */
[----:B------:R-:W4:Y:S01]  /*6520*/  S2R R27, SR_CTAID.X ;  /* 0x00000000001b7919 */ /* 0x000f220000002500 */
[----:B------:R-:W-:Y:S01]  /*6530*/  IADD3 R6, R11, -R6, RZ ;  /* 0x800000060b067210 */ /* 0x000fe20007ffe0ff */
[----:B---3--:R-:W-:-:S04]  /*6540*/  IMAD.SHL.U32 R7, R19, 0x40, RZ ;  /* 0x0000004013077824 */ /* 0x008fc800078e00ff */
[----:B------:R-:W-:Y:S01]  /*6550*/  IMAD.SHL.U32 R20, R6, 0x8, RZ ;  /* 0x0000000806147824 */ /* 0x000fe200078e00ff */
[----:B------:R-:W-:Y:S01]  /*6560*/  LOP3.LUT R7, R7, 0x1c0, RZ, 0xc0, !PT ;  /* 0x000001c007077812 */ /* 0x000fe200078ec0ff */
[----:B-1----:R-:W-:-:S05]  /*6570*/  @P0 IMAD.WIDE R2, R25, 0x4, R2 ;  /* 0x0000000419020825 */ /* 0x002fca00078e0202 */
[----:B------:R1:W5:Y:S01]  /*6580*/  @P0 LDG.E R0, desc[UR38][R2.64] ;  /* 0x0000002602000981 */ /* 0x000362000c1e1900 */
[----:B--2---:R-:W-:Y:S01]  /*6590*/  USHF.R.S32.HI UR6, URZ, 0x1f, UR5 ;  /* 0x0000001f3f067899 */ /* 0x004fe20008011405 */
[----:B-1----:R-:W-:Y:S02]  /*65a0*/  LEA.HI R3, R10, R11, RZ, 0x6 ;  /* 0x0000000b0a037211 */ /* 0x002fe400078f30ff */
[----:B------:R-:W-:Y:S02]  /*65b0*/  LOP3.LUT R2, R7, 0x38, R20, 0xf8, !PT ;  /* 0x0000003807027812 */ /* 0x000fe400078ef814 */
[----:B------:R-:W-:Y:S01]  /*65c0*/  SHF.R.U32.HI R7, RZ, 0x3, R7 ;  /* 0x00000003ff077819 */ /* 0x000fe20000011607 */
[----:B------:R-:W-:-:S03]  /*65d0*/  IMAD.SHL.U32 R3, R3, 0x8, RZ ;  /* 0x0000000803037824 */ /* 0x000fc600078e00ff */
[----:B------:R-:W-:-:S04]  /*65e0*/  LOP3.LUT R2, R2, R7, RZ, 0x3c, !PT ;  /* 0x0000000702027212 */ /* 0x000fc800078e3cff */
[----:B------:R-:W-:Y:S02]  /*65f0*/  LOP3.LUT R6, R2, 0x7ffffe00, R3, 0xf8, !PT ;  /* 0x7ffffe0002067812 */ /* 0x000fe400078ef803 */
[----:B------:R-:W-:Y:S02]  /*6600*/  CS2R R2, SRZ ;  /* 0x0000000000027805 */ /* 0x000fe4000001ff00 */
[----:B------:R-:W-:Y:S01]  /*6610*/  @P4 SHF.R.S32.HI R8, RZ, 0x1f, R9 ;  /* 0x0000001fff084819 */ /* 0x000fe20000011409 */
[----:B----4-:R-:W-:Y:S06]  /*6620*/  @P0 BRA `(.L_x_499) ;  /* 0x0000000000100947 */ /* 0x010fec0003800000 */
[----:B------:R-:W-:Y:S05]  /*6630*/  @!P4 BRA `(.L_x_499) ;  /* 0x00000000000cc947 */ /* 0x000fea0003800000 */
[----:B------:R-:W2:Y:S04]  /*6640*/  LDG.E R7, desc[UR38][R4.64] ;  /* 0x0000002604077981 */ /* 0x000ea8000c1e1900 */
[----:B-----5:R-:W2:Y:S02]  /*6650*/  LDG.E R0, desc[UR38][R4.64+0x4] ;  /* 0x0000042604007981 */ /* 0x020ea4000c1e1900 */
[----:B--2---:R-:W-:-:S07]  /*6660*/  IADD3 R0, -R7, R0, RZ ;  /* 0x0000000007007210 */ /* 0x004fce0007ffe1ff */
.L_x_499:
[----:B------:R-:W-:Y:S01]  /*6670*/  LEA R30, R6, UR4, 0x1 ;  /* 0x00000004061e7c11 */ /* 0x000fe2000f8e08ff */
[----:B------:R-:W-:Y:S01]  /*6680*/  @P4 IMAD.MOV.U32 R2, RZ, RZ, R9 ;  /* 0x000000ffff024224 */ /* 0x000fe200078e0009 */
[----:B------:R-:W1:Y:S01]  /*6690*/  LDC.64 R34, c[0x0][0x820] ;  /* 0x00020800ff227b82 */ /* 0x000e620000000a00 */
[----:B------:R-:W-:Y:S01]  /*66a0*/  @P4 IMAD.MOV.U32 R3, RZ, RZ, R8 ;  /* 0x000000ffff034224 */ /* 0x000fe200078e0008 */
[----:B------:R-:W-:Y:S01]  /*66b0*/  SHF.R.S32.HI R21, RZ, 0x1f, R20 ;  /* 0x0000001fff157819 */ /* 0x000fe20000011414 */
[----:B------:R2:W3:Y:S01]  /*66c0*/  LDS.128 R12, [R30+0x1000] ;  /* 0x001000001e0c7984 */ /* 0x0004e20000000c00 */
[----:B-----5:R-:W-:Y:S01]  /*66d0*/  IMAD R0, R27, -0x80, R0 ;  /* 0xffffff801b007824 */ /* 0x020fe200078e0200 */
[----:B------:R-:W-:Y:S01]  /*66e0*/  ULDC UR4, c[0x0][0x83c] ;  /* 0x00020f0000047ab9 */ /* 0x000fe20000000800 */
[----:B------:R-:W-:Y:S01]  /*66f0*/  IMAD R18, R22, UR6, RZ ;  /* 0x0000000616127c24 */ /* 0x000fe2000f8e02ff */
[----:B------:R2:W4:Y:S01]  /*6700*/  LDS.128 R8, [R30+0x2000] ;  /* 0x002000001e087984 */ /* 0x0005220000000c00 */
[----:B------:R-:W-:Y:S01]  /*6710*/  VIADD R16, R19, 0x20 ;  /* 0x0000002013107836 */ /* 0x000fe20000000000 */
[----:B------:R-:W-:Y:S01]  /*6720*/  VIMNMX R24, R0, 0x80, PT ;  /* 0x0000008000187848 */ /* 0x000fe20003fe0100 */
[----:B------:R-:W-:Y:S01]  /*6730*/  IMAD R23, R23, UR5, R18 ;  /* 0x0000000517177c24 */ /* 0x000fe2000f8e0212 */
[----:B------:R2:W1:Y:S01]  /*6740*/  LDS.128 R4, [R30+0x3000] ;  /* 0x003000001e047984 */ /* 0x0004620000000c00 */
[----:B------:R-:W-:Y:S01]  /*6750*/  SHF.R.S32.HI R18, RZ, 0x1f, R25 ;  /* 0x0000001fff127819 */ /* 0x000fe20000011419 */
[----:B------:R-:W-:Y:S01]  /*6760*/  ULDC.64 UR8, c[0x0][0x858] ;  /* 0x0002160000087ab9 */ /* 0x000fe20000000a00 */
[-C--:B------:R-:W-:Y:S01]  /*6770*/  ISETP.GE.AND P3, PT, R19, R24.reuse, PT ;  /* 0x000000181300720c */ /* 0x080fe20003f66270 */
[----:B------:R-:W-:Y:S01]  /*6780*/  BSSY B0, `(.L_x_500) ;  /* 0x0000020000007945 */ /* 0x000fe20003800000 */
[----:B------:R-:W-:Y:S01]  /*6790*/  ISETP.GE.AND P2, PT, R16, R24, PT ;  /* 0x000000181000720c */ /* 0x000fe20003f46270 */
[----:B------:R-:W-:Y:S01]  /*67a0*/  IMAD.WIDE.U32 R16, R22, UR5, R20 ;  /* 0x0000000516107c25 */ /* 0x000fe2000f8e0014 */
[----:B------:R-:W-:-:S02]  /*67b0*/  ISETP.GE.OR P6, PT, R20, UR4, P3 ;  /* 0x0000000414007c0c */ /* 0x000fc40009fc6670 */
[----:B------:R-:W-:Y:S01]  /*67c0*/  IADD3 R0, R19, 0x40, RZ ;  /* 0x0000004013007810 */ /* 0x000fe20007ffe0ff */
[----:B------:R-:W-:Y:S01]  /*67d0*/  IMAD.IADD R17, R17, 0x1, R23 ;  /* 0x0000000111117824 */ /* 0x000fe200078e0217 */
[----:B------:R-:W-:Y:S02]  /*67e0*/  SEL R36, R18, RZ, !P4 ;  /* 0x000000ff12247207 */ /* 0x000fe40006000000 */
[----:B------:R-:W-:Y:S02]  /*67f0*/  IADD3 R2, P0, R19, R2, RZ ;  /* 0x0000000213027210 */ /* 0x000fe40007f1e0ff */
[-C--:B------:R-:W-:Y:S01]  /*6800*/  ISETP.GE.AND P1, PT, R0, R24.reuse, PT ;  /* 0x000000180000720c */ /* 0x080fe20003f26270 */
[----:B------:R-:W-:Y:S01]  /*6810*/  IMAD R0, R36, UR8, RZ ;  /* 0x0000000824007c24 */ /* 0x000fe2000f8e02ff */
[----:B------:R-:W-:Y:S02]  /*6820*/  SEL R33, R25, RZ, !P4 ;  /* 0x000000ff19217207 */ /* 0x000fe40006000000 */
[C---:B------:R-:W-:Y:S01]  /*6830*/  LEA.HI.X.SX32 R3, R19.reuse, R3, 0x1, P0 ;  /* 0x0000000313037211 */ /* 0x040fe200000f0eff */
[----:B------:R-:W-:Y:S01]  /*6840*/  VIADD R19, R19, 0x60 ;  /* 0x0000006013137836 */ /* 0x000fe20000000000 */
[C---:B------:R-:W-:Y:S01]  /*6850*/  ISETP.GE.OR P5, PT, R20.reuse, UR4, P2 ;  /* 0x0000000414007c0c */ /* 0x040fe200097a6670 */
[C---:B------:R-:W-:Y:S01]  /*6860*/  IMAD R23, R33.reuse, UR9, R0 ;  /* 0x0000000921177c24 */ /* 0x040fe2000f8e0200 */
[----:B------:R-:W-:Y:S01]  /*6870*/  ISETP.GE.OR P4, PT, R20, UR4, P1 ;  /* 0x0000000414007c0c */ /* 0x000fe20008f86670 */
[----:B------:R-:W-:Y:S01]  /*6880*/  IMAD.WIDE.U32 R28, R33, UR8, R16 ;  /* 0x00000008211c7c25 */ /* 0x000fe2000f8e0010 */
[----:B------:R-:W-:-:S03]  /*6890*/  ISETP.GE.AND P0, PT, R19, R24, PT ;  /* 0x000000181300720c */ /* 0x000fc60003f06270 */
[----:B------:R-:W-:-:S04]  /*68a0*/  IMAD.WIDE R26, R27, 0x80, R2 ;  /* 0x000000801b1a7825 */ /* 0x000fc800078e0202 */
[----:B------:R-:W-:Y:S01]  /*68b0*/  IMAD.IADD R23, R29, 0x1, R23 ;  /* 0x000000011d177824 */ /* 0x000fe200078e0217 */
[----:B--23--:R-:W-:Y:S06]  /*68c0*/  @P6 BRA `(.L_x_501) ;  /* 0x00000000002c6947 */ /* 0x00cfec0003800000 */
[----:B------:R-:W2:Y:S01]  /*68d0*/  LDS.128 R16, [R30+0x4000] ;  /* 0x004000001e107984 */ /* 0x000ea20000000c00 */
[----:B------:R-:W-:Y:S01]  /*68e0*/  ULDC.64 UR8, c[0x0][0x848] ;  /* 0x0002120000087ab9 */ /* 0x000fe20000000a00 */
[----:B------:R-:W-:Y:S01]  /*68f0*/  MOV R22, R28 ;  /* 0x0000001c00167202 */ /* 0x000fe20000000f00 */
[----:B------:R-:W-:-:S04]  /*6900*/  IMAD R25, R27, UR8, RZ ;  /* 0x000000081b197c24 */ /* 0x000fc8000f8e02ff */
[----:B------:R-:W-:-:S04]  /*6910*/  IMAD.WIDE.U32 R2, R26, UR8, R22 ;  /* 0x000000081a027c25 */ /* 0x000fc8000f8e0016 */
[----:B------:R-:W-:Y:S01]  /*6920*/  IMAD R25, R26, UR9, R25 ;  /* 0x000000091a197c24 */ /* 0x000fe2000f8e0219 */
[----:B------:R-:W-:Y:S02]  /*6930*/  ULDC.64 UR8, c[0x0][0x830] ;  /* 0x00020c0000087ab9 */ /* 0x000fe40000000a00 */
[----:B------:R-:W-:Y:S01]  /*6940*/  LEA R24, P6, R2, UR8, 0x1 ;  /* 0x0000000802187c11 */ /* 0x000fe2000f8c08ff */
[----:B------:R-:W-:-:S05]  /*6950*/  IMAD.IADD R3, R3, 0x1, R25 ;  /* 0x0000000103037824 */ /* 0x000fca00078e0219 */
[----:B------:R-:W-:-:S05]  /*6960*/  LEA.HI.X R25, R2, UR9, R3, 0x1, P6 ;  /* 0x0000000902197c11 */ /* 0x000fca000b0f0c03 */
[----:B--2---:R2:W-:Y:S02]  /*6970*/  STG.E.128 desc[UR38][R24.64], R16 ;  /* 0x0000001018007986 */ /* 0x0045e4000c101d26 */
.L_x_501:
[----:B------:R-:W-:Y:S05]  /*6980*/  BSYNC B0 ;  /* 0x0000000000007941 */ /* 0x000fea0003800000 */
.L_x_500:
[----:B--2---:R2:W3:Y:S01]  /*6990*/  LDS.128 R16, [R30+0x5000] ;  /* 0x005000001e107984 */ /* 0x0044e20000000c00 */
[----:B------:R-:W-:Y:S01]  /*69a0*/  BSSY B0, `(.L_x_502) ;  /* 0x0000010000007945 */ /* 0x000fe20003800000 */
[----:B------:R-:W-:-:S03]  /*69b0*/  ISETP.GE.OR P6, PT, R20, UR4, P0 ;  /* 0x0000000414007c0c */ /* 0x000fc600087c6670 */
[----:B------:R-:W-:Y:S10]  /*69c0*/  @P5 BRA `(.L_x_503) ;  /* 0x0000000000345947 */ /* 0x000ff40003800000 */
[----:B------:R-:W-:Y:S01]  /*69d0*/  IADD3 R25, P5, R26, 0x20, RZ ;  /* 0x000000201a197810 */ /* 0x000fe20007fbe0ff */
[----:B------:R-:W-:Y:S01]  /*69e0*/  ULDC.64 UR8, c[0x0][0x848] ;  /* 0x0002120000087ab9 */ /* 0x000fe20000000a00 */
[----:B------:R-:W-:Y:S01]  /*69f0*/  MOV R3, R23 ;  /* 0x0000001700037202 */ /* 0x000fe20000000f00 */
[----:B------:R-:W-:Y:S02]  /*6a00*/  IMAD.MOV.U32 R2, RZ, RZ, R28 ;  /* 0x000000ffff027224 */ /* 0x000fe400078e001c */
[----:B------:R-:W-:Y:S02]  /*6a10*/  IMAD.X R0, RZ, RZ, R27, P5 ;  /* 0x000000ffff007224 */ /* 0x000fe400028e061b */
[----:B------:R-:W-:-:S04]  /*6a20*/  IMAD.WIDE.U32 R2, R25, UR8, R2 ;  /* 0x0000000819027c25 */ /* 0x000fc8000f8e0002 */
[----:B------:R-:W-:-:S04]  /*6a30*/  IMAD R0, R0, UR8, RZ ;  /* 0x0000000800007c24 */ /* 0x000fc8000f8e02ff */
[----:B------:R-:W-:Y:S01]  /*6a40*/  IMAD R25, R25, UR9, R0 ;  /* 0x0000000919197c24 */ /* 0x000fe2000f8e0200 */
[----:B------:R-:W-:Y:S02]  /*6a50*/  ULDC.64 UR8, c[0x0][0x830] ;  /* 0x00020c0000087ab9 */ /* 0x000fe40000000a00 */
[----:B------:R-:W-:Y:S01]  /*6a60*/  LEA R24, P5, R2, UR8, 0x1 ;  /* 0x0000000802187c11 */ /* 0x000fe2000f8a08ff */
[----:B------:R-:W-:-:S05]  /*6a70*/  IMAD.IADD R3, R3, 0x1, R25 ;  /* 0x0000000103037824 */ /* 0x000fca00078e0219 */
[----:B------:R-:W-:-:S05]  /*6a80*/  LEA.HI.X R25, R2, UR9, R3, 0x1, P5 ;  /* 0x0000000902197c11 */ /* 0x000fca000a8f0c03 */
[----:B---3--:R3:W-:Y:S02]  /*6a90*/  STG.E.128 desc[UR38][R24.64], R16 ;  /* 0x0000001018007986 */ /* 0x0087e4000c101d26 */
.L_x_503:
[----:B------:R-:W-:Y:S05]  /*6aa0*/  BSYNC B0 ;  /* 0x0000000000007941 */ /* 0x000fea0003800000 */
.L_x_502:
[----:B---3--:R3:W2:Y:S01]  /*6ab0*/  LDS.128 R16, [R30+0x6000] ;  /* 0x006000001e107984 */ /* 0x0086a20000000c00 */
[----:B------:R-:W-:Y:S01]  /*6ac0*/  BSSY B0, `(.L_x_504) ;  /* 0x0000010000007945 */ /* 0x000fe20003800000 */
[----:B-1----:R-:W-:-:S03]  /*6ad0*/  IMAD R32, R34, UR6, RZ ;  /* 0x0000000622207c24 */ /* 0x002fc6000f8e02ff */
[----:B------:R-:W-:Y:S05]  /*6ae0*/  @P4 BRA `(.L_x_505) ;  /* 0x0000000000344947 */ /* 0x000fea0003800000 */
        /* <DEDUP_REMOVED lines=12> */
[----:B--2---:R1:W-:Y:S02]  /*6bb0*/  STG.E.128 desc[UR38][R24.64], R16 ;  /* 0x0000001018007986 */ /* 0x0043e4000c101d26 */
.L_x_505:
[----:B------:R-:W-:Y:S05]  /*6bc0*/  BSYNC B0 ;  /* 0x0000000000007941 */ /* 0x000fea0003800000 */
.L_x_504:
[----:B-12---:R1:W2:Y:S01]  /*6bd0*/  LDS.128 R16, [R30+0x7000] ;  /* 0x007000001e107984 */ /* 0x0062a20000000c00 */
[----:B------:R-:W-:Y:S01]  /*6be0*/  BSSY B0, `(.L_x_506) ;  /* 0x0000011000007945 */ /* 0x000fe20003800000 */
[----:B------:R-:W-:Y:S02]  /*6bf0*/  IMAD R31, R35, UR5, R32 ;  /* 0x00000005231f7c24 */ /* 0x000fe4000f8e0220 */
[----:B------:R-:W-:Y:S01]  /*6c00*/  IMAD.WIDE.U32 R24, R34, UR5, R20 ;  /* 0x0000000522187c25 */ /* 0x000fe2000f8e0014 */
[----:B------:R-:W-:Y:S06]  /*6c10*/  @P6 BRA `(.L_x_507) ;  /* 0x0000000000346947 */ /* 0x000fec0003800000 */
        /* <DEDUP_REMOVED lines=13> */
.L_x_507:
[----:B------:R-:W-:Y:S05]  /*6cf0*/  BSYNC B0 ;  /* 0x0000000000007941 */ /* 0x000fea0003800000 */
.L_x_506:
[----:B--2---:R2:W1:Y:S01]  /*6d00*/  LDS.128 R16, [R30] ;  /* 0x000000001e107984 */ /* 0x0044620000000c00 */
[----:B------:R-:W-:Y:S01]  /*6d10*/  ULDC UR6, c[0x0][0x80c] ;  /* 0x0002030000067ab9 */ /* 0x000fe20000000800 */
[----:B------:R-:W-:Y:S01]  /*6d20*/  ULDC.64 UR4, c[0x0][0x828] ;  /* 0x00020a0000047ab9 */ /* 0x000fe20000000a00 */
[----:B------:R-:W-:Y:S01]  /*6d30*/  ISETP.GE.OR P3, PT, R20, UR6, P3 ;  /* 0x0000000614007c0c */ /* 0x000fe20009f66670 */
[----:B------:R-:W-:Y:S01]  /*6d40*/  IMAD.IADD R25, R25, 0x1, R31 ;  /* 0x0000000119197824 */ /* 0x000fe200078e021f */
[----:B------:R-:W-:Y:S01]  /*6d50*/  BSSY B0, `(.L_x_508) ;  /* 0x0000013000007945 */ /* 0x000fe20003800000 */
[----:B------:R-:W-:Y:S01]  /*6d60*/  IMAD R0, R36, UR4, RZ ;  /* 0x0000000424007c24 */ /* 0x000fe2000f8e02ff */
[C---:B------:R-:W-:Y:S01]  /*6d70*/  ISETP.GE.OR P2, PT, R20.reuse, UR6, P2 ;  /* 0x0000000614007c0c */ /* 0x040fe20009746670 */
[C---:B------:R-:W-:Y:S01]  /*6d80*/  IMAD.WIDE.U32 R24, R33.reuse, UR4, R24 ;  /* 0x0000000421187c25 */ /* 0x040fe2000f8e0018 */
[C---:B------:R-:W-:Y:S02]  /*6d90*/  ISETP.GE.OR P1, PT, R20.reuse, UR6, P1 ;  /* 0x0000000614007c0c */ /* 0x040fe40008f26670 */
[----:B------:R-:W-:Y:S01]  /*6da0*/  ISETP.GE.OR P0, PT, R20, UR6, P0 ;  /* 0x0000000614007c0c */ /* 0x000fe20008706670 */
[----:B------:R-:W-:-:S04]  /*6db0*/  IMAD R21, R33, UR5, R0 ;  /* 0x0000000521157c24 */ /* 0x000fc8000f8e0200 */
[----:B------:R-:W-:Y:S01]  /*6dc0*/  IMAD.IADD R21, R25, 0x1, R21 ;  /* 0x0000000119157824 */ /* 0x000fe200078e0215 */
[----:B------:R-:W-:Y:S07]  /*6dd0*/  @P3 BRA `(.L_x_509) ;  /* 0x0000000000283947 */ /* 0x000fee0003800000 */
        /* <DEDUP_REMOVED lines=9> */
[----:B-1----:R1:W-:Y:S02]  /*6e70*/  STG.E.128 desc[UR38][R22.64], R16 ;  /* 0x0000001016007986 */ /* 0x0023e4000c101d26 */
.L_x_509:
[----:B------:R-:W-:Y:S05]  /*6e80*/  BSYNC B0 ;  /* 0x0000000000007941 */ /* 0x000fea0003800000 */
.L_x_508:
[----:B------:R-:W-:Y:S04]  /*6e90*/  BSSY B0, `(.L_x_510) ;  /* 0x000000f000007945 */ /* 0x000fe80003800000 */
[----:B------:R-:W-:Y:S05]  /*6ea0*/  @P2 BRA `(.L_x_511) ;  /* 0x0000000000342947 */ /* 0x000fea0003800000 */
[----:B-1----:R-:W-:Y:S01]  /*6eb0*/  IADD3 R17, P2, R26, 0x20, RZ ;  /* 0x000000201a117810 */ /* 0x002fe20007f5e0ff */
        /* <DEDUP_REMOVED lines=11> */
[----:B------:R1:W-:Y:S02]  /*6f70*/  STG.E.128 desc[UR38][R16.64], R12 ;  /* 0x0000000c10007986 */ /* 0x0003e4000c101d26 */
.L_x_511:
[----:B------:R-:W-:Y:S05]  /*6f80*/  BSYNC B0 ;  /* 0x0000000000007941 */ /* 0x000fea0003800000 */
.L_x_510:
        /* <DEDUP_REMOVED lines=14> */
[----:B----4-:R1:W-:Y:S02]  /*7070*/  STG.E.128 desc[UR38][R12.64], R8 ;  /* 0x000000080c007986 */ /* 0x0103e4000c101d26 */
.L_x_513:
[----:B------:R-:W-:Y:S05]  /*7080*/  BSYNC B0 ;  /* 0x0000000000007941 */ /* 0x000fea0003800000 */
.L_x_512:
[----:B------:R-:W-:Y:S05]  /*7090*/  @P0 BRA `(.L_x_474) ;  /* 0x0000003800d40947 */ /* 0x000fea0003800000 */
[----:B-1--4-:R-:W-:Y:S01]  /*70a0*/  IADD3 R9, P0, R26, 0x60, RZ ;  /* 0x000000601a097810 */ /* 0x012fe20007f1e0ff */
        /* <DEDUP_REMOVED lines=11> */
[----:B------:R1:W-:Y:S01]  /*7160*/  STG.E.128 desc[UR38][R8.64], R4 ;  /* 0x0000000408007986 */ /* 0x0003e2000c101d26 */
[----:B------:R-:W-:Y:S05]  /*7170*/  BRA `(.L_x_474) ;  /* 0x00000038009c7947 */ /* 0x000fea0003800000 */
.L_x_498:
[----:B------:R-:W2:Y:S01]  /*7180*/  LDL R18, [R1+0x20] ;  /* 0x0000200001127983 */ /* 0x000ea20000100800 */
[----:B------:R-:W3:Y:S08]  /*7190*/  LDC.64 R4, c[0x0][0x870] ;  /* 0x00021c00ff047b82 */ /* 0x000ef00000000a00 */
[----:B-1----:R-:W2:Y:S01]  /*71a0*/  LDC.64 R2, c[0x0][0x870] ;  /* 0x00021c00ff027b82 */ /* 0x002ea20000000a00 */
[----:B------:R-:W-:Y:S01]  /*71b0*/  ULDC UR4, c[0x0][0x808] ;  /* 0x0002020000047ab9 */ /* 0x000fe20000000800 */
[----:B------:R-:W1:Y:S06]  /*71c0*/  S2R R15, SR_CTAID.X ;  /* 0x00000000000f7919 */ /* 0x000e6c0000002500 */
[----:B------:R-:W4:Y:S01]  /*71d0*/  LDC.64 R16, c[0x0][0x820] ;  /* 0x00020800ff107b82 */ /* 0x000f220000000a00 */
[----:B---3--:R-:W-:-:S07]  /*71e0*/  ISETP.NE.U32.AND P4, PT, R4, RZ, PT ;  /* 0x000000ff0400720c */ /* 0x008fce0003f85070 */
[----:B------:R-:W3:Y:S01]  /*71f0*/  LDC.64 R20, c[0x0][0x850] ;  /* 0x00021400ff147b82 */ /* 0x000ee20000000a00 */
[----:B------:R-:W-:Y:S01]  /*7200*/  ISETP.NE.AND.EX P4, PT, R5, RZ, PT, P4 ;  /* 0x000000ff0500720c */ /* 0x000fe20003f85340 */
[----:B--2---:R-:W-:-:S06]  /*7210*/  IMAD.WIDE R4, R18, 0x4, R2 ;  /* 0x0000000412047825 */ /* 0x004fcc00078e0202 */
[----:B------:R-:W2:Y:S06]  /*7220*/  LDC.64 R2, c[0x0][0x878] ;  /* 0x00021e00ff027b82 */ /* 0x000eac0000000a00 */
[----:B------:R-:W3:Y:S01]  /*7230*/  @P4 LDG.E R9, desc[UR38][R4.64] ;  /* 0x0000002604094981 */ /* 0x000ee2000c1e1900 */
[----:B------:R-:W-:Y:S01]  /*7240*/  IMAD.U32 R0, RZ, RZ, UR4 ;  /* 0x00000004ff007e24 */ /* 0x000fe2000f8e00ff */
[----:B--2---:R-:W-:-:S04]  /*7250*/  ISETP.NE.U32.AND P0, PT, R2, RZ, PT ;  /* 0x000000ff0200720c */ /* 0x004fc80003f05070 */
[----:B------:R-:W-:-:S13]  /*7260*/  ISETP.NE.AND.EX P0, PT, R3, RZ, PT, P0 ;  /* 0x000000ff0300720c */ /* 0x000fda0003f05300 */
[----:B------:R-:W2:Y:S02]  /*7270*/  @P0 LDC.64 R2, c[0x0][0x878] ;  /* 0x00021e00ff020b82 */ /* 0x000ea40000000a00 */
[----:B--2---:R-:W-:Y:S02]  /*7280*/  @P0 IMAD.WIDE R6, R18, 0x4, R2 ;  /* 0x0000000412060825 */ /* 0x004fe400078e0202 */
[----:B------:R-:W2:Y:S04]  /*7290*/  S2R R2, SR_TID.X ;  /* 0x0000000000027919 */ /* 0x000ea80000002100 */
[----:B------:R-:W1:Y:S01]  /*72a0*/  S2UR UR4, SR_CTAID.Y ;  /* 0x00000000000479c3 */ /* 0x000e620000002600 */
[----:B------:R4:W5:Y:S01]  /*72b0*/  @P0 LDG.E R0, desc[UR38][R6.64] ;  /* 0x0000002606000981 */ /* 0x000962000c1e1900 */
[----:B-1----:R-:W-:-:S06]  /*72c0*/  USHF.R.S32.HI UR5, URZ, 0x1f, UR4 ;  /* 0x0000001f3f057899 */ /* 0x002fcc0008011404 */
[----:B----4-:R-:W-:Y:S02]  /*72d0*/  IMAD R6, R16, UR5, RZ ;  /* 0x0000000510067c24 */ /* 0x010fe4000f8e02ff */
[----:B--2---:R-:W-:-:S05]  /*72e0*/  VIADD R8, R2, 0xffffff80 ;  /* 0xffffff8002087836 */ /* 0x004fca0000000000 */
[----:B------:R-:W-:-:S04]  /*72f0*/  SHF.R.S32.HI R3, RZ, 0x1f, R8 ;  /* 0x0000001fff037819 */ /* 0x000fc80000011408 */
[----:B------:R-:W-:Y:S02]  /*7300*/  LEA.HI R10, R3, R8, RZ, 0x3 ;  /* 0x00000008030a7211 */ /* 0x000fe400078f18ff */
[----:B------:R-:W-:Y:S02]  /*7310*/  CS2R R2, SRZ ;  /* 0x0000000000027805 */ /* 0x000fe4000001ff00 */
[----:B------:R-:W-:Y:S02]  /*7320*/  LOP3.LUT R11, R10, 0x1ffffff8, RZ, 0xc0, !PT ;  /* 0x1ffffff80a0b7812 */ /* 0x000fe400078ec0ff */
[----:B------:R-:W-:Y:S02]  /*7330*/  SHF.R.S32.HI R13, RZ, 0x3, R10 ;  /* 0x00000003ff0d7819 */ /* 0x000fe4000001140a */
[----:B------:R-:W-:-:S05]  /*7340*/  IADD3 R11, R8, -R11, RZ ;  /* 0x8000000b080b7210 */ /* 0x000fca0007ffe0ff */
[----:B------:R-:W-:-:S05]  /*7350*/  IMAD.SHL.U32 R10, R11, 0x8, RZ ;  /* 0x000000080b0a7824 */ /* 0x000fca00078e00ff */
[----:B------:R-:W-:Y:S01]  /*7360*/  SHF.R.S32.HI R11, RZ, 0x1f, R10 ;  /* 0x0000001fff0b7819 */ /* 0x000fe2000001140a */
[--C-:B---3--:R-:W-:Y:S01]  /*7370*/  @P4 IMAD.MOV.U32 R2, RZ, RZ, R9.reuse ;  /* 0x000000ffff024224 */ /* 0x108fe200078e0009 */
[----:B------:R-:W-:-:S04]  /*7380*/  @P4 SHF.R.S32.HI R3, RZ, 0x1f, R9 ;  /* 0x0000001fff034819 */ /* 0x000fc80000011409 */
[----:B------:R-:W-:-:S04]  /*7390*/  IADD3 R2, P1, R13, R2, RZ ;  /* 0x000000020d027210 */ /* 0x000fc80007f3e0ff */
[----:B------:R-:W-:Y:S01]  /*73a0*/  LEA.HI.X.SX32 R3, R13, R3, 0x1, P1 ;  /* 0x000000030d037211 */ /* 0x000fe200008f0eff */
[----:B------:R-:W-:Y:S08]  /*73b0*/  @P0 BRA `(.L_x_514) ;  /* 0x0000000000100947 */ /* 0x000ff00003800000 */
[----:B------:R-:W-:Y:S05]  /*73c0*/  @!P4 BRA `(.L_x_514) ;  /* 0x00000000000cc947 */ /* 0x000fea0003800000 */
[----:B------:R-:W2:Y:S04]  /*73d0*/  LDG.E R7, desc[UR38][R4.64] ;  /* 0x0000002604077981 */ /* 0x000ea8000c1e1900 */
[----:B-----5:R-:W2:Y:S02]  /*73e0*/  LDG.E R0, desc[UR38][R4.64+0x4] ;  /* 0x0000042604007981 */ /* 0x020ea4000c1e1900 */
[----:B--2---:R-:W-:-:S07]  /*73f0*/  IMAD.IADD R0, R0, 0x1, -R7 ;  /* 0x0000000100007824 */ /* 0x004fce00078e0a07 */
.L_x_514:
[----:B-----5:R-:W-:Y:S01]  /*7400*/  IMAD R0, R15, -0x80, R0 ;  /* 0xffffff800f007824 */ /* 0x020fe200078e0200 */
[----:B------:R-:W-:Y:S01]  /*7410*/  ULDC UR8, c[0x0][0x80c] ;  /* 0x0002030000087ab9 */ /* 0x000fe20000000800 */
[----:B------:R-:W-:Y:S01]  /*7420*/  IMAD R17, R17, UR4, R6 ;  /* 0x0000000411117c24 */ /* 0x000fe2000f8e0206 */
[----:B------:R-:W-:Y:S01]  /*7430*/  SHF.R.S32.HI R6, RZ, 0x1f, R18 ;  /* 0x0000001fff067819 */ /* 0x000fe20000011412 */
[C---:B------:R-:W-:Y:S01]  /*7440*/  VIADD R9, R13.reuse, 0x40 ;  /* 0x000000400d097836 */ /* 0x040fe20000000000 */
[CC--:B------:R-:W-:Y:S01]  /*7450*/  ISETP.GE.AND P3, PT, R13.reuse, R0.reuse, PT ;  /* 0x000000000d00720c */ /* 0x0c0fe20003f66270 */
[----:B------:R-:W-:Y:S01]  /*7460*/  IMAD.WIDE.U32 R4, R16, UR4, R10 ;  /* 0x0000000410047c25 */ /* 0x000fe2000f8e000a */
[C---:B------:R-:W-:Y:S01]  /*7470*/  IADD3 R7, R13.reuse, 0x20, RZ ;  /* 0x000000200d077810 */ /* 0x040fe20007ffe0ff */
[----:B------:R-:W-:Y:S01]  /*7480*/  ULDC.64 UR6, c[0x0][0x828] ;  /* 0x00020a0000067ab9 */ /* 0x000fe20000000a00 */
[----:B------:R-:W-:Y:S01]  /*7490*/  SEL R14, R6, RZ, !P4 ;  /* 0x000000ff060e7207 */ /* 0x000fe20006000000 */
[----:B------:R-:W-:Y:S01]  /*74a0*/  VIADD R13, R13, 0x60 ;  /* 0x000000600d0d7836 */ /* 0x000fe20000000000 */
[----:B------:R-:W-:Y:S01]  /*74b0*/  SEL R19, R18, RZ, !P4 ;  /* 0x000000ff12137207 */ /* 0x000fe20006000000 */
[----:B------:R-:W-:Y:S01]  /*74c0*/  IMAD.IADD R5, R5, 0x1, R17 ;  /* 0x0000000105057824 */ /* 0x000fe200078e0211 */
[----:B------:R-:W-:Y:S01]  /*74d0*/  ISETP.GE.OR P4, PT, R10, UR8, P3 ;  /* 0x000000080a007c0c */ /* 0x000fe20009f86670 */
[----:B------:R-:W-:Y:S01]  /*74e0*/  IMAD R12, R20, UR5, RZ ;  /* 0x00000005140c7c24 */ /* 0x000fe2000f8e02ff */
[-C--:B------:R-:W-:Y:S01]  /*74f0*/  ISETP.GE.AND P2, PT, R7, R0.reuse, PT ;  /* 0x000000000700720c */ /* 0x080fe20003f46270 */
[----:B------:R-:W-:Y:S01]  /*7500*/  ULDC UR9, c[0x0][0x83c] ;  /* 0x00020f0000097ab9 */ /* 0x000fe20000000800 */
[-C--:B------:R-:W-:Y:S01]  /*7510*/  ISETP.GE.AND P1, PT, R9, R0.reuse, PT ;  /* 0x000000000900720c */ /* 0x080fe20003f26270 */
[----:B------:R-:W-:Y:S01]  /*7520*/  IMAD.WIDE.U32 R8, R19, UR6, R4 ;  /* 0x0000000613087c25 */ /* 0x000fe2000f8e0004 */
[----:B------:R-:W-:Y:S01]  /*7530*/  ISETP.GE.AND P0, PT, R13, R0, PT ;  /* 0x000000000d00720c */ /* 0x000fe20003f06270 */
[----:B------:R-:W-:Y:S01]  /*7540*/  BSSY B0, `(.L_x_515) ;  /* 0x0000013000007945 */ /* 0x000fe20003800000 */
[----:B------:R-:W-:Y:S01]  /*7550*/  ISETP.GE.OR P6, PT, R10, UR8, P2 ;  /* 0x000000080a007c0c */ /* 0x000fe200097c6670 */
[----:B------:R-:W-:Y:S01]  /*7560*/  IMAD R0, R14, UR6, RZ ;  /* 0x000000060e007c24 */ /* 0x000fe2000f8e02ff */
[----:B------:R-:W-:Y:S01]  /*7570*/  ISETP.GE.OR P5, PT, R10, UR8, P1 ;  /* 0x000000080a007c0c */ /* 0x000fe20008fa6670 */
[----:B------:R-:W-:-:S04]  /*7580*/  IMAD.WIDE R6, R15, 0x80, R2 ;  /* 0x000000800f067825 */ /* 0x000fc800078e0202 */
[----:B------:R-:W-:Y:S02]  /*7590*/  IMAD R13, R19, UR7, R0 ;  /* 0x00000007130d7c24 */ /* 0x000fe4000f8e0200 */
[----:B------:R-:W-:-:S03]  /*75a0*/  IMAD R21, R21, UR4, R12 ;  /* 0x0000000415157c24 */ /* 0x000fc6000f8e020c */
[----:B------:R-:W-:Y:S01]  /*75b0*/  IADD3 R5, R9, R13, RZ ;  /* 0x0000000d09057210 */ /* 0x000fe20007ffe0ff */
[----:B------:R-:W-:Y:S06]  /*75c0*/  @P4 BRA `(.L_x_516) ;  /* 0x0000000000284947 */ /* 0x000fec0003800000 */
[----:B------:R-:W-:Y:S01]  /*75d0*/  ULDC.64 UR6, c[0x0][0x818] ;  /* 0x0002060000067ab9 */ /* 0x000fe20000000a00 */
[----:B------:R-:W-:Y:S02]  /*75e0*/  IMAD.MOV.U32 R4, RZ, RZ, R8 ;  /* 0x000000ffff047224 */ /* 0x000fe400078e0008 */
[----:B------:R-:W-:Y:S02]  /*75f0*/  IMAD R13, R7, UR6, RZ ;  /* 0x00000006070d7c24 */ /* 0x000fe4000f8e02ff */
[----:B------:R-:W-:-:S04]  /*7600*/  IMAD.WIDE.U32 R2, R6, UR6, R4 ;  /* 0x0000000606027c25 */ /* 0x000fc8000f8e0004 */
[----:B------:R-:W-:Y:S01]  /*7610*/  IMAD R13, R6, UR7, R13 ;  /* 0x00000007060d7c24 */ /* 0x000fe2000f8e020d */
[----:B------:R-:W-:Y:S02]  /*7620*/  ULDC.64 UR6, c[0x0][0x800] ;  /* 0x0002000000067ab9 */ /* 0x000fe40000000a00 */
[----:B------:R-:W-:Y:S01]  /*7630*/  LEA R12, P4, R2, UR6, 0x1 ;  /* 0x00000006020c7c11 */ /* 0x000fe2000f8808ff */
[----:B------:R-:W-:-:S05]  /*7640*/  IMAD.IADD R3, R3, 0x1, R13 ;  /* 0x0000000103037824 */ /* 0x000fca00078e020d */
[----:B------:R-:W-:-:S05]  /*7650*/  LEA.HI.X R13, R2, UR7, R3, 0x1, P4 ;  /* 0x00000007020d7c11 */ /* 0x000fca000a0f0c03 */
[----:B------:R1:W-:Y:S02]  /*7660*/  STG.E.128 desc[UR38][R12.64], RZ ;  /* 0x000000ff0c007986 */ /* 0x0003e4000c101d26 */
.L_x_516:
[----:B------:R-:W-:Y:S05]  /*7670*/  BSYNC B0 ;  /* 0x0000000000007941 */ /* 0x000fea0003800000 */
.L_x_515:
[----:B-1----:R-:W-:Y:S01]  /*7680*/  IMAD.WIDE.U32 R12, R20, UR4, R10 ;  /* 0x00000004140c7c25 */ /* 0x002fe2000f8e000a */
[----:B------:R-:W-:Y:S01]  /*7690*/  BSSY B0, `(.L_x_517) ;  /* 0x0000012000007945 */ /* 0x000fe20003800000 */
[C---:B------:R-:W-:Y:S02]  /*76a0*/  ISETP.GE.OR P4, PT, R10.reuse, UR8, P0 ;  /* 0x000000080a007c0c */ /* 0x040fe40008786670 */
[----:B------:R-:W-:Y:S01]  /*76b0*/  ISETP.GE.OR P3, PT, R10, UR9, P3 ;  /* 0x000000090a007c0c */ /* 0x000fe20009f66670 */
[----:B------:R-:W-:Y:S01]  /*76c0*/  IMAD.IADD R15, R13, 0x1, R21 ;  /* 0x000000010d0f7824 */ /* 0x000fe200078e0215 */
[----:B------:R-:W-:Y:S11]  /*76d0*/  @P6 BRA `(.L_x_518) ;  /* 0x0000000000346947 */ /* 0x000ff60003800000 */
[----:B------:R-:W-:Y:S01]  /*76e0*/  IADD3 R17, P6, R6, 0x20, RZ ;  /* 0x0000002006117810 */ /* 0x000fe20007fde0ff */
[----:B------:R-:W-:Y:S01]  /*76f0*/  ULDC.64 UR6, c[0x0][0x818] ;  /* 0x0002060000067ab9 */ /* 0x000fe20000000a00 */
[----:B------:R-:W-:Y:S02]  /*7700*/  IMAD.MOV.U32 R2, RZ, RZ, R8 ;  /* 0x000000ffff027224 */ /* 0x000fe400078e0008 */
[----:B------:R-:W-:Y:S01]  /*7710*/  IADD3.X R0, RZ, R7, RZ, P6, !PT ;  /* 0x00000007ff007210 */ /* 0x000fe200037fe4ff */
[----:B------:R-:W-:-:S04]  /*7720*/  IMAD.MOV.U32 R3, RZ, RZ, R5 ;  /* 0x000000ffff037224 */ /* 0x000fc800078e0005 */
        /* <DEDUP_REMOVED lines=8> */
.L_x_518:
[----:B------:R-:W-:Y:S05]  /*77b0*/  BSYNC B0 ;  /* 0x0000000000007941 */ /* 0x000fea0003800000 */
.L_x_517:
[----:B------:R-:W-:Y:S04]  /*77c0*/  BSSY B0, `(.L_x_519) ;  /* 0x000000f000007945 */ /* 0x000fe80003800000 */
[----:B------:R-:W-:Y:S05]  /*77d0*/  @P5 BRA `(.L_x_520) ;  /* 0x0000000000345947 */ /* 0x000fea0003800000 */
[----:B-1----:R-:W-:Y:S01]  /*77e0*/  IADD3 R17, P5, R6, 0x40, RZ ;  /* 0x0000004006117810 */ /* 0x002fe20007fbe0ff */
        /* <DEDUP_REMOVED lines=12> */
.L_x_520:
[----:B------:R-:W-:Y:S05]  /*78b0*/  BSYNC B0 ;  /* 0x0000000000007941 */ /* 0x000fea0003800000 */
.L_x_519:
[----:B------:R-:W-:Y:S04]  /*78c0*/  BSSY B0, `(.L_x_521) ;  /* 0x000000f000007945 */ /* 0x000fe80003800000 */
[----:B------:R-:W-:Y:S05]  /*78d0*/  @P4 BRA `(.L_x_522) ;  /* 0x0000000000344947 */ /* 0x000fea0003800000 */
        /* <DEDUP_REMOVED lines=13> */
.L_x_522:
[----:B------:R-:W-:Y:S05]  /*79b0*/  BSYNC B0 ;  /* 0x0000000000007941 */ /* 0x000fea0003800000 */
.L_x_521:
[----:B------:R-:W-:Y:S01]  /*79c0*/  ULDC.64 UR4, c[0x0][0x858] ;  /* 0x0002160000047ab9 */ /* 0x000fe20000000a00 */
[----:B------:R-:W-:Y:S01]  /*79d0*/  BSSY B0, `(.L_x_523) ;  /* 0x0000014000007945 */ /* 0x000fe20003800000 */
[----:B------:R-:W-:Y:S01]  /*79e0*/  IMAD R0, R14, UR4, RZ ;  /* 0x000000040e007c24 */ /* 0x000fe2000f8e02ff */
[----:B------:R-:W-:Y:S02]  /*79f0*/  MOV R14, R12 ;  /* 0x0000000c000e7202 */ /* 0x000fe40000000f00 */
[C---:B------:R-:W-:Y:S01]  /*7a00*/  ISETP.GE.OR P2, PT, R10.reuse, UR9, P2 ;  /* 0x000000090a007c0c */ /* 0x040fe20009746670 */
[C---:B---3--:R-:W-:Y:S01]  /*7a10*/  IMAD R5, R19.reuse, UR5, R0 ;  /* 0x0000000513057c24 */ /* 0x048fe2000f8e0200 */
[C---:B------:R-:W-:Y:S01]  /*7a20*/  ISETP.GE.OR P1, PT, R10.reuse, UR9, P1 ;  /* 0x000000090a007c0c */ /* 0x040fe20008f26670 */
[----:B------:R-:W-:Y:S01]  /*7a30*/  IMAD.WIDE.U32 R8, R19, UR4, R14 ;  /* 0x0000000413087c25 */ /* 0x000fe2000f8e000e */
[----:B------:R-:W-:-:S03]  /*7a40*/  ISETP.GE.OR P0, PT, R10, UR9, P0 ;  /* 0x000000090a007c0c */ /* 0x000fc60008706670 */
[----:B------:R-:W-:Y:S01]  /*7a50*/  IMAD.IADD R5, R9, 0x1, R5 ;  /* 0x0000000109057824 */ /* 0x000fe200078e0205 */
[----:B------:R-:W-:Y:S09]  /*7a60*/  @P3 BRA `(.L_x_524) ;  /* 0x0000000000283947 */ /* 0x000ff20003800000 */
        /* <DEDUP_REMOVED lines=10> */
.L_x_524:
[----:B------:R-:W-:Y:S05]  /*7b10*/  BSYNC B0 ;  /* 0x0000000000007941 */ /* 0x000fea0003800000 */
.L_x_523:
[----:B------:R-:W-:Y:S04]  /*7b20*/  BSSY B0, `(.L_x_525) ;  /* 0x000000f000007945 */ /* 0x000fe80003800000 */
[----:B------:R-:W-:Y:S05]  /*7b30*/  @P2 BRA `(.L_x_526) ;  /* 0x0000000000342947 */ /* 0x000fea0003800000 */
[----:B---3--:R-:W-:Y:S01]  /*7b40*/  IADD3 R11, P2, R6, 0x20, RZ ;  /* 0x00000020060b7810 */ /* 0x008fe20007f5e0ff */
        /* <DEDUP_REMOVED lines=12> */
.L_x_526:
[----:B------:R-:W-:Y:S05]  /*7c10*/  BSYNC B0 ;  /* 0x0000000000007941 */ /* 0x000fea0003800000 */
.L_x_525:
[----:B------:R-:W-:Y:S04]  /*7c20*/  BSSY B0, `(.L_x_527) ;  /* 0x000000f000007945 */ /* 0x000fe80003800000 */
[----:B------:R-:W-:Y:S05]  /*7c30*/  @P1 BRA `(.L_x_528) ;  /* 0x0000000000341947 */ /* 0x000fea0003800000 */
[----:B---34-:R-:W-:Y:S01]  /*7c40*/  IADD3 R11, P1, R6, 0x40, RZ ;  /* 0x00000040060b7810 */ /* 0x018fe20007f3e0ff */
        /* <DEDUP_REMOVED lines=12> */
.L_x_528:
[----:B------:R-:W-:Y:S05]  /*7d10*/  BSYNC B0 ;  /* 0x0000000000007941 */ /* 0x000fea0003800000 */
.L_x_527:
        /* <DEDUP_REMOVED lines=13> */
[----:B------:R1:W-:Y:S01]  /*7df0*/  STG.E.128 desc[UR38][R4.64], RZ ;  /* 0x000000ff04007986 */ /* 0x0003e2000c101d26 */
[----:B------:R-:W-:Y:S05]  /*7e00*/  BRA `(.L_x_474) ;  /* 0x0000002c00787947 */ /* 0x000fea0003800000 */
.L_x_469:
[----:B------:R-:W-:-:S08]  /*7e10*/  NOP ;  /* 0x0000000000007918 */ /* 0x000fd00000000000 */
[----:B---3--:R-:W1:-:S00]  /*7e20*/  USETMAXREG.DEALLOC.CTAPOOL 0x18 ;  /* 0x00000018000079c8 */ /* 0x008e4000080e0500 */
[----:B-1----:R-:W-:-:S06]  /*7e30*/  LOP3.LUT R0, R0, 0x3, RZ, 0xc0, !PT ;  /* 0x0000000300007812 */ /* 0x002fcc00078ec0ff */
[----:B------:R-:W1:Y:S02]  /*7e40*/  SHFL.IDX PT, R0, R0, RZ, 0x1f ;  /* 0x00001fff00007589 */ /* 0x000e6400000e0000 */
[----:B-1----:R-:W-:-:S13]  /*7e50*/  ISETP.NE.AND P0, PT, R0, RZ, PT ;  /* 0x000000ff0000720c */ /* 0x002fda0003f05270 */
[----:B------:R-:W-:Y:S05]  /*7e60*/  @!P0 BRA `(.L_x_529) ;  /* 0x0000000c00d48947 */ /* 0x000fea0003800000 */
[----:B------:R-:W-:-:S13]  /*7e70*/  ISETP.NE.AND P0, PT, R0, 0x1, PT ;  /* 0x000000010000780c */ /* 0x000fda0003f05270 */
[----:B------:R-:W-:Y:S05]  /*7e80*/  @P0 BRA `(.L_x_474) ;  /* 0x0000002c00580947 */ /* 0x000fea0003800000 */
[----:B------:R-:W-:Y:S01]  /*7e90*/  ULDC.64 UR4, c[0x0][0x8d8] ;  /* 0x0002360000047ab9 */ /* 0x000fe20000000a00 */
[----:B------:R-:W1:Y:S01]  /*7ea0*/  S2UR UR12, SR_CTAID.Z ;  /* 0x00000000000c79c3 */ /* 0x000e620000002700 */
[----:B------:R-:W-:-:S04]  /*7eb0*/  ISETP.NE.U32.AND P0, PT, RZ, UR4, PT ;  /* 0x00000004ff007c0c */ /* 0x000fc8000bf05070 */
[----:B------:R-:W-:-:S13]  /*7ec0*/  ISETP.NE.AND.EX P0, PT, RZ, UR5, PT, P0 ;  /* 0x00000005ff007c0c */ /* 0x000fda000bf05300 */
[----:B------:R-:W-:Y:S05]  /*7ed0*/  @!P0 BRA `(.L_x_530) ;  /* 0x00000000001c8947 */ /* 0x000fea0003800000 */
[----:B------:R-:W-:Y:S02]  /*7ee0*/  ULDC.64 UR4, c[0x0][0x8d8] ;  /* 0x0002360000047ab9 */ /* 0x000fe40000000a00 */
[----:B-1----:R-:W-:-:S06]  /*7ef0*/  UIMAD.WIDE UR4, UR12, 0x4, UR4 ;  /* 0x000000040c0478a5 */ /* 0x002fcc000f8e0204 */
[----:B------:R-:W-:Y:S01]  /*7f00*/  MOV R2, UR4 ;  /* 0x0000000400027c02 */ /* 0x000fe20008000f00 */
[----:B------:R-:W-:-:S05]  /*7f10*/  IMAD.U32 R3, RZ, RZ, UR5 ;  /* 0x00000005ff037e24 */ /* 0x000fca000f8e00ff */
[----:B------:R-:W2:Y:S02]  /*7f20*/  LDG.E R2, desc[UR38][R2.64] ;  /* 0x0000002602027981 */ /* 0x000ea4000c1e1900 */
[----:B--2---:R-:W-:Y:S01]  /*7f30*/  R2UR UR5, R2 ;  /* 0x00000000020572ca */ /* 0x004fe200000e0000 */
[----:B------:R-:W-:-:S14]  /*7f40*/  BRA `(.L_x_531) ;  /* 0x0000000000387947 */ /* 0x000fdc0003800000 */
.L_x_530:
[----:B------:R-:W-:Y:S02]  /*7f50*/  ULDC.64 UR4, c[0x0][0x8d0] ;  /* 0x0002340000047ab9 */ /* 0x000fe40000000a00 */
[----:B------:R-:W-:-:S04]  /*7f60*/  ISETP.NE.U32.AND P0, PT, RZ, UR4, PT ;  /* 0x00000004ff007c0c */ /* 0x000fc8000bf05070 */
[----:B------:R-:W-:-:S13]  /*7f70*/  ISETP.NE.AND.EX P0, PT, RZ, UR5, PT, P0 ;  /* 0x00000005ff007c0c */ /* 0x000fda000bf05300 */
[----:B------:R-:W-:Y:S05]  /*7f80*/  @!P0 BRA `(.L_x_532) ;  /* 0x0000000000248947 */ /* 0x000fea0003800000 */
[----:B------:R-:W-:Y:S02]  /*7f90*/  ULDC.64 UR4, c[0x0][0x8d0] ;  /* 0x0002340000047ab9 */ /* 0x000fe40000000a00 */
[----:B-1----:R-:W-:-:S06]  /*7fa0*/  UIMAD.WIDE UR4, UR12, 0x4, UR4 ;  /* 0x000000040c0478a5 */ /* 0x002fcc000f8e0204 */
[----:B------:R-:W-:Y:S02]  /*7fb0*/  IMAD.U32 R2, RZ, RZ, UR4 ;  /* 0x00000004ff027e24 */ /* 0x000fe4000f8e00ff */
[----:B------:R-:W-:-:S05]  /*7fc0*/  IMAD.U32 R3, RZ, RZ, UR5 ;  /* 0x00000005ff037e24 */ /* 0x000fca000f8e00ff */
[----:B------:R-:W2:Y:S04]  /*7fd0*/  LDG.E R0, desc[UR38][R2.64] ;  /* 0x0000002602007981 */ /* 0x000ea8000c1e1900 */
[----:B------:R-:W2:Y:S02]  /*7fe0*/  LDG.E R5, desc[UR38][R2.64+0x4] ;  /* 0x0000042602057981 */ /* 0x000ea4000c1e1900 */
[----:B--2---:R-:W-:-:S04]  /*7ff0*/  IADD3 R0, -R0, R5, RZ ;  /* 0x0000000500007210 */ /* 0x004fc80007ffe1ff */
[----:B------:R-:W-:Y:S01]  /*8000*/  R2UR UR5, R0 ;  /* 0x00000000000572ca */ /* 0x000fe200000e0000 */
[----:B------:R-:W-:-:S14]  /*8010*/  BRA `(.L_x_531) ;  /* 0x0000000000047947 */ /* 0x000fdc0003800000 */
.L_x_532:
[----:B------:R-:W-:-:S05]  /*8020*/  ULDC UR5, c[0x0][0x8bc] ;  /* 0x00022f0000057ab9 */ /* 0x000fca0000000800 */
.L_x_531:
[----:B------:R-:W2:Y:S02]  /*8030*/  S2UR UR4, SR_CTAID.X ;  /* 0x00000000000479c3 */ /* 0x000ea40000002500 */
[----:B--2---:R-:W-:-:S04]  /*8040*/  USHF.L.U32 UR4, UR4, 0x7, URZ ;  /* 0x0000000704047899 */ /* 0x004fc8000800063f */
[----:B------:R-:W-:-:S04]  /*8050*/  UISETP.GE.AND UP0, UPT, UR4, UR5, UPT ;  /* 0x000000050400728c */ /* 0x000fc8000bf06270 */
[----:B-1----:R-:W-:-:S06]  /*8060*/  USEL UR12, UR12, 0xffffffff, !UP0 ;  /* 0xffffffff0c0c7887 */ /* 0x002fcc000c000000 */
[----:B------:R-:W-:-:S13]  /*8070*/  ISETP.LE.AND P0, PT, RZ, UR12, PT ;  /* 0x0000000cff007c0c */ /* 0x000fda000bf03270 */
[----:B------:R-:W-:Y:S05]  /*8080*/  @!P0 BRA `(.L_x_474) ;  /* 0x0000002800d88947 */ /* 0x000fea0003800000 */
[----:B------:R-:W-:Y:S02]  /*8090*/  ULDC.64 UR4, c[0x0][0x770] ;  /* 0x0001dc0000047ab9 */ /* 0x000fe40000000a00 */
[----:B------:R-:W-:-:S04]  /*80a0*/  UISETP.NE.U32.AND UP0, UPT, UR4, URZ, UPT ;  /* 0x0000003f0400728c */ /* 0x000fc8000bf05070 */
[----:B------:R-:W-:-:S03]  /*80b0*/  UISETP.NE.AND.EX UP0, UPT, UR5, URZ, UPT, UP0 ;  /* 0x0000003f0500728c */ /* 0x000fc6000bf05300 */
[----:B------:R-:W-:Y:S02]  /*80c0*/  ULDC.64 UR4, c[0x0][0x770] ;  /* 0x0001dc0000047ab9 */ /* 0x000fe40000000a00 */
[----:B------:R-:W-:Y:S01]  /*80d0*/  UIMAD.WIDE UR4, UR12, 0x4, UR4 ;  /* 0x000000040c0478a5 */ /* 0x000fe2000f8e0204 */
[----:B------:R-:W-:-:S05]  /*80e0*/  PLOP3.LUT P0, PT, PT, PT, UP0, 0x80, 0x0 ;  /* 0x000000000000781c */ /* 0x000fca0003f0f008 */
[----:B------:R-:W-:Y:S02]  /*80f0*/  IMAD.U32 R2, RZ, RZ, UR4 ;  /* 0x00000004ff027e24 */ /* 0x000fe4000f8e00ff */
[----:B------:R-:W-:Y:S01]  /*8100*/  IMAD.U32 R3, RZ, RZ, UR5 ;  /* 0x00000005ff037e24 */ /* 0x000fe2000f8e00ff */
[----:B------:R-:W-:-:S05]  /*8110*/  ULDC.64 UR4, c[0x0][0x780] ;  /* 0x0001e00000047ab9 */ /* 0x000fca0000000a00 */
[----:B------:R-:W2:Y:S01]  /*8120*/  @P0 LDG.E R6, desc[UR38][R2.64] ;  /* 0x0000002602060981 */ /* 0x000ea2000c1e1900 */
[----:B------:R-:W-:Y:S01]  /*8130*/  UISETP.NE.U32.AND UP1, UPT, UR4, URZ, UPT ;  /* 0x0000003f0400728c */ /* 0x000fe2000bf25070 */
[----:B------:R-:W-:-:S03]  /*8140*/  ULDC UR6, c[0x0][0x280] ;  /* 0x0000a00000067ab9 */ /* 0x000fc60000000800 */
[----:B------:R-:W-:Y:S01]  /*8150*/  UISETP.NE.AND.EX UP1, UPT, UR5, URZ, UPT, UP1 ;  /* 0x0000003f0500728c */ /* 0x000fe2000bf25310 */
[----:B------:R-:W-:-:S05]  /*8160*/  IMAD.U32 R0, RZ, RZ, UR6 ;  /* 0x00000006ff007e24 */ /* 0x000fca000f8e00ff */
[----:B------:R-:W-:-:S05]  /*8170*/  PLOP3.LUT P1, PT, PT, PT, UP1, 0x80, 0x0 ;  /* 0x000000000000781c */ /* 0x000fca0003f2f018 */
[----:B------:R-:W-:Y:S02]  /*8180*/  @UP1 ULDC.64 UR4, c[0x0][0x780] ;  /* 0x0001e00000041ab9 */ /* 0x000fe40000000a00 */
[----:B------:R-:W-:-:S06]  /*8190*/  @UP1 UIMAD.WIDE UR4, UR12, 0x4, UR4 ;  /* 0x000000040c0418a5 */ /* 0x000fcc000f8e0204 */
[----:B------:R-:W-:Y:S01]  /*81a0*/  MOV R4, UR4 ;  /* 0x0000000400047c02 */ /* 0x000fe20008000f00 */
[----:B------:R-:W-:-:S05]  /*81b0*/  IMAD.U32 R5, RZ, RZ, UR5 ;  /* 0x00000005ff057e24 */ /* 0x000fca000f8e00ff */
[----:B------:R1:W5:Y:S01]  /*81c0*/  @P1 LDG.E R0, desc[UR38][R4.64] ;  /* 0x0000002604001981 */ /* 0x000362000c1e1900 */
[----:B------:R-:W-:Y:S01]  /*81d0*/  PLOP3.LUT P2, PT, PT, PT, UP0, 0x80, 0x0 ;  /* 0x000000000000781c */ /* 0x000fe20003f4f008 */
[----:B------:R-:W3:Y:S02]  /*81e0*/  S2UR UR13, SR_CTAID.Y ;  /* 0x00000000000d79c3 */ /* 0x000ee40000002600 */
[----:B---3--:R-:W-:-:S10]  /*81f0*/  USHF.R.S32.HI UR7, URZ, 0x1f, UR13 ;  /* 0x0000001f3f077899 */ /* 0x008fd4000801140d */
[----:B--2---:R-:W-:-:S13]  /*8200*/  @P2 R2UR UR4, R6 ;  /* 0x00000000060422ca */ /* 0x004fda00000e0000 */
[----:B------:R-:W-:-:S04]  /*8210*/  @UP0 ULEA UR4, UR12, UR4, 0x7 ;  /* 0x000000040c040291 */ /* 0x000fc8000f8e383f */
[----:B------:R-:W-:-:S04]  /*8220*/  @UP0 USHF.R.S32.HI UR5, URZ, 0x1f, UR4 ;  /* 0x0000001f3f050899 */ /* 0x000fc80008011404 */
[----:B------:R-:W-:-:S04]  /*8230*/  @UP0 ULEA.HI UR5, UR5, UR4, URZ, 0x7 ;  /* 0x0000000405050291 */ /* 0x000fc8000f8f383f */
[----:B------:R-:W-:-:S04]  /*8240*/  @UP0 USHF.L.U32 UR5, UR5, 0x6, URZ ;  /* 0x0000000605050899 */ /* 0x000fc8000800063f */
[----:B------:R-:W-:Y:S01]  /*8250*/  @UP0 ULOP3.LUT UR6, UR5, 0xffffe000, URZ, 0xc0, !UPT ;  /* 0xffffe00005060892 */ /* 0x000fe2000f8ec03f */
[----:B-1----:R-:W-:Y:S11]  /*8260*/  @P1 BRA `(.L_x_533) ;  /* 0x0000000000101947 */ /* 0x002ff60003800000 */
[----:B------:R-:W-:Y:S05]  /*8270*/  @!P0 BRA `(.L_x_533) ;  /* 0x00000000000c8947 */ /* 0x000fea0003800000 */
[----:B------:R-:W2:Y:S04]  /*8280*/  LDG.E R5, desc[UR38][R2.64] ;  /* 0x0000002602057981 */ /* 0x000ea8000c1e1900 */
[----:B-----5:R-:W2:Y:S02]  /*8290*/  LDG.E R0, desc[UR38][R2.64+0x4] ;  /* 0x0000042602007981 */ /* 0x020ea4000c1e1900 */
[----:B--2---:R-:W-:-:S07]  /*82a0*/  IMAD.IADD R0, R0, 0x1, -R5 ;  /* 0x0000000100007824 */ /* 0x004fce00078e0a05 */
.L_x_533:
[----:B-----5:R-:W-:Y:S01]  /*82b0*/  ISETP.GE.AND P0, PT, R0, 0x1, PT ;  /* 0x000000010000780c */ /* 0x020fe20003f06270 */
[----:B------:R-:W-:Y:S01]  /*82c0*/  @UP0 USHF.R.S32.HI UR8, URZ, 0x1f, UR6 ;  /* 0x0000001f3f080899 */ /* 0x000fe20008011406 */
[----:B------:R-:W-:Y:S01]  /*82d0*/  UMOV UR4, URZ ;  /* 0x0000003f00047c82 */ /* 0x000fe20008000000 */
[----:B------:R-:W-:Y:S01]  /*82e0*/  UMOV UR5, URZ ;  /* 0x0000003f00057c82 */ /* 0x000fe20008000000 */
[----:B------:R-:W-:-:S04]  /*82f0*/  @UP0 UMOV UR4, UR6 ;  /* 0x0000000600040c82 */ /* 0x000fc80008000000 */
[----:B------:R-:W-:-:S05]  /*8300*/  @UP0 UMOV UR5, UR8 ;  /* 0x0000000800050c82 */ /* 0x000fca0008000000 */
[----:B------:R-:W-:Y:S05]  /*8310*/  @!P0 BRA `(.L_x_474) ;  /* 0x0000002800348947 */ /* 0x000fea0003800000 */
[----:B------:R-:W-:Y:S01]  /*8320*/  ULDC.64 UR8, c[0x0][0x2d8] ;  /* 0x0000b60000087ab9 */ /* 0x000fe20000000a00 */
[C---:B------:R-:W-:Y:S01]  /*8330*/  VIADD R2, R0.reuse, 0x7f ;  /* 0x0000007f00027836 */ /* 0x040fe20000000000 */
[----:B------:R-:W-:Y:S01]  /*8340*/  UIMAD UR7, UR7, UR8, URZ ;  /* 0x00000008070772a4 */ /* 0x000fe2000f8e023f */
[----:B------:R-:W-:Y:S01]  /*8350*/  ISETP.GE.AND P1, PT, R0, 0x81, PT ;  /* 0x000000810000780c */ /* 0x000fe20003f26270 */
[----:B------:R-:W-:Y:S02]  /*8360*/  USHF.R.S32.HI UR6, URZ, 0x1f, UR12 ;  /* 0x0000001f3f067899 */ /* 0x000fe4000801140c */
[----:B------:R-:W-:Y:S01]  /*8370*/  UIMAD.WIDE.U32 UR10, UR13, UR8, URZ ;  /* 0x000000080d0a72a5 */ /* 0x000fe2000f8e003f */
[----:B------:R-:W-:Y:S01]  /*8380*/  SHF.R.S32.HI R3, RZ, 0x1f, R2 ;  /* 0x0000001fff037819 */ /* 0x000fe20000011402 */
[----:B------:R-:W-:Y:S02]  /*8390*/  UIMAD UR7, UR13, UR9, UR7 ;  /* 0x000000090d0772a4 */ /* 0x000fe4000f8e0207 */
[----:B------:R-:W-:Y:S01]  /*83a0*/  UIADD3 UR8, UP1, UR4, UR10, URZ ;  /* 0x0000000a04087290 */ /* 0x000fe2000ff3e03f */
[----:B------:R-:W-:Y:S01]  /*83b0*/  LEA.HI R3, R3, R2, RZ, 0x7 ;  /* 0x0000000203037211 */ /* 0x000fe200078f38ff */
[----:B------:R-:W-:-:S02]  /*83c0*/  UIADD3 UR7, UR11, UR7, URZ ;  /* 0x000000070b077290 */ /* 0x000fc4000fffe03f */
[----:B------:R-:W-:Y:S01]  /*83d0*/  USEL UR6, UR6, URZ, !UP0 ;  /* 0x0000003f06067287 */ /* 0x000fe2000c000000 */
[----:B------:R-:W-:Y:S01]  /*83e0*/  SHF.R.S32.HI R3, RZ, 0x7, R3 ;  /* 0x00000007ff037819 */ /* 0x000fe20000011403 */
[----:B------:R-:W-:Y:S01]  /*83f0*/  ULDC.64 UR14, c[0x0][0x2e0] ;  /* 0x0000b800000e7ab9 */ /* 0x000fe20000000a00 */
[----:B------:R-:W-:Y:S02]  /*8400*/  USEL UR13, UR12, URZ, !UP0 ;  /* 0x0000003f0c0d7287 */ /* 0x000fe4000c000000 */
[----:B------:R-:W-:Y:S01]  /*8410*/  UIADD3.X UR9, UR5, UR7, URZ, UP1, !UPT ;  /* 0x0000000705097290 */ /* 0x000fe20008ffe43f */
[----:B------:R-:W-:Y:S01]  /*8420*/  VIMNMX R3, R3, 0x1, !PT ;  /* 0x0000000103037848 */ /* 0x000fe20007fe0100 */
[----:B------:R-:W-:Y:S02]  /*8430*/  UIMAD UR6, UR6, UR14, URZ ;  /* 0x0000000e060672a4 */ /* 0x000fe4000f8e023f */
[----:B------:R-:W-:Y:S01]  /*8440*/  UIMAD.WIDE.U32 UR8, UR13, UR14, UR8 ;  /* 0x0000000e0d0872a5 */ /* 0x000fe2000f8e0008 */
[----:B------:R-:W-:Y:S01]  /*8450*/  LOP3.LUT R2, R3, 0x1, RZ, 0xc0, !PT ;  /* 0x0000000103027812 */ /* 0x000fe200078ec0ff */
[----:B------:R-:W-:Y:S01]  /*8460*/  UIMAD UR12, UR13, UR15, UR6 ;  /* 0x0000000f0d0c72a4 */ /* 0x000fe2000f8e0206 */
[----:B------:R-:W-:-:S03]  /*8470*/  ELECT P0, URZ, PT ;  /* 0x00000000003f782f */ /* 0x000fc60003800000 */
[----:B------:R-:W-:Y:S01]  /*8480*/  UIADD3 UR19, UR9, UR12, URZ ;  /* 0x0000000c09137290 */ /* 0x000fe2000fffe03f */
[----:B------:R-:W-:Y:S01]  /*8490*/  UMOV UR6, URZ ;  /* 0x0000003f00067c82 */ /* 0x000fe20008000000 */
[----:B------:R-:W-:Y:S10]  /*84a0*/  @!P1 BRA `(.L_x_534) ;  /* 0x0000000400889947 */ /* 0x000ff40003800000 */
[----:B------:R-:W-:Y:S01]  /*84b0*/  UMOV UR6, UR10 ;  /* 0x0000000a00067c82 */ /* 0x000fe20008000000 */
[----:B------:R-:W-:Y:S01]  /*84c0*/  ULDC.64 UR10, c[0x0][0x2c0] ;  /* 0x0000b000000a7ab9 */ /* 0x000fe20000000a00 */
[----:B------:R-:W-:Y:S01]  /*84d0*/  UIMAD.WIDE.U32 UR6, UR13, UR14, UR6 ;  /* 0x0000000e0d0672a5 */ /* 0x000fe2000f8e0006 */
[----:B------:R-:W-:Y:S01]  /*84e0*/  IADD3 R0, R3, -R2, RZ ;  /* 0x8000000203007210 */ /* 0x000fe20007ffe0ff */
[----:B------:R-:W-:Y:S02]  /*84f0*/  ULDC.64 UR20, c[0x0][0x2c0] ;  /* 0x0000b00000147ab9 */ /* 0x000fe40000000a00 */
[----:B------:R-:W-:-:S04]  /*8500*/  UIADD3 UR15, UP0, UR4, UR6, URZ ;  /* 0x00000006040f7290 */ /* 0x000fc8000ff1e03f */
[----:B------:R-:W-:Y:S02]  /*8510*/  UIADD3.X UR4, UR5, UR12, UR7, UP0, !UPT ;  /* 0x0000000c05047290 */ /* 0x000fe400087fe407 */
[----:B------:R-:W-:Y:S01]  /*8520*/  ULEA UR14, UP0, UR15, UR10, 0x2 ;  /* 0x0000000a0f0e7291 */ /* 0x000fe2000f80103f */
[----:B------:R-:W-:-:S03]  /*8530*/  UMOV UR5, URZ ;  /* 0x0000003f00057c82 */ /* 0x000fc60008000000 */
[----:B------:R-:W-:Y:S02]  /*8540*/  ULEA.HI.X UR15, UR15, UR11, UR4, 0x2, UP0 ;  /* 0x0000000b0f0f7291 */ /* 0x000fe400080f1404 */
[----:B------:R-:W-:Y:S02]  /*8550*/  UIADD3 UR10, UP0, UR14, 0x4000, URZ ;  /* 0x000040000e0a7890 */ /* 0x000fe4000ff1e03f */
[----:B------:R-:W-:Y:S02]  /*8560*/  UIADD3 UR12, UP1, UR14, 0x8000, URZ ;  /* 0x000080000e0c7890 */ /* 0x000fe4000ff3e03f */
[----:B------:R-:W-:Y:S02]  /*8570*/  UIADD3 UR14, UP2, UR14, 0xc000, URZ ;  /* 0x0000c0000e0e7890 */ /* 0x000fe4000ff5e03f */
[----:B------:R-:W-:Y:S02]  /*8580*/  UIADD3.X UR11, URZ, UR15, URZ, UP0, !UPT ;  /* 0x0000000f3f0b7290 */ /* 0x000fe400087fe43f */
[----:B------:R-:W-:-:S02]  /*8590*/  UIADD3.X UR13, URZ, UR15, URZ, UP1, !UPT ;  /* 0x0000000f3f0d7290 */ /* 0x000fc40008ffe43f */
[----:B------:R-:W-:Y:S01]  /*85a0*/  UIADD3.X UR15, URZ, UR15, URZ, UP2, !UPT ;  /* 0x0000000f3f0f7290 */ /* 0x000fe200097fe43f */
[----:B------:R-:W-:-:S11]  /*85b0*/  UMOV UR4, URZ ;  /* 0x0000003f00047c82 */ /* 0x000fd60008000000 */
.L_x_547:
        /* <DEDUP_REMOVED lines=21> */
.L_x_536:
[----:B------:R-:W-:Y:S05]  /*8710*/  BSYNC B0 ;  /* 0x0000000000007941 */ /* 0x000fea0003800000 */
.L_x_535:
        /* <DEDUP_REMOVED lines=13> */
.L_x_538:
[----:B------:R-:W-:Y:S05]  /*87f0*/  BSYNC B0 ;  /* 0x0000000000007941 */ /* 0x000fea0003800000 */
.L_x_537:
[----:B------:R-:W-:Y:S06]  /*8800*/  BAR.ARV 0xa, 0xa0 ;  /* 0x0282800000007b1d */ /* 0x000fec0000002000 */
[----:B------:R-:W-:Y:S04]  /*8810*/  BSSY B0, `(.L_x_539) ;  /* 0x0000003000007945 */ /* 0x000fe80003800000 */
[----:B------:R-:W-:Y:S05]  /*8820*/  @!P0 BRA `(.L_x_540) ;  /* 0x0000000000048947 */ /* 0x000fea0003800000 */
[----:B------:R-:W-:-:S04]  /*8830*/  DEPBAR.LE SB0, 0x0 ;  /* 0x000080000000791a */ /* 0x000fc80000000000 */
.L_x_540:
[----:B------:R-:W-:Y:S05]  /*8840*/  BSYNC B0 ;  /* 0x0000000000007941 */ /* 0x000fea0003800000 */
.L_x_539:
        /* <DEDUP_REMOVED lines=13> */
.L_x_542:
[----:B------:R-:W-:Y:S05]  /*8920*/  BSYNC B0 ;  /* 0x0000000000007941 */ /* 0x000fea0003800000 */
.L_x_541:
        /* <DEDUP_REMOVED lines=13> */
.L_x_544:
[----:B------:R-:W-:Y:S05]  /*8a00*/  BSYNC B0 ;  /* 0x0000000000007941 */ /* 0x000fea0003800000 */
.L_x_543:
[----:B------:R-:W-:Y:S01]  /*8a10*/  VIADD R0, R0, 0xfffffffe ;  /* 0xfffffffe00007836 */ /* 0x000fe20000000000 */
[----:B------:R-:W-:Y:S06]  /*8a20*/  BAR.ARV 0xa, 0xa0 ;  /* 0x0282800000007b1d */ /* 0x000fec0000002000 */
[----:B------:R-:W-:Y:S01]  /*8a30*/  BSSY B0, `(.L_x_545) ;  /* 0x0000004000007945 */ /* 0x000fe20003800000 */
[----:B------:R-:W-:-:S03]  /*8a40*/  ISETP.NE.AND P1, PT, R0, RZ, PT ;  /* 0x000000ff0000720c */ /* 0x000fc60003f25270 */
[----:B------:R-:W-:Y:S10]  /*8a50*/  @!P0 BRA `(.L_x_546) ;  /* 0x0000000000048947 */ /* 0x000ff40003800000 */
[----:B------:R-:W-:-:S04]  /*8a60*/  DEPBAR.LE SB0, 0x0 ;  /* 0x000080000000791a */ /* 0x000fc80000000000 */
.L_x_546:
[----:B------:R-:W-:Y:S05]  /*8a70*/  BSYNC B0 ;  /* 0x0000000000007941 */ /* 0x000fea0003800000 */
.L_x_545:
[----:B------:R-:W-:Y:S06]  /*8a80*/  BAR.ARV 0xb, 0xa0 ;  /* 0x02c2800000007b1d */ /* 0x000fec0000002000 */
[----:B------:R-:W-:Y:S02]  /*8a90*/  UIADD3 UR5, UR5, 0x2, URZ ;  /* 0x0000000205057890 */ /* 0x000fe4000fffe03f */
[----:B------:R-:W-:Y:S01]  /*8aa0*/  UIADD3 UR4, UR4, 0x1, URZ ;  /* 0x0000000104047890 */ /* 0x000fe2000fffe03f */
[----:B------:R-:W-:Y:S11]  /*8ab0*/  @P1 BRA `(.L_x_547) ;  /* 0xfffffff800c01947 */ /* 0x000ff6000383ffff */
[----:B------:R-:W-:-:S12]  /*8ac0*/  USHF.L.U32 UR6, UR5, 0xd, URZ ;  /* 0x0000000d05067899 */ /* 0x000fd8000800063f */
.L_x_534:
        /* <DEDUP_REMOVED lines=10> */
[----:B------:R-:W-:Y:S01]  /*8b70*/  ULEA UR4, UP0, UR11, UR4, 0x2 ;  /* 0x000000040b047291 */ /* 0x000fe2000f80103f */
[----:B------:R-:W-:-:S03]  /*8b80*/  UMOV UR13, 0x14f00000 ;  /* 0x14f00000000d7882 */ /* 0x000fc60000000000 */
[----:B------:R-:W-:-:S03]  /*8b90*/  ULEA.HI.X UR5, UR11, UR5, UR12, 0x2, UP0 ;  /* 0x000000050b057291 */ /* 0x000fc600080f140c */
[----:B------:R-:W-:Y:S01]  /*8ba0*/  UMOV UR12, 0x0 ;  /* 0x00000000000c7882 */ /* 0x000fe20000000000 */
[----:B-1----:R-:W-:-:S03]  /*8bb0*/  ULEA UR7, UR10, UR7, 0x18 ;  /* 0x000000070a077291 */ /* 0x002fc6000f8ec03f */
[----:B------:R-:W-:Y:S01]  /*8bc0*/  UMOV UR10, 0x400 ;  /* 0x00000400000a7882 */ /* 0x000fe20000000000 */
[----:B------:R-:W-:-:S09]  /*8bd0*/  UIADD3 UR7, UR7, 0x8000, URZ ;  /* 0x0000800007077890 */ /* 0x000fd2000fffe03f */
[----:B------:R1:W-:Y:S02]  /*8be0*/  UBLKRED.G.S.ADD.F32.RN [UR4], [UR7], UR10, desc[UR12] ;  /* 0x00000c04070073bb */ /* 0x0003e400080a140a */
[----:B-1----:R0:W-:Y:S02]  /*8bf0*/  UTMACMDFLUSH ;  /* 0x00000000000079b7 */ /* 0x0021e40000000000 */
.L_x_549:
[----:B------:R-:W-:Y:S05]  /*8c00*/  BSYNC B0 ;  /* 0x0000000000007941 */ /* 0x000fea0003800000 */
.L_x_548:
[----:B------:R-:W-:Y:S06]  /*8c10*/  BAR.SYNC.DEFER_BLOCKING 0xe, 0xa0 ;  /* 0x0382800000007b1d */ /* 0x000fec0000010000 */
[----:B------:R-:W-:Y:S04]  /*8c20*/  BSSY B0, `(.L_x_550) ;  /* 0x0000012000007945 */ /* 0x000fe80003800000 */
[----:B------:R-:W-:Y:S05]  /*8c30*/  @!P0 BRA `(.L_x_551) ;  /* 0x0000000000408947 */ /* 0x000fea0003800000 */
[----:B------:R-:W1:Y:S01]  /*8c40*/  S2UR UR7, SR_CgaCtaId ;  /* 0x00000000000779c3 */ /* 0x000e620000008800 */
[----:B------:R-:W-:Y:S01]  /*8c50*/  UIADD3 UR4, UR6, 0x1000, URZ ;  /* 0x0000100006047890 */ /* 0x000fe2000fffe03f */
[----:B------:R-:W-:Y:S01]  /*8c60*/  UMOV UR5, 0x400 ;  /* 0x0000040000057882 */ /* 0x000fe20000000000 */
[----:B------:R-:W-:Y:S02]  /*8c70*/  ULDC.64 UR10, c[0x0][0x2c0] ;  /* 0x0000b000000a7ab9 */ /* 0x000fe40000000a00 */
[----:B------:R-:W-:Y:S01]  /*8c80*/  UIADD3 UR12, UP0, UR4, UR8, URZ ;  /* 0x00000008040c7290 */ /* 0x000fe2000ff1e03f */
[----:B------:R-:W-:Y:S01]  /*8c90*/  UMOV UR13, 0x14f00000 ;  /* 0x14f00000000d7882 */ /* 0x000fe20000000000 */
[----:B-1----:R-:W-:Y:S02]  /*8ca0*/  ULEA UR7, UR7, UR5, 0x18 ;  /* 0x0000000507077291 */ /* 0x002fe4000f8ec03f */
[----:B------:R-:W-:Y:S02]  /*8cb0*/  ULEA.HI.X.SX32 UR5, UR4, UR19, 0x1, UP0 ;  /* 0x0000001304057291 */ /* 0x000fe400080f0e3f */
[----:B------:R-:W-:-:S02]  /*8cc0*/  ULEA UR4, UP0, UR12, UR10, 0x2 ;  /* 0x0000000a0c047291 */ /* 0x000fc4000f80103f */
[----:B------:R-:W-:Y:S02]  /*8cd0*/  UIADD3 UR7, UR7, 0xc000, URZ ;  /* 0x0000c00007077890 */ /* 0x000fe4000fffe03f */
[----:B------:R-:W-:Y:S01]  /*8ce0*/  ULEA.HI.X UR5, UR12, UR11, UR5, 0x2, UP0 ;  /* 0x0000000b0c057291 */ /* 0x000fe200080f1405 */
[----:B------:R-:W-:Y:S02]  /*8cf0*/  UMOV UR10, 0x400 ;  /* 0x00000400000a7882 */ /* 0x000fe40000000000 */
[----:B------:R-:W-:-:S06]  /*8d00*/  UMOV UR12, 0x0 ;  /* 0x00000000000c7882 */ /* 0x000fcc0000000000 */
[----:B------:R1:W-:Y:S01]  /*8d10*/  UBLKRED.G.S.ADD.F32.RN [UR4], [UR7], UR10, desc[UR12] ;  /* 0x00000c04070073bb */ /* 0x0003e200080a140a */
[----:B------:R0:W-:Y:S01]  /*8d20*/  UTMACMDFLUSH ;  /* 0x00000000000079b7 */ /* 0x0001e20000000000 */
[----:B-1----:R-:W-:-:S04]  /*8d30*/  DEPBAR.LE SB0, 0x1 ;  /* 0x000080400000791a */ /* 0x002fc80000000000 */
.L_x_551:
[----:B------:R-:W-:Y:S05]  /*8d40*/  BSYNC B0 ;  /* 0x0000000000007941 */ /* 0x000fea0003800000 */
.L_x_550:
[----:B------:R-:W-:Y:S06]  /*8d50*/  BAR.ARV 0xa, 0xa0 ;  /* 0x0282800000007b1d */ /* 0x000fec0000002000 */
[----:B------:R-:W-:Y:S04]  /*8d60*/  BSSY B0, `(.L_x_552) ;  /* 0x0000003000007945 */ /* 0x000fe80003800000 */
[----:B------:R-:W-:Y:S05]  /*8d70*/  @!P0 BRA `(.L_x_553) ;  /* 0x0000000000048947 */ /* 0x000fea0003800000 */
[----:B------:R-:W-:-:S04]  /*8d80*/  DEPBAR.LE SB0, 0x0 ;  /* 0x000080000000791a */ /* 0x000fc80000000000 */
.L_x_553:
[----:B------:R-:W-:Y:S05]  /*8d90*/  BSYNC B0 ;  /* 0x0000000000007941 */ /* 0x000fea0003800000 */
.L_x_552:
[----:B------:R-:W-:Y:S06]  /*8da0*/  BAR.ARV 0xb, 0xa0 ;  /* 0x02c2800000007b1d */ /* 0x000fec0000002000 */
[----:B------:R-:W-:Y:S05]  /*8db0*/  BRA `(.L_x_474) ;  /* 0x0000001c008c7947 */ /* 0x000fea0003800000 */
.L_x_529:
[----:B------:R-:W-:Y:S01]  /*8dc0*/  ULDC.64 UR4, c[0x0][0x8d8] ;  /* 0x0002360000047ab9 */ /* 0x000fe20000000a00 */
[----:B------:R-:W1:Y:S01]  /*8dd0*/  S2R R7, SR_CTAID.Z ;  /* 0x0000000000077919 */ /* 0x000e620000002700 */
[----:B------:R-:W-:Y:S01]  /*8de0*/  ISETP.NE.U32.AND P0, PT, RZ, UR4, PT ;  /* 0x00000004ff007c0c */ /* 0x000fe2000bf05070 */
[----:B------:R-:W2:Y:S03]  /*8df0*/  S2UR UR20, SR_CTAID.Y ;  /* 0x00000000001479c3 */ /* 0x000ea60000002600 */
[----:B------:R-:W-:-:S13]  /*8e00*/  ISETP.NE.AND.EX P0, PT, RZ, UR5, PT, P0 ;  /* 0x00000005ff007c0c */ /* 0x000fda000bf05300 */
[----:B------:R-:W-:Y:S05]  /*8e10*/  @!P0 BRA `(.L_x_554) ;  /* 0x0000000000108947 */ /* 0x000fea0003800000 */
[----:B------:R-:W1:Y:S02]  /*8e20*/  LDC.64 R2, c[0x0][0x8d8] ;  /* 0x00023600ff027b82 */ /* 0x000e640000000a00 */
[----:B-1----:R-:W-:-:S05]  /*8e30*/  IMAD.WIDE R2, R7, 0x4, R2 ;  /* 0x0000000407027825 */ /* 0x002fca00078e0202 */
[----:B------:R1:W5:Y:S01]  /*8e40*/  LDG.E R5, desc[UR38][R2.64] ;  /* 0x0000002602057981 */ /* 0x000362000c1e1900 */
[----:B------:R-:W-:Y:S05]  /*8e50*/  BRA `(.L_x_555) ;  /* 0x00000000002c7947 */ /* 0x000fea0003800000 */
.L_x_554:
[----:B------:R-:W-:Y:S02]  /*8e60*/  ULDC.64 UR4, c[0x0][0x8d0] ;  /* 0x0002340000047ab9 */ /* 0x000fe40000000a00 */
[----:B------:R-:W-:-:S04]  /*8e70*/  ISETP.NE.U32.AND P0, PT, RZ, UR4, PT ;  /* 0x00000004ff007c0c */ /* 0x000fc8000bf05070 */
[----:B------:R-:W-:-:S13]  /*8e80*/  ISETP.NE.AND.EX P0, PT, RZ, UR5, PT, P0 ;  /* 0x00000005ff007c0c */ /* 0x000fda000bf05300 */
[----:B------:R-:W-:Y:S05]  /*8e90*/  @!P0 BRA `(.L_x_556) ;  /* 0x0000000000188947 */ /* 0x000fea0003800000 */
[----:B------:R-:W1:Y:S02]  /*8ea0*/  LDC.64 R2, c[0x0][0x8d0] ;  /* 0x00023400ff027b82 */ /* 0x000e640000000a00 */
[----:B-1----:R-:W-:-:S05]  /*8eb0*/  IMAD.WIDE R2, R7, 0x4, R2 ;  /* 0x0000000407027825 */ /* 0x002fca00078e0202 */
[----:B------:R-:W3:Y:S04]  /*8ec0*/  LDG.E R5, desc[UR38][R2.64] ;  /* 0x0000002602057981 */ /* 0x000ee8000c1e1900 */
[----:B------:R-:W3:Y:S02]  /*8ed0*/  LDG.E R0, desc[UR38][R2.64+0x4] ;  /* 0x0000042602007981 */ /* 0x000ee4000c1e1900 */
[----:B---3--:R-:W-:Y:S01]  /*8ee0*/  IMAD.IADD R5, R0, 0x1, -R5 ;  /* 0x0000000100057824 */ /* 0x008fe200078e0a05 */
[----:B------:R-:W-:Y:S06]  /*8ef0*/  BRA `(.L_x_555) ;  /* 0x0000000000047947 */ /* 0x000fec0003800000 */
.L_x_556:
[----:B------:R-:W3:Y:S02]  /*8f00*/  LDC R5, c[0x0][0x8bc] ;  /* 0x00022f00ff057b82 */ /* 0x000ee40000000800 */
.L_x_555:
[----:B------:R-:W4:Y:S01]  /*8f10*/  S2R R14, SR_CTAID.X ;  /* 0x00000000000e7919 */ /* 0x000f220000002500 */
[----:B------:R-:W-:Y:S02]  /*8f20*/  IMAD.MOV.U32 R0, RZ, RZ, 0x1 ;  /* 0x00000001ff007424 */ /* 0x000fe400078e00ff */
[----:B------:R-:W-:Y:S01]  /*8f30*/  IMAD.MOV.U32 R9, RZ, RZ, RZ ;  /* 0x000000ffff097224 */ /* 0x000fe200078e00ff */
[----:B----4-:R-:W-:-:S04]  /*8f40*/  SHF.L.U32 R14, R14, 0x7, RZ ;  /* 0x000000070e0e7819 */ /* 0x010fc800000006ff */
[----:B---3-5:R-:W-:-:S04]  /*8f50*/  ISETP.GE.AND P0, PT, R14, R5, PT ;  /* 0x000000050e00720c */ /* 0x028fc80003f06270 */
[----:B-1----:R-:W-:-:S04]  /*8f60*/  SEL R8, R7, 0xffffffff, !P0 ;  /* 0xffffffff07087807 */ /* 0x002fc80004000000 */
[----:B------:R-:W-:-:S13]  /*8f70*/  ISETP.GE.AND P0, PT, R8, RZ, PT ;  /* 0x000000ff0800720c */ /* 0x000fda0003f06270 */
[----:B------:R-:W-:Y:S05]  /*8f80*/  @!P0 BRA `(.L_x_557) ;  /* 0x0000001800848947 */ /* 0x000fea0003800000 */
[----:B------:R-:W1:Y:S08]  /*8f90*/  LDC.64 R10, c[0x0][0x770] ;  /* 0x0001dc00ff0a7b82 */ /* 0x000e700000000a00 */
[----:B------:R-:W3:Y:S08]  /*8fa0*/  LDC.64 R6, c[0x0][0x770] ;  /* 0x0001dc00ff067b82 */ /* 0x000ef00000000a00 */
[----:B------:R-:W4:Y:S01]  /*8fb0*/  LDC.64 R4, c[0x0][0x778] ;  /* 0x0001de00ff047b82 */ /* 0x000f220000000a00 */
[----:B-1----:R-:W-:-:S07]  /*8fc0*/  ISETP.NE.U32.AND P1, PT, R10, RZ, PT ;  /* 0x000000ff0a00720c */ /* 0x002fce0003f25070 */
[----:B------:R-:W1:Y:S01]  /*8fd0*/  LDC.64 R2, c[0x0][0x780] ;  /* 0x0001e000ff027b82 */ /* 0x000e620000000a00 */
[----:B------:R-:W-:Y:S01]  /*8fe0*/  ISETP.NE.AND.EX P1, PT, R11, RZ, PT, P1 ;  /* 0x000000ff0b00720c */ /* 0x000fe20003f25310 */
[----:B---3--:R-:W-:Y:S01]  /*8ff0*/  IMAD.WIDE R6, R8, 0x4, R6 ;  /* 0x0000000408067825 */ /* 0x008fe200078e0206 */
[----:B----4-:R-:W-:-:S11]  /*9000*/  ISETP.NE.U32.AND P0, PT, R4, RZ, PT ;  /* 0x000000ff0400720c */ /* 0x010fd60003f05070 */
[----:B------:R-:W3:Y:S01]  /*9010*/  @P1 LDG.E R9, desc[UR38][R6.64] ;  /* 0x0000002606091981 */ /* 0x000ee2000c1e1900 */
[----:B------:R-:W-:-:S03]  /*9020*/  ISETP.NE.AND.EX P0, PT, R5, RZ, PT, P0 ;  /* 0x000000ff0500720c */ /* 0x000fc60003f05300 */
[----:B------:R-:W4:Y:S01]  /*9030*/  @P1 LDG.E R15, desc[UR38][R6.64] ;  /* 0x00000026060f1981 */ /* 0x000f22000c1e1900 */
[----:B-1----:R-:W-:-:S04]  /*9040*/  ISETP.NE.U32.AND P2, PT, R2, RZ, PT ;  /* 0x000000ff0200720c */ /* 0x002fc80003f45070 */
[----:B------:R-:W-:-:S05]  /*9050*/  ISETP.NE.AND.EX P2, PT, R3, RZ, PT, P2 ;  /* 0x000000ff0300720c */ /* 0x000fca0003f45320 */
[----:B------:R-:W1:Y:S08]  /*9060*/  @P0 LDC.64 R2, c[0x0][0x778] ;  /* 0x0001de00ff020b82 */ /* 0x000e700000000a00 */
[----:B------:R-:W2:Y:S01]  /*9070*/  @P2 LDC.64 R12, c[0x0][0x780] ;  /* 0x0001e000ff0c2b82 */ /* 0x000ea20000000a00 */
[----:B------:R-:W-:Y:S01]  /*9080*/  MOV R5, RZ ;  /* 0x000000ff00057202 */ /* 0x000fe20000000f00 */
[----:B------:R-:W-:Y:S01]  /*9090*/  ULDC UR4, c[0x0][0x280] ;  /* 0x0000a00000047ab9 */ /* 0x000fe20000000800 */
[----:B-1----:R-:W-:-:S05]  /*90a0*/  @P0 IMAD.WIDE R2, R8, 0x4, R2 ;  /* 0x0000000408020825 */ /* 0x002fca00078e0202 */
[----:B------:R2:W5:Y:S01]  /*90b0*/  @P0 LDG.E R5, desc[UR38][R2.64] ;  /* 0x0000002602050981 */ /* 0x000562000c1e1900 */
[----:B------:R-:W-:Y:S02]  /*90c0*/  IMAD.U32 R4, RZ, RZ, UR4 ;  /* 0x00000004ff047e24 */ /* 0x000fe4000f8e00ff */
[----:B--2---:R-:W-:Y:S01]  /*90d0*/  @P2 IMAD.WIDE R2, R8, 0x4, R12 ;  /* 0x0000000408022825 */ /* 0x004fe200078e020c */
[----:B------:R-:W-:-:S04]  /*90e0*/  VOTEU.ANY UP0, P1 ;  /* 0x00000000003f7886 */ /* 0x000fc80000800100 */
[----:B------:R1:W5:Y:S02]  /*90f0*/  @P2 LDG.E R4, desc[UR38][R2.64] ;  /* 0x0000002602042981 */ /* 0x000364000c1e1900 */
[----:B-1----:R-:W-:Y:S01]  /*9100*/  CS2R R2, SRZ ;  /* 0x0000000000027805 */ /* 0x002fe2000001ff00 */
[----:B---3--:R-:W-:-:S05]  /*9110*/  @P1 IMAD R9, R8, 0x80, R9 ;  /* 0x0000008008091824 */ /* 0x008fca00078e0209 */
[----:B------:R-:W-:-:S04]  /*9120*/  @P1 SHF.R.S32.HI R12, RZ, 0x1f, R9 ;  /* 0x0000001fff0c1819 */ /* 0x000fc80000011409 */
[----:B------:R-:W-:-:S04]  /*9130*/  @P1 LEA.HI R12, R12, R9, RZ, 0x7 ;  /* 0x000000090c0c1211 */ /* 0x000fc800078f38ff */
[----:B------:R-:W-:Y:S02]  /*9140*/  @P1 LOP3.LUT R12, R12, 0xffffff80, RZ, 0xc0, !PT ;  /* 0xffffff800c0c1812 */ /* 0x000fe400078ec0ff */
[----:B----4-:R-:W-:Y:S02]  /*9150*/  @P1 R2UR UR4, R15 ;  /* 0x000000000f0412ca */ /* 0x010fe400000e0000 */
[----:B------:R-:W-:Y:S02]  /*9160*/  @P1 SHF.R.S32.HI R9, RZ, 0x1f, R12 ;  /* 0x0000001fff091819 */ /* 0x000fe4000001140c */
[----:B------:R-:W-:-:S03]  /*9170*/  @P1 MOV R2, R12 ;  /* 0x0000000c00021202 */ /* 0x000fc60000000f00 */
[----:B------:R-:W-:Y:S01]  /*9180*/  @P1 IMAD.MOV.U32 R3, RZ, RZ, R9 ;  /* 0x000000ffff031224 */ /* 0x000fe200078e0009 */
[----:B------:R-:W-:Y:S07]  /*9190*/  @P2 BRA `(.L_x_558) ;  /* 0x0000000000102947 */ /* 0x000fee0003800000 */
[----:B------:R-:W-:Y:S05]  /*91a0*/  @!P1 BRA `(.L_x_558) ;  /* 0x00000000000c9947 */ /* 0x000fea0003800000 */
[----:B------:R-:W2:Y:S04]  /*91b0*/  LDG.E R9, desc[UR38][R6.64] ;  /* 0x0000002606097981 */ /* 0x000ea8000c1e1900 */
[----:B-----5:R-:W2:Y:S02]  /*91c0*/  LDG.E R4, desc[UR38][R6.64+0x4] ;  /* 0x0000042606047981 */ /* 0x020ea4000c1e1900 */
[----:B--2---:R-:W-:-:S07]  /*91d0*/  IMAD.IADD R4, R4, 0x1, -R9 ;  /* 0x0000000104047824 */ /* 0x004fce00078e0a09 */
.L_x_558:
[----:B-----5:R-:W-:Y:S01]  /*91e0*/  ISETP.GE.AND P1, PT, R4, 0x1, PT ;  /* 0x000000010400780c */ /* 0x020fe20003f26270 */
[----:B------:R-:W-:Y:S01]  /*91f0*/  UMOV UR27, URZ ;  /* 0x0000003f001b7c82 */ /* 0x000fe20008000000 */
[----:B------:R-:W-:Y:S01]  /*9200*/  @UP0 UMOV UR27, UR4 ;  /* 0x00000004001b0c82 */ /* 0x000fe20008000000 */
[----:B------:R-:W-:-:S10]  /*9210*/  MOV R9, RZ ;  /* 0x000000ff00097202 */ /* 0x000fd40000000f00 */
[----:B------:R-:W-:Y:S05]  /*9220*/  @!P1 BRA `(.L_x_557) ;  /* 0x0000001400dc9947 */ /* 0x000fea0003800000 */
[----:B------:R-:W1:Y:S01]  /*9230*/  S2R R9, SR_CTAID.Y ;  /* 0x0000000000097919 */ /* 0x000e620000002600 */
[----:B------:R-:W2:Y:S01]  /*9240*/  LDC.64 R12, c[0x0][0x718] ;  /* 0x0001c600ff0c7b82 */ /* 0x000ea20000000a00 */
[----:B------:R-:W-:Y:S01]  /*9250*/  ISETP.NE.U32.AND P1, PT, R10, RZ, PT ;  /* 0x000000ff0a00720c */ /* 0x000fe20003f25070 */
[----:B------:R-:W-:Y:S01]  /*9260*/  IMAD.MOV.U32 R7, RZ, RZ, R3 ;  /* 0x000000ffff077224 */ /* 0x000fe200078e0003 */
[----:B------:R-:W-:Y:S01]  /*9270*/  R2UR UR13, R8 ;  /* 0x00000000080d72ca */ /* 0x000fe200000e0000 */
[----:B------:R-:W-:Y:S01]  /*9280*/  ULDC UR4, c[0x0][0x2e8] ;  /* 0x0000ba0000047ab9 */ /* 0x000fe20000000800 */
[----:B------:R-:W-:Y:S01]  /*9290*/  ISETP.NE.AND.EX P1, PT, R11, RZ, PT, P1 ;  /* 0x000000ff0b00720c */ /* 0x000fe20003f25310 */
[----:B------:R-:W-:Y:S01]  /*92a0*/  VOTEU.ANY UP1, P0 ;  /* 0x00000000003f7886 */ /* 0x000fe20000020100 */
[----:B------:R-:W-:Y:S01]  /*92b0*/  SHF.R.S32.HI R8, RZ, 0x1f, R8 ;  /* 0x0000001fff087819 */ /* 0x000fe20000011408 */
[----:B------:R-:W3:Y:S01]  /*92c0*/  LDC.64 R10, c[0x0][0x720] ;  /* 0x0001c800ff0a7b82 */ /* 0x000ee20000000a00 */
[----:B------:R-:W-:-:S02]  /*92d0*/  R2UR UR11, R14 ;  /* 0x000000000e0b72ca */ /* 0x000fc400000e0000 */
[----:B------:R-:W-:Y:S02]  /*92e0*/  ELECT P0, URZ, PT ;  /* 0x00000000003f782f */ /* 0x000fe40003800000 */
[----:B------:R-:W-:Y:S01]  /*92f0*/  SEL R8, R8, RZ, !P1 ;  /* 0x000000ff08087207 */ /* 0x000fe20004800000 */
[----:B------:R-:W-:Y:S01]  /*9300*/  UMOV UR12, UR20 ;  /* 0x00000014000c7c82 */ /* 0x000fe20008000000 */
[----:B------:R-:W-:Y:S01]  /*9310*/  R2UR UR8, R5 ;  /* 0x00000000050872ca */ /* 0x000fe200000e0000 */
[----:B------:R-:W-:Y:S02]  /*9320*/  BSSY B0, `(.L_x_557) ;  /* 0x0000167000007945 */ /* 0x000fe40003800000 */
[----:B------:R-:W-:Y:S01]  /*9330*/  VOTEU.ANY UP0, P1 ;  /* 0x00000000003f7886 */ /* 0x000fe20000800100 */
[----:B------:R-:W-:Y:S02]  /*9340*/  USEL UR21, UR13, URZ, !UP0 ;  /* 0x0000003f0d157287 */ /* 0x000fe4000c000000 */
[----:B------:R-:W-:-:S02]  /*9350*/  UISETP.NE.AND UP0, UPT, UR4, 0x1, UPT ;  /* 0x000000010400788c */ /* 0x000fc4000bf05270 */
[----:B------:R-:W-:-:S05]  /*9360*/  USEL UR13, UR13, URZ, !UP1 ;  /* 0x0000003f0d0d7287 */ /* 0x000fca000c800000 */
[----:B------:R-:W-:Y:S01]  /*9370*/  UIADD3 UR11, UR11, UR8, URZ ;  /* 0x000000080b0b7290 */ /* 0x000fe2000fffe03f */
[----:B-1----:R-:W-:-:S03]  /*9380*/  SHF.R.S32.HI R9, RZ, 0x1f, R9 ;  /* 0x0000001fff097819 */ /* 0x002fc60000011409 */
[----:B------:R-:W-:Y:S01]  /*9390*/  @UP0 ULDC UR6, c[0x0][0x2ec] ;  /* 0x0000bb0000060ab9 */ /* 0x000fe20000000800 */
[----:B------:R-:W-:Y:S01]  /*93a0*/  @UP0 ULDC UR8, c[0x0][0x2f0] ;  /* 0x0000bc0000080ab9 */ /* 0x000fe20000000800 */
[----:B------:R-:W-:Y:S01]  /*93b0*/  UIMAD.WIDE.U32 UR6, UR20, UR6, URZ ;  /* 0x00000006140672a5 */ /* 0x000fe2000f8e003f */
[----:B--2---:R-:W-:-:S03]  /*93c0*/  IMAD R6, R9, R12, RZ ;  /* 0x0000000c09067224 */ /* 0x004fc600078e02ff */
[----:B------:R-:W-:Y:S01]  /*93d0*/  @UP0 USHF.R.U32.HI UR12, URZ, UR8, UR7 ;  /* 0x000000083f0c0299 */ /* 0x000fe20008011607 */
[----:B------:R-:W-:Y:S02]  /*93e0*/  IMAD R13, R13, UR20, R6 ;  /* 0x000000140d0d7c24 */ /* 0x000fe4000f8e0206 */
[----:B------:R-:W-:-:S04]  /*93f0*/  IMAD.MOV.U32 R6, RZ, RZ, R2 ;  /* 0x000000ffff067224 */ /* 0x000fc800078e0002 */
[----:B------:R-:W-:-:S04]  /*9400*/  IMAD.WIDE.U32 R2, R12, UR20, R6 ;  /* 0x000000140c027c25 */ /* 0x000fc8000f8e0006 */
[----:B---3--:R-:W-:Y:S01]  /*9410*/  IMAD R12, R8, R10, RZ ;  /* 0x0000000a080c7224 */ /* 0x008fe200078e02ff */
[----:B------:R-:W-:-:S03]  /*9420*/  IADD3 R3, R3, R13, RZ ;  /* 0x0000000d03037210 */ /* 0x000fc60007ffe0ff */
[----:B------:R-:W-:Y:S02]  /*9430*/  IMAD R15, R11, UR21, R12 ;  /* 0x000000150b0f7c24 */ /* 0x000fe4000f8e020c */
[----:B------:R-:W1:Y:S01]  /*9440*/  LDC.64 R12, c[0x0][0x700] ;  /* 0x0001c000ff0c7b82 */ /* 0x000e620000000a00 */
[----:B------:R-:W-:-:S04]  /*9450*/  IMAD.WIDE.U32 R2, R10, UR21, R2 ;  /* 0x000000150a027c25 */ /* 0x000fc8000f8e0002 */
[----:B------:R-:W-:-:S03]  /*9460*/  IMAD.IADD R3, R3, 0x1, R15 ;  /* 0x0000000103037824 */ /* 0x000fc600078e020f */
[----:B------:R-:W2:Y:S01]  /*9470*/  LDC.64 R10, c[0x0][0x730] ;  /* 0x0001cc00ff0a7b82 */ /* 0x000ea20000000a00 */
[----:B-1----:R-:W-:-:S04]  /*9480*/  LEA R12, P1, R2, R12, 0x2 ;  /* 0x0000000c020c7211 */ /* 0x002fc800078210ff */
[----:B------:R-:W-:Y:S02]  /*9490*/  LEA.HI.X R13, R2, R13, R3, 0x2, P1 ;  /* 0x0000000d020d7211 */ /* 0x000fe400008f1403 */
[----:B------:R-:W-:Y:S01]  /*94a0*/  R2UR UR4, R12 ;  /* 0x000000000c0472ca */ /* 0x000fe200000e0000 */
[----:B--2---:R-:W-:Y:S01]  /*94b0*/  IMAD R2, R9, R10, RZ ;  /* 0x0000000a09027224 */ /* 0x004fe200078e02ff */
[----:B------:R-:W-:Y:S01]  /*94c0*/  R2UR UR5, R13 ;  /* 0x000000000d0572ca */ /* 0x000fe200000e0000 */
[----:B------:R-:W-:Y:S01]  /*94d0*/  IMAD.WIDE.U32 R6, R10, UR20, R6 ;  /* 0x000000140a067c25 */ /* 0x000fe2000f8e0006 */
[----:B------:R-:W-:-:S03]  /*94e0*/  MOV R9, RZ ;  /* 0x000000ff00097202 */ /* 0x000fc60000000f00 */
[----:B------:R-:W-:Y:S02]  /*94f0*/  IMAD R11, R11, UR20, R2 ;  /* 0x000000140b0b7c24 */ /* 0x000fe4000f8e0202 */
[----:B------:R-:W1:Y:S02]  /*9500*/  LDC.64 R2, c[0x0][0x738] ;  /* 0x0001ce00ff027b82 */ /* 0x000e640000000a00 */
[----:B------:R-:W-:Y:S02]  /*9510*/  IMAD.IADD R7, R7, 0x1, R11 ;  /* 0x0000000107077824 */ /* 0x000fe400078e020b */
[----:B-1----:R-:W-:Y:S02]  /*9520*/  IMAD R8, R8, R2, RZ ;  /* 0x0000000208087224 */ /* 0x002fe400078e02ff */
[----:B------:R-:W-:-:S04]  /*9530*/  IMAD.WIDE.U32 R6, R2, UR21, R6 ;  /* 0x0000001502067c25 */ /* 0x000fc8000f8e0006 */
[----:B------:R-:W-:Y:S01]  /*9540*/  IMAD R11, R3, UR21, R8 ;  /* 0x00000015030b7c24 */ /* 0x000fe2000f8e0208 */
[----:B------:R-:W-:Y:S06]  /*9550*/  @!P0 BRA `(.L_x_559) ;  /* 0x00000014000c8947 */ /* 0x000fec0003800000 */
[----:B------:R-:W1:Y:S01]  /*9560*/  S2R R3, SR_CgaCtaId ;  /* 0x0000000000037919 */ /* 0x000e620000008800 */
[----:B------:R-:W-:Y:S01]  /*9570*/  MOV R12, 0x400 ;  /* 0x00000400000c7802 */ /* 0x000fe20000000f00 */
[----:B------:R-:W2:Y:S03]  /*9580*/  S2R R16, SR_TID.X ;  /* 0x0000000000107919 */ /* 0x000ea60000002100 */
[----:B-1----:R-:W-:Y:S01]  /*9590*/  LEA R12, R3, R12, 0x18 ;  /* 0x0000000c030c7211 */ /* 0x002fe200078ec0ff */
[----:B------:R-:W-:Y:S01]  /*95a0*/  IMAD.MOV.U32 R3, RZ, RZ, 0x1 ;  /* 0x00000001ff037424 */ /* 0x000fe200078e00ff */
[----:B--2---:R-:W-:-:S04]  /*95b0*/  LOP3.LUT R16, R16, 0x7f, RZ, 0xc0, !PT ;  /* 0x0000007f10107812 */ /* 0x004fc800078ec0ff */
[----:B------:R-:W-:Y:S02]  /*95c0*/  SHF.L.U32 R3, R3, 0x1f, RZ ;  /* 0x0000001f03037819 */ /* 0x000fe400000006ff */
[----:B------:R-:W-:Y:S02]  /*95d0*/  ISETP.NE.AND P0, PT, R16, RZ, PT ;  /* 0x000000ff1000720c */ /* 0x000fe40003f05270 */
[----:B------:R-:W1:Y:S02]  /*95e0*/  SYNCS.PHASECHK.TRANS64.TRYWAIT P1, [R12+URZ+0x30c20], R3 ;  /* 0x030c20030c0075a7 */ /* 0x000e64000802017f */
[----:B-1----:R-:W-:Y:S09]  /*95f0*/  @!P1 BRA `(.L_x_560) ;  /* 0x0000001400dc9947 */ /* 0x002ff20003800000 */
.L_x_588:
[----:B------:R-:W-:Y:S01]  /*9600*/  IMAD.IADD R11, R7, 0x1, R11 ;  /* 0x00000001070b7824 */ /* 0x000fe200078e020b */
[----:B------:R-:W-:Y:S01]  /*9610*/  MOV R10, 0x1 ;  /* 0x00000001000a7802 */ /* 0x000fe20000000f00 */
[----:B------:R-:W-:Y:S06]  /*9620*/  @P0 BRA `(.L_x_561) ;  /* 0x0000000000180947 */ /* 0x000fec0003800000 */
[----:B------:R-:W2:Y:S01]  /*9630*/  S2R R0, SR_TID.X ;  /* 0x0000000000007919 */ /* 0x000ea20000002100 */
[----:B-1----:R-:W-:-:S04]  /*9640*/  IMAD.MOV.U32 R3, RZ, RZ, 0x4200 ;  /* 0x00004200ff037424 */ /* 0x002fc800078e00ff */
[----:B------:R3:W-:Y:S01]  /*9650*/  SYNCS.ARRIVE.TRANS64 RZ, [R12+URZ+0x30c10], R3 ;  /* 0x030c10030cff79a7 */ /* 0x0007e2000800003f */
[----:B--2---:R-:W-:-:S13]  /*9660*/  LOP3.LUT P1, RZ, R0, 0x1f, RZ, 0xc0, !PT ;  /* 0x0000001f00ff7812 */ /* 0x004fda000782c0ff */
[----:B---3--:R-:W-:Y:S05]  /*9670*/  @!P1 BRA `(.L_x_561) ;  /* 0x0000000000049947 */ /* 0x008fea0003800000 */
[----:B------:R-:W-:Y:S01]  /*9680*/  BPT.TRAP 0x1 ;  /* 0x000000040000795c */ /* 0x000fe20000300000 */
.L_x_561:
[----:B-1----:R-:W1:Y:S01]  /*9690*/  LDC.64 R2, c[0x0][0x198] ;  /* 0x00006600ff027b82 */ /* 0x002e620000000a00 */
[----:B------:R-:W-:Y:S01]  /*96a0*/  R2UR UR8, R12 ;  /* 0x000000000c0872ca */ /* 0x000fe200000e0000 */
[----:B------:R-:W-:Y:S01]  /*96b0*/  UMOV UR14, 0x0 ;  /* 0x00000000000e7882 */ /* 0x000fe20000000000 */
[----:B------:R-:W-:Y:S01]  /*96c0*/  UMOV UR15, 0x14f00000 ;  /* 0x14f00000000f7882 */ /* 0x000fe20000000000 */
[----:B------:R-:W-:Y:S01]  /*96d0*/  UMOV UR26, URZ ;  /* 0x0000003f001a7c82 */ /* 0x000fe20008000000 */
[----:B------:R-:W-:Y:S01]  /*96e0*/  UMOV UR28, UR20 ;  /* 0x00000014001c7c82 */ /* 0x000fe20008000000 */
[----:B------:R-:W-:Y:S01]  /*96f0*/  UMOV UR29, UR21 ;  /* 0x00000015001d7c82 */ /* 0x000fe20008000000 */
[----:B------:R-:W-:Y:S01]  /*9700*/  IMAD.MOV.U32 R5, RZ, RZ, 0x8000 ;  /* 0x00008000ff057424 */ /* 0x000fe200078e00ff */
[----:B------:R-:W-:Y:S01]  /*9710*/  UMOV UR22, 0x20 ;  /* 0x0000002000167882 */ /* 0x000fe20000000000 */
[----:B------:R-:W-:Y:S01]  /*9720*/  UMOV UR16, 0x0 ;  /* 0x0000000000107882 */ /* 0x000fe20000000000 */
[----:B------:R-:W-:Y:S01]  /*9730*/  UMOV UR17, 0x10000000 ;  /* 0x1000000000117882 */ /* 0x000fe20000000000 */
[----:B------:R-:W-:Y:S01]  /*9740*/  UMOV UR10, UR26 ;  /* 0x0000001a000a7c82 */ /* 0x000fe20008000000 */
[----:B------:R-:W-:Y:S01]  /*9750*/  UMOV UR35, UR11 ;  /* 0x0000000b00237c82 */ /* 0x000fe20008000000 */
[----:B------:R-:W-:Y:S01]  /*9760*/  UMOV UR36, UR12 ;  /* 0x0000000c00247c82 */ /* 0x000fe20008000000 */
[----:B------:R-:W-:-:S02]  /*9770*/  UIADD3 UR24, UR8, 0x10000, URZ ;  /* 0x0001000008187890 */ /* 0x000fc4000fffe03f */
[----:B------:R-:W-:Y:S02]  /*9780*/  UIADD3 UR25, UR8, 0x30c10, URZ ;  /* 0x00030c1008197890 */ /* 0x000fe4000fffe03f */
[----:B------:R-:W-:Y:S02]  /*9790*/  UIADD3 UR18, UR8, 0x20000, URZ ;  /* 0x0002000008127890 */ /* 0x000fe4000fffe03f */
[----:B------:R-:W-:Y:S02]  /*97a0*/  UIADD3 UR9, UR8, 0x30c00, URZ ;  /* 0x00030c0008097890 */ /* 0x000fe4000fffe03f */
[----:B------:R-:W-:Y:S01]  /*97b0*/  UIADD3 UR32, UR8, 0x4000, URZ ;  /* 0x0000400008207890 */ /* 0x000fe2000fffe03f */
[----:B-1----:R-:W-:Y:S01]  /*97c0*/  IMAD.MOV.U32 R9, RZ, RZ, R2 ;  /* 0x000000ffff097224 */ /* 0x002fe200078e0002 */
[----:B------:R-:W-:Y:S01]  /*97d0*/  MOV R8, R3 ;  /* 0x0000000300087202 */ /* 0x000fe20000000f00 */
[----:B------:R-:W-:Y:S01]  /*97e0*/  UMOV UR19, UR25 ;  /* 0x0000001900137c82 */ /* 0x000fe20008000000 */
[----:B------:R-:W-:Y:S01]  /*97f0*/  UMOV UR37, UR13 ;  /* 0x0000000d00257c82 */ /* 0x000fe20008000000 */
[----:B------:R-:W-:Y:S01]  /*9800*/  UMOV UR34, UR26 ;  /* 0x0000001a00227c82 */ /* 0x000fe20008000000 */
[----:B------:R-:W-:Y:S01]  /*9810*/  IADD3 R0, P1, R9, 0x2f0, RZ ;  /* 0x000002f009007810 */ /* 0x000fe20007f3e0ff */
[----:B------:R-:W-:-:S03]  /*9820*/  UMOV UR33, UR9 ;  /* 0x0000000900217c82 */ /* 0x000fc60008000000 */
[----:B------:R-:W-:Y:S02]  /*9830*/  R2UR UR30, R0 ;  /* 0x00000000001e72ca */ /* 0x000fe400000e0000 */
[----:B------:R-:W-:-:S04]  /*9840*/  IADD3 R0, P2, R9, 0x3f0, RZ ;  /* 0x000003f009007810 */ /* 0x000fc80007f5e0ff */
[----:B------:R-:W-:Y:S01]  /*9850*/  R2UR UR40, R0 ;  /* 0x00000000002872ca */ /* 0x000fe200000e0000 */
[----:B------:R-:W-:Y:S01]  /*9860*/  IMAD.X R0, RZ, RZ, R8, P1 ;  /* 0x000000ffff007224 */ /* 0x000fe200008e0608 */
[----:B------:R-:W-:-:S04]  /*9870*/  IADD3 R2, P1, R9, 0xf0, RZ ;  /* 0x000000f009027810 */ /* 0x000fc80007f3e0ff */
[----:B------:R-:W-:Y:S02]  /*9880*/  IADD3.X R3, RZ, R8, RZ, P1, !PT ;  /* 0x00000008ff037210 */ /* 0x000fe40000ffe4ff */
[----:B------:R-:W-:Y:S01]  /*9890*/  R2UR UR31, R0 ;  /* 0x00000000001f72ca */ /* 0x000fe200000e0000 */
[----:B------:R-:W-:Y:S01]  /*98a0*/  IMAD.X R0, RZ, RZ, R8, P2 ;  /* 0x000000ffff007224 */ /* 0x000fe200010e0608 */
[----:B------:R-:W-:Y:S02]  /*98b0*/  R2UR UR6, R2 ;  /* 0x00000000020672ca */ /* 0x000fe400000e0000 */
[----:B------:R-:W-:Y:S02]  /*98c0*/  R2UR UR7, R3 ;  /* 0x00000000030772ca */ /* 0x000fe400000e0000 */
[----:B------:R-:W-:Y:S02]  /*98d0*/  R2UR UR41, R0 ;  /* 0x00000000002972ca */ /* 0x000fe400000e0000 */
[----:B------:R-:W-:-:S02]  /*98e0*/  ISETP.GE.AND P1, PT, R4, 0x81, PT ;  /* 0x000000810400780c */ /* 0x000fc40003f26270 */
[----:B------:R-:W-:-:S07]  /*98f0*/  MOV R0, RZ ;  /* 0x000000ff00007202 */ /* 0x000fce0000000f00 */
[----:B------:R1:W-:Y:S01]  /*9900*/  UTMALDG.4D [UR24], [UR6], desc[UR14] ;  /* 0x00000e18060075b4 */ /* 0x0003e20008019000 */
[----:B------:R1:W-:Y:S01]  /*9910*/  UBLKCP.S.G [UR18], [UR4], UR22 ;  /* 0x00000012040073ba */ /* 0x0003e20008000216 */
[----:B------:R2:W-:Y:S01]  /*9920*/  SYNCS.ARRIVE.TRANS64 RZ, [R12+URZ+0x30c00], R5 ;  /* 0x030c00050cff79a7 */ /* 0x0005e2000800003f */
[----:B------:R1:W-:Y:S01]  /*9930*/  UTMALDG.4D [UR8], [UR30], desc[UR16] ;  /* 0x000010081e0075b4 */ /* 0x0003e20008019000 */
[----:B--2---:R-:W-:Y:S01]  /*9940*/  IMAD.MOV.U32 R5, RZ, RZ, RZ ;  /* 0x000000ffff057224 */ /* 0x004fe200078e00ff */
[----:B------:R1:W-:Y:S02]  /*9950*/  UTMALDG.4D [UR32], [UR40], desc[UR16] ;  /* 0x00001020280075b4 */ /* 0x0003e40008019000 */
[----:B-1----:R-:W-:Y:S05]  /*9960*/  @!P1 BRA `(.L_x_562) ;  /* 0x0000000c00489947 */ /* 0x002fea0003800000 */
[----:B------:R-:W1:Y:S01]  /*9970*/  S2R R13, SR_TID.X ;  /* 0x00000000000d7919 */ /* 0x000e620000002100 */
[C---:B------:R-:W-:Y:S01]  /*9980*/  VIADD R0, R4.reuse, 0x7f ;  /* 0x0000007f04007836 */ /* 0x040fe20000000000 */
[----:B------:R-:W-:Y:S01]  /*9990*/  ISETP.GE.AND P1, PT, R4, 0x101, PT ;  /* 0x000001010400780c */ /* 0x000fe20003f26270 */
[----:B------:R-:W-:Y:S02]  /*99a0*/  IMAD.MOV.U32 R10, RZ, RZ, 0x1 ;  /* 0x00000001ff0a7424 */ /* 0x000fe400078e00ff */
[----:B------:R-:W-:Y:S01]  /*99b0*/  IMAD.MOV.U32 R19, RZ, RZ, RZ ;  /* 0x000000ffff137224 */ /* 0x000fe200078e00ff */
[----:B------:R-:W-:-:S04]  /*99c0*/  SHF.R.S32.HI R5, RZ, 0x1f, R0 ;  /* 0x0000001fff057819 */ /* 0x000fc80000011400 */
[----:B------:R-:W-:Y:S02]  /*99d0*/  LEA.HI R5, R5, R0, RZ, 0x7 ;  /* 0x0000000005057211 */ /* 0x000fe400078f38ff */
[----:B------:R-:W-:Y:S02]  /*99e0*/  MOV R0, RZ ;  /* 0x000000ff00007202 */ /* 0x000fe40000000f00 */
[----:B------:R-:W-:-:S04]  /*99f0*/  LEA.HI.SX32 R5, R5, 0xffffffff, 0x19 ;  /* 0xffffffff05057811 */ /* 0x000fc800078fcaff */
[----:B------:R-:W-:Y:S01]  /*9a00*/  VIMNMX R17, R5, 0x1, !PT ;  /* 0x0000000105117848 */ /* 0x000fe20007fe0100 */
[----:B------:R-:W-:-:S03]  /*9a10*/  IMAD.MOV.U32 R5, RZ, RZ, RZ ;  /* 0x000000ffff057224 */ /* 0x000fc600078e00ff */
[----:B------:R-:W-:Y:S02]  /*9a20*/  LOP3.LUT R18, R17, 0x1, RZ, 0xc0, !PT ;  /* 0x0000000111127812 */ /* 0x000fe400078ec0ff */
[----:B-1----:R-:W-:Y:S01]  /*9a30*/  LOP3.LUT R20, R13, 0x1f, RZ, 0xc0, !PT ;  /* 0x0000001f0d147812 */ /* 0x002fe200078ec0ff */
[----:B------:R-:W-:Y:S06]  /*9a40*/  @!P1 BRA `(.L_x_563) ;  /* 0x0000000800109947 */ /* 0x000fec0003800000 */
[----:B------:R-:W-:Y:S01]  /*9a50*/  IADD3 R17, R17, -R18, RZ ;  /* 0x8000001211117210 */ /* 0x000fe20007ffe0ff */
[----:B------:R-:W-:Y:S02]  /*9a60*/  IMAD.MOV.U32 R19, RZ, RZ, RZ ;  /* 0x000000ffff137224 */ /* 0x000fe400078e00ff */
[----:B------:R-:W-:-:S07]  /*9a70*/  IMAD.MOV.U32 R10, RZ, RZ, 0x1 ;  /* 0x00000001ff0a7424 */ /* 0x000fce00078e00ff */
.L_x_572:
[----:B------:R-:W-:-:S04]  /*9a80*/  SHF.L.U32 R21, R10, 0x1f, RZ ;  /* 0x0000001f0a157819 */ /* 0x000fc800000006ff */
[----:B-1----:R-:W1:Y:S02]  /*9a90*/  SYNCS.PHASECHK.TRANS64.TRYWAIT P1, [R12+URZ+0x30c40], R21 ;  /* 0x030c40150c0075a7 */ /* 0x002e64000802017f */
[----:B-12--5:R-:W-:Y:S05]  /*9aa0*/  @!P1 BRA `(.L_x_564) ;  /* 0x0000001000c49947 */ /* 0x026fea0003800000 */
.L_x_589:
[----:B------:R-:W-:Y:S05]  /*9ab0*/  @P0 BRA `(.L_x_565) ;  /* 0x0000000000140947 */ /* 0x000fea0003800000 */
[----:B------:R-:W-:Y:S02]  /*9ac0*/  ISETP.NE.AND P1, PT, R20, RZ, PT ;  /* 0x000000ff1400720c */ /* 0x000fe40003f25270 */
[----:B------:R-:W-:-:S04]  /*9ad0*/  MOV R3, 0x4200 ;  /* 0x0000420000037802 */ /* 0x000fc80000000f00 */
[----:B------:R2:W-:Y:S07]  /*9ae0*/  SYNCS.ARRIVE.TRANS64 RZ, [R12+URZ+0x30c30], R3 ;  /* 0x030c30030cff79a7 */ /* 0x0005ee000800003f */
[----:B------:R-:W-:Y:S05]  /*9af0*/  @!P1 BRA `(.L_x_565) ;  /* 0x0000000000049947 */ /* 0x000fea0003800000 */
[----:B------:R-:W-:Y:S01]  /*9b00*/  BPT.TRAP 0x1 ;  /* 0x000000040000795c */ /* 0x000fe20000300000 */
.L_x_565:
[----:B------:R-:W2:Y:S01]  /*9b10*/  LDC.64 R14, c[0x0][0x728] ;  /* 0x0001ca00ff0e7b82 */ /* 0x000ea20000000a00 */
[----:B------:R-:W-:Y:S01]  /*9b20*/  IMAD.SHL.U32 R16, R19, 0x80, RZ ;  /* 0x0000008013107824 */ /* 0x000fe200078e00ff */
[----:B------:R-:W-:Y:S01]  /*9b30*/  R2UR UR6, R12 ;  /* 0x000000000c0672ca */ /* 0x000fe200000e0000 */
[----:B------:R-:W-:Y:S01]  /*9b40*/  UMOV UR22, 0x0 ;  /* 0x0000000000167882 */ /* 0x000fe20000000000 */
[----:B------:R-:W-:Y:S01]  /*9b50*/  UMOV UR23, 0x14f00000 ;  /* 0x14f0000000177882 */ /* 0x000fe20000000000 */
[----:B------:R-:W-:Y:S01]  /*9b60*/  UMOV UR18, URZ ;  /* 0x0000003f00127c82 */ /* 0x000fe20008000000 */
[C---:B------:R-:W-:Y:S01]  /*9b70*/  IADD3 R2, P1, R16.reuse, R6, RZ ;  /* 0x0000000610027210 */ /* 0x040fe20007f3e0ff */
[----:B------:R-:W-:Y:S01]  /*9b80*/  UMOV UR10, 0x20 ;  /* 0x00000020000a7882 */ /* 0x000fe20000000000 */
[----:B------:R-:W3:Y:S01]  /*9b90*/  LDC.64 R4, c[0x0][0x198] ;  /* 0x00006600ff047b82 */ /* 0x000ee20000000a00 */
[----:B------:R-:W-:-:S06]  /*9ba0*/  R2UR UR19, R16 ;  /* 0x00000000101372ca */ /* 0x000fcc00000e0000 */
[----:B------:R-:W-:Y:S02]  /*9bb0*/  UIADD3 UR16, UR6, 0x18000, URZ ;  /* 0x0001800006107890 */ /* 0x000fe4000fffe03f */
[----:B------:R-:W-:Y:S02]  /*9bc0*/  UIADD3 UR17, UR6, 0x30c30, URZ ;  /* 0x00030c3006117890 */ /* 0x000fe4000fffe03f */
[----:B------:R-:W-:-:S03]  /*9bd0*/  UIADD3 UR6, UR6, 0x20400, URZ ;  /* 0x0002040006067890 */ /* 0x000fc6000fffe03f */
[----:B------:R-:W-:Y:S01]  /*9be0*/  UIADD3 UR19, UR19, UR27, URZ ;  /* 0x0000001b13137290 */ /* 0x000fe2000fffe03f */
[----:B--2---:R-:W-:Y:S01]  /*9bf0*/  LEA R3, P2, R2, R14, 0x2 ;  /* 0x0000000e02037211 */ /* 0x004fe200078410ff */
[----:B------:R-:W-:-:S03]  /*9c00*/  UMOV UR7, UR17 ;  /* 0x0000001100077c82 */ /* 0x000fc60008000000 */
[----:B------:R-:W-:Y:S02]  /*9c10*/  R2UR UR8, R3 ;  /* 0x00000000030872ca */ /* 0x000fe400000e0000 */
[----:B------:R-:W-:Y:S01]  /*9c20*/  LEA.HI.X.SX32 R3, R16, R11, 0x1, P1 ;  /* 0x0000000b10037211 */ /* 0x000fe200008f0eff */
[----:B---3--:R-:W-:Y:S01]  /*9c30*/  IMAD.MOV.U32 R9, RZ, RZ, R4 ;  /* 0x000000ffff097224 */ /* 0x008fe200078e0004 */
[----:B------:R-:W-:Y:S02]  /*9c40*/  MOV R8, R5 ;  /* 0x0000000500087202 */ /* 0x000fe40000000f00 */
[----:B------:R-:W-:Y:S02]  /*9c50*/  LEA.HI.X R2, R2, R15, R3, 0x2, P2 ;  /* 0x0000000f02027211 */ /* 0x000fe400010f1403 */
[----:B------:R-:W-:Y:S02]  /*9c60*/  IADD3 R4, P1, R9, 0x1f0, RZ ;  /* 0x000001f009047810 */ /* 0x000fe40007f3e0ff */
[----:B------:R-:W-:-:S02]  /*9c70*/  R2UR UR9, R2 ;  /* 0x00000000020972ca */ /* 0x000fc400000e0000 */
[----:B------:R-:W-:Y:S01]  /*9c80*/  R2UR UR14, R4 ;  /* 0x00000000040e72ca */ /* 0x000fe200000e0000 */
[----:B------:R-:W-:-:S05]  /*9c90*/  IMAD.X R5, RZ, RZ, R8, P1 ;  /* 0x000000ffff057224 */ /* 0x000fca00008e0608 */
[----:B------:R-:W-:-:S13]  /*9ca0*/  R2UR UR15, R5 ;  /* 0x00000000050f72ca */ /* 0x000fda00000e0000 */
[----:B------:R2:W-:Y:S01]  /*9cb0*/  UTMALDG.4D [UR16], [UR14], desc[UR22] ;  /* 0x000016100e0075b4 */ /* 0x0005e20008019000 */
[----:B------:R2:W-:Y:S01]  /*9cc0*/  UBLKCP.S.G [UR6], [UR8], UR10 ;  /* 0x00000006080073ba */ /* 0x0005e2000800020a */
[----:B------:R-:W3:Y:S02]  /*9cd0*/  SYNCS.PHASECHK.TRANS64.TRYWAIT P1, [R12+URZ+0x30c28], R21 ;  /* 0x030c28150c0075a7 */ /* 0x000ee4000802017f */
[----:B--23--:R-:W-:Y:S05]  /*9ce0*/  @!P1 BRA `(.L_x_566) ;  /* 0x0000001000489947 */ /* 0x00cfea0003800000 */
.L_x_590:
[----:B------:R-:W-:Y:S05]  /*9cf0*/  @P0 BRA `(.L_x_567) ;  /* 0x0000000000140947 */ /* 0x000fea0003800000 */
[----:B------:R-:W-:Y:S01]  /*9d00*/  ISETP.NE.AND P1, PT, R20, RZ, PT ;  /* 0x000000ff1400720c */ /* 0x000fe20003f25270 */
[----:B------:R-:W-:-:S04]  /*9d10*/  IMAD.MOV.U32 R2, RZ, RZ, 0x4200 ;  /* 0x00004200ff027424 */ /* 0x000fc800078e00ff */
[----:B------:R3:W-:Y:S08]  /*9d20*/  SYNCS.ARRIVE.TRANS64 RZ, [R12+URZ+0x30c18], R2 ;  /* 0x030c18020cff79a7 */ /* 0x0007f0000800003f */
[----:B------:R-:W-:Y:S05]  /*9d30*/  @!P1 BRA `(.L_x_567) ;  /* 0x0000000000049947 */ /* 0x000fea0003800000 */
[----:B------:R-:W-:Y:S01]  /*9d40*/  BPT.TRAP 0x1 ;  /* 0x000000040000795c */ /* 0x000fe20000300000 */
.L_x_567:
[----:B------:R-:W-:Y:S01]  /*9d50*/  IADD3 R16, R16, 0x80, RZ ;  /* 0x0000008010107810 */ /* 0x000fe20007ffe0ff */
[----:B------:R-:W-:Y:S01]  /*9d60*/  UMOV UR22, 0x0 ;  /* 0x0000000000167882 */ /* 0x000fe20000000000 */
[----:B------:R-:W-:Y:S01]  /*9d70*/  R2UR UR17, R12 ;  /* 0x000000000c1172ca */ /* 0x000fe200000e0000 */
[----:B------:R-:W-:Y:S01]  /*9d80*/  UMOV UR23, 0x14f00000 ;  /* 0x14f0000000177882 */ /* 0x000fe20000000000 */
[----:B---3--:R-:W-:Y:S01]  /*9d90*/  IADD3 R2, P1, R9, 0xf0, RZ ;  /* 0x000000f009027810 */ /* 0x008fe20007f3e0ff */
[C---:B------:R-:W-:Y:S01]  /*9da0*/  VIADD R13, R16.reuse, UR27 ;  /* 0x0000001b100d7c36 */ /* 0x040fe20008000000 */
[----:B------:R-:W-:Y:S01]  /*9db0*/  R2UR UR6, R16 ;  /* 0x00000000100672ca */ /* 0x000fe200000e0000 */
[----:B------:R-:W-:Y:S01]  /*9dc0*/  UMOV UR18, URZ ;  /* 0x0000003f00127c82 */ /* 0x000fe20008000000 */
[----:B------:R-:W-:Y:S01]  /*9dd0*/  R2UR UR14, R2 ;  /* 0x00000000020e72ca */ /* 0x000fe200000e0000 */
[----:B------:R-:W-:Y:S01]  /*9de0*/  IMAD.X R3, RZ, RZ, R8, P1 ;  /* 0x000000ffff037224 */ /* 0x000fe200008e0608 */
[----:B------:R-:W-:Y:S01]  /*9df0*/  R2UR UR19, R13 ;  /* 0x000000000d1372ca */ /* 0x000fe200000e0000 */
[----:B------:R-:W-:-:S03]  /*9e00*/  UMOV UR10, 0x20 ;  /* 0x00000020000a7882 */ /* 0x000fc60000000000 */
        /* <DEDUP_REMOVED lines=10> */
.L_x_591:
[----:B-123--:R-:W-:Y:S01]  /*9eb0*/  SHF.R.S32.HI R21, RZ, 0x1f, R16 ;  /* 0x0000001fff157819 */ /* 0x00efe20000011410 */
[----:B------:R-:W-:Y:S06]  /*9ec0*/  @P0 BRA `(.L_x_569) ;  /* 0x00000000001c0947 */ /* 0x000fec0003800000 */
[----:B------:R1:W-:Y:S02]  /*9ed0*/  STL [R1+0x24], R0 ;  /* 0x0000240001007387 */ /* 0x0003e40000100800 */
[----:B-1----:R-:W-:-:S04]  /*9ee0*/  MOV R0, 0x4200 ;  /* 0x0000420000007802 */ /* 0x002fc80000000f00 */
[----:B------:R1:W-:Y:S02]  /*9ef0*/  SYNCS.ARRIVE.TRANS64 RZ, [R12+URZ+0x30c38], R0 ;  /* 0x030c38000cff79a7 */ /* 0x0003e4000800003f */
[----:B-1----:R1:W5:Y:S01]  /*9f00*/  LDL.LU R0, [R1+0x24] ;  /* 0x0000240001007983 */ /* 0x0023620000300800 */
[----:B------:R-:W-:-:S13]  /*9f10*/  ISETP.NE.AND P1, PT, R20, RZ, PT ;  /* 0x000000ff1400720c */ /* 0x000fda0003f25270 */
[----:B-1----:R-:W-:Y:S05]  /*9f20*/  @!P1 BRA `(.L_x_569) ;  /* 0x0000000000049947 */ /* 0x002fea0003800000 */
[----:B------:R-:W-:Y:S01]  /*9f30*/  BPT.TRAP 0x1 ;  /* 0x000000040000795c */ /* 0x000fe20000300000 */
.L_x_569:
[----:B------:R-:W-:Y:S01]  /*9f40*/  IADD3 R16, P1, R16, R6, RZ ;  /* 0x0000000610107210 */ /* 0x000fe20007f3e0ff */
[----:B------:R-:W-:Y:S01]  /*9f50*/  UMOV UR8, 0x0 ;  /* 0x0000000000087882 */ /* 0x000fe20000000000 */
[----:B------:R-:W-:Y:S01]  /*9f60*/  R2UR UR14, R12 ;  /* 0x000000000c0e72ca */ /* 0x000fe200000e0000 */
[----:B------:R-:W-:Y:S01]  /*9f70*/  UMOV UR9, 0x14f00000 ;  /* 0x14f0000000097882 */ /* 0x000fe20000000000 */
[----:B------:R-:W-:Y:S01]  /*9f80*/  R2UR UR19, R13 ;  /* 0x000000000d1372ca */ /* 0x000fe200000e0000 */
[----:B------:R-:W-:Y:S01]  /*9f90*/  IMAD.X R21, R21, 0x1, R11, P1 ;  /* 0x0000000115157824 */ /* 0x000fe200008e060b */
[----:B------:R-:W-:Y:S01]  /*9fa0*/  LEA R14, P1, R16, R14, 0x2 ;  /* 0x0000000e100e7211 */ /* 0x000fe200078210ff */
[----:B------:R-:W-:Y:S01]  /*9fb0*/  UMOV UR18, URZ ;  /* 0x0000003f00127c82 */ /* 0x000fe20008000000 */
[----:B------:R-:W-:Y:S01]  /*9fc0*/  R2UR UR6, R4 ;  /* 0x00000000040672ca */ /* 0x000fe200000e0000 */
[----:B------:R-:W-:Y:S01]  /*9fd0*/  UMOV UR10, 0x20 ;  /* 0x00000020000a7882 */ /* 0x000fe20000000000 */
[----:B------:R-:W-:-:S02]  /*9fe0*/  LEA.HI.X R21, R16, R15, R21, 0x2, P1 ;  /* 0x0000000f10157211 */ /* 0x000fc400008f1415 */
        /* <DEDUP_REMOVED lines=13> */
.L_x_593:
[----:B------:R-:W-:Y:S05]  /*a0c0*/  @P0 BRA `(.L_x_571) ;  /* 0x0000000000140947 */ /* 0x000fea0003800000 */
[----:B------:R-:W-:Y:S01]  /*a0d0*/  ISETP.NE.AND P1, PT, R20, RZ, PT ;  /* 0x000000ff1400720c */ /* 0x000fe20003f25270 */
[----:B-1----:R-:W-:-:S04]  /*a0e0*/  IMAD.MOV.U32 R5, RZ, RZ, 0x4200 ;  /* 0x00004200ff057424 */ /* 0x002fc800078e00ff */
[----:B------:R2:W-:Y:S08]  /*a0f0*/  SYNCS.ARRIVE.TRANS64 RZ, [R12+URZ+0x30c10], R5 ;  /* 0x030c10050cff79a7 */ /* 0x0005f0000800003f */
[----:B------:R-:W-:Y:S05]  /*a100*/  @!P1 BRA `(.L_x_571) ;  /* 0x0000000000049947 */ /* 0x000fea0003800000 */
[----:B------:R-:W-:Y:S01]  /*a110*/  BPT.TRAP 0x1 ;  /* 0x000000040000795c */ /* 0x000fe20000300000 */
.L_x_571:
        /* <DEDUP_REMOVED lines=16> */
[----:B------:R-:W-:-:S02]  /*a220*/  UIADD3 UR19, UR7, UR27, URZ ;  /* 0x0000001b07137290 */ /* 0x000fc4000fffe03f */
[----:B------:R-:W-:-:S03]  /*a230*/  UIMAD.WIDE UR8, UR7, 0x4, UR4 ;  /* 0x00000004070878a5 */ /* 0x000fc6000f8e0204 */
[----:B------:R-:W-:-:S04]  /*a240*/  UMOV UR15, UR17 ;  /* 0x00000011000f7c82 */ /* 0x000fc80008000000 */
[----:B------:R3:W-:Y:S02]  /*a250*/  UTMALDG.4D [UR16], [UR22], desc[UR24] ;  /* 0x00001810160075b4 */ /* 0x0007e40008019000 */
[----:B------:R3:W-:Y:S02]  /*a260*/  UBLKCP.S.G [UR14], [UR8], UR10 ;  /* 0x0000000e080073ba */ /* 0x0007e4000800020a */
[----:B---3--:R-:W-:Y:S05]  /*a270*/  @P1 BRA `(.L_x_572) ;  /* 0xfffffff800001947 */ /* 0x008fea000383ffff */
[----:B-12---:R-:W-:-:S07]  /*a280*/  IMAD.U32 R5, RZ, RZ, UR7 ;  /* 0x00000007ff057e24 */ /* 0x006fce000f8e00ff */
.L_x_563:
[----:B------:R-:W-:-:S13]  /*a290*/  ISETP.NE.AND P1, PT, R18, RZ, PT ;  /* 0x000000ff1200720c */ /* 0x000fda0003f25270 */
[----:B------:R-:W-:Y:S05]  /*a2a0*/  @!P1 BRA `(.L_x_562) ;  /* 0x0000000000f89947 */ /* 0x000fea0003800000 */
[----:B------:R-:W-:-:S04]  /*a2b0*/  SHF.L.U32 R13, R10, 0x1f, RZ ;  /* 0x0000001f0a0d7819 */ /* 0x000fc800000006ff */
[----:B------:R-:W1:Y:S02]  /*a2c0*/  SYNCS.PHASECHK.TRANS64.TRYWAIT P1, [R12+URZ+0x30c40], R13 ;  /* 0x030c400d0c0075a7 */ /* 0x000e64000802017f */
[----:B-1----:R-:W-:Y:S05]  /*a2d0*/  @!P1 BRA `(.L_x_573) ;  /* 0x0000000c000c9947 */ /* 0x002fea0003800000 */
.L_x_594:
[----:B------:R-:W-:Y:S05]  /*a2e0*/  @P0 BRA `(.L_x_574) ;  /* 0x0000000000140947 */ /* 0x000fea0003800000 */
[----:B------:R-:W-:Y:S02]  /*a2f0*/  ISETP.NE.AND P1, PT, R20, RZ, PT ;  /* 0x000000ff1400720c */ /* 0x000fe40003f25270 */
[----:B------:R-:W-:-:S04]  /*a300*/  MOV R5, 0x4200 ;  /* 0x0000420000057802 */ /* 0x000fc80000000f00 */
[----:B------:R2:W-:Y:S07]  /*a310*/  SYNCS.ARRIVE.TRANS64 RZ, [R12+URZ+0x30c30], R5 ;  /* 0x030c30050cff79a7 */ /* 0x0005ee000800003f */
[----:B------:R-:W-:Y:S05]  /*a320*/  @!P1 BRA `(.L_x_574) ;  /* 0x0000000000049947 */ /* 0x000fea0003800000 */
[----:B------:R-:W-:Y:S01]  /*a330*/  BPT.TRAP 0x1 ;  /* 0x000000040000795c */ /* 0x000fe20000300000 */
.L_x_574:
[----:B--2---:R-:W2:Y:S01]  /*a340*/  LDC.64 R4, c[0x0][0x728] ;  /* 0x0001ca00ff047b82 */ /* 0x004ea20000000a00 */
[----:B------:R-:W-:Y:S01]  /*a350*/  IMAD.SHL.U32 R19, R19, 0x80, RZ ;  /* 0x0000008013137824 */ /* 0x000fe200078e00ff */
[----:B------:R-:W-:Y:S01]  /*a360*/  R2UR UR14, R12 ;  /* 0x000000000c0e72ca */ /* 0x000fe200000e0000 */
[----:B------:R-:W-:Y:S01]  /*a370*/  UMOV UR8, 0x0 ;  /* 0x0000000000087882 */ /* 0x000fe20000000000 */
[----:B------:R-:W-:Y:S01]  /*a380*/  UMOV UR9, 0x14f00000 ;  /* 0x14f0000000097882 */ /* 0x000fe20000000000 */
[----:B------:R-:W-:Y:S01]  /*a390*/  UMOV UR18, URZ ;  /* 0x0000003f00127c82 */ /* 0x000fe20008000000 */
[C---:B-----5:R-:W-:Y:S01]  /*a3a0*/  IADD3 R0, P1, R19.reuse, R6, RZ ;  /* 0x0000000613007210 */ /* 0x060fe20007f3e0ff */
[----:B------:R-:W-:Y:S01]  /*a3b0*/  UMOV UR10, 0x20 ;  /* 0x00000020000a7882 */ /* 0x000fe20000000000 */
[----:B------:R-:W-:-:S07]  /*a3c0*/  R2UR UR19, R19 ;  /* 0x00000000131372ca */ /* 0x000fce00000e0000 */
[----:B------:R-:W-:Y:S02]  /*a3d0*/  UIADD3 UR16, UR14, 0x18000, URZ ;  /* 0x000180000e107890 */ /* 0x000fe4000fffe03f */
[----:B------:R-:W-:Y:S02]  /*a3e0*/  UIADD3 UR17, UR14, 0x30c30, URZ ;  /* 0x00030c300e117890 */ /* 0x000fe4000fffe03f */
[----:B------:R-:W-:Y:S02]  /*a3f0*/  UIADD3 UR14, UR14, 0x20400, URZ ;  /* 0x000204000e0e7890 */ /* 0x000fe4000fffe03f */
[----:B------:R-:W-:Y:S01]  /*a400*/  UIADD3 UR19, UR19, UR27, URZ ;  /* 0x0000001b13137290 */ /* 0x000fe2000fffe03f */
[----:B--2---:R-:W-:Y:S02]  /*a410*/  LEA R4, P2, R0, R4, 0x2 ;  /* 0x0000000400047211 */ /* 0x004fe400078410ff */
[----:B------:R-:W-:Y:S02]  /*a420*/  UMOV UR15, UR17 ;  /* 0x00000011000f7c82 */ /* 0x000fe40008000000 */
[----:B------:R-:W-:-:S02]  /*a430*/  R2UR UR22, R4 ;  /* 0x00000000041672ca */ /* 0x000fc400000e0000 */
        /* <DEDUP_REMOVED lines=9> */
[----:B------:R-:W3:Y:S02]  /*a4d0*/  SYNCS.PHASECHK.TRANS64.TRYWAIT P1, [R12+URZ+0x30c28], R13 ;  /* 0x030c280d0c0075a7 */ /* 0x000ee4000802017f */
[----:B--23--:R-:W-:Y:S05]  /*a4e0*/  @!P1 BRA `(.L_x_575) ;  /* 0x00000008009c9947 */ /* 0x00cfea0003800000 */
.L_x_595:
[----:B------:R-:W-:Y:S05]  /*a4f0*/  @P0 BRA `(.L_x_576) ;  /* 0x0000000000140947 */ /* 0x000fea0003800000 */
[----:B------:R-:W-:Y:S02]  /*a500*/  ISETP.NE.AND P0, PT, R20, RZ, PT ;  /* 0x000000ff1400720c */ /* 0x000fe40003f05270 */
[----:B------:R-:W-:-:S04]  /*a510*/  MOV R5, 0x4200 ;  /* 0x0000420000057802 */ /* 0x000fc80000000f00 */
[----:B------:R3:W-:Y:S07]  /*a520*/  SYNCS.ARRIVE.TRANS64 RZ, [R12+URZ+0x30c18], R5 ;  /* 0x030c18050cff79a7 */ /* 0x0007ee000800003f */
[----:B------:R-:W-:Y:S05]  /*a530*/  @!P0 BRA `(.L_x_576) ;  /* 0x0000000000048947 */ /* 0x000fea0003800000 */
[----:B------:R-:W-:Y:S01]  /*a540*/  BPT.TRAP 0x1 ;  /* 0x000000040000795c */ /* 0x000fe20000300000 */
.L_x_576:
        /* <DEDUP_REMOVED lines=13> */
[----:B---3--:R-:W-:Y:S01]  /*a620*/  IMAD.U32 R5, RZ, RZ, UR6 ;  /* 0x00000006ff057e24 */ /* 0x008fe2000f8e00ff */
[----:B------:R-:W-:Y:S02]  /*a630*/  UIADD3 UR19, UR6, UR27, URZ ;  /* 0x0000001b06137290 */ /* 0x000fe4000fffe03f */
[----:B------:R-:W-:-:S03]  /*a640*/  UIMAD.WIDE UR8, UR6, 0x4, UR4 ;  /* 0x00000004060878a5 */ /* 0x000fc6000f8e0204 */
[----:B------:R-:W-:-:S04]  /*a650*/  UMOV UR15, UR17 ;  /* 0x00000011000f7c82 */ /* 0x000fc80008000000 */
[----:B------:R3:W-:Y:S02]  /*a660*/  UTMALDG.4D [UR16], [UR22], desc[UR24] ;  /* 0x00001810160075b4 */ /* 0x0007e40008019000 */
[----:B------:R3:W-:Y:S02]  /*a670*/  UBLKCP.S.G [UR14], [UR8], UR7 ;  /* 0x0000000e080073ba */ /* 0x0007e40008000207 */
[----:B---3--:R-:W-:Y:S01]  /*a680*/  NOP ;  /* 0x0000000000007918 */ /* 0x008fe20000000000 */
.L_x_562:
[----:B------:R-:W3:Y:S01]  /*a690*/  S2R R2, SR_TID.X ;  /* 0x0000000000027919 */ /* 0x000ee20000002100 */
[----:B-12--5:R-:W-:Y:S02]  /*a6a0*/  LEA R13, R0, R12, 0x3 ;  /* 0x0000000c000d7211 */ /* 0x026fe400078e18ff */
[----:B---3--:R-:W-:Y:S02]  /*a6b0*/  LOP3.LUT R3, R2, 0x7f, RZ, 0xc0, !PT ;  /* 0x0000007f02037812 */ /* 0x008fe400078ec0ff */
[----:B------:R-:W-:Y:S02]  /*a6c0*/  SHF.L.U32 R2, R10, 0x1f, RZ ;  /* 0x0000001f0a027819 */ /* 0x000fe400000006ff */
[----:B------:R-:W-:Y:S02]  /*a6d0*/  ISETP.NE.AND P1, PT, R3, RZ, PT ;  /* 0x000000ff0300720c */ /* 0x000fe40003f25270 */
[----:B------:R-:W1:Y:S02]  /*a6e0*/  SYNCS.PHASECHK.TRANS64.TRYWAIT P0, [R13+URZ+0x30c40], R2 ;  /* 0x030c40020d0075a7 */ /* 0x000e64000800017f */
[----:B-1----:R-:W-:Y:S09]  /*a6f0*/  @!P0 BRA `(.L_x_577) ;  /* 0x00000008002c8947 */ /* 0x002ff20003800000 */
.L_x_596:
[----:B------:R-:W-:Y:S05]  /*a700*/  @P1 BRA `(.L_x_578) ;  /* 0x0000000000181947 */ /* 0x000fea0003800000 */
[----:B------:R-:W2:Y:S01]  /*a710*/  S2R R3, SR_TID.X ;  /* 0x0000000000037919 */ /* 0x000ea20000002100 */
[----:B-1----:R-:W-:-:S04]  /*a720*/  IMAD.MOV.U32 R2, RZ, RZ, 0x4200 ;  /* 0x00004200ff027424 */ /* 0x002fc800078e00ff */
[----:B------:R3:W-:Y:S01]  /*a730*/  SYNCS.ARRIVE.TRANS64 RZ, [R13+URZ+0x30c30], R2 ;  /* 0x030c30020dff79a7 */ /* 0x0007e2000800003f */
[----:B--2---:R-:W-:-:S13]  /*a740*/  LOP3.LUT P0, RZ, R3, 0x1f, RZ, 0xc0, !PT ;  /* 0x0000001f03ff7812 */ /* 0x004fda000780c0ff */
[----:B---3--:R-:W-:Y:S05]  /*a750*/  @!P0 BRA `(.L_x_578) ;  /* 0x0000000000048947 */ /* 0x008fea0003800000 */
[----:B------:R-:W-:Y:S01]  /*a760*/  BPT.TRAP 0x1 ;  /* 0x000000040000795c */ /* 0x000fe20000300000 */
.L_x_578:
[----:B-1----:R-:W1:Y:S01]  /*a770*/  LDC.64 R2, c[0x0][0x728] ;  /* 0x0001ca00ff027b82 */ /* 0x002e620000000a00 */
[C---:B------:R-:W-:Y:S01]  /*a780*/  IADD3 R6, P0, R5.reuse, R6, RZ ;  /* 0x0000000605067210 */ /* 0x040fe20007f1e0ff */
[C---:B------:R-:W-:Y:S01]  /*a790*/  IMAD R4, R0.reuse, 0x4000, R12 ;  /* 0x0000400000047824 */ /* 0x040fe200078e020c */
[----:B------:R-:W-:Y:S01]  /*a7a0*/  LEA R12, R0, R12, 0x9 ;  /* 0x0000000c000c7211 */ /* 0x000fe200078e48ff */
[----:B------:R-:W-:Y:S01]  /*a7b0*/  UMOV UR8, 0x0 ;  /* 0x0000000000087882 */ /* 0x000fe20000000000 */
[C---:B------:R-:W-:Y:S01]  /*a7c0*/  LEA.HI.X.SX32 R11, R5.reuse, R11, 0x1, P0 ;  /* 0x0000000b050b7211 */ /* 0x040fe200000f0eff */
[----:B------:R-:W-:Y:S01]  /*a7d0*/  UMOV UR9, 0x14f00000 ;  /* 0x14f0000000097882 */ /* 0x000fe20000000000 */
[----:B------:R-:W-:Y:S01]  /*a7e0*/  R2UR UR19, R5 ;  /* 0x00000000051372ca */ /* 0x000fe200000e0000 */
[----:B------:R-:W-:Y:S01]  /*a7f0*/  UMOV UR18, URZ ;  /* 0x0000003f00127c82 */ /* 0x000fe20008000000 */
[----:B------:R-:W-:Y:S02]  /*a800*/  R2UR UR17, R13 ;  /* 0x000000000d1172ca */ /* 0x000fe400000e0000 */
[----:B------:R-:W-:-:S02]  /*a810*/  R2UR UR16, R4 ;  /* 0x00000000041072ca */ /* 0x000fc400000e0000 */
[----:B------:R-:W-:-:S07]  /*a820*/  R2UR UR10, R12 ;  /* 0x000000000c0a72ca */ /* 0x000fce00000e0000 */
[----:B------:R-:W-:Y:S02]  /*a830*/  UIADD3 UR19, UR19, UR27, URZ ;  /* 0x0000001b13137290 */ /* 0x000fe4000fffe03f */
[----:B------:R-:W-:Y:S01]  /*a840*/  UIADD3 UR17, UR17, 0x30c30, URZ ;  /* 0x00030c3011117890 */ /* 0x000fe2000fffe03f */
[C---:B-1----:R-:W-:Y:S01]  /*a850*/  LEA R2, P0, R6.reuse, R2, 0x2 ;  /* 0x0000000206027211 */ /* 0x042fe200078010ff */
[----:B------:R-:W-:Y:S02]  /*a860*/  UIADD3 UR16, UR16, 0x18000, URZ ;  /* 0x0001800010107890 */ /* 0x000fe4000fffe03f */
[----:B------:R-:W-:Y:S01]  /*a870*/  UIADD3 UR14, UR10, 0x20400, URZ ;  /* 0x000204000a0e7890 */ /* 0x000fe2000fffe03f */
[----:B------:R-:W-:Y:S02]  /*a880*/  LEA.HI.X R3, R6, R3, R11, 0x2, P0 ;  /* 0x0000000306037211 */ /* 0x000fe400000f140b */
[----:B------:R-:W-:Y:S01]  /*a890*/  UMOV UR15, UR17 ;  /* 0x00000011000f7c82 */ /* 0x000fe20008000000 */
[----:B------:R-:W-:Y:S01]  /*a8a0*/  IADD3 R9, P0, R9, 0x1f0, RZ ;  /* 0x000001f009097810 */ /* 0x000fe20007f1e0ff */
[----:B------:R-:W-:Y:S01]  /*a8b0*/  UMOV UR10, 0x20 ;  /* 0x00000020000a7882 */ /* 0x000fe20000000000 */
[----:B------:R-:W-:-:S02]  /*a8c0*/  R2UR UR22, R2 ;  /* 0x00000000021672ca */ /* 0x000fc400000e0000 */
[----:B------:R-:W-:Y:S01]  /*a8d0*/  R2UR UR6, R9 ;  /* 0x00000000090672ca */ /* 0x000fe200000e0000 */
[----:B------:R-:W-:Y:S01]  /*a8e0*/  IMAD.X R8, RZ, RZ, R8, P0 ;  /* 0x000000ffff087224 */ /* 0x000fe200000e0608 */
[----:B------:R-:W-:Y:S01]  /*a8f0*/  R2UR UR23, R3 ;  /* 0x00000000031772ca */ /* 0x000fe200000e0000 */
[----:B------:R-:W-:-:S03]  /*a900*/  VIADD R9, R0, 0x1 ;  /* 0x0000000100097836 */ /* 0x000fc60000000000 */
[----:B------:R-:W-:Y:S02]  /*a910*/  R2UR UR7, R8 ;  /* 0x00000000080772ca */ /* 0x000fe400000e0000 */
[----:B------:R-:W-:-:S04]  /*a920*/  ISETP.NE.AND P0, PT, R9, 0x2, PT ;  /* 0x000000020900780c */ /* 0x000fc80003f05270 */
[----:B------:R-:W-:Y:S02]  /*a930*/  SEL R3, RZ, 0x1, P0 ;  /* 0x00000001ff037807 */ /* 0x000fe40000000000 */
[----:B------:R-:W-:Y:S02]  /*a940*/  SEL R9, R9, RZ, P0 ;  /* 0x000000ff09097207 */ /* 0x000fe40000000000 */
[----:B------:R-:W-:-:S03]  /*a950*/  LOP3.LUT R0, R10, R3, RZ, 0x3c, !PT ;  /* 0x000000030a007212 */ /* 0x000fc600078e3cff */
[----:B------:R1:W-:Y:S01]  /*a960*/  UTMALDG.4D [UR16], [UR6], desc[UR8] ;  /* 0x00000810060075b4 */ /* 0x0003e20008019000 */
[----:B------:R1:W-:Y:S02]  /*a970*/  UBLKCP.S.G [UR14], [UR22], UR10 ;  /* 0x0000000e160073ba */ /* 0x0003e4000800020a */
[----:B-1----:R-:W-:Y:S01]  /*a980*/  NOP ;  /* 0x0000000000007918 */ /* 0x002fe20000000000 */
.L_x_559:
[----:B------:R-:W-:Y:S05]  /*a990*/  BSYNC B0 ;  /* 0x0000000000007941 */ /* 0x000fea0003800000 */
.L_x_557:
[----:B------:R-:W-:-:S03]  /*a9a0*/  UMOV UR6, 0xffffffff ;  /* 0xffffffff00067882 */ /* 0x000fc60000000000 */
[----:B------:R-:W-:Y:S05]  /*a9b0*/  BRA.DIV UR6, `(.L_x_579) ;  /* 0x0000000606907947 */ /* 0x000fea000b800000 */
[----:B------:R-:W-:-:S13]  /*a9c0*/  ELECT P6, URZ, PT ;  /* 0x00000000003f782f */ /* 0x000fda00038c0000 */
.L_x_599:
[----:B------:R-:W-:Y:S05]  /*a9d0*/  @!P6 BRA `(.L_x_474) ;  /* 0x000000000084e947 */ /* 0x000fea0003800000 */
[----:B------:R-:W3:Y:S02]  /*a9e0*/  LDL.LU R2, [R1] ;  /* 0x0000000001027983 */ /* 0x000ee40000300800 */
[----:B---3--:R-:W-:-:S04]  /*a9f0*/  LOP3.LUT R2, R2, 0x2, RZ, 0xfc, !PT ;  /* 0x0000000202027812 */ /* 0x008fc800078efcff */
[----:B------:R-:W-:-:S13]  /*aa00*/  ISETP.NE.AND P2, PT, R2, 0x3, PT ;  /* 0x000000030200780c */ /* 0x000fda0003f45270 */
[----:B------:R-:W-:Y:S05]  /*aa10*/  @!P2 BRA `(.L_x_580) ;  /* 0x000000000004a947 */ /* 0x000fea0003800000 */
[----:B--2---:R-:W-:Y:S01]  /*aa20*/  BPT.TRAP 0x1 ;  /* 0x000000040000795c */ /* 0x004fe20000300000 */
.L_x_580:
[----:B------:R-:W1:Y:S01]  /*aa30*/  S2R R3, SR_CgaCtaId ;  /* 0x0000000000037919 */ /* 0x000e620000008800 */
[----:B------:R-:W-:Y:S02]  /*aa40*/  MOV R2, 0x400 ;  /* 0x0000040000027802 */ /* 0x000fe40000000f00 */
[----:B------:R-:W-:Y:S02]  /*aa50*/  SHF.L.U32 R4, R0, 0x1f, RZ ;  /* 0x0000001f00047819 */ /* 0x000fe400000006ff */
[----:B-1----:R-:W-:Y:S01]  /*aa60*/  LEA R6, R3, R2, 0x18 ;  /* 0x0000000203067211 */ /* 0x002fe200078ec0ff */
[----:B------:R-:W-:-:S03]  /*aa70*/  VIADD R3, R9, 0x1 ;  /* 0x0000000109037836 */ /* 0x000fc60000000000 */
[----:B------:R-:W-:Y:S02]  /*aa80*/  IADD3 R2, R6, 0x30c20, RZ ;  /* 0x00030c2006027810 */ /* 0x000fe40007ffe0ff */
[----:B------:R-:W-:-:S03]  /*aa90*/  ISETP.NE.AND P1, PT, R3, 0x2, PT ;  /* 0x000000020300780c */ /* 0x000fc60003f25270 */
[----:B------:R-:W-:Y:S01]  /*aaa0*/  IMAD R7, R9, 0x8, R2 ;  /* 0x0000000809077824 */ /* 0x000fe200078e0202 */
[----:B------:R-:W-:Y:S02]  /*aab0*/  SEL R5, RZ, 0x1, P1 ;  /* 0x00000001ff057807 */ /* 0x000fe40000800000 */
[----:B------:R-:W-:Y:S01]  /*aac0*/  SEL R3, R3, RZ, P1 ;  /* 0x000000ff03037207 */ /* 0x000fe20000800000 */
[----:B------:R-:W1:Y:S01]  /*aad0*/  SYNCS.PHASECHK.TRANS64.TRYWAIT P0, [R7+URZ], R4 ;  /* 0x00000004070075a7 */ /* 0x000e62000800017f */
[----:B------:R-:W-:Y:S02]  /*aae0*/  LOP3.LUT R5, R0, R5, RZ, 0x3c, !PT ;  /* 0x0000000500057212 */ /* 0x000fe400078e3cff */
[----:B------:R-:W-:Y:S02]  /*aaf0*/  LEA R11, R3, R2, 0x3 ;  /* 0x00000002030b7211 */ /* 0x000fe400078e18ff */
[----:B------:R-:W-:Y:S01]  /*ab00*/  SHF.L.U32 R2, R5, 0x1f, RZ ;  /* 0x0000001f05027819 */ /* 0x000fe200000006ff */
[----:B-1----:R-:W-:Y:S06]  /*ab10*/  @!P0 BRA `(.L_x_581) ;  /* 0x0000000400588947 */ /* 0x002fec0003800000 */
.L_x_600:
[----:B------:R-:W3:Y:S02]  /*ab20*/  SYNCS.PHASECHK.TRANS64.TRYWAIT P0, [R11+URZ], R2 ;  /* 0x000000020b0075a7 */ /* 0x000ee4000800017f */
[----:B---3--:R-:W-:Y:S05]  /*ab30*/  @!P0 BRA `(.L_x_582) ;  /* 0x0000000400648947 */ /* 0x008fea0003800000 */
.L_x_601:
[----:B------:R-:W-:Y:S05]  /*ab40*/  @!P2 BRA `(.L_x_583) ;  /* 0x000000000004a947 */ /* 0x000fea0003800000 */
[----:B--2---:R-:W-:Y:S01]  /*ab50*/  BPT.TRAP 0x1 ;  /* 0x000000040000795c */ /* 0x004fe20000300000 */
.L_x_583:
[----:B------:R-:W-:-:S04]  /*ab60*/  VIADD R0, R6, 0x30c40 ;  /* 0x00030c4006007836 */ /* 0x000fc80000000000 */
[----:B------:R-:W-:-:S04]  /*ab70*/  IMAD R9, R9, 0x8, R0 ;  /* 0x0000000809097824 */ /* 0x000fc800078e0200 */
[----:B------:R-:W4:Y:S02]  /*ab80*/  SYNCS.PHASECHK.TRANS64.TRYWAIT P0, [R9+URZ], R4 ;  /* 0x00000004090075a7 */ /* 0x000f24000800017f */
[----:B----4-:R-:W-:Y:S05]  /*ab90*/  @!P0 BRA `(.L_x_584) ;  /* 0x0000000400608947 */ /* 0x010fea0003800000 */
.L_x_602:
[----:B------:R-:W-:-:S07]  /*aba0*/  LEA R3, R3, R0, 0x3 ;  /* 0x0000000003037211 */ /* 0x000fce00078e18ff */
.L_x_585:
[----:B------:R1:W1:Y:S02]  /*abb0*/  SYNCS.PHASECHK.TRANS64.TRYWAIT P0, [R3+URZ], R2 ;  /* 0x00000002030075a7 */ /* 0x000264000800017f */
[----:B-1----:R-:W-:Y:S05]  /*abc0*/  @!P0 NANOSLEEP.SYNCS 0x989680 ;  /* 0x009896800000895d */ /* 0x002fea0003900000 */
[----:B------:R-:W1:Y:S02]  /*abd0*/  @!P0 SYNCS.PHASECHK.TRANS64 P0, [R3+URZ], R2 ;  /* 0x00000002030085a7 */ /* 0x000e64000800007f */
[----:B-1----:R-:W-:Y:S05]  /*abe0*/  @!P0 BRA `(.L_x_585) ;  /* 0xfffffffc00f08947 */ /* 0x002fea000383ffff */
.L_x_474:
[----:B--2---:R-:W-:Y:S05]  /*abf0*/  BSYNC B6 ;  /* 0x0000000000067941 */ /* 0x004fea0003800000 */
.L_x_468:
[----:B------:R-:W-:Y:S05]  /*ac00*/  EXIT ;  /* 0x000000000000794d */ /* 0x000fea0003800000 */
.L_x_484:
[----:B------:R-:W-:Y:S01]  /*ac10*/  IMAD.MOV.U32 R12, RZ, RZ, RZ ;  /* 0x000000ffff0c7224 */ /* 0x000fe200078e00ff */
[----:B------:R-:W-:Y:S01]  /*ac20*/  MOV R15, 0xffffffff ;  /* 0xffffffff000f7802 */ /* 0x000fe20000000f00 */
[----:B------:R-:W-:-:S07]  /*ac30*/  IMAD.MOV.U32 R11, RZ, RZ, 0x1f ;  /* 0x0000001fff0b7424 */ /* 0x000fce00078e00ff */
[----:B------:R-:W-:Y:S05]  /*ac40*/  WARPSYNC.COLLECTIVE R15, `(.L_x_586) ;  /* 0x000000000f087348 */ /* 0x000fea0003c00000 */
[----:B------:R1:W2:Y:S02]  /*ac50*/  SHFL.IDX P6, R14, R13, R12, R11 ;  /* 0x0000000c0d0e7389 */ /* 0x0002a400000c000b */
[----:B-12---:R-:W-:Y:S01]  /*ac60*/  ENDCOLLECTIVE ;  /* 0x000000000000791b */ /* 0x006fe20003800000 */
.L_x_586:
[----:B------:R-:W-:Y:S05]  /*ac70*/  BRA `(.L_x_587) ;  /* 0xffffff6400407947 */ /* 0x000fea000383ffff */
.L_x_486:
[----:B--2---:R2:W3:Y:S02]  /*ac80*/  SYNCS.PHASECHK.TRANS64.TRYWAIT P0, [R2+URZ+0x30c00], R9 ;  /* 0x030c0009020075a7 */ /* 0x0044e4000800017f */
[----:B---3--:R-:W-:Y:S05]  /*ac90*/  @!P0 NANOSLEEP.SYNCS 0x989680 ;  /* 0x009896800000895d */ /* 0x008fea0003900000 */
[----:B------:R-:W3:Y:S02]  /*aca0*/  @!P0 SYNCS.PHASECHK.TRANS64 P0, [R2+URZ+0x30c00], R9 ;  /* 0x030c0009020085a7 */ /* 0x000ee4000800007f */
[----:B---3--:R-:W-:Y:S05]  /*acb0*/  @!P0 BRA `(.L_x_486) ;  /* 0xfffffffc00f08947 */ /* 0x008fea000383ffff */
[----:B------:R-:W-:Y:S05]  /*acc0*/  BRA `(.L_x_485) ;  /* 0xffffff6400a47947 */ /* 0x000fea000383ffff */
.L_x_490:
[----:B--2---:R2:W3:Y:S02]  /*acd0*/  SYNCS.PHASECHK.TRANS64.TRYWAIT P1, [R3+URZ+0x30c10], R22 ;  /* 0x030c1016030075a7 */ /* 0x0044e4000802017f */
[----:B---3--:R-:W-:Y:S05]  /*ace0*/  @!P1 NANOSLEEP.SYNCS 0x989680 ;  /* 0x009896800000995d */ /* 0x008fea0003900000 */
[----:B------:R-:W3:Y:S02]  /*acf0*/  @!P1 SYNCS.PHASECHK.TRANS64 P1, [R3+URZ+0x30c10], R22 ;  /* 0x030c1016030095a7 */ /* 0x000ee4000802007f */
[----:B---3--:R-:W-:Y:S05]  /*ad00*/  @!P1 BRA `(.L_x_490) ;  /* 0xfffffffc00f09947 */ /* 0x008fea000383ffff */
[----:B------:R-:W-:Y:S05]  /*ad10*/  BRA `(.L_x_489) ;  /* 0xffffff6c00847947 */ /* 0x000fea000383ffff */
.L_x_494:
[----:B------:R1:W1:Y:S02]  /*ad20*/  SYNCS.PHASECHK.TRANS64.TRYWAIT P1, [R3+URZ+0x30c30], R22 ;  /* 0x030c3016030075a7 */ /* 0x000264000802017f */
[----:B-1----:R-:W-:Y:S05]  /*ad30*/  @!P1 NANOSLEEP.SYNCS 0x989680 ;  /* 0x009896800000995d */ /* 0x002fea0003900000 */
[----:B------:R-:W1:Y:S02]  /*ad40*/  @!P1 SYNCS.PHASECHK.TRANS64 P1, [R3+URZ+0x30c30], R22 ;  /* 0x030c3016030095a7 */ /* 0x000e64000802007f */
[----:B-1----:R-:W-:Y:S05]  /*ad50*/  @!P1 BRA `(.L_x_494) ;  /* 0xfffffffc00f09947 */ /* 0x002fea000383ffff */
[----:B------:R-:W-:Y:S05]  /*ad60*/  BRA `(.L_x_493) ;  /* 0xffffff7000987947 */ /* 0x000fea000383ffff */
.L_x_560:
[----:B-1----:R1:W2:Y:S02]  /*ad70*/  SYNCS.PHASECHK.TRANS64.TRYWAIT P1, [R12+URZ+0x30c20], R3 ;  /* 0x030c20030c0075a7 */ /* 0x0022a4000802017f */
[----:B--2---:R-:W-:Y:S05]  /*ad80*/  @!P1 NANOSLEEP.SYNCS 0x989680 ;  /* 0x009896800000995d */ /* 0x004fea0003900000 */
[----:B------:R-:W2:Y:S02]  /*ad90*/  @!P1 SYNCS.PHASECHK.TRANS64 P1, [R12+URZ+0x30c20], R3 ;  /* 0x030c20030c0095a7 */ /* 0x000ea4000802007f */
[----:B--2---:R-:W-:Y:S05]  /*ada0*/  @!P1 BRA `(.L_x_560) ;  /* 0xfffffffc00f09947 */ /* 0x004fea000383ffff */
[----:B------:R-:W-:Y:S05]  /*adb0*/  BRA `(.L_x_588) ;  /* 0xffffffe800107947 */ /* 0x000fea000383ffff */
.L_x_564:
[----:B-1----:R1:W2:Y:S02]  /*adc0*/  SYNCS.PHASECHK.TRANS64.TRYWAIT P1, [R12+URZ+0x30c40], R21 ;  /* 0x030c40150c0075a7 */ /* 0x0022a4000802017f */
[----:B--2---:R-:W-:Y:S05]  /*add0*/  @!P1 NANOSLEEP.SYNCS 0x989680 ;  /* 0x009896800000995d */ /* 0x004fea0003900000 */
[----:B------:R-:W2:Y:S02]  /*ade0*/  @!P1 SYNCS.PHASECHK.TRANS64 P1, [R12+URZ+0x30c40], R21 ;  /* 0x030c40150c0095a7 */ /* 0x000ea4000802007f */
[----:B--2---:R-:W-:Y:S05]  /*adf0*/  @!P1 BRA `(.L_x_564) ;  /* 0xfffffffc00f09947 */ /* 0x004fea000383ffff */
[----:B------:R-:W-:Y:S05]  /*ae00*/  BRA `(.L_x_589) ;  /* 0xffffffec00287947 */ /* 0x000fea000383ffff */
.L_x_566:
[----:B--2---:R2:W3:Y:S02]  /*ae10*/  SYNCS.PHASECHK.TRANS64.TRYWAIT P1, [R12+URZ+0x30c28], R21 ;  /* 0x030c28150c0075a7 */ /* 0x0044e4000802017f */
[----:B---3--:R-:W-:Y:S05]  /*ae20*/  @!P1 NANOSLEEP.SYNCS 0x989680 ;  /* 0x009896800000995d */ /* 0x008fea0003900000 */
[----:B------:R-:W3:Y:S02]  /*ae30*/  @!P1 SYNCS.PHASECHK.TRANS64 P1, [R12+URZ+0x30c28], R21 ;  /* 0x030c28150c0095a7 */ /* 0x000ee4000802007f */
[----:B---3--:R-:W-:Y:S05]  /*ae40*/  @!P1 BRA `(.L_x_566) ;  /* 0xfffffffc00f09947 */ /* 0x008fea000383ffff */
[----:B------:R-:W-:Y:S05]  /*ae50*/  BRA `(.L_x_590) ;  /* 0xffffffec00a47947 */ /* 0x000fea000383ffff */
.L_x_568:
[----:B---3--:R3:W4:Y:S02]  /*ae60*/  SYNCS.PHASECHK.TRANS64.TRYWAIT P1, [R12+URZ+0x30c48], R21 ;  /* 0x030c48150c0075a7 */ /* 0x008724000802017f */
[----:B----4-:R-:W-:Y:S05]  /*ae70*/  @!P1 NANOSLEEP.SYNCS 0x989680 ;  /* 0x009896800000995d */ /* 0x010fea0003900000 */
[----:B------:R-:W4:Y:S02]  /*ae80*/  @!P1 SYNCS.PHASECHK.TRANS64 P1, [R12+URZ+0x30c48], R21 ;  /* 0x030c48150c0095a7 */ /* 0x000f24000802007f */
[----:B----4-:R-:W-:Y:S05]  /*ae90*/  @!P1 BRA `(.L_x_568) ;  /* 0xfffffffc00f09947 */ /* 0x010fea000383ffff */
[----:B------:R-:W-:Y:S05]  /*aea0*/  BRA `(.L_x_591) ;  /* 0xfffffff000007947 */ /* 0x000fea000383ffff */
.L_x_570:
[----:B------:R-:W-:-:S07]  /*aeb0*/  SHF.L.U32 R5, R10, 0x1f, RZ ;  /* 0x0000001f0a057819 */ /* 0x000fce00000006ff */
.L_x_592:
[----:B-1----:R1:W2:Y:S02]  /*aec0*/  SYNCS.PHASECHK.TRANS64.TRYWAIT P1, [R12+URZ+0x30c20], R5 ;  /* 0x030c20050c0075a7 */ /* 0x0022a4000802017f */
[----:B--2---:R-:W-:Y:S05]  /*aed0*/  @!P1 NANOSLEEP.SYNCS 0x989680 ;  /* 0x009896800000995d */ /* 0x004fea0003900000 */
[----:B------:R-:W2:Y:S02]  /*aee0*/  @!P1 SYNCS.PHASECHK.TRANS64 P1, [R12+URZ+0x30c20], R5 ;  /* 0x030c20050c0095a7 */ /* 0x000ea4000802007f */
[----:B--2---:R-:W-:Y:S05]  /*aef0*/  @!P1 BRA `(.L_x_592) ;  /* 0xfffffffc00f09947 */ /* 0x004fea000383ffff */
[----:B------:R-:W-:Y:S05]  /*af00*/  BRA `(.L_x_593) ;  /* 0xfffffff0006c7947 */ /* 0x000fea000383ffff */
.L_x_573:
[----:B-1----:R1:W2:Y:S02]  /*af10*/  SYNCS.PHASECHK.TRANS64.TRYWAIT P1, [R12+URZ+0x30c40], R13 ;  /* 0x030c400d0c0075a7 */ /* 0x0022a4000802017f */
[----:B--2---:R-:W-:Y:S05]  /*af20*/  @!P1 NANOSLEEP.SYNCS 0x989680 ;  /* 0x009896800000995d */ /* 0x004fea0003900000 */
[----:B------:R-:W2:Y:S02]  /*af30*/  @!P1 SYNCS.PHASECHK.TRANS64 P1, [R12+URZ+0x30c40], R13 ;  /* 0x030c400d0c0095a7 */ /* 0x000ea4000802007f */
[----:B--2---:R-:W-:Y:S05]  /*af40*/  @!P1 BRA `(.L_x_573) ;  /* 0xfffffffc00f09947 */ /* 0x004fea000383ffff */
[----:B------:R-:W-:Y:S05]  /*af50*/  BRA `(.L_x_594) ;  /* 0xfffffff000e07947 */ /* 0x000fea000383ffff */
.L_x_575:
[----:B--2---:R2:W3:Y:S02]  /*af60*/  SYNCS.PHASECHK.TRANS64.TRYWAIT P1, [R12+URZ+0x30c28], R13 ;  /* 0x030c280d0c0075a7 */ /* 0x0044e4000802017f */
[----:B---3--:R-:W-:Y:S05]  /*af70*/  @!P1 NANOSLEEP.SYNCS 0x989680 ;  /* 0x009896800000995d */ /* 0x008fea0003900000 */
[----:B------:R-:W3:Y:S02]  /*af80*/  @!P1 SYNCS.PHASECHK.TRANS64 P1, [R12+URZ+0x30c28], R13 ;  /* 0x030c280d0c0095a7 */ /* 0x000ee4000802007f */
[----:B---3--:R-:W-:Y:S05]  /*af90*/  @!P1 BRA `(.L_x_575) ;  /* 0xfffffffc00f09947 */ /* 0x008fea000383ffff */
[----:B------:R-:W-:Y:S05]  /*afa0*/  BRA `(.L_x_595) ;  /* 0xfffffff400507947 */ /* 0x000fea000383ffff */
.L_x_577:
[----:B-1----:R1:W2:Y:S02]  /*afb0*/  SYNCS.PHASECHK.TRANS64.TRYWAIT P0, [R13+URZ+0x30c40], R2 ;  /* 0x030c40020d0075a7 */ /* 0x0022a4000800017f */
[----:B--2---:R-:W-:Y:S05]  /*afc0*/  @!P0 NANOSLEEP.SYNCS 0x989680 ;  /* 0x009896800000895d */ /* 0x004fea0003900000 */
[----:B------:R-:W2:Y:S02]  /*afd0*/  @!P0 SYNCS.PHASECHK.TRANS64 P0, [R13+URZ+0x30c40], R2 ;  /* 0x030c40020d0085a7 */ /* 0x000ea4000800007f */
[----:B--2---:R-:W-:Y:S05]  /*afe0*/  @!P0 BRA `(.L_x_577) ;  /* 0xfffffffc00f08947 */ /* 0x004fea000383ffff */
[----:B------:R-:W-:Y:S05]  /*aff0*/  BRA `(.L_x_596) ;  /* 0xfffffff400c07947 */ /* 0x000fea000383ffff */
.L_x_579:
[----:B------:R-:W-:Y:S01]  /*b000*/  BSSY B0, `(.L_x_597) ;  /* 0x0000006000007945 */ /* 0x000fe20003800000 */
[----:B------:R-:W-:-:S07]  /*b010*/  IMAD.MOV.U32 R15, RZ, RZ, -0x1 ;  /* 0xffffffffff0f7424 */ /* 0x000fce00078e00ff */
[----:B--2---:R-:W-:Y:S05]  /*b020*/  WARPSYNC.COLLECTIVE R15, `(.L_x_598) ;  /* 0x000000000f0c7348 */ /* 0x004fea0003c00000 */
[----:B------:R-:W-:Y:S02]  /*b030*/  ELECT P6, UR62, PT ;  /* 0x00000000003e782f */ /* 0x000fe400038c0000 */
[----:B------:R-:W-:Y:S01]  /*b040*/  MOV R14, UR62 ;  /* 0x0000003e000e7c02 */ /* 0x000fe20008000f00 */
[----:B--2---:R-:W-:Y:S10]  /*b050*/  ENDCOLLECTIVE ;  /* 0x000000000000791b */ /* 0x004ff40003800000 */
.L_x_598:
[----:B------:R-:W-:Y:S05]  /*b060*/  BSYNC B0 ;  /* 0x0000000000007941 */ /* 0x000fea0003800000 */
.L_x_597:
[----:B------:R-:W-:Y:S05]  /*b070*/  BRA `(.L_x_599) ;  /* 0xfffffff800547947 */ /* 0x000fea000383ffff */
.L_x_581:
[----:B-1----:R1:W3:Y:S02]  /*b080*/  SYNCS.PHASECHK.TRANS64.TRYWAIT P0, [R7+URZ], R4 ;  /* 0x00000004070075a7 */ /* 0x0022e4000800017f */
[----:B---3--:R-:W-:Y:S05]  /*b090*/  @!P0 NANOSLEEP.SYNCS 0x989680 ;  /* 0x009896800000895d */ /* 0x008fea0003900000 */
[----:B------:R-:W3:Y:S02]  /*b0a0*/  @!P0 SYNCS.PHASECHK.TRANS64 P0, [R7+URZ], R4 ;  /* 0x00000004070085a7 */ /* 0x000ee4000800007f */
[----:B---3--:R-:W-:Y:S05]  /*b0b0*/  @!P0 BRA `(.L_x_581) ;  /* 0xfffffffc00f08947 */ /* 0x008fea000383ffff */
[----:B------:R-:W-:Y:S05]  /*b0c0*/  BRA `(.L_x_600) ;  /* 0xfffffff800947947 */ /* 0x000fea000383ffff */
.L_x_582:
[----:B---3--:R3:W4:Y:S02]  /*b0d0*/  SYNCS.PHASECHK.TRANS64.TRYWAIT P0, [R11+URZ], R2 ;  /* 0x000000020b0075a7 */ /* 0x008724000800017f */
[----:B----4-:R-:W-:Y:S05]  /*b0e0*/  @!P0 NANOSLEEP.SYNCS 0x989680 ;  /* 0x009896800000895d */ /* 0x010fea0003900000 */
[----:B------:R-:W4:Y:S02]  /*b0f0*/  @!P0 SYNCS.PHASECHK.TRANS64 P0, [R11+URZ], R2 ;  /* 0x000000020b0085a7 */ /* 0x000f24000800007f */
[----:B----4-:R-:W-:Y:S05]  /*b100*/  @!P0 BRA `(.L_x_582) ;  /* 0xfffffffc00f08947 */ /* 0x010fea000383ffff */
[----:B------:R-:W-:Y:S05]  /*b110*/  BRA `(.L_x_601) ;  /* 0xfffffff800887947 */ /* 0x000fea000383ffff */
.L_x_584:
[----:B----4-:R4:W1:Y:S02]  /*b120*/  SYNCS.PHASECHK.TRANS64.TRYWAIT P0, [R9+URZ], R4 ;  /* 0x00000004090075a7 */ /* 0x010864000800017f */
[----:B-1----:R-:W-:Y:S05]  /*b130*/  @!P0 NANOSLEEP.SYNCS 0x989680 ;  /* 0x009896800000895d */ /* 0x002fea0003900000 */
[----:B------:R-:W1:Y:S02]  /*b140*/  @!P0 SYNCS.PHASECHK.TRANS64 P0, [R9+URZ], R4 ;  /* 0x00000004090085a7 */ /* 0x000e64000800007f */
[----:B-1----:R-:W-:Y:S05]  /*b150*/  @!P0 BRA `(.L_x_584) ;  /* 0xfffffffc00f08947 */ /* 0x002fea000383ffff */
[----:B------:R-:W-:Y:S05]  /*b160*/  BRA `(.L_x_602) ;  /* 0xfffffff8008c7947 */ /* 0x000fea000383ffff */
.L_x_603:
        /* <DEDUP_REMOVED lines=9> */
.L_x_7378:


//--------------------- .text._ZN7cutlass13device_kernelIN5flash11enable_sm90INS1_16FlashAttnBwdSm90INS1_25CollectiveMainloopBwdSm90ILi2ELi2ELi2EN4cute5tupleIJNS5_1CILi1EEES8_S8_EEENS6_IJNS7_ILi128EEESA_NS7_ILi64EEEEEENS_6half_tEfNS_4arch4Sm90ELb0ELb0ELb1ELb1ELb1ELb1ELb0ELb0ELi2ELi1ELi2ELi2ELb0EEENS1_21CollectiveEpilogueBwdISC_SD_SF_Li256ELb1ELb0ELi1EEENS1_19SingleTileSchedulerILb1ELb0ELb0ELi128EEEEEEEEEvNT_6ParamsE --------------------------
	.section	.text._ZN7cutlass13device_kernelIN5flash11enable_sm90INS1_16FlashAttnBwdSm90INS1_25CollectiveMainloopBwdSm90ILi2ELi2ELi2EN4cute5tupleIJNS5_1CILi1EEES8_S8_EEENS6_IJNS7_ILi128EEESA_NS7_ILi64EEEEEENS_6half_tEfNS_4arch4Sm90ELb0ELb0ELb1ELb1ELb1ELb1ELb0ELb0ELi2ELi1ELi2ELi2ELb0EEENS1_21CollectiveEpilogueBwdISC_SD_SF_Li256ELb1ELb0ELi1EEENS1_19SingleTileSchedulerILb1ELb0ELb0ELi128EEEEEEEEEvNT_6ParamsE,"ax",@progbits
	.align	128
.text._ZN7cutlass13device_kernelIN5flash11enable_sm90INS1_16FlashAttnBwdSm90INS1_25CollectiveMainloopBwdSm90ILi2ELi2ELi2EN4cute5tupleIJNS5_1CILi1EEES8_S8_EEENS6_IJNS7_ILi128EEESA_NS7_ILi64EEEEEENS_6half_tEfNS_4arch4Sm90ELb0ELb0ELb1ELb1ELb1ELb1ELb0ELb0ELi2ELi1ELi2ELi2ELb0EEENS1_21CollectiveEpilogueBwdISC_SD_SF_Li256ELb1ELb0ELi1EEENS1_19SingleTileSchedulerILb1ELb0ELb0ELi128EEEEEEEEEvNT_6ParamsE:
        .type           _ZN7cutlass13device_kernelIN5flash11enable_sm90INS1_16FlashAttnBwdSm90INS1_25CollectiveMainloopBwdSm90ILi2ELi2ELi2EN4cute5tupleIJNS5_1CILi1EEES8_S8_EEENS6_IJNS7_ILi128EEESA_NS7_ILi64EEEEEENS_6half_tEfNS_4arch4Sm90ELb0ELb0ELb1ELb1ELb1ELb1ELb0ELb0ELi2ELi1ELi2ELi2ELb0EEENS1_21CollectiveEpilogueBwdISC_SD_SF_Li256ELb1ELb0ELi1EEENS1_19SingleTileSchedulerILb1ELb0ELb0ELi128EEEEEEEEEvNT_6ParamsE,@function
        .size           _ZN7cutlass13device_kernelIN5flash11enable_sm90INS1_16FlashAttnBwdSm90INS1_25CollectiveMainloopBwdSm90ILi2ELi2ELi2EN4cute5tupleIJNS5_1CILi1EEES8_S8_EEENS6_IJNS7_ILi128EEESA_NS7_ILi64EEEEEENS_6half_tEfNS_4arch4Sm90ELb0ELb0ELb1ELb1ELb1ELb1ELb0ELb0ELi2ELi1ELi2ELi2ELb0EEENS1_21CollectiveEpilogueBwdISC_SD_SF_Li256ELb1ELb0ELi1EEENS1_19SingleTileSchedulerILb1ELb0ELb0ELi128EEEEEEEEEvNT_6ParamsE,(.L_x_7379 - _ZN7cutlass13device_kernelIN5flash11enable_sm90INS1_16FlashAttnBwdSm90INS1_25CollectiveMainloopBwdSm90ILi2ELi2ELi2EN4cute5tupleIJNS5_1CILi1EEES8_S8_EEENS6_IJNS7_ILi128EEESA_NS7_ILi64EEEEEENS_6half_tEfNS_4arch4Sm90ELb0ELb0ELb1ELb1ELb1ELb1ELb0ELb0ELi2ELi1ELi2ELi2ELb0EEENS1_21CollectiveEpilogueBwdISC_SD_SF_Li256ELb1ELb0ELi1EEENS1_19SingleTileSchedulerILb1ELb0ELb0ELi128EEEEEEEEEvNT_6ParamsE)
        .other          _ZN7cutlass13device_kernelIN5flash11enable_sm90INS1_16FlashAttnBwdSm90INS1_25CollectiveMainloopBwdSm90ILi2ELi2ELi2EN4cute5tupleIJNS5_1CILi1EEES8_S8_EEENS6_IJNS7_ILi128EEESA_NS7_ILi64EEEEEENS_6half_tEfNS_4arch4Sm90ELb0ELb0ELb1ELb1ELb1ELb1ELb0ELb0ELi2ELi1ELi2ELi2ELb0EEENS1_21CollectiveEpilogueBwdISC_SD_SF_Li256ELb1ELb0ELi1EEENS1_19SingleTileSchedulerILb1ELb0ELb0ELi128EEEEEEEEEvNT_6ParamsE,@"STO_CUDA_ENTRY STV_DEFAULT"
_ZN7cutlass13device_kernelIN5flash11enable_sm90INS1_16FlashAttnBwdSm90INS1_25CollectiveMainloopBwdSm90ILi2ELi2ELi2EN4cute5tupleIJNS5_1CILi1EEES8_S8_EEENS6_IJNS7_ILi128EEESA_NS7_ILi64EEEEEENS_6half_tEfNS_4arch4Sm90ELb0ELb0ELb1ELb1ELb1ELb1ELb0ELb0ELi2ELi1ELi2ELi2ELb0EEENS1_21CollectiveEpilogueBwdISC_SD_SF_Li256ELb1ELb0ELi1EEENS1_19SingleTileSchedulerILb1ELb0ELb0ELi128EEEEEEEEEvNT_6ParamsE:
        /* <DEDUP_REMOVED lines=23> */
.L_x_605:
[----:B------:R-:W-:Y:S05]  /*0170*/  BSYNC B0 ;  /* 0x0000000000007941 */ /* 0x000fea0003800000 */
.L_x_604:
        /* <DEDUP_REMOVED lines=34> */
.L_x_606:
        /* <DEDUP_REMOVED lines=22> */
.L_x_607:
        /* <DEDUP_REMOVED lines=9> */
.L_x_610:
        /* <DEDUP_REMOVED lines=20> */
.L_x_611:
        /* <DEDUP_REMOVED lines=10> */
.L_x_613:
[----:B------:R-:W2:Y:S02]  /*0770*/  LDC R0, c[0x0][0x8bc] ;  /* 0x00022f00ff007b82 */ /* 0x000ea40000000800 */
.L_x_612:
        /* <DEDUP_REMOVED lines=19> */
.L_x_615:
        /* <DEDUP_REMOVED lines=10> */
.L_x_616:
        /* <DEDUP_REMOVED lines=8> */
.L_x_617:
        /* <DEDUP_REMOVED lines=9> */
.L_x_618:
        /* <DEDUP_REMOVED lines=56> */
.L_x_621:
        /* <DEDUP_REMOVED lines=15> */
.L_x_620:
        /* <DEDUP_REMOVED lines=22> */
.L_x_623:
        /* <DEDUP_REMOVED lines=15> */
.L_x_622:
[----:B------:R-:W-:Y:S01]  /*1120*/  SHF.R.S32.HI R3, RZ, 0x1f, R18 ;  /* 0x0000001fff037819 */ /* 0x000fe20000011412 */
[----:B------:R-:W-:-:S03]  /*1130*/  UMOV UR4, 0xffffffff ;  /* 0xffffffff00047882 */ /* 0x000fc60000000000 */
[----:B------:R-:W-:-:S04]  /*1140*/  LEA.HI R0, R3, R18, RZ, 0x7 ;  /* 0x0000001203007211 */ /* 0x000fc800078f38ff */
[----:B------:R-:W-:Y:S01]  /*1150*/  SHF.R.S32.HI R13, RZ, 0x7, R0 ;  /* 0x00000007ff0d7819 */ /* 0x000fe20000011400 */
[----:B------:R-:W-:Y:S06]  /*1160*/  BRA.DIV UR4, `(.L_x_624) ;  /* 0x000000a2049c7947 */ /* 0x000fec000b800000 */
[----:B------:R1:W2:Y:S02]  /*1170*/  SHFL.IDX PT, R14, R13, RZ, 0x1f ;  /* 0x00001fff0d0e7589 */ /* 0x0002a400000e0000 */
.L_x_743:
[----:B------:R-:W-:Y:S01]  /*1180*/  SHF.L.U32 R17, RZ, 0x1f, RZ ;  /* 0x0000001fff117819 */ /* 0x000fe200000006ff */
[----:B------:R-:W-:Y:S01]  /*1190*/  VIADD R23, R23, 0x7f ;  /* 0x0000007f17177836 */ /* 0x000fe20000000000 */
[----:B--2---:R-:W-:Y:S01]  /*11a0*/  LEA.HI R4, R14, R14, RZ, 0x1 ;  /* 0x0000000e0e047211 */ /* 0x004fe200078f08ff */
[----:B------:R-:W-:Y:S01]  /*11b0*/  IMAD.IADD R19, R22, 0x1, -R19 ;  /* 0x0000000116137824 */ /* 0x000fe200078e0a13 */
[----:B------:R-:W2:Y:S01]  /*11c0*/  SYNCS.PHASECHK.TRANS64.TRYWAIT P0, [R2+URZ+0x30c00], R17 ;  /* 0x030c0011020075a7 */ /* 0x000ea2000800017f */
[----:B------:R-:W-:Y:S02]  /*11d0*/  LOP3.LUT R5, R0, 0xffffff80, RZ, 0xc0, !PT ;  /* 0xffffff8000057812 */ /* 0x000fe400078ec0ff */
[----:B------:R-:W-:Y:S02]  /*11e0*/  LOP3.LUT R11, R4, 0xffffe, RZ, 0xc0, !PT ;  /* 0x000ffffe040b7812 */ /* 0x000fe400078ec0ff */
[CC--:B------:R-:W-:Y:S02]  /*11f0*/  LEA.HI R4, R3.reuse, R18.reuse, RZ, 0x5 ;  /* 0x0000001203047211 */ /* 0x0c0fe400078f28ff */
[----:B------:R-:W-:-:S02]  /*1200*/  LEA.HI R0, R3, R18, RZ, 0x2 ;  /* 0x0000001203007211 */ /* 0x000fc400078f10ff */
[----:B------:R-:W-:Y:S02]  /*1210*/  LOP3.LUT R7, R4, 0xffffffe0, RZ, 0xc0, !PT ;  /* 0xffffffe004077812 */ /* 0x000fe400078ec0ff */
[----:B------:R-:W-:Y:S01]  /*1220*/  LOP3.LUT R9, R0, 0xfffffffc, RZ, 0xc0, !PT ;  /* 0xfffffffc00097812 */ /* 0x000fe200078ec0ff */
[C---:B------:R-:W-:Y:S01]  /*1230*/  IMAD.IADD R0, R18.reuse, 0x1, -R5 ;  /* 0x0000000112007824 */ /* 0x040fe200078e0a05 */
[CC--:B------:R-:W-:Y:S01]  /*1240*/  LEA.HI R6, R3.reuse, R18.reuse, RZ, 0x3 ;  /* 0x0000001203067211 */ /* 0x0c0fe200078f18ff */
[C---:B------:R-:W-:Y:S01]  /*1250*/  IMAD.IADD R7, R18.reuse, 0x1, -R7 ;  /* 0x0000000112077824 */ /* 0x040fe200078e0a07 */
[----:B------:R-:W-:Y:S02]  /*1260*/  LEA.HI R8, R3, R18, RZ, 0x4 ;  /* 0x0000001203087211 */ /* 0x000fe400078f20ff */
[C---:B------:R-:W-:Y:S01]  /*1270*/  IADD3 R10, R18.reuse, -R9, RZ ;  /* 0x80000009120a7210 */ /* 0x040fe20007ffe0ff */
[----:B------:R-:W-:Y:S01]  /*1280*/  IMAD.SHL.U32 R18, R18, 0x40, RZ ;  /* 0x0000004012127824 */ /* 0x000fe200078e00ff */
[----:B------:R-:W-:-:S02]  /*1290*/  SHF.R.S32.HI R3, RZ, 0x5, R4 ;  /* 0x00000005ff037819 */ /* 0x000fc40000011404 */
[----:B------:R-:W-:Y:S02]  /*12a0*/  SHF.R.S32.HI R4, RZ, 0x1f, R23 ;  /* 0x0000001fff047819 */ /* 0x000fe40000011417 */
[----:B------:R-:W-:Y:S01]  /*12b0*/  SHF.R.S32.HI R15, RZ, 0x4, R8 ;  /* 0x00000004ff0f7819 */ /* 0x000fe20000011408 */
[----:B------:R-:W-:Y:S01]  /*12c0*/  IMAD.SHL.U32 R5, R3, 0x10, RZ ;  /* 0x0000001003057824 */ /* 0x000fe200078e00ff */
[----:B------:R-:W-:Y:S02]  /*12d0*/  LOP3.LUT R18, R18, 0x1c0, RZ, 0xc0, !PT ;  /* 0x000001c012127812 */ /* 0x000fe400078ec0ff */
[----:B------:R-:W-:Y:S02]  /*12e0*/  IADD3 R11, R14, -R11, RZ ;  /* 0x8000000b0e0b7210 */ /* 0x000fe40007ffe0ff */
[----:B------:R-:W-:Y:S02]  /*12f0*/  LEA.HI R23, R4, R23, RZ, 0x7 ;  /* 0x0000001704177211 */ /* 0x000fe400078f38ff */
[----:B------:R-:W-:-:S02]  /*1300*/  LEA.HI R8, R8, R15, RZ, 0x1 ;  /* 0x0000000f08087211 */ /* 0x000fc400078f08ff */
[----:B------:R-:W-:Y:S02]  /*1310*/  SHF.R.S32.HI R3, RZ, 0x1f, R0 ;  /* 0x0000001fff037819 */ /* 0x000fe40000011400 */
[----:B------:R-:W-:Y:S01]  /*1320*/  LOP3.LUT R5, R18, 0x30, R5, 0xf8, !PT ;  /* 0x0000003012057812 */ /* 0x000fe200078ef805 */
[----:B--2---:R-:W-:Y:S06]  /*1330*/  @P0 BRA `(.L_x_625) ;  /* 0x0000000000080947 */ /* 0x004fec0003800000 */
[----:B------:R-:W2:Y:S02]  /*1340*/  SYNCS.PHASECHK.TRANS64.TRYWAIT P0, [R2+URZ+0x30c00], R17 ;  /* 0x030c0011020075a7 */ /* 0x000ea4000800017f */
[----:B--2---:R-:W-:Y:S05]  /*1350*/  @!P0 BRA `(.L_x_626) ;  /* 0x000000a0003c8947 */ /* 0x004fea0003800000 */
.L_x_625:
[----:B------:R-:W3:Y:S01]  /*1360*/  LDL.LU R21, [R1] ;  /* 0x0000000001157983 */ /* 0x000ee20000300800 */
[----:B------:R-:W-:Y:S01]  /*1370*/  LOP3.LUT R9, R5, 0x8, R6, 0xf8, !PT ;  /* 0x0000000805097812 */ /* 0x000fe200078ef806 */
[----:B------:R-:W-:Y:S01]  /*1380*/  IMAD R20, R13, 0x400, R0 ;  /* 0x000004000d147824 */ /* 0x000fe200078e0200 */
[CC--:B------:R-:W-:Y:S02]  /*1390*/  LEA.HI R5, R3.reuse, R0.reuse, RZ, 0x5 ;  /* 0x0000000003057211 */ /* 0x0c0fe400078f28ff */
[----:B------:R-:W-:Y:S02]  /*13a0*/  SHF.R.S32.HI R4, RZ, 0x1f, R7 ;  /* 0x0000001fff047819 */ /* 0x000fe40000011407 */
[----:B------:R-:W-:Y:S02]  /*13b0*/  SHF.R.S32.HI R6, RZ, 0x5, R5 ;  /* 0x00000005ff067819 */ /* 0x000fe40000011405 */
[----:B------:R-:W-:Y:S02]  /*13c0*/  SHF.R.U32.HI R18, RZ, 0x3, R18 ;  /* 0x00000003ff127819 */ /* 0x000fe40000011612 */
[----:B------:R-:W-:Y:S01]  /*13d0*/  LEA.HI R3, R3, R0, RZ, 0x2 ;  /* 0x0000000003037211 */ /* 0x000fe200078f10ff */
[----:B------:R-:W-:Y:S01]  /*13e0*/  IMAD R19, R6, -0x10, R19 ;  /* 0xfffffff006137824 */ /* 0x000fe200078e0213 */
[----:B------:R-:W-:-:S02]  /*13f0*/  LOP3.LUT R8, R8, 0x7ffffe, RZ, 0xc0, !PT ;  /* 0x007ffffe08087812 */ /* 0x000fc400078ec0ff */
[CC--:B------:R-:W-:Y:S02]  /*1400*/  LEA.HI R5, R4.reuse, R7.reuse, RZ, 0x3 ;  /* 0x0000000704057211 */ /* 0x0c0fe400078f18ff */
[----:B------:R-:W-:Y:S01]  /*1410*/  LEA.HI R4, R4, R7, RZ, 0x2 ;  /* 0x0000000704047211 */ /* 0x000fe200078f10ff */
[----:B------:R-:W-:Y:S01]  /*1420*/  IMAD.IADD R12, R15, 0x1, -R8 ;  /* 0x000000010f0c7824 */ /* 0x000fe200078e0a08 */
[----:B------:R-:W-:Y:S02]  /*1430*/  LOP3.LUT R18, R9, R18, RZ, 0x3c, !PT ;  /* 0x0000001209127212 */ /* 0x000fe400078e3cff */
[----:B------:R-:W-:Y:S02]  /*1440*/  LEA.HI R7, R13, R13, RZ, 0x1 ;  /* 0x0000000d0d077211 */ /* 0x000fe400078f08ff */
[----:B------:R-:W-:Y:S02]  /*1450*/  LOP3.LUT R9, R3, 0x7ffffffc, RZ, 0xc0, !PT ;  /* 0x7ffffffc03097812 */ /* 0x000fe400078ec0ff */
[----:B------:R-:W-:-:S02]  /*1460*/  SHF.R.S32.HI R6, RZ, 0x2, R3 ;  /* 0x00000002ff067819 */ /* 0x000fc40000011403 */
[----:B------:R-:W-:Y:S02]  /*1470*/  SHF.R.S32.HI R3, RZ, 0x1f, R3 ;  /* 0x0000001fff037819 */ /* 0x000fe40000011403 */
[----:B------:R-:W-:Y:S02]  /*1480*/  LOP3.LUT R8, R7, 0xfffffffe, RZ, 0xc0, !PT ;  /* 0xfffffffe07087812 */ /* 0x000fe400078ec0ff */
[----:B------:R-:W-:Y:S02]  /*1490*/  LEA.HI R3, R3, R6, RZ, 0x3 ;  /* 0x0000000603037211 */ /* 0x000fe400078f18ff */
[----:B------:R-:W-:Y:S01]  /*14a0*/  IADD3 R9, R0, -R9, RZ ;  /* 0x8000000900097210 */ /* 0x000fe20007ffe0ff */
[----:B------:R-:W-:Y:S01]  /*14b0*/  IMAD.IADD R8, R13, 0x1, -R8 ;  /* 0x000000010d087824 */ /* 0x000fe200078e0a08 */
[----:B------:R-:W-:Y:S01]  /*14c0*/  LOP3.LUT R7, R3, 0xfffffff8, RZ, 0xc0, !PT ;  /* 0xfffffff803077812 */ /* 0x000fe200078ec0ff */
[----:B-1----:R-:W-:Y:S01]  /*14d0*/  IMAD R13, R13, 0x10, R12 ;  /* 0x000000100d0d7824 */ /* 0x002fe200078e020c */
[----:B------:R-:W-:-:S02]  /*14e0*/  SHF.R.S32.HI R3, RZ, 0x2, R4 ;  /* 0x00000002ff037819 */ /* 0x000fc40000011404 */
[----:B------:R-:W-:Y:S01]  /*14f0*/  IADD3 R19, R19, R7, -R6 ;  /* 0x0000000713137210 */ /* 0x000fe20007ffe806 */
[----:B------:R-:W-:Y:S01]  /*1500*/  IMAD.U32 R7, R13, 0x200, R18 ;  /* 0x000002000d077824 */ /* 0x000fe200078e0012 */
[C---:B------:R-:W-:Y:S02]  /*1510*/  IADD3 R6, R3.reuse, 0x8, RZ ;  /* 0x0000000803067810 */ /* 0x040fe40007ffe0ff */
[----:B------:R-:W-:Y:S02]  /*1520*/  LEA.HI R4, R4, R3, RZ, 0x1 ;  /* 0x0000000304047211 */ /* 0x000fe400078f08ff */
[--C-:B------:R-:W-:Y:S01]  /*1530*/  SHF.R.S32.HI R0, RZ, 0x3, R5.reuse ;  /* 0x00000003ff007819 */ /* 0x100fe20000011405 */
[----:B------:R1:W-:Y:S01]  /*1540*/  STL [R1+0x8], R7 ;  /* 0x0000080701007387 */ /* 0x0003e20000100800 */
[----:B------:R-:W-:Y:S01]  /*1550*/  SHF.R.S32.HI R5, RZ, 0x1f, R5 ;  /* 0x0000001fff057819 */ /* 0x000fe20000011405 */
[----:B------:R-:W-:Y:S01]  /*1560*/  VIADD R12, R3, 0x10 ;  /* 0x00000010030c7836 */ /* 0x000fe20000000000 */
[----:B------:R-:W-:-:S02]  /*1570*/  LOP3.LUT R4, R4, 0xfffffffe, RZ, 0xc0, !PT ;  /* 0xfffffffe04047812 */ /* 0x000fc400078ec0ff */
[----:B------:R-:W-:Y:S02]  /*1580*/  LEA.HI R5, R5, R0, RZ, 0x4 ;  /* 0x0000000005057211 */ /* 0x000fe400078f20ff */
[----:B-1----:R-:W-:Y:S01]  /*1590*/  LEA.HI R7, R6, R6, RZ, 0x1 ;  /* 0x0000000606077211 */ /* 0x002fe200078f08ff */
[C---:B------:R-:W-:Y:S01]  /*15a0*/  IMAD.IADD R4, R3.reuse, 0x1, -R4 ;  /* 0x0000000103047824 */ /* 0x040fe200078e0a04 */
[----:B------:R-:W-:Y:S02]  /*15b0*/  IADD3 R14, R3, 0x18, RZ ;  /* 0x00000018030e7810 */ /* 0x000fe40007ffe0ff */
[----:B------:R-:W-:Y:S02]  /*15c0*/  LOP3.LUT R13, R7, 0xfffffffe, RZ, 0xc0, !PT ;  /* 0xfffffffe070d7812 */ /* 0x000fe400078ec0ff */
[----:B------:R-:W-:Y:S02]  /*15d0*/  LOP3.LUT R5, R5, 0x1ffffff0, RZ, 0xc0, !PT ;  /* 0x1ffffff005057812 */ /* 0x000fe400078ec0ff */
[----:B------:R-:W-:Y:S01]  /*15e0*/  LEA.HI R3, R12, R12, RZ, 0x1 ;  /* 0x0000000c0c037211 */ /* 0x000fe200078f08ff */
[----:B------:R-:W-:Y:S01]  /*15f0*/  IMAD.IADD R13, R6, 0x1, -R13 ;  /* 0x00000001060d7824 */ /* 0x000fe200078e0a0d */
[----:B------:R-:W-:Y:S01]  /*1600*/  LEA.HI R16, R14, R14, RZ, 0x1 ;  /* 0x0000000e0e107211 */ /* 0x000fe200078f08ff */
[----:B------:R-:W-:Y:S01]  /*1610*/  IMAD.IADD R5, R0, 0x1, -R5 ;  /* 0x0000000100057824 */ /* 0x000fe200078e0a05 */
[----:B------:R-:W-:-:S02]  /*1620*/  LOP3.LUT R15, R3, 0xfffffffe, RZ, 0xc0, !PT ;  /* 0xfffffffe030f7812 */ /* 0x000fc400078ec0ff */
[--C-:B------:R-:W-:Y:S02]  /*1630*/  SHF.R.S32.HI R6, RZ, 0x1, R3.reuse ;  /* 0x00000001ff067819 */ /* 0x100fe40000011403 */
[----:B------:R-:W-:Y:S02]  /*1640*/  SHF.R.S32.HI R3, RZ, 0x1f, R3 ;  /* 0x0000001fff037819 */ /* 0x000fe40000011403 */
[--C-:B------:R-:W-:Y:S02]  /*1650*/  SHF.R.S32.HI R0, RZ, 0x1, R7.reuse ;  /* 0x00000001ff007819 */ /* 0x100fe40000011407 */
[----:B------:R-:W-:Y:S02]  /*1660*/  SHF.R.S32.HI R7, RZ, 0x1f, R7 ;  /* 0x0000001fff077819 */ /* 0x000fe40000011407 */
[--C-:B--2---:R-:W-:Y:S02]  /*1670*/  SHF.R.S32.HI R17, RZ, 0x1, R16.reuse ;  /* 0x00000001ff117819 */ /* 0x104fe40000011410 */
[----:B------:R-:W-:-:S02]  /*1680*/  SHF.R.S32.HI R18, RZ, 0x1f, R16 ;  /* 0x0000001fff127819 */ /* 0x000fc40000011410 */
[----:B------:R-:W-:Y:S02]  /*1690*/  LEA.HI R3, R3, R6, RZ, 0x4 ;  /* 0x0000000603037211 */ /* 0x000fe400078f20ff */
[----:B------:R-:W-:Y:S02]  /*16a0*/  LEA.HI R7, R7, R0, RZ, 0x4 ;  /* 0x0000000007077211 */ /* 0x000fe400078f20ff */
[----:B------:R-:W-:Y:S02]  /*16b0*/  LEA.HI R18, R18, R17, RZ, 0x4 ;  /* 0x0000001112127211 */ /* 0x000fe400078f20ff */
[----:B------:R-:W-:Y:S01]  /*16c0*/  LOP3.LUT R3, R3, 0x1ffffff0, RZ, 0xc0, !PT ;  /* 0x1ffffff003037812 */ /* 0x000fe200078ec0ff */
[----:B------:R-:W-:Y:S01]  /*16d0*/  IMAD R8, R8, -0x40, R19 ;  /* 0xffffffc008087824 */ /* 0x000fe200078e0213 */
[----:B------:R-:W-:Y:S02]  /*16e0*/  LOP3.LUT R7, R7, 0x1ffffff0, RZ, 0xc0, !PT ;  /* 0x1ffffff007077812 */ /* 0x000fe400078ec0ff */
[----:B------:R-:W-:Y:S01]  /*16f0*/  LOP3.LUT R19, R16, 0xfffffffe, RZ, 0xc0, !PT ;  /* 0xfffffffe10137812 */ /* 0x000fe200078ec0ff */
[----:B------:R-:W-:Y:S01]  /*1700*/  IMAD.IADD R6, R6, 0x1, -R3 ;  /* 0x0000000106067824 */ /* 0x000fe200078e0a03 */
[----:B------:R-:W-:Y:S01]  /*1710*/  LOP3.LUT R18, R18, 0x1ffffff0, RZ, 0xc0, !PT ;  /* 0x1ffffff012127812 */ /* 0x000fe200078ec0ff */
[----:B------:R-:W-:Y:S01]  /*1720*/  IMAD.IADD R0, R0, 0x1, -R7 ;  /* 0x0000000100007824 */ /* 0x000fe200078e0a07 */
[----:B------:R-:W-:Y:S01]  /*1730*/  LEA R3, R5, R4, 0x3 ;  /* 0x0000000405037211 */ /* 0x000fe200078e18ff */
[----:B------:R-:W-:Y:S01]  /*1740*/  IMAD.IADD R15, R12, 0x1, -R15 ;  /* 0x000000010c0f7824 */ /* 0x000fe200078e0a0f */
[----:B------:R-:W-:Y:S01]  /*1750*/  IADD3 R19, R14, -R19, RZ ;  /* 0x800000130e137210 */ /* 0x000fe20007ffe0ff */
[----:B------:R-:W-:-:S02]  /*1760*/  IMAD.IADD R18, R17, 0x1, -R18 ;  /* 0x0000000111127824 */ /* 0x000fc400078e0a12 */
[----:B------:R1:W-:Y:S01]  /*1770*/  STL [R1+0x18], R3 ;  /* 0x0000180301007387 */ /* 0x0003e20000100800 */
[----:B------:R-:W-:Y:S02]  /*1780*/  IMAD R4, R0, 0x8, R13 ;  /* 0x0000000800047824 */ /* 0x000fe400078e020d */
[----:B------:R-:W-:-:S03]  /*1790*/  IMAD R0, R18, 0x8, R19 ;  /* 0x0000000812007824 */ /* 0x000fc600078e0213 */
[----:B------:R-:W-:Y:S01]  /*17a0*/  STL [R1+0x14], R4 ;  /* 0x0000140401007387 */ /* 0x000fe20000100800 */
[----:B-1----:R-:W-:-:S05]  /*17b0*/  IMAD R3, R6, 0x8, R15 ;  /* 0x0000000806037824 */ /* 0x002fca00078e020f */
[----:B------:R-:W-:Y:S04]  /*17c0*/  STL [R1+0x10], R3 ;  /* 0x0000100301007387 */ /* 0x000fe80000100800 */
[----:B------:R1:W-:Y:S02]  /*17d0*/  STL [R1+0xc], R0 ;  /* 0x00000c0001007387 */ /* 0x0003e40000100800 */
[----:B-1----:R-:W-:-:S05]  /*17e0*/  SHF.R.S32.HI R0, RZ, 0x7, R23 ;  /* 0x00000007ff007819 */ /* 0x002fca0000011417 */
[----:B------:R1:W-:Y:S01]  /*17f0*/  STL [R1+0x4], R0 ;  /* 0x0000040001007387 */ /* 0x0003e20000100800 */
[----:B------:R-:W-:Y:S01]  /*1800*/  IMAD.SHL.U32 R3, R20, 0x4, RZ ;  /* 0x0000000414037824 */ /* 0x000fe200078e00ff */
[----:B------:R-:W-:Y:S02]  /*1810*/  MOV R6, RZ ;  /* 0x000000ff00067202 */ /* 0x000fe40000000f00 */
        /* <DEDUP_REMOVED lines=35> */
.L_x_637:
[----:B------:R-:W-:-:S13]  /*1a50*/  ISETP.NE.AND P0, PT, R7, 0x3, PT ;  /* 0x000000030700780c */ /* 0x000fda0003f05270 */
[----:B------:R-:W-:Y:S05]  /*1a60*/  @!P0 BRA `(.L_x_627) ;  /* 0x0000000000048947 */ /* 0x000fea0003800000 */
[----:B------:R-:W-:Y:S01]  /*1a70*/  BPT.TRAP 0x1 ;  /* 0x000000040000795c */ /* 0x000fe20000300000 */
.L_x_627:
[----:B------:R-:W-:Y:S01]  /*1a80*/  IMAD R25, R4, 0x8, R2 ;  /* 0x0000000804197824 */ /* 0x000fe200078e0202 */
[----:B------:R-:W-:-:S04]  /*1a90*/  SHF.L.U32 R22, R5, 0x1f, RZ ;  /* 0x0000001f05167819 */ /* 0x000fc800000006ff */
[----:B------:R1:W2:Y:S01]  /*1aa0*/  SYNCS.PHASECHK.TRANS64.TRYWAIT P1, [R25+URZ+0x30c10], R22 ;  /* 0x030c1016190075a7 */ /* 0x0002a2000802017f */
[----:B------:R-:W-:Y:S05]  /*1ab0*/  @!P0 BRA `(.L_x_628) ;  /* 0x0000000000048947 */ /* 0x000fea0003800000 */
[----:B------:R-:W-:Y:S01]  /*1ac0*/  BPT.TRAP 0x1 ;  /* 0x000000040000795c */ /* 0x000fe20000300000 */
.L_x_628:
[----:B------:R-:W-:-:S04]  /*1ad0*/  IADD3 R0, R2, 0x10000, RZ ;  /* 0x0001000002007810 */ /* 0x000fc80007ffe0ff */
[----:B------:R-:W-:-:S04]  /*1ae0*/  SHF.R.U32.HI R0, RZ, 0x4, R0 ;  /* 0x00000004ff007819 */ /* 0x000fc80000011600 */
[----:B------:R-:W-:Y:S01]  /*1af0*/  LOP3.LUT R0, R0, 0x3fff, RZ, 0xc0, !PT ;  /* 0x00003fff00007812 */ /* 0x000fe200078ec0ff */
[----:B--2---:R-:W-:Y:S06]  /*1b00*/  @P1 BRA `(.L_x_629) ;  /* 0x0000000000081947 */ /* 0x004fec0003800000 */
[----:B------:R-:W2:Y:S02]  /*1b10*/  SYNCS.PHASECHK.TRANS64.TRYWAIT P1, [R25+URZ+0x30c10], R22 ;  /* 0x030c1016190075a7 */ /* 0x000ea4000802017f */
[----:B--2---:R-:W-:Y:S05]  /*1b20*/  @!P1 BRA `(.L_x_630) ;  /* 0x00000098005c9947 */ /* 0x004fea0003800000 */
.L_x_629:
        /* <DEDUP_REMOVED lines=64> */
.L_x_631:
[----:B------:R1:W1:Y:S01]  /*1f30*/  SYNCS.PHASECHK.TRANS64.TRYWAIT P1, [R25+URZ+0x30c30], R22 ;  /* 0x030c3016190075a7 */ /* 0x000262000802017f */
[----:B------:R-:W-:Y:S05]  /*1f40*/  @!P0 BRA `(.L_x_632) ;  /* 0x0000000000048947 */ /* 0x000fea0003800000 */
[----:B------:R-:W-:Y:S01]  /*1f50*/  BPT.TRAP 0x1 ;  /* 0x000000040000795c */ /* 0x000fe20000300000 */
.L_x_632:
[----:B------:R-:W-:-:S04]  /*1f60*/  IADD3 R18, R2, 0x18000, RZ ;  /* 0x0001800002127810 */ /* 0x000fc80007ffe0ff */
[----:B------:R-:W-:-:S04]  /*1f70*/  SHF.R.U32.HI R18, RZ, 0x4, R18 ;  /* 0x00000004ff127819 */ /* 0x000fc80000011612 */
[----:B------:R-:W-:-:S04]  /*1f80*/  LOP3.LUT R18, R18, 0x3fff, RZ, 0xc0, !PT ;  /* 0x00003fff12127812 */ /* 0x000fc800078ec0ff */
[----:B------:R-:W-:Y:S01]  /*1f90*/  LOP3.LUT R21, R18, 0x10000, RZ, 0xfc, !PT ;  /* 0x0001000012157812 */ /* 0x000fe200078efcff */
[----:B-1----:R-:W-:Y:S06]  /*1fa0*/  @P1 BRA `(.L_x_633) ;  /* 0x0000000000081947 */ /* 0x002fec0003800000 */
[----:B------:R-:W1:Y:S02]  /*1fb0*/  SYNCS.PHASECHK.TRANS64.TRYWAIT P1, [R25+URZ+0x30c30], R22 ;  /* 0x030c3016190075a7 */ /* 0x000e64000802017f */
[----:B-1----:R-:W-:Y:S05]  /*1fc0*/  @!P1 BRA `(.L_x_634) ;  /* 0x0000009400489947 */ /* 0x002fea0003800000 */
.L_x_633:
[----:B------:R-:W-:Y:S01]  /*1fd0*/  UIADD3 UR9, UR9, 0x4000, URZ ;  /* 0x0000400009097890 */ /* 0x000fe2000fffe03f */
[----:B------:R-:W-:Y:S01]  /*1fe0*/  IMAD R22, R4, 0x400, R21 ;  /* 0x0000040004167824 */ /* 0x000fe200078e0215 */
[----:B------:R-:W-:Y:S01]  /*1ff0*/  WARPGROUP.ARRIVE ;  /* 0x00000000000079c5 */ /* 0x000fe20000000000 */
[----:B------:R-:W-:Y:S01]  /*2000*/  UMOV UR7, 0x40000040 ;  /* 0x4000004000077882 */ /* 0x000fe20000000000 */
[----:B------:R-:W-:Y:S01]  /*2010*/  USHF.R.U32.HI UR9, URZ, 0x4, UR9 ;  /* 0x000000043f097899 */ /* 0x000fe20008011609 */
[----:B------:R-:W-:Y:S01]  /*2020*/  FMUL.FTZ R23, R90, UR36 ;  /* 0x000000245a177c20 */ /* 0x000fe20008410000 */
[----:B------:R-:W-:Y:S01]  /*2030*/  R2UR UR8, R22 ;  /* 0x00000000160872ca */ /* 0x000fe200000e0000 */
[----:B------:R-:W-:Y:S01]  /*2040*/  UMOV UR5, 0x40000040 ;  /* 0x4000004000057882 */ /* 0x000fe20000000000 */
[----:B------:R-:W-:Y:S01]  /*2050*/  ULOP3.LUT UR9, UR9, 0x3fff, URZ, 0xc0, !UPT ;  /* 0x00003fff09097892 */ /* 0x000fe2000f8ec03f */
[----:B------:R-:W-:Y:S01]  /*2060*/  FMUL.FTZ R90, R93, UR36 ;  /* 0x000000245d5a7c20 */ /* 0x000fe20008410000 */
        /* <DEDUP_REMOVED lines=11> */
[----:B--2---:R-:W1:Y:S01]  /*2120*/  SHFL.IDX PT, R122, R20, R10, 0x1f ;  /* 0x00001f0a147a7589 */ /* 0x004e6200000e0000 */
[----:B------:R-:W-:Y:S01]  /*2130*/  HGMMA.64x128x16.F32 R24, gdesc[UR4], RZ, !UPT, gsb0 ;  /* 0x01e00000041879f0 */ /* 0x000fe2000c0008ff */
[----:B------:R-:W-:Y:S01]  /*2140*/  UIADD3 UR6, UR8, 0x2, URZ ;  /* 0x0000000208067890 */ /* 0x000fe2000fffe03f */
[----:B------:R-:W-:Y:S01]  /*2150*/  VIADD R131, R10, 0x4 ;  /* 0x000000040a837836 */ /* 0x000fe20000000000 */
[----:B------:R-:W-:Y:S01]  /*2160*/  UIADD3 UR4, UR9, 0x2, URZ ;  /* 0x0000000209047890 */ /* 0x000fe2000fffe03f */
[----:B------:R-:W-:Y:S01]  /*2170*/  FMUL.FTZ R22, R89, UR36 ;  /* 0x0000002459167c20 */ /* 0x000fe20008410000 */
[----:B------:R-:W-:Y:S01]  /*2180*/  UMOV UR7, 0x40000040 ;  /* 0x4000004000077882 */ /* 0x000fe20000000000 */
[----:B------:R-:W-:Y:S01]  /*2190*/  UMOV UR5, 0x40000040 ;  /* 0x4000004000057882 */ /* 0x000fe20000000000 */
[----:B------:R-:W-:Y:S01]  /*21a0*/  FMUL.FTZ R88, R91, UR36 ;  /* 0x000000245b587c20 */ /* 0x000fe20008410000 */
[----:B------:R-:W-:Y:S01]  /*21b0*/  FMUL.FTZ R108, R111, UR36 ;  /* 0x000000246f6c7c20 */ /* 0x000fe20008410000 */
[----:B------:R-:W2:Y:S01]  /*21c0*/  MUFU.TANH R21, R21 ;  /* 0x0000001500157308 */ /* 0x000ea20000002400 */
[----:B------:R-:W-:Y:S01]  /*21d0*/  FMUL.FTZ R91, R94, UR36 ;  /* 0x000000245e5b7c20 */ /* 0x000fe20008410000 */
[----:B------:R-:W-:Y:S01]  /*21e0*/  FMUL.FTZ R111, R114, UR36 ;  /* 0x00000024726f7c20 */ /* 0x000fe20008410000 */
[----:B------:R-:W-:Y:S01]  /*21f0*/  FMUL.FTZ R94, R97, UR36 ;  /* 0x00000024615e7c20 */ /* 0x000fe20008410000 */
[----:B------:R-:W-:Y:S01]  /*2200*/  FMUL.FTZ R114, R117, UR36 ;  /* 0x0000002475727c20 */ /* 0x000fe20008410000 */
[----:B------:R-:W-:Y:S01]  /*2210*/  FMUL.FTZ R97, R100, UR36 ;  /* 0x0000002464617c20 */ /* 0x000fe20008410000 */
[----:B------:R-:W-:Y:S01]  /*2220*/  FMUL.FTZ R117, R120, UR36 ;  /* 0x0000002478757c20 */ /* 0x000fe20008410000 */
[----:B------:R-:W-:Y:S01]  /*2230*/  FMUL.FTZ R100, R103, UR36 ;  /* 0x0000002467647c20 */ /* 0x000fe20008410000 */
[----:B------:R-:W4:Y:S01]  /*2240*/  SHFL.IDX PT, R120, R20, R131, 0x1f ;  /* 0x00001f8314787589 */ /* 0x000f2200000e0000 */
[----:B------:R-:W-:Y:S01]  /*2250*/  FMUL.FTZ R103, R106, UR36 ;  /* 0x000000246a677c20 */ /* 0x000fe20008410000 */
[----:B------:R-:W-:Y:S01]  /*2260*/  FMUL.FTZ R232, R135, UR36 ;  /* 0x0000002487e87c20 */ /* 0x000fe20008410000 */
[----:B------:R-:W3:Y:S01]  /*2270*/  MUFU.TANH R22, R22 ;  /* 0x0000001600167308 */ /* 0x000ee20000002400 */
[----:B------:R-:W-:Y:S01]  /*2280*/  FMUL.FTZ R106, R109, UR36 ;  /* 0x000000246d6a7c20 */ /* 0x000fe20008410000 */
[----:B------:R-:W-:-:S02]  /*2290*/  VIADD R135, R10, 0x8 ;  /* 0x000000080a877836 */ /* 0x000fc40000000000 */
[----:B------:R-:W-:Y:S01]  /*22a0*/  FMUL.FTZ R89, R92, UR36 ;  /* 0x000000245c597c20 */ /* 0x000fe20008410000 */
[----:B------:R-:W-:Y:S01]  /*22b0*/  FMUL.FTZ R109, R112, UR36 ;  /* 0x00000024706d7c20 */ /* 0x000fe20008410000 */
[----:B------:R-:W-:Y:S01]  /*22c0*/  FMUL.FTZ R112, R115, UR36 ;  /* 0x0000002473707c20 */ /* 0x000fe20008410000 */
[----:B------:R-:W-:Y:S01]  /*22d0*/  FMUL.FTZ R92, R95, UR36 ;  /* 0x000000245f5c7c20 */ /* 0x000fe20008410000 */
[----:B------:R-:W-:Y:S01]  /*22e0*/  FMUL.FTZ R115, R118, UR36 ;  /* 0x0000002476737c20 */ /* 0x000fe20008410000 */
[----:B------:R-:W4:Y:S01]  /*22f0*/  MUFU.TANH R23, R23 ;  /* 0x0000001700177308 */ /* 0x000f220000002400 */
[----:B------:R-:W-:Y:S01]  /*2300*/  FMUL.FTZ R95, R98, UR36 ;  /* 0x00000024625f7c20 */ /* 0x000fe20008410000 */
[----:B------:R-:W-:Y:S01]  /*2310*/  FMUL.FTZ R118, R121, UR36 ;  /* 0x0000002479767c20 */ /* 0x000fe20008410000 */
[----:B------:R-:W-:Y:S01]  /*2320*/  STL [R1+0x44], R155 ;  /* 0x0000449b01007387 */ /* 0x000fe20000100800 */
[----:B------:R-:W-:Y:S01]  /*2330*/  FMUL.FTZ R98, R101, UR36 ;  /* 0x0000002465627c20 */ /* 0x000fe20008410000 */
[----:B------:R-:W-:Y:S01]  /*2340*/  FMUL.FTZ R101, R104, UR36 ;  /* 0x0000002468657c20 */ /* 0x000fe20008410000 */
[----:B------:R-:W-:Y:S01]  /*2350*/  FMUL.FTZ R237, R134, UR36 ;  /* 0x0000002486ed7c20 */ /* 0x000fe20008410000 */
[----:B------:R-:W4:Y:S01]  /*2360*/  SHFL.IDX PT, R121, R20, R135, 0x1f ;  /* 0x00001f8714797589 */ /* 0x000f2200000e0000 */
[----:B------:R-:W-:Y:S01]  /*2370*/  MUFU.TANH R88, R88 ;  /* 0x0000005800587308 */ /* 0x000fe20000002400 */
[----:B------:R-:W-:Y:S01]  /*2380*/  FMUL.FTZ R104, R107, UR36 ;  /* 0x000000246b687c20 */ /* 0x000fe20008410000 */
[----:B------:R-:W-:Y:S01]  /*2390*/  FMUL.FTZ R137, R137, UR36 ;  /* 0x0000002489897c20 */ /* 0x000fe20008410000 */
[----:B------:R-:W-:Y:S01]  /*23a0*/  STL [R1+0x40], R154 ;  /* 0x0000409a01007387 */ /* 0x000fe20000100800 */
[----:B------:R-:W-:Y:S01]  /*23b0*/  IADD3 R134, R10, 0xc, RZ ;  /* 0x0000000c0a867810 */ /* 0x000fe20007ffe0ff */
[----:B------:R-:W-:Y:S01]  /*23c0*/  FMUL.FTZ R107, R110, UR36 ;  /* 0x000000246e6b7c20 */ /* 0x000fe20008410000 */
[----:B------:R-:W-:Y:S01]  /*23d0*/  ISETP.GT.AND P2, PT, R8, RZ, PT ;  /* 0x000000ff0800720c */ /* 0x000fe20003f44270 */
[----:B------:R-:W-:Y:S01]  /*23e0*/  STL [R1+0x3c], R153 ;  /* 0x00003c9901007387 */ /* 0x000fe20000100800 */
[----:B------:R-:W4:Y:S01]  /*23f0*/  MUFU.TANH R89, R89 ;  /* 0x0000005900597308 */ /* 0x000f220000002400 */
[----:B------:R-:W-:Y:S01]  /*2400*/  FMUL.FTZ R110, R113, UR36 ;  /* 0x00000024716e7c20 */ /* 0x000fe20008410000 */
[----:B------:R-:W-:Y:S01]  /*2410*/  FMUL.FTZ R113, R116, UR36 ;  /* 0x0000002474717c20 */ /* 0x000fe20008410000 */
[----:B------:R-:W-:Y:S01]  /*2420*/  STL [R1+0x38], R152 ;  /* 0x0000389801007387 */ /* 0x000fe20000100800 */
[----:B------:R-:W-:Y:S01]  /*2430*/  FMUL.FTZ R116, R119, UR36 ;  /* 0x0000002477747c20 */ /* 0x000fe20008410000 */
[----:B------:R-:W-:Y:S01]  /*2440*/  FMUL.FTZ R227, R124, UR36 ;  /* 0x000000247ce37c20 */ /* 0x000fe20008410000 */
[----:B------:R-:W-:Y:S01]  /*2450*/  FMUL.FTZ R136, R136, UR36 ;  /* 0x0000002488887c20 */ /* 0x000fe20008410000 */
[----:B------:R-:W-:Y:S01]  /*2460*/  STL [R1+0x34], R9 ;  /* 0x0000340901007387 */ /* 0x000fe20000100800 */
[----:B--2---:R-:W-:Y:S01]  /*2470*/  FSEL R119, R21, -INF , P2 ;  /* 0xff80000015777808 */ /* 0x004fe20001000000 */
[----:B------:R-:W2:Y:S01]  /*2480*/  MUFU.TANH R91, R91 ;  /* 0x0000005b005b7308 */ /* 0x000ea20000002400 */
[----:B------:R-:W-:Y:S01]  /*2490*/  FMUL.FTZ R138, R138, UR36 ;  /* 0x000000248a8a7c20 */ /* 0x000fe20008410000 */
[----:B------:R1:W-:Y:S01]  /*24a0*/  STL [R1+0x30], R7 ;  /* 0x0000300701007387 */ /* 0x0003e20000100800 */
[----:B------:R-:W-:Y:S01]  /*24b0*/  ISETP.GT.AND P1, PT, R8, 0x8, PT ;  /* 0x000000080800780c */ /* 0x000fe20003f24270 */
[----:B------:R-:W-:Y:S01]  /*24c0*/  FMUL.FTZ R217, R123, UR36 ;  /* 0x000000247bd97c20 */ /* 0x000fe20008410000 */
[----:B------:R-:W-:Y:S01]  /*24d0*/  FMUL.FTZ R133, R133, UR36 ;  /* 0x0000002485857c20 */ /* 0x000fe20008410000 */
[----:B------:R-:W2:Y:S01]  /*24e0*/  SHFL.IDX PT, R124, R20, R134, 0x1f ;  /* 0x00001f86147c7589 */ /* 0x000ea200000e0000 */
[----:B---3--:R-:W-:Y:S01]  /*24f0*/  FSEL R123, R22, -INF , P2 ;  /* 0xff800000167b7808 */ /* 0x008fe20001000000 */
[----:B------:R-:W3:Y:S01]  /*2500*/  MUFU.TANH R90, R90 ;  /* 0x0000005a005a7308 */ /* 0x000ee20000002400 */
[----:B------:R-:W-:Y:S01]  /*2510*/  FMUL.FTZ R141, R141, UR36 ;  /* 0x000000248d8d7c20 */ /* 0x000fe20008410000 */
[----:B------:R-:W-:Y:S01]  /*2520*/  STL [R1+0x2c], R6 ;  /* 0x00002c0601007387 */ /* 0x000fe20000100800 */
[----:B------:R-:W-:Y:S01]  /*2530*/  FMUL.FTZ R139, R139, UR36 ;  /* 0x000000248b8b7c20 */ /* 0x000fe20008410000 */
[----:B------:R-:W-:Y:S01]  /*2540*/  FMUL.FTZ R231, R145, UR36 ;  /* 0x0000002491e77c20 */ /* 0x000fe20008410000 */
[----:B------:R-:W-:Y:S01]  /*2550*/  FMUL.FTZ R140, R140, UR36 ;  /* 0x000000248c8c7c20 */ /* 0x000fe20008410000 */
[----:B------:R-:W-:Y:S01]  /*2560*/  STL [R1+0x28], R5 ;  /* 0x0000280501007387 */ /* 0x000fe20000100800 */
[----:B------:R-:W-:Y:S01]  /*2570*/  FMUL.FTZ R142, R142, UR36 ;  /* 0x000000248e8e7c20 */ /* 0x000fe20008410000 */
[----:B-1----:R1:W-:Y:S01]  /*2580*/  MUFU.TANH R7, R137 ;  /* 0x0000008900077308 */ /* 0x0023e20000002400 */
[----:B------:R-:W-:Y:S01]  /*2590*/  FMUL.FTZ R226, R125, UR36 ;  /* 0x000000247de27c20 */ /* 0x000fe20008410000 */
[----:B------:R-:W-:Y:S01]  /*25a0*/  STL [R1+0x24], R3 ;  /* 0x0000240301007387 */ /* 0x000fe20000100800 */
[----:B------:R-:W-:Y:S01]  /*25b0*/  FMUL.FTZ R129, R129, UR36 ;  /* 0x0000002481817c20 */ /* 0x000fe20008410000 */
[----:B------:R-:W-:Y:S01]  /*25c0*/  FMUL.FTZ R228, R146, UR36 ;  /* 0x0000002492e47c20 */ /* 0x000fe20008410000 */
[----:B------:R-:W-:Y:S01]  /*25d0*/  FMUL.FTZ R235, R144, UR36 ;  /* 0x0000002490eb7c20 */ /* 0x000fe20008410000 */
[----:B------:R3:W-:Y:S01]  /*25e0*/  STL [R1+0x20], R0 ;  /* 0x0000200001007387 */ /* 0x0007e20000100800 */
[----:B------:R-:W-:Y:S01]  /*25f0*/  FMUL.FTZ R234, R127, UR36 ;  /* 0x000000247fea7c20 */ /* 0x000fe20008410000 */
[----:B------:R4:W-:Y:S01]  /*2600*/  MUFU.TANH R152, R136 ;  /* 0x0000008800987308 */ /* 0x0009e20000002400 */
[----:B-1----:R-:W-:Y:S01]  /*2610*/  FMUL.FTZ R137, R151, UR36 ;  /* 0x0000002497897c20 */ /* 0x002fe20008410000 */
[----:B------:R-:W-:Y:S01]  /*2620*/  SHFL.IDX PT, R144, R12, R10, 0x1f ;  /* 0x00001f0a0c907589 */ /* 0x000fe200000e0000 */
[----:B------:R-:W-:Y:S01]  /*2630*/  FMUL.FTZ R127, R130, UR36 ;  /* 0x00000024827f7c20 */ /* 0x000fe20008410000 */
[----:B------:R-:W-:Y:S01]  /*2640*/  FMUL.FTZ R130, R149, UR36 ;  /* 0x0000002495827c20 */ /* 0x000fe20008410000 */
[----:B------:R-:W-:Y:S01]  /*2650*/  FMUL.FTZ R236, R143, UR36 ;  /* 0x000000248fec7c20 */ /* 0x000fe20008410000 */
[----:B------:R-:W-:Y:S01]  /*2660*/  FMUL.FTZ R229, R128, UR36 ;  /* 0x0000002480e57c20 */ /* 0x000fe20008410000 */
[----:B------:R-:W-:Y:S01]  /*2670*/  SHFL.IDX PT, R221, R12, R131, 0x1f ;  /* 0x00001f830cdd7589 */ /* 0x000fe200000e0000 */
[----:B------:R1:W-:Y:S01]  /*2680*/  MUFU.TANH R9, R138 ;  /* 0x0000008a00097308 */ /* 0x0003e20000002400 */
[----:B----4-:R-:W-:Y:S01]  /*2690*/  FFMA.FTZ R136, R119, UR37, -R122 ;  /* 0x0000002577887c23 */ /* 0x010fe2000801087a */
[----:B------:R-:W-:Y:S01]  /*26a0*/  FSEL R119, R23, -INF , P1 ;  /* 0xff80000017777808 */ /* 0x000fe20000800000 */
[----:B------:R-:W-:-:S02]  /*26b0*/  IMAD R218, R4, 0x400, R18 ;  /* 0x0000040004da7824 */ /* 0x000fc400078e0212 */
[----:B------:R-:W-:Y:S01]  /*26c0*/  FMUL.FTZ R128, R147, UR36 ;  /* 0x0000002493807c20 */ /* 0x000fe20008410000 */
[----:B------:R-:W-:Y:S01]  /*26d0*/  FMUL.FTZ R132, R132, UR36 ;  /* 0x0000002484847c20 */ /* 0x000fe20008410000 */
[----:B------:R-:W-:Y:S01]  /*26e0*/  SHFL.IDX PT, R230, R12, R134, 0x1f ;  /* 0x00001f860ce67589 */ /* 0x000fe200000e0000 */
[----:B------:R-:W-:Y:S01]  /*26f0*/  FFMA.FTZ R119, R119, UR37, -R122 ;  /* 0x0000002577777c23 */ /* 0x000fe2000801087a */
[----:B------:R4:W-:Y:S01]  /*2700*/  MUFU.TANH R153, R133 ;  /* 0x0000008500997308 */ /* 0x0009e20000002400 */
[----:B-1----:R-:W-:Y:S01]  /*2710*/  VIADD R138, R10, 0x14 ;  /* 0x000000140a8a7836 */ /* 0x002fe20000000000 */
[----:B------:R-:W-:Y:S01]  /*2720*/  FSEL R122, R89, -INF , P2 ;  /* 0xff800000597a7808 */ /* 0x000fe20001000000 */
[----:B------:R-:W-:Y:S01]  /*2730*/  SHFL.IDX PT, R225, R12, R135, 0x1f ;  /* 0x00001f870ce17589 */ /* 0x000fe200000e0000 */
[----:B------:R-:W-:-:S03]  /*2740*/  FMUL.FTZ R126, R126, UR36 ;  /* 0x000000247e7e7c20 */ /* 0x000fc60008410000 */
[----:B------:R-:W-:Y:S01]  /*2750*/  SHFL.IDX PT, R223, R20, R138, 0x1f ;  /* 0x00001f8a14df7589 */ /* 0x000fe200000e0000 */
[----:B---3--:R1:W-:Y:S01]  /*2760*/  MUFU.TANH R0, R141 ;  /* 0x0000008d00007308 */ /* 0x0083e20000002400 */
[----:B----4-:R-:W-:Y:S01]  /*2770*/  FFMA.FTZ R133, R123, UR37, -R120 ;  /* 0x000000257b857c23 */ /* 0x010fe20008010878 */
[C---:B------:R-:W-:Y:S01]  /*2780*/  FSEL R123, R88.reuse, -INF , P1 ;  /* 0xff800000587b7808 */ /* 0x040fe20000800000 */
[----:B------:R-:W-:-:S04]  /*2790*/  FFMA.FTZ R88, -R88, R88, 1 ;  /* 0x3f80000058587423 */ /* 0x000fc80000010158 */
[----:B------:R-:W-:Y:S01]  /*27a0*/  FFMA.FTZ R120, R123, UR37, -R120 ;  /* 0x000000257b787c23 */ /* 0x000fe20008010878 */
[----:B------:R-:W-:Y:S01]  /*27b0*/  MUFU.TANH R94, R94 ;  /* 0x0000005e005e7308 */ /* 0x000fe20000002400 */
[----:B-1----:R-:W-:Y:S01]  /*27c0*/  IADD3 R141, R10, 0x1c, RZ ;  /* 0x0000001c0a8d7810 */ /* 0x002fe20007ffe0ff */
[--C-:B------:R-:W-:Y:S01]  /*27d0*/  FFMA.FTZ R123, R122, UR37, -R121.reuse ;  /* 0x000000257a7b7c23 */ /* 0x100fe20008010879 */
[C---:B--2---:R-:W-:Y:S01]  /*27e0*/  FSEL R122, R91.reuse, -INF , P1 ;  /* 0xff8000005b7a7808 */ /* 0x044fe20000800000 */
[----:B------:R-:W-:Y:S02]  /*27f0*/  FFMA.FTZ R91, -R91, R91, 1 ;  /* 0x3f8000005b5b7423 */ /* 0x000fe4000001015b */
[----:B------:R-:W1:Y:S02]  /*2800*/  SHFL.IDX PT, R145, R20, R141, 0x1f ;  /* 0x00001f8d14917589 */ /* 0x000e6400000e0000 */
[----:B------:R-:W-:Y:S01]  /*2810*/  MUFU.TANH R96, R96 ;  /* 0x0000006000607308 */ /* 0x000fe20000002400 */
[----:B------:R-:W-:-:S07]  /*2820*/  FFMA.FTZ R121, R122, UR37, -R121 ;  /* 0x000000257a797c23 */ /* 0x000fce0008010879 */
[----:B------:R2:W-:Y:S08]  /*2830*/  MUFU.TANH R6, R139 ;  /* 0x0000008b00067308 */ /* 0x0005f00000002400 */
[----:B------:R-:W3:Y:S01]  /*2840*/  MUFU.TANH R98, R98 ;  /* 0x0000006200627308 */ /* 0x000ee20000002400 */
[----:B------:R-:W-:Y:S02]  /*2850*/  WARPGROUP.DEPBAR.LE gsb0, 0x0 ;  /* 0x00008000000079c5 */ /* 0x000fe40000010000 */
[----:B------:R-:W-:Y:S01]  /*2860*/  WARPGROUP.ARRIVE ;  /* 0x00000000000079c5 */ /* 0x000fe20000000000 */
[C---:B--2---:R-:W-:Y:S01]  /*2870*/  FSEL R139, R90.reuse, -INF , P2 ;  /* 0xff8000005a8b7808 */ /* 0x044fe20001000000 */
[----:B------:R-:W-:-:S03]  /*2880*/  FFMA.FTZ R90, -R90, R90, 1 ;  /* 0x3f8000005a5a7423 */ /* 0x000fc6000001015a */
[----:B------:R-:W2:Y:S01]  /*2890*/  MUFU.TANH R100, R100 ;  /* 0x0000006400647308 */ /* 0x000ea20000002400 */
[----:B------:R-:W-:Y:S01]  /*28a0*/  HGMMA.64x128x16.F32 R24, gdesc[UR4], R24, gsb0 ;  /* 0x01e00000041879f0 */ /* 0x000fe20008000818 */
[----:B------:R-:W-:Y:S01]  /*28b0*/  UIADD3 UR6, UR8, 0x4, URZ ;  /* 0x0000000408067890 */ /* 0x000fe2000fffe03f */
[----:B------:R-:W-:Y:S01]  /*28c0*/  FFMA.FTZ R122, R139, UR37, -R124 ;  /* 0x000000258b7a7c23 */ /* 0x000fe2000801087c */
[----:B------:R-:W-:Y:S01]  /*28d0*/  UIADD3 UR4, UR9, 0x4, URZ ;  /* 0x0000000409047890 */ /* 0x000fe2000fffe03f */
[----:B------:R-:W-:Y:S01]  /*28e0*/  VIADD R139, R10, 0x18 ;  /* 0x000000180a8b7836 */ /* 0x000fe20000000000 */
[----:B------:R-:W-:Y:S01]  /*28f0*/  UMOV UR7, 0x40000040 ;  /* 0x4000004000077882 */ /* 0x000fe20000000000 */
[----:B------:R-:W-:Y:S01]  /*2900*/  UMOV UR5, 0x40000040 ;  /* 0x4000004000057882 */ /* 0x000fe20000000000 */
[----:B------:R4:W-:Y:S01]  /*2910*/  MUFU.TANH R5, R140 ;  /* 0x0000008c00057308 */ /* 0x0009e20000002400 */
[----:B---3--:R-:W-:Y:S01]  /*2920*/  FSEL R219, R98, -INF , P2 ;  /* 0xff80000062db7808 */ /* 0x008fe20001000000 */
[----:B------:R-:W3:Y:S04]  /*2930*/  SHFL.IDX PT, R222, R20, R139, 0x1f ;  /* 0x00001f8b14de7589 */ /* 0x000ee800000e0000 */
[----:B-1----:R-:W-:-:S02]  /*2940*/  FFMA.FTZ R219, R219, UR37, -R145 ;  /* 0x00000025dbdb7c23 */ /* 0x002fc40008010891 */
[----:B------:R1:W-:Y:S01]  /*2950*/  MUFU.TANH R3, R142 ;  /* 0x0000008e00037308 */ /* 0x0003e20000002400 */
[----:B----4-:R-:W-:-:S05]  /*2960*/  VIADD R140, R10, 0x10 ;  /* 0x000000100a8c7836 */ /* 0x010fca0000000000 */
[----:B------:R4:W3:Y:S02]  /*2970*/  SHFL.IDX PT, R125, R20, R140, 0x1f ;  /* 0x00001f8c147d7589 */ /* 0x0008e400000e0000 */
[----:B------:R-:W-:Y:S01]  /*2980*/  MUFU.TANH R92, R92 ;  /* 0x0000005c005c7308 */ /* 0x000fe20000002400 */
[C---:B-1----:R-:W-:Y:S01]  /*2990*/  FSEL R142, R96.reuse, -INF , P1 ;  /* 0xff800000608e7808 */ /* 0x042fe20000800000 */
[----:B------:R-:W-:Y:S01]  /*29a0*/  FFMA.FTZ R96, -R96, R96, 1 ;  /* 0x3f80000060607423 */ /* 0x000fe20000010160 */
[----:B----4-:R-:W-:-:S05]  /*29b0*/  FSEL R20, R94, -INF , P2 ;  /* 0xff8000005e147808 */ /* 0x010fca0001000000 */
[----:B------:R-:W-:Y:S01]  /*29c0*/  MUFU.TANH R93, R93 ;  /* 0x0000005d005d7308 */ /* 0x000fe20000002400 */
[----:B------:R-:W-:Y:S01]  /*29d0*/  FFMA.FTZ R94, -R94, R94, 1 ;  /* 0x3f8000005e5e7423 */ /* 0x000fe2000001015e */
[--C-:B------:R-:W-:Y:S01]  /*29e0*/  FFMA.FTZ R20, R20, UR37, -R223.reuse ;  /* 0x0000002514147c23 */ /* 0x100fe200080108df */
[----:B------:R-:W-:Y:S01]  /*29f0*/  FFMA.FTZ R223, R142, UR37, -R223 ;  /* 0x000000258edf7c23 */ /* 0x000fe200080108df */
[----:B--2---:R-:W-:-:S04]  /*2a00*/  FSEL R142, R100, -INF , P1 ;  /* 0xff800000648e7808 */ /* 0x004fc80000800000 */
[----:B------:R-:W1:Y:S01]  /*2a10*/  MUFU.TANH R95, R95 ;  /* 0x0000005f005f7308 */ /* 0x000e620000002400 */
[----:B------:R-:W-:-:S07]  /*2a20*/  FFMA.FTZ R145, R142, UR37, -R145 ;  /* 0x000000258e917c23 */ /* 0x000fce0008010891 */
[----:B------:R2:W-:Y:S08]  /*2a30*/  MUFU.TANH R155, R129 ;  /* 0x00000081009b7308 */ /* 0x0005f00000002400 */
[----:B------:R-:W4:Y:S01]  /*2a40*/  MUFU.TANH R97, R97 ;  /* 0x0000006100617308 */ /* 0x000f220000002400 */
[----:B--2---:R-:W-:Y:S01]  /*2a50*/  FMUL.FTZ R129, R148, UR36 ;  /* 0x0000002494817c20 */ /* 0x004fe20008410000 */
[C---:B-1----:R-:W-:Y:S01]  /*2a60*/  FSEL R143, R95.reuse, -INF , P1 ;  /* 0xff8000005f8f7808 */ /* 0x042fe20000800000 */
[----:B------:R-:W-:-:S05]  /*2a70*/  FFMA.FTZ R95, -R95, R95, 1 ;  /* 0x3f8000005f5f7423 */ /* 0x000fca000001015f */
[----:B------:R-:W-:Y:S08]  /*2a80*/  MUFU.TANH R99, R99 ;  /* 0x0000006300637308 */ /* 0x000ff00000002400 */
[----:B------:R-:W1:Y:S01]  /*2a90*/  MUFU.TANH R101, R101 ;  /* 0x0000006500657308 */ /* 0x000e620000002400 */
[----:B----4-:R-:W-:-:S05]  /*2aa0*/  FSEL R147, R97, -INF , P2 ;  /* 0xff80000061937808 */ /* 0x010fca0001000000 */
[----:B---3--:R-:W-:Y:S02]  /*2ab0*/  FFMA.FTZ R147, R147, UR37, -R222 ;  /* 0x0000002593937c23 */ /* 0x008fe400080108de */
[----:B------:R-:W2:Y:S08]  /*2ac0*/  MUFU.TANH R103, R103 ;  /* 0x0000006700677308 */ /* 0x000eb00000002400 */
[----:B------:R-:W-:Y:S08]  /*2ad0*/  MUFU.TANH R102, R102 ;  /* 0x0000006600667308 */ /* 0x000ff00000002400 */
[----:B------:R-:W-:Y:S08]  /*2ae0*/  MUFU.EX2 R18, R223 ;  /* 0x000000df00127308 */ /* 0x000ff00000000800 */
[----:B------:R-:W-:Y:S08]  /*2af0*/  MUFU.TANH R104, R104 ;  /* 0x0000006800687308 */ /* 0x000ff00000002400 */
[----:B------:R3:W-:Y:S08]  /*2b00*/  MUFU.TANH R154, R132 ;  /* 0x00000084009a7308 */ /* 0x0007f00000002400 */
[----:B------:R-:W-:Y:S01]  /*2b10*/  MUFU.EX2 R120, R120 ;  /* 0x0000007800787308 */ /* 0x000fe20000000800 */
[----:B---3--:R-:W-:Y:S01]  /*2b20*/  FMUL.FTZ R132, R150, UR36 ;  /* 0x0000002496847c20 */ /* 0x008fe20008410000 */
[C---:B-1----:R-:W-:Y:S01]  /*2b30*/  FSEL R150, R101.reuse, -INF , P2 ;  /* 0xff80000065967808 */ /* 0x042fe20001000000 */
[----:B------:R-:W-:-:S04]  /*2b40*/  FFMA.FTZ R101, -R101, R101, 1 ;  /* 0x3f80000065657423 */ /* 0x000fc80000010165 */
[----:B------:R-:W-:Y:S01]  /*2b50*/  FFMA.FTZ R150, R150, UR37, -R144 ;  /* 0x0000002596967c23 */ /* 0x000fe20008010890 */
[----:B------:R-:W-:Y:S01]  /*2b60*/  MUFU.TANH R108, R108 ;  /* 0x0000006c006c7308 */ /* 0x000fe20000002400 */
[----:B------:R-:W-:Y:S02]  /*2b70*/  WARPGROUP.DEPBAR.LE gsb0, 0x0 ;  /* 0x00008000000079c5 */ /* 0x000fe40000010000 */
[----:B------:R-:W-:-:S05]  /*2b80*/  WARPGROUP.ARRIVE ;  /* 0x00000000000079c5 */ /* 0x000fca0000000000 */
[----:B------:R-:W-:Y:S01]  /*2b90*/  MUFU.EX2 R136, R136 ;  /* 0x0000008800887308 */ /* 0x000fe20000000800 */
[----:B------:R-:W-:Y:S01]  /*2ba0*/  HGMMA.64x128x16.F32 R24, gdesc[UR4], R24, gsb0 ;  /* 0x01e00000041879f0 */ /* 0x000fe20008000818 */
[----:B------:R-:W-:Y:S02]  /*2bb0*/  UIADD3 UR6, UR8, 0x6, URZ ;  /* 0x0000000608067890 */ /* 0x000fe4000fffe03f */
[----:B------:R-:W-:-:S04]  /*2bc0*/  UIADD3 UR4, UR9, 0x6, URZ ;  /* 0x0000000609047890 */ /* 0x000fc8000fffe03f */
[----:B------:R-:W-:Y:S01]  /*2bd0*/  MUFU.TANH R105, R105 ;  /* 0x0000006900697308 */ /* 0x000fe20000002400 */
[----:B------:R-:W-:Y:S01]  /*2be0*/  UMOV UR7, 0x40000040 ;  /* 0x4000004000077882 */ /* 0x000fe20000000000 */
[----:B------:R-:W-:-:S06]  /*2bf0*/  UMOV UR5, 0x40000040 ;  /* 0x4000004000057882 */ /* 0x000fcc0000000000 */
[----:B------:R-:W-:Y:S08]  /*2c00*/  MUFU.EX2 R119, R119 ;  /* 0x0000007700777308 */ /* 0x000ff00000000800 */
[----:B------:R-:W-:Y:S08]  /*2c10*/  MUFU.EX2 R133, R133 ;  /* 0x0000008500857308 */ /* 0x000ff00000000800 */
[----:B------:R-:W1:Y:S08]  /*2c20*/  MUFU.EX2 R123, R123 ;  /* 0x0000007b007b7308 */ /* 0x000e700000000800 */
[----:B------:R-:W-:Y:S08]  /*2c30*/  MUFU.TANH R107, R107 ;  /* 0x0000006b006b7308 */ /* 0x000ff00000002400 */
[----:B------:R-:W-:Y:S08]  /*2c40*/  MUFU.TANH R109, R109 ;  /* 0x0000006d006d7308 */ /* 0x000ff00000002400 */
[----:B------:R-:W-:Y:S08]  /*2c50*/  MUFU.TANH R111, R111 ;  /* 0x0000006f006f7308 */ /* 0x000ff00000002400 */
[----:B------:R-:W-:Y:S08]  /*2c60*/  MUFU.TANH R110, R110 ;  /* 0x0000006e006e7308 */ /* 0x000ff00000002400 */
[----:B------:R-:W-:Y:S08]  /*2c70*/  MUFU.TANH R112, R112 ;  /* 0x0000007000707308 */ /* 0x000ff00000002400 */
[----:B------:R-:W-:Y:S08]  /*2c80*/  MUFU.TANH R113, R113 ;  /* 0x0000007100717308 */ /* 0x000ff00000002400 */
[----:B------:R-:W-:Y:S08]  /*2c90*/  MUFU.TANH R115, R115 ;  /* 0x0000007300737308 */ /* 0x000ff00000002400 */
[----:B------:R-:W-:Y:S08]  /*2ca0*/  MUFU.EX2 R122, R122 ;  /* 0x0000007a007a7308 */ /* 0x000ff00000000800 */
[----:B------:R-:W-:Y:S08]  /*2cb0*/  MUFU.EX2 R20, R20 ;  /* 0x0000001400147308 */ /* 0x000ff00000000800 */
[----:B------:R-:W3:Y:S08]  /*2cc0*/  MUFU.EX2 R121, R121 ;  /* 0x0000007900797308 */ /* 0x000ef00000000800 */
[----:B------:R-:W-:Y:S08]  /*2cd0*/  MUFU.TANH R114, R114 ;  /* 0x0000007200727308 */ /* 0x000ff00000002400 */
[----:B------:R-:W-:Y:S08]  /*2ce0*/  MUFU.TANH R116, R116 ;  /* 0x0000007400747308 */ /* 0x000ff00000002400 */
[----:B------:R-:W-:Y:S01]  /*2cf0*/  MUFU.TANH R117, R117 ;  /* 0x0000007500757308 */ /* 0x000fe20000002400 */
[----:B------:R-:W-:-:S02]  /*2d00*/  WARPGROUP.DEPBAR.LE gsb0, 0x0 ;  /* 0x00008000000079c5 */ /* 0x000fc40000010000 */
[----:B------:R-:W-:-:S05]  /*2d10*/  WARPGROUP.ARRIVE ;  /* 0x00000000000079c5 */ /* 0x000fca0000000000 */
[----:B------:R-:W-:Y:S01]  /*2d20*/  MUFU.TANH R216, R216 ;  /* 0x000000d800d87308 */ /* 0x000fe20000002400 */
[----:B------:R-:W-:Y:S01]  /*2d30*/  HGMMA.64x128x16.F32 R24, gdesc[UR4], R24, gsb0 ;  /* 0x01e00000041879f0 */ /* 0x000fe20008000818 */
[----:B------:R-:W-:-:S06]  /*2d40*/  R2UR UR4, R218 ;  /* 0x00000000da0472ca */ /* 0x000fcc00000e0000 */
        /* <DEDUP_REMOVED lines=22> */
[C---:B------:R-:W-:Y:S01]  /*2eb0*/  FSEL R124, R93.reuse, -INF , P2 ;  /* 0xff8000005d7c7808 */ /* 0x040fe20001000000 */
[----:B------:R-:W-:-:S05]  /*2ec0*/  FFMA.FTZ R93, -R93, R93, 1 ;  /* 0x3f8000005d5d7423 */ /* 0x000fca000001015d */
[----:B------:R-:W-:Y:S01]  /*2ed0*/  MUFU.TANH R132, R132 ;  /* 0x0000008400847308 */ /* 0x000fe20000002400 */
[--C-:B------:R-:W-:Y:S01]  /*2ee0*/  FFMA.FTZ R124, R124, UR37, -R125.reuse ;  /* 0x000000257c7c7c23 */ /* 0x100fe2000801087d */
[----:B------:R-:W-:Y:S01]  /*2ef0*/  FFMA.FTZ R125, R143, UR37, -R125 ;  /* 0x000000258f7d7c23 */ /* 0x000fe2000801087d */
[----:B------:R-:W-:-:S05]  /*2f00*/  FSEL R143, R99, -INF , P1 ;  /* 0xff800000638f7808 */ /* 0x000fca0000800000 */
[----:B------:R-:W-:Y:S01]  /*2f10*/  MUFU.EX2 R124, R124 ;  /* 0x0000007c007c7308 */ /* 0x000fe20000000800 */
[----:B------:R-:W-:Y:S01]  /*2f20*/  FFMA.FTZ R222, R143, UR37, -R222 ;  /* 0x000000258fde7c23 */ /* 0x000fe200080108de */
[C---:B--2---:R-:W-:Y:S01]  /*2f30*/  FSEL R143, R103.reuse, -INF , P1 ;  /* 0xff800000678f7808 */ /* 0x044fe20000800000 */
[----:B------:R-:W-:-:S04]  /*2f40*/  FFMA.FTZ R103, -R103, R103, 1 ;  /* 0x3f80000067677423 */ /* 0x000fc80000010167 */
[----:B------:R-:W-:Y:S01]  /*2f50*/  FFMA.FTZ R144, R143, UR37, -R144 ;  /* 0x000000258f907c23 */ /* 0x000fe20008010890 */
[----:B------:R-:W-:Y:S01]  /*2f60*/  MUFU.EX2 R125, R125 ;  /* 0x0000007d007d7308 */ /* 0x000fe20000000800 */
[----:B-1----:R-:W1:Y:S07]  /*2f70*/  SHFL.IDX PT, R146, R151, R135, 0x1f ;  /* 0x00001f8797927589 */ /* 0x002e6e00000e0000 */
[----:B------:R-:W2:Y:S01]  /*2f80*/  MUFU.EX2 R14, R14 ;  /* 0x0000000e000e7308 */ /* 0x000ea20000000800 */
[----:B------:R-:W4:Y:S04]  /*2f90*/  SHFL.IDX PT, R148, R151, R134, 0x1f ;  /* 0x00001f8697947589 */ /* 0x000f2800000e0000 */
[----:B------:R-:W2:Y:S03]  /*2fa0*/  SHFL.IDX PT, R142, R151, R140, 0x1f ;  /* 0x00001f8c978e7589 */ /* 0x000ea600000e0000 */
[----:B------:R-:W-:Y:S01]  /*2fb0*/  MUFU.TANH R130, R130 ;  /* 0x0000008200827308 */ /* 0x000fe20000002400 */
[----:B------:R-:W2:Y:S04]  /*2fc0*/  SHFL.IDX PT, R220, R151, R10, 0x1f ;  /* 0x00001f0a97dc7589 */ /* 0x000ea800000e0000 */
[----:B------:R-:W-:Y:S03]  /*2fd0*/  SHFL.IDX PT, R149, R151, R131, 0x1f ;  /* 0x00001f8397957589 */ /* 0x000fe600000e0000 */
[----:B------:R-:W-:Y:S01]  /*2fe0*/  MUFU.TANH R137, R137 ;  /* 0x0000008900897308 */ /* 0x000fe20000002400 */
[----:B------:R-:W2:Y:S01]  /*2ff0*/  SHFL.IDX PT, R223, R151, R138, 0x1f ;  /* 0x00001f8a97df7589 */ /* 0x000ea200000e0000 */
[--C-:B-1----:R-:W-:Y:S01]  /*3000*/  FADD.FTZ R218, R28, -R146.reuse ;  /* 0x800000921cda7221 */ /* 0x102fe20000010000 */
[----:B------:R-:W-:-:S05]  /*3010*/  FADD.FTZ R30, R30, -R146 ;  /* 0x800000921e1e7221 */ /* 0x000fca0000010000 */
[----:B------:R-:W-:Y:S01]  /*3020*/  MUFU.EX2 R28, R150 ;  /* 0x00000096001c7308 */ /* 0x000fe20000000800 */
[----:B------:R-:W1:Y:S01]  /*3030*/  SHFL.IDX PT, R224, R151, R139, 0x1f ;  /* 0x00001f8b97e07589 */ /* 0x000e6200000e0000 */
[--C-:B----4-:R-:W-:Y:S01]  /*3040*/  FADD.FTZ R146, R29, -R148.reuse ;  /* 0x800000941d927221 */ /* 0x110fe20000010000 */
[----:B------:R-:W-:Y:S01]  /*3050*/  FADD.FTZ R148, R31, -R148 ;  /* 0x800000941f947221 */ /* 0x000fe20000010000 */
[----:B------:R-:W-:Y:S01]  /*3060*/  FMUL.FTZ R218, R123, R218 ;  /* 0x000000da7bda7220 */ /* 0x000fe20000410000 */
[----:B---3--:R-:W-:Y:S01]  /*3070*/  FMUL.FTZ R30, R121, R30 ;  /* 0x0000001e791e7220 */ /* 0x008fe20000410000 */
[--C-:B--2---:R-:W-:Y:S01]  /*3080*/  FADD.FTZ R31, R32, -R142.reuse ;  /* 0x8000008e201f7221 */ /* 0x104fe20000010000 */
[----:B------:R-:W-:Y:S01]  /*3090*/  FADD.FTZ R142, R34, -R142 ;  /* 0x8000008e228e7221 */ /* 0x000fe20000010000 */
[----:B------:R-:W-:Y:S01]  /*30a0*/  FMUL.FTZ R148, R14, R148 ;  /* 0x000000940e947220 */ /* 0x000fe20000410000 */
[----:B------:R2:W3:Y:S01]  /*30b0*/  SHFL.IDX PT, R34, R151, R141, 0x1f ;  /* 0x00001f8d97227589 */ /* 0x0004e200000e0000 */
[--C-:B------:R-:W-:Y:S01]  /*30c0*/  FADD.FTZ R143, R24, -R220.reuse ;  /* 0x800000dc188f7221 */ /* 0x100fe20000010000 */
[----:B------:R-:W-:Y:S01]  /*30d0*/  FADD.FTZ R220, R26, -R220 ;  /* 0x800000dc1adc7221 */ /* 0x000fe20000010000 */
[----:B------:R4:W-:Y:S01]  /*30e0*/  MUFU.EX2 R24, R147 ;  /* 0x0000009300187308 */ /* 0x0009e20000000800 */
[----:B------:R-:W-:Y:S01]  /*30f0*/  FSEL R26, R104, -INF , P1 ;  /* 0xff800000681a7808 */ /* 0x000fe20000800000 */
[----:B------:R-:W-:Y:S01]  /*3100*/  FMUL.FTZ R31, R124, R31 ;  /* 0x0000001f7c1f7220 */ /* 0x000fe20000410000 */
[----:B------:R-:W-:Y:S01]  /*3110*/  FMUL.FTZ R220, R119, R220 ;  /* 0x000000dc77dc7220 */ /* 0x000fe20000410000 */
[----:B------:R-:W-:Y:S01]  /*3120*/  FMUL.FTZ R91, R91, R30 ;  /* 0x0000001e5b5b7220 */ /* 0x000fe20000410000 */
[----:B------:R-:W-:Y:S01]  /*3130*/  FSEL R29, R106, -INF , P2 ;  /* 0xff8000006a1d7808 */ /* 0x000fe20001000000 */
[----:B------:R-:W-:Y:S01]  /*3140*/  FADD.FTZ R32, R35, -R223 ;  /* 0x800000df23207221 */ /* 0x000fe20000010000 */
[----:B------:R-:W-:Y:S01]  /*3150*/  FFMA.FTZ R35, -R21, R21, 1 ;  /* 0x3f80000015237423 */ /* 0x000fe20000010115 */
[----:B--2---:R-:W-:Y:S01]  /*3160*/  FSEL R151, R107, -INF , P1 ;  /* 0xff8000006b977808 */ /* 0x004fe20000800000 */
[--C-:B----4-:R-:W-:Y:S01]  /*3170*/  FADD.FTZ R147, R25, -R149.reuse ;  /* 0x8000009519937221 */ /* 0x110fe20000010000 */
[----:B------:R-:W-:Y:S01]  /*3180*/  FADD.FTZ R149, R27, -R149 ;  /* 0x800000951b957221 */ /* 0x000fe20000010000 */
[----:B------:R2:W4:Y:S01]  /*3190*/  MUFU.EX2 R25, R222 ;  /* 0x000000de00197308 */ /* 0x0005220000000800 */
[----:B------:R-:W-:Y:S01]  /*31a0*/  FMUL.FTZ R32, R18, R32 ;  /* 0x0000002012207220 */ /* 0x000fe20000410000 */
[----:B------:R-:W-:Y:S01]  /*31b0*/  FFMA.FTZ R151, R151, UR37, -R225 ;  /* 0x0000002597977c23 */ /* 0x000fe200080108e1 */
[----:B------:R-:W-:Y:S01]  /*31c0*/  FMUL.FTZ R149, R120, R149 ;  /* 0x0000009578957220 */ /* 0x000fe20000410000 */
[--C-:B-1----:R-:W-:Y:S01]  /*31d0*/  FADD.FTZ R36, R36, -R224.reuse ;  /* 0x800000e024247221 */ /* 0x102fe20000010000 */
[----:B------:R-:W-:Y:S01]  /*31e0*/  FMUL.FTZ R96, R96, R32 ;  /* 0x0000002060607220 */ /* 0x000fe20000410000 */
[----:B------:R-:W-:Y:S01]  /*31f0*/  FADD.FTZ R38, R38, -R224 ;  /* 0x800000e026267221 */ /* 0x000fe20000010000 */
[----:B------:R-:W-:Y:S01]  /*3200*/  FMUL.FTZ R88, R88, R149 ;  /* 0x0000009558587220 */ /* 0x000fe20000410000 */
[----:B------:R3:W-:Y:S01]  /*3210*/  MUFU.EX2 R21, R144 ;  /* 0x0000009000157308 */ /* 0x0007e20000000800 */
[C---:B--2---:R-:W-:Y:S01]  /*3220*/  FSEL R222, R102.reuse, -INF , P2 ;  /* 0xff80000066de7808 */ /* 0x044fe20001000000 */
[----:B------:R1:W-:Y:S01]  /*3230*/  LDS R149, [R17+0x400] ;  /* 0x0004000011957984 */ /* 0x0003e20000000800 */
[----:B------:R-:W-:Y:S01]  /*3240*/  FFMA.FTZ R29, R29, UR37, -R230 ;  /* 0x000000251d1d7c23 */ /* 0x000fe200080108e6 */
[----:B------:R-:W-:Y:S01]  /*3250*/  FFMA.FTZ R102, -R102, R102, 1 ;  /* 0x3f80000066667423 */ /* 0x000fe20000010166 */
[----:B------:R-:W-:Y:S01]  /*3260*/  FFMA.FTZ R104, -R104, R104, 1 ;  /* 0x3f80000068687423 */ /* 0x000fe20000010168 */
[--C-:B------:R-:W-:Y:S01]  /*3270*/  FFMA.FTZ R222, R222, UR37, -R221.reuse ;  /* 0x00000025dede7c23 */ /* 0x100fe200080108dd */
[----:B------:R-:W-:Y:S01]  /*3280*/  FFMA.FTZ R221, R26, UR37, -R221 ;  /* 0x000000251add7c23 */ /* 0x000fe200080108dd */
[----:B------:R2:W1:Y:S01]  /*3290*/  MUFU.EX2 R27, R219 ;  /* 0x000000db001b7308 */ /* 0x0004620000000800 */
[----:B---3--:R-:W-:Y:S01]  /*32a0*/  FADD.FTZ R144, R39, -R34 ;  /* 0x8000002227907221 */ /* 0x008fe20000010000 */
[----:B----4-:R-:W-:Y:S01]  /*32b0*/  FMUL.FTZ R38, R25, R38 ;  /* 0x0000002619267220 */ /* 0x010fe20000410000 */
[----:B------:R-:W3:Y:S01]  /*32c0*/  SHFL.IDX PT, R39, R12, R138, 0x1f ;  /* 0x00001f8a0c277589 */ /* 0x000ee200000e0000 */
[----:B------:R-:W-:-:S04]  /*32d0*/  FFMA.FTZ R107, -R107, R107, 1 ;  /* 0x3f8000006b6b7423 */ /* 0x000fc8000001016b */
[----:B------:R4:W3:Y:S01]  /*32e0*/  MUFU.EX2 R26, R145 ;  /* 0x00000091001a7308 */ /* 0x0008e20000000800 */
[C---:B--2---:R-:W-:Y:S01]  /*32f0*/  FSEL R219, R105.reuse, -INF , P2 ;  /* 0xff80000069db7808 */ /* 0x044fe20001000000 */
[----:B------:R-:W-:-:S04]  /*3300*/  FFMA.FTZ R105, -R105, R105, 1 ;  /* 0x3f80000069697423 */ /* 0x000fc80000010169 */
[----:B------:R-:W-:Y:S02]  /*3310*/  FFMA.FTZ R219, R219, UR37, -R225 ;  /* 0x00000025dbdb7c23 */ /* 0x000fe400080108e1 */
[----:B------:R-:W-:Y:S01]  /*3320*/  MUFU.EX2 R29, R29 ;  /* 0x0000001d001d7308 */ /* 0x000fe20000000800 */
[----:B----4-:R-:W-:Y:S01]  /*3330*/  FADD.FTZ R145, R33, -R223 ;  /* 0x800000df21917221 */ /* 0x010fe20000010000 */
[----:B------:R-:W-:Y:S01]  /*3340*/  FSEL R33, R108, -INF , P1 ;  /* 0xff8000006c217808 */ /* 0x000fe20000800000 */
[----:B------:R-:W-:Y:S01]  /*3350*/  FMUL.FTZ R223, R136, R143 ;  /* 0x0000008f88df7220 */ /* 0x000fe20000410000 */
[----:B------:R-:W-:Y:S01]  /*3360*/  FADD.FTZ R143, R37, -R34 ;  /* 0x80000022258f7221 */ /* 0x000fe20000010000 */
[----:B------:R-:W-:Y:S01]  /*3370*/  FFMA.FTZ R37, -R89, R89, 1 ;  /* 0x3f80000059257423 */ /* 0x000fe20000010159 */
[----:B------:R-:W-:Y:S01]  /*3380*/  FMUL.FTZ R89, R133, R147 ;  /* 0x0000009385597220 */ /* 0x000fe20000410000 */
[----:B------:R-:W-:Y:S01]  /*3390*/  FFMA.FTZ R150, R33, UR37, -R230 ;  /* 0x0000002521967c23 */ /* 0x000fe200080108e6 */
[----:B------:R-:W-:Y:S01]  /*33a0*/  FFMA.FTZ R33, -R23, R23, 1 ;  /* 0x3f80000017217423 */ /* 0x000fe20000010117 */
[----:B------:R-:W-:Y:S01]  /*33b0*/  FMUL.FTZ R34, R35, R223 ;  /* 0x000000df23227220 */ /* 0x000fe20000410000 */
[----:B------:R-:W2:Y:S01]  /*33c0*/  SHFL.IDX PT, R23, R12, R140, 0x1f ;  /* 0x00001f8c0c177589 */ /* 0x000ea200000e0000 */
[----:B------:R-:W-:Y:S01]  /*33d0*/  FFMA.FTZ R35, -R22, R22, 1 ;  /* 0x3f80000016237423 */ /* 0x000fe20000010116 */
[----:B------:R-:W-:Y:S01]  /*33e0*/  FMUL.FTZ R33, R33, R220 ;  /* 0x000000dc21217220 */ /* 0x000fe20000410000 */
[----:B------:R4:W2:Y:S01]  /*33f0*/  MUFU.EX2 R22, R222 ;  /* 0x000000de00167308 */ /* 0x0008a20000000800 */
[----:B------:R-:W2:Y:S01]  /*3400*/  SHFL.IDX PT, R223, R12, R139, 0x1f ;  /* 0x00001f8b0cdf7589 */ /* 0x000ea200000e0000 */
[----:B------:R-:W-:Y:S01]  /*3410*/  FMUL.FTZ R89, R35, R89 ;  /* 0x0000005923597220 */ /* 0x000fe20000410000 */
[----:B------:R-:W-:Y:S01]  /*3420*/  FMUL.FTZ R35, R37, R218 ;  /* 0x000000da25237220 */ /* 0x000fe20000410000 */
[----:B------:R-:W-:Y:S01]  /*3430*/  FSEL R220, R111, -INF , P1 ;  /* 0xff8000006fdc7808 */ /* 0x000fe20000800000 */
[----:B------:R-:W-:Y:S01]  /*3440*/  FMUL.FTZ R145, R20, R145 ;  /* 0x0000009114917220 */ /* 0x000fe20000410000 */
[----:B------:R-:W-:Y:S01]  /*3450*/  FSEL R37, R110, -INF , P2 ;  /* 0xff8000006e257808 */ /* 0x000fe20001000000 */
[----:B-1----:R-:W-:Y:S01]  /*3460*/  FMUL.FTZ R143, R27, R143 ;  /* 0x0000008f1b8f7220 */ /* 0x002fe20000410000 */
[----:B------:R-:W-:Y:S01]  /*3470*/  FSEL R147, R112, -INF , P1 ;  /* 0xff80000070937808 */ /* 0x000fe20000800000 */
[----:B----4-:R1:W4:Y:S01]  /*3480*/  SHFL.IDX PT, R222, R12, R141, 0x1f ;  /* 0x00001f8d0cde7589 */ /* 0x01032200000e0000 */
[----:B------:R1:W-:Y:S01]  /*3490*/  MUFU.EX2 R17, R219 ;  /* 0x000000db00117308 */ /* 0x0003e20000000800 */
[----:B------:R-:W-:Y:S01]  /*34a0*/  FSEL R218, R115, -INF , P1 ;  /* 0xff80000073da7808 */ /* 0x000fe20000800000 */
[--C-:B---3--:R-:W-:Y:S01]  /*34b0*/  FFMA.FTZ R37, R37, UR37, -R39.reuse ;  /* 0x0000002525257c23 */ /* 0x108fe20008010827 */
[----:B------:R-:W-:Y:S01]  /*34c0*/  FFMA.FTZ R147, R147, UR37, -R39 ;  /* 0x0000002593937c23 */ /* 0x000fe20008010827 */
[----:B------:R-:W-:Y:S01]  /*34d0*/  FMUL.FTZ R94, R94, R145 ;  /* 0x000000915e5e7220 */ /* 0x000fe20000410000 */
[----:B------:R-:W-:Y:S01]  /*34e0*/  FMUL.FTZ R144, R26, R144 ;  /* 0x000000901a907220 */ /* 0x000fe20000410000 */
[----:B------:R-:W-:Y:S01]  /*34f0*/  SHFL.IDX PT, R145, R149, R10, 0x1f ;  /* 0x00001f0a95917589 */ /* 0x000fe200000e0000 */
[----:B------:R-:W-:Y:S01]  /*3500*/  FFMA.FTZ R115, -R115, R115, 1 ;  /* 0x3f80000073737423 */ /* 0x000fe20000010173 */
[----:B------:R-:W-:Y:S01]  /*3510*/  MUFU.EX2 R30, R150 ;  /* 0x00000096001e7308 */ /* 0x000fe20000000800 */
[----:B-1----:R-:W-:Y:S01]  /*3520*/  FSEL R219, R113, -INF , P2 ;  /* 0xff80000071db7808 */ /* 0x002fe20001000000 */
[----:B------:R-:W-:Y:S01]  /*3530*/  SHFL.IDX PT, R32, R149, R134, 0x1f ;  /* 0x00001f8695207589 */ /* 0x000fe200000e0000 */
[----:B--2---:R-:W-:Y:S01]  /*3540*/  FFMA.FTZ R220, R220, UR37, -R23 ;  /* 0x00000025dcdc7c23 */ /* 0x004fe20008010817 */
[----:B------:R-:W-:Y:S01]  /*3550*/  FFMA.FTZ R111, -R111, R111, 1 ;  /* 0x3f8000006f6f7423 */ /* 0x000fe2000001016f */
[----:B------:R-:W-:Y:S01]  /*3560*/  FFMA.FTZ R113, -R113, R113, 1 ;  /* 0x3f80000071717423 */ /* 0x000fe20000010171 */
[----:B------:R-:W1:Y:S01]  /*3570*/  SHFL.IDX PT, R224, R149, R138, 0x1f ;  /* 0x00001f8a95e07589 */ /* 0x000e6200000e0000 */
[----:B------:R-:W-:Y:S01]  /*3580*/  FFMA.FTZ R39, R219, UR37, -R223 ;  /* 0x00000025db277c23 */ /* 0x000fe200080108df */
[----:B------:R2:W3:Y:S01]  /*3590*/  MUFU.EX2 R12, R221 ;  /* 0x000000dd000c7308 */ /* 0x0004e20000000800 */
[----:B------:R-:W-:Y:S01]  /*35a0*/  FSEL R219, R114, -INF , P2 ;  /* 0xff80000072db7808 */ /* 0x000fe20001000000 */
[----:B------:R-:W3:Y:S04]  /*35b0*/  SHFL.IDX PT, R225, R149, R139, 0x1f ;  /* 0x00001f8b95e17589 */ /* 0x000ee800000e0000 */
[----:B------:R-:W-:Y:S01]  /*35c0*/  SHFL.IDX PT, R230, R13, R131, 0x1f ;  /* 0x00001f830de67589 */ /* 0x000fe200000e0000 */
[----:B----4-:R-:W-:Y:S01]  /*35d0*/  FFMA.FTZ R219, R219, UR37, -R222 ;  /* 0x00000025dbdb7c23 */ /* 0x010fe200080108de */
[----:B------:R-:W-:Y:S01]  /*35e0*/  MUFU.EX2 R37, R37 ;  /* 0x0000002500257308 */ /* 0x000fe20000000800 */
[C---:B--2---:R-:W-:Y:S01]  /*35f0*/  FSEL R221, R109.reuse, -INF , P2 ;  /* 0xff8000006ddd7808 */ /* 0x044fe20001000000 */
[----:B------:R-:W-:-:S04]  /*3600*/  FFMA.FTZ R109, -R109, R109, 1 ;  /* 0x3f8000006d6d7423 */ /* 0x000fc8000001016d */
[----:B------:R-:W-:Y:S02]  /*3610*/  FFMA.FTZ R221, R221, UR37, -R23 ;  /* 0x00000025dddd7c23 */ /* 0x000fe40008010817 */
[----:B------:R2:W4:Y:S01]  /*3620*/  MUFU.EX2 R23, R151 ;  /* 0x0000009700177308 */ /* 0x0005220000000800 */
[----:B-1----:R-:W-:-:S07]  /*3630*/  FADD.FTZ R51, R51, -R224 ;  /* 0x800000e033337221 */ /* 0x002fce0000010000 */
[----:B------:R-:W-:Y:S01]  /*3640*/  MUFU.EX2 R39, R39 ;  /* 0x0000002700277308 */ /* 0x000fe20000000800 */
[----:B--2---:R-:W-:Y:S01]  /*3650*/  FFMA.FTZ R151, R218, UR37, -R223 ;  /* 0x00000025da977c23 */ /* 0x004fe200080108df */
[----:B------:R-:W-:Y:S01]  /*3660*/  FFMA.FTZ R223, -R92, R92, 1 ;  /* 0x3f8000005cdf7423 */ /* 0x000fe2000001015c */
[----:B------:R-:W-:Y:S01]  /*3670*/  FMUL.FTZ R92, R122, R146 ;  /* 0x000000927a5c7220 */ /* 0x000fe20000410000 */
[----:B------:R-:W-:Y:S01]  /*3680*/  FMUL.FTZ R146, R125, R142 ;  /* 0x0000008e7d927220 */ /* 0x000fe20000410000 */
[----:B------:R-:W-:Y:S01]  /*3690*/  FMUL.FTZ R142, R93, R31 ;  /* 0x0000001f5d8e7220 */ /* 0x000fe20000410000 */
[----:B------:R-:W-:Y:S01]  /*36a0*/  FSEL R218, R116, -INF , P1 ;  /* 0xff80000074da7808 */ /* 0x000fe20000800000 */
[----:B------:R-:W-:Y:S01]  /*36b0*/  FMUL.FTZ R92, R90, R92 ;  /* 0x0000005c5a5c7220 */ /* 0x000fe20000410000 */
[----:B------:R-:W-:Y:S01]  /*36c0*/  FMUL.FTZ R93, R95, R146 ;  /* 0x000000925f5d7220 */ /* 0x000fe20000410000 */
[----:B------:R-:W-:Y:S01]  /*36d0*/  FFMA.FTZ R95, -R97, R97, 1 ;  /* 0x3f800000615f7423 */ /* 0x000fe20000010161 */
[----:B------:R-:W1:Y:S01]  /*36e0*/  SHFL.IDX PT, R146, R149, R131, 0x1f ;  /* 0x00001f8395927589 */ /* 0x000e6200000e0000 */
[----:B------:R-:W-:Y:S01]  /*36f0*/  FMUL.FTZ R97, R24, R36 ;  /* 0x0000002418617220 */ /* 0x000fe20000410000 */
[----:B------:R-:W-:Y:S01]  /*3700*/  FMUL.FTZ R90, R223, R148 ;  /* 0x00000094df5a7220 */ /* 0x000fe20000410000 */
[----:B------:R2:W-:Y:S01]  /*3710*/  MUFU.EX2 R36, R220 ;  /* 0x000000dc00247308 */ /* 0x0005e20000000800 */
[----:B------:R-:W4:Y:S01]  /*3720*/  SHFL.IDX PT, R148, R149, R135, 0x1f ;  /* 0x00001f8795947589 */ /* 0x000f2200000e0000 */
[----:B------:R-:W-:Y:S01]  /*3730*/  FMUL.FTZ R95, R95, R97 ;  /* 0x000000615f5f7220 */ /* 0x000fe20000410000 */
[----:B------:R-:W-:Y:S01]  /*3740*/  FFMA.FTZ R97, -R99, R99, 1 ;  /* 0x3f80000063617423 */ /* 0x000fe20000010163 */
[----:B------:R-:W-:Y:S01]  /*3750*/  FFMA.FTZ R99, -R98, R98, 1 ;  /* 0x3f80000062637423 */ /* 0x000fe20000010162 */
[----:B------:R-:W-:Y:S01]  /*3760*/  FFMA.FTZ R98, -R100, R100, 1 ;  /* 0x3f80000064627423 */ /* 0x000fe20000010164 */
[----:B------:R-:W4:Y:S01]  /*3770*/  SHFL.IDX PT, R223, R13, R10, 0x1f ;  /* 0x00001f0a0ddf7589 */ /* 0x000f2200000e0000 */
[----:B------:R-:W-:Y:S01]  /*3780*/  FFMA.FTZ R218, R218, UR37, -R222 ;  /* 0x00000025dada7c23 */ /* 0x000fe200080108de */
[----:B------:R-:W-:Y:S01]  /*3790*/  FMUL.FTZ R99, R99, R143 ;  /* 0x0000008f63637220 */ /* 0x000fe20000410000 */
[----:B------:R-:W-:Y:S01]  /*37a0*/  FMUL.FTZ R98, R98, R144 ;  /* 0x0000009062627220 */ /* 0x000fe20000410000 */
[----:B--2---:R-:W2:Y:S01]  /*37b0*/  SHFL.IDX PT, R220, R149, R140, 0x1f ;  /* 0x00001f8c95dc7589 */ /* 0x004ea200000e0000 */
[--C-:B------:R-:W-:Y:S01]  /*37c0*/  FADD.FTZ R143, R40, -R145.reuse ;  /* 0x80000091288f7221 */ /* 0x100fe20000010000 */
[----:B------:R-:W-:Y:S01]  /*37d0*/  FADD.FTZ R144, R42, -R145 ;  /* 0x800000912a907221 */ /* 0x000fe20000010000 */
[----:B------:R1:W2:Y:S01]  /*37e0*/  MUFU.EX2 R31, R221 ;  /* 0x000000dd001f7308 */ /* 0x0002a20000000800 */
[----:B------:R-:W-:Y:S01]  /*37f0*/  SHFL.IDX PT, R222, R13, R140, 0x1f ;  /* 0x00001f8c0dde7589 */ /* 0x000fe200000e0000 */
[----:B------:R-:W-:Y:S01]  /*3800*/  FMUL.FTZ R97, R97, R38 ;  /* 0x0000002661617220 */ /* 0x000fe20000410000 */
[----:B------:R-:W-:Y:S01]  /*3810*/  FMUL.FTZ R143, R28, R143 ;  /* 0x0000008f1c8f7220 */ /* 0x000fe20000410000 */
[----:B------:R-:W-:Y:S01]  /*3820*/  FMUL.FTZ R144, R21, R144 ;  /* 0x0000009015907220 */ /* 0x000fe20000410000 */
[----:B---3--:R-:W-:Y:S01]  /*3830*/  FADD.FTZ R54, R54, -R225 ;  /* 0x800000e136367221 */ /* 0x008fe20000010000 */
[----:B------:R-:W-:Y:S01]  /*3840*/  FFMA.FTZ R116, -R116, R116, 1 ;  /* 0x3f80000074747423 */ /* 0x000fe20000010174 */
[----:B------:R-:W-:Y:S01]  /*3850*/  FMUL.FTZ R143, R101, R143 ;  /* 0x0000008f658f7220 */ /* 0x000fe20000410000 */
[--C-:B-1----:R-:W-:Y:S01]  /*3860*/  FADD.FTZ R145, R41, -R146.reuse ;  /* 0x8000009229917221 */ /* 0x102fe20000010000 */
[----:B------:R-:W-:Y:S01]  /*3870*/  FADD.FTZ R146, R43, -R146 ;  /* 0x800000922b927221 */ /* 0x000fe20000010000 */
[----:B------:R1:W3:Y:S01]  /*3880*/  SHFL.IDX PT, R221, R149, R141, 0x1f ;  /* 0x00001f8d95dd7589 */ /* 0x0002e200000e0000 */
[----:B------:R1:W-:Y:S01]  /*3890*/  MUFU.EX2 R40, R219 ;  /* 0x000000db00287308 */ /* 0x0003e20000000800 */
[----:B----4-:R-:W-:Y:S01]  /*38a0*/  FADD.FTZ R100, R44, -R148 ;  /* 0x800000942c647221 */ /* 0x010fe20000010000 */
[----:B------:R-:W-:Y:S01]  /*38b0*/  FSEL R44, R216, -INF , P1 ;  /* 0xff800000d82c7808 */ /* 0x000fe20000800000 */
[----:B------:R-:W4:Y:S01]  /*38c0*/  SHFL.IDX PT, R43, R13, R135, 0x1f ;  /* 0x00001f870d2b7589 */ /* 0x000f2200000e0000 */
[----:B------:R-:W-:Y:S01]  /*38d0*/  FMUL.FTZ R145, R22, R145 ;  /* 0x0000009116917220 */ /* 0x000fe20000410000 */
[----:B------:R-:W-:Y:S01]  /*38e0*/  FMUL.FTZ R144, R103, R144 ;  /* 0x0000009067907220 */ /* 0x000fe20000410000 */
[----:B------:R-:W-:Y:S01]  /*38f0*/  FFMA.FTZ R103, -R106, R106, 1 ;  /* 0x3f8000006a677423 */ /* 0x000fe2000001016a */
[----:B------:R-:W-:Y:S01]  /*3900*/  FFMA.FTZ R44, R44, UR37, -R223 ;  /* 0x000000252c2c7c23 */ /* 0x000fe200080108df */
[----:B------:R3:W-:Y:S01]  /*3910*/  MUFU.EX2 R38, R147 ;  /* 0x0000009300267308 */ /* 0x0007e20000000800 */
[----:B-1----:R-:W-:Y:S01]  /*3920*/  SHFL.IDX PT, R219, R13, R138, 0x1f ;  /* 0x00001f8a0ddb7589 */ /* 0x002fe200000e0000 */
[--C-:B--2---:R-:W-:Y:S01]  /*3930*/  FADD.FTZ R150, R48, -R220.reuse ;  /* 0x800000dc30967221 */ /* 0x104fe20000010000 */
[----:B------:R-:W-:Y:S01]  /*3940*/  FADD.FTZ R50, R50, -R220 ;  /* 0x800000dc32327221 */ /* 0x000fe20000010000 */
[----:B------:R-:W-:Y:S01]  /*3950*/  FSEL R149, R227, -INF , P2 ;  /* 0xff800000e3957808 */ /* 0x000fe20001000000 */
[----:B------:R-:W1:Y:S01]  /*3960*/  SHFL.IDX PT, R48, R13, R134, 0x1f ;  /* 0x00001f860d307589 */ /* 0x000e6200000e0000 */
[----:B------:R-:W-:Y:S01]  /*3970*/  FADD.FTZ R220, R49, -R224 ;  /* 0x800000e031dc7221 */ /* 0x000fe20000010000 */
[----:B------:R-:W-:Y:S01]  /*3980*/  FSEL R224, R226, -INF , P2 ;  /* 0xff800000e2e07808 */ /* 0x000fe20001000000 */
[----:B------:R2:W1:Y:S01]  /*3990*/  MUFU.EX2 R42, R151 ;  /* 0x00000097002a7308 */ /* 0x0004620000000800 */
[----:B---3--:R-:W-:Y:S01]  /*39a0*/  FADD.FTZ R147, R46, -R148 ;  /* 0x800000942e937221 */ /* 0x008fe20000010000 */
[--C-:B------:R-:W-:Y:S01]  /*39b0*/  FADD.FTZ R148, R45, -R32.reuse ;  /* 0x800000202d947221 */ /* 0x100fe20000010000 */
[----:B------:R-:W-:Y:S01]  /*39c0*/  FADD.FTZ R32, R47, -R32 ;  /* 0x800000202f207221 */ /* 0x000fe20000010000 */
[----:B------:R-:W-:Y:S01]  /*39d0*/  FSEL R47, R126, -INF , P1 ;  /* 0xff8000007e2f7808 */ /* 0x000fe20000800000 */
[----:B------:R-:W3:Y:S01]  /*39e0*/  SHFL.IDX PT, R101, R13, R139, 0x1f ;  /* 0x00001f8b0d657589 */ /* 0x000ee200000e0000 */
[----:B------:R-:W-:Y:S01]  /*39f0*/  FSEL R49, R234, -INF , P1 ;  /* 0xff800000ea317808 */ /* 0x000fe20000800000 */
[--C-:B------:R-:W-:Y:S01]  /*3a00*/  FADD.FTZ R53, R53, -R221.reuse ;  /* 0x800000dd35357221 */ /* 0x100fe20000010000 */
[----:B------:R1:W3:Y:S01]  /*3a10*/  MUFU.EX2 R41, R218 ;  /* 0x000000da00297308 */ /* 0x0002e20000000800 */
[----:B--2---:R-:W-:Y:S01]  /*3a20*/  FSEL R151, R117, -INF , P2 ;  /* 0xff80000075977808 */ /* 0x004fe20001000000 */
[----:B------:R-:W-:Y:S01]  /*3a30*/  FADD.FTZ R221, R55, -R221 ;  /* 0x800000dd37dd7221 */ /* 0x000fe20000010000 */
[--C-:B----4-:R-:W-:Y:S01]  /*3a40*/  FFMA.FTZ R149, R149, UR37, -R43.reuse ;  /* 0x0000002595957c23 */ /* 0x110fe2000801082b */
[----:B------:R-:W-:Y:S01]  /*3a50*/  FFMA.FTZ R47, R47, UR37, -R43 ;  /* 0x000000252f2f7c23 */ /* 0x000fe2000801082b */
[----:B------:R2:W4:Y:S01]  /*3a60*/  LDS R55, [R16+0x400] ;  /* 0x0004000010377984 */ /* 0x0005220000000800 */
[----:B------:R-:W-:Y:S01]  /*3a70*/  FFMA.FTZ R151, R151, UR37, -R223 ;  /* 0x0000002597977c23 */ /* 0x000fe200080108df */
[----:B------:R-:W-:Y:S01]  /*3a80*/  FSEL R223, R229, -INF , P2 ;  /* 0xff800000e5df7808 */ /* 0x000fe20001000000 */
[----:B------:R-:W-:Y:S01]  /*3a90*/  FMUL.FTZ R145, R102, R145 ;  /* 0x0000009166917220 */ /* 0x000fe20000410000 */
[----:B-1----:R-:W-:Y:S01]  /*3aa0*/  FADD.FTZ R218, R52, -R225 ;  /* 0x800000e134da7221 */ /* 0x002fe20000010000 */
[----:B------:R-:W-:Y:S01]  /*3ab0*/  FSEL R52, R127, -INF , P1 ;  /* 0xff8000007f347808 */ /* 0x000fe20000800000 */
[----:B------:R1:W4:Y:S01]  /*3ac0*/  MUFU.EX2 R43, R151 ;  /* 0x00000097002b7308 */ /* 0x0003220000000800 */
[----:B------:R-:W-:Y:S01]  /*3ad0*/  SHFL.IDX PT, R102, R19, R10, 0x1f ;  /* 0x00001f0a13667589 */ /* 0x000fe200000e0000 */
[----:B------:R-:W-:Y:S01]  /*3ae0*/  FMUL.FTZ R146, R12, R146 ;  /* 0x000000920c927220 */ /* 0x000fe20000410000 */
[----:B------:R-:W-:Y:S01]  /*3af0*/  FMUL.FTZ R100, R17, R100 ;  /* 0x0000006411647220 */ /* 0x000fe20000410000 */
[----:B------:R-:W-:Y:S01]  /*3b00*/  FMUL.FTZ R148, R29, R148 ;  /* 0x000000941d947220 */ /* 0x000fe20000410000 */
[----:B------:R-:W-:Y:S01]  /*3b10*/  SHFL.IDX PT, R106, R19, R131, 0x1f ;  /* 0x00001f83136a7589 */ /* 0x000fe200000e0000 */
[----:B------:R-:W-:Y:S01]  /*3b20*/  FMUL.FTZ R147, R23, R147 ;  /* 0x0000009317937220 */ /* 0x000fe20000410000 */
[----:B------:R-:W-:Y:S01]  /*3b30*/  FMUL.FTZ R146, R104, R146 ;  /* 0x0000009268927220 */ /* 0x000fe20000410000 */
[----:B------:R-:W-:Y:S01]  /*3b40*/  FMUL.FTZ R148, R103, R148 ;  /* 0x0000009467947220 */ /* 0x000fe20000410000 */
[--C-:B-1----:R-:W-:Y:S01]  /*3b50*/  FFMA.FTZ R151, R224, UR37, -R48.reuse ;  /* 0x00000025e0977c23 */ /* 0x102fe20008010830 */
[----:B------:R-:W-:Y:S01]  /*3b60*/  FFMA.FTZ R48, R49, UR37, -R48 ;  /* 0x0000002531307c23 */ /* 0x000fe20008010830 */
[--C-:B------:R-:W-:Y:S01]  /*3b70*/  FFMA.FTZ R49, R223, UR37, -R222.reuse ;  /* 0x00000025df317c23 */ /* 0x100fe200080108de */
[----:B------:R-:W-:Y:S01]  /*3b80*/  FFMA.FTZ R222, R52, UR37, -R222 ;  /* 0x0000002534de7c23 */ /* 0x000fe200080108de */
[----:B------:R-:W-:Y:S01]  /*3b90*/  FSEL R223, R155, -INF , P2 ;  /* 0xff8000009bdf7808 */ /* 0x000fe20001000000 */
[----:B------:R-:W-:Y:S01]  /*3ba0*/  FMUL.FTZ R147, R107, R147 ;  /* 0x000000936b937220 */ /* 0x000fe20000410000 */
[----:B------:R-:W-:Y:S01]  /*3bb0*/  FSEL R52, R233, -INF , P1 ;  /* 0xff800000e9347808 */ /* 0x000fe20000800000 */
[----:B--2---:R-:W-:Y:S01]  /*3bc0*/  MUFU.EX2 R16, R47 ;  /* 0x0000002f00107308 */ /* 0x004fe20000000800 */
[----:B------:R-:W-:Y:S01]  /*3bd0*/  FSEL R103, R154, -INF , P2 ;  /* 0xff8000009a677808 */ /* 0x000fe20001000000 */
[--C-:B------:R-:W-:Y:S01]  /*3be0*/  FFMA.FTZ R223, R223, UR37, -R219.reuse ;  /* 0x00000025dfdf7c23 */ /* 0x100fe200080108db */
[----:B------:R-:W-:Y:S01]  /*3bf0*/  FSEL R104, R153, -INF , P2 ;  /* 0xff80000099687808 */ /* 0x000fe20001000000 */
[----:B------:R-:W-:Y:S01]  /*3c00*/  FFMA.FTZ R52, R52, UR37, -R219 ;  /* 0x0000002534347c23 */ /* 0x000fe200080108db */
[----:B------:R-:W-:Y:S01]  /*3c10*/  FSEL R107, R152, -INF , P2 ;  /* 0xff800000986b7808 */ /* 0x000fe20001000000 */
[----:B------:R1:W2:Y:S01]  /*3c20*/  SHFL.IDX PT, R219, R13, R141, 0x1f ;  /* 0x00001f8d0ddb7589 */ /* 0x0002a200000e0000 */
[----:B---3--:R-:W-:Y:S01]  /*3c30*/  FFMA.FTZ R103, R103, UR37, -R101 ;  /* 0x0000002567677c23 */ /* 0x008fe20008010865 */
[----:B------:R3:W-:Y:S01]  /*3c40*/  MUFU.EX2 R47, R151 ;  /* 0x00000097002f7308 */ /* 0x0007e20000000800 */
[----:B------:R-:W-:Y:S01]  /*3c50*/  FMUL.FTZ R150, R31, R150 ;  /* 0x000000961f967220 */ /* 0x000fe20000410000 */
[----:B------:R-:W-:Y:S01]  /*3c60*/  FMUL.FTZ R220, R37, R220 ;  /* 0x000000dc25dc7220 */ /* 0x000fe20000410000 */
[----:B------:R-:W-:Y:S01]  /*3c70*/  FMUL.FTZ R54, R42, R54 ;  /* 0x000000362a367220 */ /* 0x000fe20000410000 */
[----:B------:R-:W-:Y:S01]  /*3c80*/  FMUL.FTZ R53, R40, R53 ;  /* 0x0000003528357220 */ /* 0x000fe20000410000 */
[----:B------:R-:W-:Y:S01]  /*3c90*/  FMUL.FTZ R150, R109, R150 ;  /* 0x000000966d967220 */ /* 0x000fe20000410000 */
[----:B------:R-:W-:Y:S01]  /*3ca0*/  FMUL.FTZ R109, R38, R51 ;  /* 0x00000033266d7220 */ /* 0x000fe20000410000 */
[----:B------:R-:W-:Y:S01]  /*3cb0*/  FSEL R45, R118, -INF , P2 ;  /* 0xff800000762d7808 */ /* 0x000fe20001000000 */
[----:B-1----:R1:W-:Y:S01]  /*3cc0*/  MUFU.EX2 R13, R149 ;  /* 0x00000095000d7308 */ /* 0x0023e20000000800 */
[----:B---3--:R-:W-:Y:S01]  /*3cd0*/  FFMA.FTZ R151, -R108, R108, 1 ;  /* 0x3f8000006c977423 */ /* 0x008fe2000001016c */
[----:B------:R-:W-:Y:S01]  /*3ce0*/  FMUL.FTZ R108, R30, R32 ;  /* 0x000000201e6c7220 */ /* 0x000fe20000410000 */
[----:B------:R-:W-:Y:S01]  /*3cf0*/  FSEL R46, R217, -INF , P1 ;  /* 0xff800000d92e7808 */ /* 0x000fe20000800000 */
[--C-:B------:R-:W-:Y:S01]  /*3d00*/  FFMA.FTZ R45, R45, UR37, -R230.reuse ;  /* 0x000000252d2d7c23 */ /* 0x100fe200080108e6 */
[----:B------:R-:W-:Y:S01]  /*3d10*/  FMUL.FTZ R50, R36, R50 ;  /* 0x0000003224327220 */ /* 0x000fe20000410000 */
[----:B------:R-:W-:Y:S01]  /*3d20*/  FMUL.FTZ R151, R151, R108 ;  /* 0x0000006c97977220 */ /* 0x000fe20000410000 */
[----:B------:R-:W-:Y:S01]  /*3d30*/  FMUL.FTZ R218, R39, R218 ;  /* 0x000000da27da7220 */ /* 0x000fe20000410000 */
[----:B----4-:R-:W3:Y:S01]  /*3d40*/  SHFL.IDX PT, R108, R55, R10, 0x1f ;  /* 0x00001f0a376c7589 */ /* 0x010ee200000e0000 */
[----:B-1----:R-:W-:Y:S01]  /*3d50*/  FMUL.FTZ R149, R105, R100 ;  /* 0x0000006469957220 */ /* 0x002fe20000410000 */
[----:B------:R-:W-:Y:S01]  /*3d60*/  FSEL R105, R237, -INF , P1 ;  /* 0xff800000ed697808 */ /* 0x000fe20000800000 */
[----:B------:R-:W-:Y:S01]  /*3d70*/  FFMA.FTZ R46, R46, UR37, -R230 ;  /* 0x000000252e2e7c23 */ /* 0x000fe200080108e6 */
[----:B------:R-:W-:Y:S01]  /*3d80*/  FSEL R100, R232, -INF , P1 ;  /* 0xff800000e8647808 */ /* 0x000fe20000800000 */
[----:B------:R-:W-:Y:S01]  /*3d90*/  MUFU.EX2 R51, R223 ;  /* 0x000000df00337308 */ /* 0x000fe20000000800 */
[----:B--2---:R-:W-:Y:S01]  /*3da0*/  FFMA.FTZ R104, R104, UR37, -R219 ;  /* 0x0000002568687c23 */ /* 0x004fe200080108db */
[----:B------:R-:W-:Y:S01]  /*3db0*/  FFMA.FTZ R105, R105, UR37, -R101 ;  /* 0x0000002569697c23 */ /* 0x000fe20008010865 */
[----:B------:R-:W-:Y:S01]  /*3dc0*/  FSEL R101, R9, -INF , P1 ;  /* 0xff80000009657808 */ /* 0x000fe20000800000 */
[----:B------:R-:W-:Y:S01]  /*3dd0*/  FFMA.FTZ R100, R100, UR37, -R219 ;  /* 0x0000002564647c23 */ /* 0x000fe200080108db */
[--C-:B------:R-:W-:Y:S01]  /*3de0*/  FFMA.FTZ R219, R107, UR37, -R102.reuse ;  /* 0x000000256bdb7c23 */ /* 0x100fe20008010866 */
[----:B------:R-:W-:Y:S01]  /*3df0*/  FSEL R107, R7, -INF , P2 ;  /* 0xff800000076b7808 */ /* 0x000fe20001000000 */
[----:B------:R-:W-:Y:S01]  /*3e00*/  SHFL.IDX PT, R230, R19, R135, 0x1f ;  /* 0x00001f8713e67589 */ /* 0x000fe200000e0000 */
[----:B------:R-:W-:Y:S01]  /*3e10*/  FFMA.FTZ R101, R101, UR37, -R102 ;  /* 0x0000002565657c23 */ /* 0x000fe20008010866 */
[----:B------:R-:W-:Y:S01]  /*3e20*/  FMUL.FTZ R221, R41, R221 ;  /* 0x000000dd29dd7220 */ /* 0x000fe20000410000 */
[----:B------:R-:W-:Y:S01]  /*3e30*/  FMUL.FTZ R111, R111, R50 ;  /* 0x000000326f6f7220 */ /* 0x000fe20000410000 */
[--C-:B------:R-:W-:Y:S01]  /*3e40*/  FFMA.FTZ R102, R107, UR37, -R106.reuse ;  /* 0x000000256b667c23 */ /* 0x100fe2000801086a */
[----:B------:R-:W-:Y:S01]  /*3e50*/  FSEL R107, R6, -INF , P1 ;  /* 0xff800000066b7808 */ /* 0x000fe20000800000 */
[----:B------:R-:W-:Y:S01]  /*3e60*/  MUFU.EX2 R50, R222 ;  /* 0x000000de00327308 */ /* 0x000fe20000000800 */
[----:B------:R-:W-:Y:S01]  /*3e70*/  FMUL.FTZ R218, R113, R218 ;  /* 0x000000da71da7220 */ /* 0x000fe20000410000 */
[----:B------:R-:W-:Y:S01]  /*3e80*/  FMUL.FTZ R113, R116, R221 ;  /* 0x000000dd74717220 */ /* 0x000fe20000410000 */
[----:B------:R-:W-:Y:S01]  /*3e90*/  FFMA.FTZ R217, -R217, R217, 1 ;  /* 0x3f800000d9d97423 */ /* 0x000fe200000101d9 */
[----:B------:R-:W-:Y:S01]  /*3ea0*/  FFMA.FTZ R32, R107, UR37, -R106 ;  /* 0x000000256b207c23 */ /* 0x000fe2000801086a */
[----:B------:R-:W-:Y:S01]  /*3eb0*/  FFMA.FTZ R106, -R110, R110, 1 ;  /* 0x3f8000006e6a7423 */ /* 0x000fe2000001016e */
[----:B------:R-:W1:Y:S01]  /*3ec0*/  SHFL.IDX PT, R107, R55, R131, 0x1f ;  /* 0x00001f83376b7589 */ /* 0x000e6200000e0000 */
[----:B------:R-:W-:Y:S01]  /*3ed0*/  FFMA.FTZ R110, -R112, R112, 1 ;  /* 0x3f800000706e7423 */ /* 0x000fe20000010170 */
[--C-:B---3--:R-:W-:Y:S01]  /*3ee0*/  FADD.FTZ R225, R56, -R108.reuse ;  /* 0x8000006c38e17221 */ /* 0x108fe20000010000 */
[----:B------:R-:W-:Y:S01]  /*3ef0*/  FMUL.FTZ R112, R106, R220 ;  /* 0x000000dc6a707220 */ /* 0x000fe20000410000 */
[----:B------:R-:W-:Y:S01]  /*3f00*/  FFMA.FTZ R106, -R114, R114, 1 ;  /* 0x3f800000726a7423 */ /* 0x000fe20000010172 */
[----:B------:R-:W-:Y:S01]  /*3f10*/  FMUL.FTZ R110, R110, R109 ;  /* 0x0000006d6e6e7220 */ /* 0x000fe20000410000 */
[----:B------:R-:W2:Y:S01]  /*3f20*/  SHFL.IDX PT, R220, R55, R135, 0x1f ;  /* 0x00001f8737dc7589 */ /* 0x000ea200000e0000 */
[----:B------:R-:W-:Y:S01]  /*3f30*/  FMUL.FTZ R114, R115, R54 ;  /* 0x0000003673727220 */ /* 0x000fe20000410000 */
[----:B------:R-:W-:Y:S01]  /*3f40*/  FMUL.FTZ R115, R106, R53 ;  /* 0x000000356a737220 */ /* 0x000fe20000410000 */
[----:B------:R-:W-:Y:S01]  /*3f50*/  FADD.FTZ R58, R58, -R108 ;  /* 0x8000006c3a3a7221 */ /* 0x000fe20000010000 */
[----:B------:R-:W3:Y:S01]  /*3f60*/  SHFL.IDX PT, R109, R55, R134, 0x1f ;  /* 0x00001f86376d7589 */ /* 0x000ee200000e0000 */
[----:B------:R1:W-:Y:S01]  /*3f70*/  MUFU.EX2 R53, R103 ;  /* 0x0000006700357308 */ /* 0x0003e20000000800 */
[----:B------:R-:W-:Y:S01]  /*3f80*/  FSEL R56, R3, -INF , P1 ;  /* 0xff80000003387808 */ /* 0x000fe20000800000 */
[----:B------:R-:W-:Y:S01]  /*3f90*/  FMUL.FTZ R225, R43, R225 ;  /* 0x000000e12be17220 */ /* 0x000fe20000410000 */
[----:B------:R-:W4:Y:S01]  /*3fa0*/  SHFL.IDX PT, R108, R55, R139, 0x1f ;  /* 0x00001f8b376c7589 */ /* 0x000f2200000e0000 */
[----:B------:R-:W-:Y:S01]  /*3fb0*/  FSEL R224, R5, -INF , P2 ;  /* 0xff80000005e07808 */ /* 0x000fe20001000000 */
[----:B------:R-:W-:-:S02]  /*3fc0*/  FFMA.FTZ R229, -R229, R229, 1 ;  /* 0x3f800000e5e57423 */ /* 0x000fc400000101e5 */
[----:B------:R-:W4:Y:S01]  /*3fd0*/  SHFL.IDX PT, R106, R19, R134, 0x1f ;  /* 0x00001f86136a7589 */ /* 0x000f2200000e0000 */
[----:B------:R2:W-:Y:S08]  /*3fe0*/  MUFU.EX2 R54, R105 ;  /* 0x0000006900367308 */ /* 0x0005f00000000800 */
[----:B------:R-:W4:Y:S01]  /*3ff0*/  MUFU.EX2 R44, R44 ;  /* 0x0000002c002c7308 */ /* 0x000f220000000800 */
[--C-:B-1----:R-:W-:Y:S01]  /*4000*/  FADD.FTZ R103, R57, -R107.reuse ;  /* 0x8000006b39677221 */ /* 0x102fe20000010000 */
[----:B------:R-:W-:Y:S01]  /*4010*/  FADD.FTZ R223, R59, -R107 ;  /* 0x8000006b3bdf7221 */ /* 0x000fe20000010000 */
[----:B------:R-:W-:Y:S01]  /*4020*/  SHFL.IDX PT, R116, R19, R138, 0x1f ;  /* 0x00001f8a13747589 */ /* 0x000fe200000e0000 */
[--C-:B--2---:R-:W-:Y:S01]  /*4030*/  FADD.FTZ R60, R60, -R220.reuse ;  /* 0x800000dc3c3c7221 */ /* 0x104fe20000010000 */
[----:B------:R-:W-:Y:S01]  /*4040*/  FADD.FTZ R59, R62, -R220 ;  /* 0x800000dc3e3b7221 */ /* 0x000fe20000010000 */
[----:B------:R-:W-:Y:S01]  /*4050*/  FSEL R105, R0, -INF , P2 ;  /* 0xff80000000697808 */ /* 0x000fe20001000000 */
[----:B------:R-:W-:Y:S01]  /*4060*/  SHFL.IDX PT, R107, R55, R138, 0x1f ;  /* 0x00001f8a376b7589 */ /* 0x000fe200000e0000 */
[--C-:B---3--:R-:W-:Y:S01]  /*4070*/  FADD.FTZ R222, R61, -R109.reuse ;  /* 0x8000006d3dde7221 */ /* 0x108fe20000010000 */
[----:B------:R-:W-:Y:S01]  /*4080*/  FADD.FTZ R57, R63, -R109 ;  /* 0x8000006d3f397221 */ /* 0x000fe20000010000 */
[----:B------:R-:W-:Y:S01]  /*4090*/  FSEL R61, R236, -INF , P1 ;  /* 0xff800000ec3d7808 */ /* 0x000fe20000800000 */
[----:B------:R-:W1:Y:S01]  /*40a0*/  SHFL.IDX PT, R109, R19, R140, 0x1f ;  /* 0x00001f8c136d7589 */ /* 0x000e6200000e0000 */
[--C-:B----4-:R-:W-:Y:S01]  /*40b0*/  FADD.FTZ R62, R68, -R108.reuse ;  /* 0x8000006c443e7221 */ /* 0x110fe20000010000 */
[----:B------:R-:W-:Y:S01]  /*40c0*/  FADD.FTZ R63, R70, -R108 ;  /* 0x8000006c463f7221 */ /* 0x000fe20000010000 */
[----:B------:R-:W-:Y:S01]  /*40d0*/  FSEL R108, R228, -INF , P1 ;  /* 0xff800000e46c7808 */ /* 0x000fe20000800000 */
[----:B------:R-:W2:Y:S01]  /*40e0*/  SHFL.IDX PT, R221, R55, R140, 0x1f ;  /* 0x00001f8c37dd7589 */ /* 0x000ea200000e0000 */
[--C-:B------:R-:W-:Y:S01]  /*40f0*/  FFMA.FTZ R105, R105, UR37, -R106.reuse ;  /* 0x0000002569697c23 */ /* 0x100fe2000801086a */
[----:B------:R-:W-:Y:S01]  /*4100*/  FSEL R68, R231, -INF , P2 ;  /* 0xff800000e7447808 */ /* 0x000fe20001000000 */
[----:B------:R-:W-:Y:S01]  /*4110*/  FFMA.FTZ R106, R61, UR37, -R106 ;  /* 0x000000253d6a7c23 */ /* 0x000fe2000801086a */
[----:B------:R3:W4:Y:S01]  /*4120*/  SHFL.IDX PT, R220, R55, R141, 0x1f ;  /* 0x00001f8d37dc7589 */ /* 0x00072200000e0000 */
[----:B------:R-:W3:Y:S01]  /*4130*/  MUFU.EX2 R46, R46 ;  /* 0x0000002e002e7308 */ /* 0x000ee20000000800 */
[----:B------:R-:W-:Y:S01]  /*4140*/  FSEL R70, R130, -INF , P2 ;  /* 0xff80000082467808 */ /* 0x000fe20001000000 */
[----:B------:R-:W-:Y:S01]  /*4150*/  FMUL.FTZ R58, R44, R58 ;  /* 0x0000003a2c3a7220 */ /* 0x000fe20000410000 */
[----:B------:R-:W4:Y:S01]  /*4160*/  SHFL.IDX PT, R61, R19, R139, 0x1f ;  /* 0x00001f8b133d7589 */ /* 0x000f2200000e0000 */
[----:B------:R-:W-:-:S04]  /*4170*/  FMUL.FTZ R60, R13, R60 ;  /* 0x0000003c0d3c7220 */ /* 0x000fc80000410000 */
[----:B------:R-:W4:Y:S01]  /*4180*/  MUFU.EX2 R48, R48 ;  /* 0x0000003000307308 */ /* 0x000f220000000800 */
[----:B------:R-:W-:Y:S01]  /*4190*/  FMUL.FTZ R222, R47, R222 ;  /* 0x000000de2fde7220 */ /* 0x000fe20000410000 */
[----:B------:R-:W-:Y:S01]  /*41a0*/  FFMA.FTZ R233, -R233, R233, 1 ;  /* 0x3f800000e9e97423 */ /* 0x000fe200000101e9 */
[----:B------:R-:W-:Y:S01]  /*41b0*/  FFMA.FTZ R224, R224, UR37, -R230 ;  /* 0x00000025e0e07c23 */ /* 0x000fe200080108e6 */
[----:B-1----:R-:W-:-:S04]  /*41c0*/  FFMA.FTZ R108, R108, UR37, -R109 ;  /* 0x000000256c6c7c23 */ /* 0x002fc8000801086d */
[----:B---3--:R1:W-:Y:S01]  /*41d0*/  MUFU.EX2 R55, R104 ;  /* 0x0000006800377308 */ /* 0x0083e20000000800 */
[----:B------:R-:W-:Y:S01]  /*41e0*/  FMUL.FTZ R223, R46, R223 ;  /* 0x000000df2edf7220 */ /* 0x000fe20000410000 */
[--C-:B--2---:R-:W-:Y:S01]  /*41f0*/  FADD.FTZ R64, R64, -R221.reuse ;  /* 0x800000dd40407221 */ /* 0x104fe20000010000 */
[----:B------:R-:W-:Y:S01]  /*4200*/  FADD.FTZ R221, R66, -R221 ;  /* 0x800000dd42dd7221 */ /* 0x000fe20000010000 */
[----:B------:R-:W-:-:S04]  /*4210*/  FSEL R66, R128, -INF , P1 ;  /* 0xff80000080427808 */ /* 0x000fc80000800000 */
[----:B------:R-:W-:Y:S01]  /*4220*/  MUFU.EX2 R102, R102 ;  /* 0x0000006600667308 */ /* 0x000fe20000000800 */
[----:B-1----:R-:W-:Y:S01]  /*4230*/  FFMA.FTZ R104, R56, UR37, -R230 ;  /* 0x0000002538687c23 */ /* 0x002fe200080108e6 */
[--C-:B------:R-:W-:Y:S01]  /*4240*/  FADD.FTZ R56, R65, -R107.reuse ;  /* 0x8000006b41387221 */ /* 0x100fe20000010000 */
[----:B------:R-:W-:Y:S01]  /*4250*/  FADD.FTZ R107, R67, -R107 ;  /* 0x8000006b436b7221 */ /* 0x000fe20000010000 */
[----:B------:R-:W-:Y:S01]  /*4260*/  FSEL R67, R235, -INF , P2 ;  /* 0xff800000eb437808 */ /* 0x000fe20001000000 */
[----:B------:R1:W2:Y:S01]  /*4270*/  SHFL.IDX PT, R65, R19, R141, 0x1f ;  /* 0x00001f8d13417589 */ /* 0x0002a200000e0000 */
[----:B------:R-:W-:Y:S01]  /*4280*/  FMUL.FTZ R62, R53, R62 ;  /* 0x0000003e353e7220 */ /* 0x000fe20000410000 */
[----:B----4-:R-:W-:Y:S01]  /*4290*/  FMUL.FTZ R57, R48, R57 ;  /* 0x0000003930397220 */ /* 0x010fe20000410000 */
[----:B------:R-:W3:Y:S08]  /*42a0*/  MUFU.EX2 R45, R45 ;  /* 0x0000002d002d7308 */ /* 0x000ef00000000800 */
[----:B------:R-:W4:Y:S08]  /*42b0*/  MUFU.EX2 R52, R52 ;  /* 0x0000003400347308 */ /* 0x000f300000000800 */
[----:B------:R-:W-:Y:S01]  /*42c0*/  MUFU.EX2 R100, R100 ;  /* 0x0000006400647308 */ /* 0x000fe20000000800 */
[----:B---3--:R-:W-:-:S07]  /*42d0*/  FMUL.FTZ R103, R45, R103 ;  /* 0x000000672d677220 */ /* 0x008fce0000410000 */
[----:B------:R-:W-:Y:S01]  /*42e0*/  MUFU.EX2 R101, R101 ;  /* 0x0000006500657308 */ /* 0x000fe20000000800 */
[----:B------:R-:W-:Y:S01]  /*42f0*/  FFMA.FTZ R237, -R237, R237, 1 ;  /* 0x3f800000eded7423 */ /* 0x000fe200000101ed */
[----:B------:R-:W-:Y:S01]  /*4300*/  FMUL.FTZ R63, R54, R63 ;  /* 0x0000003f363f7220 */ /* 0x000fe20000410000 */
[----:B------:R-:W-:Y:S01]  /*4310*/  FFMA.FTZ R232, -R232, R232, 1 ;  /* 0x3f800000e8e87423 */ /* 0x000fe200000101e8 */
[----:B------:R-:W-:-:S04]  /*4320*/  FMUL.FTZ R221, R50, R221 ;  /* 0x000000dd32dd7220 */ /* 0x000fc80000410000 */
[----:B-1----:R1:W3:Y:S08]  /*4330*/  MUFU.EX2 R19, R219 ;  /* 0x000000db00137308 */ /* 0x0022f00000000800 */
[----:B------:R-:W-:Y:S01]  /*4340*/  MUFU.EX2 R105, R105 ;  /* 0x0000006900697308 */ /* 0x000fe20000000800 */
        /* <DEDUP_REMOVED lines=8> */
[----:B------:R1:W3:Y:S01]  /*43d0*/  LDS R225, [R15+0x400] ;  /* 0x000400000fe17984 */ /* 0x0002e20000000800 */
[----:B------:R-:W-:Y:S01]  /*43e0*/  FADD.FTZ R220, R71, -R220 ;  /* 0x800000dc47dc7221 */ /* 0x000fe20000010000 */
[--C-:B------:R-:W-:Y:S01]  /*43f0*/  FFMA.FTZ R117, R69, UR37, -R61.reuse ;  /* 0x0000002545757c23 */ /* 0x100fe2000801083d */
[----:B------:R-:W-:Y:S01]  /*4400*/  FFMA.FTZ R69, -R216, R216, 1 ;  /* 0x3f800000d8457423 */ /* 0x000fe200000101d8 */
[----:B------:R-:W-:Y:S01]  /*4410*/  FFMA.FTZ R67, R67, UR37, -R61 ;  /* 0x0000002543437c23 */ /* 0x000fe2000801083d */
[----:B------:R-:W-:Y:S01]  /*4420*/  FFMA.FTZ R61, -R118, R118, 1 ;  /* 0x3f800000763d7423 */ /* 0x000fe20000010176 */
[----:B--2---:R-:W-:Y:S01]  /*4430*/  FFMA.FTZ R216, R70, UR37, -R65 ;  /* 0x0000002546d87c23 */ /* 0x004fe20008010841 */
[----:B------:R-:W-:Y:S01]  /*4440*/  FSEL R70, R137, -INF , P1 ;  /* 0xff80000089467808 */ /* 0x000fe20000800000 */
[----:B-1----:R1:W-:Y:S01]  /*4450*/  MUFU.EX2 R15, R32 ;  /* 0x00000020000f7308 */ /* 0x0023e20000000800 */
[----:B------:R-:W-:Y:S01]  /*4460*/  FFMA.FTZ R71, -R126, R126, 1 ;  /* 0x3f8000007e477423 */ /* 0x000fe2000001017e */
[----:B------:R-:W-:Y:S01]  /*4470*/  FMUL.FTZ R69, R69, R58 ;  /* 0x0000003a45457220 */ /* 0x000fe20000410000 */
[----:B------:R-:W-:Y:S01]  /*4480*/  FMUL.FTZ R58, R217, R223 ;  /* 0x000000dfd93a7220 */ /* 0x000fe20000410000 */
[----:B------:R-:W-:Y:S01]  /*4490*/  FMUL.FTZ R56, R51, R56 ;  /* 0x0000003833387220 */ /* 0x000fe20000410000 */
[----:B----4-:R-:W-:Y:S01]  /*44a0*/  FMUL.FTZ R107, R52, R107 ;  /* 0x0000006b346b7220 */ /* 0x010fe20000410000 */
[----:B------:R-:W-:-:S02]  /*44b0*/  FMUL.FTZ R61, R61, R103 ;  /* 0x000000673d3d7220 */ /* 0x000fc40000410000 */
[----:B------:R-:W-:Y:S01]  /*44c0*/  MUFU.EX2 R108, R108 ;  /* 0x0000006c006c7308 */ /* 0x000fe20000000800 */
[----:B-1----:R-:W-:Y:S01]  /*44d0*/  FFMA.FTZ R32, R70, UR37, -R65 ;  /* 0x0000002546207c23 */ /* 0x002fe20008010841 */
[----:B------:R-:W-:Y:S01]  /*44e0*/  FMUL.FTZ R65, R16, R59 ;  /* 0x0000003b10417220 */ /* 0x000fe20000410000 */
[----:B------:R-:W-:-:S05]  /*44f0*/  FFMA.FTZ R70, -R227, R227, 1 ;  /* 0x3f800000e3467423 */ /* 0x000fca00000101e3 */
[----:B------:R-:W1:Y:S01]  /*4500*/  MUFU.EX2 R49, R49 ;  /* 0x0000003100317308 */ /* 0x000e620000000800 */
[----:B------:R-:W-:Y:S01]  /*4510*/  FMUL.FTZ R71, R71, R65 ;  /* 0x0000004147477220 */ /* 0x000fe20000410000 */
[----:B------:R-:W-:-:S06]  /*4520*/  FFMA.FTZ R65, -R127, R127, 1 ;  /* 0x3f8000007f417423 */ /* 0x000fcc000001017f */
[----:B------:R-:W-:Y:S01]  /*4530*/  MUFU.EX2 R104, R104 ;  /* 0x0000006800687308 */ /* 0x000fe20000000800 */
[----:B---3--:R-:W2:Y:S04]  /*4540*/  SHFL.IDX PT, R118, R225, R10, 0x1f ;  /* 0x00001f0ae1767589 */ /* 0x008ea800000e0000 */
[----:B------:R-:W3:Y:S04]  /*4550*/  SHFL.IDX PT, R131, R225, R131, 0x1f ;  /* 0x00001f83e1837589 */ /* 0x000ee800000e0000 */
[----:B------:R-:W4:Y:S04]  /*4560*/  SHFL.IDX PT, R139, R225, R139, 0x1f ;  /* 0x00001f8be18b7589 */ /* 0x000f2800000e0000 */
[----:B------:R-:W1:Y:S04]  /*4570*/  SHFL.IDX PT, R135, R225, R135, 0x1f ;  /* 0x00001f87e1877589 */ /* 0x000e6800000e0000 */
[----:B------:R-:W1:Y:S04]  /*4580*/  SHFL.IDX PT, R138, R225, R138, 0x1f ;  /* 0x00001f8ae18a7589 */ /* 0x000e6800000e0000 */
[----:B------:R-:W1:Y:S01]  /*4590*/  SHFL.IDX PT, R140, R225, R140, 0x1f ;  /* 0x00001f8ce18c7589 */ /* 0x000e6200000e0000 */
[----:B------:R-:W-:Y:S01]  /*45a0*/  FFMA.FTZ R126, -R154, R154, 1 ;  /* 0x3f8000009a7e7423 */ /* 0x000fe2000001019a */
[----:B------:R-:W-:Y:S01]  /*45b0*/  FFMA.FTZ R127, -R153, R153, 1 ;  /* 0x3f800000997f7423 */ /* 0x000fe20000010199 */
[----:B------:R-:W-:Y:S01]  /*45c0*/  FMUL.FTZ R217, R55, R66 ;  /* 0x0000004237d97220 */ /* 0x000fe20000410000 */
[----:B--2---:R-:W-:Y:S01]  /*45d0*/  FADD.FTZ R72, R72, -R118 ;  /* 0x8000007648487221 */ /* 0x004fe20000010000 */
[----:B------:R-:W-:Y:S01]  /*45e0*/  FMUL.FTZ R70, R70, R60 ;  /* 0x0000003c46467220 */ /* 0x000fe20000410000 */
[----:B------:R-:W-:Y:S01]  /*45f0*/  FFMA.FTZ R60, -R234, R234, 1 ;  /* 0x3f800000ea3c7423 */ /* 0x000fe200000101ea */
[----:B------:R-:W-:Y:S01]  /*4600*/  FMUL.FTZ R66, R126, R62 ;  /* 0x0000003e7e427220 */ /* 0x000fe20000410000 */
[----:B------:R-:W-:Y:S01]  /*4610*/  FMUL.FTZ R126, R127, R217 ;  /* 0x000000d97f7e7220 */ /* 0x000fe20000410000 */
[----:B------:R-:W-:Y:S01]  /*4620*/  FFMA.FTZ R127, -R152, R152, 1 ;  /* 0x3f800000987f7423 */ /* 0x000fe20000010198 */
[----:B------:R-:W-:Y:S01]  /*4630*/  FMUL.FTZ R72, R19, R72 ;  /* 0x0000004813487220 */ /* 0x000fe20000410000 */
[----:B---3--:R-:W-:Y:S01]  /*4640*/  FADD.FTZ R73, R73, -R131 ;  /* 0x8000008349497221 */ /* 0x008fe20000010000 */
[----:B------:R-:W-:Y:S01]  /*4650*/  FMUL.FTZ R60, R60, R57 ;  /* 0x000000393c3c7220 */ /* 0x000fe20000410000 */
[----:B------:R-:W-:Y:S01]  /*4660*/  FFMA.FTZ R57, -R155, R155, 1 ;  /* 0x3f8000009b397423 */ /* 0x000fe2000001019b */
[--C-:B----4-:R-:W-:Y:S01]  /*4670*/  FADD.FTZ R84, R84, -R139.reuse ;  /* 0x8000008b54547221 */ /* 0x110fe20000010000 */
[----:B------:R2:W5:Y:S01]  /*4680*/  LDL.LU R155, [R1+0x44] ;  /* 0x00004400019b7983 */ /* 0x0005620000300800 */
[----:B------:R-:W-:Y:S01]  /*4690*/  FADD.FTZ R86, R86, -R139 ;  /* 0x8000008b56567221 */ /* 0x000fe20000010000 */
[----:B------:R-:W-:Y:S01]  /*46a0*/  FMUL.FTZ R127, R127, R72 ;  /* 0x000000487f7f7220 */ /* 0x000fe20000410000 */
[----:B------:R-:W-:Y:S01]  /*46b0*/  FFMA.FTZ R139, -R7, R7, 1 ;  /* 0x3f800000078b7423 */ /* 0x000fe20000010107 */
[----:B------:R2:W5:Y:S01]  /*46c0*/  LDL.LU R154, [R1+0x40] ;  /* 0x00004000019a7983 */ /* 0x0005620000300800 */
[----:B------:R-:W-:Y:S01]  /*46d0*/  FMUL.FTZ R72, R102, R73 ;  /* 0x0000004966487220 */ /* 0x000fe20000410000 */
[--C-:B-1----:R-:W-:Y:S01]  /*46e0*/  FADD.FTZ R76, R76, -R135.reuse ;  /* 0x800000874c4c7221 */ /* 0x102fe20000010000 */
[----:B------:R-:W-:Y:S01]  /*46f0*/  FADD.FTZ R78, R78, -R135 ;  /* 0x800000874e4e7221 */ /* 0x000fe20000010000 */
[----:B------:R2:W5:Y:S01]  /*4700*/  LDL.LU R153, [R1+0x3c] ;  /* 0x00003c0001997983 */ /* 0x0005620000300800 */
[----:B------:R-:W-:Y:S01]  /*4710*/  FFMA.FTZ R135, -R9, R9, 1 ;  /* 0x3f80000009877423 */ /* 0x000fe20000010109 */
[--C-:B------:R-:W-:Y:S01]  /*4720*/  FADD.FTZ R81, R81, -R138.reuse ;  /* 0x8000008a51517221 */ /* 0x100fe20000010000 */
[----:B------:R-:W-:Y:S01]  /*4730*/  FADD.FTZ R83, R83, -R138 ;  /* 0x8000008a53537221 */ /* 0x000fe20000010000 */
[----:B------:R2:W5:Y:S01]  /*4740*/  LDL.LU R152, [R1+0x38] ;  /* 0x0000380001987983 */ /* 0x0005620000300800 */
[----:B------:R-:W-:Y:S01]  /*4750*/  FFMA.FTZ R59, -R226, R226, 1 ;  /* 0x3f800000e23b7423 */ /* 0x000fe200000101e2 */
[----:B------:R-:W-:Y:S01]  /*4760*/  FFMA.FTZ R138, -R6, R6, 1 ;  /* 0x3f800000068a7423 */ /* 0x000fe20000010106 */
[----:B------:R-:W-:Y:S01]  /*4770*/  FMUL.FTZ R139, R139, R72 ;  /* 0x000000488b8b7220 */ /* 0x000fe20000410000 */
[----:B------:R2:W5:Y:S01]  /*4780*/  LDL.LU R9, [R1+0x34] ;  /* 0x0000340001097983 */ /* 0x0005620000300800 */
[--C-:B------:R-:W-:Y:S01]  /*4790*/  FADD.FTZ R80, R80, -R140.reuse ;  /* 0x8000008c50507221 */ /* 0x100fe20000010000 */
[----:B------:R-:W-:Y:S01]  /*47a0*/  FADD.FTZ R82, R82, -R140 ;  /* 0x8000008c52527221 */ /* 0x000fe20000010000 */
[----:B------:R-:W-:Y:S01]  /*47b0*/  FFMA.FTZ R72, -R5, R5, 1 ;  /* 0x3f80000005487423 */ /* 0x000fe20000010105 */
[----:B------:R2:W5:Y:S01]  /*47c0*/  LDL.LU R7, [R1+0x30] ;  /* 0x0000300001077983 */ /* 0x0005620000300800 */
[----:B------:R-:W-:Y:S01]  /*47d0*/  FFMA.FTZ R140, -R3, R3, 1 ;  /* 0x3f800000038c7423 */ /* 0x000fe20000010103 */
[----:B------:R-:W-:Y:S01]  /*47e0*/  FFMA.FTZ R217, -R0, R0, 1 ;  /* 0x3f80000000d97423 */ /* 0x000fe20000010100 */
[----:B------:R-:W-:Y:S01]  /*47f0*/  FMUL.FTZ R59, R59, R222 ;  /* 0x000000de3b3b7220 */ /* 0x000fe20000410000 */
[----:B------:R2:W5:Y:S01]  /*4800*/  LDL.LU R6, [R1+0x2c] ;  /* 0x00002c0001067983 */ /* 0x0005620000300800 */
[----:B------:R-:W1:Y:S03]  /*4810*/  MUFU.EX2 R103, R224 ;  /* 0x000000e000677308 */ /* 0x000e660000000800 */
[----:B------:R-:W3:Y:S04]  /*4820*/  SHFL.IDX PT, R134, R225, R134, 0x1f ;  /* 0x00001f86e1867589 */ /* 0x000ee800000e0000 */
[----:B------:R-:W4:Y:S01]  /*4830*/  SHFL.IDX PT, R141, R225, R141, 0x1f ;  /* 0x00001f8de18d7589 */ /* 0x000f2200000e0000 */
[----:B------:R-:W-:Y:S01]  /*4840*/  MUFU.EX2 R109, R109 ;  /* 0x0000006d006d7308 */ /* 0x000fe20000000800 */
[----:B------:R-:W-:-:S07]  /*4850*/  FMUL.FTZ R220, R100, R220 ;  /* 0x000000dc64dc7220 */ /* 0x000fce0000410000 */
[----:B------:R-:W-:Y:S01]  /*4860*/  MUFU.EX2 R106, R106 ;  /* 0x0000006a006a7308 */ /* 0x000fe20000000800 */
[----:B------:R2:W5:Y:S01]  /*4870*/  LDL.LU R5, [R1+0x28] ;  /* 0x0000280001057983 */ /* 0x0005620000300800 */
[----:B------:R-:W-:Y:S01]  /*4880*/  FFMA.FTZ R130, -R130, R130, 1 ;  /* 0x3f80000082827423 */ /* 0x000fe20000010182 */
[----:B------:R-:W-:-:S05]  /*4890*/  FMUL.FTZ R65, R65, R221 ;  /* 0x000000dd41417220 */ /* 0x000fca0000410000 */
[----:B------:R-:W-:Y:S01]  /*48a0*/  MUFU.EX2 R116, R116 ;  /* 0x0000007400747308 */ /* 0x000fe20000000800 */
[----:B------:R2:W5:Y:S01]  /*48b0*/  LDL.LU R3, [R1+0x24] ;  /* 0x0000240001037983 */ /* 0x0005620000300800 */
[----:B------:R-:W-:Y:S01]  /*48c0*/  FFMA.FTZ R228, -R228, R228, 1 ;  /* 0x3f800000e4e47423 */ /* 0x000fe200000101e4 */
[----:B------:R-:W-:Y:S01]  /*48d0*/  FFMA.FTZ R129, -R129, R129, 1 ;  /* 0x3f80000081817423 */ /* 0x000fe20000010181 */
[----:B------:R-:W-:Y:S01]  /*48e0*/  FMUL.FTZ R64, R49, R64 ;  /* 0x0000004031407220 */ /* 0x000fe20000410000 */
[----:B------:R2:W5:Y:S01]  /*48f0*/  LDL.LU R0, [R1+0x20] ;  /* 0x0000200001007983 */ /* 0x0005620000300800 */
[----:B------:R-:W-:Y:S01]  /*4900*/  FMUL.FTZ R57, R57, R56 ;  /* 0x0000003839397220 */ /* 0x000fe20000410000 */
[----:B------:R-:W-:Y:S01]  /*4910*/  FADD.FTZ R75, R75, -R131 ;  /* 0x800000834b4b7221 */ /* 0x000fe20000010000 */
[----:B------:R-:W-:Y:S01]  /*4920*/  MUFU.EX2 R117, R117 ;  /* 0x0000007500757308 */ /* 0x000fe20000000800 */
[----:B------:R-:W2:Y:S01]  /*4930*/  LDL R222, [R1+0x8] ;  /* 0x0000080001de7983 */ /* 0x000ea20000100800 */
[----:B------:R-:W-:Y:S01]  /*4940*/  FMUL.FTZ R56, R233, R107 ;  /* 0x0000006be9387220 */ /* 0x000fe20000410000 */
[----:B------:R-:W-:Y:S01]  /*4950*/  FADD.FTZ R74, R74, -R118 ;  /* 0x800000764a4a7221 */ /* 0x000fe20000010000 */
[--C-:B---3--:R-:W-:Y:S01]  /*4960*/  FADD.FTZ R77, R77, -R134.reuse ;  /* 0x800000864d4d7221 */ /* 0x108fe20000010000 */
[----:B------:R-:W-:Y:S01]  /*4970*/  FADD.FTZ R79, R79, -R134 ;  /* 0x800000864f4f7221 */ /* 0x000fe20000010000 */
[----:B------:R-:W-:Y:S01]  /*4980*/  FMUL.FTZ R62, R237, R63 ;  /* 0x0000003fed3e7220 */ /* 0x000fe20000410000 */
[--C-:B----4-:R-:W-:Y:S01]  /*4990*/  FADD.FTZ R85, R85, -R141.reuse ;  /* 0x8000008d55557221 */ /* 0x110fe20000010000 */
[----:B------:R-:W3:Y:S01]  /*49a0*/  MUFU.EX2 R107, R219 ;  /* 0x000000db006b7308 */ /* 0x000ee20000000800 */
[----:B-1----:R-:W-:Y:S01]  /*49b0*/  FMUL.FTZ R73, R103, R76 ;  /* 0x0000004c67497220 */ /* 0x002fe20000410000 */
[----:B------:R-:W-:Y:S01]  /*49c0*/  FFMA.FTZ R221, -R231, R231, 1 ;  /* 0x3f800000e7dd7423 */ /* 0x000fe200000101e7 */
[----:B------:R-:W-:Y:S01]  /*49d0*/  FADD.FTZ R87, R87, -R141 ;  /* 0x8000008d57577221 */ /* 0x000fe20000010000 */
[----:B------:R-:W-:-:S04]  /*49e0*/  FMUL.FTZ R64, R229, R64 ;  /* 0x00000040e5407220 */ /* 0x000fc80000410000 */
[----:B------:R-:W1:Y:S01]  /*49f0*/  MUFU.EX2 R131, R216 ;  /* 0x000000d800837308 */ /* 0x000e620000000800 */
[----:B------:R-:W-:-:S07]  /*4a00*/  FMUL.FTZ R63, R232, R220 ;  /* 0x000000dce83f7220 */ /* 0x000fce0000410000 */
[----:B------:R3:W4:Y:S01]  /*4a10*/  MUFU.EX2 R118, R67 ;  /* 0x0000004300767308 */ /* 0x0007220000000800 */
[----:B------:R-:W-:-:S07]  /*4a20*/  FMUL.FTZ R74, R101, R74 ;  /* 0x0000004a654a7220 */ /* 0x000fce0000410000 */
[----:B------:R4:W4:Y:S01]  /*4a30*/  MUFU.EX2 R134, R32 ;  /* 0x0000002000867308 */ /* 0x0009220000000800 */
[----:B------:R-:W-:Y:S01]  /*4a40*/  FFMA.FTZ R220, -R235, R235, 1 ;  /* 0x3f800000ebdc7423 */ /* 0x000fe200000101eb */
[----:B---3--:R-:W-:Y:S01]  /*4a50*/  FMUL.FTZ R67, R107, R80 ;  /* 0x000000506b437220 */ /* 0x008fe20000410000 */
[----:B-1----:R-:W-:Y:S01]  /*4a60*/  FMUL.FTZ R85, R131, R85 ;  /* 0x0000005583557220 */ /* 0x002fe20000410000 */
[----:B------:R-:W-:Y:S01]  /*4a70*/  FMUL.FTZ R75, R15, R75 ;  /* 0x0000004b0f4b7220 */ /* 0x000fe20000410000 */
[----:B------:R-:W-:Y:S01]  /*4a80*/  FMUL.FTZ R135, R135, R74 ;  /* 0x0000004a87877220 */ /* 0x000fe20000410000 */
        /* <DEDUP_REMOVED lines=8> */
[----:B------:R-:W-:Y:S01]  /*4b10*/  F2FP.F16.F32.PACK_AB R85, R88, R33 ;  /* 0x000000215855723e */ /* 0x000fe200000000ff */
        /* <DEDUP_REMOVED lines=9> */
[----:B----4-:R-:W-:Y:S01]  /*4bb0*/  FFMA.FTZ R32, -R132, R132, 1 ;  /* 0x3f80000084207423 */ /* 0x010fe20000010184 */
        /* <DEDUP_REMOVED lines=49> */
[----:B------:R-:W-:Y:S02]  /*4ed0*/  F2FP.F16.F32.PACK_AB R25, R12, R21 ;  /* 0x000000150c19723e */ /* 0x000fe400000000ff */
[----:B------:R-:W-:Y:S01]  /*4ee0*/  F2FP.F16.F32.PACK_AB R26, R29, R17 ;  /* 0x000000111d1a723e */ /* 0x000fe200000000ff */
[----:B--2---:R-:W-:-:S04]  /*4ef0*/  IMAD R33, R4, 0x4000, R222 ;  /* 0x0000400004217824 */ /* 0x004fc800078e02de */
        /* <DEDUP_REMOVED lines=14> */
[----:B------:R-:W-:Y:S01]  /*4fe0*/  F2FP.F16.F32.PACK_AB R27, R30, R23 ;  /* 0x000000171e1b723e */ /* 0x000fe200000000ff */
        /* <DEDUP_REMOVED lines=11> */
[----:B------:R-:W-:Y:S02]  /*50a0*/  F2FP.F16.F32.PACK_AB R24, R37, R31 ;  /* 0x0000001f2518723e */ /* 0x000fe400000000ff */
[----:B------:R-:W-:Y:S02]  /*50b0*/  F2FP.F16.F32.PACK_AB R25, R38, R36 ;  /* 0x000000242619723e */ /* 0x000fe400000000ff */
[----:B------:R-:W-:Y:S02]  /*50c0*/  F2FP.F16.F32.PACK_AB R26, R40, R39 ;  /* 0x00000027281a723e */ /* 0x000fe400000000ff */
[----:B------:R-:W-:-:S04]  /*50d0*/  F2FP.F16.F32.PACK_AB R27, R41, R42 ;  /* 0x0000002a291b723e */ /* 0x000fc800000000ff */
        /* <DEDUP_REMOVED lines=13> */
[----:B------:R-:W-:Y:S01]  /*51b0*/  F2FP.F16.F32.PACK_AB R101, R15, R101 ;  /* 0x000000650f65723e */ /* 0x000fe200000000ff */
[----:B------:R-:W-:Y:S02]  /*51c0*/  WARPGROUP.DEPBAR.LE gsb0, 0x0 ;  /* 0x00008000000079c5 */ /* 0x000fe40000010000 */
[----:B------:R-:W-:Y:S02]  /*51d0*/  F2FP.F16.F32.PACK_AB R24, R51, R49 ;  /* 0x000000313318723e */ /* 0x000fe400000000ff */
[----:B------:R-:W-:Y:S02]  /*51e0*/  F2FP.F16.F32.PACK_AB R25, R52, R50 ;  /* 0x000000323419723e */ /* 0x000fe400000000ff */
[----:B------:R-:W-:-:S02]  /*51f0*/  F2FP.F16.F32.PACK_AB R26, R55, R53 ;  /* 0x00000035371a723e */ /* 0x000fc400000000ff */
[----:B------:R-:W-:-:S04]  /*5200*/  F2FP.F16.F32.PACK_AB R27, R100, R54 ;  /* 0x00000036641b723e */ /* 0x000fc800000000ff */
[----:B------:R-:W-:-:S06]  /*5210*/  WARPGROUP.ARRIVE ;  /* 0x00000000000079c5 */ /* 0x000fcc0000000000 */
[----:B------:R-:W-:Y:S01]  /*5220*/  HGMMA.64x64x16.F32 R184, R24, gdesc[UR4].tnspB, R184, gsb0 ;  /* 0x40e0000418b87df0 */ /* 0x000fe200080008b8 */
[----:B------:R-:W-:Y:S02]  /*5230*/  F2FP.F16.F32.PACK_AB R100, R102, R19 ;  /* 0x000000136664723e */ /* 0x000fe400000000ff */
[----:B------:R-:W-:Y:S01]  /*5240*/  F2FP.F16.F32.PACK_AB R102, R105, R103 ;  /* 0x000000676966723e */ /* 0x000fe200000000ff */
[----:B------:R-:W-:Y:S01]  /*5250*/  UIADD3 UR6, UR4, 0x300, URZ ;  /* 0x0000030004067890 */ /* 0x000fe2000fffe03f */
[----:B------:R-:W-:Y:S01]  /*5260*/  F2FP.F16.F32.PACK_AB R103, R106, R104 ;  /* 0x000000686a67723e */ /* 0x000fe200000000ff */
[----:B------:R-:W-:Y:S01]  /*5270*/  UMOV UR7, 0x40000040 ;  /* 0x4000004000077882 */ /* 0x000fe20000000000 */
[----:B------:R-:W-:Y:S01]  /*5280*/  UIADD3 UR4, UR4, 0x380, URZ ;  /* 0x0000038004047890 */ /* 0x000fe2000fffe03f */
[----:B------:R-:W-:Y:S02]  /*5290*/  WARPGROUP.DEPBAR.LE gsb0, 0x0 ;  /* 0x00008000000079c5 */ /* 0x000fe40000010000 */
[----:B------:R-:W-:-:S06]  /*52a0*/  WARPGROUP.ARRIVE ;  /* 0x00000000000079c5 */ /* 0x000fcc0000000000 */
[----:B------:R-:W-:Y:S01]  /*52b0*/  HGMMA.64x64x16.F32 R184, R100, gdesc[UR4].tnspB, R184, gsb0 ;  /* 0x40e0000464b87df0 */ /* 0x000fe200080008b8 */
[----:B------:R-:W-:Y:S02]  /*52c0*/  F2FP.F16.F32.PACK_AB R24, R109, R107 ;  /* 0x0000006b6d18723e */ /* 0x000fe400000000ff */
[----:B------:R-:W-:Y:S02]  /*52d0*/  F2FP.F16.F32.PACK_AB R25, R116, R108 ;  /* 0x0000006c7419723e */ /* 0x000fe400000000ff */
[----:B------:R-:W-:Y:S02]  /*52e0*/  F2FP.F16.F32.PACK_AB R26, R131, R117 ;  /* 0x00000075831a723e */ /* 0x000fe400000000ff */
[----:B------:R-:W-:Y:S01]  /*52f0*/  F2FP.F16.F32.PACK_AB R27, R134, R118 ;  /* 0x00000076861b723e */ /* 0x000fe200000000ff */
[----:B------:R-:W-:Y:S01]  /*5300*/  UMOV UR6, UR4 ;  /* 0x0000000400067c82 */ /* 0x000fe20008000000 */
[----:B------:R-:W-:Y:S01]  /*5310*/  UMOV UR7, 0x40000040 ;  /* 0x4000004000077882 */ /* 0x000fe20000000000 */
[----:B------:R-:W-:-:S02]  /*5320*/  WARPGROUP.DEPBAR.LE gsb0, 0x0 ;  /* 0x00008000000079c5 */ /* 0x000fc40000010000 */
        /* <DEDUP_REMOVED lines=74> */
.L_x_635:
        /* <DEDUP_REMOVED lines=69> */
.L_x_636:
[----:B-1----:R-:W2:Y:S01]  /*5c20*/  LDL R12, [R1+0x4] ;  /* 0x00000400010c7983 */ /* 0x002ea20000100800 */
        /* <DEDUP_REMOVED lines=45> */
.L_x_619:
        /* <DEDUP_REMOVED lines=34> */
[----:B------:R-:W-:Y:S02]  /*6120*/  IADD3 R0, R11, -R0, RZ ;  /* 0x800000000b007210 */ /* 0x000fe40007ffe0ff */
[----:B------:R-:W-:Y:S02]  /*6130*/  F2FP.F16.F32.PACK_AB R211, R215, R214 ;  /* 0x000000d6d7d3723e */ /* 0x000fe400000000ff */
[----:B-1----:R-:W-:-:S02]  /*6140*/  SHF.R.S32.HI R3, RZ, 0x1f, R0 ;  /* 0x0000001fff037819 */ /* 0x002fc40000011400 */
[----:B------:R-:W-:Y:S02]  /*6150*/  F2FP.F16.F32.PACK_AB R153, R155, R154 ;  /* 0x0000009a9b99723e */ /* 0x000fe400000000ff */
[----:B------:R-:W-:Y:S02]  /*6160*/  LEA.HI R3, R3, R0, RZ, 0x3 ;  /* 0x0000000003037211 */ /* 0x000fe400078f18ff */
[----:B------:R-:W-:Y:S02]  /*6170*/  F2FP.F16.F32.PACK_AB R154, R157, R156 ;  /* 0x0000009c9d9a723e */ /* 0x000fe400000000ff */
[C---:B------:R-:W-:Y:S02]  /*6180*/  LOP3.LUT R5, R3.reuse, 0xfffffff8, RZ, 0xc0, !PT ;  /* 0xfffffff803057812 */ /* 0x040fe400078ec0ff */
[----:B------:R-:W-:Y:S02]  /*6190*/  SHF.L.U32 R3, R3, 0x6, RZ ;  /* 0x0000000603037819 */ /* 0x000fe400000006ff */
[----:B------:R-:W-:Y:S01]  /*61a0*/  F2FP.F16.F32.PACK_AB R155, R159, R158 ;  /* 0x0000009e9f9b723e */ /* 0x000fe200000000ff */
[----:B------:R-:W-:Y:S01]  /*61b0*/  IMAD.IADD R5, R0, 0x1, -R5 ;  /* 0x0000000100057824 */ /* 0x000fe200078e0a05 */
[----:B------:R-:W-:-:S02]  /*61c0*/  LOP3.LUT R3, R3, 0x7ffffe00, RZ, 0xc0, !PT ;  /* 0x7ffffe0003037812 */ /* 0x000fc400078ec0ff */
[----:B------:R-:W-:Y:S01]  /*61d0*/  F2FP.F16.F32.PACK_AB R161, R163, R162 ;  /* 0x000000a2a3a1723e */ /* 0x000fe200000000ff */
[C---:B------:R-:W-:Y:S01]  /*61e0*/  IMAD.SHL.U32 R0, R5.reuse, 0x40, RZ ;  /* 0x0000004005007824 */ /* 0x040fe200078e00ff */
[----:B------:R-:W-:Y:S01]  /*61f0*/  R2P PR, R5, 0x6 ;  /* 0x0000000605007804 */ /* 0x000fe20000000000 */
[----:B------:R-:W-:Y:S01]  /*6200*/  IMAD.MOV.U32 R5, RZ, RZ, 0x20 ;  /* 0x00000020ff057424 */ /* 0x000fe200078e00ff */
[----:B------:R-:W-:Y:S02]  /*6210*/  ISETP.NE.U32.AND P4, PT, R8, RZ, PT ;  /* 0x000000ff0800720c */ /* 0x000fe40003f85070 */
[----:B------:R-:W-:Y:S02]  /*6220*/  LOP3.LUT R0, R0, 0x1c0, RZ, 0xc0, !PT ;  /* 0x000001c000007812 */ /* 0x000fe400078ec0ff */
[----:B------:R-:W-:Y:S02]  /*6230*/  SEL R5, R5, 0xffffffe0, !P1 ;  /* 0xffffffe005057807 */ /* 0x000fe40004800000 */
[----:B------:R-:W-:-:S02]  /*6240*/  LOP3.LUT R7, R0, 0x8, R7, 0xf8, !PT ;  /* 0x0000000800077812 */ /* 0x000fc400078ef807 */
[----:B------:R-:W-:Y:S01]  /*6250*/  SHF.R.U32.HI R2, RZ, 0x3, R0 ;  /* 0x00000003ff027819 */ /* 0x000fe20000011600 */
[----:B------:R-:W-:Y:S01]  /*6260*/  IMAD.SHL.U32 R0, R4, 0x20, RZ ;  /* 0x0000002004007824 */ /* 0x000fe200078e00ff */
[----:B------:R-:W-:Y:S02]  /*6270*/  F2FP.F16.F32.PACK_AB R162, R165, R164 ;  /* 0x000000a4a5a2723e */ /* 0x000fe400000000ff */
[----:B------:R-:W-:Y:S02]  /*6280*/  LOP3.LUT R2, R7, R2, RZ, 0x3c, !PT ;  /* 0x0000000207027212 */ /* 0x000fe400078e3cff */
[----:B------:R-:W-:Y:S02]  /*6290*/  LOP3.LUT R0, R0, 0x7ffffc00, RZ, 0xc0, !PT ;  /* 0x7ffffc0000007812 */ /* 0x000fe400078ec0ff */
[----:B------:R-:W-:Y:S02]  /*62a0*/  F2FP.F16.F32.PACK_AB R163, R167, R166 ;  /* 0x000000a6a7a3723e */ /* 0x000fe400000000ff */
[----:B------:R-:W-:Y:S01]  /*62b0*/  IADD3 R0, R2, R3, R0 ;  /* 0x0000000302007210 */ /* 0x000fe20007ffe000 */
[----:B------:R-:W-:Y:S01]  /*62c0*/  IMAD.MOV.U32 R3, RZ, RZ, 0x40 ;  /* 0x00000040ff037424 */ /* 0x000fe200078e00ff */
[----:B------:R-:W-:-:S02]  /*62d0*/  F2FP.F16.F32.PACK_AB R169, R171, R170 ;  /* 0x000000aaaba9723e */ /* 0x000fc400000000ff */
[----:B------:R-:W-:Y:S02]  /*62e0*/  LEA R0, R0, UR4, 0x1 ;  /* 0x0000000400007c11 */ /* 0x000fe4000f8e08ff */
[----:B------:R-:W-:Y:S02]  /*62f0*/  SEL R3, R3, 0xffffffc0, !P2 ;  /* 0xffffffc003037807 */ /* 0x000fe40005000000 */
[--C-:B------:R-:W-:Y:S01]  /*6300*/  IADD3 R6, R5, 0x4000, R0.reuse ;  /* 0x0000400005067810 */ /* 0x100fe20007ffe000 */
[----:B------:R-:W-:Y:S01]  /*6310*/  STSM.16.M88.4 [R0+0x4000], R184 ;  /* 0x004000b800007844 */ /* 0x000fe20000000200 */
[----:B------:R-:W-:Y:S02]  /*6320*/  IADD3 R8, R3, 0x4000, R0 ;  /* 0x0000400003087810 */ /* 0x000fe40007ffe000 */
        /* <DEDUP_REMOVED lines=8> */
[----:B------:R-:W-:Y:S01]  /*63b0*/  F2FP.F16.F32.PACK_AB R179, R183, R182 ;  /* 0x000000b6b7b3723e */ /* 0x000fe200000000ff */
[----:B------:R-:W-:Y:S01]  /*63c0*/  STSM.16.M88.4 [R7], R208 ;  /* 0x000000d007007844 */ /* 0x000fe20000000200 */
[----:B------:R-:W-:-:S03]  /*63d0*/  ISETP.NE.AND.EX P4, PT, R9, RZ, PT, P4 ;  /* 0x000000ff0900720c */ /* 0x000fc60003f85340 */
        /* <DEDUP_REMOVED lines=9> */
[----:B------:R-:W-:-:S02]  /*6470*/  LEA.HI R19, R10, R11, RZ, 0x3 ;  /* 0x0000000b0a137211 */ /* 0x000fc400078f18ff */
[----:B-1----:R-:W-:Y:S02]  /*6480*/  MOV R0, UR5 ;  /* 0x0000000500007c02 */ /* 0x002fe40008000f00 */
[----:B--2---:R-:W-:-:S04]  /*6490*/  ISETP.NE.U32.AND P0, PT, R2, RZ, PT ;  /* 0x000000ff0200720c */ /* 0x004fc80003f05070 */
[----:B------:R-:W-:-:S13]  /*64a0*/  ISETP.NE.AND.EX P0, PT, R3, RZ, PT, P0 ;  /* 0x000000ff0300720c */ /* 0x000fda0003f05300 */
[----:B------:R-:W1:Y:S01]  /*64b0*/  @P0 LDC.64 R2, c[0x0][0x878] ;  /* 0x00021e00ff020b82 */ /* 0x000e620000000a00 */
[----:B----4-:R-:W-:Y:S02]  /*64c0*/  LOP3.LUT R6, R19, 0x1ffffff8, RZ, 0xc0, !PT ;  /* 0x1ffffff813067812 */ /* 0x010fe400078ec0ff */
[----:B------:R-:W-:-:S05]  /*64d0*/  SHF.R.S32.HI R19, RZ, 0x3, R19 ;  /* 0x00000003ff137819 */ /* 0x000fca0000011413 */
[----:B------:R-:W2:Y:S01]  /*64e0*/  S2UR UR5, SR_CTAID.Y ;  /* 0x00000000000579c3 */ /* 0x000ea20000002600 */
[----:B------:R-:W4:Y:S01]  /*64f0*/  S2R R27, SR_CTAID.X ;  /* 0x00000000001b7919 */ /* 0x000f220000002500 */
[----:B------:R-:W-:Y:S02]  /*6500*/  IMAD.IADD R6, R11, 0x1, -R6 ;  /* 0x000000010b067824 */ /* 0x000fe400078e0a06 */
[----:B---3--:R-:W-:Y:S02]  /*6510*/  IMAD.SHL.U32 R7, R19, 0x40, RZ ;  /* 0x0000004013077824 */ /* 0x008fe400078e00ff */
[----:B------:R-:W-:-:S03]  /*6520*/  IMAD.SHL.U32 R20, R6, 0x8, RZ ;  /* 0x0000000806147824 */ /* 0x000fc600078e00ff */
[----:B------:R-:W-:Y:S01]  /*6530*/  LOP3.LUT R7, R7, 0x1c0, RZ, 0xc0, !PT ;  /* 0x000001c007077812 */ /* 0x000fe200078ec0ff */
[----:B-1----:R-:W-:-:S05]  /*6540*/  @P0 IMAD.WIDE R2, R25, 0x4, R2 ;  /* 0x0000000419020825 */ /* 0x002fca00078e0202 */
[----:B------:R1:W5:Y:S01]  /*6550*/  @P0 LDG.E R0, desc[UR38][R2.64] ;  /* 0x0000002602000981 */ /* 0x000362000c1e1900 */
[----:B--2---:R-:W-:Y:S01]  /*6560*/  USHF.R.S32.HI UR6, URZ, 0x1f, UR5 ;  /* 0x0000001f3f067899 */ /* 0x004fe20008011405 */
[----:B-1----:R-:W-:Y:S02]  /*6570*/  LOP3.LUT R2, R7, 0x38, R20, 0xf8, !PT ;  /* 0x0000003807027812 */ /* 0x002fe400078ef814 */
[----:B------:R-:W-:Y:S02]  /*6580*/  SHF.R.U32.HI R7, RZ, 0x3, R7 ;  /* 0x00000003ff077819 */ /* 0x000fe40000011607 */
[----:B------:R-:W-:Y:S02]  /*6590*/  LEA.HI R3, R10, R11, RZ, 0x6 ;  /* 0x0000000b0a037211 */ /* 0x000fe400078f30ff */
[----:B------:R-:W-:Y:S02]  /*65a0*/  LOP3.LUT R2, R2, R7, RZ, 0x3c, !PT ;  /* 0x0000000702027212 */ /* 0x000fe400078e3cff */
[----:B------:R-:W-:-:S04]  /*65b0*/  SHF.L.U32 R3, R3, 0x3, RZ ;  /* 0x0000000303037819 */ /* 0x000fc800000006ff */
[----:B------:R-:W-:Y:S02]  /*65c0*/  LOP3.LUT R6, R2, 0x7ffffe00, R3, 0xf8, !PT ;  /* 0x7ffffe0002067812 */ /* 0x000fe400078ef803 */
[----:B------:R-:W-:Y:S02]  /*65d0*/  CS2R R2, SRZ ;  /* 0x0000000000027805 */ /* 0x000fe4000001ff00 */
[----:B------:R-:W-:Y:S01]  /*65e0*/  @P4 SHF.R.S32.HI R8, RZ, 0x1f, R9 ;  /* 0x0000001fff084819 */ /* 0x000fe20000011409 */
[----:B----4-:R-:W-:Y:S06]  /*65f0*/  @P0 BRA `(.L_x_639) ;  /* 0x0000000000100947 */ /* 0x010fec0003800000 */
[----:B------:R-:W-:Y:S05]  /*6600*/  @!P4 BRA `(.L_x_639) ;  /* 0x00000000000cc947 */ /* 0x000fea0003800000 */
[----:B------:R-:W2:Y:S04]  /*6610*/  LDG.E R7, desc[UR38][R4.64] ;  /* 0x0000002604077981 */ /* 0x000ea8000c1e1900 */
[----:B-----5:R-:W2:Y:S02]  /*6620*/  LDG.E R0, desc[UR38][R4.64+0x4] ;  /* 0x0000042604007981 */ /* 0x020ea4000c1e1900 */
[----:B--2---:R-:W-:-:S07]  /*6630*/  IMAD.IADD R0, R0, 0x1, -R7 ;  /* 0x0000000100007824 */ /* 0x004fce00078e0a07 */
.L_x_639:
[----:B------:R-:W-:Y:S01]  /*6640*/  LEA R30, R6, UR4, 0x1 ;  /* 0x00000004061e7c11 */ /* 0x000fe2000f8e08ff */
[----:B------:R-:W-:Y:S01]  /*6650*/  @P4 IMAD.MOV.U32 R2, RZ, RZ, R9 ;  /* 0x000000ffff024224 */ /* 0x000fe200078e0009 */
[----:B------:R-:W1:Y:S01]  /*6660*/  LDC.64 R34, c[0x0][0x820] ;  /* 0x00020800ff227b82 */ /* 0x000e620000000a00 */
[----:B------:R-:W-:Y:S01]  /*6670*/  @P4 IMAD.MOV.U32 R3, RZ, RZ, R8 ;  /* 0x000000ffff034224 */ /* 0x000fe200078e0008 */
[----:B------:R-:W-:Y:S01]  /*6680*/  IADD3 R16, R19, 0x20, RZ ;  /* 0x0000002013107810 */ /* 0x000fe20007ffe0ff */
[----:B------:R2:W3:Y:S01]  /*6690*/  LDS.128 R12, [R30+0x1000] ;  /* 0x001000001e0c7984 */ /* 0x0004e20000000c00 */
[----:B-----5:R-:W-:Y:S01]  /*66a0*/  IMAD R0, R27, -0x80, R0 ;  /* 0xffffff801b007824 */ /* 0x020fe200078e0200 */
[----:B------:R-:W-:Y:S01]  /*66b0*/  SHF.R.S32.HI R21, RZ, 0x1f, R20 ;  /* 0x0000001fff157819 */ /* 0x000fe20000011414 */
[----:B------:R-:W-:Y:S01]  /*66c0*/  IMAD R18, R22, UR6, RZ ;  /* 0x0000000616127c24 */ /* 0x000fe2000f8e02ff */
[----:B------:R2:W4:Y:S01]  /*66d0*/  LDS.128 R8, [R30+0x2000] ;  /* 0x002000001e087984 */ /* 0x0005220000000c00 */
[----:B------:R-:W-:Y:S01]  /*66e0*/  ULDC UR4, c[0x0][0x83c] ;  /* 0x00020f0000047ab9 */ /* 0x000fe20000000800 */
[----:B------:R-:W-:Y:S01]  /*66f0*/  VIMNMX R24, R0, 0x80, PT ;  /* 0x0000008000187848 */ /* 0x000fe20003fe0100 */
[----:B------:R-:W-:Y:S01]  /*6700*/  IMAD R23, R23, UR5, R18 ;  /* 0x0000000517177c24 */ /* 0x000fe2000f8e0212 */
[----:B------:R2:W1:Y:S01]  /*6710*/  LDS.128 R4, [R30+0x3000] ;  /* 0x003000001e047984 */ /* 0x0004620000000c00 */
[----:B------:R-:W-:Y:S01]  /*6720*/  SHF.R.S32.HI R18, RZ, 0x1f, R25 ;  /* 0x0000001fff127819 */ /* 0x000fe20000011419 */
[C---:B------:R-:W-:Y:S01]  /*6730*/  VIADD R0, R19.reuse, 0x40 ;  /* 0x0000004013007836 */ /* 0x040fe20000000000 */
[-C--:B------:R-:W-:Y:S01]  /*6740*/  ISETP.GE.AND P3, PT, R19, R24.reuse, PT ;  /* 0x000000181300720c */ /* 0x080fe20003f66270 */
[----:B------:R-:W-:Y:S01]  /*6750*/  ULDC.64 UR8, c[0x0][0x858] ;  /* 0x0002160000087ab9 */ /* 0x000fe20000000a00 */
[----:B------:R-:W-:Y:S01]  /*6760*/  ISETP.GE.AND P2, PT, R16, R24, PT ;  /* 0x000000181000720c */ /* 0x000fe20003f46270 */
[----:B------:R-:W-:Y:S01]  /*6770*/  IMAD.WIDE.U32 R16, R22, UR5, R20 ;  /* 0x0000000516107c25 */ /* 0x000fe2000f8e0014 */
[----:B------:R-:W-:Y:S01]  /*6780*/  ISETP.GE.OR P6, PT, R20, UR4, P3 ;  /* 0x0000000414007c0c */ /* 0x000fe20009fc6670 */
[----:B------:R-:W-:Y:S01]  /*6790*/  BSSY B0, `(.L_x_640) ;  /* 0x000001c000007945 */ /* 0x000fe20003800000 */
[----:B------:R-:W-:Y:S01]  /*67a0*/  SEL R36, R18, RZ, !P4 ;  /* 0x000000ff12247207 */ /* 0x000fe20006000000 */
[----:B------:R-:W-:Y:S01]  /*67b0*/  IMAD.IADD R17, R17, 0x1, R23 ;  /* 0x0000000111117824 */ /* 0x000fe200078e0217 */
[----:B------:R-:W-:-:S02]  /*67c0*/  IADD3 R2, P0, R19, R2, RZ ;  /* 0x0000000213027210 */ /* 0x000fc40007f1e0ff */
        /* <DEDUP_REMOVED lines=10> */
[----:B------:R-:W-:Y:S01]  /*6870*/  IMAD.WIDE R26, R27, 0x80, R2 ;  /* 0x000000801b1a7825 */ /* 0x000fe200078e0202 */
[----:B------:R-:W-:Y:S01]  /*6880*/  IADD3 R23, R29, R23, RZ ;  /* 0x000000171d177210 */ /* 0x000fe20007ffe0ff */
[----:B--2---:R-:W-:Y:S08]  /*6890*/  @P6 BRA `(.L_x_641) ;  /* 0x00000000002c6947 */ /* 0x004ff00003800000 */
[----:B------:R-:W2:Y:S01]  /*68a0*/  LDS.128 R16, [R30+0x4000] ;  /* 0x004000001e107984 */ /* 0x000ea20000000c00 */
        /* <DEDUP_REMOVED lines=9> */
[----:B--2---:R2:W-:Y:S02]  /*6940*/  STG.E.128 desc[UR38][R24.64], R16 ;  /* 0x0000001018007986 */ /* 0x0045e4000c101d26 */
.L_x_641:
[----:B------:R-:W-:Y:S05]  /*6950*/  BSYNC B0 ;  /* 0x0000000000007941 */ /* 0x000fea0003800000 */
.L_x_640:
[----:B--2---:R2:W1:Y:S01]  /*6960*/  LDS.128 R16, [R30+0x5000] ;  /* 0x005000001e107984 */ /* 0x0044620000000c00 */
        /* <DEDUP_REMOVED lines=15> */
[----:B-1----:R1:W-:Y:S02]  /*6a60*/  STG.E.128 desc[UR38][R24.64], R16 ;  /* 0x0000001018007986 */ /* 0x0023e4000c101d26 */
.L_x_643:
[----:B------:R-:W-:Y:S05]  /*6a70*/  BSYNC B0 ;  /* 0x0000000000007941 */ /* 0x000fea0003800000 */
.L_x_642:
[----:B-1----:R1:W1:Y:S01]  /*6a80*/  LDS.128 R16, [R30+0x6000] ;  /* 0x006000001e107984 */ /* 0x0022620000000c00 */
[----:B------:R-:W-:Y:S01]  /*6a90*/  BSSY B0, `(.L_x_644) ;  /* 0x0000010000007945 */ /* 0x000fe20003800000 */
[----:B------:R-:W-:-:S03]  /*6aa0*/  IMAD R32, R34, UR6, RZ ;  /* 0x0000000622207c24 */ /* 0x000fc6000f8e02ff */
        /* <DEDUP_REMOVED lines=14> */
.L_x_645:
[----:B------:R-:W-:Y:S05]  /*6b90*/  BSYNC B0 ;  /* 0x0000000000007941 */ /* 0x000fea0003800000 */
.L_x_644:
[----:B-1----:R1:W1:Y:S01]  /*6ba0*/  LDS.128 R16, [R30+0x7000] ;  /* 0x007000001e107984 */ /* 0x0022620000000c00 */
        /* <DEDUP_REMOVED lines=17> */
.L_x_647:
[----:B------:R-:W-:Y:S05]  /*6cc0*/  BSYNC B0 ;  /* 0x0000000000007941 */ /* 0x000fea0003800000 */
.L_x_646:
[----:B-1----:R1:W1:Y:S01]  /*6cd0*/  LDS.128 R16, [R30] ;  /* 0x000000001e107984 */ /* 0x0022620000000c00 */
        /* <DEDUP_REMOVED lines=10> */
[----:B------:R-:W-:-:S05]  /*6d80*/  IMAD R21, R33, UR5, R0 ;  /* 0x0000000521157c24 */ /* 0x000fca000f8e0200 */
        /* <DEDUP_REMOVED lines=11> */
[----:B-1----:R1:W-:Y:S02]  /*6e40*/  STG.E.128 desc[UR38][R22.64], R16 ;  /* 0x0000001016007986 */ /* 0x0023e4000c101d26 */
.L_x_649:
[----:B------:R-:W-:Y:S05]  /*6e50*/  BSYNC B0 ;  /* 0x0000000000007941 */ /* 0x000fea0003800000 */
.L_x_648:
        /* <DEDUP_REMOVED lines=15> */
.L_x_651:
[----:B------:R-:W-:Y:S05]  /*6f50*/  BSYNC B0 ;  /* 0x0000000000007941 */ /* 0x000fea0003800000 */
.L_x_650:
[----:B------:R-:W-:Y:S04]  /*6f60*/  BSSY B0, `(.L_x_652) ;  /* 0x000000f000007945 */ /* 0x000fe80003800000 */
[----:B------:R-:W-:Y:S05]  /*6f70*/  @P1 BRA `(.L_x_653) ;  /* 0x0000000000341947 */ /* 0x000fea0003800000 */
[----:B-1-3--:R-:W-:Y:S01]  /*6f80*/  IADD3 R13, P1, R26, 0x40, RZ ;  /* 0x000000401a0d7810 */ /* 0x00afe20007f3e0ff */
        /* <DEDUP_REMOVED lines=12> */
.L_x_653:
[----:B------:R-:W-:Y:S05]  /*7050*/  BSYNC B0 ;  /* 0x0000000000007941 */ /* 0x000fea0003800000 */
.L_x_652:
        /* <DEDUP_REMOVED lines=15> */
.L_x_638:
        /* <DEDUP_REMOVED lines=21> */
[----:B----4-:R-:W-:Y:S01]  /*72a0*/  IMAD R6, R16, UR5, RZ ;  /* 0x0000000510067c24 */ /* 0x010fe2000f8e02ff */
[----:B--2---:R-:W-:-:S04]  /*72b0*/  IADD3 R8, R2, -0x80, RZ ;  /* 0xffffff8002087810 */ /* 0x004fc80007ffe0ff */
[----:B------:R-:W-:-:S04]  /*72c0*/  SHF.R.S32.HI R3, RZ, 0x1f, R8 ;  /* 0x0000001fff037819 */ /* 0x000fc80000011408 */
[----:B------:R-:W-:Y:S02]  /*72d0*/  LEA.HI R10, R3, R8, RZ, 0x3 ;  /* 0x00000008030a7211 */ /* 0x000fe400078f18ff */
[----:B------:R-:W-:Y:S02]  /*72e0*/  CS2R R2, SRZ ;  /* 0x0000000000027805 */ /* 0x000fe4000001ff00 */
[----:B------:R-:W-:Y:S02]  /*72f0*/  LOP3.LUT R11, R10, 0x1ffffff8, RZ, 0xc0, !PT ;  /* 0x1ffffff80a0b7812 */ /* 0x000fe400078ec0ff */
[----:B------:R-:W-:-:S03]  /*7300*/  SHF.R.S32.HI R13, RZ, 0x3, R10 ;  /* 0x00000003ff0d7819 */ /* 0x000fc6000001140a */
[----:B------:R-:W-:-:S04]  /*7310*/  IMAD.IADD R11, R8, 0x1, -R11 ;  /* 0x00000001080b7824 */ /* 0x000fc800078e0a0b */
        /* <DEDUP_REMOVED lines=10> */
[----:B--2---:R-:W-:-:S07]  /*73c0*/  IADD3 R0, -R7, R0, RZ ;  /* 0x0000000007007210 */ /* 0x004fce0007ffe1ff */
.L_x_654:
[----:B-----5:R-:W-:Y:S01]  /*73d0*/  IMAD R0, R15, -0x80, R0 ;  /* 0xffffff800f007824 */ /* 0x020fe200078e0200 */
[----:B------:R-:W-:Y:S01]  /*73e0*/  ULDC UR8, c[0x0][0x80c] ;  /* 0x0002030000087ab9 */ /* 0x000fe20000000800 */
[----:B------:R-:W-:Y:S01]  /*73f0*/  IMAD R17, R17, UR4, R6 ;  /* 0x0000000411117c24 */ /* 0x000fe2000f8e0206 */
[----:B------:R-:W-:Y:S01]  /*7400*/  SHF.R.S32.HI R6, RZ, 0x1f, R18 ;  /* 0x0000001fff067819 */ /* 0x000fe20000011412 */
[C---:B------:R-:W-:Y:S01]  /*7410*/  VIADD R7, R13.reuse, 0x20 ;  /* 0x000000200d077836 */ /* 0x040fe20000000000 */
[CC--:B------:R-:W-:Y:S01]  /*7420*/  ISETP.GE.AND P3, PT, R13.reuse, R0.reuse, PT ;  /* 0x000000000d00720c */ /* 0x0c0fe20003f66270 */
[C---:B------:R-:W-:Y:S01]  /*7430*/  VIADD R9, R13.reuse, 0x40 ;  /* 0x000000400d097836 */ /* 0x040fe20000000000 */
[----:B------:R-:W-:Y:S01]  /*7440*/  SEL R14, R6, RZ, !P4 ;  /* 0x000000ff060e7207 */ /* 0x000fe20006000000 */
[----:B------:R-:W-:Y:S01]  /*7450*/  IMAD.WIDE.U32 R4, R16, UR4, R10 ;  /* 0x0000000410047c25 */ /* 0x000fe2000f8e000a */
[----:B------:R-:W-:Y:S01]  /*7460*/  SEL R19, R18, RZ, !P4 ;  /* 0x000000ff12137207 */ /* 0x000fe20006000000 */
[----:B------:R-:W-:Y:S01]  /*7470*/  ULDC.64 UR6, c[0x0][0x828] ;  /* 0x00020a0000067ab9 */ /* 0x000fe20000000a00 */
[----:B------:R-:W-:Y:S01]  /*7480*/  ISETP.GE.OR P4, PT, R10, UR8, P3 ;  /* 0x000000080a007c0c */ /* 0x000fe20009f86670 */
[----:B------:R-:W-:Y:S01]  /*7490*/  VIADD R13, R13, 0x60 ;  /* 0x000000600d0d7836 */ /* 0x000fe20000000000 */
[----:B------:R-:W-:Y:S01]  /*74a0*/  IADD3 R5, R5, R17, RZ ;  /* 0x0000001105057210 */ /* 0x000fe20007ffe0ff */
        /* <DEDUP_REMOVED lines=12> */
[----:B------:R-:W-:Y:S02]  /*7570*/  IMAD R21, R21, UR4, R12 ;  /* 0x0000000415157c24 */ /* 0x000fe4000f8e020c */
[----:B------:R-:W-:Y:S01]  /*7580*/  IMAD.IADD R5, R9, 0x1, R13 ;  /* 0x0000000109057824 */ /* 0x000fe200078e020d */
        /* <DEDUP_REMOVED lines=11> */
.L_x_656:
[----:B------:R-:W-:Y:S05]  /*7640*/  BSYNC B0 ;  /* 0x0000000000007941 */ /* 0x000fea0003800000 */
.L_x_655:
[----:B-1----:R-:W-:Y:S01]  /*7650*/  IMAD.WIDE.U32 R12, R20, UR4, R10 ;  /* 0x00000004140c7c25 */ /* 0x002fe2000f8e000a */
[----:B------:R-:W-:Y:S01]  /*7660*/  BSSY B0, `(.L_x_657) ;  /* 0x0000012000007945 */ /* 0x000fe20003800000 */
[C---:B------:R-:W-:Y:S02]  /*7670*/  ISETP.GE.OR P4, PT, R10.reuse, UR8, P0 ;  /* 0x000000080a007c0c */ /* 0x040fe40008786670 */
[----:B------:R-:W-:Y:S02]  /*7680*/  ISETP.GE.OR P3, PT, R10, UR9, P3 ;  /* 0x000000090a007c0c */ /* 0x000fe40009f66670 */
[----:B------:R-:W-:Y:S01]  /*7690*/  IADD3 R15, R13, R21, RZ ;  /* 0x000000150d0f7210 */ /* 0x000fe20007ffe0ff */
[----:B------:R-:W-:Y:S10]  /*76a0*/  @P6 BRA `(.L_x_658) ;  /* 0x0000000000346947 */ /* 0x000ff40003800000 */
[----:B------:R-:W-:Y:S01]  /*76b0*/  IADD3 R17, P6, R6, 0x20, RZ ;  /* 0x0000002006117810 */ /* 0x000fe20007fde0ff */
[----:B------:R-:W-:Y:S01]  /*76c0*/  ULDC.64 UR6, c[0x0][0x818] ;  /* 0x0002060000067ab9 */ /* 0x000fe20000000a00 */
[----:B------:R-:W-:Y:S02]  /*76d0*/  IMAD.MOV.U32 R2, RZ, RZ, R8 ;  /* 0x000000ffff027224 */ /* 0x000fe400078e0008 */
[----:B------:R-:W-:Y:S02]  /*76e0*/  IMAD.MOV.U32 R3, RZ, RZ, R5 ;  /* 0x000000ffff037224 */ /* 0x000fe400078e0005 */
[----:B------:R-:W-:Y:S02]  /*76f0*/  IMAD.X R0, RZ, RZ, R7, P6 ;  /* 0x000000ffff007224 */ /* 0x000fe400030e0607 */
[----:B------:R-:W-:-:S04]  /*7700*/  IMAD.WIDE.U32 R2, R17, UR6, R2 ;  /* 0x0000000611027c25 */ /* 0x000fc8000f8e0002 */
[----:B------:R-:W-:-:S04]  /*7710*/  IMAD R0, R0, UR6, RZ ;  /* 0x0000000600007c24 */ /* 0x000fc8000f8e02ff */
[----:B------:R-:W-:Y:S01]  /*7720*/  IMAD R17, R17, UR7, R0 ;  /* 0x0000000711117c24 */ /* 0x000fe2000f8e0200 */
[----:B------:R-:W-:Y:S02]  /*7730*/  ULDC.64 UR6, c[0x0][0x800] ;  /* 0x0002000000067ab9 */ /* 0x000fe40000000a00 */
[----:B------:R-:W-:Y:S02]  /*7740*/  LEA R16, P6, R2, UR6, 0x1 ;  /* 0x0000000602107c11 */ /* 0x000fe4000f8c08ff */
[----:B------:R-:W-:-:S04]  /*7750*/  IADD3 R3, R3, R17, RZ ;  /* 0x0000001103037210 */ /* 0x000fc80007ffe0ff */
[----:B------:R-:W-:-:S05]  /*7760*/  LEA.HI.X R17, R2, UR7, R3, 0x1, P6 ;  /* 0x0000000702117c11 */ /* 0x000fca000b0f0c03 */
[----:B------:R1:W-:Y:S02]  /*7770*/  STG.E.128 desc[UR38][R16.64], RZ ;  /* 0x000000ff10007986 */ /* 0x0003e4000c101d26 */
.L_x_658:
[----:B------:R-:W-:Y:S05]  /*7780*/  BSYNC B0 ;  /* 0x0000000000007941 */ /* 0x000fea0003800000 */
.L_x_657:
[----:B------:R-:W-:Y:S04]  /*7790*/  BSSY B0, `(.L_x_659) ;  /* 0x000000f000007945 */ /* 0x000fe80003800000 */
[----:B------:R-:W-:Y:S05]  /*77a0*/  @P5 BRA `(.L_x_660) ;  /* 0x0000000000345947 */ /* 0x000fea0003800000 */
[----:B-1----:R-:W-:Y:S01]  /*77b0*/  IADD3 R17, P5, R6, 0x40, RZ ;  /* 0x0000004006117810 */ /* 0x002fe20007fbe0ff */
        /* <DEDUP_REMOVED lines=12> */
.L_x_660:
[----:B------:R-:W-:Y:S05]  /*7880*/  BSYNC B0 ;  /* 0x0000000000007941 */ /* 0x000fea0003800000 */
.L_x_659:
[----:B------:R-:W-:Y:S04]  /*7890*/  BSSY B0, `(.L_x_661) ;  /* 0x000000f000007945 */ /* 0x000fe80003800000 */
[----:B------:R-:W-:Y:S05]  /*78a0*/  @P4 BRA `(.L_x_662) ;  /* 0x0000000000344947 */ /* 0x000fea0003800000 */
        /* <DEDUP_REMOVED lines=13> */
.L_x_662:
[----:B------:R-:W-:Y:S05]  /*7980*/  BSYNC B0 ;  /* 0x0000000000007941 */ /* 0x000fea0003800000 */
.L_x_661:
[----:B------:R-:W-:Y:S01]  /*7990*/  ULDC.64 UR4, c[0x0][0x858] ;  /* 0x0002160000047ab9 */ /* 0x000fe20000000a00 */
[----:B------:R-:W-:Y:S01]  /*79a0*/  BSSY B0, `(.L_x_663) ;  /* 0x0000014000007945 */ /* 0x000fe20003800000 */
[----:B------:R-:W-:Y:S01]  /*79b0*/  IMAD R0, R14, UR4, RZ ;  /* 0x000000040e007c24 */ /* 0x000fe2000f8e02ff */
[C---:B------:R-:W-:Y:S01]  /*79c0*/  ISETP.GE.OR P2, PT, R10.reuse, UR9, P2 ;  /* 0x000000090a007c0c */ /* 0x040fe20009746670 */
[----:B------:R-:W-:Y:S01]  /*79d0*/  IMAD.MOV.U32 R14, RZ, RZ, R12 ;  /* 0x000000ffff0e7224 */ /* 0x000fe200078e000c */
[C---:B------:R-:W-:Y:S01]  /*79e0*/  ISETP.GE.OR P1, PT, R10.reuse, UR9, P1 ;  /* 0x000000090a007c0c */ /* 0x040fe20008f26670 */
[C---:B---3--:R-:W-:Y:S01]  /*79f0*/  IMAD R5, R19.reuse, UR5, R0 ;  /* 0x0000000513057c24 */ /* 0x048fe2000f8e0200 */
[----:B------:R-:W-:Y:S01]  /*7a00*/  ISETP.GE.OR P0, PT, R10, UR9, P0 ;  /* 0x000000090a007c0c */ /* 0x000fe20008706670 */
[----:B------:R-:W-:-:S04]  /*7a10*/  IMAD.WIDE.U32 R8, R19, UR4, R14 ;  /* 0x0000000413087c25 */ /* 0x000fc8000f8e000e */
[----:B------:R-:W-:Y:S01]  /*7a20*/  IMAD.IADD R5, R9, 0x1, R5 ;  /* 0x0000000109057824 */ /* 0x000fe200078e0205 */
[----:B------:R-:W-:Y:S07]  /*7a30*/  @P3 BRA `(.L_x_664) ;  /* 0x0000000000283947 */ /* 0x000fee0003800000 */
[----:B------:R-:W-:Y:S01]  /*7a40*/  ULDC.64 UR4, c[0x0][0x848] ;  /* 0x0002120000047ab9 */ /* 0x000fe20000000a00 */
[----:B------:R-:W-:Y:S02]  /*7a50*/  IMAD.MOV.U32 R4, RZ, RZ, R8 ;  /* 0x000000ffff047224 */ /* 0x000fe400078e0008 */
[----:B------:R-:W-:Y:S02]  /*7a60*/  IMAD R11, R7, UR4, RZ ;  /* 0x00000004070b7c24 */ /* 0x000fe4000f8e02ff */
[----:B------:R-:W-:-:S04]  /*7a70*/  IMAD.WIDE.U32 R2, R6, UR4, R4 ;  /* 0x0000000406027c25 */ /* 0x000fc8000f8e0004 */
[----:B------:R-:W-:Y:S01]  /*7a80*/  IMAD R11, R6, UR5, R11 ;  /* 0x00000005060b7c24 */ /* 0x000fe2000f8e020b */
[----:B------:R-:W-:Y:S02]  /*7a90*/  ULDC.64 UR4, c[0x0][0x830] ;  /* 0x00020c0000047ab9 */ /* 0x000fe40000000a00 */
[----:B------:R-:W-:Y:S02]  /*7aa0*/  LEA R10, P3, R2, UR4, 0x1 ;  /* 0x00000004020a7c11 */ /* 0x000fe4000f8608ff */
[----:B------:R-:W-:-:S04]  /*7ab0*/  IADD3 R3, R3, R11, RZ ;  /* 0x0000000b03037210 */ /* 0x000fc80007ffe0ff */
[----:B------:R-:W-:-:S05]  /*7ac0*/  LEA.HI.X R11, R2, UR5, R3, 0x1, P3 ;  /* 0x00000005020b7c11 */ /* 0x000fca00098f0c03 */
[----:B------:R3:W-:Y:S02]  /*7ad0*/  STG.E.128 desc[UR38][R10.64], RZ ;  /* 0x000000ff0a007986 */ /* 0x0007e4000c101d26 */
.L_x_664:
[----:B------:R-:W-:Y:S05]  /*7ae0*/  BSYNC B0 ;  /* 0x0000000000007941 */ /* 0x000fea0003800000 */
.L_x_663:
[----:B------:R-:W-:Y:S04]  /*7af0*/  BSSY B0, `(.L_x_665) ;  /* 0x000000f000007945 */ /* 0x000fe80003800000 */
[----:B------:R-:W-:Y:S05]  /*7b00*/  @P2 BRA `(.L_x_666) ;  /* 0x0000000000342947 */ /* 0x000fea0003800000 */
[----:B---3--:R-:W-:Y:S01]  /*7b10*/  IADD3 R11, P2, R6, 0x20, RZ ;  /* 0x00000020060b7810 */ /* 0x008fe20007f5e0ff */
        /* <DEDUP_REMOVED lines=12> */
.L_x_666:
[----:B------:R-:W-:Y:S05]  /*7be0*/  BSYNC B0 ;  /* 0x0000000000007941 */ /* 0x000fea0003800000 */
.L_x_665:
[----:B------:R-:W-:Y:S04]  /*7bf0*/  BSSY B0, `(.L_x_667) ;  /* 0x000000f000007945 */ /* 0x000fe80003800000 */
[----:B------:R-:W-:Y:S05]  /*7c00*/  @P1 BRA `(.L_x_668) ;  /* 0x0000000000341947 */ /* 0x000fea0003800000 */
[----:B---34-:R-:W-:Y:S01]  /*7c10*/  IADD3 R11, P1, R6, 0x40, RZ ;  /* 0x00000040060b7810 */ /* 0x018fe20007f3e0ff */
        /* <DEDUP_REMOVED lines=12> */
.L_x_668:
[----:B------:R-:W-:Y:S05]  /*7ce0*/  BSYNC B0 ;  /* 0x0000000000007941 */ /* 0x000fea0003800000 */
.L_x_667:
        /* <DEDUP_REMOVED lines=13> */
[----:B------:R1:W-:Y:S01]  /*7dc0*/  STG.E.128 desc[UR38][R4.64], RZ ;  /* 0x000000ff04007986 */ /* 0x0003e2000c101d26 */
[----:B------:R-:W-:Y:S05]  /*7dd0*/  BRA `(.L_x_614) ;  /* 0x0000003400787947 */ /* 0x000fea0003800000 */
.L_x_609:
        /* <DEDUP_REMOVED lines=9> */
[----:B------:R-:W1:Y:S01]  /*7e70*/  S2UR UR24, SR_CTAID.X ;  /* 0x00000000001879c3 */ /* 0x000e620000002500 */
[----:B------:R-:W-:-:S04]  /*7e80*/  ISETP.NE.U32.AND P0, PT, RZ, UR4, PT ;  /* 0x00000004ff007c0c */ /* 0x000fc8000bf05070 */
[----:B------:R-:W-:-:S03]  /*7e90*/  ISETP.NE.AND.EX P0, PT, RZ, UR5, PT, P0 ;  /* 0x00000005ff007c0c */ /* 0x000fc6000bf05300 */
[----:B------:R-:W2:Y:S10]  /*7ea0*/  S2UR UR12, SR_CTAID.Z ;  /* 0x00000000000c79c3 */ /* 0x000eb40000002700 */
[----:B------:R-:W-:Y:S05]  /*7eb0*/  @!P0 BRA `(.L_x_670) ;  /* 0x00000000001c8947 */ /* 0x000fea0003800000 */
[----:B------:R-:W-:Y:S02]  /*7ec0*/  ULDC.64 UR4, c[0x0][0x8d8] ;  /* 0x0002360000047ab9 */ /* 0x000fe40000000a00 */
[----:B--2---:R-:W-:-:S06]  /*7ed0*/  UIMAD.WIDE UR4, UR12, 0x4, UR4 ;  /* 0x000000040c0478a5 */ /* 0x004fcc000f8e0204 */
[----:B------:R-:W-:Y:S02]  /*7ee0*/  IMAD.U32 R2, RZ, RZ, UR4 ;  /* 0x00000004ff027e24 */ /* 0x000fe4000f8e00ff */
[----:B------:R-:W-:-:S05]  /*7ef0*/  IMAD.U32 R3, RZ, RZ, UR5 ;  /* 0x00000005ff037e24 */ /* 0x000fca000f8e00ff */
[----:B------:R-:W2:Y:S02]  /*7f00*/  LDG.E R2, desc[UR38][R2.64] ;  /* 0x0000002602027981 */ /* 0x000ea4000c1e1900 */
[----:B--2---:R-:W-:Y:S01]  /*7f10*/  R2UR UR4, R2 ;  /* 0x00000000020472ca */ /* 0x004fe200000e0000 */
[----:B------:R-:W-:-:S14]  /*7f20*/  BRA `(.L_x_671) ;  /* 0x0000000000387947 */ /* 0x000fdc0003800000 */
.L_x_670:
[----:B------:R-:W-:Y:S02]  /*7f30*/  ULDC.64 UR4, c[0x0][0x8d0] ;  /* 0x0002340000047ab9 */ /* 0x000fe40000000a00 */
[----:B------:R-:W-:-:S04]  /*7f40*/  ISETP.NE.U32.AND P0, PT, RZ, UR4, PT ;  /* 0x00000004ff007c0c */ /* 0x000fc8000bf05070 */
[----:B------:R-:W-:-:S13]  /*7f50*/  ISETP.NE.AND.EX P0, PT, RZ, UR5, PT, P0 ;  /* 0x00000005ff007c0c */ /* 0x000fda000bf05300 */
[----:B------:R-:W-:Y:S05]  /*7f60*/  @!P0 BRA `(.L_x_672) ;  /* 0x0000000000248947 */ /* 0x000fea0003800000 */
[----:B------:R-:W-:Y:S02]  /*7f70*/  ULDC.64 UR4, c[0x0][0x8d0] ;  /* 0x0002340000047ab9 */ /* 0x000fe40000000a00 */
[----:B--2---:R-:W-:-:S06]  /*7f80*/  UIMAD.WIDE UR4, UR12, 0x4, UR4 ;  /* 0x000000040c0478a5 */ /* 0x004fcc000f8e0204 */
[----:B------:R-:W-:Y:S01]  /*7f90*/  IMAD.U32 R2, RZ, RZ, UR4 ;  /* 0x00000004ff027e24 */ /* 0x000fe2000f8e00ff */
[----:B------:R-:W-:-:S05]  /*7fa0*/  MOV R3, UR5 ;  /* 0x0000000500037c02 */ /* 0x000fca0008000f00 */
[----:B------:R-:W2:Y:S04]  /*7fb0*/  LDG.E R0, desc[UR38][R2.64] ;  /* 0x0000002602007981 */ /* 0x000ea8000c1e1900 */
[----:B------:R-:W2:Y:S02]  /*7fc0*/  LDG.E R5, desc[UR38][R2.64+0x4] ;  /* 0x0000042602057981 */ /* 0x000ea4000c1e1900 */
[----:B--2---:R-:W-:-:S05]  /*7fd0*/  IMAD.IADD R0, R5, 0x1, -R0 ;  /* 0x0000000105007824 */ /* 0x004fca00078e0a00 */
[----:B------:R-:W-:Y:S01]  /*7fe0*/  R2UR UR4, R0 ;  /* 0x00000000000472ca */ /* 0x000fe200000e0000 */
[----:B------:R-:W-:-:S14]  /*7ff0*/  BRA `(.L_x_671) ;  /* 0x0000000000047947 */ /* 0x000fdc0003800000 */
.L_x_672:
[----:B------:R-:W-:-:S05]  /*8000*/  ULDC UR4, c[0x0][0x8bc] ;  /* 0x00022f0000047ab9 */ /* 0x000fca0000000800 */
.L_x_671:
[----:B-1----:R-:W-:-:S04]  /*8010*/  USHF.L.U32 UR5, UR24, 0x7, URZ ;  /* 0x0000000718057899 */ /* 0x002fc8000800063f */
[----:B------:R-:W-:-:S04]  /*8020*/  UISETP.GE.AND UP0, UPT, UR5, UR4, UPT ;  /* 0x000000040500728c */ /* 0x000fc8000bf06270 */
[----:B--2---:R-:W-:-:S06]  /*8030*/  USEL UR12, UR12, 0xffffffff, !UP0 ;  /* 0xffffffff0c0c7887 */ /* 0x004fcc000c000000 */
        /* <DEDUP_REMOVED lines=15> */
[----:B------:R-:W-:-:S05]  /*8130*/  MOV R0, UR6 ;  /* 0x0000000600007c02 */ /* 0x000fca0008000f00 */
[----:B------:R-:W-:-:S05]  /*8140*/  PLOP3.LUT P1, PT, PT, PT, UP1, 0x80, 0x0 ;  /* 0x000000000000781c */ /* 0x000fca0003f2f018 */
[----:B------:R-:W-:Y:S02]  /*8150*/  @UP1 ULDC.64 UR4, c[0x0][0x780] ;  /* 0x0001e00000041ab9 */ /* 0x000fe40000000a00 */
[----:B------:R-:W-:-:S06]  /*8160*/  @UP1 UIMAD.WIDE UR4, UR12, 0x4, UR4 ;  /* 0x000000040c0418a5 */ /* 0x000fcc000f8e0204 */
[----:B------:R-:W-:Y:S02]  /*8170*/  IMAD.U32 R4, RZ, RZ, UR4 ;  /* 0x00000004ff047e24 */ /* 0x000fe4000f8e00ff */
[----:B------:R-:W-:-:S05]  /*8180*/  IMAD.U32 R5, RZ, RZ, UR5 ;  /* 0x00000005ff057e24 */ /* 0x000fca000f8e00ff */
[----:B------:R1:W5:Y:S01]  /*8190*/  @P1 LDG.E R0, desc[UR38][R4.64] ;  /* 0x0000002604001981 */ /* 0x000362000c1e1900 */
[----:B------:R-:W-:Y:S01]  /*81a0*/  PLOP3.LUT P2, PT, PT, PT, UP0, 0x80, 0x0 ;  /* 0x000000000000781c */ /* 0x000fe20003f4f008 */
[----:B------:R-:W3:-:S12]  /*81b0*/  S2UR UR11, SR_CTAID.Y ;  /* 0x00000000000b79c3 */ /* 0x000ed80000002600 */
[----:B--2---:R-:W-:-:S13]  /*81c0*/  @P2 R2UR UR4, R6 ;  /* 0x00000000060422ca */ /* 0x004fda00000e0000 */
[----:B------:R-:W-:-:S04]  /*81d0*/  @UP0 ULEA UR4, UR12, UR4, 0x7 ;  /* 0x000000040c040291 */ /* 0x000fc8000f8e383f */
[----:B------:R-:W-:-:S04]  /*81e0*/  @UP0 USHF.R.S32.HI UR5, URZ, 0x1f, UR4 ;  /* 0x0000001f3f050899 */ /* 0x000fc80008011404 */
[----:B------:R-:W-:-:S04]  /*81f0*/  @UP0 ULEA.HI UR5, UR5, UR4, URZ, 0x7 ;  /* 0x0000000405050291 */ /* 0x000fc8000f8f383f */
[----:B------:R-:W-:Y:S01]  /*8200*/  @UP0 USHF.L.U32 UR5, UR5, 0x6, URZ ;  /* 0x0000000605050899 */ /* 0x000fe2000800063f */
[----:B-1-3--:R-:W-:Y:S11]  /*8210*/  @P1 BRA `(.L_x_673) ;  /* 0x0000000000101947 */ /* 0x00aff60003800000 */
[----:B------:R-:W-:Y:S05]  /*8220*/  @!P0 BRA `(.L_x_673) ;  /* 0x00000000000c8947 */ /* 0x000fea0003800000 */
[----:B------:R-:W2:Y:S04]  /*8230*/  LDG.E R5, desc[UR38][R2.64] ;  /* 0x0000002602057981 */ /* 0x000ea8000c1e1900 */
[----:B-----5:R-:W2:Y:S02]  /*8240*/  LDG.E R0, desc[UR38][R2.64+0x4] ;  /* 0x0000042602007981 */ /* 0x020ea4000c1e1900 */
[----:B--2---:R-:W-:-:S07]  /*8250*/  IMAD.IADD R0, R0, 0x1, -R5 ;  /* 0x0000000100007824 */ /* 0x004fce00078e0a05 */
.L_x_673:
[----:B-----5:R-:W-:Y:S01]  /*8260*/  ISETP.GE.AND P0, PT, R0, 0x1, PT ;  /* 0x000000010000780c */ /* 0x020fe20003f06270 */
[----:B------:R-:W-:Y:S01]  /*8270*/  @UP0 ULOP3.LUT UR5, UR5, 0xffffe000, URZ, 0xc0, !UPT ;  /* 0xffffe00005050892 */ /* 0x000fe2000f8ec03f */
[----:B------:R-:W-:Y:S01]  /*8280*/  UMOV UR6, URZ ;  /* 0x0000003f00067c82 */ /* 0x000fe20008000000 */
[----:B------:R-:W-:Y:S02]  /*8290*/  UMOV UR7, URZ ;  /* 0x0000003f00077c82 */ /* 0x000fe40008000000 */
[----:B------:R-:W-:Y:S02]  /*82a0*/  @UP0 USHF.R.S32.HI UR4, URZ, 0x1f, UR5 ;  /* 0x0000001f3f040899 */ /* 0x000fe40008011405 */
[----:B------:R-:W-:Y:S01]  /*82b0*/  USHF.R.S32.HI UR19, URZ, 0x1f, UR11 ;  /* 0x0000001f3f137899 */ /* 0x000fe2000801140b */
[----:B------:R-:W-:-:S04]  /*82c0*/  @UP0 UMOV UR6, UR5 ;  /* 0x0000000500060c82 */ /* 0x000fc80008000000 */
[----:B------:R-:W-:Y:S01]  /*82d0*/  @UP0 UMOV UR7, UR4 ;  /* 0x0000000400070c82 */ /* 0x000fe20008000000 */
[----:B------:R-:W-:Y:S06]  /*82e0*/  @!P0 BRA `(.L_x_614) ;  /* 0x0000003000348947 */ /* 0x000fec0003800000 */
[----:B------:R-:W1:Y:S01]  /*82f0*/  S2R R4, SR_TID.X ;  /* 0x0000000000047919 */ /* 0x000e620000002100 */
[----:B------:R-:W-:Y:S01]  /*8300*/  ULDC.64 UR8, c[0x0][0x2d8] ;  /* 0x0000b60000087ab9 */ /* 0x000fe20000000a00 */
[----:B------:R-:W-:Y:S01]  /*8310*/  USHF.R.S32.HI UR4, URZ, 0x1f, UR12 ;  /* 0x0000001f3f047899 */ /* 0x000fe2000801140c */
[C---:B------:R-:W-:Y:S01]  /*8320*/  IADD3 R2, R0.reuse, 0x7f, RZ ;  /* 0x0000007f00027810 */ /* 0x040fe20007ffe0ff */
[----:B------:R-:W-:Y:S01]  /*8330*/  UIMAD UR5, UR19, UR8, URZ ;  /* 0x00000008130572a4 */ /* 0x000fe2000f8e023f */
[----:B------:R-:W-:Y:S01]  /*8340*/  ISETP.GE.AND P1, PT, R0, 0x81, PT ;  /* 0x000000810000780c */ /* 0x000fe20003f26270 */
[----:B------:R-:W-:Y:S01]  /*8350*/  UIMAD.WIDE.U32 UR14, UR11, UR8, URZ ;  /* 0x000000080b0e72a5 */ /* 0x000fe2000f8e003f */
[----:B------:R-:W-:Y:S01]  /*8360*/  SHF.R.S32.HI R3, RZ, 0x1f, R2 ;  /* 0x0000001fff037819 */ /* 0x000fe20000011402 */
[----:B------:R-:W-:Y:S02]  /*8370*/  UIMAD UR5, UR11, UR9, UR5 ;  /* 0x000000090b0572a4 */ /* 0x000fe4000f8e0205 */
[----:B------:R-:W-:Y:S01]  /*8380*/  USEL UR18, UR12, URZ, !UP0 ;  /* 0x0000003f0c127287 */ /* 0x000fe2000c000000 */
[----:B------:R-:W-:Y:S01]  /*8390*/  LEA.HI R3, R3, R2, RZ, 0x7 ;  /* 0x0000000203037211 */ /* 0x000fe200078f38ff */
[----:B------:R-:W-:Y:S01]  /*83a0*/  USEL UR4, UR4, URZ, !UP0 ;  /* 0x0000003f04047287 */ /* 0x000fe2000c000000 */
[----:B------:R-:W-:Y:S01]  /*83b0*/  ULDC UR10, c[0x0][0x288] ;  /* 0x0000a200000a7ab9 */ /* 0x000fe20000000800 */
[----:B------:R-:W-:Y:S01]  /*83c0*/  UIADD3 UR8, UP0, UR6, UR14, URZ ;  /* 0x0000000e06087290 */ /* 0x000fe2000ff1e03f */
[----:B------:R-:W-:Y:S01]  /*83d0*/  SHF.R.S32.HI R3, RZ, 0x7, R3 ;  /* 0x00000007ff037819 */ /* 0x000fe20000011403 */
[----:B------:R-:W-:Y:S01]  /*83e0*/  UIADD3 UR5, UR15, UR5, URZ ;  /* 0x000000050f057290 */ /* 0x000fe2000fffe03f */
[----:B------:R-:W-:Y:S01]  /*83f0*/  ULDC UR9, c[0x0][0x760] ;  /* 0x0001d80000097ab9 */ /* 0x000fe20000000800 */
[----:B------:R-:W-:Y:S01]  /*8400*/  ULDC.64 UR16, c[0x0][0x2e0] ;  /* 0x0000b80000107ab9 */ /* 0x000fe20000000a00 */
[----:B------:R-:W-:Y:S01]  /*8410*/  UIMAD UR12, UR12, UR10, URZ ;  /* 0x0000000a0c0c72a4 */ /* 0x000fe2000f8e023f */
[----:B------:R-:W-:Y:S01]  /*8420*/  VIMNMX R3, R3, 0x1, !PT ;  /* 0x0000000103037848 */ /* 0x000fe20007fe0100 */
[----:B------:R-:W-:-:S02]  /*8430*/  UIMAD UR10, UR10, UR9, URZ ;  /* 0x000000090a0a72a4 */ /* 0x000fc4000f8e023f */
[----:B------:R-:W-:Y:S01]  /*8440*/  UIADD3.X UR9, UR7, UR5, URZ, UP0, !UPT ;  /* 0x0000000507097290 */ /* 0x000fe200087fe43f */
[----:B------:R-:W-:Y:S01]  /*8450*/  LOP3.LUT R6, R3, 0x1, RZ, 0xc0, !PT ;  /* 0x0000000103067812 */ /* 0x000fe200078ec0ff */
[----:B------:R-:W-:Y:S02]  /*8460*/  UIMAD UR4, UR4, UR16, URZ ;  /* 0x00000010040472a4 */ /* 0x000fe4000f8e023f */
[----:B------:R-:W-:Y:S02]  /*8470*/  UIADD3 UR11, UP0, UR12, UR11, URZ ;  /* 0x0000000b0c0b7290 */ /* 0x000fe4000ff1e03f */
[----:B------:R-:W-:Y:S01]  /*8480*/  UIMAD UR13, UR18, UR17, UR4 ;  /* 0x00000011120d72a4 */ /* 0x000fe2000f8e0204 */
[----:B-1----:R-:W-:Y:S01]  /*8490*/  LOP3.LUT R0, R4, 0x1f, RZ, 0xc0, !PT ;  /* 0x0000001f04007812 */ /* 0x002fe200078ec0ff */
[----:B------:R-:W-:Y:S01]  /*84a0*/  UIMAD.WIDE.U32 UR8, UR18, UR16, UR8 ;  /* 0x00000010120872a5 */ /* 0x000fe2000f8e0008 */
[----:B------:R-:W-:Y:S01]  /*84b0*/  ELECT P0, URZ, PT ;  /* 0x00000000003f782f */ /* 0x000fe20003800000 */
[----:B------:R-:W-:-:S02]  /*84c0*/  ULEA.HI.X.SX32 UR12, UR12, UR19, 0x1, UP0 ;  /* 0x000000130c0c7291 */ /* 0x000fc400080f0e3f */
[----:B------:R-:W-:Y:S01]  /*84d0*/  UIADD3 UR25, UR9, UR13, URZ ;  /* 0x0000000d09197290 */ /* 0x000fe2000fffe03f */
[----:B------:R-:W-:Y:S01]  /*84e0*/  UMOV UR4, URZ ;  /* 0x0000003f00047c82 */ /* 0x000fe20008000000 */
[----:B------:R-:W-:Y:S10]  /*84f0*/  @!P1 BRA `(.L_x_674) ;  /* 0x0000000800bc9947 */ /* 0x000ff40003800000 */
[----:B------:R-:W-:Y:S01]  /*8500*/  UMOV UR4, UR14 ;  /* 0x0000000e00047c82 */ /* 0x000fe20008000000 */
[----:B------:R-:W-:Y:S01]  /*8510*/  ULDC.64 UR14, c[0x0][0x2c0] ;  /* 0x0000b000000e7ab9 */ /* 0x000fe20000000a00 */
[----:B------:R-:W-:Y:S01]  /*8520*/  UIMAD.WIDE.U32 UR4, UR18, UR16, UR4 ;  /* 0x00000010120472a5 */ /* 0x000fe2000f8e0004 */
[----:B------:R-:W-:-:S03]  /*8530*/  IMAD.IADD R4, R3, 0x1, -R6 ;  /* 0x0000000103047824 */ /* 0x000fc600078e0a06 */
        /* <DEDUP_REMOVED lines=12> */
.L_x_699:
        /* <DEDUP_REMOVED lines=17> */
.L_x_677:
[----:B------:R-:W2:Y:S04]  /*8710*/  LDG.E.STRONG.GPU R5, desc[UR38][R2.64] ;  /* 0x0000002602057981 */ /* 0x000ea8000c1ef900 */
[----:B--2---:R-:W-:Y:S01]  /*8720*/  CCTL.IVALL ;  /* 0x00000000ff00798f */ /* 0x004fe20002000000 */
[----:B------:R-:W-:Y:S05]  /*8730*/  YIELD ;  /* 0x0000000000007946 */ /* 0x000fea0003800000 */
[----:B------:R-:W-:-:S13]  /*8740*/  ISETP.NE.AND P1, PT, R5, UR24, PT ;  /* 0x0000001805007c0c */ /* 0x000fda000bf25270 */
[----:B------:R-:W-:Y:S05]  /*8750*/  @P1 BRA `(.L_x_677) ;  /* 0xfffffffc00ec1947 */ /* 0x000fea000383ffff */
.L_x_676:
[----:B------:R-:W-:Y:S05]  /*8760*/  BSYNC B0 ;  /* 0x0000000000007941 */ /* 0x000fea0003800000 */
.L_x_675:
[----:B------:R-:W-:-:S03]  /*8770*/  UMOV UR22, 0xffffffff ;  /* 0xffffffff00167882 */ /* 0x000fc60000000000 */
[----:B------:R-:W-:Y:S05]  /*8780*/  BRA.DIV UR22, `(.L_x_678) ;  /* 0x0000002e166c7947 */ /* 0x000fea000b800000 */
[----:B------:R-:W-:Y:S01]  /*8790*/  NOP ;  /* 0x0000000000007918 */ /* 0x000fe20000000000 */
.L_x_746:
        /* <DEDUP_REMOVED lines=8> */
[----:B------:R-:W-:Y:S02]  /*8820*/  UIADD3 UR33, UP0, UR22, UR8, URZ ;  /* 0x0000000816217290 */ /* 0x000fe4000ff1e03f */
[----:B-1----:R-:W-:Y:S02]  /*8830*/  ULEA UR32, UR32, UR23, 0x18 ;  /* 0x0000001720207291 */ /* 0x002fe4000f8ec03f */
[----:B------:R-:W-:Y:S02]  /*8840*/  ULEA.HI.X.SX32 UR23, UR22, UR25, 0x1, UP0 ;  /* 0x0000001916177291 */ /* 0x000fe400080f0e3f */
[----:B------:R-:W-:-:S02]  /*8850*/  ULEA UR22, UP0, UR33, UR28, 0x2 ;  /* 0x0000001c21167291 */ /* 0x000fc4000f80103f */
[----:B------:R-:W-:Y:S02]  /*8860*/  UIADD3 UR28, UR32, 0x8000, URZ ;  /* 0x00008000201c7890 */ /* 0x000fe4000fffe03f */
[----:B------:R-:W-:Y:S01]  /*8870*/  ULEA.HI.X UR23, UR33, UR29, UR23, 0x2, UP0 ;  /* 0x0000001d21177291 */ /* 0x000fe200080f1417 */
[----:B------:R-:W-:Y:S02]  /*8880*/  UMOV UR32, 0x0 ;  /* 0x0000000000207882 */ /* 0x000fe40000000000 */
[----:B------:R-:W-:Y:S01]  /*8890*/  UMOV UR29, 0x400 ;  /* 0x00000400001d7882 */ /* 0x000fe20000000000 */
[----:B------:R-:W-:-:S05]  /*88a0*/  UMOV UR33, 0x14f00000 ;  /* 0x14f0000000217882 */ /* 0x000fca0000000000 */
[----:B------:R1:W-:Y:S02]  /*88b0*/  UBLKRED.G.S.ADD.F32.RN [UR22], [UR28], UR29, desc[UR32] ;  /* 0x000020161c0073bb */ /* 0x0003e400080a141d */
[----:B-1----:R0:W-:Y:S02]  /*88c0*/  UTMACMDFLUSH ;  /* 0x00000000000079b7 */ /* 0x0021e40000000000 */
.L_x_680:
[----:B------:R-:W-:Y:S05]  /*88d0*/  BSYNC B0 ;  /* 0x0000000000007941 */ /* 0x000fea0003800000 */
.L_x_679:
        /* <DEDUP_REMOVED lines=13> */
.L_x_682:
[----:B------:R-:W-:Y:S05]  /*89b0*/  BSYNC B0 ;  /* 0x0000000000007941 */ /* 0x000fea0003800000 */
.L_x_681:
[----:B------:R-:W-:Y:S06]  /*89c0*/  BAR.ARV 0xa, 0xa0 ;  /* 0x0282800000007b1d */ /* 0x000fec0000002000 */
[----:B------:R-:W-:Y:S04]  /*89d0*/  BSSY B0, `(.L_x_683) ;  /* 0x0000003000007945 */ /* 0x000fe80003800000 */
[----:B------:R-:W-:Y:S05]  /*89e0*/  @!P0 BRA `(.L_x_684) ;  /* 0x0000000000048947 */ /* 0x000fea0003800000 */
[----:B------:R-:W-:-:S04]  /*89f0*/  DEPBAR.LE SB0, 0x0 ;  /* 0x000080000000791a */ /* 0x000fc80000000000 */
.L_x_684:
[----:B------:R-:W-:Y:S05]  /*8a00*/  BSYNC B0 ;  /* 0x0000000000007941 */ /* 0x000fea0003800000 */
.L_x_683:
        /* <DEDUP_REMOVED lines=15> */
[----:B------:R-:W-:-:S06]  /*8b00*/  UFLO.U32 UR23, UR22 ;  /* 0x00000016001772bd */ /* 0x000fcc00080e0000 */
[----:B-1----:R-:W-:Y:S02]  /*8b10*/  ISETP.EQ.U32.AND P1, PT, R5, UR23, PT ;  /* 0x0000001705007c0c */ /* 0x002fe4000bf22070 */
[----:B------:R-:W1:Y:S11]  /*8b20*/  POPC R5, UR22 ;  /* 0x0000001600057d09 */ /* 0x000e760008000000 */
[----:B-1----:R1:W-:Y:S02]  /*8b30*/  @P1 REDG.E.ADD.S32.STRONG.GPU desc[UR38][R2.64], R5 ;  /* 0x000000050200198e */ /* 0x0023e4000c10e3a6 */
.L_x_686:
[----:B------:R-:W-:Y:S05]  /*8b40*/  BSYNC B0 ;  /* 0x0000000000007941 */ /* 0x000fea0003800000 */
.L_x_685:
        /* <DEDUP_REMOVED lines=9> */
.L_x_689:
[----:B------:R-:W2:Y:S04]  /*8be0*/  LDG.E.STRONG.GPU R5, desc[UR38][R2.64] ;  /* 0x0000002602057981 */ /* 0x000ea8000c1ef900 */
[----:B--2---:R-:W-:Y:S01]  /*8bf0*/  CCTL.IVALL ;  /* 0x00000000ff00798f */ /* 0x004fe20002000000 */
[----:B------:R-:W-:Y:S05]  /*8c00*/  YIELD ;  /* 0x0000000000007946 */ /* 0x000fea0003800000 */
[----:B------:R-:W-:-:S13]  /*8c10*/  ISETP.NE.AND P1, PT, R5, UR24, PT ;  /* 0x0000001805007c0c */ /* 0x000fda000bf25270 */
[----:B------:R-:W-:Y:S05]  /*8c20*/  @P1 BRA `(.L_x_689) ;  /* 0xfffffffc00ec1947 */ /* 0x000fea000383ffff */
.L_x_688:
[----:B------:R-:W-:Y:S05]  /*8c30*/  BSYNC B0 ;  /* 0x0000000000007941 */ /* 0x000fea0003800000 */
.L_x_687:
[----:B------:R-:W-:-:S03]  /*8c40*/  UMOV UR6, 0xffffffff ;  /* 0xffffffff00067882 */ /* 0x000fc60000000000 */
[----:B------:R-:W-:Y:S05]  /*8c50*/  BRA.DIV UR6, `(.L_x_690) ;  /* 0x0000002a06547947 */ /* 0x000fea000b800000 */
[----:B------:R-:W-:Y:S01]  /*8c60*/  NOP ;  /* 0x0000000000007918 */ /* 0x000fe20000000000 */
.L_x_749:
        /* <DEDUP_REMOVED lines=13> */
.L_x_692:
[----:B------:R-:W-:Y:S05]  /*8d40*/  BSYNC B0 ;  /* 0x0000000000007941 */ /* 0x000fea0003800000 */
.L_x_691:
        /* <DEDUP_REMOVED lines=13> */
.L_x_694:
[----:B------:R-:W-:Y:S05]  /*8e20*/  BSYNC B0 ;  /* 0x0000000000007941 */ /* 0x000fea0003800000 */
.L_x_693:
[----:B------:R-:W-:Y:S06]  /*8e30*/  BAR.ARV 0xa, 0xa0 ;  /* 0x0282800000007b1d */ /* 0x000fec0000002000 */
[----:B------:R-:W-:Y:S04]  /*8e40*/  BSSY B0, `(.L_x_695) ;  /* 0x0000003000007945 */ /* 0x000fe80003800000 */
[----:B------:R-:W-:Y:S05]  /*8e50*/  @!P0 BRA `(.L_x_696) ;  /* 0x0000000000048947 */ /* 0x000fea0003800000 */
[----:B------:R-:W-:-:S04]  /*8e60*/  DEPBAR.LE SB0, 0x0 ;  /* 0x000080000000791a */ /* 0x000fc80000000000 */
.L_x_696:
[----:B------:R-:W-:Y:S05]  /*8e70*/  BSYNC B0 ;  /* 0x0000000000007941 */ /* 0x000fea0003800000 */
.L_x_695:
        /* <DEDUP_REMOVED lines=15> */
[----:B------:R-:W-:-:S06]  /*8f70*/  UFLO.U32 UR7, UR6 ;  /* 0x00000006000772bd */ /* 0x000fcc00080e0000 */
[----:B-1----:R-:W-:Y:S02]  /*8f80*/  ISETP.EQ.U32.AND P1, PT, R5, UR7, PT ;  /* 0x0000000705007c0c */ /* 0x002fe4000bf22070 */
[----:B------:R-:W1:Y:S11]  /*8f90*/  POPC R5, UR6 ;  /* 0x0000000600057d09 */ /* 0x000e760008000000 */
[----:B-1----:R1:W-:Y:S02]  /*8fa0*/  @P1 REDG.E.ADD.S32.STRONG.GPU desc[UR38][R2.64], R5 ;  /* 0x000000050200198e */ /* 0x0023e4000c10e3a6 */
.L_x_698:
[----:B------:R-:W-:Y:S05]  /*8fb0*/  BSYNC B0 ;  /* 0x0000000000007941 */ /* 0x000fea0003800000 */
.L_x_697:
[----:B------:R-:W-:Y:S02]  /*8fc0*/  UIADD3 UR4, UR4, 0x2, URZ ;  /* 0x0000000204047890 */ /* 0x000fe4000fffe03f */
[----:B------:R-:W-:Y:S01]  /*8fd0*/  UIADD3 UR5, UR5, 0x1, URZ ;  /* 0x0000000105057890 */ /* 0x000fe2000fffe03f */
[----:B------:R-:W-:Y:S11]  /*8fe0*/  @P3 BRA `(.L_x_699) ;  /* 0xfffffff400843947 */ /* 0x000ff6000383ffff */
.L_x_674:
        /* <DEDUP_REMOVED lines=10> */
[----:B-1----:R-:W-:-:S04]  /*9090*/  IMAD.U32 R2, RZ, RZ, UR7 ;  /* 0x00000007ff027e24 */ /* 0x002fc8000f8e00ff */
[----:B------:R-:W-:Y:S01]  /*90a0*/  MOV R3, UR5 ;  /* 0x0000000500037c02 */ /* 0x000fe20008000f00 */
[----:B------:R-:W-:Y:S06]  /*90b0*/  @P3 BRA `(.L_x_701) ;  /* 0x0000000000143947 */ /* 0x000fec0003800000 */
.L_x_702:
[----:B------:R-:W2:Y:S04]  /*90c0*/  LDG.E.STRONG.GPU R0, desc[UR38][R2.64] ;  /* 0x0000002602007981 */ /* 0x000ea8000c1ef900 */
[----:B--2---:R-:W-:Y:S01]  /*90d0*/  CCTL.IVALL ;  /* 0x00000000ff00798f */ /* 0x004fe20002000000 */
[----:B------:R-:W-:Y:S05]  /*90e0*/  YIELD ;  /* 0x0000000000007946 */ /* 0x000fea0003800000 */
[----:B------:R-:W-:-:S13]  /*90f0*/  ISETP.NE.AND P1, PT, R0, UR24, PT ;  /* 0x0000001800007c0c */ /* 0x000fda000bf25270 */
[----:B------:R-:W-:Y:S05]  /*9100*/  @P1 BRA `(.L_x_702) ;  /* 0xfffffffc00ec1947 */ /* 0x000fea000383ffff */
.L_x_701:
[----:B------:R-:W-:Y:S05]  /*9110*/  BSYNC B0 ;  /* 0x0000000000007941 */ /* 0x000fea0003800000 */
.L_x_700:
[----:B------:R-:W-:-:S03]  /*9120*/  UMOV UR5, 0xffffffff ;  /* 0xffffffff00057882 */ /* 0x000fc60000000000 */
[----:B------:R-:W-:Y:S05]  /*9130*/  BRA.DIV UR5, `(.L_x_703) ;  /* 0x0000002605387947 */ /* 0x000fea000b800000 */
[----:B------:R-:W-:Y:S01]  /*9140*/  NOP ;  /* 0x0000000000007918 */ /* 0x000fe20000000000 */
.L_x_752:
[----:B------:R-:W-:Y:S01]  /*9150*/  IMAD.U32 R6, RZ, RZ, UR4 ;  /* 0x00000004ff067e24 */ /* 0x000fe2000f8e00ff */
[----:B------:R-:W-:Y:S05]  /*9160*/  WARPSYNC.ALL ;  /* 0x0000000000007948 */ /* 0x000fea0003800000 */
[----:B------:R-:W-:Y:S01]  /*9170*/  BAR.SYNC.DEFER_BLOCKING 0xd, 0xa0 ;  /* 0x0342800000007b1d */ /* 0x000fe20000010000 */
[----:B------:R-:W-:-:S05]  /*9180*/  IMAD.SHL.U32 R6, R6, 0x2000, RZ ;  /* 0x0000200006067824 */ /* 0x000fca00078e00ff */
        /* <DEDUP_REMOVED lines=18> */
.L_x_705:
[----:B------:R-:W-:Y:S05]  /*92b0*/  BSYNC B0 ;  /* 0x0000000000007941 */ /* 0x000fea0003800000 */
.L_x_704:
[----:B------:R-:W-:Y:S06]  /*92c0*/  BAR.SYNC.DEFER_BLOCKING 0xe, 0xa0 ;  /* 0x0382800000007b1d */ /* 0x000fec0000010000 */
[----:B------:R-:W-:Y:S04]  /*92d0*/  BSSY B0, `(.L_x_706) ;  /* 0x0000013000007945 */ /* 0x000fe80003800000 */
[----:B------:R-:W-:Y:S05]  /*92e0*/  @!P0 BRA `(.L_x_707) ;  /* 0x0000000000448947 */ /* 0x000fea0003800000 */
[----:B------:R-:W1:Y:S01]  /*92f0*/  S2UR UR14, SR_CgaCtaId ;  /* 0x00000000000e79c3 */ /* 0x000e620000008800 */
[----:B------:R-:W-:Y:S01]  /*9300*/  R2UR UR5, R6 ;  /* 0x00000000060572ca */ /* 0x000fe200000e0000 */
[----:B------:R-:W-:Y:S01]  /*9310*/  UMOV UR13, 0x400 ;  /* 0x00000400000d7882 */ /* 0x000fe20000000000 */
[----:B------:R-:W-:-:S11]  /*9320*/  ULDC.64 UR6, c[0x0][0x2c0] ;  /* 0x0000b00000067ab9 */ /* 0x000fd60000000a00 */
[----:B------:R-:W-:-:S04]  /*9330*/  UIADD3 UR5, UR5, 0x1000, URZ ;  /* 0x0000100005057890 */ /* 0x000fc8000fffe03f */
[----:B------:R-:W-:-:S04]  /*9340*/  UIADD3 UR15, UP0, UR5, UR8, URZ ;  /* 0x00000008050f7290 */ /* 0x000fc8000ff1e03f */
[----:B------:R-:W-:Y:S02]  /*9350*/  ULEA.HI.X.SX32 UR5, UR5, UR25, 0x1, UP0 ;  /* 0x0000001905057291 */ /* 0x000fe400080f0e3f */
[----:B-1----:R-:W-:Y:S02]  /*9360*/  ULEA UR13, UR14, UR13, 0x18 ;  /* 0x0000000d0e0d7291 */ /* 0x002fe4000f8ec03f */
[----:B------:R-:W-:Y:S02]  /*9370*/  ULEA UR6, UP0, UR15, UR6, 0x2 ;  /* 0x000000060f067291 */ /* 0x000fe4000f80103f */
[----:B------:R-:W-:Y:S02]  /*9380*/  UIADD3 UR13, UR13, 0xc000, URZ ;  /* 0x0000c0000d0d7890 */ /* 0x000fe4000fffe03f */
[----:B------:R-:W-:Y:S01]  /*9390*/  ULEA.HI.X UR7, UR15, UR7, UR5, 0x2, UP0 ;  /* 0x000000070f077291 */ /* 0x000fe200080f1405 */
[----:B------:R-:W-:Y:S02]  /*93a0*/  UMOV UR14, 0x0 ;  /* 0x00000000000e7882 */ /* 0x000fe40000000000 */
[----:B------:R-:W-:Y:S01]  /*93b0*/  UMOV UR5, 0x400 ;  /* 0x0000040000057882 */ /* 0x000fe20000000000 */
[----:B------:R-:W-:-:S05]  /*93c0*/  UMOV UR15, 0x14f00000 ;  /* 0x14f00000000f7882 */ /* 0x000fca0000000000 */
[----:B------:R1:W-:Y:S01]  /*93d0*/  UBLKRED.G.S.ADD.F32.RN [UR6], [UR13], UR5, desc[UR14] ;  /* 0x00000e060d0073bb */ /* 0x0003e200080a1405 */
[----:B------:R0:W-:Y:S01]  /*93e0*/  UTMACMDFLUSH ;  /* 0x00000000000079b7 */ /* 0x0001e20000000000 */
[----:B-1----:R-:W-:-:S04]  /*93f0*/  DEPBAR.LE SB0, 0x1 ;  /* 0x000080400000791a */ /* 0x002fc80000000000 */
.L_x_707:
[----:B------:R-:W-:Y:S05]  /*9400*/  BSYNC B0 ;  /* 0x0000000000007941 */ /* 0x000fea0003800000 */
.L_x_706:
[----:B------:R-:W-:Y:S06]  /*9410*/  BAR.ARV 0xa, 0xa0 ;  /* 0x0282800000007b1d */ /* 0x000fec0000002000 */
[----:B------:R-:W-:Y:S04]  /*9420*/  BSSY B0, `(.L_x_708) ;  /* 0x0000003000007945 */ /* 0x000fe80003800000 */
[----:B------:R-:W-:Y:S05]  /*9430*/  @!P0 BRA `(.L_x_709) ;  /* 0x0000000000048947 */ /* 0x000fea0003800000 */
[----:B------:R-:W-:-:S04]  /*9440*/  DEPBAR.LE SB0, 0x0 ;  /* 0x000080000000791a */ /* 0x000fc80000000000 */
.L_x_709:
[----:B------:R-:W-:Y:S05]  /*9450*/  BSYNC B0 ;  /* 0x0000000000007941 */ /* 0x000fea0003800000 */
.L_x_708:
        /* <DEDUP_REMOVED lines=19> */
.L_x_669:
        /* <DEDUP_REMOVED lines=10> */
.L_x_710:
        /* <DEDUP_REMOVED lines=10> */
.L_x_712:
[----:B------:R-:W3:Y:S02]  /*96d0*/  LDC R5, c[0x0][0x8bc] ;  /* 0x00022f00ff057b82 */ /* 0x000ee40000000800 */
.L_x_711:
[----:B------:R-:W1:Y:S01]  /*96e0*/  S2R R14, SR_CTAID.X ;  /* 0x00000000000e7919 */ /* 0x000e620000002500 */
[----:B------:R-:W-:Y:S02]  /*96f0*/  IMAD.MOV.U32 R0, RZ, RZ, 0x1 ;  /* 0x00000001ff007424 */ /* 0x000fe400078e00ff */
[----:B------:R-:W-:Y:S01]  /*9700*/  IMAD.MOV.U32 R9, RZ, RZ, RZ ;  /* 0x000000ffff097224 */ /* 0x000fe200078e00ff */
[----:B-1----:R-:W-:-:S04]  /*9710*/  SHF.L.U32 R14, R14, 0x7, RZ ;  /* 0x000000070e0e7819 */ /* 0x002fc800000006ff */
[----:B---3-5:R-:W-:-:S04]  /*9720*/  ISETP.GE.AND P0, PT, R14, R5, PT ;  /* 0x000000050e00720c */ /* 0x028fc80003f06270 */
[----:B------:R-:W-:-:S04]  /*9730*/  SEL R8, R7, 0xffffffff, !P0 ;  /* 0xffffffff07087807 */ /* 0x000fc80004000000 */
[----:B------:R-:W-:-:S13]  /*9740*/  ISETP.GE.AND P0, PT, R8, RZ, PT ;  /* 0x000000ff0800720c */ /* 0x000fda0003f06270 */
[----:B------:R-:W-:Y:S05]  /*9750*/  @!P0 BRA `(.L_x_713) ;  /* 0x0000001800848947 */ /* 0x000fea0003800000 */
[----:B------:R-:W1:Y:S08]  /*9760*/  LDC.64 R10, c[0x0][0x770] ;  /* 0x0001dc00ff0a7b82 */ /* 0x000e700000000a00 */
[----:B------:R-:W3:Y:S08]  /*9770*/  LDC.64 R6, c[0x0][0x770] ;  /* 0x0001dc00ff067b82 */ /* 0x000ef00000000a00 */
[----:B------:R-:W2:Y:S01]  /*9780*/  LDC.64 R4, c[0x0][0x778] ;  /* 0x0001de00ff047b82 */ /* 0x000ea20000000a00 */
[----:B-1----:R-:W-:-:S07]  /*9790*/  ISETP.NE.U32.AND P1, PT, R10, RZ, PT ;  /* 0x000000ff0a00720c */ /* 0x002fce0003f25070 */
[----:B----4-:R-:W1:Y:S01]  /*97a0*/  LDC.64 R2, c[0x0][0x780] ;  /* 0x0001e000ff027b82 */ /* 0x010e620000000a00 */
[----:B------:R-:W-:Y:S01]  /*97b0*/  ISETP.NE.AND.EX P1, PT, R11, RZ, PT, P1 ;  /* 0x000000ff0b00720c */ /* 0x000fe20003f25310 */
[----:B---3--:R-:W-:Y:S01]  /*97c0*/  IMAD.WIDE R6, R8, 0x4, R6 ;  /* 0x0000000408067825 */ /* 0x008fe200078e0206 */
[----:B--2---:R-:W-:-:S11]  /*97d0*/  ISETP.NE.U32.AND P0, PT, R4, RZ, PT ;  /* 0x000000ff0400720c */ /* 0x004fd60003f05070 */
[----:B------:R-:W2:Y:S01]  /*97e0*/  @P1 LDG.E R9, desc[UR38][R6.64] ;  /* 0x0000002606091981 */ /* 0x000ea2000c1e1900 */
[----:B------:R-:W-:-:S03]  /*97f0*/  ISETP.NE.AND.EX P0, PT, R5, RZ, PT, P0 ;  /* 0x000000ff0500720c */ /* 0x000fc60003f05300 */
[----:B------:R-:W3:Y:S01]  /*9800*/  @P1 LDG.E R15, desc[UR38][R6.64] ;  /* 0x00000026060f1981 */ /* 0x000ee2000c1e1900 */
[----:B-1----:R-:W-:-:S04]  /*9810*/  ISETP.NE.U32.AND P2, PT, R2, RZ, PT ;  /* 0x000000ff0200720c */ /* 0x002fc80003f45070 */
[----:B------:R-:W-:-:S05]  /*9820*/  ISETP.NE.AND.EX P2, PT, R3, RZ, PT, P2 ;  /* 0x000000ff0300720c */ /* 0x000fca0003f45320 */
[----:B------:R-:W1:Y:S08]  /*9830*/  @P0 LDC.64 R2, c[0x0][0x778] ;  /* 0x0001de00ff020b82 */ /* 0x000e700000000a00 */
[----:B------:R-:W4:Y:S01]  /*9840*/  @P2 LDC.64 R12, c[0x0][0x780] ;  /* 0x0001e000ff0c2b82 */ /* 0x000f220000000a00 */
[----:B------:R-:W-:Y:S01]  /*9850*/  IMAD.MOV.U32 R5, RZ, RZ, RZ ;  /* 0x000000ffff057224 */ /* 0x000fe200078e00ff */
[----:B------:R-:W-:Y:S01]  /*9860*/  ULDC UR4, c[0x0][0x280] ;  /* 0x0000a00000047ab9 */ /* 0x000fe20000000800 */
[----:B-1----:R-:W-:-:S05]  /*9870*/  @P0 IMAD.WIDE R2, R8, 0x4, R2 ;  /* 0x0000000408020825 */ /* 0x002fca00078e0202 */
[----:B------:R4:W5:Y:S01]  /*9880*/  @P0 LDG.E R5, desc[UR38][R2.64] ;  /* 0x0000002602050981 */ /* 0x000962000c1e1900 */
[----:B------:R-:W-:Y:S01]  /*9890*/  MOV R4, UR4 ;  /* 0x0000000400047c02 */ /* 0x000fe20008000f00 */
[----:B----4-:R-:W-:Y:S01]  /*98a0*/  @P2 IMAD.WIDE R2, R8, 0x4, R12 ;  /* 0x0000000408022825 */ /* 0x010fe200078e020c */
[----:B------:R-:W-:-:S04]  /*98b0*/  VOTEU.ANY UP0, P1 ;  /* 0x00000000003f7886 */ /* 0x000fc80000800100 */
[----:B------:R1:W5:Y:S02]  /*98c0*/  @P2 LDG.E R4, desc[UR38][R2.64] ;  /* 0x0000002602042981 */ /* 0x000364000c1e1900 */
[----:B-1----:R-:W-:Y:S01]  /*98d0*/  CS2R R2, SRZ ;  /* 0x0000000000027805 */ /* 0x002fe2000001ff00 */
[----:B--2---:R-:W-:-:S05]  /*98e0*/  @P1 IMAD R9, R8, 0x80, R9 ;  /* 0x0000008008091824 */ /* 0x004fca00078e0209 */
[----:B------:R-:W-:-:S04]  /*98f0*/  @P1 SHF.R.S32.HI R12, RZ, 0x1f, R9 ;  /* 0x0000001fff0c1819 */ /* 0x000fc80000011409 */
[----:B------:R-:W-:-:S04]  /*9900*/  @P1 LEA.HI R12, R12, R9, RZ, 0x7 ;  /* 0x000000090c0c1211 */ /* 0x000fc800078f38ff */
[----:B------:R-:W-:Y:S02]  /*9910*/  @P1 LOP3.LUT R12, R12, 0xffffff80, RZ, 0xc0, !PT ;  /* 0xffffff800c0c1812 */ /* 0x000fe400078ec0ff */
[----:B---3--:R-:W-:Y:S02]  /*9920*/  @P1 R2UR UR4, R15 ;  /* 0x000000000f0412ca */ /* 0x008fe400000e0000 */
[--C-:B------:R-:W-:Y:S01]  /*9930*/  @P1 SHF.R.S32.HI R9, RZ, 0x1f, R12.reuse ;  /* 0x0000001fff091819 */ /* 0x100fe2000001140c */
[----:B------:R-:W-:-:S04]  /*9940*/  @P1 IMAD.MOV.U32 R2, RZ, RZ, R12 ;  /* 0x000000ffff021224 */ /* 0x000fc800078e000c */
[----:B------:R-:W-:Y:S01]  /*9950*/  @P1 IMAD.MOV.U32 R3, RZ, RZ, R9 ;  /* 0x000000ffff031224 */ /* 0x000fe200078e0009 */
[----:B------:R-:W-:Y:S07]  /*9960*/  @P2 BRA `(.L_x_714) ;  /* 0x0000000000102947 */ /* 0x000fee0003800000 */
[----:B------:R-:W-:Y:S05]  /*9970*/  @!P1 BRA `(.L_x_714) ;  /* 0x00000000000c9947 */ /* 0x000fea0003800000 */
[----:B------:R-:W2:Y:S04]  /*9980*/  LDG.E R9, desc[UR38][R6.64] ;  /* 0x0000002606097981 */ /* 0x000ea8000c1e1900 */
[----:B-----5:R-:W2:Y:S02]  /*9990*/  LDG.E R4, desc[UR38][R6.64+0x4] ;  /* 0x0000042606047981 */ /* 0x020ea4000c1e1900 */
[----:B--2---:R-:W-:-:S07]  /*99a0*/  IADD3 R4, -R9, R4, RZ ;  /* 0x0000000409047210 */ /* 0x004fce0007ffe1ff */
.L_x_714:
[----:B-----5:R-:W-:Y:S01]  /*99b0*/  ISETP.GE.AND P1, PT, R4, 0x1, PT ;  /* 0x000000010400780c */ /* 0x020fe20003f26270 */
[----:B------:R-:W-:Y:S01]  /*99c0*/  UMOV UR27, URZ ;  /* 0x0000003f001b7c82 */ /* 0x000fe20008000000 */
[----:B------:R-:W-:Y:S01]  /*99d0*/  @UP0 UMOV UR27, UR4 ;  /* 0x00000004001b0c82 */ /* 0x000fe20008000000 */
[----:B------:R-:W-:-:S10]  /*99e0*/  IMAD.MOV.U32 R9, RZ, RZ, RZ ;  /* 0x000000ffff097224 */ /* 0x000fd400078e00ff */
        /* <DEDUP_REMOVED lines=43> */
[----:B------:R-:W-:-:S04]  /*9ca0*/  IMAD.WIDE.U32 R6, R10, UR20, R6 ;  /* 0x000000140a067c25 */ /* 0x000fc8000f8e0006 */
[----:B------:R-:W-:Y:S02]  /*9cb0*/  IMAD R11, R11, UR20, R2 ;  /* 0x000000140b0b7c24 */ /* 0x000fe4000f8e0202 */
[----:B------:R-:W1:Y:S01]  /*9cc0*/  LDC.64 R2, c[0x0][0x738] ;  /* 0x0001ce00ff027b82 */ /* 0x000e620000000a00 */
[----:B------:R-:W-:Y:S02]  /*9cd0*/  IMAD.MOV.U32 R9, RZ, RZ, RZ ;  /* 0x000000ffff097224 */ /* 0x000fe400078e00ff */
        /* <DEDUP_REMOVED lines=8> */
[----:B-1----:R-:W-:Y:S02]  /*9d60*/  LEA R12, R3, R12, 0x18 ;  /* 0x0000000c030c7211 */ /* 0x002fe400078ec0ff */
[----:B------:R-:W-:Y:S02]  /*9d70*/  MOV R3, 0x1 ;  /* 0x0000000100037802 */ /* 0x000fe40000000f00 */
[----:B--2---:R-:W-:Y:S02]  /*9d80*/  LOP3.LUT R16, R16, 0x7f, RZ, 0xc0, !PT ;  /* 0x0000007f10107812 */ /* 0x004fe400078ec0ff */
[----:B------:R-:W-:-:S02]  /*9d90*/  SHF.L.U32 R3, R3, 0x1f, RZ ;  /* 0x0000001f03037819 */ /* 0x000fc400000006ff */
[----:B------:R-:W-:Y:S02]  /*9da0*/  ISETP.NE.AND P0, PT, R16, RZ, PT ;  /* 0x000000ff1000720c */ /* 0x000fe40003f05270 */
[----:B------:R-:W1:Y:S02]  /*9db0*/  SYNCS.PHASECHK.TRANS64.TRYWAIT P1, [R12+URZ+0x30c20], R3 ;  /* 0x030c20030c0075a7 */ /* 0x000e64000802017f */
[----:B-1----:R-:W-:Y:S09]  /*9dc0*/  @!P1 BRA `(.L_x_716) ;  /* 0x0000001800309947 */ /* 0x002ff20003800000 */
.L_x_753:
[----:B------:R-:W-:Y:S02]  /*9dd0*/  IMAD.IADD R11, R7, 0x1, R11 ;  /* 0x00000001070b7824 */ /* 0x000fe400078e020b */
[----:B------:R-:W-:Y:S01]  /*9de0*/  IMAD.MOV.U32 R10, RZ, RZ, 0x1 ;  /* 0x00000001ff0a7424 */ /* 0x000fe200078e00ff */
[----:B------:R-:W-:Y:S06]  /*9df0*/  @P0 BRA `(.L_x_717) ;  /* 0x0000000000180947 */ /* 0x000fec0003800000 */
[----:B------:R-:W2:Y:S01]  /*9e00*/  S2R R0, SR_TID.X ;  /* 0x0000000000007919 */ /* 0x000ea20000002100 */
[----:B-1----:R-:W-:-:S04]  /*9e10*/  IMAD.MOV.U32 R3, RZ, RZ, 0x4200 ;  /* 0x00004200ff037424 */ /* 0x002fc800078e00ff */
[----:B------:R3:W-:Y:S01]  /*9e20*/  SYNCS.ARRIVE.TRANS64 RZ, [R12+URZ+0x30c10], R3 ;  /* 0x030c10030cff79a7 */ /* 0x0007e2000800003f */
[----:B--2---:R-:W-:-:S13]  /*9e30*/  LOP3.LUT P1, RZ, R0, 0x1f, RZ, 0xc0, !PT ;  /* 0x0000001f00ff7812 */ /* 0x004fda000782c0ff */
[----:B---3--:R-:W-:Y:S05]  /*9e40*/  @!P1 BRA `(.L_x_717) ;  /* 0x0000000000049947 */ /* 0x008fea0003800000 */
[----:B------:R-:W-:Y:S01]  /*9e50*/  BPT.TRAP 0x1 ;  /* 0x000000040000795c */ /* 0x000fe20000300000 */
.L_x_717:
        /* <DEDUP_REMOVED lines=19> */
[----:B-1----:R-:W-:Y:S01]  /*9f90*/  MOV R9, R2 ;  /* 0x0000000200097202 */ /* 0x002fe20000000f00 */
[----:B------:R-:W-:Y:S01]  /*9fa0*/  IMAD.MOV.U32 R8, RZ, RZ, R3 ;  /* 0x000000ffff087224 */ /* 0x000fe200078e0003 */
[----:B------:R-:W-:Y:S01]  /*9fb0*/  UMOV UR19, UR25 ;  /* 0x0000001900137c82 */ /* 0x000fe20008000000 */
[----:B------:R-:W-:Y:S01]  /*9fc0*/  UMOV UR37, UR13 ;  /* 0x0000000d00257c82 */ /* 0x000fe20008000000 */
[----:B------:R-:W-:Y:S01]  /*9fd0*/  IADD3 R0, P1, R9, 0x2f0, RZ ;  /* 0x000002f009007810 */ /* 0x000fe20007f3e0ff */
[----:B------:R-:W-:Y:S01]  /*9fe0*/  UMOV UR34, UR26 ;  /* 0x0000001a00227c82 */ /* 0x000fe20008000000 */
[----:B------:R-:W-:-:S02]  /*9ff0*/  UMOV UR33, UR9 ;  /* 0x0000000900217c82 */ /* 0x000fc40008000000 */
        /* <DEDUP_REMOVED lines=10> */
[----:B------:R-:W-:Y:S01]  /*a0a0*/  R2UR UR41, R0 ;  /* 0x00000000002972ca */ /* 0x000fe200000e0000 */
[----:B------:R-:W-:Y:S01]  /*a0b0*/  IMAD.MOV.U32 R0, RZ, RZ, RZ ;  /* 0x000000ffff007224 */ /* 0x000fe200078e00ff */
[----:B------:R-:W-:-:S09]  /*a0c0*/  ISETP.GE.AND P1, PT, R4, 0x81, PT ;  /* 0x000000810400780c */ /* 0x000fd20003f26270 */
        /* <DEDUP_REMOVED lines=8> */
[C---:B------:R-:W-:Y:S01]  /*a150*/  IADD3 R0, R4.reuse, 0x7f, RZ ;  /* 0x0000007f04007810 */ /* 0x040fe20007ffe0ff */
[----:B------:R-:W-:Y:S01]  /*a160*/  IMAD.MOV.U32 R10, RZ, RZ, 0x1 ;  /* 0x00000001ff0a7424 */ /* 0x000fe200078e00ff */
[----:B------:R-:W-:Y:S02]  /*a170*/  ISETP.GE.AND P1, PT, R4, 0x101, PT ;  /* 0x000001010400780c */ /* 0x000fe40003f26270 */
[----:B------:R-:W-:Y:S02]  /*a180*/  SHF.R.S32.HI R5, RZ, 0x1f, R0 ;  /* 0x0000001fff057819 */ /* 0x000fe40000011400 */
[----:B------:R-:W-:Y:S02]  /*a190*/  MOV R19, RZ ;  /* 0x000000ff00137202 */ /* 0x000fe40000000f00 */
[----:B------:R-:W-:Y:S01]  /*a1a0*/  LEA.HI R5, R5, R0, RZ, 0x7 ;  /* 0x0000000005057211 */ /* 0x000fe200078f38ff */
[----:B------:R-:W-:-:S03]  /*a1b0*/  IMAD.MOV.U32 R0, RZ, RZ, RZ ;  /* 0x000000ffff007224 */ /* 0x000fc600078e00ff */
[----:B------:R-:W-:-:S04]  /*a1c0*/  LEA.HI.SX32 R5, R5, 0xffffffff, 0x19 ;  /* 0xffffffff05057811 */ /* 0x000fc800078fcaff */
[----:B------:R-:W-:Y:S01]  /*a1d0*/  VIMNMX R17, R5, 0x1, !PT ;  /* 0x0000000105117848 */ /* 0x000fe20007fe0100 */
[----:B------:R-:W-:-:S03]  /*a1e0*/  IMAD.MOV.U32 R5, RZ, RZ, RZ ;  /* 0x000000ffff057224 */ /* 0x000fc600078e00ff */
[----:B------:R-:W-:Y:S02]  /*a1f0*/  LOP3.LUT R18, R17, 0x1, RZ, 0xc0, !PT ;  /* 0x0000000111127812 */ /* 0x000fe400078ec0ff */
[----:B-1----:R-:W-:Y:S01]  /*a200*/  LOP3.LUT R20, R13, 0x1f, RZ, 0xc0, !PT ;  /* 0x0000001f0d147812 */ /* 0x002fe200078ec0ff */
[----:B------:R-:W-:Y:S06]  /*a210*/  @!P1 BRA `(.L_x_719) ;  /* 0x0000000800109947 */ /* 0x000fec0003800000 */
[----:B------:R-:W-:Y:S02]  /*a220*/  IMAD.IADD R17, R17, 0x1, -R18 ;  /* 0x0000000111117824 */ /* 0x000fe400078e0a12 */
[----:B------:R-:W-:Y:S02]  /*a230*/  IMAD.MOV.U32 R19, RZ, RZ, RZ ;  /* 0x000000ffff137224 */ /* 0x000fe400078e00ff */
[----:B------:R-:W-:-:S07]  /*a240*/  IMAD.MOV.U32 R10, RZ, RZ, 0x1 ;  /* 0x00000001ff0a7424 */ /* 0x000fce00078e00ff */
.L_x_728:
[----:B------:R-:W-:-:S04]  /*a250*/  SHF.L.U32 R21, R10, 0x1f, RZ ;  /* 0x0000001f0a157819 */ /* 0x000fc800000006ff */
[----:B-1----:R-:W1:Y:S02]  /*a260*/  SYNCS.PHASECHK.TRANS64.TRYWAIT P1, [R12+URZ+0x30c40], R21 ;  /* 0x030c40150c0075a7 */ /* 0x002e64000802017f */
[----:B-12--5:R-:W-:Y:S05]  /*a270*/  @!P1 BRA `(.L_x_720) ;  /* 0x0000001400189947 */ /* 0x026fea0003800000 */
.L_x_754:
[----:B------:R-:W-:Y:S05]  /*a280*/  @P0 BRA `(.L_x_721) ;  /* 0x0000000000140947 */ /* 0x000fea0003800000 */
[----:B------:R-:W-:Y:S02]  /*a290*/  ISETP.NE.AND P1, PT, R20, RZ, PT ;  /* 0x000000ff1400720c */ /* 0x000fe40003f25270 */
[----:B------:R-:W-:-:S04]  /*a2a0*/  MOV R3, 0x4200 ;  /* 0x0000420000037802 */ /* 0x000fc80000000f00 */
[----:B------:R2:W-:Y:S07]  /*a2b0*/  SYNCS.ARRIVE.TRANS64 RZ, [R12+URZ+0x30c30], R3 ;  /* 0x030c30030cff79a7 */ /* 0x0005ee000800003f */
[----:B------:R-:W-:Y:S05]  /*a2c0*/  @!P1 BRA `(.L_x_721) ;  /* 0x0000000000049947 */ /* 0x000fea0003800000 */
[----:B------:R-:W-:Y:S01]  /*a2d0*/  BPT.TRAP 0x1 ;  /* 0x000000040000795c */ /* 0x000fe20000300000 */
.L_x_721:
        /* <DEDUP_REMOVED lines=18> */
[----:B---3--:R-:W-:Y:S02]  /*a400*/  IMAD.MOV.U32 R9, RZ, RZ, R4 ;  /* 0x000000ffff097224 */ /* 0x008fe400078e0004 */
[----:B------:R-:W-:Y:S01]  /*a410*/  IMAD.MOV.U32 R8, RZ, RZ, R5 ;  /* 0x000000ffff087224 */ /* 0x000fe200078e0005 */
[----:B------:R-:W-:Y:S02]  /*a420*/  LEA.HI.X R2, R2, R15, R3, 0x2, P2 ;  /* 0x0000000f02027211 */ /* 0x000fe400010f1403 */
[----:B------:R-:W-:Y:S02]  /*a430*/  IADD3 R4, P1, R9, 0x1f0, RZ ;  /* 0x000001f009047810 */ /* 0x000fe40007f3e0ff */
[----:B------:R-:W-:-:S02]  /*a440*/  R2UR UR9, R2 ;  /* 0x00000000020972ca */ /* 0x000fc400000e0000 */
[----:B------:R-:W-:Y:S02]  /*a450*/  IADD3.X R5, RZ, R8, RZ, P1, !PT ;  /* 0x00000008ff057210 */ /* 0x000fe40000ffe4ff */
[----:B------:R-:W-:Y:S02]  /*a460*/  R2UR UR14, R4 ;  /* 0x00000000040e72ca */ /* 0x000fe400000e0000 */
[----:B------:R-:W-:-:S13]  /*a470*/  R2UR UR15, R5 ;  /* 0x00000000050f72ca */ /* 0x000fda00000e0000 */
[----:B------:R2:W-:Y:S01]  /*a480*/  UTMALDG.4D [UR16], [UR14], desc[UR22] ;  /* 0x000016100e0075b4 */ /* 0x0005e20008019000 */
[----:B------:R2:W-:Y:S01]  /*a490*/  UBLKCP.S.G [UR6], [UR8], UR10 ;  /* 0x00000006080073ba */ /* 0x0005e2000800020a */
[----:B------:R-:W3:Y:S02]  /*a4a0*/  SYNCS.PHASECHK.TRANS64.TRYWAIT P1, [R12+URZ+0x30c28], R21 ;  /* 0x030c28150c0075a7 */ /* 0x000ee4000802017f */
[----:B--23--:R-:W-:Y:S05]  /*a4b0*/  @!P1 BRA `(.L_x_722) ;  /* 0x00000010009c9947 */ /* 0x00cfea0003800000 */
.L_x_755:
[----:B------:R-:W-:Y:S05]  /*a4c0*/  @P0 BRA `(.L_x_723) ;  /* 0x0000000000140947 */ /* 0x000fea0003800000 */
[----:B------:R-:W-:Y:S01]  /*a4d0*/  ISETP.NE.AND P1, PT, R20, RZ, PT ;  /* 0x000000ff1400720c */ /* 0x000fe20003f25270 */
[----:B------:R-:W-:-:S04]  /*a4e0*/  IMAD.MOV.U32 R2, RZ, RZ, 0x4200 ;  /* 0x00004200ff027424 */ /* 0x000fc800078e00ff */
[----:B------:R3:W-:Y:S08]  /*a4f0*/  SYNCS.ARRIVE.TRANS64 RZ, [R12+URZ+0x30c18], R2 ;  /* 0x030c18020cff79a7 */ /* 0x0007f0000800003f */
[----:B------:R-:W-:Y:S05]  /*a500*/  @!P1 BRA `(.L_x_723) ;  /* 0x0000000000049947 */ /* 0x000fea0003800000 */
[----:B------:R-:W-:Y:S01]  /*a510*/  BPT.TRAP 0x1 ;  /* 0x000000040000795c */ /* 0x000fe20000300000 */
.L_x_723:
[----:B------:R-:W-:Y:S01]  /*a520*/  VIADD R16, R16, 0x80 ;  /* 0x0000008010107836 */ /* 0x000fe20000000000 */
[----:B------:R-:W-:Y:S01]  /*a530*/  R2UR UR17, R12 ;  /* 0x000000000c1172ca */ /* 0x000fe200000e0000 */
[----:B------:R-:W-:Y:S01]  /*a540*/  UMOV UR22, 0x0 ;  /* 0x0000000000167882 */ /* 0x000fe20000000000 */
[----:B---3--:R-:W-:Y:S01]  /*a550*/  IADD3 R2, P1, R9, 0xf0, RZ ;  /* 0x000000f009027810 */ /* 0x008fe20007f3e0ff */
[----:B------:R-:W-:Y:S01]  /*a560*/  UMOV UR23, 0x14f00000 ;  /* 0x14f0000000177882 */ /* 0x000fe20000000000 */
[C---:B------:R-:W-:Y:S01]  /*a570*/  R2UR UR6, R16.reuse ;  /* 0x00000000100672ca */ /* 0x040fe200000e0000 */
[----:B------:R-:W-:Y:S01]  /*a580*/  UMOV UR18, URZ ;  /* 0x0000003f00127c82 */ /* 0x000fe20008000000 */
[----:B------:R-:W-:Y:S01]  /*a590*/  IADD3 R13, R16, UR27, RZ ;  /* 0x0000001b100d7c10 */ /* 0x000fe2000fffe0ff */
[----:B------:R-:W-:Y:S01]  /*a5a0*/  IMAD.X R3, RZ, RZ, R8, P1 ;  /* 0x000000ffff037224 */ /* 0x000fe200008e0608 */
[----:B------:R-:W-:Y:S01]  /*a5b0*/  R2UR UR14, R2 ;  /* 0x00000000020e72ca */ /* 0x000fe200000e0000 */
[----:B------:R-:W-:Y:S01]  /*a5c0*/  UMOV UR10, 0x20 ;  /* 0x00000020000a7882 */ /* 0x000fe20000000000 */
[----:B------:R-:W-:-:S02]  /*a5d0*/  R2UR UR19, R13 ;  /* 0x000000000d1372ca */ /* 0x000fc400000e0000 */
        /* <DEDUP_REMOVED lines=10> */
.L_x_756:
[----:B-123--:R-:W-:Y:S01]  /*a680*/  SHF.R.S32.HI R21, RZ, 0x1f, R16 ;  /* 0x0000001fff157819 */ /* 0x00efe20000011410 */
[----:B------:R-:W-:Y:S06]  /*a690*/  @P0 BRA `(.L_x_725) ;  /* 0x00000000001c0947 */ /* 0x000fec0003800000 */
[----:B------:R1:W-:Y:S02]  /*a6a0*/  STL [R1+0x20], R0 ;  /* 0x0000200001007387 */ /* 0x0003e40000100800 */
[----:B-1----:R-:W-:-:S04]  /*a6b0*/  IMAD.MOV.U32 R0, RZ, RZ, 0x4200 ;  /* 0x00004200ff007424 */ /* 0x002fc800078e00ff */
[----:B------:R1:W-:Y:S02]  /*a6c0*/  SYNCS.ARRIVE.TRANS64 RZ, [R12+URZ+0x30c38], R0 ;  /* 0x030c38000cff79a7 */ /* 0x0003e4000800003f */
[----:B-1----:R1:W5:Y:S01]  /*a6d0*/  LDL.LU R0, [R1+0x20] ;  /* 0x0000200001007983 */ /* 0x0023620000300800 */
[----:B------:R-:W-:-:S13]  /*a6e0*/  ISETP.NE.AND P1, PT, R20, RZ, PT ;  /* 0x000000ff1400720c */ /* 0x000fda0003f25270 */
[----:B-1----:R-:W-:Y:S05]  /*a6f0*/  @!P1 BRA `(.L_x_725) ;  /* 0x0000000000049947 */ /* 0x002fea0003800000 */
[----:B------:R-:W-:Y:S01]  /*a700*/  BPT.TRAP 0x1 ;  /* 0x000000040000795c */ /* 0x000fe20000300000 */
.L_x_725:
        /* <DEDUP_REMOVED lines=24> */
.L_x_758:
[----:B------:R-:W-:Y:S05]  /*a890*/  @P0 BRA `(.L_x_727) ;  /* 0x0000000000140947 */ /* 0x000fea0003800000 */
[----:B------:R-:W-:Y:S01]  /*a8a0*/  ISETP.NE.AND P1, PT, R20, RZ, PT ;  /* 0x000000ff1400720c */ /* 0x000fe20003f25270 */
[----:B-1----:R-:W-:-:S04]  /*a8b0*/  IMAD.MOV.U32 R5, RZ, RZ, 0x4200 ;  /* 0x00004200ff057424 */ /* 0x002fc800078e00ff */
[----:B------:R2:W-:Y:S08]  /*a8c0*/  SYNCS.ARRIVE.TRANS64 RZ, [R12+URZ+0x30c10], R5 ;  /* 0x030c10050cff79a7 */ /* 0x0005f0000800003f */
[----:B------:R-:W-:Y:S05]  /*a8d0*/  @!P1 BRA `(.L_x_727) ;  /* 0x0000000000049947 */ /* 0x000fea0003800000 */
[----:B------:R-:W-:Y:S01]  /*a8e0*/  BPT.TRAP 0x1 ;  /* 0x000000040000795c */ /* 0x000fe20000300000 */
.L_x_727:
        /* <DEDUP_REMOVED lines=23> */
.L_x_719:
[----:B------:R-:W-:-:S13]  /*aa60*/  ISETP.NE.AND P1, PT, R18, RZ, PT ;  /* 0x000000ff1200720c */ /* 0x000fda0003f25270 */
[----:B------:R-:W-:Y:S05]  /*aa70*/  @!P1 BRA `(.L_x_718) ;  /* 0x0000000000f89947 */ /* 0x000fea0003800000 */
[----:B------:R-:W-:-:S04]  /*aa80*/  SHF.L.U32 R13, R10, 0x1f, RZ ;  /* 0x0000001f0a0d7819 */ /* 0x000fc800000006ff */
[----:B------:R-:W1:Y:S02]  /*aa90*/  SYNCS.PHASECHK.TRANS64.TRYWAIT P1, [R12+URZ+0x30c40], R13 ;  /* 0x030c400d0c0075a7 */ /* 0x000e64000802017f */
[----:B-1----:R-:W-:Y:S05]  /*aaa0*/  @!P1 BRA `(.L_x_729) ;  /* 0x0000000c00609947 */ /* 0x002fea0003800000 */
.L_x_759:
[----:B------:R-:W-:Y:S05]  /*aab0*/  @P0 BRA `(.L_x_730) ;  /* 0x0000000000140947 */ /* 0x000fea0003800000 */
[----:B------:R-:W-:Y:S01]  /*aac0*/  ISETP.NE.AND P1, PT, R20, RZ, PT ;  /* 0x000000ff1400720c */ /* 0x000fe20003f25270 */
[----:B------:R-:W-:-:S04]  /*aad0*/  IMAD.MOV.U32 R5, RZ, RZ, 0x4200 ;  /* 0x00004200ff057424 */ /* 0x000fc800078e00ff */
[----:B------:R2:W-:Y:S08]  /*aae0*/  SYNCS.ARRIVE.TRANS64 RZ, [R12+URZ+0x30c30], R5 ;  /* 0x030c30050cff79a7 */ /* 0x0005f0000800003f */
[----:B------:R-:W-:Y:S05]  /*aaf0*/  @!P1 BRA `(.L_x_730) ;  /* 0x0000000000049947 */ /* 0x000fea0003800000 */
[----:B------:R-:W-:Y:S01]  /*ab00*/  BPT.TRAP 0x1 ;  /* 0x000000040000795c */ /* 0x000fe20000300000 */
.L_x_730:
[----:B--2---:R-:W2:Y:S01]  /*ab10*/  LDC.64 R4, c[0x0][0x728] ;  /* 0x0001ca00ff047b82 */ /* 0x004ea20000000a00 */
[----:B------:R-:W-:Y:S01]  /*ab20*/  SHF.L.U32 R19, R19, 0x7, RZ ;  /* 0x0000000713137819 */ /* 0x000fe200000006ff */
[----:B------:R-:W-:Y:S01]  /*ab30*/  UMOV UR8, 0x0 ;  /* 0x0000000000087882 */ /* 0x000fe20000000000 */
[----:B------:R-:W-:Y:S01]  /*ab40*/  R2UR UR14, R12 ;  /* 0x000000000c0e72ca */ /* 0x000fe200000e0000 */
[----:B------:R-:W-:Y:S01]  /*ab50*/  UMOV UR9, 0x14f00000 ;  /* 0x14f0000000097882 */ /* 0x000fe20000000000 */
[C---:B-----5:R-:W-:Y:S01]  /*ab60*/  IADD3 R0, P1, R19.reuse, R6, RZ ;  /* 0x0000000613007210 */ /* 0x060fe20007f3e0ff */
[----:B------:R-:W-:Y:S01]  /*ab70*/  UMOV UR18, URZ ;  /* 0x0000003f00127c82 */ /* 0x000fe20008000000 */
[----:B------:R-:W-:Y:S01]  /*ab80*/  R2UR UR19, R19 ;  /* 0x00000000131372ca */ /* 0x000fe200000e0000 */
[----:B------:R-:W-:-:S08]  /*ab90*/  UMOV UR10, 0x20 ;  /* 0x00000020000a7882 */ /* 0x000fd00000000000 */
[----:B------:R-:W-:Y:S02]  /*aba0*/  UIADD3 UR16, UR14, 0x18000, URZ ;  /* 0x000180000e107890 */ /* 0x000fe4000fffe03f */
[----:B------:R-:W-:Y:S02]  /*abb0*/  UIADD3 UR17, UR14, 0x30c30, URZ ;  /* 0x00030c300e117890 */ /* 0x000fe4000fffe03f */
[----:B------:R-:W-:Y:S02]  /*abc0*/  UIADD3 UR19, UR19, UR27, URZ ;  /* 0x0000001b13137290 */ /* 0x000fe4000fffe03f */
[----:B------:R-:W-:Y:S01]  /*abd0*/  UIADD3 UR14, UR14, 0x20400, URZ ;  /* 0x000204000e0e7890 */ /* 0x000fe2000fffe03f */
        /* <DEDUP_REMOVED lines=14> */
.L_x_760:
[----:B------:R-:W-:Y:S05]  /*acc0*/  @P0 BRA `(.L_x_732) ;  /* 0x0000000000140947 */ /* 0x000fea0003800000 */
[----:B------:R-:W-:Y:S01]  /*acd0*/  ISETP.NE.AND P0, PT, R20, RZ, PT ;  /* 0x000000ff1400720c */ /* 0x000fe20003f05270 */
[----:B------:R-:W-:-:S04]  /*ace0*/  IMAD.MOV.U32 R5, RZ, RZ, 0x4200 ;  /* 0x00004200ff057424 */ /* 0x000fc800078e00ff */
[----:B------:R3:W-:Y:S08]  /*acf0*/  SYNCS.ARRIVE.TRANS64 RZ, [R12+URZ+0x30c18], R5 ;  /* 0x030c18050cff79a7 */ /* 0x0007f0000800003f */
[----:B------:R-:W-:Y:S05]  /*ad00*/  @!P0 BRA `(.L_x_732) ;  /* 0x0000000000048947 */ /* 0x000fea0003800000 */
[----:B------:R-:W-:Y:S01]  /*ad10*/  BPT.TRAP 0x1 ;  /* 0x000000040000795c */ /* 0x000fe20000300000 */
.L_x_732:
        /* <DEDUP_REMOVED lines=13> */
[----:B---3--:R-:W-:Y:S01]  /*adf0*/  MOV R5, UR6 ;  /* 0x0000000600057c02 */ /* 0x008fe20008000f00 */
[----:B------:R-:W-:Y:S02]  /*ae00*/  UIADD3 UR19, UR6, UR27, URZ ;  /* 0x0000001b06137290 */ /* 0x000fe4000fffe03f */
[----:B------:R-:W-:-:S03]  /*ae10*/  UIMAD.WIDE UR8, UR6, 0x4, UR4 ;  /* 0x00000004060878a5 */ /* 0x000fc6000f8e0204 */
[----:B------:R-:W-:-:S04]  /*ae20*/  UMOV UR15, UR17 ;  /* 0x00000011000f7c82 */ /* 0x000fc80008000000 */
[----:B------:R3:W-:Y:S02]  /*ae30*/  UTMALDG.4D [UR16], [UR22], desc[UR24] ;  /* 0x00001810160075b4 */ /* 0x0007e40008019000 */
[----:B------:R3:W-:Y:S02]  /*ae40*/  UBLKCP.S.G [UR14], [UR8], UR7 ;  /* 0x0000000e080073ba */ /* 0x0007e40008000207 */
[----:B---3--:R-:W-:Y:S01]  /*ae50*/  NOP ;  /* 0x0000000000007918 */ /* 0x008fe20000000000 */
.L_x_718:
[----:B------:R-:W3:Y:S01]  /*ae60*/  S2R R2, SR_TID.X ;  /* 0x0000000000027919 */ /* 0x000ee20000002100 */
[----:B-12--5:R-:W-:Y:S01]  /*ae70*/  IMAD R13, R0, 0x8, R12 ;  /* 0x00000008000d7824 */ /* 0x026fe200078e020c */
[----:B---3--:R-:W-:Y:S02]  /*ae80*/  LOP3.LUT R3, R2, 0x7f, RZ, 0xc0, !PT ;  /* 0x0000007f02037812 */ /* 0x008fe400078ec0ff */
[----:B------:R-:W-:Y:S02]  /*ae90*/  SHF.L.U32 R2, R10, 0x1f, RZ ;  /* 0x0000001f0a027819 */ /* 0x000fe400000006ff */
[----:B------:R-:W-:Y:S02]  /*aea0*/  ISETP.NE.AND P1, PT, R3, RZ, PT ;  /* 0x000000ff0300720c */ /* 0x000fe40003f25270 */
[----:B------:R-:W1:Y:S02]  /*aeb0*/  SYNCS.PHASECHK.TRANS64.TRYWAIT P0, [R13+URZ+0x30c40], R2 ;  /* 0x030c40020d0075a7 */ /* 0x000e64000800017f */
[----:B-1----:R-:W-:Y:S09]  /*aec0*/  @!P0 BRA `(.L_x_733) ;  /* 0x0000000800808947 */ /* 0x002ff20003800000 */
.L_x_761:
[----:B------:R-:W-:Y:S05]  /*aed0*/  @P1 BRA `(.L_x_734) ;  /* 0x0000000000181947 */ /* 0x000fea0003800000 */
[----:B------:R-:W2:Y:S01]  /*aee0*/  S2R R3, SR_TID.X ;  /* 0x0000000000037919 */ /* 0x000ea20000002100 */
[----:B-1----:R-:W-:-:S04]  /*aef0*/  IMAD.MOV.U32 R2, RZ, RZ, 0x4200 ;  /* 0x00004200ff027424 */ /* 0x002fc800078e00ff */
[----:B------:R3:W-:Y:S01]  /*af00*/  SYNCS.ARRIVE.TRANS64 RZ, [R13+URZ+0x30c30], R2 ;  /* 0x030c30020dff79a7 */ /* 0x0007e2000800003f */
[----:B--2---:R-:W-:-:S13]  /*af10*/  LOP3.LUT P0, RZ, R3, 0x1f, RZ, 0xc0, !PT ;  /* 0x0000001f03ff7812 */ /* 0x004fda000780c0ff */
[----:B---3--:R-:W-:Y:S05]  /*af20*/  @!P0 BRA `(.L_x_734) ;  /* 0x0000000000048947 */ /* 0x008fea0003800000 */
[----:B------:R-:W-:Y:S01]  /*af30*/  BPT.TRAP 0x1 ;  /* 0x000000040000795c */ /* 0x000fe20000300000 */
.L_x_734:
        /* <DEDUP_REMOVED lines=34> */
.L_x_715:
[----:B------:R-:W-:Y:S05]  /*b160*/  BSYNC B0 ;  /* 0x0000000000007941 */ /* 0x000fea0003800000 */
.L_x_713:
[----:B------:R-:W-:-:S03]  /*b170*/  UMOV UR6, 0xffffffff ;  /* 0xffffffff00067882 */ /* 0x000fc60000000000 */
[----:B------:R-:W-:Y:S05]  /*b180*/  BRA.DIV UR6, `(.L_x_735) ;  /* 0x0000000606e47947 */ /* 0x000fea000b800000 */
[----:B------:R-:W-:-:S13]  /*b190*/  ELECT P6, URZ, PT ;  /* 0x00000000003f782f */ /* 0x000fda00038c0000 */
.L_x_764:
[----:B------:R-:W-:Y:S05]  /*b1a0*/  @!P6 BRA `(.L_x_614) ;  /* 0x000000000084e947 */ /* 0x000fea0003800000 */
[----:B----4-:R-:W3:Y:S02]  /*b1b0*/  LDL.LU R2, [R1] ;  /* 0x0000000001027983 */ /* 0x010ee40000300800 */
[----:B---3--:R-:W-:-:S04]  /*b1c0*/  LOP3.LUT R2, R2, 0x2, RZ, 0xfc, !PT ;  /* 0x0000000202027812 */ /* 0x008fc800078efcff */
[----:B------:R-:W-:-:S13]  /*b1d0*/  ISETP.NE.AND P2, PT, R2, 0x3, PT ;  /* 0x000000030200780c */ /* 0x000fda0003f45270 */
[----:B------:R-:W-:Y:S05]  /*b1e0*/  @!P2 BRA `(.L_x_736) ;  /* 0x000000000004a947 */ /* 0x000fea0003800000 */
[----:B--2---:R-:W-:Y:S01]  /*b1f0*/  BPT.TRAP 0x1 ;  /* 0x000000040000795c */ /* 0x004fe20000300000 */
.L_x_736:
        /* <DEDUP_REMOVED lines=15> */
.L_x_765:
[----:B------:R-:W3:Y:S02]  /*b2f0*/  SYNCS.PHASECHK.TRANS64.TRYWAIT P0, [R11+URZ], R2 ;  /* 0x000000020b0075a7 */ /* 0x000ee4000800017f */
[----:B---3--:R-:W-:Y:S05]  /*b300*/  @!P0 BRA `(.L_x_738) ;  /* 0x0000000400b88947 */ /* 0x008fea0003800000 */
.L_x_766:
[----:B------:R-:W-:Y:S05]  /*b310*/  @!P2 BRA `(.L_x_739) ;  /* 0x000000000004a947 */ /* 0x000fea0003800000 */
[----:B--2---:R-:W-:Y:S01]  /*b320*/  BPT.TRAP 0x1 ;  /* 0x000000040000795c */ /* 0x004fe20000300000 */
.L_x_739:
[----:B------:R-:W-:-:S04]  /*b330*/  VIADD R0, R6, 0x30c40 ;  /* 0x00030c4006007836 */ /* 0x000fc80000000000 */
[----:B------:R-:W-:-:S04]  /*b340*/  IMAD R9, R9, 0x8, R0 ;  /* 0x0000000809097824 */ /* 0x000fc800078e0200 */
[----:B------:R-:W4:Y:S02]  /*b350*/  SYNCS.PHASECHK.TRANS64.TRYWAIT P0, [R9+URZ], R4 ;  /* 0x00000004090075a7 */ /* 0x000f24000800017f */
[----:B----4-:R-:W-:Y:S05]  /*b360*/  @!P0 BRA `(.L_x_740) ;  /* 0x0000000400b48947 */ /* 0x010fea0003800000 */
.L_x_767:
[----:B------:R-:W-:-:S07]  /*b370*/  LEA R3, R3, R0, 0x3 ;  /* 0x0000000003037211 */ /* 0x000fce00078e18ff */
.L_x_741:
[----:B------:R1:W1:Y:S02]  /*b380*/  SYNCS.PHASECHK.TRANS64.TRYWAIT P0, [R3+URZ], R2 ;  /* 0x00000002030075a7 */ /* 0x000264000800017f */
[----:B-1----:R-:W-:Y:S05]  /*b390*/  @!P0 NANOSLEEP.SYNCS 0x989680 ;  /* 0x009896800000895d */ /* 0x002fea0003900000 */
[----:B------:R-:W1:Y:S02]  /*b3a0*/  @!P0 SYNCS.PHASECHK.TRANS64 P0, [R3+URZ], R2 ;  /* 0x00000002030085a7 */ /* 0x000e64000800007f */
[----:B-1----:R-:W-:Y:S05]  /*b3b0*/  @!P0 BRA `(.L_x_741) ;  /* 0xfffffffc00f08947 */ /* 0x002fea000383ffff */
.L_x_614:
[----:B--2---:R-:W-:Y:S05]  /*b3c0*/  BSYNC B6 ;  /* 0x0000000000067941 */ /* 0x004fea0003800000 */
.L_x_608:
[----:B------:R-:W-:Y:S05]  /*b3d0*/  EXIT ;  /* 0x000000000000794d */ /* 0x000fea0003800000 */
.L_x_624:
[----:B------:R-:W-:Y:S01]  /*b3e0*/  IMAD.MOV.U32 R12, RZ, RZ, RZ ;  /* 0x000000ffff0c7224 */ /* 0x000fe200078e00ff */
[----:B------:R-:W-:Y:S01]  /*b3f0*/  MOV R15, 0xffffffff ;  /* 0xffffffff000f7802 */ /* 0x000fe20000000f00 */
[----:B------:R-:W-:-:S07]  /*b400*/  IMAD.MOV.U32 R11, RZ, RZ, 0x1f ;  /* 0x0000001fff0b7424 */ /* 0x000fce00078e00ff */
[----:B------:R-:W-:Y:S05]  /*b410*/  WARPSYNC.COLLECTIVE R15, `(.L_x_742) ;  /* 0x000000000f087348 */ /* 0x000fea0003c00000 */
[----:B------:R1:W2:Y:S02]  /*b420*/  SHFL.IDX P6, R14, R13, R12, R11 ;  /* 0x0000000c0d0e7389 */ /* 0x0002a400000c000b */
[----:B-12---:R-:W-:Y:S01]  /*b430*/  ENDCOLLECTIVE ;  /* 0x000000000000791b */ /* 0x006fe20003800000 */
.L_x_742:
[----:B------:R-:W-:Y:S05]  /*b440*/  BRA `(.L_x_743) ;  /* 0xffffff5c004c7947 */ /* 0x000fea000383ffff */
.L_x_626:
[----:B--2---:R2:W3:Y:S02]  /*b450*/  SYNCS.PHASECHK.TRANS64.TRYWAIT P0, [R2+URZ+0x30c00], R17 ;  /* 0x030c0011020075a7 */ /* 0x0044e4000800017f */
[----:B---3--:R-:W-:Y:S05]  /*b460*/  @!P0 NANOSLEEP.SYNCS 0x989680 ;  /* 0x009896800000895d */ /* 0x008fea0003900000 */
[----:B------:R-:W3:Y:S02]  /*b470*/  @!P0 SYNCS.PHASECHK.TRANS64 P0, [R2+URZ+0x30c00], R17 ;  /* 0x030c0011020085a7 */ /* 0x000ee4000800007f */
[----:B---3--:R-:W-:Y:S05]  /*b480*/  @!P0 BRA `(.L_x_626) ;  /* 0xfffffffc00f08947 */ /* 0x008fea000383ffff */
[----:B------:R-:W-:Y:S05]  /*b490*/  BRA `(.L_x_625) ;  /* 0xffffff5c00b07947 */ /* 0x000fea000383ffff */
.L_x_630:
[----:B--2---:R2:W3:Y:S02]  /*b4a0*/  SYNCS.PHASECHK.TRANS64.TRYWAIT P1, [R25+URZ+0x30c10], R22 ;  /* 0x030c1016190075a7 */ /* 0x0044e4000802017f */
[----:B---3--:R-:W-:Y:S05]  /*b4b0*/  @!P1 NANOSLEEP.SYNCS 0x989680 ;  /* 0x009896800000995d */ /* 0x008fea0003900000 */
[----:B------:R-:W3:Y:S02]  /*b4c0*/  @!P1 SYNCS.PHASECHK.TRANS64 P1, [R25+URZ+0x30c10], R22 ;  /* 0x030c1016190095a7 */ /* 0x000ee4000802007f */
[----:B---3--:R-:W-:Y:S05]  /*b4d0*/  @!P1 BRA `(.L_x_630) ;  /* 0xfffffffc00f09947 */ /* 0x008fea000383ffff */
[----:B------:R-:W-:Y:S05]  /*b4e0*/  BRA `(.L_x_629) ;  /* 0xffffff6400907947 */ /* 0x000fea000383ffff */
.L_x_634:
[----:B------:R1:W1:Y:S02]  /*b4f0*/  SYNCS.PHASECHK.TRANS64.TRYWAIT P1, [R25+URZ+0x30c30], R22 ;  /* 0x030c3016190075a7 */ /* 0x000264000802017f */
[----:B-1----:R-:W-:Y:S05]  /*b500*/  @!P1 NANOSLEEP.SYNCS 0x989680 ;  /* 0x009896800000995d */ /* 0x002fea0003900000 */
[----:B------:R-:W1:Y:S02]  /*b510*/  @!P1 SYNCS.PHASECHK.TRANS64 P1, [R25+URZ+0x30c30], R22 ;  /* 0x030c3016190095a7 */ /* 0x000e64000802007f */
[----:B-1----:R-:W-:Y:S05]  /*b520*/  @!P1 BRA `(.L_x_634) ;  /* 0xfffffffc00f09947 */ /* 0x002fea000383ffff */
[----:B------:R-:W-:Y:S05]  /*b530*/  BRA `(.L_x_633) ;  /* 0xffffff6800a47947 */ /* 0x000fea000383ffff */
.L_x_678:
[----:B------:R-:W-:Y:S01]  /*b540*/  BSSY B0, `(.L_x_744) ;  /* 0x0000005000007945 */ /* 0x000fe20003800000 */
[----:B------:R-:W-:-:S07]  /*b550*/  IMAD.MOV.U32 R15, RZ, RZ, -0x1 ;  /* 0xffffffffff0f7424 */ /* 0x000fce00078e00ff */
[----:B------:R-:W-:Y:S05]  /*b560*/  WARPSYNC.COLLECTIVE R15, `(.L_x_745) ;  /* 0x000000000f087348 */ /* 0x000fea0003c00000 */
[----:B------:R-:W-:Y:S01]  /*b570*/  NOP ;  /* 0x0000000000007918 */ /* 0x000fe20000000000 */
[----:B------:R-:W-:Y:S01]  /*b580*/  ENDCOLLECTIVE ;  /* 0x000000000000791b */ /* 0x000fe20003800000 */
.L_x_745:
[----:B------:R-:W-:Y:S05]  /*b590*/  BSYNC B0 ;  /* 0x0000000000007941 */ /* 0x000fea0003800000 */
.L_x_744:
[----:B------:R-:W-:Y:S05]  /*b5a0*/  BRA `(.L_x_746) ;  /* 0xffffffd0007c7947 */ /* 0x000fea000383ffff */
.L_x_690:
[----:B------:R-:W-:Y:S01]  /*b5b0*/  BSSY B0, `(.L_x_747) ;  /* 0x0000005000007945 */ /* 0x000fe20003800000 */
[----:B------:R-:W-:-:S07]  /*b5c0*/  IMAD.MOV.U32 R15, RZ, RZ, -0x1 ;  /* 0xffffffffff0f7424 */ /* 0x000fce00078e00ff */
[----:B------:R-:W-:Y:S05]  /*b5d0*/  WARPSYNC.COLLECTIVE R15, `(.L_x_748) ;  /* 0x000000000f087348 */ /* 0x000fea0003c00000 */
[----:B------:R-:W-:Y:S01]  /*b5e0*/  NOP ;  /* 0x0000000000007918 */ /* 0x000fe20000000000 */
[----:B------:R-:W-:Y:S01]  /*b5f0*/  ENDCOLLECTIVE ;  /* 0x000000000000791b */ /* 0x000fe20003800000 */
.L_x_748:
[----:B------:R-:W-:Y:S05]  /*b600*/  BSYNC B0 ;  /* 0x0000000000007941 */ /* 0x000fea0003800000 */
.L_x_747:
[----:B------:R-:W-:Y:S05]  /*b610*/  BRA `(.L_x_749) ;  /* 0xffffffd400947947 */ /* 0x000fea000383ffff */
.L_x_703:
[----:B------:R-:W-:Y:S01]  /*b620*/  BSSY B0, `(.L_x_750) ;  /* 0x0000005000007945 */ /* 0x000fe20003800000 */
[----:B------:R-:W-:-:S07]  /*b630*/  MOV R15, 0xffffffff ;  /* 0xffffffff000f7802 */ /* 0x000fce0000000f00 */
[----:B------:R-:W-:Y:S05]  /*b640*/  WARPSYNC.COLLECTIVE R15, `(.L_x_751) ;  /* 0x000000000f087348 */ /* 0x000fea0003c00000 */
[----:B------:R-:W-:Y:S01]  /*b650*/  NOP ;  /* 0x0000000000007918 */ /* 0x000fe20000000000 */
[----:B------:R-:W-:Y:S01]  /*b660*/  ENDCOLLECTIVE ;  /* 0x000000000000791b */ /* 0x000fe20003800000 */
.L_x_751:
[----:B------:R-:W-:Y:S05]  /*b670*/  BSYNC B0 ;  /* 0x0000000000007941 */ /* 0x000fea0003800000 */
.L_x_750:
[----:B------:R-:W-:Y:S05]  /*b680*/  BRA `(.L_x_752) ;  /* 0xffffffd800b07947 */ /* 0x000fea000383ffff */
.L_x_716:
[----:B-1----:R1:W2:Y:S02]  /*b690*/  SYNCS.PHASECHK.TRANS64.TRYWAIT P1, [R12+URZ+0x30c20], R3 ;  /* 0x030c20030c0075a7 */ /* 0x0022a4000802017f */
[----:B--2---:R-:W-:Y:S05]  /*b6a0*/  @!P1 NANOSLEEP.SYNCS 0x989680 ;  /* 0x009896800000995d */ /* 0x004fea0003900000 */
[----:B------:R-:W2:Y:S02]  /*b6b0*/  @!P1 SYNCS.PHASECHK.TRANS64 P1, [R12+URZ+0x30c20], R3 ;  /* 0x030c20030c0095a7 */ /* 0x000ea4000802007f */
[----:B--2---:R-:W-:Y:S05]  /*b6c0*/  @!P1 BRA `(.L_x_716) ;  /* 0xfffffffc00f09947 */ /* 0x004fea000383ffff */
[----:B------:R-:W-:Y:S05]  /*b6d0*/  BRA `(.L_x_753) ;  /* 0xffffffe400bc7947 */ /* 0x000fea000383ffff */
.L_x_720:
[----:B-1----:R1:W2:Y:S02]  /*b6e0*/  SYNCS.PHASECHK.TRANS64.TRYWAIT P1, [R12+URZ+0x30c40], R21 ;  /* 0x030c40150c0075a7 */ /* 0x0022a4000802017f */
[----:B--2---:R-:W-:Y:S05]  /*b6f0*/  @!P1 NANOSLEEP.SYNCS 0x989680 ;  /* 0x009896800000995d */ /* 0x004fea0003900000 */
[----:B------:R-:W2:Y:S02]  /*b700*/  @!P1 SYNCS.PHASECHK.TRANS64 P1, [R12+URZ+0x30c40], R21 ;  /* 0x030c40150c0095a7 */ /* 0x000ea4000802007f */
[----:B--2---:R-:W-:Y:S05]  /*b710*/  @!P1 BRA `(.L_x_720) ;  /* 0xfffffffc00f09947 */ /* 0x004fea000383ffff */
[----:B------:R-:W-:Y:S05]  /*b720*/  BRA `(.L_x_754) ;  /* 0xffffffe800d47947 */ /* 0x000fea000383ffff */
.L_x_722:
[----:B--2---:R2:W3:Y:S02]  /*b730*/  SYNCS.PHASECHK.TRANS64.TRYWAIT P1, [R12+URZ+0x30c28], R21 ;  /* 0x030c28150c0075a7 */ /* 0x0044e4000802017f */
[----:B---3--:R-:W-:Y:S05]  /*b740*/  @!P1 NANOSLEEP.SYNCS 0x989680 ;  /* 0x009896800000995d */ /* 0x008fea0003900000 */
[----:B------:R-:W3:Y:S02]  /*b750*/  @!P1 SYNCS.PHASECHK.TRANS64 P1, [R12+URZ+0x30c28], R21 ;  /* 0x030c28150c0095a7 */ /* 0x000ee4000802007f */
[----:B---3--:R-:W-:Y:S05]  /*b760*/  @!P1 BRA `(.L_x_722) ;  /* 0xfffffffc00f09947 */ /* 0x008fea000383ffff */
[----:B------:R-:W-:Y:S05]  /*b770*/  BRA `(.L_x_755) ;  /* 0xffffffec00507947 */ /* 0x000fea000383ffff */
.L_x_724:
[----:B---3--:R3:W4:Y:S02]  /*b780*/  SYNCS.PHASECHK.TRANS64.TRYWAIT P1, [R12+URZ+0x30c48], R21 ;  /* 0x030c48150c0075a7 */ /* 0x008724000802017f */
[----:B----4-:R-:W-:Y:S05]  /*b790*/  @!P1 NANOSLEEP.SYNCS 0x989680 ;  /* 0x009896800000995d */ /* 0x010fea0003900000 */
[----:B------:R-:W4:Y:S02]  /*b7a0*/  @!P1 SYNCS.PHASECHK.TRANS64 P1, [R12+URZ+0x30c48], R21 ;  /* 0x030c48150c0095a7 */ /* 0x000f24000802007f */
[----:B----4-:R-:W-:Y:S05]  /*b7b0*/  @!P1 BRA `(.L_x_724) ;  /* 0xfffffffc00f09947 */ /* 0x010fea000383ffff */
[----:B------:R-:W-:Y:S05]  /*b7c0*/  BRA `(.L_x_756) ;  /* 0xffffffec00ac7947 */ /* 0x000fea000383ffff */
.L_x_726:
[----:B------:R-:W-:-:S07]  /*b7d0*/  SHF.L.U32 R5, R10, 0x1f, RZ ;  /* 0x0000001f0a057819 */ /* 0x000fce00000006ff */
.L_x_757:
[----:B-1----:R1:W2:Y:S02]  /*b7e0*/  SYNCS.PHASECHK.TRANS64.TRYWAIT P1, [R12+URZ+0x30c20], R5 ;  /* 0x030c20050c0075a7 */ /* 0x0022a4000802017f */
[----:B--2---:R-:W-:Y:S05]  /*b7f0*/  @!P1 NANOSLEEP.SYNCS 0x989680 ;  /* 0x009896800000995d */ /* 0x004fea0003900000 */
[----:B------:R-:W2:Y:S02]  /*b800*/  @!P1 SYNCS.PHASECHK.TRANS64 P1, [R12+URZ+0x30c20], R5 ;  /* 0x030c20050c0095a7 */ /* 0x000ea4000802007f */
[----:B--2---:R-:W-:Y:S05]  /*b810*/  @!P1 BRA `(.L_x_757) ;  /* 0xfffffffc00f09947 */ /* 0x004fea000383ffff */
[----:B------:R-:W-:Y:S05]  /*b820*/  BRA `(.L_x_758) ;  /* 0xfffffff000187947 */ /* 0x000fea000383ffff */
.L_x_729:
[----:B-1----:R1:W2:Y:S02]  /*b830*/  SYNCS.PHASECHK.TRANS64.TRYWAIT P1, [R12+URZ+0x30c40], R13 ;  /* 0x030c400d0c0075a7 */ /* 0x0022a4000802017f */
[----:B--2---:R-:W-:Y:S05]  /*b840*/  @!P1 NANOSLEEP.SYNCS 0x989680 ;  /* 0x009896800000995d */ /* 0x004fea0003900000 */
[----:B------:R-:W2:Y:S02]  /*b850*/  @!P1 SYNCS.PHASECHK.TRANS64 P1, [R12+URZ+0x30c40], R13 ;  /* 0x030c400d0c0095a7 */ /* 0x000ea4000802007f */
[----:B--2---:R-:W-:Y:S05]  /*b860*/  @!P1 BRA `(.L_x_729) ;  /* 0xfffffffc00f09947 */ /* 0x004fea000383ffff */
[----:B------:R-:W-:Y:S05]  /*b870*/  BRA `(.L_x_759) ;  /* 0xfffffff0008c7947 */ /* 0x000fea000383ffff */
.L_x_731:
[----:B--2---:R2:W3:Y:S02]  /*b880*/  SYNCS.PHASECHK.TRANS64.TRYWAIT P1, [R12+URZ+0x30c28], R13 ;  /* 0x030c280d0c0075a7 */ /* 0x0044e4000802017f */
[----:B---3--:R-:W-:Y:S05]  /*b890*/  @!P1 NANOSLEEP.SYNCS 0x989680 ;  /* 0x009896800000995d */ /* 0x008fea0003900000 */
[----:B------:R-:W3:Y:S02]  /*b8a0*/  @!P1 SYNCS.PHASECHK.TRANS64 P1, [R12+URZ+0x30c28], R13 ;  /* 0x030c280d0c0095a7 */ /* 0x000ee4000802007f */
[----:B---3--:R-:W-:Y:S05]  /*b8b0*/  @!P1 BRA `(.L_x_731) ;  /* 0xfffffffc00f09947 */ /* 0x008fea000383ffff */
[----:B------:R-:W-:Y:S05]  /*b8c0*/  BRA `(.L_x_760) ;  /* 0xfffffff000fc7947 */ /* 0x000fea000383ffff */
.L_x_733:
[----:B-1----:R1:W2:Y:S02]  /*b8d0*/  SYNCS.PHASECHK.TRANS64.TRYWAIT P0, [R13+URZ+0x30c40], R2 ;  /* 0x030c40020d0075a7 */ /* 0x0022a4000800017f */
[----:B--2---:R-:W-:Y:S05]  /*b8e0*/  @!P0 NANOSLEEP.SYNCS 0x989680 ;  /* 0x009896800000895d */ /* 0x004fea0003900000 */
[----:B------:R-:W2:Y:S02]  /*b8f0*/  @!P0 SYNCS.PHASECHK.TRANS64 P0, [R13+URZ+0x30c40], R2 ;  /* 0x030c40020d0085a7 */ /* 0x000ea4000800007f */
[----:B--2---:R-:W-:Y:S05]  /*b900*/  @!P0 BRA `(.L_x_733) ;  /* 0xfffffffc00f08947 */ /* 0x004fea000383ffff */
[----:B------:R-:W-:Y:S05]  /*b910*/  BRA `(.L_x_761) ;  /* 0xfffffff4006c7947 */ /* 0x000fea000383ffff */
.L_x_735:
[----:B------:R-:W-:Y:S01]  /*b920*/  BSSY B0, `(.L_x_762) ;  /* 0x0000006000007945 */ /* 0x000fe20003800000 */
[----:B------:R-:W-:-:S07]  /*b930*/  IMAD.MOV.U32 R15, RZ, RZ, -0x1 ;  /* 0xffffffffff0f7424 */ /* 0x000fce00078e00ff */
[----:B--2-4-:R-:W-:Y:S05]  /*b940*/  WARPSYNC.COLLECTIVE R15, `(.L_x_763) ;  /* 0x000000000f0c7348 */ /* 0x014fea0003c00000 */
[----:B------:R-:W-:Y:S02]  /*b950*/  ELECT P6, UR62, PT ;  /* 0x00000000003e782f */ /* 0x000fe400038c0000 */
[----:B------:R-:W-:Y:S01]  /*b960*/  MOV R14, UR62 ;  /* 0x0000003e000e7c02 */ /* 0x000fe20008000f00 */
[----:B--2-4-:R-:W-:Y:S10]  /*b970*/  ENDCOLLECTIVE ;  /* 0x000000000000791b */ /* 0x014ff40003800000 */
.L_x_763:
[----:B------:R-:W-:Y:S05]  /*b980*/  BSYNC B0 ;  /* 0x0000000000007941 */ /* 0x000fea0003800000 */
.L_x_762:
[----:B------:R-:W-:Y:S05]  /*b990*/  BRA `(.L_x_764) ;  /* 0xfffffff800007947 */ /* 0x000fea000383ffff */
.L_x_737:
[----:B-1----:R1:W3:Y:S02]  /*b9a0*/  SYNCS.PHASECHK.TRANS64.TRYWAIT P0, [R7+URZ], R4 ;  /* 0x00000004070075a7 */ /* 0x0022e4000800017f */
[----:B---3--:R-:W-:Y:S05]  /*b9b0*/  @!P0 NANOSLEEP.SYNCS 0x989680 ;  /* 0x009896800000895d */ /* 0x008fea0003900000 */
[----:B------:R-:W3:Y:S02]  /*b9c0*/  @!P0 SYNCS.PHASECHK.TRANS64 P0, [R7+URZ], R4 ;  /* 0x00000004070085a7 */ /* 0x000ee4000800007f */
[----:B---3--:R-:W-:Y:S05]  /*b9d0*/  @!P0 BRA `(.L_x_737) ;  /* 0xfffffffc00f08947 */ /* 0x008fea000383ffff */
[----:B------:R-:W-:Y:S05]  /*b9e0*/  BRA `(.L_x_765) ;  /* 0xfffffff800407947 */ /* 0x000fea000383ffff */
.L_x_738:
[----:B---3--:R3:W4:Y:S02]  /*b9f0*/  SYNCS.PHASECHK.TRANS64.TRYWAIT P0, [R11+URZ], R2 ;  /* 0x000000020b0075a7 */ /* 0x008724000800017f */
[----:B----4-:R-:W-:Y:S05]  /*ba00*/  @!P0 NANOSLEEP.SYNCS 0x989680 ;  /* 0x009896800000895d */ /* 0x010fea0003900000 */
[----:B------:R-:W4:Y:S02]  /*ba10*/  @!P0 SYNCS.PHASECHK.TRANS64 P0, [R11+URZ], R2 ;  /* 0x000000020b0085a7 */ /* 0x000f24000800007f */
[----:B----4-:R-:W-:Y:S05]  /*ba20*/  @!P0 BRA `(.L_x_738) ;  /* 0xfffffffc00f08947 */ /* 0x010fea000383ffff */
[----:B------:R-:W-:Y:S05]  /*ba30*/  BRA `(.L_x_766) ;  /* 0xfffffff800347947 */ /* 0x000fea000383ffff */
.L_x_740:
[----:B----4-:R4:W1:Y:S02]  /*ba40*/  SYNCS.PHASECHK.TRANS64.TRYWAIT P0, [R9+URZ], R4 ;  /* 0x00000004090075a7 */ /* 0x010864000800017f */
[----:B-1----:R-:W-:Y:S05]  /*ba50*/  @!P0 NANOSLEEP.SYNCS 0x989680 ;  /* 0x009896800000895d */ /* 0x002fea0003900000 */
[----:B------:R-:W1:Y:S02]  /*ba60*/  @!P0 SYNCS.PHASECHK.TRANS64 P0, [R9+URZ], R4 ;  /* 0x00000004090085a7 */ /* 0x000e64000800007f */
[----:B-1----:R-:W-:Y:S05]  /*ba70*/  @!P0 BRA `(.L_x_740) ;  /* 0xfffffffc00f08947 */ /* 0x002fea000383ffff */
[----:B------:R-:W-:Y:S05]  /*ba80*/  BRA `(.L_x_767) ;  /* 0xfffffff800387947 */ /* 0x000fea000383ffff */
.L_x_768:
        /* <DEDUP_REMOVED lines=15> */
.L_x_7379:


//--------------------- .text._ZN7cutlass13device_kernelIN5flash11enable_sm90INS1_16FlashAttnBwdSm90INS1_25CollectiveMainloopBwdSm90ILi2ELi2ELi2EN4cute5tupleIJNS5_1CILi1EEES8_S8_EEENS6_IJNS7_ILi128EEESA_NS7_ILi64EEEEEENS_6half_tEfNS_4arch4Sm90ELb0ELb0ELb1ELb1ELb0ELb1ELb0ELb0ELi2ELi1ELi2ELi2ELb0EEENS1_24CollectiveEpilogueBwdGQAISC_fSF_Li256ELb1ELb0EEENS1_19SingleTileSchedulerILb1ELb0ELb0ELi128EEEEEEEEEvNT_6ParamsE --------------------------
	.section	.text._ZN7cutlass13device_kernelIN5flash11enable_sm90INS1_16FlashAttnBwdSm90INS1_25CollectiveMainloopBwdSm90ILi2ELi2ELi2EN4cute5tupleIJNS5_1CILi1EEES8_S8_EEENS6_IJNS7_ILi128EEESA_NS7_ILi64EEEEEENS_6half_tEfNS_4arch4Sm90ELb0ELb0ELb1ELb1ELb0ELb1ELb0ELb0ELi2ELi1ELi2ELi2ELb0EEENS1_24CollectiveEpilogueBwdGQAISC_fSF_Li256ELb1ELb0EEENS1_19SingleTileSchedulerILb1ELb0ELb0ELi128EEEEEEEEEvNT_6ParamsE,"ax",@progbits
	.align	128
.text._ZN7cutlass13device_kernelIN5flash11enable_sm90INS1_16FlashAttnBwdSm90INS1_25CollectiveMainloopBwdSm90ILi2ELi2ELi2EN4cute5tupleIJNS5_1CILi1EEES8_S8_EEENS6_IJNS7_ILi128EEESA_NS7_ILi64EEEEEENS_6half_tEfNS_4arch4Sm90ELb0ELb0ELb1ELb1ELb0ELb1ELb0ELb0ELi2ELi1ELi2ELi2ELb0EEENS1_24CollectiveEpilogueBwdGQAISC_fSF_Li256ELb1ELb0EEENS1_19SingleTileSchedulerILb1ELb0ELb0ELi128EEEEEEEEEvNT_6ParamsE:
        .type           _ZN7cutlass13device_kernelIN5flash11enable_sm90INS1_16FlashAttnBwdSm90INS1_25CollectiveMainloopBwdSm90ILi2ELi2ELi2EN4cute5tupleIJNS5_1CILi1EEES8_S8_EEENS6_IJNS7_ILi128EEESA_NS7_ILi64EEEEEENS_6half_tEfNS_4arch4Sm90ELb0ELb0ELb1ELb1ELb0ELb1ELb0ELb0ELi2ELi1ELi2ELi2ELb0EEENS1_24CollectiveEpilogueBwdGQAISC_fSF_Li256ELb1ELb0EEENS1_19SingleTileSchedulerILb1ELb0ELb0ELi128EEEEEEEEEvNT_6ParamsE,@function
        .size           _ZN7cutlass13device_kernelIN5flash11enable_sm90INS1_16FlashAttnBwdSm90INS1_25CollectiveMainloopBwdSm90ILi2ELi2ELi2EN4cute5tupleIJNS5_1CILi1EEES8_S8_EEENS6_IJNS7_ILi128EEESA_NS7_ILi64EEEEEENS_6half_tEfNS_4arch4Sm90ELb0ELb0ELb1ELb1ELb0ELb1ELb0ELb0ELi2ELi1ELi2ELi2ELb0EEENS1_24CollectiveEpilogueBwdGQAISC_fSF_Li256ELb1ELb0EEENS1_19SingleTileSchedulerILb1ELb0ELb0ELi128EEEEEEEEEvNT_6ParamsE,(.L_x_7380 - _ZN7cutlass13device_kernelIN5flash11enable_sm90INS1_16FlashAttnBwdSm90INS1_25CollectiveMainloopBwdSm90ILi2ELi2ELi2EN4cute5tupleIJNS5_1CILi1EEES8_S8_EEENS6_IJNS7_ILi128EEESA_NS7_ILi64EEEEEENS_6half_tEfNS_4arch4Sm90ELb0ELb0ELb1ELb1ELb0ELb1ELb0ELb0ELi2ELi1ELi2ELi2ELb0EEENS1_24CollectiveEpilogueBwdGQAISC_fSF_Li256ELb1ELb0EEENS1_19SingleTileSchedulerILb1ELb0ELb0ELi128EEEEEEEEEvNT_6ParamsE)
        .other          _ZN7cutlass13device_kernelIN5flash11enable_sm90INS1_16FlashAttnBwdSm90INS1_25CollectiveMainloopBwdSm90ILi2ELi2ELi2EN4cute5tupleIJNS5_1CILi1EEES8_S8_EEENS6_IJNS7_ILi128EEESA_NS7_ILi64EEEEEENS_6half_tEfNS_4arch4Sm90ELb0ELb0ELb1ELb1ELb0ELb1ELb0ELb0ELi2ELi1ELi2ELi2ELb0EEENS1_24CollectiveEpilogueBwdGQAISC_fSF_Li256ELb1ELb0EEENS1_19SingleTileSchedulerILb1ELb0ELb0ELi128EEEEEEEEEvNT_6ParamsE,@"STO_CUDA_ENTRY STV_DEFAULT"
_ZN7cutlass13device_kernelIN5flash11enable_sm90INS1_16FlashAttnBwdSm90INS1_25CollectiveMainloopBwdSm90ILi2ELi2ELi2EN4cute5tupleIJNS5_1CILi1EEES8_S8_EEENS6_IJNS7_ILi128EEESA_NS7_ILi64EEEEEENS_6half_tEfNS_4arch4Sm90ELb0ELb0ELb1ELb1ELb0ELb1ELb0ELb0ELi2ELi1ELi2ELi2ELb0EEENS1_24CollectiveEpilogueBwdGQAISC_fSF_Li256ELb1ELb0EEENS1_19SingleTileSchedulerILb1ELb0ELb0ELi128EEEEEEEEEvNT_6ParamsE:
        /* <DEDUP_REMOVED lines=23> */
.L_x_770:
[----:B------:R-:W-:Y:S05]  /*0170*/  BSYNC B0 ;  /* 0x0000000000007941 */ /* 0x000fea0003800000 */
.L_x_769:
        /* <DEDUP_REMOVED lines=34> */
.L_x_771:
        /* <DEDUP_REMOVED lines=22> */
.L_x_772:
        /* <DEDUP_REMOVED lines=9> */
.L_x_775:
        /* <DEDUP_REMOVED lines=20> */
.L_x_776:
        /* <DEDUP_REMOVED lines=10> */
.L_x_778:
[----:B------:R-:W2:Y:S02]  /*0770*/  LDC R0, c[0x0][0x8c4] ;  /* 0x00023100ff007b82 */ /* 0x000ea40000000800 */
.L_x_777:
        /* <DEDUP_REMOVED lines=19> */
.L_x_780:
        /* <DEDUP_REMOVED lines=10> */
.L_x_781:
        /* <DEDUP_REMOVED lines=8> */
.L_x_782:
        /* <DEDUP_REMOVED lines=9> */
.L_x_783:
        /* <DEDUP_REMOVED lines=56> */
.L_x_786:
        /* <DEDUP_REMOVED lines=15> */
.L_x_785:
        /* <DEDUP_REMOVED lines=22> */
.L_x_788:
        /* <DEDUP_REMOVED lines=15> */
.L_x_787:
[----:B------:R-:W-:Y:S01]  /*1120*/  SHF.R.S32.HI R3, RZ, 0x1f, R18 ;  /* 0x0000001fff037819 */ /* 0x000fe20000011412 */
[----:B------:R-:W-:-:S03]  /*1130*/  UMOV UR4, 0xffffffff ;  /* 0xffffffff00047882 */ /* 0x000fc60000000000 */
[----:B------:R-:W-:-:S04]  /*1140*/  LEA.HI R0, R3, R18, RZ, 0x7 ;  /* 0x0000001203007211 */ /* 0x000fc800078f38ff */
[----:B------:R-:W-:Y:S01]  /*1150*/  SHF.R.S32.HI R13, RZ, 0x7, R0 ;  /* 0x00000007ff0d7819 */ /* 0x000fe20000011400 */
[----:B------:R-:W-:Y:S06]  /*1160*/  BRA.DIV UR4, `(.L_x_789) ;  /* 0x0000008604087947 */ /* 0x000fec000b800000 */
[----:B------:R1:W2:Y:S02]  /*1170*/  SHFL.IDX PT, R14, R13, RZ, 0x1f ;  /* 0x00001fff0d0e7589 */ /* 0x0002a400000e0000 */
.L_x_865:
        /* <DEDUP_REMOVED lines=30> */
.L_x_790:
[----:B------:R-:W3:Y:S01]  /*1360*/  LDL.LU R21, [R1] ;  /* 0x0000000001157983 */ /* 0x000ee20000300800 */
[----:B--2---:R-:W-:Y:S01]  /*1370*/  LOP3.LUT R9, R5, 0x8, R6, 0xf8, !PT ;  /* 0x0000000805097812 */ /* 0x004fe200078ef806 */
[----:B------:R-:W-:Y:S01]  /*1380*/  IMAD R20, R13, 0x400, R0 ;  /* 0x000004000d147824 */ /* 0x000fe200078e0200 */
[----:B------:R-:W-:Y:S02]  /*1390*/  LOP3.LUT R8, R8, 0x7ffffe, RZ, 0xc0, !PT ;  /* 0x007ffffe08087812 */ /* 0x000fe400078ec0ff */
[-C--:B------:R-:W-:Y:S02]  /*13a0*/  LEA.HI R5, R3, R0.reuse, RZ, 0x5 ;  /* 0x0000000003057211 */ /* 0x080fe400078f28ff */
[----:B------:R-:W-:Y:S01]  /*13b0*/  SHF.R.S32.HI R4, RZ, 0x1f, R7 ;  /* 0x0000001fff047819 */ /* 0x000fe20000011407 */
[----:B------:R-:W-:Y:S01]  /*13c0*/  IMAD.IADD R16, R15, 0x1, -R8 ;  /* 0x000000010f107824 */ /* 0x000fe200078e0a08 */
[----:B------:R-:W-:Y:S02]  /*13d0*/  SHF.R.U32.HI R18, RZ, 0x3, R18 ;  /* 0x00000003ff127819 */ /* 0x000fe40000011612 */
[----:B------:R-:W-:-:S02]  /*13e0*/  LEA.HI R3, R3, R0, RZ, 0x2 ;  /* 0x0000000003037211 */ /* 0x000fc400078f10ff */
[----:B------:R-:W-:Y:S02]  /*13f0*/  SHF.R.S32.HI R5, RZ, 0x5, R5 ;  /* 0x00000005ff057819 */ /* 0x000fe40000011405 */
[CC--:B------:R-:W-:Y:S02]  /*1400*/  LEA.HI R6, R4.reuse, R7.reuse, RZ, 0x3 ;  /* 0x0000000704067211 */ /* 0x0c0fe400078f18ff */
[----:B------:R-:W-:Y:S01]  /*1410*/  LOP3.LUT R18, R9, R18, RZ, 0x3c, !PT ;  /* 0x0000001209127212 */ /* 0x000fe200078e3cff */
[----:B------:R-:W-:Y:S01]  /*1420*/  IMAD R22, R5, -0x10, R22 ;  /* 0xfffffff005167824 */ /* 0x000fe200078e0216 */
[----:B------:R-:W-:Y:S02]  /*1430*/  LEA.HI R4, R4, R7, RZ, 0x2 ;  /* 0x0000000704047211 */ /* 0x000fe400078f10ff */
[----:B------:R-:W-:Y:S02]  /*1440*/  LEA.HI R9, R13, R13, RZ, 0x1 ;  /* 0x0000000d0d097211 */ /* 0x000fe400078f08ff */
[----:B------:R-:W-:-:S02]  /*1450*/  SHF.R.S32.HI R7, RZ, 0x2, R3 ;  /* 0x00000002ff077819 */ /* 0x000fc40000011403 */
[----:B------:R-:W-:Y:S02]  /*1460*/  SHF.R.S32.HI R8, RZ, 0x1f, R3 ;  /* 0x0000001fff087819 */ /* 0x000fe40000011403 */
[----:B------:R-:W-:Y:S02]  /*1470*/  LOP3.LUT R14, R9, 0xfffffffe, RZ, 0xc0, !PT ;  /* 0xfffffffe090e7812 */ /* 0x000fe400078ec0ff */
[----:B------:R-:W-:Y:S02]  /*1480*/  LOP3.LUT R5, R3, 0x7ffffffc, RZ, 0xc0, !PT ;  /* 0x7ffffffc03057812 */ /* 0x000fe400078ec0ff */
[----:B------:R-:W-:Y:S01]  /*1490*/  LEA.HI R8, R8, R7, RZ, 0x3 ;  /* 0x0000000708087211 */ /* 0x000fe200078f18ff */
[C---:B------:R-:W-:Y:S01]  /*14a0*/  IMAD.IADD R9, R13.reuse, 0x1, -R14 ;  /* 0x000000010d097824 */ /* 0x040fe200078e0a0e */
[----:B------:R-:W-:Y:S01]  /*14b0*/  IADD3 R10, R0, -R5, RZ ;  /* 0x80000005000a7210 */ /* 0x000fe20007ffe0ff */
[----:B-1----:R-:W-:Y:S01]  /*14c0*/  IMAD R13, R13, 0x10, R16 ;  /* 0x000000100d0d7824 */ /* 0x002fe200078e0210 */
[----:B------:R-:W-:-:S02]  /*14d0*/  LOP3.LUT R8, R8, 0xfffffff8, RZ, 0xc0, !PT ;  /* 0xfffffff808087812 */ /* 0x000fc400078ec0ff */
        /* <DEDUP_REMOVED lines=12> */
[C---:B------:R-:W-:Y:S02]  /*15a0*/  VIADD R8, R3.reuse, 0x10 ;  /* 0x0000001003087836 */ /* 0x040fe40000000000 */
[----:B------:R-:W-:Y:S01]  /*15b0*/  IMAD.IADD R5, R0, 0x1, -R5 ;  /* 0x0000000100057824 */ /* 0x000fe200078e0a05 */
[----:B-1----:R-:W-:Y:S01]  /*15c0*/  LEA.HI R7, R6, R6, RZ, 0x1 ;  /* 0x0000000606077211 */ /* 0x002fe200078f08ff */
[C---:B------:R-:W-:Y:S01]  /*15d0*/  IMAD.IADD R4, R3.reuse, 0x1, -R4 ;  /* 0x0000000103047824 */ /* 0x040fe200078e0a04 */
[----:B------:R-:W-:-:S02]  /*15e0*/  IADD3 R14, R3, 0x18, RZ ;  /* 0x00000018030e7810 */ /* 0x000fc40007ffe0ff */
[----:B------:R-:W-:Y:S02]  /*15f0*/  LOP3.LUT R13, R7, 0xfffffffe, RZ, 0xc0, !PT ;  /* 0xfffffffe070d7812 */ /* 0x000fe400078ec0ff */
[--C-:B------:R-:W-:Y:S02]  /*1600*/  SHF.R.S32.HI R0, RZ, 0x1, R7.reuse ;  /* 0x00000001ff007819 */ /* 0x100fe40000011407 */
[----:B------:R-:W-:Y:S02]  /*1610*/  SHF.R.S32.HI R7, RZ, 0x1f, R7 ;  /* 0x0000001fff077819 */ /* 0x000fe40000011407 */
[----:B------:R-:W-:Y:S01]  /*1620*/  LEA.HI R3, R8, R8, RZ, 0x1 ;  /* 0x0000000808037211 */ /* 0x000fe200078f08ff */
[----:B------:R-:W-:Y:S01]  /*1630*/  IMAD.IADD R13, R6, 0x1, -R13 ;  /* 0x00000001060d7824 */ /* 0x000fe200078e0a0d */
[----:B------:R-:W-:Y:S02]  /*1640*/  LEA.HI R7, R7, R0, RZ, 0x4 ;  /* 0x0000000007077211 */ /* 0x000fe400078f20ff */
[----:B------:R-:W-:-:S02]  /*1650*/  LEA.HI R16, R14, R14, RZ, 0x1 ;  /* 0x0000000e0e107211 */ /* 0x000fc400078f08ff */
[----:B------:R-:W-:Y:S02]  /*1660*/  LOP3.LUT R15, R3, 0xfffffffe, RZ, 0xc0, !PT ;  /* 0xfffffffe030f7812 */ /* 0x000fe400078ec0ff */
[--C-:B------:R-:W-:Y:S02]  /*1670*/  SHF.R.S32.HI R6, RZ, 0x1, R3.reuse ;  /* 0x00000001ff067819 */ /* 0x100fe40000011403 */
[----:B------:R-:W-:Y:S02]  /*1680*/  SHF.R.S32.HI R3, RZ, 0x1f, R3 ;  /* 0x0000001fff037819 */ /* 0x000fe40000011403 */
[----:B------:R-:W-:Y:S02]  /*1690*/  LOP3.LUT R7, R7, 0x1ffffff0, RZ, 0xc0, !PT ;  /* 0x1ffffff007077812 */ /* 0x000fe400078ec0ff */
[--C-:B------:R-:W-:Y:S02]  /*16a0*/  SHF.R.S32.HI R17, RZ, 0x1, R16.reuse ;  /* 0x00000001ff117819 */ /* 0x100fe40000011410 */
[----:B------:R-:W-:-:S02]  /*16b0*/  SHF.R.S32.HI R18, RZ, 0x1f, R16 ;  /* 0x0000001fff127819 */ /* 0x000fc40000011410 */
[----:B------:R-:W-:Y:S01]  /*16c0*/  LEA.HI R3, R3, R6, RZ, 0x4 ;  /* 0x0000000603037211 */ /* 0x000fe200078f20ff */
[----:B------:R-:W-:Y:S01]  /*16d0*/  IMAD.IADD R0, R0, 0x1, -R7 ;  /* 0x0000000100007824 */ /* 0x000fe200078e0a07 */
[----:B------:R-:W-:Y:S02]  /*16e0*/  LEA.HI R18, R18, R17, RZ, 0x4 ;  /* 0x0000001112127211 */ /* 0x000fe400078f20ff */
[----:B------:R-:W-:Y:S02]  /*16f0*/  LOP3.LUT R3, R3, 0x1ffffff0, RZ, 0xc0, !PT ;  /* 0x1ffffff003037812 */ /* 0x000fe400078ec0ff */
[----:B------:R-:W-:Y:S02]  /*1700*/  LOP3.LUT R19, R16, 0xfffffffe, RZ, 0xc0, !PT ;  /* 0xfffffffe10137812 */ /* 0x000fe400078ec0ff */
[----:B------:R-:W-:Y:S02]  /*1710*/  LOP3.LUT R18, R18, 0x1ffffff0, RZ, 0xc0, !PT ;  /* 0x1ffffff012127812 */ /* 0x000fe400078ec0ff */
[----:B------:R-:W-:Y:S01]  /*1720*/  IADD3 R6, R6, -R3, RZ ;  /* 0x8000000306067210 */ /* 0x000fe20007ffe0ff */
[----:B------:R-:W-:Y:S01]  /*1730*/  IMAD R3, R5, 0x8, R4 ;  /* 0x0000000805037824 */ /* 0x000fe200078e0204 */
[----:B------:R-:W-:-:S02]  /*1740*/  LEA R0, R0, R13, 0x3 ;  /* 0x0000000d00007211 */ /* 0x000fc400078e18ff */
[----:B------:R-:W-:Y:S01]  /*1750*/  IADD3 R15, R8, -R15, RZ ;  /* 0x8000000f080f7210 */ /* 0x000fe20007ffe0ff */
[----:B------:R-:W-:Y:S02]  /*1760*/  IMAD.IADD R19, R14, 0x1, -R19 ;  /* 0x000000010e137824 */ /* 0x000fe400078e0a13 */
        /* <DEDUP_REMOVED lines=46> */
.L_x_802:
[----:B------:R-:W-:-:S13]  /*1a50*/  ISETP.NE.AND P0, PT, R8, 0x3, PT ;  /* 0x000000030800780c */ /* 0x000fda0003f05270 */
[----:B------:R-:W-:Y:S05]  /*1a60*/  @!P0 BRA `(.L_x_792) ;  /* 0x0000000000048947 */ /* 0x000fea0003800000 */
[----:B------:R-:W-:Y:S01]  /*1a70*/  BPT.TRAP 0x1 ;  /* 0x000000040000795c */ /* 0x000fe20000300000 */
.L_x_792:
[----:B------:R-:W-:Y:S02]  /*1a80*/  LEA R3, R5, R2, 0x3 ;  /* 0x0000000205037211 */ /* 0x000fe400078e18ff */
[----:B------:R-:W-:-:S04]  /*1a90*/  SHF.L.U32 R22, R6, 0x1f, RZ ;  /* 0x0000001f06167819 */ /* 0x000fc800000006ff */
[----:B------:R1:W2:Y:S01]  /*1aa0*/  SYNCS.PHASECHK.TRANS64.TRYWAIT P1, [R3+URZ+0x30c10], R22 ;  /* 0x030c1016030075a7 */ /* 0x0002a2000802017f */
[----:B------:R-:W-:Y:S05]  /*1ab0*/  @!P0 BRA `(.L_x_793) ;  /* 0x0000000000048947 */ /* 0x000fea0003800000 */
[----:B------:R-:W-:Y:S01]  /*1ac0*/  BPT.TRAP 0x1 ;  /* 0x000000040000795c */ /* 0x000fe20000300000 */
.L_x_793:
[----:B------:R-:W-:-:S05]  /*1ad0*/  VIADD R0, R2, 0x10000 ;  /* 0x0001000002007836 */ /* 0x000fca0000000000 */
[----:B------:R-:W-:-:S04]  /*1ae0*/  SHF.R.U32.HI R0, RZ, 0x4, R0 ;  /* 0x00000004ff007819 */ /* 0x000fc80000011600 */
[----:B------:R-:W-:Y:S01]  /*1af0*/  LOP3.LUT R0, R0, 0x3fff, RZ, 0xc0, !PT ;  /* 0x00003fff00007812 */ /* 0x000fe200078ec0ff */
[----:B--2---:R-:W-:Y:S06]  /*1b00*/  @P1 BRA `(.L_x_794) ;  /* 0x0000000000081947 */ /* 0x004fec0003800000 */
[----:B------:R-:W2:Y:S02]  /*1b10*/  SYNCS.PHASECHK.TRANS64.TRYWAIT P1, [R3+URZ+0x30c10], R22 ;  /* 0x030c1016030075a7 */ /* 0x000ea4000802017f */
[----:B--2---:R-:W-:Y:S05]  /*1b20*/  @!P1 BRA `(.L_x_795) ;  /* 0x0000007800c89947 */ /* 0x004fea0003800000 */
.L_x_794:
[----:B------:R-:W-:Y:S05]  /*1b30*/  WARPSYNC.ALL ;  /* 0x0000000000007948 */ /* 0x000fea0003800000 */
[----:B------:R-:W-:Y:S01]  /*1b40*/  LOP3.LUT R14, R0, 0x10000, RZ, 0xfc, !PT ;  /* 0x00010000000e7812 */ /* 0x000fe200078efcff */
[----:B------:R-:W-:Y:S01]  /*1b50*/  IMAD R13, R12, 0x2000, R2 ;  /* 0x000020000c0d7824 */ /* 0x000fe200078e0202 */
[----:B------:R-:W3:Y:S04]  /*1b60*/  LDL R17, [R1+0x18] ;  /* 0x0000180001117983 */ /* 0x000ee80000100800 */
[----:B------:R-:W-:Y:S01]  /*1b70*/  R2UR UR9, R13 ;  /* 0x000000000d0972ca */ /* 0x000fe200000e0000 */
[----:B------:R-:W4:Y:S01]  /*1b80*/  LDL R18, [R1+0x1c] ;  /* 0x00001c0001127983 */ /* 0x000f220000100800 */
[----:B------:R-:W-:-:S03]  /*1b90*/  LEA R14, R5, R14, 0xa ;  /* 0x0000000e050e7211 */ /* 0x000fc600078e50ff */
[----:B------:R-:W5:Y:S01]  /*1ba0*/  LDL R16, [R1+0x14] ;  /* 0x0000140001107983 */ /* 0x000f620000100800 */
[----:B------:R-:W-:-:S03]  /*1bb0*/  R2UR UR8, R14 ;  /* 0x000000000e0872ca */ /* 0x000fc600000e0000 */
[----:B------:R-:W2:Y:S04]  /*1bc0*/  LDL R15, [R1+0x10] ;  /* 0x00001000010f7983 */ /* 0x000ea80000100800 */
        /* <DEDUP_REMOVED lines=32> */
[----:B------:R-:W-:-:S02]  /*1dd0*/  IMAD R15, R10, 0x2, R13 ;  /* 0x000000020a0f7824 */ /* 0x000fc400078e020d */
[C---:B------:R-:W-:Y:S02]  /*1de0*/  IMAD R23, R10.reuse, 0x2, R21 ;  /* 0x000000020a177824 */ /* 0x040fe400078e0215 */
[----:B------:R-:W-:Y:S01]  /*1df0*/  IMAD R19, R10, 0x2, R19 ;  /* 0x000000020a137824 */ /* 0x000fe200078e0213 */
[-C--:B------:R-:W-:Y:S01]  /*1e00*/  LEA R21, R15, R2.reuse, 0x2 ;  /* 0x000000020f157211 */ /* 0x080fe200078e10ff */
        /* <DEDUP_REMOVED lines=18> */
.L_x_796:
[----:B------:R1:W1:Y:S01]  /*1f30*/  SYNCS.PHASECHK.TRANS64.TRYWAIT P1, [R3+URZ+0x30c30], R22 ;  /* 0x030c3016030075a7 */ /* 0x000262000802017f */
[----:B------:R-:W-:Y:S05]  /*1f40*/  @!P0 BRA `(.L_x_797) ;  /* 0x0000000000048947 */ /* 0x000fea0003800000 */
[----:B------:R-:W-:Y:S01]  /*1f50*/  BPT.TRAP 0x1 ;  /* 0x000000040000795c */ /* 0x000fe20000300000 */
.L_x_797:
[----:B------:R-:W-:-:S04]  /*1f60*/  IADD3 R19, R2, 0x18000, RZ ;  /* 0x0001800002137810 */ /* 0x000fc80007ffe0ff */
[----:B------:R-:W-:-:S04]  /*1f70*/  SHF.R.U32.HI R19, RZ, 0x4, R19 ;  /* 0x00000004ff137819 */ /* 0x000fc80000011613 */
[----:B------:R-:W-:-:S04]  /*1f80*/  LOP3.LUT R19, R19, 0x3fff, RZ, 0xc0, !PT ;  /* 0x00003fff13137812 */ /* 0x000fc800078ec0ff */
[----:B------:R-:W-:Y:S01]  /*1f90*/  LOP3.LUT R24, R19, 0x10000, RZ, 0xfc, !PT ;  /* 0x0001000013187812 */ /* 0x000fe200078efcff */
[----:B-1----:R-:W-:Y:S06]  /*1fa0*/  @P1 BRA `(.L_x_798) ;  /* 0x0000000000081947 */ /* 0x002fec0003800000 */
[----:B------:R-:W1:Y:S02]  /*1fb0*/  SYNCS.PHASECHK.TRANS64.TRYWAIT P1, [R3+URZ+0x30c30], R22 ;  /* 0x030c3016030075a7 */ /* 0x000e64000802017f */
[----:B-1----:R-:W-:Y:S05]  /*1fc0*/  @!P1 BRA `(.L_x_799) ;  /* 0x0000007400b49947 */ /* 0x002fea0003800000 */
.L_x_798:
        /* <DEDUP_REMOVED lines=63> */
[----:B---3--:R-:W-:Y:S01]  /*23c0*/  IADD3 R134, R11, 0x8, RZ ;  /* 0x000000080b867810 */ /* 0x008fe20007ffe0ff */
        /* <DEDUP_REMOVED lines=23> */
[----:B-1----:R-:W-:Y:S01]  /*2540*/  VIADD R133, R11, 0xc ;  /* 0x0000000c0b857836 */ /* 0x002fe20000000000 */
        /* <DEDUP_REMOVED lines=33> */
[C---:B-1----:R-:W-:Y:S01]  /*2760*/  IADD3 R137, R11.reuse, 0x14, RZ ;  /* 0x000000140b897810 */ /* 0x042fe20007ffe0ff */
[----:B------:R-:W-:Y:S01]  /*2770*/  FFMA.FTZ R123, R122, UR37, -R121 ;  /* 0x000000257a7b7c23 */ /* 0x000fe20008010879 */
[----:B------:R-:W-:Y:S01]  /*2780*/  FSEL R122, R92, -INF , P1 ;  /* 0xff8000005c7a7808 */ /* 0x000fe20000800000 */
[----:B------:R-:W-:Y:S04]  /*2790*/  SHFL.IDX PT, R225, R13, R134, 0x1f ;  /* 0x00001f860de17589 */ /* 0x000fe800000e0000 */
[----:B------:R-:W-:Y:S01]  /*27a0*/  MUFU.TANH R93, R93 ;  /* 0x0000005d005d7308 */ /* 0x000fe20000002400 */
[----:B---3--:R-:W-:-:S02]  /*27b0*/  VIADD R139, R11, 0x10 ;  /* 0x000000100b8b7836 */ /* 0x008fc40000000000 */
        /* <DEDUP_REMOVED lines=18> */
[----:B--2---:R-:W-:-:S05]  /*28e0*/  VIADD R140, R11, 0x1c ;  /* 0x0000001c0b8c7836 */ /* 0x004fca0000000000 */
[----:B------:R2:W-:Y:S01]  /*28f0*/  MUFU.TANH R10, R138 ;  /* 0x0000008a000a7308 */ /* 0x0005e20000002400 */
[----:B------:R-:W1:Y:S01]  /*2900*/  SHFL.IDX PT, R141, R21, R140, 0x1f ;  /* 0x00001f8c158d7589 */ /* 0x000e6200000e0000 */
[----:B---3--:R-:W-:Y:S01]  /*2910*/  FMUL.FTZ R129, R149, UR36 ;  /* 0x0000002495817c20 */ /* 0x008fe20008410000 */
[----:B------:R-:W-:-:S05]  /*2920*/  LEA R149, R5, R19, 0xa ;  /* 0x0000001305957211 */ /* 0x000fca00078e50ff */
        /* <DEDUP_REMOVED lines=750> */
.L_x_800:
        /* <DEDUP_REMOVED lines=68> */
.L_x_801:
[----:B-1----:R-:W2:Y:S01]  /*5c50*/  LDL R0, [R1+0x8] ;  /* 0x0000080001007983 */ /* 0x002ea20000100800 */
        /* <DEDUP_REMOVED lines=45> */
.L_x_784:
[----:B------:R-:W-:Y:S05]  /*5f30*/  @P0 BRA `(.L_x_779) ;  /* 0x00000034008c0947 */ /* 0x000fea0003800000 */
[----:B------:R-:W2:Y:S01]  /*5f40*/  LDL.LU R24, [R1+0x20] ;  /* 0x0000200001187983 */ /* 0x000ea20000300800 */
[----:B-1----:R-:W1:Y:S01]  /*5f50*/  LDC.64 R2, c[0x0][0x878] ;  /* 0x00021e00ff027b82 */ /* 0x002e620000000a00 */
[----:B------:R-:W3:Y:S07]  /*5f60*/  S2R R22, SR_TID.X ;  /* 0x0000000000167919 */ /* 0x000eee0000002100 */
[----:B------:R-:W4:Y:S01]  /*5f70*/  LDC R0, c[0x0][0x850] ;  /* 0x00021400ff007b82 */ /* 0x000f220000000800 */
[----:B------:R-:W5:Y:S01]  /*5f80*/  S2R R7, SR_CTAID.Y ;  /* 0x0000000000077919 */ /* 0x000f620000002600 */
[----:B------:R-:W5:Y:S06]  /*5f90*/  S2R R8, SR_CTAID.X ;  /* 0x0000000000087919 */ /* 0x000f6c0000002500 */
[----:B------:R-:W3:Y:S01]  /*5fa0*/  S2UR UR5, SR_CgaCtaId ;  /* 0x00000000000579c3 */ /* 0x000ee20000008800 */
[----:B-1----:R-:W-:-:S07]  /*5fb0*/  ISETP.NE.U32.AND P0, PT, R2, RZ, PT ;  /* 0x000000ff0200720c */ /* 0x002fce0003f05070 */
[----:B------:R-:W1:Y:S01]  /*5fc0*/  LDC.64 R10, c[0x0][0x818] ;  /* 0x00020600ff0a7b82 */ /* 0x000e620000000a00 */
[----:B------:R-:W-:-:S07]  /*5fd0*/  ISETP.NE.AND.EX P0, PT, R3, RZ, PT, P0 ;  /* 0x000000ff0300720c */ /* 0x000fce0003f05300 */
[----:B------:R-:W1:Y:S08]  /*5fe0*/  LDC.64 R14, c[0x0][0x840] ;  /* 0x00021000ff0e7b82 */ /* 0x000e700000000a00 */
[----:B------:R-:W2:Y:S01]  /*5ff0*/  @P0 LDC.64 R2, c[0x0][0x878] ;  /* 0x00021e00ff020b82 */ /* 0x000ea20000000a00 */
[----:B------:R-:W-:-:S07]  /*6000*/  UMOV UR4, 0x400 ;  /* 0x0000040000047882 */ /* 0x000fce0000000000 */
[----:B------:R-:W1:Y:S08]  /*6010*/  LDC.64 R12, c[0x0][0x820] ;  /* 0x00020800ff0c7b82 */ /* 0x000e700000000a00 */
[----:B------:R-:W1:Y:S08]  /*6020*/  LDC.64 R16, c[0x0][0x848] ;  /* 0x00021200ff107b82 */ /* 0x000e700000000a00 */
[----:B------:R-:W1:Y:S08]  /*6030*/  LDC.64 R18, c[0x0][0x800] ;  /* 0x00020000ff127b82 */ /* 0x000e700000000a00 */
[----:B------:R-:W1:Y:S01]  /*6040*/  LDC.64 R20, c[0x0][0x828] ;  /* 0x00020a00ff147b82 */ /* 0x000e620000000a00 */
[----:B--2---:R-:W-:-:S06]  /*6050*/  @P0 IMAD.WIDE R2, R24, 0x4, R2 ;  /* 0x0000000418020825 */ /* 0x004fcc00078e0202 */
[----:B------:R2:W5:Y:S01]  /*6060*/  @P0 LDG.E R2, desc[UR38][R2.64] ;  /* 0x0000002602020981 */ /* 0x000562000c1e1900 */
[----:B------:R-:W-:Y:S01]  /*6070*/  BAR.SYNC.DEFER_BLOCKING 0x1, 0x100 ;  /* 0x0044000000007b1d */ /* 0x000fe20000010000 */
[----:B----4-:R-:W-:Y:S01]  /*6080*/  ISETP.NE.AND P1, PT, R0, 0x1, PT ;  /* 0x000000010000780c */ /* 0x010fe20003f25270 */
[----:B---3--:R-:W-:Y:S01]  /*6090*/  VIADD R23, R22, 0xffffff80 ;  /* 0xffffff8016177836 */ /* 0x008fe20000000000 */
[----:B------:R-:W-:-:S03]  /*60a0*/  ULEA UR4, UR5, UR4, 0x18 ;  /* 0x0000000405047291 */ /* 0x000fc6000f8ec03f */
[----:B------:R-:W-:Y:S01]  /*60b0*/  BSSY B0, `(.L_x_803) ;  /* 0x000004d000007945 */ /* 0x000fe20003800000 */
[----:B------:R-:W-:-:S04]  /*60c0*/  SHF.R.S32.HI R0, RZ, 0x1f, R23 ;  /* 0x0000001fff007819 */ /* 0x000fc80000011417 */
[----:B------:R-:W-:-:S03]  /*60d0*/  LEA.HI R5, R0, R23, RZ, 0x7 ;  /* 0x0000001700057211 */ /* 0x000fc600078f38ff */
[----:B------:R-:W3:Y:S01]  /*60e0*/  @P1 LDC R4, c[0x0][0x854] ;  /* 0x00021500ff041b82 */ /* 0x000ee20000000800 */
[C---:B------:R-:W-:Y:S01]  /*60f0*/  LOP3.LUT R0, R5.reuse, 0xfffff80, RZ, 0xc0, !PT ;  /* 0x0fffff8005007812 */ /* 0x040fe200078ec0ff */
[----:B--2---:R-:W-:-:S04]  /*6100*/  IMAD.SHL.U32 R3, R5, 0x20, RZ ;  /* 0x0000002005037824 */ /* 0x004fc800078e00ff */
[----:B------:R-:W-:Y:S01]  /*6110*/  IMAD.IADD R0, R23, 0x1, -R0 ;  /* 0x0000000117007824 */ /* 0x000fe200078e0a00 */
[----:B------:R-:W-:Y:S01]  /*6120*/  LOP3.LUT R5, R3, 0x3ffff000, RZ, 0xc0, !PT ;  /* 0x3ffff00003057812 */ /* 0x000fe200078ec0ff */
[----:B------:R-:W2:Y:S04]  /*6130*/  @P1 LDC R9, c[0x0][0x858] ;  /* 0x00021600ff091b82 */ /* 0x000ea80000000800 */
[----:B------:R-:W-:-:S05]  /*6140*/  IMAD R5, R0, 0x4, R5 ;  /* 0x0000000400057824 */ /* 0x000fca00078e0205 */
[----:B------:R-:W-:Y:S01]  /*6150*/  LEA R6, R5, UR4, 0x2 ;  /* 0x0000000405067c11 */ /* 0x000fe2000f8e10ff */
[----:B-----5:R-:W-:-:S04]  /*6160*/  IMAD.SHL.U32 R5, R8, 0x2000, RZ ;  /* 0x0000200008057824 */ /* 0x020fc800078e00ff */
[----:B------:R4:W-:Y:S01]  /*6170*/  STS.128 [R6], R152 ;  /* 0x0000009806007388 */ /* 0x0009e20000000c00 */
[----:B---3--:R-:W-:-:S03]  /*6180*/  @P1 IMAD.HI.U32 R0, R7, R4, RZ ;  /* 0x0000000407001227 */ /* 0x008fc600078e00ff */
[----:B------:R4:W-:Y:S04]  /*6190*/  STS.128 [R6+0x800], R156 ;  /* 0x0008009c06007388 */ /* 0x0009e80000000c00 */
[----:B------:R4:W-:Y:S01]  /*61a0*/  STS.128 [R6+0x1000], R160 ;  /* 0x001000a006007388 */ /* 0x0009e20000000c00 */
[----:B--2---:R-:W-:-:S03]  /*61b0*/  @P1 SHF.R.U32.HI R7, RZ, R9, R0 ;  /* 0x00000009ff071219 */ /* 0x004fc60000011600 */
[----:B------:R4:W-:Y:S01]  /*61c0*/  STS.128 [R6+0x1800], R164 ;  /* 0x001800a406007388 */ /* 0x0009e20000000c00 */
[----:B------:R-:W-:-:S03]  /*61d0*/  SHF.R.S32.HI R9, RZ, 0x1f, R7 ;  /* 0x0000001fff097819 */ /* 0x000fc60000011407 */
[----:B------:R4:W-:Y:S02]  /*61e0*/  STS.128 [R6+0x2000], R168 ;  /* 0x002000a806007388 */ /* 0x0009e40000000c00 */
[----:B-1----:R-:W-:Y:S02]  /*61f0*/  IMAD R0, R9, R10, RZ ;  /* 0x0000000a09007224 */ /* 0x002fe400078e02ff */
        /* <DEDUP_REMOVED lines=9> */
[----:B-1----:R-:W-:Y:S01]  /*6290*/  BAR.SYNC.DEFER_BLOCKING 0x1, 0x100 ;  /* 0x0044000000007b1d */ /* 0x002fe20000010000 */
[----:B------:R-:W-:-:S04]  /*62a0*/  @P0 LEA R2, R24, R2, 0x7 ;  /* 0x0000000218020211 */ /* 0x000fc800078e38ff */
[----:B------:R-:W-:-:S04]  /*62b0*/  @P0 SHF.R.S32.HI R3, RZ, 0x1f, R2 ;  /* 0x0000001fff030819 */ /* 0x000fc80000011402 */
[----:B------:R-:W-:-:S04]  /*62c0*/  @P0 LEA.HI R3, R3, R2, RZ, 0x7 ;  /* 0x0000000203030211 */ /* 0x000fc800078f38ff */
[----:B------:R-:W-:-:S04]  /*62d0*/  @P0 SHF.L.U32 R3, R3, 0x6, RZ ;  /* 0x0000000603030819 */ /* 0x000fc800000006ff */
[----:B------:R-:W-:-:S04]  /*62e0*/  @P0 LOP3.LUT R2, R3, 0xffffe000, RZ, 0xc0, !PT ;  /* 0xffffe00003020812 */ /* 0x000fc800078ec0ff */
[----:B------:R-:W-:Y:S02]  /*62f0*/  @P0 SHF.R.S32.HI R3, RZ, 0x1f, R2 ;  /* 0x0000001fff030819 */ /* 0x000fe40000011402 */
[----:B------:R-:W-:-:S06]  /*6300*/  @!P0 CS2R R2, SRZ ;  /* 0x0000000000028805 */ /* 0x000fcc000001ff00 */
[----:B------:R-:W-:Y:S01]  /*6310*/  IADD3 R4, P1, R5, R2, RZ ;  /* 0x0000000205047210 */ /* 0x000fe20007f3e0ff */
[----:B------:R-:W-:Y:S02]  /*6320*/  IMAD R2, R9, R14, RZ ;  /* 0x0000000e09027224 */ /* 0x000fe400078e02ff */
[----:B------:R-:W-:Y:S01]  /*6330*/  IMAD R9, R7, R11, R0 ;  /* 0x0000000b07097224 */ /* 0x000fe200078e0200 */
[----:B------:R-:W-:Y:S01]  /*6340*/  LEA.HI.X.SX32 R5, R5, R3, 0x1, P1 ;  /* 0x0000000305057211 */ /* 0x000fe200008f0eff */
[C---:B------:R-:W-:Y:S01]  /*6350*/  IMAD R11, R7.reuse, R15, R2 ;  /* 0x0000000f070b7224 */ /* 0x040fe200078e0202 */
[----:B------:R-:W-:Y:S01]  /*6360*/  SHF.R.S32.HI R0, RZ, 0x1f, R24 ;  /* 0x0000001fff007819 */ /* 0x000fe20000011418 */
[----:B------:R-:W-:-:S04]  /*6370*/  IMAD.WIDE.U32 R2, R7, R10, R4 ;  /* 0x0000000a07027225 */ /* 0x000fc800078e0004 */
[----:B------:R-:W-:Y:S01]  /*6380*/  IMAD.WIDE.U32 R4, R7, R14, R4 ;  /* 0x0000000e07047225 */ /* 0x000fe200078e0004 */
[----:B------:R-:W-:-:S03]  /*6390*/  SEL R7, R24, RZ, !P0 ;  /* 0x000000ff18077207 */ /* 0x000fc60004000000 */
[----:B------:R-:W-:Y:S01]  /*63a0*/  IMAD.IADD R3, R3, 0x1, R9 ;  /* 0x0000000103037824 */ /* 0x000fe200078e0209 */
[----:B------:R-:W-:Y:S02]  /*63b0*/  SEL R9, R0, RZ, !P0 ;  /* 0x000000ff00097207 */ /* 0x000fe40004000000 */
[----:B------:R-:W-:Y:S01]  /*63c0*/  IADD3 R5, R5, R11, RZ ;  /* 0x0000000b05057210 */ /* 0x000fe20007ffe0ff */
[----:B------:R-:W-:Y:S01]  /*63d0*/  IMAD.WIDE.U32 R2, R7, R12, R2 ;  /* 0x0000000c07027225 */ /* 0x000fe200078e0002 */
[----:B------:R-:W-:-:S03]  /*63e0*/  ISETP.NE.AND P0, PT, R23, RZ, PT ;  /* 0x000000ff1700720c */ /* 0x000fc60003f05270 */
[C---:B------:R-:W-:Y:S01]  /*63f0*/  IMAD R0, R9.reuse, R12, RZ ;  /* 0x0000000c09007224 */ /* 0x040fe200078e02ff */
[----:B------:R-:W-:Y:S01]  /*6400*/  LEA R18, P1, R2, R18, 0x2 ;  /* 0x0000001202127211 */ /* 0x000fe200078210ff */
[-C--:B------:R-:W-:Y:S02]  /*6410*/  IMAD R8, R9, R16.reuse, RZ ;  /* 0x0000001009087224 */ /* 0x080fe400078e02ff */
[----:B------:R-:W-:-:S04]  /*6420*/  IMAD.WIDE.U32 R4, R7, R16, R4 ;  /* 0x0000001007047225 */ /* 0x000fc800078e0004 */
[C---:B------:R-:W-:Y:S01]  /*6430*/  IMAD R9, R7.reuse, R13, R0 ;  /* 0x0000000d07097224 */ /* 0x040fe200078e0200 */
[----:B------:R-:W-:Y:S01]  /*6440*/  LEA R20, P2, R4, R20, 0x2 ;  /* 0x0000001404147211 */ /* 0x000fe200078410ff */
[----:B------:R-:W-:Y:S02]  /*6450*/  IMAD R7, R7, R17, R8 ;  /* 0x0000001107077224 */ /* 0x000fe400078e0208 */
[----:B------:R-:W-:Y:S02]  /*6460*/  IMAD.IADD R3, R3, 0x1, R9 ;  /* 0x0000000103037824 */ /* 0x000fe400078e0209 */
[----:B------:R-:W-:-:S03]  /*6470*/  IMAD.IADD R0, R5, 0x1, R7 ;  /* 0x0000000105007824 */ /* 0x000fc600078e0207 */
[----:B------:R-:W-:Y:S02]  /*6480*/  LEA.HI.X R3, R2, R19, R3, 0x2, P1 ;  /* 0x0000001302037211 */ /* 0x000fe400008f1403 */
[----:B------:R-:W-:Y:S01]  /*6490*/  LEA.HI.X R0, R4, R21, R0, 0x2, P2 ;  /* 0x0000001504007211 */ /* 0x000fe200010f1400 */
[----:B----4-:R-:W-:Y:S06]  /*64a0*/  @P0 BRA `(.L_x_804) ;  /* 0x0000000000340947 */ /* 0x010fec0003800000 */
[----:B------:R-:W-:Y:S01]  /*64b0*/  R2UR UR6, R20 ;  /* 0x00000000140672ca */ /* 0x000fe200000e0000 */
[----:B------:R-:W-:Y:S01]  /*64c0*/  UMOV UR5, 0x800 ;  /* 0x0000080000057882 */ /* 0x000fe20000000000 */
[----:B------:R-:W-:Y:S01]  /*64d0*/  R2UR UR7, R0 ;  /* 0x00000000000772ca */ /* 0x000fe200000e0000 */
[----:B------:R-:W-:Y:S01]  /*64e0*/  UMOV UR8, 0x0 ;  /* 0x0000000000087882 */ /* 0x000fe20000000000 */
[----:B------:R-:W-:Y:S01]  /*64f0*/  PLOP3.LUT P0, PT, PT, PT, PT, 0x80, 0x0 ;  /* 0x000000000000781c */ /* 0x000fe20003f0f070 */
[----:B------:R-:W-:-:S12]  /*6500*/  UMOV UR9, 0x14f00000 ;  /* 0x14f0000000097882 */ /* 0x000fd80000000000 */
.L_x_805:
[----:B------:R-:W-:Y:S01]  /*6510*/  @P0 ELECT P1, URZ, PT ;  /* 0x00000000003f082f */ /* 0x000fe20003820000 */
[----:B------:R1:W-:-:S12]  /*6520*/  UBLKRED.G.S.ADD.F32.RN [UR6], [UR4], UR5, desc[UR8] ;  /* 0x00000806040073bb */ /* 0x0003d800080a1405 */
[----:B------:R-:W-:Y:S02]  /*6530*/  @P1 PLOP3.LUT P0, PT, P1, PT, PT, 0x8, 0x0 ;  /* 0x000000000000181c */ /* 0x000fe40000f0e170 */
[----:B------:R-:W-:-:S11]  /*6540*/  PLOP3.LUT P1, PT, PT, PT, PT, 0x8, 0x0 ;  /* 0x000000000000781c */ /* 0x000fd60003f2e170 */
[----:B-1----:R-:W-:Y:S05]  /*6550*/  @P0 BRA.U.ANY `(.L_x_805) ;  /* 0xfffffffd00ec0947 */ /* 0x002fea000393ffff */
[----:B------:R0:W-:Y:S01]  /*6560*/  UTMACMDFLUSH ;  /* 0x00000000000079b7 */ /* 0x0001e20000000000 */
[----:B------:R-:W-:-:S04]  /*6570*/  DEPBAR.LE SB0, 0x0 ;  /* 0x000080000000791a */ /* 0x000fc80000000000 */
.L_x_804:
[----:B------:R-:W-:Y:S05]  /*6580*/  BSYNC B0 ;  /* 0x0000000000007941 */ /* 0x000fea0003800000 */
.L_x_803:
[----:B------:R-:W-:Y:S01]  /*6590*/  BAR.SYNC.DEFER_BLOCKING 0x1, 0x100 ;  /* 0x0044000000007b1d */ /* 0x000fe20000010000 */
[----:B------:R-:W-:-:S05]  /*65a0*/  ISETP.NE.AND P0, PT, R22, 0x80, PT ;  /* 0x000000801600780c */ /* 0x000fca0003f05270 */
        /* <DEDUP_REMOVED lines=20> */
[----:B------:R-:W-:Y:S01]  /*66f0*/  PLOP3.LUT P0, PT, PT, PT, PT, 0x80, 0x0 ;  /* 0x000000000000781c */ /* 0x000fe20003f0f070 */
[----:B------:R-:W-:-:S12]  /*6700*/  UMOV UR9, 0x14f00000 ;  /* 0x14f0000000097882 */ /* 0x000fd80000000000 */
.L_x_806:
        /* <DEDUP_REMOVED lines=8> */
.L_x_774:
        /* <DEDUP_REMOVED lines=20> */
.L_x_808:
[----:B------:R-:W-:Y:S02]  /*68d0*/  ULDC.64 UR4, c[0x0][0x8d8] ;  /* 0x0002360000047ab9 */ /* 0x000fe40000000a00 */
[----:B------:R-:W-:-:S04]  /*68e0*/  ISETP.NE.U32.AND P0, PT, RZ, UR4, PT ;  /* 0x00000004ff007c0c */ /* 0x000fc8000bf05070 */
[----:B------:R-:W-:-:S13]  /*68f0*/  ISETP.NE.AND.EX P0, PT, RZ, UR5, PT, P0 ;  /* 0x00000005ff007c0c */ /* 0x000fda000bf05300 */
[----:B------:R-:W-:Y:S05]  /*6900*/  @!P0 BRA `(.L_x_810) ;  /* 0x0000000000248947 */ /* 0x000fea0003800000 */
[----:B------:R-:W-:Y:S02]  /*6910*/  ULDC.64 UR4, c[0x0][0x8d8] ;  /* 0x0002360000047ab9 */ /* 0x000fe40000000a00 */
[----:B-1----:R-:W-:-:S06]  /*6920*/  UIMAD.WIDE UR4, UR12, 0x4, UR4 ;  /* 0x000000040c0478a5 */ /* 0x002fcc000f8e0204 */
[----:B------:R-:W-:Y:S01]  /*6930*/  IMAD.U32 R2, RZ, RZ, UR4 ;  /* 0x00000004ff027e24 */ /* 0x000fe2000f8e00ff */
[----:B------:R-:W-:-:S05]  /*6940*/  MOV R3, UR5 ;  /* 0x0000000500037c02 */ /* 0x000fca0008000f00 */
[----:B------:R-:W2:Y:S04]  /*6950*/  LDG.E R0, desc[UR38][R2.64] ;  /* 0x0000002602007981 */ /* 0x000ea8000c1e1900 */
[----:B------:R-:W2:Y:S02]  /*6960*/  LDG.E R5, desc[UR38][R2.64+0x4] ;  /* 0x0000042602057981 */ /* 0x000ea4000c1e1900 */
[----:B--2---:R-:W-:-:S05]  /*6970*/  IMAD.IADD R0, R5, 0x1, -R0 ;  /* 0x0000000105007824 */ /* 0x004fca00078e0a00 */
[----:B------:R-:W-:Y:S01]  /*6980*/  R2UR UR5, R0 ;  /* 0x00000000000572ca */ /* 0x000fe200000e0000 */
[----:B------:R-:W-:-:S14]  /*6990*/  BRA `(.L_x_809) ;  /* 0x0000000000047947 */ /* 0x000fdc0003800000 */
.L_x_810:
[----:B------:R-:W-:-:S05]  /*69a0*/  ULDC UR5, c[0x0][0x8c4] ;  /* 0x0002310000057ab9 */ /* 0x000fca0000000800 */
.L_x_809:
        /* <DEDUP_REMOVED lines=12> */
[----:B------:R-:W-:Y:S01]  /*6a70*/  IMAD.U32 R2, RZ, RZ, UR4 ;  /* 0x00000004ff027e24 */ /* 0x000fe2000f8e00ff */
[----:B------:R-:W-:Y:S01]  /*6a80*/  MOV R3, UR5 ;  /* 0x0000000500037c02 */ /* 0x000fe20008000f00 */
[----:B------:R-:W-:-:S06]  /*6a90*/  ULDC.64 UR4, c[0x0][0x780] ;  /* 0x0001e00000047ab9 */ /* 0x000fcc0000000a00 */
        /* <DEDUP_REMOVED lines=8> */
[----:B------:R-:W-:Y:S01]  /*6b20*/  IMAD.U32 R4, RZ, RZ, UR4 ;  /* 0x00000004ff047e24 */ /* 0x000fe2000f8e00ff */
[----:B------:R-:W-:-:S05]  /*6b30*/  MOV R5, UR5 ;  /* 0x0000000500057c02 */ /* 0x000fca0008000f00 */
        /* <DEDUP_REMOVED lines=15> */
.L_x_811:
        /* <DEDUP_REMOVED lines=49> */
.L_x_825:
        /* <DEDUP_REMOVED lines=21> */
.L_x_814:
[----:B------:R-:W-:Y:S05]  /*7090*/  BSYNC B0 ;  /* 0x0000000000007941 */ /* 0x000fea0003800000 */
.L_x_813:
        /* <DEDUP_REMOVED lines=13> */
.L_x_816:
[----:B------:R-:W-:Y:S05]  /*7170*/  BSYNC B0 ;  /* 0x0000000000007941 */ /* 0x000fea0003800000 */
.L_x_815:
[----:B------:R-:W-:Y:S06]  /*7180*/  BAR.ARV 0xa, 0xa0 ;  /* 0x0282800000007b1d */ /* 0x000fec0000002000 */
[----:B------:R-:W-:Y:S04]  /*7190*/  BSSY B0, `(.L_x_817) ;  /* 0x0000003000007945 */ /* 0x000fe80003800000 */
[----:B------:R-:W-:Y:S05]  /*71a0*/  @!P0 BRA `(.L_x_818) ;  /* 0x0000000000048947 */ /* 0x000fea0003800000 */
[----:B------:R-:W-:-:S04]  /*71b0*/  DEPBAR.LE SB0, 0x0 ;  /* 0x000080000000791a */ /* 0x000fc80000000000 */
.L_x_818:
[----:B------:R-:W-:Y:S05]  /*71c0*/  BSYNC B0 ;  /* 0x0000000000007941 */ /* 0x000fea0003800000 */
.L_x_817:
        /* <DEDUP_REMOVED lines=13> */
.L_x_820:
[----:B------:R-:W-:Y:S05]  /*72a0*/  BSYNC B0 ;  /* 0x0000000000007941 */ /* 0x000fea0003800000 */
.L_x_819:
        /* <DEDUP_REMOVED lines=13> */
.L_x_822:
[----:B------:R-:W-:Y:S05]  /*7380*/  BSYNC B0 ;  /* 0x0000000000007941 */ /* 0x000fea0003800000 */
.L_x_821:
[----:B------:R-:W-:Y:S01]  /*7390*/  VIADD R0, R0, 0xfffffffe ;  /* 0xfffffffe00007836 */ /* 0x000fe20000000000 */
[----:B------:R-:W-:Y:S06]  /*73a0*/  BAR.ARV 0xa, 0xa0 ;  /* 0x0282800000007b1d */ /* 0x000fec0000002000 */
[----:B------:R-:W-:Y:S01]  /*73b0*/  BSSY B0, `(.L_x_823) ;  /* 0x0000004000007945 */ /* 0x000fe20003800000 */
[----:B------:R-:W-:-:S03]  /*73c0*/  ISETP.NE.AND P1, PT, R0, RZ, PT ;  /* 0x000000ff0000720c */ /* 0x000fc60003f25270 */
[----:B------:R-:W-:Y:S10]  /*73d0*/  @!P0 BRA `(.L_x_824) ;  /* 0x0000000000048947 */ /* 0x000ff40003800000 */
[----:B------:R-:W-:-:S04]  /*73e0*/  DEPBAR.LE SB0, 0x0 ;  /* 0x000080000000791a */ /* 0x000fc80000000000 */
.L_x_824:
[----:B------:R-:W-:Y:S05]  /*73f0*/  BSYNC B0 ;  /* 0x0000000000007941 */ /* 0x000fea0003800000 */
.L_x_823:
[----:B------:R-:W-:Y:S06]  /*7400*/  BAR.ARV 0xb, 0xa0 ;  /* 0x02c2800000007b1d */ /* 0x000fec0000002000 */
[----:B------:R-:W-:Y:S02]  /*7410*/  UIADD3 UR5, UR5, 0x2, URZ ;  /* 0x0000000205057890 */ /* 0x000fe4000fffe03f */
[----:B------:R-:W-:Y:S01]  /*7420*/  UIADD3 UR4, UR4, 0x1, URZ ;  /* 0x0000000104047890 */ /* 0x000fe2000fffe03f */
[----:B------:R-:W-:Y:S11]  /*7430*/  @P1 BRA `(.L_x_825) ;  /* 0xfffffff800c01947 */ /* 0x000ff6000383ffff */
[----:B------:R-:W-:-:S12]  /*7440*/  USHF.L.U32 UR6, UR5, 0xd, URZ ;  /* 0x0000000d05067899 */ /* 0x000fd8000800063f */
.L_x_812:
        /* <DEDUP_REMOVED lines=19> */
.L_x_827:
[----:B------:R-:W-:Y:S05]  /*7580*/  BSYNC B0 ;  /* 0x0000000000007941 */ /* 0x000fea0003800000 */
.L_x_826:
        /* <DEDUP_REMOVED lines=19> */
.L_x_829:
[----:B------:R-:W-:Y:S05]  /*76c0*/  BSYNC B0 ;  /* 0x0000000000007941 */ /* 0x000fea0003800000 */
.L_x_828:
[----:B------:R-:W-:Y:S06]  /*76d0*/  BAR.ARV 0xa, 0xa0 ;  /* 0x0282800000007b1d */ /* 0x000fec0000002000 */
[----:B------:R-:W-:Y:S04]  /*76e0*/  BSSY B0, `(.L_x_830) ;  /* 0x0000003000007945 */ /* 0x000fe80003800000 */
[----:B------:R-:W-:Y:S05]  /*76f0*/  @!P0 BRA `(.L_x_831) ;  /* 0x0000000000048947 */ /* 0x000fea0003800000 */
[----:B------:R-:W-:-:S04]  /*7700*/  DEPBAR.LE SB0, 0x0 ;  /* 0x000080000000791a */ /* 0x000fc80000000000 */
.L_x_831:
[----:B------:R-:W-:Y:S05]  /*7710*/  BSYNC B0 ;  /* 0x0000000000007941 */ /* 0x000fea0003800000 */
.L_x_830:
[----:B------:R-:W-:Y:S06]  /*7720*/  BAR.ARV 0xb, 0xa0 ;  /* 0x02c2800000007b1d */ /* 0x000fec0000002000 */
[----:B------:R-:W-:Y:S05]  /*7730*/  BRA `(.L_x_779) ;  /* 0x0000001c008c7947 */ /* 0x000fea0003800000 */
.L_x_807:
        /* <DEDUP_REMOVED lines=10> */
.L_x_832:
        /* <DEDUP_REMOVED lines=10> */
.L_x_834:
[----:B------:R-:W3:Y:S02]  /*7880*/  LDC R5, c[0x0][0x8c4] ;  /* 0x00023100ff057b82 */ /* 0x000ee40000000800 */
.L_x_833:
        /* <DEDUP_REMOVED lines=23> */
[----:B------:R-:W-:Y:S01]  /*7a00*/  MOV R5, RZ ;  /* 0x000000ff00057202 */ /* 0x000fe20000000f00 */
[----:B------:R-:W-:Y:S01]  /*7a10*/  ULDC UR4, c[0x0][0x280] ;  /* 0x0000a00000047ab9 */ /* 0x000fe20000000800 */
[----:B-1----:R-:W-:-:S05]  /*7a20*/  @P0 IMAD.WIDE R2, R8, 0x4, R2 ;  /* 0x0000000408020825 */ /* 0x002fca00078e0202 */
[----:B------:R4:W5:Y:S01]  /*7a30*/  @P0 LDG.E R5, desc[UR38][R2.64] ;  /* 0x0000002602050981 */ /* 0x000962000c1e1900 */
[----:B------:R-:W-:Y:S02]  /*7a40*/  IMAD.U32 R4, RZ, RZ, UR4 ;  /* 0x00000004ff047e24 */ /* 0x000fe4000f8e00ff */
        /* <DEDUP_REMOVED lines=17> */
.L_x_836:
        /* <DEDUP_REMOVED lines=66> */
.L_x_866:
        /* <DEDUP_REMOVED lines=9> */
.L_x_839:
        /* <DEDUP_REMOVED lines=63> */
.L_x_850:
[----:B------:R-:W-:-:S04]  /*8400*/  SHF.L.U32 R21, R10, 0x1f, RZ ;  /* 0x0000001f0a157819 */ /* 0x000fc800000006ff */
[----:B-1----:R-:W1:Y:S02]  /*8410*/  SYNCS.PHASECHK.TRANS64.TRYWAIT P1, [R12+URZ+0x30c40], R21 ;  /* 0x030c40150c0075a7 */ /* 0x002e64000802017f */
[----:B-12--5:R-:W-:Y:S05]  /*8420*/  @!P1 BRA `(.L_x_842) ;  /* 0x0000001000c49947 */ /* 0x026fea0003800000 */
.L_x_867:
[----:B------:R-:W-:Y:S05]  /*8430*/  @P0 BRA `(.L_x_843) ;  /* 0x0000000000140947 */ /* 0x000fea0003800000 */
[----:B------:R-:W-:Y:S02]  /*8440*/  ISETP.NE.AND P1, PT, R20, RZ, PT ;  /* 0x000000ff1400720c */ /* 0x000fe40003f25270 */
[----:B------:R-:W-:-:S04]  /*8450*/  MOV R3, 0x4200 ;  /* 0x0000420000037802 */ /* 0x000fc80000000f00 */
[----:B------:R2:W-:Y:S07]  /*8460*/  SYNCS.ARRIVE.TRANS64 RZ, [R12+URZ+0x30c30], R3 ;  /* 0x030c30030cff79a7 */ /* 0x0005ee000800003f */
[----:B------:R-:W-:Y:S05]  /*8470*/  @!P1 BRA `(.L_x_843) ;  /* 0x0000000000049947 */ /* 0x000fea0003800000 */
[----:B------:R-:W-:Y:S01]  /*8480*/  BPT.TRAP 0x1 ;  /* 0x000000040000795c */ /* 0x000fe20000300000 */
.L_x_843:
        /* <DEDUP_REMOVED lines=30> */
.L_x_868:
[----:B------:R-:W-:Y:S05]  /*8670*/  @P0 BRA `(.L_x_845) ;  /* 0x0000000000140947 */ /* 0x000fea0003800000 */
[----:B------:R-:W-:Y:S01]  /*8680*/  ISETP.NE.AND P1, PT, R20, RZ, PT ;  /* 0x000000ff1400720c */ /* 0x000fe20003f25270 */
[----:B------:R-:W-:-:S04]  /*8690*/  IMAD.MOV.U32 R2, RZ, RZ, 0x4200 ;  /* 0x00004200ff027424 */ /* 0x000fc800078e00ff */
[----:B------:R3:W-:Y:S08]  /*86a0*/  SYNCS.ARRIVE.TRANS64 RZ, [R12+URZ+0x30c18], R2 ;  /* 0x030c18020cff79a7 */ /* 0x0007f0000800003f */
[----:B------:R-:W-:Y:S05]  /*86b0*/  @!P1 BRA `(.L_x_845) ;  /* 0x0000000000049947 */ /* 0x000fea0003800000 */
[----:B------:R-:W-:Y:S01]  /*86c0*/  BPT.TRAP 0x1 ;  /* 0x000000040000795c */ /* 0x000fe20000300000 */
.L_x_845:
        /* <DEDUP_REMOVED lines=22> */
.L_x_869:
        /* <DEDUP_REMOVED lines=9> */
.L_x_847:
        /* <DEDUP_REMOVED lines=24> */
.L_x_871:
[----:B------:R-:W-:Y:S05]  /*8a40*/  @P0 BRA `(.L_x_849) ;  /* 0x0000000000140947 */ /* 0x000fea0003800000 */
[----:B------:R-:W-:Y:S01]  /*8a50*/  ISETP.NE.AND P1, PT, R20, RZ, PT ;  /* 0x000000ff1400720c */ /* 0x000fe20003f25270 */
[----:B-1----:R-:W-:-:S04]  /*8a60*/  IMAD.MOV.U32 R5, RZ, RZ, 0x4200 ;  /* 0x00004200ff057424 */ /* 0x002fc800078e00ff */
[----:B------:R2:W-:Y:S08]  /*8a70*/  SYNCS.ARRIVE.TRANS64 RZ, [R12+URZ+0x30c10], R5 ;  /* 0x030c10050cff79a7 */ /* 0x0005f0000800003f */
[----:B------:R-:W-:Y:S05]  /*8a80*/  @!P1 BRA `(.L_x_849) ;  /* 0x0000000000049947 */ /* 0x000fea0003800000 */
[----:B------:R-:W-:Y:S01]  /*8a90*/  BPT.TRAP 0x1 ;  /* 0x000000040000795c */ /* 0x000fe20000300000 */
.L_x_849:
        /* <DEDUP_REMOVED lines=23> */
.L_x_841:
[----:B------:R-:W-:-:S13]  /*8c10*/  ISETP.NE.AND P1, PT, R18, RZ, PT ;  /* 0x000000ff1200720c */ /* 0x000fda0003f25270 */
[----:B------:R-:W-:Y:S05]  /*8c20*/  @!P1 BRA `(.L_x_840) ;  /* 0x0000000000f89947 */ /* 0x000fea0003800000 */
[----:B------:R-:W-:-:S04]  /*8c30*/  SHF.L.U32 R13, R10, 0x1f, RZ ;  /* 0x0000001f0a0d7819 */ /* 0x000fc800000006ff */
[----:B------:R-:W1:Y:S02]  /*8c40*/  SYNCS.PHASECHK.TRANS64.TRYWAIT P1, [R12+URZ+0x30c40], R13 ;  /* 0x030c400d0c0075a7 */ /* 0x000e64000802017f */
[----:B-1----:R-:W-:Y:S05]  /*8c50*/  @!P1 BRA `(.L_x_851) ;  /* 0x0000000c000c9947 */ /* 0x002fea0003800000 */
.L_x_872:
[----:B------:R-:W-:Y:S05]  /*8c60*/  @P0 BRA `(.L_x_852) ;  /* 0x0000000000140947 */ /* 0x000fea0003800000 */
[----:B------:R-:W-:Y:S02]  /*8c70*/  ISETP.NE.AND P1, PT, R20, RZ, PT ;  /* 0x000000ff1400720c */ /* 0x000fe40003f25270 */
[----:B------:R-:W-:-:S04]  /*8c80*/  MOV R5, 0x4200 ;  /* 0x0000420000057802 */ /* 0x000fc80000000f00 */
[----:B------:R2:W-:Y:S07]  /*8c90*/  SYNCS.ARRIVE.TRANS64 RZ, [R12+URZ+0x30c30], R5 ;  /* 0x030c30050cff79a7 */ /* 0x0005ee000800003f */
[----:B------:R-:W-:Y:S05]  /*8ca0*/  @!P1 BRA `(.L_x_852) ;  /* 0x0000000000049947 */ /* 0x000fea0003800000 */
[----:B------:R-:W-:Y:S01]  /*8cb0*/  BPT.TRAP 0x1 ;  /* 0x000000040000795c */ /* 0x000fe20000300000 */
.L_x_852:
        /* <DEDUP_REMOVED lines=27> */
.L_x_873:
[----:B------:R-:W-:Y:S05]  /*8e70*/  @P0 BRA `(.L_x_854) ;  /* 0x0000000000140947 */ /* 0x000fea0003800000 */
[----:B------:R-:W-:Y:S02]  /*8e80*/  ISETP.NE.AND P0, PT, R20, RZ, PT ;  /* 0x000000ff1400720c */ /* 0x000fe40003f05270 */
[----:B------:R-:W-:-:S04]  /*8e90*/  MOV R5, 0x4200 ;  /* 0x0000420000057802 */ /* 0x000fc80000000f00 */
[----:B------:R3:W-:Y:S07]  /*8ea0*/  SYNCS.ARRIVE.TRANS64 RZ, [R12+URZ+0x30c18], R5 ;  /* 0x030c18050cff79a7 */ /* 0x0007ee000800003f */
[----:B------:R-:W-:Y:S05]  /*8eb0*/  @!P0 BRA `(.L_x_854) ;  /* 0x0000000000048947 */ /* 0x000fea0003800000 */
[----:B------:R-:W-:Y:S01]  /*8ec0*/  BPT.TRAP 0x1 ;  /* 0x000000040000795c */ /* 0x000fe20000300000 */
.L_x_854:
        /* <DEDUP_REMOVED lines=20> */
.L_x_840:
[----:B------:R-:W3:Y:S01]  /*9010*/  S2R R2, SR_TID.X ;  /* 0x0000000000027919 */ /* 0x000ee20000002100 */
[----:B-12--5:R-:W-:Y:S02]  /*9020*/  LEA R13, R0, R12, 0x3 ;  /* 0x0000000c000d7211 */ /* 0x026fe400078e18ff */
[----:B---3--:R-:W-:Y:S02]  /*9030*/  LOP3.LUT R3, R2, 0x7f, RZ, 0xc0, !PT ;  /* 0x0000007f02037812 */ /* 0x008fe400078ec0ff */
[----:B------:R-:W-:Y:S02]  /*9040*/  SHF.L.U32 R2, R10, 0x1f, RZ ;  /* 0x0000001f0a027819 */ /* 0x000fe400000006ff */
[----:B------:R-:W-:Y:S02]  /*9050*/  ISETP.NE.AND P1, PT, R3, RZ, PT ;  /* 0x000000ff0300720c */ /* 0x000fe40003f25270 */
[----:B------:R-:W1:Y:S02]  /*9060*/  SYNCS.PHASECHK.TRANS64.TRYWAIT P0, [R13+URZ+0x30c40], R2 ;  /* 0x030c40020d0075a7 */ /* 0x000e64000800017f */
[----:B-1----:R-:W-:Y:S09]  /*9070*/  @!P0 BRA `(.L_x_855) ;  /* 0x00000008002c8947 */ /* 0x002ff20003800000 */
.L_x_874:
[----:B------:R-:W-:Y:S05]  /*9080*/  @P1 BRA `(.L_x_856) ;  /* 0x0000000000181947 */ /* 0x000fea0003800000 */
[----:B------:R-:W2:Y:S01]  /*9090*/  S2R R3, SR_TID.X ;  /* 0x0000000000037919 */ /* 0x000ea20000002100 */
[----:B-1----:R-:W-:-:S04]  /*90a0*/  IMAD.MOV.U32 R2, RZ, RZ, 0x4200 ;  /* 0x00004200ff027424 */ /* 0x002fc800078e00ff */
[----:B------:R3:W-:Y:S01]  /*90b0*/  SYNCS.ARRIVE.TRANS64 RZ, [R13+URZ+0x30c30], R2 ;  /* 0x030c30020dff79a7 */ /* 0x0007e2000800003f */
[----:B--2---:R-:W-:-:S13]  /*90c0*/  LOP3.LUT P0, RZ, R3, 0x1f, RZ, 0xc0, !PT ;  /* 0x0000001f03ff7812 */ /* 0x004fda000780c0ff */
[----:B---3--:R-:W-:Y:S05]  /*90d0*/  @!P0 BRA `(.L_x_856) ;  /* 0x0000000000048947 */ /* 0x008fea0003800000 */
[----:B------:R-:W-:Y:S01]  /*90e0*/  BPT.TRAP 0x1 ;  /* 0x000000040000795c */ /* 0x000fe20000300000 */
.L_x_856:
        /* <DEDUP_REMOVED lines=34> */
.L_x_837:
[----:B------:R-:W-:Y:S05]  /*9310*/  BSYNC B0 ;  /* 0x0000000000007941 */ /* 0x000fea0003800000 */
.L_x_835:
[----:B------:R-:W-:-:S03]  /*9320*/  UMOV UR6, 0xffffffff ;  /* 0xffffffff00067882 */ /* 0x000fc60000000000 */
[----:B------:R-:W-:Y:S05]  /*9330*/  BRA.DIV UR6, `(.L_x_857) ;  /* 0x0000000606907947 */ /* 0x000fea000b800000 */
[----:B------:R-:W-:-:S13]  /*9340*/  ELECT P0, URZ, PT ;  /* 0x00000000003f782f */ /* 0x000fda0003800000 */
.L_x_877:
[----:B------:R-:W-:Y:S05]  /*9350*/  @!P0 BRA `(.L_x_779) ;  /* 0x0000000000848947 */ /* 0x000fea0003800000 */
[----:B----4-:R-:W3:Y:S02]  /*9360*/  LDL.LU R2, [R1] ;  /* 0x0000000001027983 */ /* 0x010ee40000300800 */
[----:B---3--:R-:W-:-:S04]  /*9370*/  LOP3.LUT R2, R2, 0x2, RZ, 0xfc, !PT ;  /* 0x0000000202027812 */ /* 0x008fc800078efcff */
[----:B------:R-:W-:-:S13]  /*9380*/  ISETP.NE.AND P0, PT, R2, 0x3, PT ;  /* 0x000000030200780c */ /* 0x000fda0003f05270 */
[----:B------:R-:W-:Y:S05]  /*9390*/  @!P0 BRA `(.L_x_858) ;  /* 0x0000000000048947 */ /* 0x000fea0003800000 */
[----:B--2---:R-:W-:Y:S01]  /*93a0*/  BPT.TRAP 0x1 ;  /* 0x000000040000795c */ /* 0x004fe20000300000 */
.L_x_858:
        /* <DEDUP_REMOVED lines=15> */
.L_x_878:
[----:B------:R-:W3:Y:S02]  /*94a0*/  SYNCS.PHASECHK.TRANS64.TRYWAIT P1, [R11+URZ], R2 ;  /* 0x000000020b0075a7 */ /* 0x000ee4000802017f */
[----:B---3--:R-:W-:Y:S05]  /*94b0*/  @!P1 BRA `(.L_x_860) ;  /* 0x0000000400689947 */ /* 0x008fea0003800000 */
.L_x_879:
[----:B------:R-:W-:Y:S05]  /*94c0*/  @!P0 BRA `(.L_x_861) ;  /* 0x0000000000048947 */ /* 0x000fea0003800000 */
[----:B--2---:R-:W-:Y:S01]  /*94d0*/  BPT.TRAP 0x1 ;  /* 0x000000040000795c */ /* 0x004fe20000300000 */
.L_x_861:
[----:B------:R-:W-:-:S04]  /*94e0*/  VIADD R0, R6, 0x30c40 ;  /* 0x00030c4006007836 */ /* 0x000fc80000000000 */
[----:B------:R-:W-:-:S04]  /*94f0*/  IMAD R9, R9, 0x8, R0 ;  /* 0x0000000809097824 */ /* 0x000fc800078e0200 */
[----:B------:R-:W4:Y:S02]  /*9500*/  SYNCS.PHASECHK.TRANS64.TRYWAIT P0, [R9+URZ], R4 ;  /* 0x00000004090075a7 */ /* 0x000f24000800017f */
[----:B----4-:R-:W-:Y:S05]  /*9510*/  @!P0 BRA `(.L_x_862) ;  /* 0x0000000400648947 */ /* 0x010fea0003800000 */
.L_x_880:
[----:B------:R-:W-:-:S07]  /*9520*/  LEA R3, R3, R0, 0x3 ;  /* 0x0000000003037211 */ /* 0x000fce00078e18ff */
.L_x_863:
[----:B------:R1:W1:Y:S02]  /*9530*/  SYNCS.PHASECHK.TRANS64.TRYWAIT P0, [R3+URZ], R2 ;  /* 0x00000002030075a7 */ /* 0x000264000800017f */
[----:B-1----:R-:W-:Y:S05]  /*9540*/  @!P0 NANOSLEEP.SYNCS 0x989680 ;  /* 0x009896800000895d */ /* 0x002fea0003900000 */
[----:B------:R-:W1:Y:S02]  /*9550*/  @!P0 SYNCS.PHASECHK.TRANS64 P0, [R3+URZ], R2 ;  /* 0x00000002030085a7 */ /* 0x000e64000800007f */
[----:B-1----:R-:W-:Y:S05]  /*9560*/  @!P0 BRA `(.L_x_863) ;  /* 0xfffffffc00f08947 */ /* 0x002fea000383ffff */
.L_x_779:
[----:B--2---:R-:W-:Y:S05]  /*9570*/  BSYNC B6 ;  /* 0x0000000000067941 */ /* 0x004fea0003800000 */
.L_x_773:
[----:B------:R-:W-:Y:S05]  /*9580*/  EXIT ;  /* 0x000000000000794d */ /* 0x000fea0003800000 */
.L_x_789:
[----:B------:R-:W-:Y:S01]  /*9590*/  IMAD.MOV.U32 R12, RZ, RZ, RZ ;  /* 0x000000ffff0c7224 */ /* 0x000fe200078e00ff */
[----:B------:R-:W-:Y:S01]  /*95a0*/  MOV R15, 0xffffffff ;  /* 0xffffffff000f7802 */ /* 0x000fe20000000f00 */
[----:B------:R-:W-:-:S07]  /*95b0*/  IMAD.MOV.U32 R11, RZ, RZ, 0x1f ;  /* 0x0000001fff0b7424 */ /* 0x000fce00078e00ff */
[----:B------:R-:W-:Y:S05]  /*95c0*/  WARPSYNC.COLLECTIVE R15, `(.L_x_864) ;  /* 0x000000000f087348 */ /* 0x000fea0003c00000 */
[----:B------:R1:W2:Y:S02]  /*95d0*/  SHFL.IDX P6, R14, R13, R12, R11 ;  /* 0x0000000c0d0e7389 */ /* 0x0002a400000c000b */
[----:B-12---:R-:W-:Y:S01]  /*95e0*/  ENDCOLLECTIVE ;  /* 0x000000000000791b */ /* 0x006fe20003800000 */
.L_x_864:
[----:B------:R-:W-:Y:S05]  /*95f0*/  BRA `(.L_x_865) ;  /* 0xffffff7800e07947 */ /* 0x000fea000383ffff */
.L_x_791:
[----:B--2---:R2:W3:Y:S02]  /*9600*/  SYNCS.PHASECHK.TRANS64.TRYWAIT P0, [R2+URZ+0x30c00], R9 ;  /* 0x030c0009020075a7 */ /* 0x0044e4000800017f */
[----:B---3--:R-:W-:Y:S05]  /*9610*/  @!P0 NANOSLEEP.SYNCS 0x989680 ;  /* 0x009896800000895d */ /* 0x008fea0003900000 */
[----:B------:R-:W3:Y:S02]  /*9620*/  @!P0 SYNCS.PHASECHK.TRANS64 P0, [R2+URZ+0x30c00], R9 ;  /* 0x030c0009020085a7 */ /* 0x000ee4000800007f */
[----:B---3--:R-:W-:Y:S05]  /*9630*/  @!P0 BRA `(.L_x_791) ;  /* 0xfffffffc00f08947 */ /* 0x008fea000383ffff */
[----:B------:R-:W-:Y:S05]  /*9640*/  BRA `(.L_x_790) ;  /* 0xffffff7c00447947 */ /* 0x000fea000383ffff */
.L_x_795:
[----:B--2---:R2:W3:Y:S02]  /*9650*/  SYNCS.PHASECHK.TRANS64.TRYWAIT P1, [R3+URZ+0x30c10], R22 ;  /* 0x030c1016030075a7 */ /* 0x0044e4000802017f */
[----:B---3--:R-:W-:Y:S05]  /*9660*/  @!P1 NANOSLEEP.SYNCS 0x989680 ;  /* 0x009896800000995d */ /* 0x008fea0003900000 */
[----:B------:R-:W3:Y:S02]  /*9670*/  @!P1 SYNCS.PHASECHK.TRANS64 P1, [R3+URZ+0x30c10], R22 ;  /* 0x030c1016030095a7 */ /* 0x000ee4000802007f */
[----:B---3--:R-:W-:Y:S05]  /*9680*/  @!P1 BRA `(.L_x_795) ;  /* 0xfffffffc00f09947 */ /* 0x008fea000383ffff */
[----:B------:R-:W-:Y:S05]  /*9690*/  BRA `(.L_x_794) ;  /* 0xffffff8400247947 */ /* 0x000fea000383ffff */
.L_x_799:
[----:B------:R1:W1:Y:S02]  /*96a0*/  SYNCS.PHASECHK.TRANS64.TRYWAIT P1, [R3+URZ+0x30c30], R22 ;  /* 0x030c3016030075a7 */ /* 0x000264000802017f */
[----:B-1----:R-:W-:Y:S05]  /*96b0*/  @!P1 NANOSLEEP.SYNCS 0x989680 ;  /* 0x009896800000995d */ /* 0x002fea0003900000 */
[----:B------:R-:W1:Y:S02]  /*96c0*/  @!P1 SYNCS.PHASECHK.TRANS64 P1, [R3+URZ+0x30c30], R22 ;  /* 0x030c3016030095a7 */ /* 0x000e64000802007f */
[----:B-1----:R-:W-:Y:S05]  /*96d0*/  @!P1 BRA `(.L_x_799) ;  /* 0xfffffffc00f09947 */ /* 0x002fea000383ffff */
[----:B------:R-:W-:Y:S05]  /*96e0*/  BRA `(.L_x_798) ;  /* 0xffffff8800387947 */ /* 0x000fea000383ffff */
.L_x_838:
[----:B-1----:R1:W2:Y:S02]  /*96f0*/  SYNCS.PHASECHK.TRANS64.TRYWAIT P1, [R12+URZ+0x30c20], R3 ;  /* 0x030c20030c0075a7 */ /* 0x0022a4000802017f */
[----:B--2---:R-:W-:Y:S05]  /*9700*/  @!P1 NANOSLEEP.SYNCS 0x989680 ;  /* 0x009896800000995d */ /* 0x004fea0003900000 */
[----:B------:R-:W2:Y:S02]  /*9710*/  @!P1 SYNCS.PHASECHK.TRANS64 P1, [R12+URZ+0x30c20], R3 ;  /* 0x030c20030c0095a7 */ /* 0x000ea4000802007f */
[----:B--2---:R-:W-:Y:S05]  /*9720*/  @!P1 BRA `(.L_x_838) ;  /* 0xfffffffc00f09947 */ /* 0x004fea000383ffff */
[----:B------:R-:W-:Y:S05]  /*9730*/  BRA `(.L_x_866) ;  /* 0xffffffe800107947 */ /* 0x000fea000383ffff */
.L_x_842:
[----:B-1----:R1:W2:Y:S02]  /*9740*/  SYNCS.PHASECHK.TRANS64.TRYWAIT P1, [R12+URZ+0x30c40], R21 ;  /* 0x030c40150c0075a7 */ /* 0x0022a4000802017f */
[----:B--2---:R-:W-:Y:S05]  /*9750*/  @!P1 NANOSLEEP.SYNCS 0x989680 ;  /* 0x009896800000995d */ /* 0x004fea0003900000 */
[----:B------:R-:W2:Y:S02]  /*9760*/  @!P1 SYNCS.PHASECHK.TRANS64 P1, [R12+URZ+0x30c40], R21 ;  /* 0x030c40150c0095a7 */ /* 0x000ea4000802007f */
[----:B--2---:R-:W-:Y:S05]  /*9770*/  @!P1 BRA `(.L_x_842) ;  /* 0xfffffffc00f09947 */ /* 0x004fea000383ffff */
[----:B------:R-:W-:Y:S05]  /*9780*/  BRA `(.L_x_867) ;  /* 0xffffffec00287947 */ /* 0x000fea000383ffff */
.L_x_844:
[----:B--2---:R2:W3:Y:S02]  /*9790*/  SYNCS.PHASECHK.TRANS64.TRYWAIT P1, [R12+URZ+0x30c28], R21 ;  /* 0x030c28150c0075a7 */ /* 0x0044e4000802017f */
[----:B---3--:R-:W-:Y:S05]  /*97a0*/  @!P1 NANOSLEEP.SYNCS 0x989680 ;  /* 0x009896800000995d */ /* 0x008fea0003900000 */
[----:B------:R-:W3:Y:S02]  /*97b0*/  @!P1 SYNCS.PHASECHK.TRANS64 P1, [R12+URZ+0x30c28], R21 ;  /* 0x030c28150c0095a7 */ /* 0x000ee4000802007f */
[----:B---3--:R-:W-:Y:S05]  /*97c0*/  @!P1 BRA `(.L_x_844) ;  /* 0xfffffffc00f09947 */ /* 0x008fea000383ffff */
[----:B------:R-:W-:Y:S05]  /*97d0*/  BRA `(.L_x_868) ;  /* 0xffffffec00a47947 */ /* 0x000fea000383ffff */
.L_x_846:
[----:B---3--:R3:W4:Y:S02]  /*97e0*/  SYNCS.PHASECHK.TRANS64.TRYWAIT P1, [R12+URZ+0x30c48], R21 ;  /* 0x030c48150c0075a7 */ /* 0x008724000802017f */
[----:B----4-:R-:W-:Y:S05]  /*97f0*/  @!P1 NANOSLEEP.SYNCS 0x989680 ;  /* 0x009896800000995d */ /* 0x010fea0003900000 */
[----:B------:R-:W4:Y:S02]  /*9800*/  @!P1 SYNCS.PHASECHK.TRANS64 P1, [R12+URZ+0x30c48], R21 ;  /* 0x030c48150c0095a7 */ /* 0x000f24000802007f */
[----:B----4-:R-:W-:Y:S05]  /*9810*/  @!P1 BRA `(.L_x_846) ;  /* 0xfffffffc00f09947 */ /* 0x010fea000383ffff */
[----:B------:R-:W-:Y:S05]  /*9820*/  BRA `(.L_x_869) ;  /* 0xfffffff000007947 */ /* 0x000fea000383ffff */
.L_x_848:
[----:B------:R-:W-:-:S07]  /*9830*/  SHF.L.U32 R5, R10, 0x1f, RZ ;  /* 0x0000001f0a057819 */ /* 0x000fce00000006ff */
.L_x_870:
[----:B-1----:R1:W2:Y:S02]  /*9840*/  SYNCS.PHASECHK.TRANS64.TRYWAIT P1, [R12+URZ+0x30c20], R5 ;  /* 0x030c20050c0075a7 */ /* 0x0022a4000802017f */
[----:B--2---:R-:W-:Y:S05]  /*9850*/  @!P1 NANOSLEEP.SYNCS 0x989680 ;  /* 0x009896800000995d */ /* 0x004fea0003900000 */
[----:B------:R-:W2:Y:S02]  /*9860*/  @!P1 SYNCS.PHASECHK.TRANS64 P1, [R12+URZ+0x30c20], R5 ;  /* 0x030c20050c0095a7 */ /* 0x000ea4000802007f */
[----:B--2---:R-:W-:Y:S05]  /*9870*/  @!P1 BRA `(.L_x_870) ;  /* 0xfffffffc00f09947 */ /* 0x004fea000383ffff */
[----:B------:R-:W-:Y:S05]  /*9880*/  BRA `(.L_x_871) ;  /* 0xfffffff0006c7947 */ /* 0x000fea000383ffff */
.L_x_851:
[----:B-1----:R1:W2:Y:S02]  /*9890*/  SYNCS.PHASECHK.TRANS64.TRYWAIT P1, [R12+URZ+0x30c40], R13 ;  /* 0x030c400d0c0075a7 */ /* 0x0022a4000802017f */
[----:B--2---:R-:W-:Y:S05]  /*98a0*/  @!P1 NANOSLEEP.SYNCS 0x989680 ;  /* 0x009896800000995d */ /* 0x004fea0003900000 */
[----:B------:R-:W2:Y:S02]  /*98b0*/  @!P1 SYNCS.PHASECHK.TRANS64 P1, [R12+URZ+0x30c40], R13 ;  /* 0x030c400d0c0095a7 */ /* 0x000ea4000802007f */
[----:B--2---:R-:W-:Y:S05]  /*98c0*/  @!P1 BRA `(.L_x_851) ;  /* 0xfffffffc00f09947 */ /* 0x004fea000383ffff */
[----:B------:R-:W-:Y:S05]  /*98d0*/  BRA `(.L_x_872) ;  /* 0xfffffff000e07947 */ /* 0x000fea000383ffff */
.L_x_853:
[----:B--2---:R2:W3:Y:S02]  /*98e0*/  SYNCS.PHASECHK.TRANS64.TRYWAIT P1, [R12+URZ+0x30c28], R13 ;  /* 0x030c280d0c0075a7 */ /* 0x0044e4000802017f */
[----:B---3--:R-:W-:Y:S05]  /*98f0*/  @!P1 NANOSLEEP.SYNCS 0x989680 ;  /* 0x009896800000995d */ /* 0x008fea0003900000 */
[----:B------:R-:W3:Y:S02]  /*9900*/  @!P1 SYNCS.PHASECHK.TRANS64 P1, [R12+URZ+0x30c28], R13 ;  /* 0x030c280d0c0095a7 */ /* 0x000ee4000802007f */
[----:B---3--:R-:W-:Y:S05]  /*9910*/  @!P1 BRA `(.L_x_853) ;  /* 0xfffffffc00f09947 */ /* 0x008fea000383ffff */
[----:B------:R-:W-:Y:S05]  /*9920*/  BRA `(.L_x_873) ;  /* 0xfffffff400507947 */ /* 0x000fea000383ffff */
.L_x_855:
[----:B-1----:R1:W2:Y:S02]  /*9930*/  SYNCS.PHASECHK.TRANS64.TRYWAIT P0, [R13+URZ+0x30c40], R2 ;  /* 0x030c40020d0075a7 */ /* 0x0022a4000800017f */
[----:B--2---:R-:W-:Y:S05]  /*9940*/  @!P0 NANOSLEEP.SYNCS 0x989680 ;  /* 0x009896800000895d */ /* 0x004fea0003900000 */
[----:B------:R-:W2:Y:S02]  /*9950*/  @!P0 SYNCS.PHASECHK.TRANS64 P0, [R13+URZ+0x30c40], R2 ;  /* 0x030c40020d0085a7 */ /* 0x000ea4000800007f */
[----:B--2---:R-:W-:Y:S05]  /*9960*/  @!P0 BRA `(.L_x_855) ;  /* 0xfffffffc00f08947 */ /* 0x004fea000383ffff */
[----:B------:R-:W-:Y:S05]  /*9970*/  BRA `(.L_x_874) ;  /* 0xfffffff400c07947 */ /* 0x000fea000383ffff */
.L_x_857:
[----:B------:R-:W-:Y:S01]  /*9980*/  BSSY B0, `(.L_x_875) ;  /* 0x0000006000007945 */ /* 0x000fe20003800000 */
[----:B------:R-:W-:-:S07]  /*9990*/  IMAD.MOV.U32 R15, RZ, RZ, -0x1 ;  /* 0xffffffffff0f7424 */ /* 0x000fce00078e00ff */
[----:B--2-4-:R-:W-:Y:S05]  /*99a0*/  WARPSYNC.COLLECTIVE R15, `(.L_x_876) ;  /* 0x000000000f0c7348 */ /* 0x014fea0003c00000 */
[----:B------:R-:W-:Y:S02]  /*99b0*/  ELECT P6, UR62, PT ;  /* 0x00000000003e782f */ /* 0x000fe400038c0000 */
[----:B------:R-:W-:Y:S01]  /*99c0*/  MOV R14, UR62 ;  /* 0x0000003e000e7c02 */ /* 0x000fe20008000f00 */
[----:B--2-4-:R-:W-:Y:S10]  /*99d0*/  ENDCOLLECTIVE ;  /* 0x000000000000791b */ /* 0x014ff40003800000 */
.L_x_876:
[----:B------:R-:W-:Y:S05]  /*99e0*/  BSYNC B0 ;  /* 0x0000000000007941 */ /* 0x000fea0003800000 */
.L_x_875:
[----:B------:R-:W-:Y:S01]  /*99f0*/  PLOP3.LUT P0, PT, P6, PT, PT, 0x80, 0x0 ;  /* 0x000000000000781c */ /* 0x000fe2000370f070 */
[----:B------:R-:W-:-:S12]  /*9a00*/  BRA `(.L_x_877) ;  /* 0xfffffff800507947 */ /* 0x000fd8000383ffff */
.L_x_859:
[----:B-1----:R1:W3:Y:S02]  /*9a10*/  SYNCS.PHASECHK.TRANS64.TRYWAIT P1, [R7+URZ], R4 ;  /* 0x00000004070075a7 */ /* 0x0022e4000802017f */
[----:B---3--:R-:W-:Y:S05]  /*9a20*/  @!P1 NANOSLEEP.SYNCS 0x989680 ;  /* 0x009896800000995d */ /* 0x008fea0003900000 */
[----:B------:R-:W3:Y:S02]  /*9a30*/  @!P1 SYNCS.PHASECHK.TRANS64 P1, [R7+URZ], R4 ;  /* 0x00000004070095a7 */ /* 0x000ee4000802007f */
[----:B---3--:R-:W-:Y:S05]  /*9a40*/  @!P1 BRA `(.L_x_859) ;  /* 0xfffffffc00f09947 */ /* 0x008fea000383ffff */
[----:B------:R-:W-:Y:S05]  /*9a50*/  BRA `(.L_x_878) ;  /* 0xfffffff800907947 */ /* 0x000fea000383ffff */
.L_x_860:
[----:B---3--:R3:W4:Y:S02]  /*9a60*/  SYNCS.PHASECHK.TRANS64.TRYWAIT P1, [R11+URZ], R2 ;  /* 0x000000020b0075a7 */ /* 0x008724000802017f */
[----:B----4-:R-:W-:Y:S05]  /*9a70*/  @!P1 NANOSLEEP.SYNCS 0x989680 ;  /* 0x009896800000995d */ /* 0x010fea0003900000 */
[----:B------:R-:W4:Y:S02]  /*9a80*/  @!P1 SYNCS.PHASECHK.TRANS64 P1, [R11+URZ], R2 ;  /* 0x000000020b0095a7 */ /* 0x000f24000802007f */
[----:B----4-:R-:W-:Y:S05]  /*9a90*/  @!P1 BRA `(.L_x_860) ;  /* 0xfffffffc00f09947 */ /* 0x010fea000383ffff */
[----:B------:R-:W-:Y:S05]  /*9aa0*/  BRA `(.L_x_879) ;  /* 0xfffffff800847947 */ /* 0x000fea000383ffff */
.L_x_862:
[----:B----4-:R4:W1:Y:S02]  /*9ab0*/  SYNCS.PHASECHK.TRANS64.TRYWAIT P0, [R9+URZ], R4 ;  /* 0x00000004090075a7 */ /* 0x010864000800017f */
[----:B-1----:R-:W-:Y:S05]  /*9ac0*/  @!P0 NANOSLEEP.SYNCS 0x989680 ;  /* 0x009896800000895d */ /* 0x002fea0003900000 */
[----:B------:R-:W1:Y:S02]  /*9ad0*/  @!P0 SYNCS.PHASECHK.TRANS64 P0, [R9+URZ], R4 ;  /* 0x00000004090085a7 */ /* 0x000e64000800007f */
[----:B-1----:R-:W-:Y:S05]  /*9ae0*/  @!P0 BRA `(.L_x_862) ;  /* 0xfffffffc00f08947 */ /* 0x002fea000383ffff */
[----:B------:R-:W-:Y:S05]  /*9af0*/  BRA `(.L_x_880) ;  /* 0xfffffff800887947 */ /* 0x000fea000383ffff */
.L_x_881:
        /* <DEDUP_REMOVED lines=16> */
.L_x_7380:


//--------------------- .text._ZN7cutlass13device_kernelIN5flash11enable_sm90INS1_16FlashAttnBwdSm90INS1_25CollectiveMainloopBwdSm90ILi2ELi2ELi2EN4cute5tupleIJNS5_1CILi1EEES8_S8_EEENS6_IJNS7_ILi128EEESA_NS7_ILi64EEEEEENS_6half_tEfNS_4arch4Sm90ELb0ELb0ELb1ELb1ELb1ELb1ELb0ELb0ELi2ELi1ELi2ELi2ELb0EEENS1_24CollectiveEpilogueBwdGQAISC_fSF_Li256ELb1ELb1EEENS1_19SingleTileSchedulerILb1ELb0ELb0ELi128EEEEEEEEEvNT_6ParamsE --------------------------
	.section	.text._ZN7cutlass13device_kernelIN5flash11enable_sm90INS1_16FlashAttnBwdSm90INS1_25CollectiveMainloopBwdSm90ILi2ELi2ELi2EN4cute5tupleIJNS5_1CILi1EEES8_S8_EEENS6_IJNS7_ILi128EEESA_NS7_ILi64EEEEEENS_6half_tEfNS_4arch4Sm90ELb0ELb0ELb1ELb1ELb1ELb1ELb0ELb0ELi2ELi1ELi2ELi2ELb0EEENS1_24CollectiveEpilogueBwdGQAISC_fSF_Li256ELb1ELb1EEENS1_19SingleTileSchedulerILb1ELb0ELb0ELi128EEEEEEEEEvNT_6ParamsE,"ax",@progbits
	.align	128
.text._ZN7cutlass13device_kernelIN5flash11enable_sm90INS1_16FlashAttnBwdSm90INS1_25CollectiveMainloopBwdSm90ILi2ELi2ELi2EN4cute5tupleIJNS5_1CILi1EEES8_S8_EEENS6_IJNS7_ILi128EEESA_NS7_ILi64EEEEEENS_6half_tEfNS_4arch4Sm90ELb0ELb0ELb1ELb1ELb1ELb1ELb0ELb0ELi2ELi1ELi2ELi2ELb0EEENS1_24CollectiveEpilogueBwdGQAISC_fSF_Li256ELb1ELb1EEENS1_19SingleTileSchedulerILb1ELb0ELb0ELi128EEEEEEEEEvNT_6ParamsE:
        .type           _ZN7cutlass13device_kernelIN5flash11enable_sm90INS1_16FlashAttnBwdSm90INS1_25CollectiveMainloopBwdSm90ILi2ELi2ELi2EN4cute5tupleIJNS5_1CILi1EEES8_S8_EEENS6_IJNS7_ILi128EEESA_NS7_ILi64EEEEEENS_6half_tEfNS_4arch4Sm90ELb0ELb0ELb1ELb1ELb1ELb1ELb0ELb0ELi2ELi1ELi2ELi2ELb0EEENS1_24CollectiveEpilogueBwdGQAISC_fSF_Li256ELb1ELb1EEENS1_19SingleTileSchedulerILb1ELb0ELb0ELi128EEEEEEEEEvNT_6ParamsE,@function
        .size           _ZN7cutlass13device_kernelIN5flash11enable_sm90INS1_16FlashAttnBwdSm90INS1_25CollectiveMainloopBwdSm90ILi2ELi2ELi2EN4cute5tupleIJNS5_1CILi1EEES8_S8_EEENS6_IJNS7_ILi128EEESA_NS7_ILi64EEEEEENS_6half_tEfNS_4arch4Sm90ELb0ELb0ELb1ELb1ELb1ELb1ELb0ELb0ELi2ELi1ELi2ELi2ELb0EEENS1_24CollectiveEpilogueBwdGQAISC_fSF_Li256ELb1ELb1EEENS1_19SingleTileSchedulerILb1ELb0ELb0ELi128EEEEEEEEEvNT_6ParamsE,(.L_x_7381 - _ZN7cutlass13device_kernelIN5flash11enable_sm90INS1_16FlashAttnBwdSm90INS1_25CollectiveMainloopBwdSm90ILi2ELi2ELi2EN4cute5tupleIJNS5_1CILi1EEES8_S8_EEENS6_IJNS7_ILi128EEESA_NS7_ILi64EEEEEENS_6half_tEfNS_4arch4Sm90ELb0ELb0ELb1ELb1ELb1ELb1ELb0ELb0ELi2ELi1ELi2ELi2ELb0EEENS1_24CollectiveEpilogueBwdGQAISC_fSF_Li256ELb1ELb1EEENS1_19SingleTileSchedulerILb1ELb0ELb0ELi128EEEEEEEEEvNT_6ParamsE)
        .other          _ZN7cutlass13device_kernelIN5flash11enable_sm90INS1_16FlashAttnBwdSm90INS1_25CollectiveMainloopBwdSm90ILi2ELi2ELi2EN4cute5tupleIJNS5_1CILi1EEES8_S8_EEENS6_IJNS7_ILi128EEESA_NS7_ILi64EEEEEENS_6half_tEfNS_4arch4Sm90ELb0ELb0ELb1ELb1ELb1ELb1ELb0ELb0ELi2ELi1ELi2ELi2ELb0EEENS1_24CollectiveEpilogueBwdGQAISC_fSF_Li256ELb1ELb1EEENS1_19SingleTileSchedulerILb1ELb0ELb0ELi128EEEEEEEEEvNT_6ParamsE,@"STO_CUDA_ENTRY STV_DEFAULT"
_ZN7cutlass13device_kernelIN5flash11enable_sm90INS1_16FlashAttnBwdSm90INS1_25CollectiveMainloopBwdSm90ILi2ELi2ELi2EN4cute5tupleIJNS5_1CILi1EEES8_S8_EEENS6_IJNS7_ILi128EEESA_NS7_ILi64EEEEEENS_6half_tEfNS_4arch4Sm90ELb0ELb0ELb1ELb1ELb1ELb1ELb0ELb0ELi2ELi1ELi2ELi2ELb0EEENS1_24CollectiveEpilogueBwdGQAISC_fSF_Li256ELb1ELb1EEENS1_19SingleTileSchedulerILb1ELb0ELb0ELi128EEEEEEEEEvNT_6ParamsE:
        /* <DEDUP_REMOVED lines=23> */
.L_x_883:
[----:B------:R-:W-:Y:S05]  /*0170*/  BSYNC B0 ;  /* 0x0000000000007941 */ /* 0x000fea0003800000 */
.L_x_882:
        /* <DEDUP_REMOVED lines=34> */
.L_x_884:
        /* <DEDUP_REMOVED lines=22> */
.L_x_885:
        /* <DEDUP_REMOVED lines=9> */
.L_x_888:
        /* <DEDUP_REMOVED lines=20> */
.L_x_889:
        /* <DEDUP_REMOVED lines=10> */
.L_x_891:
[----:B------:R-:W2:Y:S02]  /*0770*/  LDC R0, c[0x0][0x8c4] ;  /* 0x00023100ff007b82 */ /* 0x000ea40000000800 */
.L_x_890:
        /* <DEDUP_REMOVED lines=19> */
.L_x_893:
        /* <DEDUP_REMOVED lines=10> */
.L_x_894:
        /* <DEDUP_REMOVED lines=8> */
.L_x_895:
        /* <DEDUP_REMOVED lines=9> */
.L_x_896:
        /* <DEDUP_REMOVED lines=56> */
.L_x_899:
        /* <DEDUP_REMOVED lines=15> */
.L_x_898:
        /* <DEDUP_REMOVED lines=22> */
.L_x_901:
        /* <DEDUP_REMOVED lines=15> */
.L_x_900:
[----:B------:R-:W-:Y:S01]  /*1120*/  SHF.R.S32.HI R3, RZ, 0x1f, R18 ;  /* 0x0000001fff037819 */ /* 0x000fe20000011412 */
[----:B------:R-:W-:-:S03]  /*1130*/  UMOV UR4, 0xffffffff ;  /* 0xffffffff00047882 */ /* 0x000fc60000000000 */
[----:B------:R-:W-:-:S04]  /*1140*/  LEA.HI R0, R3, R18, RZ, 0x7 ;  /* 0x0000001203007211 */ /* 0x000fc800078f38ff */
[----:B------:R-:W-:Y:S01]  /*1150*/  SHF.R.S32.HI R13, RZ, 0x7, R0 ;  /* 0x00000007ff0d7819 */ /* 0x000fe20000011400 */
[----:B------:R-:W-:Y:S06]  /*1160*/  BRA.DIV UR4, `(.L_x_902) ;  /* 0x0000009204247947 */ /* 0x000fec000b800000 */
[----:B------:R1:W2:Y:S02]  /*1170*/  SHFL.IDX PT, R14, R13, RZ, 0x1f ;  /* 0x00001fff0d0e7589 */ /* 0x0002a400000e0000 */
.L_x_1006:
        /* <DEDUP_REMOVED lines=30> */
.L_x_903:
        /* <DEDUP_REMOVED lines=111> */
.L_x_915:
[----:B------:R-:W-:-:S13]  /*1a50*/  ISETP.NE.AND P0, PT, R7, 0x3, PT ;  /* 0x000000030700780c */ /* 0x000fda0003f05270 */
[----:B------:R-:W-:Y:S05]  /*1a60*/  @!P0 BRA `(.L_x_905) ;  /* 0x0000000000048947 */ /* 0x000fea0003800000 */
[----:B------:R-:W-:Y:S01]  /*1a70*/  BPT.TRAP 0x1 ;  /* 0x000000040000795c */ /* 0x000fe20000300000 */
.L_x_905:
[----:B------:R-:W-:Y:S01]  /*1a80*/  IMAD R25, R4, 0x8, R2 ;  /* 0x0000000804197824 */ /* 0x000fe200078e0202 */
[----:B------:R-:W-:-:S04]  /*1a90*/  SHF.L.U32 R22, R5, 0x1f, RZ ;  /* 0x0000001f05167819 */ /* 0x000fc800000006ff */
[----:B------:R1:W2:Y:S01]  /*1aa0*/  SYNCS.PHASECHK.TRANS64.TRYWAIT P1, [R25+URZ+0x30c10], R22 ;  /* 0x030c1016190075a7 */ /* 0x0002a2000802017f */
[----:B------:R-:W-:Y:S05]  /*1ab0*/  @!P0 BRA `(.L_x_906) ;  /* 0x0000000000048947 */ /* 0x000fea0003800000 */
[----:B------:R-:W-:Y:S01]  /*1ac0*/  BPT.TRAP 0x1 ;  /* 0x000000040000795c */ /* 0x000fe20000300000 */
.L_x_906:
[----:B------:R-:W-:-:S04]  /*1ad0*/  IADD3 R0, R2, 0x10000, RZ ;  /* 0x0001000002007810 */ /* 0x000fc80007ffe0ff */
[----:B------:R-:W-:-:S04]  /*1ae0*/  SHF.R.U32.HI R0, RZ, 0x4, R0 ;  /* 0x00000004ff007819 */ /* 0x000fc80000011600 */
[----:B------:R-:W-:Y:S01]  /*1af0*/  LOP3.LUT R0, R0, 0x3fff, RZ, 0xc0, !PT ;  /* 0x00003fff00007812 */ /* 0x000fe200078ec0ff */
[----:B--2---:R-:W-:Y:S06]  /*1b00*/  @P1 BRA `(.L_x_907) ;  /* 0x0000000000081947 */ /* 0x004fec0003800000 */
[----:B------:R-:W2:Y:S02]  /*1b10*/  SYNCS.PHASECHK.TRANS64.TRYWAIT P1, [R25+URZ+0x30c10], R22 ;  /* 0x030c1016190075a7 */ /* 0x000ea4000802017f */
[----:B--2---:R-:W-:Y:S05]  /*1b20*/  @!P1 BRA `(.L_x_908) ;  /* 0x0000008400e49947 */ /* 0x004fea0003800000 */
.L_x_907:
        /* <DEDUP_REMOVED lines=64> */
.L_x_909:
[----:B------:R1:W1:Y:S01]  /*1f30*/  SYNCS.PHASECHK.TRANS64.TRYWAIT P1, [R25+URZ+0x30c30], R22 ;  /* 0x030c3016190075a7 */ /* 0x000262000802017f */
[----:B------:R-:W-:Y:S05]  /*1f40*/  @!P0 BRA `(.L_x_910) ;  /* 0x0000000000048947 */ /* 0x000fea0003800000 */
[----:B------:R-:W-:Y:S01]  /*1f50*/  BPT.TRAP 0x1 ;  /* 0x000000040000795c */ /* 0x000fe20000300000 */
.L_x_910:
[----:B------:R-:W-:-:S04]  /*1f60*/  IADD3 R18, R2, 0x18000, RZ ;  /* 0x0001800002127810 */ /* 0x000fc80007ffe0ff */
[----:B------:R-:W-:-:S04]  /*1f70*/  SHF.R.U32.HI R18, RZ, 0x4, R18 ;  /* 0x00000004ff127819 */ /* 0x000fc80000011612 */
[----:B------:R-:W-:-:S04]  /*1f80*/  LOP3.LUT R18, R18, 0x3fff, RZ, 0xc0, !PT ;  /* 0x00003fff12127812 */ /* 0x000fc800078ec0ff */
[----:B------:R-:W-:Y:S01]  /*1f90*/  LOP3.LUT R21, R18, 0x10000, RZ, 0xfc, !PT ;  /* 0x0001000012157812 */ /* 0x000fe200078efcff */
[----:B-1----:R-:W-:Y:S06]  /*1fa0*/  @P1 BRA `(.L_x_911) ;  /* 0x0000000000081947 */ /* 0x002fec0003800000 */
[----:B------:R-:W1:Y:S02]  /*1fb0*/  SYNCS.PHASECHK.TRANS64.TRYWAIT P1, [R25+URZ+0x30c30], R22 ;  /* 0x030c3016190075a7 */ /* 0x000e64000802017f */
[----:B-1----:R-:W-:Y:S05]  /*1fc0*/  @!P1 BRA `(.L_x_912) ;  /* 0x0000008000d09947 */ /* 0x002fea0003800000 */
.L_x_911:
        /* <DEDUP_REMOVED lines=896> */
.L_x_913:
        /* <DEDUP_REMOVED lines=69> */
.L_x_914:
        /* <DEDUP_REMOVED lines=46> */
.L_x_897:
[----:B------:R-:W-:Y:S05]  /*5f00*/  @P0 BRA `(.L_x_892) ;  /* 0x0000004000b40947 */ /* 0x000fea0003800000 */
[----:B------:R-:W2:Y:S01]  /*5f10*/  LDL.LU R26, [R1+0x1c] ;  /* 0x00001c00011a7983 */ /* 0x000ea20000300800 */
[----:B-1----:R-:W1:Y:S01]  /*5f20*/  LDC.64 R2, c[0x0][0x878] ;  /* 0x00021e00ff027b82 */ /* 0x002e620000000a00 */
[----:B------:R-:W-:Y:S01]  /*5f30*/  ULDC UR4, c[0x0][0x870] ;  /* 0x00021c0000047ab9 */ /* 0x000fe20000000800 */
[----:B------:R-:W-:-:S06]  /*5f40*/  ULDC UR6, c[0x0][0x80c] ;  /* 0x0002030000067ab9 */ /* 0x000fcc0000000800 */
[----:B------:R-:W3:Y:S01]  /*5f50*/  LDC R17, c[0x0][0x850] ;  /* 0x00021400ff117b82 */ /* 0x000ee20000000800 */
[----:B------:R-:W4:Y:S01]  /*5f60*/  S2R R6, SR_TID.X ;  /* 0x0000000000067919 */ /* 0x000f220000002100 */
[----:B------:R-:W5:Y:S01]  /*5f70*/  S2R R8, SR_CTAID.Y ;  /* 0x0000000000087919 */ /* 0x000f620000002600 */
[----:B------:R-:W5:Y:S05]  /*5f80*/  S2R R16, SR_CTAID.X ;  /* 0x0000000000107919 */ /* 0x000f6a0000002500 */
[----:B------:R-:W5:Y:S01]  /*5f90*/  S2UR UR5, SR_CgaCtaId ;  /* 0x00000000000579c3 */ /* 0x000f620000008800 */
[----:B-1----:R-:W-:-:S07]  /*5fa0*/  ISETP.NE.U32.AND P0, PT, R2, RZ, PT ;  /* 0x000000ff0200720c */ /* 0x002fce0003f05070 */
[----:B------:R-:W1:Y:S01]  /*5fb0*/  LDC.64 R14, c[0x0][0x840] ;  /* 0x00021000ff0e7b82 */ /* 0x000e620000000a00 */
[----:B------:R-:W-:-:S07]  /*5fc0*/  ISETP.NE.AND.EX P0, PT, R3, RZ, PT, P0 ;  /* 0x000000ff0300720c */ /* 0x000fce0003f05300 */
[----:B------:R-:W1:Y:S08]  /*5fd0*/  LDC.64 R12, c[0x0][0x818] ;  /* 0x00020600ff0c7b82 */ /* 0x000e700000000a00 */
[----:B------:R-:W2:Y:S08]  /*5fe0*/  @P0 LDC.64 R2, c[0x0][0x878] ;  /* 0x00021e00ff020b82 */ /* 0x000eb00000000a00 */
[----:B------:R-:W1:Y:S08]  /*5ff0*/  LDC.64 R20, c[0x0][0x848] ;  /* 0x00021200ff147b82 */ /* 0x000e700000000a00 */
[----:B------:R-:W1:Y:S08]  /*6000*/  LDC.64 R22, c[0x0][0x800] ;  /* 0x00020000ff167b82 */ /* 0x000e700000000a00 */
[----:B------:R-:W1:Y:S01]  /*6010*/  LDC.64 R24, c[0x0][0x828] ;  /* 0x00020a00ff187b82 */ /* 0x000e620000000a00 */
[----:B--2---:R-:W-:-:S06]  /*6020*/  @P0 IMAD.WIDE R2, R26, 0x4, R2 ;  /* 0x000000041a020825 */ /* 0x004fcc00078e0202 */
[----:B------:R2:W5:Y:S01]  /*6030*/  @P0 LDG.E R2, desc[UR38][R2.64] ;  /* 0x0000002602020981 */ /* 0x000562000c1e1900 */
[----:B------:R-:W-:Y:S01]  /*6040*/  BAR.SYNC.DEFER_BLOCKING 0x1, 0x100 ;  /* 0x0044000000007b1d */ /* 0x000fe20000010000 */
[----:B---3--:R-:W-:Y:S01]  /*6050*/  ISETP.NE.AND P2, PT, R17, 0x1, PT ;  /* 0x000000011100780c */ /* 0x008fe20003f45270 */
[C---:B----4-:R-:W-:Y:S01]  /*6060*/  VIADD R18, R6.reuse, 0xffffff80 ;  /* 0xffffff8006127836 */ /* 0x050fe20000000000 */
[----:B------:R-:W-:-:S03]  /*6070*/  ISETP.NE.AND P1, PT, R6, 0x80, PT ;  /* 0x000000800600780c */ /* 0x000fc60003f25270 */
[----:B------:R-:W-:Y:S01]  /*6080*/  BSSY B0, `(.L_x_916) ;  /* 0x000004e000007945 */ /* 0x000fe20003800000 */
[----:B------:R-:W-:-:S04]  /*6090*/  SHF.R.S32.HI R5, RZ, 0x1f, R18 ;  /* 0x0000001fff057819 */ /* 0x000fc80000011412 */
[----:B------:R-:W-:-:S03]  /*60a0*/  LEA.HI R5, R5, R18, RZ, 0x7 ;  /* 0x0000001205057211 */ /* 0x000fc600078f38ff */
[----:B------:R-:W5:Y:S01]  /*60b0*/  @P2 LDC R7, c[0x0][0x854] ;  /* 0x00021500ff072b82 */ /* 0x000f620000000800 */
[C---:B--2---:R-:W-:Y:S02]  /*60c0*/  LOP3.LUT R3, R5.reuse, 0xfffff80, RZ, 0xc0, !PT ;  /* 0x0fffff8005037812 */ /* 0x044fe400078ec0ff */
[----:B------:R-:W-:-:S03]  /*60d0*/  SHF.L.U32 R5, R5, 0x5, RZ ;  /* 0x0000000505057819 */ /* 0x000fc600000006ff */
[----:B------:R-:W-:Y:S01]  /*60e0*/  IMAD.IADD R4, R18, 0x1, -R3 ;  /* 0x0000000112047824 */ /* 0x000fe200078e0a03 */
[----:B------:R-:W-:Y:S01]  /*60f0*/  LOP3.LUT R5, R5, 0x3ffff000, RZ, 0xc0, !PT ;  /* 0x3ffff00005057812 */ /* 0x000fe200078ec0ff */
[----:B------:R-:W2:Y:S03]  /*6100*/  @P2 LDC R9, c[0x0][0x858] ;  /* 0x00021600ff092b82 */ /* 0x000ea60000000800 */
[----:B------:R-:W-:Y:S01]  /*6110*/  LEA R4, R4, R5, 0x2 ;  /* 0x0000000504047211 */ /* 0x000fe200078e10ff */
[----:B-----5:R-:W-:-:S04]  /*6120*/  @P2 IMAD.HI.U32 R0, R8, R7, RZ ;  /* 0x0000000708002227 */ /* 0x020fc800078e00ff */
[----:B------:R-:W-:Y:S01]  /*6130*/  IMAD.MOV.U32 R7, RZ, RZ, R8 ;  /* 0x000000ffff077224 */ /* 0x000fe200078e0008 */
[----:B--2---:R-:W-:Y:S01]  /*6140*/  @P2 SHF.R.U32.HI R7, RZ, R9, R0 ;  /* 0x00000009ff072219 */ /* 0x004fe20000011600 */
[----:B------:R-:W-:Y:S01]  /*6150*/  IMAD R0, R26, UR6, RZ ;  /* 0x000000061a007c24 */ /* 0x000fe2000f8e02ff */
[----:B------:R-:W-:Y:S02]  /*6160*/  ISETP.NE.AND P2, PT, R18, RZ, PT ;  /* 0x000000ff1200720c */ /* 0x000fe40003f45270 */
[----:B------:R-:W-:Y:S01]  /*6170*/  SHF.R.S32.HI R9, RZ, 0x1f, R7 ;  /* 0x0000001fff097819 */ /* 0x000fe20000011407 */
[----:B------:R-:W2:Y:S01]  /*6180*/  LDC.64 R18, c[0x0][0x820] ;  /* 0x00020800ff127b82 */ /* 0x000ea20000000a00 */
[----:B------:R-:W-:Y:S01]  /*6190*/  SHF.R.S32.HI R6, RZ, 0x1f, R0 ;  /* 0x0000001fff067819 */ /* 0x000fe20000011400 */
[----:B------:R-:W-:-:S05]  /*61a0*/  @P0 IMAD R2, R26, 0x80, R2 ;  /* 0x000000801a020824 */ /* 0x000fca00078e0202 */
[----:B------:R-:W-:-:S04]  /*61b0*/  @P0 SHF.R.S32.HI R3, RZ, 0x1f, R2 ;  /* 0x0000001fff030819 */ /* 0x000fc80000011402 */
[----:B------:R-:W-:Y:S01]  /*61c0*/  @P0 LEA.HI R3, R3, R2, RZ, 0x7 ;  /* 0x0000000203030211 */ /* 0x000fe200078f38ff */
[----:B------:R-:W-:Y:S01]  /*61d0*/  IMAD R2, R16, UR4, RZ ;  /* 0x0000000410027c24 */ /* 0x000fe2000f8e02ff */
[----:B------:R-:W-:Y:S02]  /*61e0*/  UMOV UR4, 0x400 ;  /* 0x0000040000047882 */ /* 0x000fe40000000000 */
[----:B------:R-:W-:Y:S01]  /*61f0*/  ULEA UR4, UR5, UR4, 0x18 ;  /* 0x0000000405047291 */ /* 0x000fe2000f8ec03f */
[----:B------:R-:W-:Y:S01]  /*6200*/  IMAD R2, R2, UR6, RZ ;  /* 0x0000000602027c24 */ /* 0x000fe2000f8e02ff */
[----:B------:R-:W-:Y:S01]  /*6210*/  ULDC.64 UR6, c[0x0][0x868] ;  /* 0x00021a0000067ab9 */ /* 0x000fe20000000a00 */
[----:B------:R-:W-:-:S03]  /*6220*/  @P0 IMAD.SHL.U32 R3, R3, 0x40, RZ ;  /* 0x0000004003030824 */ /* 0x000fc600078e00ff */
[----:B------:R-:W-:Y:S02]  /*6230*/  IADD3 R10, P3, P4, R2, R0, R7 ;  /* 0x00000000020a7210 */ /* 0x000fe40007c7e007 */
[----:B------:R-:W-:Y:S02]  /*6240*/  SHF.R.S32.HI R5, RZ, 0x1f, R2 ;  /* 0x0000001fff057819 */ /* 0x000fe40000011402 */
[----:B------:R-:W-:Y:S02]  /*6250*/  @P0 LOP3.LUT R2, R3, 0xffffe000, RZ, 0xc0, !PT ;  /* 0xffffe00003020812 */ /* 0x000fe400078ec0ff */
[----:B------:R-:W-:Y:S01]  /*6260*/  IADD3.X R11, R5, R6, R9, P3, P4 ;  /* 0x00000006050b7210 */ /* 0x000fe20001fe8409 */
[----:B------:R-:W-:Y:S01]  /*6270*/  IMAD.SHL.U32 R5, R16, 0x2000, RZ ;  /* 0x0000200010057824 */ /* 0x000fe200078e00ff */
[----:B------:R-:W-:Y:S02]  /*6280*/  @P0 SHF.R.S32.HI R3, RZ, 0x1f, R2 ;  /* 0x0000001fff030819 */ /* 0x000fe40000011402 */
[----:B------:R-:W-:-:S02]  /*6290*/  @!P0 CS2R R2, SRZ ;  /* 0x0000000000028805 */ /* 0x000fc4000001ff00 */
[----:B------:R-:W-:Y:S01]  /*62a0*/  LEA R0, R4, UR4, 0x2 ;  /* 0x0000000404007c11 */ /* 0x000fe2000f8e10ff */
[----:B-1----:R-:W-:Y:S01]  /*62b0*/  IMAD R6, R9, R14, RZ ;  /* 0x0000000e09067224 */ /* 0x002fe200078e02ff */
[----:B------:R-:W-:Y:S02]  /*62c0*/  SHF.L.U64.HI R11, R10, 0x2, R11 ;  /* 0x000000020a0b7819 */ /* 0x000fe4000001020b */
[----:B------:R-:W-:Y:S01]  /*62d0*/  IADD3 R4, P3, R5, R2, RZ ;  /* 0x0000000205047210 */ /* 0x000fe20007f7e0ff */
[-C--:B------:R-:W-:Y:S01]  /*62e0*/  IMAD R2, R9, R12.reuse, RZ ;  /* 0x0000000c09027224 */ /* 0x080fe200078e02ff */
[----:B------:R1:W-:Y:S01]  /*62f0*/  STS.128 [R0], R152 ;  /* 0x0000009800007388 */ /* 0x0003e20000000c00 */
[----:B------:R-:W-:Y:S01]  /*6300*/  IMAD R15, R7, R15, R6 ;  /* 0x0000000f070f7224 */ /* 0x000fe200078e0206 */
[----:B------:R-:W-:Y:S01]  /*6310*/  LEA.HI.X.SX32 R5, R5, R3, 0x1, P3 ;  /* 0x0000000305057211 */ /* 0x000fe200018f0eff */
[C---:B------:R-:W-:Y:S01]  /*6320*/  IMAD R9, R7.reuse, R13, R2 ;  /* 0x0000000d07097224 */ /* 0x040fe200078e0202 */
[----:B------:R-:W-:Y:S01]  /*6330*/  SHF.R.S32.HI R6, RZ, 0x1f, R26 ;  /* 0x0000001fff067819 */ /* 0x000fe2000001141a */
[----:B------:R1:W-:Y:S01]  /*6340*/  STS.128 [R0+0x800], R156 ;  /* 0x0008009c00007388 */ /* 0x0003e20000000c00 */
[----:B------:R-:W-:-:S02]  /*6350*/  IMAD.WIDE.U32 R2, R7, R12, R4 ;  /* 0x0000000c07027225 */ /* 0x000fc400078e0004 */
[----:B------:R-:W-:Y:S01]  /*6360*/  SEL R13, R6, RZ, !P0 ;  /* 0x000000ff060d7207 */ /* 0x000fe20004000000 */
[----:B------:R1:W-:Y:S01]  /*6370*/  STS.128 [R0+0x1000], R160 ;  /* 0x001000a000007388 */ /* 0x0003e20000000c00 */
[----:B------:R-:W-:-:S03]  /*6380*/  IMAD.WIDE.U32 R4, R7, R14, R4 ;  /* 0x0000000e07047225 */ /* 0x000fc600078e0004 */
[----:B------:R1:W-:Y:S01]  /*6390*/  STS.128 [R0+0x1800], R164 ;  /* 0x001800a400007388 */ /* 0x0003e20000000c00 */
[----:B------:R-:W-:Y:S01]  /*63a0*/  IMAD.IADD R3, R3, 0x1, R9 ;  /* 0x0000000103037824 */ /* 0x000fe200078e0209 */
[----:B------:R-:W-:Y:S02]  /*63b0*/  SEL R9, R26, RZ, !P0 ;  /* 0x000000ff1a097207 */ /* 0x000fe40004000000 */
[----:B------:R1:W-:Y:S01]  /*63c0*/  STS.128 [R0+0x2000], R168 ;  /* 0x002000a800007388 */ /* 0x0003e20000000c00 */
[----:B--2---:R-:W-:Y:S01]  /*63d0*/  IMAD R6, R13, R18, RZ ;  /* 0x000000120d067224 */ /* 0x004fe200078e02ff */
[----:B------:R-:W-:Y:S01]  /*63e0*/  IADD3 R5, R5, R15, RZ ;  /* 0x0000000f05057210 */ /* 0x000fe20007ffe0ff */
[----:B------:R-:W-:Y:S01]  /*63f0*/  IMAD R12, R13, R20, RZ ;  /* 0x000000140d0c7224 */ /* 0x000fe200078e02ff */
[----:B------:R1:W-:Y:S01]  /*6400*/  STS.128 [R0+0x2800], R172 ;  /* 0x002800ac00007388 */ /* 0x0003e20000000c00 */
[----:B------:R-:W-:Y:S02]  /*6410*/  IMAD.SHL.U32 R13, R10, 0x4, RZ ;  /* 0x000000040a0d7824 */ /* 0x000fe400078e00ff */
[C---:B------:R-:W-:Y:S01]  /*6420*/  IMAD R15, R9.reuse, R19, R6 ;  /* 0x00000013090f7224 */ /* 0x040fe200078e0206 */
[----:B------:R1:W-:Y:S01]  /*6430*/  STS.128 [R0+0x3000], R176 ;  /* 0x003000b000007388 */ /* 0x0003e20000000c00 */
[----:B------:R-:W-:Y:S01]  /*6440*/  IMAD.WIDE.U32 R2, R9, R18, R2 ;  /* 0x0000001209027225 */ /* 0x000fe200078e0002 */
[----:B------:R-:W-:-:S02]  /*6450*/  IADD3 R6, P4, R13, UR6, RZ ;  /* 0x000000060d067c10 */ /* 0x000fc4000ff9e0ff */
[----:B------:R1:W-:Y:S01]  /*6460*/  STS.128 [R0+0x3800], R180 ;  /* 0x003800b400007388 */ /* 0x0003e20000000c00 */
[----:B------:R-:W-:Y:S01]  /*6470*/  IMAD.WIDE.U32 R4, R9, R20, R4 ;  /* 0x0000001409047225 */ /* 0x000fe200078e0004 */
[----:B------:R-:W-:-:S03]  /*6480*/  LEA R22, P3, R2, R22, 0x2 ;  /* 0x0000001602167211 */ /* 0x000fc600078610ff */
[----:B------:R-:W-:Y:S01]  /*6490*/  IMAD.MOV R10, RZ, RZ, -R7 ;  /* 0x000000ffff0a7224 */ /* 0x000fe200078e0a07 */
[----:B------:R-:W-:Y:S01]  /*64a0*/  IADD3.X R7, R11, UR7, RZ, P4, !PT ;  /* 0x000000070b077c10 */ /* 0x000fe2000a7fe4ff */
[----:B------:R-:W-:Y:S01]  /*64b0*/  IMAD R9, R9, R21, R12 ;  /* 0x0000001509097224 */ /* 0x000fe200078e020c */
[----:B------:R-:W-:Y:S01]  /*64c0*/  LEA R24, P0, R4, R24, 0x2 ;  /* 0x0000001804187211 */ /* 0x000fe200078010ff */
[----:B------:R-:W-:Y:S02]  /*64d0*/  IMAD R17, R17, R10, R8 ;  /* 0x0000000a11117224 */ /* 0x000fe400078e0208 */
[----:B------:R-:W-:Y:S01]  /*64e0*/  IMAD.IADD R10, R3, 0x1, R15 ;  /* 0x00000001030a7824 */ /* 0x000fe200078e020f */
[----:B------:R-:W-:Y:S01]  /*64f0*/  IADD3 R9, R5, R9, RZ ;  /* 0x0000000905097210 */ /* 0x000fe20007ffe0ff */
[----:B------:R-:W-:Y:S08]  /*6500*/  @P2 BRA `(.L_x_917) ;  /* 0x0000000000142947 */ /* 0x000ff00003800000 */
.L_x_918:
[----:B------:R-:W2:Y:S04]  /*6510*/  LDG.E.STRONG.GPU R8, desc[UR38][R6.64] ;  /* 0x0000002606087981 */ /* 0x000ea8000c1ef900 */
[----:B--2---:R-:W-:Y:S01]  /*6520*/  CCTL.IVALL ;  /* 0x00000000ff00798f */ /* 0x004fe20002000000 */
[----:B------:R-:W-:Y:S05]  /*6530*/  YIELD ;  /* 0x0000000000007946 */ /* 0x000fea0003800000 */
[----:B------:R-:W-:-:S13]  /*6540*/  ISETP.NE.AND P2, PT, R8, R17, PT ;  /* 0x000000110800720c */ /* 0x000fda0003f45270 */
[----:B------:R-:W-:Y:S05]  /*6550*/  @P2 BRA `(.L_x_918) ;  /* 0xfffffffc00ec2947 */ /* 0x000fea000383ffff */
.L_x_917:
[----:B------:R-:W-:Y:S05]  /*6560*/  BSYNC B0 ;  /* 0x0000000000007941 */ /* 0x000fea0003800000 */
.L_x_916:
[----:B------:R-:W-:Y:S01]  /*6570*/  UMOV UR5, 0xffffffff ;  /* 0xffffffff00057882 */ /* 0x000fe20000000000 */
[----:B------:R-:W-:Y:S02]  /*6580*/  LEA.HI.X R10, R2, R23, R10, 0x2, P3 ;  /* 0x00000017020a7211 */ /* 0x000fe400018f140a */
[----:B------:R-:W-:Y:S01]  /*6590*/  LEA.HI.X R9, R4, R25, R9, 0x2, P0 ;  /* 0x0000001904097211 */ /* 0x000fe200000f1409 */
[----:B------:R-:W-:Y:S06]  /*65a0*/  BRA.DIV UR5, `(.L_x_919) ;  /* 0x0000003e056c7947 */ /* 0x000fec000b800000 */
[----:B------:R-:W-:Y:S01]  /*65b0*/  NOP ;  /* 0x0000000000007918 */ /* 0x000fe20000000000 */
.L_x_1009:
[----:B------:R-:W-:Y:S01]  /*65c0*/  @!PT LDS RZ, [RZ] ;  /* 0x00000000fffff984 */ /* 0x000fe20000000800 */
[----:B------:R-:W-:Y:S01]  /*65d0*/  @!PT LDS RZ, [RZ] ;  /* 0x00000000fffff984 */ /* 0x000fe20000000800 */
[----:B------:R-:W-:Y:S01]  /*65e0*/  @!PT LDS RZ, [RZ] ;  /* 0x00000000fffff984 */ /* 0x000fe20000000800 */
[----:B------:R-:W-:Y:S01]  /*65f0*/  @!PT LDS RZ, [RZ] ;  /* 0x00000000fffff984 */ /* 0x000fe20000000800 */
[----:B------:R2:W-:Y:S06]  /*6600*/  MEMBAR.ALL.CTA ;  /* 0x0000000000007992 */ /* 0x0005ec0000008000 */
[----:B--2---:R-:W2:Y:S01]  /*6610*/  FENCE.VIEW.ASYNC.S ;  /* 0x00000000000073c6 */ /* 0x004ea20000000000 */
[----:B------:R-:W-:Y:S05]  /*6620*/  WARPSYNC.ALL ;  /* 0x0000000000007948 */ /* 0x000fea0003800000 */
[----:B------:R-:W-:Y:S01]  /*6630*/  BSSY B0, `(.L_x_920) ;  /* 0x0000010000007945 */ /* 0x000fe20003800000 */
[----:B--2---:R-:W-:Y:S06]  /*6640*/  BAR.SYNC.DEFER_BLOCKING 0x1, 0x100 ;  /* 0x0044000000007b1d */ /* 0x004fec0000010000 */
[----:B------:R-:W-:Y:S05]  /*6650*/  @P1 BRA `(.L_x_921) ;  /* 0x0000000000341947 */ /* 0x000fea0003800000 */
[----:B------:R-:W-:Y:S01]  /*6660*/  R2UR UR6, R24 ;  /* 0x00000000180672ca */ /* 0x000fe200000e0000 */
[----:B------:R-:W-:Y:S01]  /*6670*/  UMOV UR5, 0x800 ;  /* 0x0000080000057882 */ /* 0x000fe20000000000 */
[----:B------:R-:W-:Y:S01]  /*6680*/  R2UR UR7, R9 ;  /* 0x00000000090772ca */ /* 0x000fe200000e0000 */
[----:B------:R-:W-:Y:S01]  /*6690*/  UMOV UR8, 0x0 ;  /* 0x0000000000087882 */ /* 0x000fe20000000000 */
[----:B------:R-:W-:Y:S01]  /*66a0*/  PLOP3.LUT P0, PT, PT, PT, PT, 0x80, 0x0 ;  /* 0x000000000000781c */ /* 0x000fe20003f0f070 */
[----:B------:R-:W-:-:S12]  /*66b0*/  UMOV UR9, 0x14f00000 ;  /* 0x14f0000000097882 */ /* 0x000fd80000000000 */
.L_x_922:
[----:B------:R-:W-:Y:S01]  /*66c0*/  @P0 ELECT P2, URZ, PT ;  /* 0x00000000003f082f */ /* 0x000fe20003840000 */
[----:B------:R2:W-:-:S12]  /*66d0*/  UBLKRED.G.S.ADD.F32.RN [UR6], [UR4], UR5, desc[UR8] ;  /* 0x00000806040073bb */ /* 0x0005d800080a1405 */
[----:B------:R-:W-:Y:S02]  /*66e0*/  @P2 PLOP3.LUT P0, PT, P2, PT, PT, 0x8, 0x0 ;  /* 0x000000000000281c */ /* 0x000fe4000170e170 */
[----:B------:R-:W-:-:S11]  /*66f0*/  PLOP3.LUT P2, PT, PT, PT, PT, 0x8, 0x0 ;  /* 0x000000000000781c */ /* 0x000fd60003f4e170 */
[----:B--2---:R-:W-:Y:S05]  /*6700*/  @P0 BRA.U.ANY `(.L_x_922) ;  /* 0xfffffffd00ec0947 */ /* 0x004fea000393ffff */
[----:B------:R0:W-:Y:S01]  /*6710*/  UTMACMDFLUSH ;  /* 0x00000000000079b7 */ /* 0x0001e20000000000 */
[----:B------:R-:W-:-:S04]  /*6720*/  DEPBAR.LE SB0, 0x0 ;  /* 0x000080000000791a */ /* 0x000fc80000000000 */
.L_x_921:
[----:B------:R-:W-:Y:S05]  /*6730*/  BSYNC B0 ;  /* 0x0000000000007941 */ /* 0x000fea0003800000 */
.L_x_920:
        /* <DEDUP_REMOVED lines=12> */
[----:B------:R-:W-:-:S05]  /*6800*/  IMAD.MOV.U32 R3, RZ, RZ, 0x1 ;  /* 0x00000001ff037424 */ /* 0x000fca00078e00ff */
[----:B------:R2:W-:Y:S02]  /*6810*/  REDG.E.ADD.S32.STRONG.GPU desc[UR38][R6.64], R3 ;  /* 0x000000030600798e */ /* 0x0005e4000c10e3a6 */
.L_x_924:
[----:B------:R-:W-:Y:S05]  /*6820*/  BSYNC B0 ;  /* 0x0000000000007941 */ /* 0x000fea0003800000 */
.L_x_923:
[----:B------:R-:W-:Y:S06]  /*6830*/  BAR.SYNC.DEFER_BLOCKING 0x1, 0x100 ;  /* 0x0044000000007b1d */ /* 0x000fec0000010000 */
[----:B------:R-:W-:Y:S01]  /*6840*/  ULDC.64 UR6, c[0x0][0x860] ;  /* 0x0002180000067ab9 */ /* 0x000fe20000000a00 */
[----:B------:R-:W-:Y:S01]  /*6850*/  BSSY B0, `(.L_x_925) ;  /* 0x0000011000007945 */ /* 0x000fe20003800000 */
[----:B------:R-:W-:-:S04]  /*6860*/  IADD3 R2, P0, R13, UR6, RZ ;  /* 0x000000060d027c10 */ /* 0x000fc8000ff1e0ff */
[----:B--2---:R-:W-:Y:S01]  /*6870*/  IADD3.X R3, R11, UR7, RZ, P0, !PT ;  /* 0x000000070b037c10 */ /* 0x004fe200087fe4ff */
        /* <DEDUP_REMOVED lines=9> */
.L_x_927:
[----:B-12---:R-:W2:Y:S04]  /*6910*/  LDG.E.STRONG.GPU R0, desc[UR38][R2.64] ;  /* 0x0000002602007981 */ /* 0x006ea8000c1ef900 */
[----:B--2---:R-:W-:Y:S01]  /*6920*/  CCTL.IVALL ;  /* 0x00000000ff00798f */ /* 0x004fe20002000000 */
[----:B------:R-:W-:Y:S05]  /*6930*/  YIELD ;  /* 0x0000000000007946 */ /* 0x000fea0003800000 */
[----:B------:R-:W-:-:S13]  /*6940*/  ISETP.NE.AND P0, PT, R0, R17, PT ;  /* 0x000000110000720c */ /* 0x000fda0003f05270 */
[----:B------:R-:W-:Y:S05]  /*6950*/  @P0 BRA `(.L_x_927) ;  /* 0xfffffffc00ec0947 */ /* 0x000fea000383ffff */
.L_x_926:
[----:B------:R-:W-:Y:S05]  /*6960*/  BSYNC B0 ;  /* 0x0000000000007941 */ /* 0x000fea0003800000 */
.L_x_925:
[----:B------:R-:W-:-:S03]  /*6970*/  UMOV UR5, 0xffffffff ;  /* 0xffffffff00057882 */ /* 0x000fc60000000000 */
[----:B------:R-:W-:Y:S05]  /*6980*/  BRA.DIV UR5, `(.L_x_928) ;  /* 0x0000003a05907947 */ /* 0x000fea000b800000 */
[----:B------:R-:W-:Y:S01]  /*6990*/  NOP ;  /* 0x0000000000007918 */ /* 0x000fe20000000000 */
.L_x_1012:
[----:B------:R-:W-:Y:S01]  /*69a0*/  @!PT LDS RZ, [RZ] ;  /* 0x00000000fffff984 */ /* 0x000fe20000000800 */
[----:B------:R-:W-:Y:S01]  /*69b0*/  @!PT LDS RZ, [RZ] ;  /* 0x00000000fffff984 */ /* 0x000fe20000000800 */
[----:B------:R-:W-:Y:S01]  /*69c0*/  @!PT LDS RZ, [RZ] ;  /* 0x00000000fffff984 */ /* 0x000fe20000000800 */
[----:B------:R-:W-:Y:S01]  /*69d0*/  @!PT LDS RZ, [RZ] ;  /* 0x00000000fffff984 */ /* 0x000fe20000000800 */
[----:B------:R3:W-:Y:S06]  /*69e0*/  MEMBAR.ALL.CTA ;  /* 0x0000000000007992 */ /* 0x0007ec0000008000 */
[----:B---3--:R-:W3:Y:S01]  /*69f0*/  FENCE.VIEW.ASYNC.S ;  /* 0x00000000000073c6 */ /* 0x008ee20000000000 */
[----:B------:R-:W-:Y:S05]  /*6a00*/  WARPSYNC.ALL ;  /* 0x0000000000007948 */ /* 0x000fea0003800000 */
[----:B------:R-:W-:Y:S01]  /*6a10*/  BSSY B0, `(.L_x_929) ;  /* 0x0000010000007945 */ /* 0x000fe20003800000 */
[----:B---3--:R-:W-:Y:S06]  /*6a20*/  BAR.SYNC.DEFER_BLOCKING 0x1, 0x100 ;  /* 0x0044000000007b1d */ /* 0x008fec0000010000 */
[----:B------:R-:W-:Y:S05]  /*6a30*/  @P1 BRA `(.L_x_930) ;  /* 0x0000000000341947 */ /* 0x000fea0003800000 */
[----:B------:R-:W-:Y:S01]  /*6a40*/  R2UR UR6, R22 ;  /* 0x00000000160672ca */ /* 0x000fe200000e0000 */
[----:B------:R-:W-:Y:S01]  /*6a50*/  UMOV UR5, 0x800 ;  /* 0x0000080000057882 */ /* 0x000fe20000000000 */
[----:B------:R-:W-:Y:S01]  /*6a60*/  R2UR UR7, R10 ;  /* 0x000000000a0772ca */ /* 0x000fe200000e0000 */
[----:B------:R-:W-:Y:S01]  /*6a70*/  UMOV UR8, 0x0 ;  /* 0x0000000000087882 */ /* 0x000fe20000000000 */
[----:B------:R-:W-:Y:S01]  /*6a80*/  PLOP3.LUT P0, PT, PT, PT, PT, 0x80, 0x0 ;  /* 0x000000000000781c */ /* 0x000fe20003f0f070 */
[----:B------:R-:W-:-:S12]  /*6a90*/  UMOV UR9, 0x14f00000 ;  /* 0x14f0000000097882 */ /* 0x000fd80000000000 */
.L_x_931:
[----:B------:R-:W-:Y:S01]  /*6aa0*/  @P0 ELECT P2, URZ, PT ;  /* 0x00000000003f082f */ /* 0x000fe20003840000 */
[----:B------:R3:W-:-:S12]  /*6ab0*/  UBLKRED.G.S.ADD.F32.RN [UR6], [UR4], UR5, desc[UR8] ;  /* 0x00000806040073bb */ /* 0x0007d800080a1405 */
[----:B------:R-:W-:Y:S02]  /*6ac0*/  @P2 PLOP3.LUT P0, PT, P2, PT, PT, 0x8, 0x0 ;  /* 0x000000000000281c */ /* 0x000fe4000170e170 */
[----:B------:R-:W-:-:S11]  /*6ad0*/  PLOP3.LUT P2, PT, PT, PT, PT, 0x8, 0x0 ;  /* 0x000000000000781c */ /* 0x000fd60003f4e170 */
[----:B---3--:R-:W-:Y:S05]  /*6ae0*/  @P0 BRA.U.ANY `(.L_x_931) ;  /* 0xfffffffd00ec0947 */ /* 0x008fea000393ffff */
[----:B------:R0:W-:Y:S01]  /*6af0*/  UTMACMDFLUSH ;  /* 0x00000000000079b7 */ /* 0x0001e20000000000 */
[----:B------:R-:W-:-:S04]  /*6b00*/  DEPBAR.LE SB0, 0x0 ;  /* 0x000080000000791a */ /* 0x000fc80000000000 */
.L_x_930:
[----:B------:R-:W-:Y:S05]  /*6b10*/  BSYNC B0 ;  /* 0x0000000000007941 */ /* 0x000fea0003800000 */
.L_x_929:
[----:B------:R-:W-:Y:S01]  /*6b20*/  NOP ;  /* 0x0000000000007918 */ /* 0x000fe20000000000 */
[----:B------:R-:W-:Y:S05]  /*6b30*/  @P1 BRA `(.L_x_892) ;  /* 0x0000003400a81947 */ /* 0x000fea0003800000 */
[----:B------:R-:W-:Y:S01]  /*6b40*/  IMAD.MOV.U32 R5, RZ, RZ, 0x1 ;  /* 0x00000001ff057424 */ /* 0x000fe200078e00ff */
[----:B------:R-:W-:Y:S01]  /*6b50*/  @!PT LDS RZ, [RZ] ;  /* 0x00000000fffff984 */ /* 0x000fe20000000800 */
[----:B------:R-:W-:Y:S01]  /*6b60*/  @!PT LDS RZ, [RZ] ;  /* 0x00000000fffff984 */ /* 0x000fe20000000800 */
[----:B------:R-:W-:Y:S01]  /*6b70*/  @!PT LDS RZ, [RZ] ;  /* 0x00000000fffff984 */ /* 0x000fe20000000800 */
[----:B------:R-:W-:Y:S01]  /*6b80*/  @!PT LDS RZ, [RZ] ;  /* 0x00000000fffff984 */ /* 0x000fe20000000800 */
[----:B------:R3:W-:Y:S06]  /*6b90*/  MEMBAR.ALL.CTA ;  /* 0x0000000000007992 */ /* 0x0007ec0000008000 */
[----:B---3--:R-:W-:Y:S06]  /*6ba0*/  MEMBAR.ALL.GPU ;  /* 0x0000000000007992 */ /* 0x008fec000000a000 */
[----:B------:R-:W-:-:S00]  /*6bb0*/  ERRBAR ;  /* 0x00000000000079ab */ /* 0x000fc00000000000 */
[----:B------:R-:W-:Y:S06]  /*6bc0*/  CGAERRBAR ;  /* 0x00000000000075ab */ /* 0x000fec0000000000 */
[----:B012345:R-:W-:Y:S04]  /*6bd0*/  CCTL.IVALL ;  /* 0x00000000ff00798f */ /* 0x03ffe80002000000 */
[----:B------:R3:W-:Y:S01]  /*6be0*/  REDG.E.ADD.S32.STRONG.GPU desc[UR38][R2.64], R5 ;  /* 0x000000050200798e */ /* 0x0007e2000c10e3a6 */
[----:B------:R-:W-:Y:S05]  /*6bf0*/  BRA `(.L_x_892) ;  /* 0x0000003400787947 */ /* 0x000fea0003800000 */
.L_x_887:
        /* <DEDUP_REMOVED lines=16> */
[----:B------:R-:W-:Y:S01]  /*6d00*/  IMAD.U32 R2, RZ, RZ, UR4 ;  /* 0x00000004ff027e24 */ /* 0x000fe2000f8e00ff */
[----:B------:R-:W-:-:S05]  /*6d10*/  MOV R3, UR5 ;  /* 0x0000000500037c02 */ /* 0x000fca0008000f00 */
[----:B------:R-:W2:Y:S02]  /*6d20*/  LDG.E R2, desc[UR38][R2.64] ;  /* 0x0000002602027981 */ /* 0x000ea4000c1e1900 */
[----:B--2---:R-:W-:Y:S01]  /*6d30*/  R2UR UR4, R2 ;  /* 0x00000000020472ca */ /* 0x004fe200000e0000 */
[----:B------:R-:W-:-:S14]  /*6d40*/  BRA `(.L_x_934) ;  /* 0x0000000000387947 */ /* 0x000fdc0003800000 */
.L_x_933:
[----:B------:R-:W-:Y:S02]  /*6d50*/  ULDC.64 UR4, c[0x0][0x8d8] ;  /* 0x0002360000047ab9 */ /* 0x000fe40000000a00 */
[----:B------:R-:W-:-:S04]  /*6d60*/  ISETP.NE.U32.AND P0, PT, RZ, UR4, PT ;  /* 0x00000004ff007c0c */ /* 0x000fc8000bf05070 */
[----:B------:R-:W-:-:S13]  /*6d70*/  ISETP.NE.AND.EX P0, PT, RZ, UR5, PT, P0 ;  /* 0x00000005ff007c0c */ /* 0x000fda000bf05300 */
[----:B------:R-:W-:Y:S05]  /*6d80*/  @!P0 BRA `(.L_x_935) ;  /* 0x0000000000248947 */ /* 0x000fea0003800000 */
[----:B------:R-:W-:Y:S02]  /*6d90*/  ULDC.64 UR4, c[0x0][0x8d8] ;  /* 0x0002360000047ab9 */ /* 0x000fe40000000a00 */
[----:B--2---:R-:W-:-:S06]  /*6da0*/  UIMAD.WIDE UR4, UR12, 0x4, UR4 ;  /* 0x000000040c0478a5 */ /* 0x004fcc000f8e0204 */
[----:B------:R-:W-:Y:S02]  /*6db0*/  IMAD.U32 R2, RZ, RZ, UR4 ;  /* 0x00000004ff027e24 */ /* 0x000fe4000f8e00ff */
[----:B------:R-:W-:-:S05]  /*6dc0*/  IMAD.U32 R3, RZ, RZ, UR5 ;  /* 0x00000005ff037e24 */ /* 0x000fca000f8e00ff */
[----:B------:R-:W2:Y:S04]  /*6dd0*/  LDG.E R0, desc[UR38][R2.64] ;  /* 0x0000002602007981 */ /* 0x000ea8000c1e1900 */
[----:B------:R-:W2:Y:S02]  /*6de0*/  LDG.E R5, desc[UR38][R2.64+0x4] ;  /* 0x0000042602057981 */ /* 0x000ea4000c1e1900 */
[----:B--2---:R-:W-:-:S05]  /*6df0*/  IMAD.IADD R0, R5, 0x1, -R0 ;  /* 0x0000000105007824 */ /* 0x004fca00078e0a00 */
[----:B------:R-:W-:Y:S01]  /*6e00*/  R2UR UR4, R0 ;  /* 0x00000000000472ca */ /* 0x000fe200000e0000 */
[----:B------:R-:W-:-:S14]  /*6e10*/  BRA `(.L_x_934) ;  /* 0x0000000000047947 */ /* 0x000fdc0003800000 */
.L_x_935:
[----:B------:R-:W-:-:S05]  /*6e20*/  ULDC UR4, c[0x0][0x8c4] ;  /* 0x0002310000047ab9 */ /* 0x000fca0000000800 */
.L_x_934:
        /* <DEDUP_REMOVED lines=11> */
[----:B------:R-:W-:Y:S01]  /*6ee0*/  MOV R2, UR4 ;  /* 0x0000000400027c02 */ /* 0x000fe20008000f00 */
[----:B------:R-:W-:Y:S01]  /*6ef0*/  IMAD.U32 R3, RZ, RZ, UR5 ;  /* 0x00000005ff037e24 */ /* 0x000fe2000f8e00ff */
[----:B------:R-:W-:Y:S02]  /*6f00*/  ULDC.64 UR4, c[0x0][0x780] ;  /* 0x0001e00000047ab9 */ /* 0x000fe40000000a00 */
[----:B------:R-:W-:-:S04]  /*6f10*/  UISETP.NE.U32.AND UP1, UPT, UR4, URZ, UPT ;  /* 0x0000003f0400728c */ /* 0x000fc8000bf25070 */
[----:B------:R-:W2:Y:S01]  /*6f20*/  @P0 LDG.E R6, desc[UR38][R2.64] ;  /* 0x0000002602060981 */ /* 0x000ea2000c1e1900 */
[----:B------:R-:W-:Y:S01]  /*6f30*/  UISETP.NE.AND.EX UP1, UPT, UR5, URZ, UPT, UP1 ;  /* 0x0000003f0500728c */ /* 0x000fe2000bf25310 */
[----:B------:R-:W-:Y:S02]  /*6f40*/  ULDC UR6, c[0x0][0x280] ;  /* 0x0000a00000067ab9 */ /* 0x000fe40000000800 */
[----:B------:R-:W-:-:S03]  /*6f50*/  IMAD.U32 R0, RZ, RZ, UR6 ;  /* 0x00000006ff007e24 */ /* 0x000fc6000f8e00ff */
[----:B------:R-:W-:-:S05]  /*6f60*/  PLOP3.LUT P1, PT, PT, PT, UP1, 0x80, 0x0 ;  /* 0x000000000000781c */ /* 0x000fca0003f2f018 */
[----:B------:R-:W-:Y:S02]  /*6f70*/  @UP1 ULDC.64 UR4, c[0x0][0x780] ;  /* 0x0001e00000041ab9 */ /* 0x000fe40000000a00 */
[----:B------:R-:W-:-:S06]  /*6f80*/  @UP1 UIMAD.WIDE UR4, UR12, 0x4, UR4 ;  /* 0x000000040c0418a5 */ /* 0x000fcc000f8e0204 */
[----:B------:R-:W-:Y:S01]  /*6f90*/  IMAD.U32 R4, RZ, RZ, UR4 ;  /* 0x00000004ff047e24 */ /* 0x000fe2000f8e00ff */
[----:B------:R-:W-:-:S05]  /*6fa0*/  MOV R5, UR5 ;  /* 0x0000000500057c02 */ /* 0x000fca0008000f00 */
        /* <DEDUP_REMOVED lines=13> */
.L_x_936:
        /* <DEDUP_REMOVED lines=18> */
[----:B------:R-:W-:Y:S01]  /*71a0*/  USEL UR18, UR12, URZ, !UP0 ;  /* 0x0000003f0c127287 */ /* 0x000fe2000c000000 */
[----:B------:R-:W-:Y:S01]  /*71b0*/  LEA.HI R3, R3, R2, RZ, 0x7 ;  /* 0x0000000203037211 */ /* 0x000fe200078f38ff */
[----:B------:R-:W-:-:S02]  /*71c0*/  USEL UR13, UR5, URZ, !UP0 ;  /* 0x0000003f050d7287 */ /* 0x000fc4000c000000 */
[----:B------:R-:W-:Y:S01]  /*71d0*/  UIADD3 UR8, UP0, UR6, UR14, URZ ;  /* 0x0000000e06087290 */ /* 0x000fe2000ff1e03f */
[----:B------:R-:W-:Y:S01]  /*71e0*/  SHF.R.S32.HI R3, RZ, 0x7, R3 ;  /* 0x00000007ff037819 */ /* 0x000fe20000011403 */
[----:B------:R-:W-:Y:S01]  /*71f0*/  UIADD3 UR5, UR15, UR9, URZ ;  /* 0x000000090f057290 */ /* 0x000fe2000fffe03f */
[----:B------:R-:W-:Y:S01]  /*7200*/  ULDC UR10, c[0x0][0x288] ;  /* 0x0000a200000a7ab9 */ /* 0x000fe20000000800 */
[----:B------:R-:W-:Y:S01]  /*7210*/  ULDC.64 UR16, c[0x0][0x2e0] ;  /* 0x0000b80000107ab9 */ /* 0x000fe20000000a00 */
[----:B------:R-:W-:Y:S01]  /*7220*/  UIMAD UR12, UR12, UR10, URZ ;  /* 0x0000000a0c0c72a4 */ /* 0x000fe2000f8e023f */
[----:B------:R-:W-:Y:S01]  /*7230*/  VIMNMX R3, R3, 0x1, !PT ;  /* 0x0000000103037848 */ /* 0x000fe20007fe0100 */
[----:B------:R-:W-:Y:S01]  /*7240*/  ULDC UR11, c[0x0][0x760] ;  /* 0x0001d800000b7ab9 */ /* 0x000fe20000000800 */
[----:B------:R-:W-:Y:S02]  /*7250*/  UIADD3.X UR9, UR7, UR5, URZ, UP0, !UPT ;  /* 0x0000000507097290 */ /* 0x000fe400087fe43f */
[----:B------:R-:W-:Y:S01]  /*7260*/  UIMAD UR13, UR13, UR16, URZ ;  /* 0x000000100d0d72a4 */ /* 0x000fe2000f8e023f */
[----:B------:R-:W-:Y:S01]  /*7270*/  LOP3.LUT R6, R3, 0x1, RZ, 0xc0, !PT ;  /* 0x0000000103067812 */ /* 0x000fe200078ec0ff */
[----:B------:R-:W-:-:S02]  /*7280*/  UIMAD UR10, UR10, UR11, URZ ;  /* 0x0000000b0a0a72a4 */ /* 0x000fc4000f8e023f */
[----:B------:R-:W-:Y:S02]  /*7290*/  UIADD3 UR11, UP0, UR12, UR19, URZ ;  /* 0x000000130c0b7290 */ /* 0x000fe4000ff1e03f */
[----:B------:R-:W-:Y:S01]  /*72a0*/  UIMAD UR13, UR18, UR17, UR13 ;  /* 0x00000011120d72a4 */ /* 0x000fe2000f8e020d */
[----:B-1----:R-:W-:Y:S01]  /*72b0*/  LOP3.LUT R0, R4, 0x1f, RZ, 0xc0, !PT ;  /* 0x0000001f04007812 */ /* 0x002fe200078ec0ff */
[----:B------:R-:W-:Y:S02]  /*72c0*/  UIMAD.WIDE.U32 UR8, UR18, UR16, UR8 ;  /* 0x00000010120872a5 */ /* 0x000fe4000f8e0008 */
[----:B------:R-:W-:Y:S01]  /*72d0*/  ULEA.HI.X.SX32 UR12, UR12, UR4, 0x1, UP0 ;  /* 0x000000040c0c7291 */ /* 0x000fe200080f0e3f */
[----:B------:R-:W-:Y:S01]  /*72e0*/  ELECT P0, URZ, PT ;  /* 0x00000000003f782f */ /* 0x000fe20003800000 */
        /* <DEDUP_REMOVED lines=19> */
.L_x_962:
[----:B------:R-:W-:Y:S01]  /*7420*/  UIMAD UR13, UR10, UR4, URZ ;  /* 0x000000040a0d72a4 */ /* 0x000fe2000f8e023f */
[----:B------:R-:W-:Y:S01]  /*7430*/  ISETP.NE.AND P1, PT, R0, RZ, PT ;  /* 0x000000ff0000720c */ /* 0x000fe20003f25270 */
[----:B------:R-:W-:Y:S01]  /*7440*/  ULDC.64 UR6, c[0x0][0x768] ;  /* 0x0001da0000067ab9 */ /* 0x000fe20000000a00 */
[----:B------:R-:W-:Y:S01]  /*7450*/  USHF.L.U32 UR14, UR5, 0xe, URZ ;  /* 0x0000000e050e7899 */ /* 0x000fe2000800063f */
[----:B------:R-:W-:Y:S01]  /*7460*/  IADD3 R4, R4, -0x2, RZ ;  /* 0xfffffffe04047810 */ /* 0x000fe20007ffe0ff */
[----:B------:R-:W-:Y:S01]  /*7470*/  UIADD3 UR15, UP0, UR13, UR11, URZ ;  /* 0x0000000b0d0f7290 */ /* 0x000fe2000ff1e03f */
[----:B------:R-:W-:Y:S01]  /*7480*/  BSSY B0, `(.L_x_938) ;  /* 0x0000010000007945 */ /* 0x000fe20003800000 */
[----:B------:R-:W-:Y:S01]  /*7490*/  UIMAD.WIDE UR30, UR14, 0x4, UR16 ;  /* 0x000000040e1e78a5 */ /* 0x000fe2000f8e0210 */
[----:B------:R-:W-:Y:S01]  /*74a0*/  ISETP.NE.AND P2, PT, R4, RZ, PT ;  /* 0x000000ff0400720c */ /* 0x000fe20003f45270 */
[----:B------:R-:W-:Y:S02]  /*74b0*/  ULEA.HI.X.SX32 UR22, UR13, UR12, 0x1, UP0 ;  /* 0x0000000c0d167291 */ /* 0x000fe400080f0e3f */
[----:B------:R-:W-:-:S02]  /*74c0*/  ULEA UR23, UP0, UR15, UR6, 0x2 ;  /* 0x000000060f177291 */ /* 0x000fc4000f80103f */
[----:B------:R-:W-:Y:S02]  /*74d0*/  UIMAD.WIDE UR26, UR14, 0x4, UR18 ;  /* 0x000000040e1a78a5 */ /* 0x000fe4000f8e0212 */
[----:B------:R-:W-:Y:S02]  /*74e0*/  ULEA.HI.X UR22, UR15, UR7, UR22, 0x2, UP0 ;  /* 0x000000070f167291 */ /* 0x000fe400080f1416 */
[----:B-1----:R-:W-:Y:S01]  /*74f0*/  IMAD.U32 R2, RZ, RZ, UR23 ;  /* 0x00000017ff027e24 */ /* 0x002fe2000f8e00ff */
[----:B------:R-:W-:-:S03]  /*7500*/  UIMAD.WIDE UR14, UR14, 0x4, UR20 ;  /* 0x000000040e0e78a5 */ /* 0x000fc6000f8e0214 */
[----:B------:R-:W-:Y:S01]  /*7510*/  IMAD.U32 R3, RZ, RZ, UR22 ;  /* 0x00000016ff037e24 */ /* 0x000fe2000f8e00ff */
[----:B------:R-:W-:Y:S08]  /*7520*/  @P1 BRA `(.L_x_939) ;  /* 0x0000000000141947 */ /* 0x000ff00003800000 */
.L_x_940:
[----:B------:R-:W2:Y:S04]  /*7530*/  LDG.E.STRONG.GPU R5, desc[UR38][R2.64] ;  /* 0x0000002602057981 */ /* 0x000ea8000c1ef900 */
[----:B--2---:R-:W-:Y:S01]  /*7540*/  CCTL.IVALL ;  /* 0x00000000ff00798f */ /* 0x004fe20002000000 */
[----:B------:R-:W-:Y:S05]  /*7550*/  YIELD ;  /* 0x0000000000007946 */ /* 0x000fea0003800000 */
[----:B------:R-:W-:-:S13]  /*7560*/  ISETP.NE.AND P3, PT, R5, UR24, PT ;  /* 0x0000001805007c0c */ /* 0x000fda000bf65270 */
[----:B------:R-:W-:Y:S05]  /*7570*/  @P3 BRA `(.L_x_940) ;  /* 0xfffffffc00ec3947 */ /* 0x000fea000383ffff */
.L_x_939:
[----:B------:R-:W-:Y:S05]  /*7580*/  BSYNC B0 ;  /* 0x0000000000007941 */ /* 0x000fea0003800000 */
.L_x_938:
[----:B------:R-:W-:-:S03]  /*7590*/  UMOV UR22, 0xffffffff ;  /* 0xffffffff00167882 */ /* 0x000fc60000000000 */
[----:B------:R-:W-:Y:S05]  /*75a0*/  BRA.DIV UR22, `(.L_x_941) ;  /* 0x0000002e16a47947 */ /* 0x000fea000b800000 */
[----:B------:R-:W-:Y:S01]  /*75b0*/  NOP ;  /* 0x0000000000007918 */ /* 0x000fe20000000000 */
.L_x_1015:
        /* <DEDUP_REMOVED lines=19> */
.L_x_943:
[----:B------:R-:W-:Y:S05]  /*76f0*/  BSYNC B0 ;  /* 0x0000000000007941 */ /* 0x000fea0003800000 */
.L_x_942:
        /* <DEDUP_REMOVED lines=13> */
.L_x_945:
[----:B------:R-:W-:Y:S05]  /*77d0*/  BSYNC B0 ;  /* 0x0000000000007941 */ /* 0x000fea0003800000 */
.L_x_944:
[----:B------:R-:W-:Y:S06]  /*77e0*/  BAR.ARV 0xa, 0xa0 ;  /* 0x0282800000007b1d */ /* 0x000fec0000002000 */
[----:B------:R-:W-:Y:S04]  /*77f0*/  BSSY B0, `(.L_x_946) ;  /* 0x0000003000007945 */ /* 0x000fe80003800000 */
[----:B------:R-:W-:Y:S05]  /*7800*/  @!P0 BRA `(.L_x_947) ;  /* 0x0000000000048947 */ /* 0x000fea0003800000 */
[----:B------:R-:W-:-:S04]  /*7810*/  DEPBAR.LE SB0, 0x0 ;  /* 0x000080000000791a */ /* 0x000fc80000000000 */
.L_x_947:
[----:B------:R-:W-:Y:S05]  /*7820*/  BSYNC B0 ;  /* 0x0000000000007941 */ /* 0x000fea0003800000 */
.L_x_946:
        /* <DEDUP_REMOVED lines=19> */
.L_x_949:
[----:B------:R-:W-:Y:S05]  /*7960*/  BSYNC B0 ;  /* 0x0000000000007941 */ /* 0x000fea0003800000 */
.L_x_948:
[----:B------:R-:W-:Y:S01]  /*7970*/  UIADD3 UR13, UR10, UR13, URZ ;  /* 0x0000000d0a0d7290 */ /* 0x000fe2000fffe03f */
[----:B------:R-:W-:Y:S03]  /*7980*/  BSSY B0, `(.L_x_950) ;  /* 0x000000d000007945 */ /* 0x000fe60003800000 */
[----:B------:R-:W-:-:S04]  /*7990*/  UIADD3 UR22, UP0, UR13, UR11, URZ ;  /* 0x0000000b0d167290 */ /* 0x000fc8000ff1e03f */
[----:B------:R-:W-:Y:S02]  /*79a0*/  ULEA.HI.X.SX32 UR13, UR13, UR12, 0x1, UP0 ;  /* 0x0000000c0d0d7291 */ /* 0x000fe400080f0e3f */
[----:B------:R-:W-:-:S04]  /*79b0*/  ULEA UR6, UP0, UR22, UR6, 0x2 ;  /* 0x0000000616067291 */ /* 0x000fc8000f80103f */
[----:B------:R-:W-:Y:S02]  /*79c0*/  ULEA.HI.X UR13, UR22, UR7, UR13, 0x2, UP0 ;  /* 0x00000007160d7291 */ /* 0x000fe400080f140d */
[----:B-1----:R-:W-:-:S04]  /*79d0*/  IMAD.U32 R2, RZ, RZ, UR6 ;  /* 0x00000006ff027e24 */ /* 0x002fc8000f8e00ff */
[----:B------:R-:W-:Y:S01]  /*79e0*/  MOV R3, UR13 ;  /* 0x0000000d00037c02 */ /* 0x000fe20008000f00 */
[----:B------:R-:W-:Y:S06]  /*79f0*/  @P1 BRA `(.L_x_951) ;  /* 0x0000000000141947 */ /* 0x000fec0003800000 */
.L_x_952:
[----:B------:R-:W2:Y:S04]  /*7a00*/  LDG.E.STRONG.GPU R5, desc[UR38][R2.64] ;  /* 0x0000002602057981 */ /* 0x000ea8000c1ef900 */
[----:B--2---:R-:W-:Y:S01]  /*7a10*/  CCTL.IVALL ;  /* 0x00000000ff00798f */ /* 0x004fe20002000000 */
[----:B------:R-:W-:Y:S05]  /*7a20*/  YIELD ;  /* 0x0000000000007946 */ /* 0x000fea0003800000 */
[----:B------:R-:W-:-:S13]  /*7a30*/  ISETP.NE.AND P3, PT, R5, UR24, PT ;  /* 0x0000001805007c0c */ /* 0x000fda000bf65270 */
[----:B------:R-:W-:Y:S05]  /*7a40*/  @P3 BRA `(.L_x_952) ;  /* 0xfffffffc00ec3947 */ /* 0x000fea000383ffff */
.L_x_951:
[----:B------:R-:W-:Y:S05]  /*7a50*/  BSYNC B0 ;  /* 0x0000000000007941 */ /* 0x000fea0003800000 */
.L_x_950:
[----:B------:R-:W-:-:S03]  /*7a60*/  UMOV UR6, 0xffffffff ;  /* 0xffffffff00067882 */ /* 0x000fc60000000000 */
[----:B------:R-:W-:Y:S05]  /*7a70*/  BRA.DIV UR6, `(.L_x_953) ;  /* 0x0000002a068c7947 */ /* 0x000fea000b800000 */
[----:B------:R-:W-:Y:S01]  /*7a80*/  NOP ;  /* 0x0000000000007918 */ /* 0x000fe20000000000 */
.L_x_1018:
        /* <DEDUP_REMOVED lines=13> */
.L_x_955:
[----:B------:R-:W-:Y:S05]  /*7b60*/  BSYNC B0 ;  /* 0x0000000000007941 */ /* 0x000fea0003800000 */
.L_x_954:
        /* <DEDUP_REMOVED lines=13> */
.L_x_957:
[----:B------:R-:W-:Y:S05]  /*7c40*/  BSYNC B0 ;  /* 0x0000000000007941 */ /* 0x000fea0003800000 */
.L_x_956:
[----:B------:R-:W-:Y:S06]  /*7c50*/  BAR.ARV 0xa, 0xa0 ;  /* 0x0282800000007b1d */ /* 0x000fec0000002000 */
[----:B------:R-:W-:Y:S04]  /*7c60*/  BSSY B0, `(.L_x_958) ;  /* 0x0000003000007945 */ /* 0x000fe80003800000 */
[----:B------:R-:W-:Y:S05]  /*7c70*/  @!P0 BRA `(.L_x_959) ;  /* 0x0000000000048947 */ /* 0x000fea0003800000 */
[----:B------:R-:W-:-:S04]  /*7c80*/  DEPBAR.LE SB0, 0x0 ;  /* 0x000080000000791a */ /* 0x000fc80000000000 */
.L_x_959:
[----:B------:R-:W-:Y:S05]  /*7c90*/  BSYNC B0 ;  /* 0x0000000000007941 */ /* 0x000fea0003800000 */
.L_x_958:
        /* <DEDUP_REMOVED lines=19> */
.L_x_961:
[----:B------:R-:W-:Y:S05]  /*7dd0*/  BSYNC B0 ;  /* 0x0000000000007941 */ /* 0x000fea0003800000 */
.L_x_960:
[----:B------:R-:W-:Y:S02]  /*7de0*/  UIADD3 UR4, UR4, 0x2, URZ ;  /* 0x0000000204047890 */ /* 0x000fe4000fffe03f */
[----:B------:R-:W-:Y:S01]  /*7df0*/  UIADD3 UR5, UR5, 0x1, URZ ;  /* 0x0000000105057890 */ /* 0x000fe2000fffe03f */
[----:B------:R-:W-:Y:S11]  /*7e00*/  @P2 BRA `(.L_x_962) ;  /* 0xfffffff400842947 */ /* 0x000ff6000383ffff */
.L_x_937:
        /* <DEDUP_REMOVED lines=11> */
[----:B------:R-:W-:Y:S01]  /*7ec0*/  IMAD.U32 R3, RZ, RZ, UR5 ;  /* 0x00000005ff037e24 */ /* 0x000fe2000f8e00ff */
[----:B------:R-:W-:Y:S06]  /*7ed0*/  @P3 BRA `(.L_x_964) ;  /* 0x0000000000143947 */ /* 0x000fec0003800000 */
.L_x_965:
[----:B------:R-:W2:Y:S04]  /*7ee0*/  LDG.E.STRONG.GPU R0, desc[UR38][R2.64] ;  /* 0x0000002602007981 */ /* 0x000ea8000c1ef900 */
[----:B--2---:R-:W-:Y:S01]  /*7ef0*/  CCTL.IVALL ;  /* 0x00000000ff00798f */ /* 0x004fe20002000000 */
[----:B------:R-:W-:Y:S05]  /*7f00*/  YIELD ;  /* 0x0000000000007946 */ /* 0x000fea0003800000 */
[----:B------:R-:W-:-:S13]  /*7f10*/  ISETP.NE.AND P1, PT, R0, UR24, PT ;  /* 0x0000001800007c0c */ /* 0x000fda000bf25270 */
[----:B------:R-:W-:Y:S05]  /*7f20*/  @P1 BRA `(.L_x_965) ;  /* 0xfffffffc00ec1947 */ /* 0x000fea000383ffff */
.L_x_964:
[----:B------:R-:W-:Y:S05]  /*7f30*/  BSYNC B0 ;  /* 0x0000000000007941 */ /* 0x000fea0003800000 */
.L_x_963:
[----:B------:R-:W-:-:S03]  /*7f40*/  UMOV UR5, 0xffffffff ;  /* 0xffffffff00057882 */ /* 0x000fc60000000000 */
[----:B------:R-:W-:Y:S05]  /*7f50*/  BRA.DIV UR5, `(.L_x_966) ;  /* 0x0000002605707947 */ /* 0x000fea000b800000 */
[----:B------:R-:W-:Y:S01]  /*7f60*/  NOP ;  /* 0x0000000000007918 */ /* 0x000fe20000000000 */
.L_x_1021:
        /* <DEDUP_REMOVED lines=22> */
.L_x_968:
[----:B------:R-:W-:Y:S05]  /*80d0*/  BSYNC B0 ;  /* 0x0000000000007941 */ /* 0x000fea0003800000 */
.L_x_967:
        /* <DEDUP_REMOVED lines=20> */
.L_x_970:
[----:B------:R-:W-:Y:S05]  /*8220*/  BSYNC B0 ;  /* 0x0000000000007941 */ /* 0x000fea0003800000 */
.L_x_969:
[----:B------:R-:W-:Y:S06]  /*8230*/  BAR.ARV 0xa, 0xa0 ;  /* 0x0282800000007b1d */ /* 0x000fec0000002000 */
[----:B------:R-:W-:Y:S04]  /*8240*/  BSSY B0, `(.L_x_971) ;  /* 0x0000003000007945 */ /* 0x000fe80003800000 */
[----:B------:R-:W-:Y:S05]  /*8250*/  @!P0 BRA `(.L_x_972) ;  /* 0x0000000000048947 */ /* 0x000fea0003800000 */
[----:B------:R-:W-:-:S04]  /*8260*/  DEPBAR.LE SB0, 0x0 ;  /* 0x000080000000791a */ /* 0x000fc80000000000 */
.L_x_972:
[----:B------:R-:W-:Y:S05]  /*8270*/  BSYNC B0 ;  /* 0x0000000000007941 */ /* 0x000fea0003800000 */
.L_x_971:
        /* <DEDUP_REMOVED lines=19> */
.L_x_932:
        /* <DEDUP_REMOVED lines=10> */
.L_x_973:
        /* <DEDUP_REMOVED lines=10> */
.L_x_975:
[----:B------:R-:W3:Y:S02]  /*84f0*/  LDC R5, c[0x0][0x8c4] ;  /* 0x00023100ff057b82 */ /* 0x000ee40000000800 */
.L_x_974:
[----:B------:R-:W4:Y:S01]  /*8500*/  S2R R14, SR_CTAID.X ;  /* 0x00000000000e7919 */ /* 0x000f220000002500 */
[----:B------:R-:W-:Y:S01]  /*8510*/  IMAD.MOV.U32 R0, RZ, RZ, 0x1 ;  /* 0x00000001ff007424 */ /* 0x000fe200078e00ff */
[----:B------:R-:W-:Y:S01]  /*8520*/  MOV R9, RZ ;  /* 0x000000ff00097202 */ /* 0x000fe20000000f00 */
[----:B----4-:R-:W-:-:S05]  /*8530*/  IMAD.SHL.U32 R14, R14, 0x80, RZ ;  /* 0x000000800e0e7824 */ /* 0x010fca00078e00ff */
        /* <DEDUP_REMOVED lines=19> */
[----:B------:R-:W-:Y:S01]  /*8670*/  IMAD.MOV.U32 R5, RZ, RZ, RZ ;  /* 0x000000ffff057224 */ /* 0x000fe200078e00ff */
[----:B------:R-:W-:Y:S01]  /*8680*/  ULDC UR4, c[0x0][0x280] ;  /* 0x0000a00000047ab9 */ /* 0x000fe20000000800 */
[----:B-1----:R-:W-:-:S05]  /*8690*/  @P0 IMAD.WIDE R2, R8, 0x4, R2 ;  /* 0x0000000408020825 */ /* 0x002fca00078e0202 */
[----:B------:R2:W5:Y:S01]  /*86a0*/  @P0 LDG.E R5, desc[UR38][R2.64] ;  /* 0x0000002602050981 */ /* 0x000562000c1e1900 */
[----:B------:R-:W-:Y:S02]  /*86b0*/  IMAD.U32 R4, RZ, RZ, UR4 ;  /* 0x00000004ff047e24 */ /* 0x000fe4000f8e00ff */
[----:B--2---:R-:W-:Y:S01]  /*86c0*/  @P2 IMAD.WIDE R2, R8, 0x4, R12 ;  /* 0x0000000408022825 */ /* 0x004fe200078e020c */
[----:B------:R-:W-:-:S04]  /*86d0*/  VOTEU.ANY UP0, P1 ;  /* 0x00000000003f7886 */ /* 0x000fc80000800100 */
[----:B------:R1:W5:Y:S02]  /*86e0*/  @P2 LDG.E R4, desc[UR38][R2.64] ;  /* 0x0000002602042981 */ /* 0x000364000c1e1900 */
[----:B-1----:R-:W-:Y:S02]  /*86f0*/  CS2R R2, SRZ ;  /* 0x0000000000027805 */ /* 0x002fe4000001ff00 */
[----:B---3--:R-:W-:-:S04]  /*8700*/  @P1 LEA R9, R8, R9, 0x7 ;  /* 0x0000000908091211 */ /* 0x008fc800078e38ff */
[----:B------:R-:W-:-:S04]  /*8710*/  @P1 SHF.R.S32.HI R12, RZ, 0x1f, R9 ;  /* 0x0000001fff0c1819 */ /* 0x000fc80000011409 */
[----:B------:R-:W-:-:S04]  /*8720*/  @P1 LEA.HI R12, R12, R9, RZ, 0x7 ;  /* 0x000000090c0c1211 */ /* 0x000fc800078f38ff */
[----:B------:R-:W-:Y:S02]  /*8730*/  @P1 LOP3.LUT R12, R12, 0xffffff80, RZ, 0xc0, !PT ;  /* 0xffffff800c0c1812 */ /* 0x000fe400078ec0ff */
[----:B----4-:R-:W-:Y:S02]  /*8740*/  @P1 R2UR UR4, R15 ;  /* 0x000000000f0412ca */ /* 0x010fe400000e0000 */
        /* <DEDUP_REMOVED lines=8> */
.L_x_977:
        /* <DEDUP_REMOVED lines=8> */
[----:B------:R-:W-:Y:S01]  /*8850*/  ULDC UR4, c[0x0][0x2e8] ;  /* 0x0000ba0000047ab9 */ /* 0x000fe20000000800 */
[----:B------:R-:W-:Y:S01]  /*8860*/  R2UR UR13, R8 ;  /* 0x00000000080d72ca */ /* 0x000fe200000e0000 */
[----:B------:R-:W-:Y:S01]  /*8870*/  VOTEU.ANY UP1, P0 ;  /* 0x00000000003f7886 */ /* 0x000fe20000020100 */
[----:B------:R-:W-:Y:S02]  /*8880*/  ISETP.NE.AND.EX P1, PT, R11, RZ, PT, P1 ;  /* 0x000000ff0b00720c */ /* 0x000fe40003f25310 */
[----:B------:R-:W-:Y:S02]  /*8890*/  ELECT P0, URZ, PT ;  /* 0x00000000003f782f */ /* 0x000fe40003800000 */
[----:B------:R-:W-:Y:S01]  /*88a0*/  SHF.R.S32.HI R8, RZ, 0x1f, R8 ;  /* 0x0000001fff087819 */ /* 0x000fe20000011408 */
[----:B------:R-:W3:Y:S01]  /*88b0*/  LDC.64 R10, c[0x0][0x720] ;  /* 0x0001c800ff0a7b82 */ /* 0x000ee20000000a00 */
[----:B------:R-:W-:Y:S01]  /*88c0*/  MOV R7, R3 ;  /* 0x0000000300077202 */ /* 0x000fe20000000f00 */
[----:B------:R-:W-:Y:S01]  /*88d0*/  UMOV UR12, UR20 ;  /* 0x00000014000c7c82 */ /* 0x000fe20008000000 */
[----:B------:R-:W-:Y:S01]  /*88e0*/  SEL R8, R8, RZ, !P1 ;  /* 0x000000ff08087207 */ /* 0x000fe20004800000 */
[----:B------:R-:W-:Y:S01]  /*88f0*/  BSSY B0, `(.L_x_976) ;  /* 0x0000169000007945 */ /* 0x000fe20003800000 */
[----:B------:R-:W-:-:S02]  /*8900*/  R2UR UR11, R14 ;  /* 0x000000000e0b72ca */ /* 0x000fc400000e0000 */
[----:B------:R-:W-:Y:S01]  /*8910*/  R2UR UR8, R5 ;  /* 0x00000000050872ca */ /* 0x000fe200000e0000 */
[----:B------:R-:W-:Y:S01]  /*8920*/  VOTEU.ANY UP0, P1 ;  /* 0x00000000003f7886 */ /* 0x000fe20000800100 */
[----:B------:R-:W-:Y:S02]  /*8930*/  USEL UR21, UR13, URZ, !UP0 ;  /* 0x0000003f0d157287 */ /* 0x000fe4000c000000 */
[----:B------:R-:W-:Y:S02]  /*8940*/  UISETP.NE.AND UP0, UPT, UR4, 0x1, UPT ;  /* 0x000000010400788c */ /* 0x000fe4000bf05270 */
[----:B------:R-:W-:-:S07]  /*8950*/  USEL UR13, UR13, URZ, !UP1 ;  /* 0x0000003f0d0d7287 */ /* 0x000fce000c800000 */
[----:B------:R-:W-:Y:S01]  /*8960*/  UIADD3 UR11, UR11, UR8, URZ ;  /* 0x000000080b0b7290 */ /* 0x000fe2000fffe03f */
[----:B-1----:R-:W-:Y:S01]  /*8970*/  SHF.R.S32.HI R9, RZ, 0x1f, R9 ;  /* 0x0000001fff097819 */ /* 0x002fe20000011409 */
[----:B------:R-:W-:Y:S01]  /*8980*/  @UP0 ULDC UR6, c[0x0][0x2ec] ;  /* 0x0000bb0000060ab9 */ /* 0x000fe20000000800 */
[----:B------:R-:W-:Y:S01]  /*8990*/  @UP0 ULDC UR8, c[0x0][0x2f0] ;  /* 0x0000bc0000080ab9 */ /* 0x000fe20000000800 */
[----:B------:R-:W-:Y:S02]  /*89a0*/  UIMAD.WIDE.U32 UR6, UR20, UR6, URZ ;  /* 0x00000006140672a5 */ /* 0x000fe4000f8e003f */
[----:B--2---:R-:W-:Y:S02]  /*89b0*/  IMAD R6, R9, R12, RZ ;  /* 0x0000000c09067224 */ /* 0x004fe400078e02ff */
[----:B------:R-:W-:Y:S02]  /*89c0*/  @UP0 USHF.R.U32.HI UR12, URZ, UR8, UR7 ;  /* 0x000000083f0c0299 */ /* 0x000fe40008011607 */
[----:B------:R-:W-:-:S02]  /*89d0*/  IMAD R13, R13, UR20, R6 ;  /* 0x000000140d0d7c24 */ /* 0x000fc4000f8e0206 */
[----:B------:R-:W-:-:S04]  /*89e0*/  IMAD.MOV.U32 R6, RZ, RZ, R2 ;  /* 0x000000ffff067224 */ /* 0x000fc800078e0002 */
[----:B------:R-:W-:-:S04]  /*89f0*/  IMAD.WIDE.U32 R2, R12, UR20, R6 ;  /* 0x000000140c027c25 */ /* 0x000fc8000f8e0006 */
[----:B---3--:R-:W-:Y:S02]  /*8a00*/  IMAD R12, R8, R10, RZ ;  /* 0x0000000a080c7224 */ /* 0x008fe400078e02ff */
[----:B------:R-:W-:Y:S02]  /*8a10*/  IMAD.IADD R3, R3, 0x1, R13 ;  /* 0x0000000103037824 */ /* 0x000fe400078e020d */
        /* <DEDUP_REMOVED lines=14> */
[----:B------:R-:W-:Y:S01]  /*8b00*/  IADD3 R7, R7, R11, RZ ;  /* 0x0000000b07077210 */ /* 0x000fe20007ffe0ff */
        /* <DEDUP_REMOVED lines=14> */
.L_x_1022:
[----:B------:R-:W-:Y:S01]  /*8bf0*/  IADD3 R11, R7, R11, RZ ;  /* 0x0000000b070b7210 */ /* 0x000fe20007ffe0ff */
        /* <DEDUP_REMOVED lines=8> */
.L_x_980:
        /* <DEDUP_REMOVED lines=31> */
[----:B------:R-:W-:Y:S01]  /*8e70*/  R2UR UR31, R0 ;  /* 0x00000000001f72ca */ /* 0x000fe200000e0000 */
[----:B------:R-:W-:Y:S01]  /*8e80*/  IMAD.X R3, RZ, RZ, R8, P1 ;  /* 0x000000ffff037224 */ /* 0x000fe200008e0608 */
[----:B------:R-:W-:Y:S02]  /*8e90*/  IADD3.X R0, RZ, R8, RZ, P2, !PT ;  /* 0x00000008ff007210 */ /* 0x000fe400017fe4ff */
        /* <DEDUP_REMOVED lines=9> */
[----:B--2---:R-:W-:Y:S01]  /*8f30*/  MOV R5, RZ ;  /* 0x000000ff00057202 */ /* 0x004fe20000000f00 */
[----:B------:R1:W-:Y:S02]  /*8f40*/  UTMALDG.4D [UR32], [UR40], desc[UR16] ;  /* 0x00001020280075b4 */ /* 0x0003e40008019000 */
[----:B-1----:R-:W-:Y:S05]  /*8f50*/  @!P1 BRA `(.L_x_981) ;  /* 0x0000000c00489947 */ /* 0x002fea0003800000 */
[----:B------:R-:W1:Y:S01]  /*8f60*/  S2R R13, SR_TID.X ;  /* 0x00000000000d7919 */ /* 0x000e620000002100 */
[C---:B------:R-:W-:Y:S01]  /*8f70*/  VIADD R0, R4.reuse, 0x7f ;  /* 0x0000007f04007836 */ /* 0x040fe20000000000 */
[----:B------:R-:W-:Y:S02]  /*8f80*/  ISETP.GE.AND P1, PT, R4, 0x101, PT ;  /* 0x000001010400780c */ /* 0x000fe40003f26270 */
[----:B------:R-:W-:Y:S02]  /*8f90*/  MOV R10, 0x1 ;  /* 0x00000001000a7802 */ /* 0x000fe40000000f00 */
        /* <DEDUP_REMOVED lines=10> */
[----:B------:R-:W-:Y:S01]  /*9040*/  IMAD.IADD R17, R17, 0x1, -R18 ;  /* 0x0000000111117824 */ /* 0x000fe200078e0a12 */
[----:B------:R-:W-:Y:S01]  /*9050*/  MOV R10, 0x1 ;  /* 0x00000001000a7802 */ /* 0x000fe20000000f00 */
[----:B------:R-:W-:-:S07]  /*9060*/  IMAD.MOV.U32 R19, RZ, RZ, RZ ;  /* 0x000000ffff137224 */ /* 0x000fce00078e00ff */
.L_x_991:
[----:B------:R-:W-:-:S04]  /*9070*/  SHF.L.U32 R21, R10, 0x1f, RZ ;  /* 0x0000001f0a157819 */ /* 0x000fc800000006ff */
[----:B-1----:R-:W1:Y:S02]  /*9080*/  SYNCS.PHASECHK.TRANS64.TRYWAIT P1, [R12+URZ+0x30c40], R21 ;  /* 0x030c40150c0075a7 */ /* 0x002e64000802017f */
[----:B-12--5:R-:W-:Y:S05]  /*9090*/  @!P1 BRA `(.L_x_983) ;  /* 0x0000001400509947 */ /* 0x026fea0003800000 */
.L_x_1023:
[----:B------:R-:W-:Y:S05]  /*90a0*/  @P0 BRA `(.L_x_984) ;  /* 0x0000000000140947 */ /* 0x000fea0003800000 */
[----:B------:R-:W-:Y:S01]  /*90b0*/  ISETP.NE.AND P1, PT, R20, RZ, PT ;  /* 0x000000ff1400720c */ /* 0x000fe20003f25270 */
[----:B------:R-:W-:-:S04]  /*90c0*/  IMAD.MOV.U32 R3, RZ, RZ, 0x4200 ;  /* 0x00004200ff037424 */ /* 0x000fc800078e00ff */
[----:B------:R2:W-:Y:S08]  /*90d0*/  SYNCS.ARRIVE.TRANS64 RZ, [R12+URZ+0x30c30], R3 ;  /* 0x030c30030cff79a7 */ /* 0x0005f0000800003f */
[----:B------:R-:W-:Y:S05]  /*90e0*/  @!P1 BRA `(.L_x_984) ;  /* 0x0000000000049947 */ /* 0x000fea0003800000 */
[----:B------:R-:W-:Y:S01]  /*90f0*/  BPT.TRAP 0x1 ;  /* 0x000000040000795c */ /* 0x000fe20000300000 */
.L_x_984:
        /* <DEDUP_REMOVED lines=17> */
[----:B------:R-:W-:Y:S02]  /*9210*/  LEA.HI.X.SX32 R3, R16, R11, 0x1, P1 ;  /* 0x0000000b10037211 */ /* 0x000fe400008f0eff */
[----:B---3--:R-:W-:Y:S01]  /*9220*/  MOV R9, R4 ;  /* 0x0000000400097202 */ /* 0x008fe20000000f00 */
[----:B------:R-:W-:Y:S01]  /*9230*/  IMAD.MOV.U32 R8, RZ, RZ, R5 ;  /* 0x000000ffff087224 */ /* 0x000fe200078e0005 */
        /* <DEDUP_REMOVED lines=10> */
.L_x_1024:
[----:B------:R-:W-:Y:S05]  /*92e0*/  @P0 BRA `(.L_x_986) ;  /* 0x0000000000140947 */ /* 0x000fea0003800000 */
[----:B------:R-:W-:Y:S02]  /*92f0*/  ISETP.NE.AND P1, PT, R20, RZ, PT ;  /* 0x000000ff1400720c */ /* 0x000fe40003f25270 */
[----:B------:R-:W-:-:S04]  /*9300*/  MOV R2, 0x4200 ;  /* 0x0000420000027802 */ /* 0x000fc80000000f00 */
[----:B------:R3:W-:Y:S07]  /*9310*/  SYNCS.ARRIVE.TRANS64 RZ, [R12+URZ+0x30c18], R2 ;  /* 0x030c18020cff79a7 */ /* 0x0007ee000800003f */
[----:B------:R-:W-:Y:S05]  /*9320*/  @!P1 BRA `(.L_x_986) ;  /* 0x0000000000049947 */ /* 0x000fea0003800000 */
[----:B------:R-:W-:Y:S01]  /*9330*/  BPT.TRAP 0x1 ;  /* 0x000000040000795c */ /* 0x000fe20000300000 */
.L_x_986:
        /* <DEDUP_REMOVED lines=22> */
.L_x_1025:
        /* <DEDUP_REMOVED lines=9> */
.L_x_988:
        /* <DEDUP_REMOVED lines=24> */
.L_x_1027:
[----:B------:R-:W-:Y:S05]  /*96b0*/  @P0 BRA `(.L_x_990) ;  /* 0x0000000000140947 */ /* 0x000fea0003800000 */
[----:B------:R-:W-:Y:S02]  /*96c0*/  ISETP.NE.AND P1, PT, R20, RZ, PT ;  /* 0x000000ff1400720c */ /* 0x000fe40003f25270 */
[----:B-1----:R-:W-:-:S04]  /*96d0*/  MOV R5, 0x4200 ;  /* 0x0000420000057802 */ /* 0x002fc80000000f00 */
[----:B------:R2:W-:Y:S07]  /*96e0*/  SYNCS.ARRIVE.TRANS64 RZ, [R12+URZ+0x30c10], R5 ;  /* 0x030c10050cff79a7 */ /* 0x0005ee000800003f */
[----:B------:R-:W-:Y:S05]  /*96f0*/  @!P1 BRA `(.L_x_990) ;  /* 0x0000000000049947 */ /* 0x000fea0003800000 */
[----:B------:R-:W-:Y:S01]  /*9700*/  BPT.TRAP 0x1 ;  /* 0x000000040000795c */ /* 0x000fe20000300000 */
.L_x_990:
        /* <DEDUP_REMOVED lines=22> */
[----:B-12---:R-:W-:-:S07]  /*9870*/  MOV R5, UR7 ;  /* 0x0000000700057c02 */ /* 0x006fce0008000f00 */
.L_x_982:
[----:B------:R-:W-:-:S13]  /*9880*/  ISETP.NE.AND P1, PT, R18, RZ, PT ;  /* 0x000000ff1200720c */ /* 0x000fda0003f25270 */
[----:B------:R-:W-:Y:S05]  /*9890*/  @!P1 BRA `(.L_x_981) ;  /* 0x0000000000f89947 */ /* 0x000fea0003800000 */
[----:B------:R-:W-:-:S04]  /*98a0*/  SHF.L.U32 R13, R10, 0x1f, RZ ;  /* 0x0000001f0a0d7819 */ /* 0x000fc800000006ff */
[----:B------:R-:W1:Y:S02]  /*98b0*/  SYNCS.PHASECHK.TRANS64.TRYWAIT P1, [R12+URZ+0x30c40], R13 ;  /* 0x030c400d0c0075a7 */ /* 0x000e64000802017f */
[----:B-1----:R-:W-:Y:S05]  /*98c0*/  @!P1 BRA `(.L_x_992) ;  /* 0x0000000c00989947 */ /* 0x002fea0003800000 */
.L_x_1028:
[----:B------:R-:W-:Y:S05]  /*98d0*/  @P0 BRA `(.L_x_993) ;  /* 0x0000000000140947 */ /* 0x000fea0003800000 */
[----:B------:R-:W-:Y:S01]  /*98e0*/  ISETP.NE.AND P1, PT, R20, RZ, PT ;  /* 0x000000ff1400720c */ /* 0x000fe20003f25270 */
[----:B------:R-:W-:-:S04]  /*98f0*/  IMAD.MOV.U32 R5, RZ, RZ, 0x4200 ;  /* 0x00004200ff057424 */ /* 0x000fc800078e00ff */
[----:B------:R2:W-:Y:S08]  /*9900*/  SYNCS.ARRIVE.TRANS64 RZ, [R12+URZ+0x30c30], R5 ;  /* 0x030c30050cff79a7 */ /* 0x0005f0000800003f */
[----:B------:R-:W-:Y:S05]  /*9910*/  @!P1 BRA `(.L_x_993) ;  /* 0x0000000000049947 */ /* 0x000fea0003800000 */
[----:B------:R-:W-:Y:S01]  /*9920*/  BPT.TRAP 0x1 ;  /* 0x000000040000795c */ /* 0x000fe20000300000 */
.L_x_993:
        /* <DEDUP_REMOVED lines=25> */
[----:B------:R-:W3:Y:S02]  /*9ac0*/  SYNCS.PHASECHK.TRANS64.TRYWAIT P1, [R12+URZ+0x30c28], R13 ;  /* 0x030c280d0c0075a7 */ /* 0x000ee4000802017f */
[----:B--23--:R-:W-:Y:S05]  /*9ad0*/  @!P1 BRA `(.L_x_994) ;  /* 0x0000000c00289947 */ /* 0x00cfea0003800000 */
.L_x_1029:
[----:B------:R-:W-:Y:S05]  /*9ae0*/  @P0 BRA `(.L_x_995) ;  /* 0x0000000000140947 */ /* 0x000fea0003800000 */
[----:B------:R-:W-:Y:S01]  /*9af0*/  ISETP.NE.AND P0, PT, R20, RZ, PT ;  /* 0x000000ff1400720c */ /* 0x000fe20003f05270 */
[----:B------:R-:W-:-:S04]  /*9b00*/  IMAD.MOV.U32 R5, RZ, RZ, 0x4200 ;  /* 0x00004200ff057424 */ /* 0x000fc800078e00ff */
[----:B------:R3:W-:Y:S08]  /*9b10*/  SYNCS.ARRIVE.TRANS64 RZ, [R12+URZ+0x30c18], R5 ;  /* 0x030c18050cff79a7 */ /* 0x0007f0000800003f */
[----:B------:R-:W-:Y:S05]  /*9b20*/  @!P0 BRA `(.L_x_995) ;  /* 0x0000000000048947 */ /* 0x000fea0003800000 */
[----:B------:R-:W-:Y:S01]  /*9b30*/  BPT.TRAP 0x1 ;  /* 0x000000040000795c */ /* 0x000fe20000300000 */
.L_x_995:
        /* <DEDUP_REMOVED lines=20> */
.L_x_981:
[----:B------:R-:W3:Y:S01]  /*9c80*/  S2R R2, SR_TID.X ;  /* 0x0000000000027919 */ /* 0x000ee20000002100 */
[----:B-12--5:R-:W-:Y:S01]  /*9c90*/  IMAD R13, R0, 0x8, R12 ;  /* 0x00000008000d7824 */ /* 0x026fe200078e020c */
[----:B---3--:R-:W-:Y:S02]  /*9ca0*/  LOP3.LUT R3, R2, 0x7f, RZ, 0xc0, !PT ;  /* 0x0000007f02037812 */ /* 0x008fe400078ec0ff */
[----:B------:R-:W-:Y:S02]  /*9cb0*/  SHF.L.U32 R2, R10, 0x1f, RZ ;  /* 0x0000001f0a027819 */ /* 0x000fe400000006ff */
[----:B------:R-:W-:Y:S02]  /*9cc0*/  ISETP.NE.AND P1, PT, R3, RZ, PT ;  /* 0x000000ff0300720c */ /* 0x000fe40003f25270 */
[----:B------:R-:W1:Y:S02]  /*9cd0*/  SYNCS.PHASECHK.TRANS64.TRYWAIT P0, [R13+URZ+0x30c40], R2 ;  /* 0x030c40020d0075a7 */ /* 0x000e64000800017f */
[----:B-1----:R-:W-:Y:S09]  /*9ce0*/  @!P0 BRA `(.L_x_996) ;  /* 0x0000000800b88947 */ /* 0x002ff20003800000 */
.L_x_1030:
[----:B------:R-:W-:Y:S05]  /*9cf0*/  @P1 BRA `(.L_x_997) ;  /* 0x0000000000181947 */ /* 0x000fea0003800000 */
[----:B------:R-:W2:Y:S01]  /*9d00*/  S2R R3, SR_TID.X ;  /* 0x0000000000037919 */ /* 0x000ea20000002100 */
[----:B-1----:R-:W-:-:S04]  /*9d10*/  IMAD.MOV.U32 R2, RZ, RZ, 0x4200 ;  /* 0x00004200ff027424 */ /* 0x002fc800078e00ff */
[----:B------:R3:W-:Y:S01]  /*9d20*/  SYNCS.ARRIVE.TRANS64 RZ, [R13+URZ+0x30c30], R2 ;  /* 0x030c30020dff79a7 */ /* 0x0007e2000800003f */
[----:B--2---:R-:W-:-:S13]  /*9d30*/  LOP3.LUT P0, RZ, R3, 0x1f, RZ, 0xc0, !PT ;  /* 0x0000001f03ff7812 */ /* 0x004fda000780c0ff */
[----:B---3--:R-:W-:Y:S05]  /*9d40*/  @!P0 BRA `(.L_x_997) ;  /* 0x0000000000048947 */ /* 0x008fea0003800000 */
[----:B------:R-:W-:Y:S01]  /*9d50*/  BPT.TRAP 0x1 ;  /* 0x000000040000795c */ /* 0x000fe20000300000 */
.L_x_997:
[----:B-1----:R-:W1:Y:S01]  /*9d60*/  LDC.64 R2, c[0x0][0x728] ;  /* 0x0001ca00ff027b82 */ /* 0x002e620000000a00 */
[C---:B------:R-:W-:Y:S01]  /*9d70*/  IADD3 R6, P0, R5.reuse, R6, RZ ;  /* 0x0000000605067210 */ /* 0x040fe20007f1e0ff */
[----:B------:R-:W-:Y:S01]  /*9d80*/  UMOV UR8, 0x0 ;  /* 0x0000000000087882 */ /* 0x000fe20000000000 */
[C---:B------:R-:W-:Y:S01]  /*9d90*/  LEA R4, R0.reuse, R12, 0xe ;  /* 0x0000000c00047211 */ /* 0x040fe200078e70ff */
[----:B------:R-:W-:Y:S01]  /*9da0*/  IMAD R12, R0, 0x200, R12 ;  /* 0x00000200000c7824 */ /* 0x000fe200078e020c */
        /* <DEDUP_REMOVED lines=19> */
[----:B------:R-:W-:Y:S02]  /*9ee0*/  R2UR UR23, R3 ;  /* 0x00000000031772ca */ /* 0x000fe400000e0000 */
[----:B------:R-:W-:Y:S02]  /*9ef0*/  IADD3 R9, R0, 0x1, RZ ;  /* 0x0000000100097810 */ /* 0x000fe40007ffe0ff */
        /* <DEDUP_REMOVED lines=8> */
.L_x_978:
[----:B------:R-:W-:Y:S05]  /*9f80*/  BSYNC B0 ;  /* 0x0000000000007941 */ /* 0x000fea0003800000 */
.L_x_976:
[----:B------:R-:W-:-:S03]  /*9f90*/  UMOV UR6, 0xffffffff ;  /* 0xffffffff00067882 */ /* 0x000fc60000000000 */
[----:B------:R-:W-:Y:S05]  /*9fa0*/  BRA.DIV UR6, `(.L_x_998) ;  /* 0x0000000a061c7947 */ /* 0x000fea000b800000 */
[----:B------:R-:W-:-:S13]  /*9fb0*/  ELECT P0, URZ, PT ;  /* 0x00000000003f782f */ /* 0x000fda0003800000 */
.L_x_1033:
[----:B------:R-:W-:Y:S05]  /*9fc0*/  @!P0 BRA `(.L_x_892) ;  /* 0x0000000000848947 */ /* 0x000fea0003800000 */
[----:B------:R-:W3:Y:S02]  /*9fd0*/  LDL.LU R2, [R1] ;  /* 0x0000000001027983 */ /* 0x000ee40000300800 */
[----:B---3--:R-:W-:-:S04]  /*9fe0*/  LOP3.LUT R2, R2, 0x2, RZ, 0xfc, !PT ;  /* 0x0000000202027812 */ /* 0x008fc800078efcff */
[----:B------:R-:W-:-:S13]  /*9ff0*/  ISETP.NE.AND P0, PT, R2, 0x3, PT ;  /* 0x000000030200780c */ /* 0x000fda0003f05270 */
[----:B------:R-:W-:Y:S05]  /*a000*/  @!P0 BRA `(.L_x_999) ;  /* 0x0000000000048947 */ /* 0x000fea0003800000 */
[----:B--2---:R-:W-:Y:S01]  /*a010*/  BPT.TRAP 0x1 ;  /* 0x000000040000795c */ /* 0x004fe20000300000 */
.L_x_999:
[----:B------:R-:W1:Y:S01]  /*a020*/  S2R R3, SR_CgaCtaId ;  /* 0x0000000000037919 */ /* 0x000e620000008800 */
[----:B------:R-:W-:Y:S02]  /*a030*/  MOV R2, 0x400 ;  /* 0x0000040000027802 */ /* 0x000fe40000000f00 */
[----:B------:R-:W-:Y:S02]  /*a040*/  SHF.L.U32 R4, R0, 0x1f, RZ ;  /* 0x0000001f00047819 */ /* 0x000fe400000006ff */
[----:B-1----:R-:W-:Y:S02]  /*a050*/  LEA R6, R3, R2, 0x18 ;  /* 0x0000000203067211 */ /* 0x002fe400078ec0ff */
[----:B------:R-:W-:-:S03]  /*a060*/  IADD3 R3, R9, 0x1, RZ ;  /* 0x0000000109037810 */ /* 0x000fc60007ffe0ff */
[----:B------:R-:W-:Y:S01]  /*a070*/  VIADD R2, R6, 0x30c20 ;  /* 0x00030c2006027836 */ /* 0x000fe20000000000 */
[----:B------:R-:W-:-:S03]  /*a080*/  ISETP.NE.AND P2, PT, R3, 0x2, PT ;  /* 0x000000020300780c */ /* 0x000fc60003f45270 */
[----:B------:R-:W-:Y:S01]  /*a090*/  IMAD R7, R9, 0x8, R2 ;  /* 0x0000000809077824 */ /* 0x000fe200078e0202 */
[----:B------:R-:W-:Y:S02]  /*a0a0*/  SEL R5, RZ, 0x1, P2 ;  /* 0x00000001ff057807 */ /* 0x000fe40001000000 */
[----:B------:R-:W-:Y:S01]  /*a0b0*/  SEL R3, R3, RZ, P2 ;  /* 0x000000ff03037207 */ /* 0x000fe20001000000 */
[----:B------:R-:W1:Y:S01]  /*a0c0*/  SYNCS.PHASECHK.TRANS64.TRYWAIT P1, [R7+URZ], R4 ;  /* 0x00000004070075a7 */ /* 0x000e62000802017f */
[----:B------:R-:W-:-:S03]  /*a0d0*/  LOP3.LUT R5, R0, R5, RZ, 0x3c, !PT ;  /* 0x0000000500057212 */ /* 0x000fc600078e3cff */
[----:B------:R-:W-:Y:S01]  /*a0e0*/  IMAD R11, R3, 0x8, R2 ;  /* 0x00000008030b7824 */ /* 0x000fe200078e0202 */
[----:B------:R-:W-:Y:S01]  /*a0f0*/  SHF.L.U32 R2, R5, 0x1f, RZ ;  /* 0x0000001f05027819 */ /* 0x000fe200000006ff */
[----:B-1----:R-:W-:Y:S06]  /*a100*/  @!P1 BRA `(.L_x_1000) ;  /* 0x0000000400e89947 */ /* 0x002fec0003800000 */
.L_x_1034:
[----:B------:R-:W3:Y:S02]  /*a110*/  SYNCS.PHASECHK.TRANS64.TRYWAIT P1, [R11+URZ], R2 ;  /* 0x000000020b0075a7 */ /* 0x000ee4000802017f */
[----:B---3--:R-:W-:Y:S05]  /*a120*/  @!P1 BRA `(.L_x_1001) ;  /* 0x0000000400f49947 */ /* 0x008fea0003800000 */
.L_x_1035:
[----:B------:R-:W-:Y:S05]  /*a130*/  @!P0 BRA `(.L_x_1002) ;  /* 0x0000000000048947 */ /* 0x000fea0003800000 */
[----:B--2---:R-:W-:Y:S01]  /*a140*/  BPT.TRAP 0x1 ;  /* 0x000000040000795c */ /* 0x004fe20000300000 */
.L_x_1002:
[----:B------:R-:W-:-:S05]  /*a150*/  VIADD R0, R6, 0x30c40 ;  /* 0x00030c4006007836 */ /* 0x000fca0000000000 */
[----:B------:R-:W-:-:S04]  /*a160*/  LEA R9, R9, R0, 0x3 ;  /* 0x0000000009097211 */ /* 0x000fc800078e18ff */
[----:B------:R-:W4:Y:S02]  /*a170*/  SYNCS.PHASECHK.TRANS64.TRYWAIT P0, [R9+URZ], R4 ;  /* 0x00000004090075a7 */ /* 0x000f24000800017f */
[----:B----4-:R-:W-:Y:S05]  /*a180*/  @!P0 BRA `(.L_x_1003) ;  /* 0x0000000400f08947 */ /* 0x010fea0003800000 */
.L_x_1036:
[----:B------:R-:W-:-:S07]  /*a190*/  IMAD R3, R3, 0x8, R0 ;  /* 0x0000000803037824 */ /* 0x000fce00078e0200 */
.L_x_1004:
[----:B------:R1:W1:Y:S02]  /*a1a0*/  SYNCS.PHASECHK.TRANS64.TRYWAIT P0, [R3+URZ], R2 ;  /* 0x00000002030075a7 */ /* 0x000264000800017f */
[----:B-1----:R-:W-:Y:S05]  /*a1b0*/  @!P0 NANOSLEEP.SYNCS 0x989680 ;  /* 0x009896800000895d */ /* 0x002fea0003900000 */
[----:B------:R-:W1:Y:S02]  /*a1c0*/  @!P0 SYNCS.PHASECHK.TRANS64 P0, [R3+URZ], R2 ;  /* 0x00000002030085a7 */ /* 0x000e64000800007f */
[----:B-1----:R-:W-:Y:S05]  /*a1d0*/  @!P0 BRA `(.L_x_1004) ;  /* 0xfffffffc00f08947 */ /* 0x002fea000383ffff */
.L_x_892:
[----:B--2---:R-:W-:Y:S05]  /*a1e0*/  BSYNC B6 ;  /* 0x0000000000067941 */ /* 0x004fea0003800000 */
.L_x_886:
[----:B------:R-:W-:Y:S05]  /*a1f0*/  EXIT ;  /* 0x000000000000794d */ /* 0x000fea0003800000 */
.L_x_902:
[----:B------:R-:W-:Y:S01]  /*a200*/  IMAD.MOV.U32 R12, RZ, RZ, RZ ;  /* 0x000000ffff0c7224 */ /* 0x000fe200078e00ff */
[----:B------:R-:W-:Y:S01]  /*a210*/  MOV R11, 0x1f ;  /* 0x0000001f000b7802 */ /* 0x000fe20000000f00 */
[----:B------:R-:W-:-:S07]  /*a220*/  IMAD.MOV.U32 R15, RZ, RZ, -0x1 ;  /* 0xffffffffff0f7424 */ /* 0x000fce00078e00ff */
[----:B------:R-:W-:Y:S05]  /*a230*/  WARPSYNC.COLLECTIVE R15, `(.L_x_1005) ;  /* 0x000000000f087348 */ /* 0x000fea0003c00000 */
[----:B------:R1:W2:Y:S02]  /*a240*/  SHFL.IDX P6, R14, R13, R12, R11 ;  /* 0x0000000c0d0e7389 */ /* 0x0002a400000c000b */
[----:B-12---:R-:W-:Y:S01]  /*a250*/  ENDCOLLECTIVE ;  /* 0x000000000000791b */ /* 0x006fe20003800000 */
.L_x_1005:
[----:B------:R-:W-:Y:S05]  /*a260*/  BRA `(.L_x_1006) ;  /* 0xffffff6c00c47947 */ /* 0x000fea000383ffff */
.L_x_904:
[----:B--2---:R2:W3:Y:S02]  /*a270*/  SYNCS.PHASECHK.TRANS64.TRYWAIT P0, [R2+URZ+0x30c00], R17 ;  /* 0x030c0011020075a7 */ /* 0x0044e4000800017f */
[----:B---3--:R-:W-:Y:S05]  /*a280*/  @!P0 NANOSLEEP.SYNCS 0x989680 ;  /* 0x009896800000895d */ /* 0x008fea0003900000 */
[----:B------:R-:W3:Y:S02]  /*a290*/  @!P0 SYNCS.PHASECHK.TRANS64 P0, [R2+URZ+0x30c00], R17 ;  /* 0x030c0011020085a7 */ /* 0x000ee4000800007f */
[----:B---3--:R-:W-:Y:S05]  /*a2a0*/  @!P0 BRA `(.L_x_904) ;  /* 0xfffffffc00f08947 */ /* 0x008fea000383ffff */
[----:B------:R-:W-:Y:S05]  /*a2b0*/  BRA `(.L_x_903) ;  /* 0xffffff7000287947 */ /* 0x000fea000383ffff */
.L_x_908:
[----:B--2---:R2:W3:Y:S02]  /*a2c0*/  SYNCS.PHASECHK.TRANS64.TRYWAIT P1, [R25+URZ+0x30c10], R22 ;  /* 0x030c1016190075a7 */ /* 0x0044e4000802017f */
[----:B---3--:R-:W-:Y:S05]  /*a2d0*/  @!P1 NANOSLEEP.SYNCS 0x989680 ;  /* 0x009896800000995d */ /* 0x008fea0003900000 */
[----:B------:R-:W3:Y:S02]  /*a2e0*/  @!P1 SYNCS.PHASECHK.TRANS64 P1, [R25+URZ+0x30c10], R22 ;  /* 0x030c1016190095a7 */ /* 0x000ee4000802007f */
[----:B---3--:R-:W-:Y:S05]  /*a2f0*/  @!P1 BRA `(.L_x_908) ;  /* 0xfffffffc00f09947 */ /* 0x008fea000383ffff */
[----:B------:R-:W-:Y:S05]  /*a300*/  BRA `(.L_x_907) ;  /* 0xffffff7800087947 */ /* 0x000fea000383ffff */
.L_x_912:
[----:B------:R1:W1:Y:S02]  /*a310*/  SYNCS.PHASECHK.TRANS64.TRYWAIT P1, [R25+URZ+0x30c30], R22 ;  /* 0x030c3016190075a7 */ /* 0x000264000802017f */
[----:B-1----:R-:W-:Y:S05]  /*a320*/  @!P1 NANOSLEEP.SYNCS 0x989680 ;  /* 0x009896800000995d */ /* 0x002fea0003900000 */
[----:B------:R-:W1:Y:S02]  /*a330*/  @!P1 SYNCS.PHASECHK.TRANS64 P1, [R25+URZ+0x30c30], R22 ;  /* 0x030c3016190095a7 */ /* 0x000e64000802007f */
[----:B-1----:R-:W-:Y:S05]  /*a340*/  @!P1 BRA `(.L_x_912) ;  /* 0xfffffffc00f09947 */ /* 0x002fea000383ffff */
[----:B------:R-:W-:Y:S05]  /*a350*/  BRA `(.L_x_911) ;  /* 0xffffff7c001c7947 */ /* 0x000fea000383ffff */
.L_x_919:
[----:B------:R-:W-:Y:S01]  /*a360*/  BSSY B0, `(.L_x_1007) ;  /* 0x0000005000007945 */ /* 0x000fe20003800000 */
[----:B------:R-:W-:-:S07]  /*a370*/  IMAD.MOV.U32 R15, RZ, RZ, -0x1 ;  /* 0xffffffffff0f7424 */ /* 0x000fce00078e00ff */
[----:B-1----:R-:W-:Y:S05]  /*a380*/  WARPSYNC.COLLECTIVE R15, `(.L_x_1008) ;  /* 0x000000000f087348 */ /* 0x002fea0003c00000 */
[----:B------:R-:W-:Y:S01]  /*a390*/  NOP ;  /* 0x0000000000007918 */ /* 0x000fe20000000000 */
[----:B-1----:R-:W-:Y:S01]  /*a3a0*/  ENDCOLLECTIVE ;  /* 0x000000000000791b */ /* 0x002fe20003800000 */
.L_x_1008:
[----:B------:R-:W-:Y:S05]  /*a3b0*/  BSYNC B0 ;  /* 0x0000000000007941 */ /* 0x000fea0003800000 */
.L_x_1007:
[----:B------:R-:W-:Y:S05]  /*a3c0*/  BRA `(.L_x_1009) ;  /* 0xffffffc0007c7947 */ /* 0x000fea000383ffff */
.L_x_928:
[----:B------:R-:W-:Y:S01]  /*a3d0*/  BSSY B0, `(.L_x_1010) ;  /* 0x0000005000007945 */ /* 0x000fe20003800000 */
[----:B------:R-:W-:-:S07]  /*a3e0*/  MOV R15, 0xffffffff ;  /* 0xffffffff000f7802 */ /* 0x000fce0000000f00 */
[----:B-12---:R-:W-:Y:S05]  /*a3f0*/  WARPSYNC.COLLECTIVE R15, `(.L_x_1011) ;  /* 0x000000000f087348 */ /* 0x006fea0003c00000 */
[----:B------:R-:W-:Y:S01]  /*a400*/  NOP ;  /* 0x0000000000007918 */ /* 0x000fe20000000000 */
[----:B-12---:R-:W-:Y:S01]  /*a410*/  ENDCOLLECTIVE ;  /* 0x000000000000791b */ /* 0x006fe20003800000 */
.L_x_1011:
[----:B------:R-:W-:Y:S05]  /*a420*/  BSYNC B0 ;  /* 0x0000000000007941 */ /* 0x000fea0003800000 */
.L_x_1010:
[----:B------:R-:W-:Y:S05]  /*a430*/  BRA `(.L_x_1012) ;  /* 0xffffffc400587947 */ /* 0x000fea000383ffff */
.L_x_941:
[----:B------:R-:W-:Y:S01]  /*a440*/  BSSY B0, `(.L_x_1013) ;  /* 0x0000005000007945 */ /* 0x000fe20003800000 */
[----:B------:R-:W-:-:S07]  /*a450*/  IMAD.MOV.U32 R15, RZ, RZ, -0x1 ;  /* 0xffffffffff0f7424 */ /* 0x000fce00078e00ff */
[----:B------:R-:W-:Y:S05]  /*a460*/  WARPSYNC.COLLECTIVE R15, `(.L_x_1014) ;  /* 0x000000000f087348 */ /* 0x000fea0003c00000 */
[----:B------:R-:W-:Y:S01]  /*a470*/  NOP ;  /* 0x0000000000007918 */ /* 0x000fe20000000000 */
[----:B------:R-:W-:Y:S01]  /*a480*/  ENDCOLLECTIVE ;  /* 0x000000000000791b */ /* 0x000fe20003800000 */
.L_x_1014:
[----:B------:R-:W-:Y:S05]  /*a490*/  BSYNC B0 ;  /* 0x0000000000007941 */ /* 0x000fea0003800000 */
.L_x_1013:
[----:B------:R-:W-:Y:S05]  /*a4a0*/  BRA `(.L_x_1015) ;  /* 0xffffffd000447947 */ /* 0x000fea000383ffff */
.L_x_953:
[----:B------:R-:W-:Y:S01]  /*a4b0*/  BSSY B0, `(.L_x_1016) ;  /* 0x0000005000007945 */ /* 0x000fe20003800000 */
[----:B------:R-:W-:-:S07]  /*a4c0*/  IMAD.MOV.U32 R15, RZ, RZ, -0x1 ;  /* 0xffffffffff0f7424 */ /* 0x000fce00078e00ff */
[----:B------:R-:W-:Y:S05]  /*a4d0*/  WARPSYNC.COLLECTIVE R15, `(.L_x_1017) ;  /* 0x000000000f087348 */ /* 0x000fea0003c00000 */
[----:B------:R-:W-:Y:S01]  /*a4e0*/  NOP ;  /* 0x0000000000007918 */ /* 0x000fe20000000000 */
[----:B------:R-:W-:Y:S01]  /*a4f0*/  ENDCOLLECTIVE ;  /* 0x000000000000791b */ /* 0x000fe20003800000 */
.L_x_1017:
[----:B------:R-:W-:Y:S05]  /*a500*/  BSYNC B0 ;  /* 0x0000000000007941 */ /* 0x000fea0003800000 */
.L_x_1016:
[----:B------:R-:W-:Y:S05]  /*a510*/  BRA `(.L_x_1018) ;  /* 0xffffffd4005c7947 */ /* 0x000fea000383ffff */
.L_x_966:
[----:B------:R-:W-:Y:S01]  /*a520*/  BSSY B0, `(.L_x_1019) ;  /* 0x0000005000007945 */ /* 0x000fe20003800000 */
[----:B------:R-:W-:-:S07]  /*a530*/  MOV R15, 0xffffffff ;  /* 0xffffffff000f7802 */ /* 0x000fce0000000f00 */
[----:B------:R-:W-:Y:S05]  /*a540*/  WARPSYNC.COLLECTIVE R15, `(.L_x_1020) ;  /* 0x000000000f087348 */ /* 0x000fea0003c00000 */
[----:B------:R-:W-:Y:S01]  /*a550*/  NOP ;  /* 0x0000000000007918 */ /* 0x000fe20000000000 */
[----:B------:R-:W-:Y:S01]  /*a560*/  ENDCOLLECTIVE ;  /* 0x000000000000791b */ /* 0x000fe20003800000 */
.L_x_1020:
[----:B------:R-:W-:Y:S05]  /*a570*/  BSYNC B0 ;  /* 0x0000000000007941 */ /* 0x000fea0003800000 */
.L_x_1019:
[----:B------:R-:W-:Y:S05]  /*a580*/  BRA `(.L_x_1021) ;  /* 0xffffffd800787947 */ /* 0x000fea000383ffff */
.L_x_979:
[----:B-1----:R1:W2:Y:S02]  /*a590*/  SYNCS.PHASECHK.TRANS64.TRYWAIT P1, [R12+URZ+0x30c20], R3 ;  /* 0x030c20030c0075a7 */ /* 0x0022a4000802017f */
[----:B--2---:R-:W-:Y:S05]  /*a5a0*/  @!P1 NANOSLEEP.SYNCS 0x989680 ;  /* 0x009896800000995d */ /* 0x004fea0003900000 */
[----:B------:R-:W2:Y:S02]  /*a5b0*/  @!P1 SYNCS.PHASECHK.TRANS64 P1, [R12+URZ+0x30c20], R3 ;  /* 0x030c20030c0095a7 */ /* 0x000ea4000802007f */
[----:B--2---:R-:W-:Y:S05]  /*a5c0*/  @!P1 BRA `(.L_x_979) ;  /* 0xfffffffc00f09947 */ /* 0x004fea000383ffff */
[----:B------:R-:W-:Y:S05]  /*a5d0*/  BRA `(.L_x_1022) ;  /* 0xffffffe400847947 */ /* 0x000fea000383ffff */
.L_x_983:
[----:B-1----:R1:W2:Y:S02]  /*a5e0*/  SYNCS.PHASECHK.TRANS64.TRYWAIT P1, [R12+URZ+0x30c40], R21 ;  /* 0x030c40150c0075a7 */ /* 0x0022a4000802017f */
[----:B--2---:R-:W-:Y:S05]  /*a5f0*/  @!P1 NANOSLEEP.SYNCS 0x989680 ;  /* 0x009896800000995d */ /* 0x004fea0003900000 */
[----:B------:R-:W2:Y:S02]  /*a600*/  @!P1 SYNCS.PHASECHK.TRANS64 P1, [R12+URZ+0x30c40], R21 ;  /* 0x030c40150c0095a7 */ /* 0x000ea4000802007f */
[----:B--2---:R-:W-:Y:S05]  /*a610*/  @!P1 BRA `(.L_x_983) ;  /* 0xfffffffc00f09947 */ /* 0x004fea000383ffff */
[----:B------:R-:W-:Y:S05]  /*a620*/  BRA `(.L_x_1023) ;  /* 0xffffffe8009c7947 */ /* 0x000fea000383ffff */
.L_x_985:
[----:B--2---:R2:W3:Y:S02]  /*a630*/  SYNCS.PHASECHK.TRANS64.TRYWAIT P1, [R12+URZ+0x30c28], R21 ;  /* 0x030c28150c0075a7 */ /* 0x0044e4000802017f */
[----:B---3--:R-:W-:Y:S05]  /*a640*/  @!P1 NANOSLEEP.SYNCS 0x989680 ;  /* 0x009896800000995d */ /* 0x008fea0003900000 */
[----:B------:R-:W3:Y:S02]  /*a650*/  @!P1 SYNCS.PHASECHK.TRANS64 P1, [R12+URZ+0x30c28], R21 ;  /* 0x030c28150c0095a7 */ /* 0x000ee4000802007f */
[----:B---3--:R-:W-:Y:S05]  /*a660*/  @!P1 BRA `(.L_x_985) ;  /* 0xfffffffc00f09947 */ /* 0x008fea000383ffff */
[----:B------:R-:W-:Y:S05]  /*a670*/  BRA `(.L_x_1024) ;  /* 0xffffffec00187947 */ /* 0x000fea000383ffff */
.L_x_987:
[----:B---3--:R3:W4:Y:S02]  /*a680*/  SYNCS.PHASECHK.TRANS64.TRYWAIT P1, [R12+URZ+0x30c48], R21 ;  /* 0x030c48150c0075a7 */ /* 0x008724000802017f */
[----:B----4-:R-:W-:Y:S05]  /*a690*/  @!P1 NANOSLEEP.SYNCS 0x989680 ;  /* 0x009896800000995d */ /* 0x010fea0003900000 */
[----:B------:R-:W4:Y:S02]  /*a6a0*/  @!P1 SYNCS.PHASECHK.TRANS64 P1, [R12+URZ+0x30c48], R21 ;  /* 0x030c48150c0095a7 */ /* 0x000f24000802007f */
[----:B----4-:R-:W-:Y:S05]  /*a6b0*/  @!P1 BRA `(.L_x_987) ;  /* 0xfffffffc00f09947 */ /* 0x010fea000383ffff */
[----:B------:R-:W-:Y:S05]  /*a6c0*/  BRA `(.L_x_1025) ;  /* 0xffffffec00747947 */ /* 0x000fea000383ffff */
.L_x_989:
[----:B------:R-:W-:-:S07]  /*a6d0*/  SHF.L.U32 R5, R10, 0x1f, RZ ;  /* 0x0000001f0a057819 */ /* 0x000fce00000006ff */
.L_x_1026:
[----:B-1----:R1:W2:Y:S02]  /*a6e0*/  SYNCS.PHASECHK.TRANS64.TRYWAIT P1, [R12+URZ+0x30c20], R5 ;  /* 0x030c20050c0075a7 */ /* 0x0022a4000802017f */
[----:B--2---:R-:W-:Y:S05]  /*a6f0*/  @!P1 NANOSLEEP.SYNCS 0x989680 ;  /* 0x009896800000995d */ /* 0x004fea0003900000 */
[----:B------:R-:W2:Y:S02]  /*a700*/  @!P1 SYNCS.PHASECHK.TRANS64 P1, [R12+URZ+0x30c20], R5 ;  /* 0x030c20050c0095a7 */ /* 0x000ea4000802007f */
[----:B--2---:R-:W-:Y:S05]  /*a710*/  @!P1 BRA `(.L_x_1026) ;  /* 0xfffffffc00f09947 */ /* 0x004fea000383ffff */
[----:B------:R-:W-:Y:S05]  /*a720*/  BRA `(.L_x_1027) ;  /* 0xffffffec00e07947 */ /* 0x000fea000383ffff */
.L_x_992:
[----:B-1----:R1:W2:Y:S02]  /*a730*/  SYNCS.PHASECHK.TRANS64.TRYWAIT P1, [R12+URZ+0x30c40], R13 ;  /* 0x030c400d0c0075a7 */ /* 0x0022a4000802017f */
[----:B--2---:R-:W-:Y:S05]  /*a740*/  @!P1 NANOSLEEP.SYNCS 0x989680 ;  /* 0x009896800000995d */ /* 0x004fea0003900000 */
[----:B------:R-:W2:Y:S02]  /*a750*/  @!P1 SYNCS.PHASECHK.TRANS64 P1, [R12+URZ+0x30c40], R13 ;  /* 0x030c400d0c0095a7 */ /* 0x000ea4000802007f */
[----:B--2---:R-:W-:Y:S05]  /*a760*/  @!P1 BRA `(.L_x_992) ;  /* 0xfffffffc00f09947 */ /* 0x004fea000383ffff */
[----:B------:R-:W-:Y:S05]  /*a770*/  BRA `(.L_x_1028) ;  /* 0xfffffff000547947 */ /* 0x000fea000383ffff */
.L_x_994:
[----:B--2---:R2:W3:Y:S02]  /*a780*/  SYNCS.PHASECHK.TRANS64.TRYWAIT P1, [R12+URZ+0x30c28], R13 ;  /* 0x030c280d0c0075a7 */ /* 0x0044e4000802017f */
[----:B---3--:R-:W-:Y:S05]  /*a790*/  @!P1 NANOSLEEP.SYNCS 0x989680 ;  /* 0x009896800000995d */ /* 0x008fea0003900000 */
[----:B------:R-:W3:Y:S02]  /*a7a0*/  @!P1 SYNCS.PHASECHK.TRANS64 P1, [R12+URZ+0x30c28], R13 ;  /* 0x030c280d0c0095a7 */ /* 0x000ee4000802007f */
[----:B---3--:R-:W-:Y:S05]  /*a7b0*/  @!P1 BRA `(.L_x_994) ;  /* 0xfffffffc00f09947 */ /* 0x008fea000383ffff */
[----:B------:R-:W-:Y:S05]  /*a7c0*/  BRA `(.L_x_1029) ;  /* 0xfffffff000c47947 */ /* 0x000fea000383ffff */
.L_x_996:
[----:B-1----:R1:W2:Y:S02]  /*a7d0*/  SYNCS.PHASECHK.TRANS64.TRYWAIT P0, [R13+URZ+0x30c40], R2 ;  /* 0x030c40020d0075a7 */ /* 0x0022a4000800017f */
[----:B--2---:R-:W-:Y:S05]  /*a7e0*/  @!P0 NANOSLEEP.SYNCS 0x989680 ;  /* 0x009896800000895d */ /* 0x004fea0003900000 */
[----:B------:R-:W2:Y:S02]  /*a7f0*/  @!P0 SYNCS.PHASECHK.TRANS64 P0, [R13+URZ+0x30c40], R2 ;  /* 0x030c40020d0085a7 */ /* 0x000ea4000800007f */
[----:B--2---:R-:W-:Y:S05]  /*a800*/  @!P0 BRA `(.L_x_996) ;  /* 0xfffffffc00f08947 */ /* 0x004fea000383ffff */
[----:B------:R-:W-:Y:S05]  /*a810*/  BRA `(.L_x_1030) ;  /* 0xfffffff400347947 */ /* 0x000fea000383ffff */
.L_x_998:
[----:B------:R-:W-:Y:S01]  /*a820*/  BSSY B0, `(.L_x_1031) ;  /* 0x0000006000007945 */ /* 0x000fe20003800000 */
[----:B------:R-:W-:-:S07]  /*a830*/  IMAD.MOV.U32 R15, RZ, RZ, -0x1 ;  /* 0xffffffffff0f7424 */ /* 0x000fce00078e00ff */
[----:B--2---:R-:W-:Y:S05]  /*a840*/  WARPSYNC.COLLECTIVE R15, `(.L_x_1032) ;  /* 0x000000000f0c7348 */ /* 0x004fea0003c00000 */
[----:B------:R-:W-:Y:S02]  /*a850*/  ELECT P6, UR62, PT ;  /* 0x00000000003e782f */ /* 0x000fe400038c0000 */
[----:B------:R-:W-:Y:S01]  /*a860*/  MOV R14, UR62 ;  /* 0x0000003e000e7c02 */ /* 0x000fe20008000f00 */
[----:B--2---:R-:W-:Y:S10]  /*a870*/  ENDCOLLECTIVE ;  /* 0x000000000000791b */ /* 0x004ff40003800000 */
.L_x_1032:
[----:B------:R-:W-:Y:S05]  /*a880*/  BSYNC B0 ;  /* 0x0000000000007941 */ /* 0x000fea0003800000 */
.L_x_1031:
[----:B------:R-:W-:Y:S01]  /*a890*/  PLOP3.LUT P0, PT, P6, PT, PT, 0x80, 0x0 ;  /* 0x000000000000781c */ /* 0x000fe2000370f070 */
[----:B------:R-:W-:-:S12]  /*a8a0*/  BRA `(.L_x_1033) ;  /* 0xfffffff400c47947 */ /* 0x000fd8000383ffff */
.L_x_1000:
[----:B-1----:R1:W3:Y:S02]  /*a8b0*/  SYNCS.PHASECHK.TRANS64.TRYWAIT P1, [R7+URZ], R4 ;  /* 0x00000004070075a7 */ /* 0x0022e4000802017f */
[----:B---3--:R-:W-:Y:S05]  /*a8c0*/  @!P1 NANOSLEEP.SYNCS 0x989680 ;  /* 0x009896800000995d */ /* 0x008fea0003900000 */
[----:B------:R-:W3:Y:S02]  /*a8d0*/  @!P1 SYNCS.PHASECHK.TRANS64 P1, [R7+URZ], R4 ;  /* 0x00000004070095a7 */ /* 0x000ee4000802007f */
[----:B---3--:R-:W-:Y:S05]  /*a8e0*/  @!P1 BRA `(.L_x_1000) ;  /* 0xfffffffc00f09947 */ /* 0x008fea000383ffff */
[----:B------:R-:W-:Y:S05]  /*a8f0*/  BRA `(.L_x_1034) ;  /* 0xfffffff800047947 */ /* 0x000fea000383ffff */
.L_x_1001:
[----:B---3--:R3:W4:Y:S02]  /*a900*/  SYNCS.PHASECHK.TRANS64.TRYWAIT P1, [R11+URZ], R2 ;  /* 0x000000020b0075a7 */ /* 0x008724000802017f */
[----:B----4-:R-:W-:Y:S05]  /*a910*/  @!P1 NANOSLEEP.SYNCS 0x989680 ;  /* 0x009896800000995d */ /* 0x010fea0003900000 */
[----:B------:R-:W4:Y:S02]  /*a920*/  @!P1 SYNCS.PHASECHK.TRANS64 P1, [R11+URZ], R2 ;  /* 0x000000020b0095a7 */ /* 0x000f24000802007f */
[----:B----4-:R-:W-:Y:S05]  /*a930*/  @!P1 BRA `(.L_x_1001) ;  /* 0xfffffffc00f09947 */ /* 0x010fea000383ffff */
[----:B------:R-:W-:Y:S05]  /*a940*/  BRA `(.L_x_1035) ;  /* 0xfffffff400f87947 */ /* 0x000fea000383ffff */
.L_x_1003:
[----:B----4-:R4:W1:Y:S02]  /*a950*/  SYNCS.PHASECHK.TRANS64.TRYWAIT P0, [R9+URZ], R4 ;  /* 0x00000004090075a7 */ /* 0x010864000800017f */
[----:B-1----:R-:W-:Y:S05]  /*a960*/  @!P0 NANOSLEEP.SYNCS 0x989680 ;  /* 0x009896800000895d */ /* 0x002fea0003900000 */
[----:B------:R-:W1:Y:S02]  /*a970*/  @!P0 SYNCS.PHASECHK.TRANS64 P0, [R9+URZ], R4 ;  /* 0x00000004090085a7 */ /* 0x000e64000800007f */
[----:B-1----:R-:W-:Y:S05]  /*a980*/  @!P0 BRA `(.L_x_1003) ;  /* 0xfffffffc00f08947 */ /* 0x002fea000383ffff */
[----:B------:R-:W-:Y:S05]  /*a990*/  BRA `(.L_x_1036) ;  /* 0xfffffff400fc7947 */ /* 0x000fea000383ffff */
.L_x_1037:
        /* <DEDUP_REMOVED lines=14> */
.L_x_7381:


//--------------------- .text._ZN7cutlass13device_kernelIN5flash11enable_sm90INS1_16FlashAttnBwdSm90INS1_25CollectiveMainloopBwdSm90ILi2ELi2ELi2EN4cute5tupleIJNS5_1CILi1EEES8_S8_EEENS6_IJNS7_ILi128EEESA_NS7_ILi64EEEEEENS_6half_tEfNS_4arch4Sm90ELb0ELb1ELb1ELb0ELb0ELb1ELb0ELb0ELi2ELi1ELi2ELi2ELb0EEENS1_21CollectiveEpilogueBwdISC_SD_SF_Li256ELb0ELb0ELi1EEENS1_19SingleTileSchedulerILb0ELb0ELb0ELi128EEEEEEEEEvNT_6ParamsE --------------------------
	.section	.text._ZN7cutlass13device_kernelIN5flash11enable_sm90INS1_16FlashAttnBwdSm90INS1_25CollectiveMainloopBwdSm90ILi2ELi2ELi2EN4cute5tupleIJNS5_1CILi1EEES8_S8_EEENS6_IJNS7_ILi128EEESA_NS7_ILi64EEEEEENS_6half_tEfNS_4arch4Sm90ELb0ELb1ELb1ELb0ELb0ELb1ELb0ELb0ELi2ELi1ELi2ELi2ELb0EEENS1_21CollectiveEpilogueBwdISC_SD_SF_Li256ELb0ELb0ELi1EEENS1_19SingleTileSchedulerILb0ELb0ELb0ELi128EEEEEEEEEvNT_6ParamsE,"ax",@progbits
	.align	128
.text._ZN7cutlass13device_kernelIN5flash11enable_sm90INS1_16FlashAttnBwdSm90INS1_25CollectiveMainloopBwdSm90ILi2ELi2ELi2EN4cute5tupleIJNS5_1CILi1EEES8_S8_EEENS6_IJNS7_ILi128EEESA_NS7_ILi64EEEEEENS_6half_tEfNS_4arch4Sm90ELb0ELb1ELb1ELb0ELb0ELb1ELb0ELb0ELi2ELi1ELi2ELi2ELb0EEENS1_21CollectiveEpilogueBwdISC_SD_SF_Li256ELb0ELb0ELi1EEENS1_19SingleTileSchedulerILb0ELb0ELb0ELi128EEEEEEEEEvNT_6ParamsE:
        .type           _ZN7cutlass13device_kernelIN5flash11enable_sm90INS1_16FlashAttnBwdSm90INS1_25CollectiveMainloopBwdSm90ILi2ELi2ELi2EN4cute5tupleIJNS5_1CILi1EEES8_S8_EEENS6_IJNS7_ILi128EEESA_NS7_ILi64EEEEEENS_6half_tEfNS_4arch4Sm90ELb0ELb1ELb1ELb0ELb0ELb1ELb0ELb0ELi2ELi1ELi2ELi2ELb0EEENS1_21CollectiveEpilogueBwdISC_SD_SF_Li256ELb0ELb0ELi1EEENS1_19SingleTileSchedulerILb0ELb0ELb0ELi128EEEEEEEEEvNT_6ParamsE,@function
        .size           _ZN7cutlass13device_kernelIN5flash11enable_sm90INS1_16FlashAttnBwdSm90INS1_25CollectiveMainloopBwdSm90ILi2ELi2ELi2EN4cute5tupleIJNS5_1CILi1EEES8_S8_EEENS6_IJNS7_ILi128EEESA_NS7_ILi64EEEEEENS_6half_tEfNS_4arch4Sm90ELb0ELb1ELb1ELb0ELb0ELb1ELb0ELb0ELi2ELi1ELi2ELi2ELb0EEENS1_21CollectiveEpilogueBwdISC_SD_SF_Li256ELb0ELb0ELi1EEENS1_19SingleTileSchedulerILb0ELb0ELb0ELi128EEEEEEEEEvNT_6ParamsE,(.L_x_7382 - _ZN7cutlass13device_kernelIN5flash11enable_sm90INS1_16FlashAttnBwdSm90INS1_25CollectiveMainloopBwdSm90ILi2ELi2ELi2EN4cute5tupleIJNS5_1CILi1EEES8_S8_EEENS6_IJNS7_ILi128EEESA_NS7_ILi64EEEEEENS_6half_tEfNS_4arch4Sm90ELb0ELb1ELb1ELb0ELb0ELb1ELb0ELb0ELi2ELi1ELi2ELi2ELb0EEENS1_21CollectiveEpilogueBwdISC_SD_SF_Li256ELb0ELb0ELi1EEENS1_19SingleTileSchedulerILb0ELb0ELb0ELi128EEEEEEEEEvNT_6ParamsE)
        .other          _ZN7cutlass13device_kernelIN5flash11enable_sm90INS1_16FlashAttnBwdSm90INS1_25CollectiveMainloopBwdSm90ILi2ELi2ELi2EN4cute5tupleIJNS5_1CILi1EEES8_S8_EEENS6_IJNS7_ILi128EEESA_NS7_ILi64EEEEEENS_6half_tEfNS_4arch4Sm90ELb0ELb1ELb1ELb0ELb0ELb1ELb0ELb0ELi2ELi1ELi2ELi2ELb0EEENS1_21CollectiveEpilogueBwdISC_SD_SF_Li256ELb0ELb0ELi1EEENS1_19SingleTileSchedulerILb0ELb0ELb0ELi128EEEEEEEEEvNT_6ParamsE,@"STO_CUDA_ENTRY STV_DEFAULT"
_ZN7cutlass13device_kernelIN5flash11enable_sm90INS1_16FlashAttnBwdSm90INS1_25CollectiveMainloopBwdSm90ILi2ELi2ELi2EN4cute5tupleIJNS5_1CILi1EEES8_S8_EEENS6_IJNS7_ILi128EEESA_NS7_ILi64EEEEEENS_6half_tEfNS_4arch4Sm90ELb0ELb1ELb1ELb0ELb0ELb1ELb0ELb0ELi2ELi1ELi2ELi2ELb0EEENS1_21CollectiveEpilogueBwdISC_SD_SF_Li256ELb0ELb0ELi1EEENS1_19SingleTileSchedulerILb0ELb0ELb0ELi128EEEEEEEEEvNT_6ParamsE:
[----:B------:R-:W1:Y:S02]  /*0000*/  LDC R1, c[0x0][0x28] ;  /* 0x00000a00ff017b82 */ /* 0x000e640000000800 */
[----:B-1----:R-:W-:Y:S01]  /*0010*/  VIADD R1, R1, 0xfffffeb8 ;  /* 0xfffffeb801017836 */ /* 0x002fe20000000000 */
[----:B------:R-:W1:Y:S01]  /*0020*/  S2R R3, SR_TID.X ;  /* 0x0000000000037919 */ /* 0x000e620000002100 */
[----:B------:R-:W-:Y:S01]  /*0030*/  ELECT P0, URZ, PT ;  /* 0x00000000003f782f */ /* 0x000fe20003800000 */
[----:B------:R-:W-:Y:S01]  /*0040*/  BSSY B0, `(.L_x_1038) ;  /* 0x000001a000007945 */ /* 0x000fe20003800000 */
[--C-:B-1----:R-:W-:Y:S02]  /*0050*/  SHF.R.U32.HI R0, RZ, 0x5, R3.reuse ;  /* 0x00000005ff007819 */ /* 0x102fe40000011603 */
[----:B------:R-:W-:-:S03]  /*0060*/  SHF.R.U32.HI R3, RZ, 0x7, R3 ;  /* 0x00000007ff037819 */ /* 0x000fc60000011603 */
        /* <DEDUP_REMOVED lines=23> */
.L_x_1039:
[----:B------:R-:W-:Y:S05]  /*01e0*/  BSYNC B0 ;  /* 0x0000000000007941 */ /* 0x000fea0003800000 */
.L_x_1038:
[----:B------:R-:W-:Y:S01]  /*01f0*/  VOTEU.ANY UP0, P0 ;  /* 0x00000000003f7886 */ /* 0x000fe20000000100 */
[----:B------:R-:W1:Y:S01]  /*0200*/  SHFL.IDX PT, R3, R3, RZ, 0x1f ;  /* 0x00001fff03037589 */ /* 0x000e6200000e0000 */
[----:B------:R-:W-:Y:S01]  /*0210*/  UMOV UR4, 0x1 ;  /* 0x0000000100047882 */ /* 0x000fe20000000000 */
[----:B------:R-:W-:Y:S01]  /*0220*/  VOTEU.ANY UP1, P0 ;  /* 0x00000000003f7886 */ /* 0x000fe20000020100 */
[----:B------:R-:W-:Y:S01]  /*0230*/  UMOV UR36, 0x1 ;  /* 0x0000000100247882 */ /* 0x000fe20000000000 */
[----:B------:R-:W2:Y:S01]  /*0240*/  @UP0 S2UR UR7, SR_CgaCtaId ;  /* 0x00000000000709c3 */ /* 0x000ea20000008800 */
[----:B------:R-:W3:Y:S01]  /*0250*/  SHFL.IDX PT, R2, R0, RZ, 0x1f ;  /* 0x00001fff00027589 */ /* 0x000ee200000e0000 */
[----:B------:R-:W-:Y:S01]  /*0260*/  @UP0 UMOV UR6, 0x400 ;  /* 0x0000040000060882 */ /* 0x000fe20000000000 */
[----:B------:R-:W-:-:S04]  /*0270*/  @UP0 UIADD3 UR4, -UR4, 0x100000, URZ ;  /* 0x0010000004040890 */ /* 0x000fc8000fffe13f */
[----:B------:R-:W-:Y:S02]  /*0280*/  @UP0 USHF.L.U32 UR5, UR4, 0xb, URZ ;  /* 0x0000000b04050899 */ /* 0x000fe4000800063f */
[----:B------:R-:W-:Y:S01]  /*0290*/  @UP0 USHF.L.U32 UR4, UR4, 0x1, URZ ;  /* 0x0000000104040899 */ /* 0x000fe2000800063f */
[----:B-1----:R-:W-:Y:S01]  /*02a0*/  R2UR UR8, R3 ;  /* 0x00000000030872ca */ /* 0x002fe200000e0000 */
[----:B--2---:R-:W-:Y:S01]  /*02b0*/  @UP0 ULEA UR6, UR7, UR6, 0x18 ;  /* 0x0000000607060291 */ /* 0x004fe2000f8ec03f */
[----:B---3--:R-:W-:-:S11]  /*02c0*/  ISETP.NE.AND P1, PT, R2, RZ, PT ;  /* 0x000000ff0200720c */ /* 0x008fd60003f25270 */
[----:B------:R-:W-:Y:S01]  /*02d0*/  UISETP.NE.AND UP0, UPT, UR8, URZ, UPT ;  /* 0x0000003f0800728c */ /* 0x000fe2000bf05270 */
[----:B------:R-:W1:Y:S02]  /*02e0*/  FENCE.VIEW.ASYNC.S ;  /* 0x00000000000073c6 */ /* 0x000e640000000000 */
[----:B-1----:R1:W2:Y:S01]  /*02f0*/  @UP1 SYNCS.EXCH.64 URZ, [UR6+0x30c00], UR4 ;  /* 0x030c0004063f15b2 */ /* 0x0022a20008000100 */
[----:B------:R-:W-:Y:S01]  /*0300*/  USEL UR36, UR36, 0x2, !UP0 ;  /* 0x0000000224247887 */ /* 0x000fe2000c000000 */
[----:B------:R-:W-:Y:S11]  /*0310*/  @P1 BRA `(.L_x_1040) ;  /* 0x0000000000481947 */ /* 0x000ff60003800000 */
[----:B-1----:R-:W1:Y:S01]  /*0320*/  S2UR UR5, SR_CgaCtaId ;  /* 0x00000000000579c3 */ /* 0x002e620000008800 */
        /* <DEDUP_REMOVED lines=15> */
[----:B------:R3:W1:Y:S02]  /*0420*/  SYNCS.EXCH.64 URZ, [UR8+0x30c28], UR4 ;  /* 0x030c2804083f75b2 */ /* 0x0006640008000100 */
[----:B---3--:R-:W-:Y:S01]  /*0430*/  NOP ;  /* 0x0000000000007918 */ /* 0x008fe20000000000 */
.L_x_1040:
[----:B------:R-:W3:Y:S01]  /*0440*/  SHFL.IDX PT, R2, R0, RZ, 0x1f ;  /* 0x00001fff00027589 */ /* 0x000ee200000e0000 */
[----:B------:R-:W-:Y:S01]  /*0450*/  NOP ;  /* 0x0000000000007918 */ /* 0x000fe20000000000 */
[----:B---3--:R-:W-:-:S13]  /*0460*/  ISETP.NE.AND P0, PT, R2, RZ, PT ;  /* 0x000000ff0200720c */ /* 0x008fda0003f05270 */
        /* <DEDUP_REMOVED lines=17> */
[----:B------:R3:W1:Y:S02]  /*0580*/  SYNCS.EXCH.64 URZ, [UR8+0x30c48], UR6 ;  /* 0x030c4806083f75b2 */ /* 0x0006640008000100 */
[----:B---3--:R-:W-:Y:S01]  /*0590*/  NOP ;  /* 0x0000000000007918 */ /* 0x008fe20000000000 */
.L_x_1041:
[----:B------:R-:W-:Y:S01]  /*05a0*/  PLOP3.LUT P0, PT, PT, PT, UP0, 0x80, 0x0 ;  /* 0x000000000000781c */ /* 0x000fe20003f0f008 */
[----:B------:R-:W-:Y:S01]  /*05b0*/  NOP ;  /* 0x0000000000007918 */ /* 0x000fe20000000000 */
[----:B------:R-:W-:Y:S01]  /*05c0*/  BSSY B6, `(.L_x_1042) ;  /* 0x00014f0000067945 */ /* 0x000fe20003800000 */
[----:B-12-4-:R-:W-:Y:S10]  /*05d0*/  BAR.SYNC.DEFER_BLOCKING 0x0 ;  /* 0x0000000000007b1d */ /* 0x016ff40000010000 */
[----:B------:R-:W-:Y:S05]  /*05e0*/  @!P0 BRA `(.L_x_1043) ;  /* 0x0000012400548947 */ /* 0x000fea0003800000 */
.L_x_1044:
        /* <DEDUP_REMOVED lines=10> */
[----:B------:R-:W-:-:S05]  /*0690*/  @!P0 VIADD R2, R2, 0x9 ;  /* 0x0000000902028836 */ /* 0x000fca0000000000 */
[----:B------:R1:W-:Y:S06]  /*06a0*/  @!P0 BAR.ARV R2, 0xa0 ;  /* 0x000280020000851d */ /* 0x0003ec0000002000 */
[----:B--2---:R-:W-:-:S13]  /*06b0*/  ISETP.LE.AND P0, PT, RZ, UR4, PT ;  /* 0x00000004ff007c0c */ /* 0x004fda000bf03270 */
[----:B-1----:R-:W-:Y:S05]  /*06c0*/  @!P0 BRA `(.L_x_1045) ;  /* 0x0000014c007c8947 */ /* 0x002fea0003800000 */
[----:B------:R-:W1:Y:S01]  /*06d0*/  S2UR UR39, SR_CTAID.X ;  /* 0x00000000002779c3 */ /* 0x000e620000002500 */
[----:B------:R-:W2:Y:S01]  /*06e0*/  S2R R3, SR_TID.X ;  /* 0x0000000000037919 */ /* 0x000ea20000002100 */
[----:B------:R-:W-:Y:S01]  /*06f0*/  ULDC UR6, c[0x0][0x280] ;  /* 0x0000a00000067ab9 */ /* 0x000fe20000000800 */
[----:B------:R-:W-:Y:S01]  /*0700*/  ULDC UR7, c[0x0][0x290] ;  /* 0x0000a40000077ab9 */ /* 0x000fe20000000800 */
[----:B------:R-:W-:Y:S01]  /*0710*/  ULDC UR4, c[0x0][0x74c] ;  /* 0x0001d30000047ab9 */ /* 0x000fe20000000800 */
[----:B------:R-:W-:Y:S01]  /*0720*/  UIADD3 UR40, UR6, 0x7f, URZ ;  /* 0x0000007f06287890 */ /* 0x000fe2000fffe03f */
[----:B------:R-:W-:Y:S02]  /*0730*/  PLOP3.LUT P0, PT, PT, PT, PT, 0x80, 0x0 ;  /* 0x000000000000781c */ /* 0x000fe40003f0f070 */
        /* <DEDUP_REMOVED lines=16> */
[----:B------:R-:W-:Y:S01]  /*0840*/  CS2R R202, SRZ ;  /* 0x0000000000ca7805 */ /* 0x000fe2000001ff00 */
[----:B-1----:R-:W-:Y:S02]  /*0850*/  ULEA UR5, UR39, UR6, 0x7 ;  /* 0x0000000627057291 */ /* 0x002fe4000f8e383f */
[----:B------:R-:W-:Y:S02]  /*0860*/  ISETP.LE.AND P1, PT, RZ, UR39, PT ;  /* 0x00000027ff007c0c */ /* 0x000fe4000bf23270 */
[----:B------:R-:W-:Y:S02]  /*0870*/  CS2R R200, SRZ ;  /* 0x0000000000c87805 */ /* 0x000fe4000001ff00 */
[----:B------:R-:W-:Y:S01]  /*0880*/  CS2R R198, SRZ ;  /* 0x0000000000c67805 */ /* 0x000fe2000001ff00 */
[----:B------:R-:W-:Y:S01]  /*0890*/  UIADD3 UR4, -UR4, UR5, -UR7 ;  /* 0x0000000504047290 */ /* 0x000fe2000fffe907 */
[----:B------:R-:W-:-:S02]  /*08a0*/  CS2R R196, SRZ ;  /* 0x0000000000c47805 */ /* 0x000fc4000001ff00 */
[----:B------:R-:W-:Y:S02]  /*08b0*/  CS2R R194, SRZ ;  /* 0x0000000000c27805 */ /* 0x000fe4000001ff00 */
[----:B------:R-:W-:Y:S01]  /*08c0*/  CS2R R192, SRZ ;  /* 0x0000000000c07805 */ /* 0x000fe2000001ff00 */
[----:B------:R-:W-:Y:S01]  /*08d0*/  USHF.R.S32.HI UR5, URZ, 0x1f, UR4 ;  /* 0x0000001f3f057899 */ /* 0x000fe20008011404 */
[----:B--2---:R-:W-:Y:S02]  /*08e0*/  IADD3 R17, R3, -0x80, RZ ;  /* 0xffffff8003117810 */ /* 0x004fe40007ffe0ff */
[----:B------:R-:W-:Y:S02]  /*08f0*/  CS2R R190, SRZ ;  /* 0x0000000000be7805 */ /* 0x000fe4000001ff00 */
[----:B------:R-:W-:Y:S01]  /*0900*/  CS2R R188, SRZ ;  /* 0x0000000000bc7805 */ /* 0x000fe2000001ff00 */
[----:B------:R-:W-:Y:S01]  /*0910*/  ULEA.HI UR5, UR5, UR4, URZ, 0x7 ;  /* 0x0000000405057291 */ /* 0x000fe2000f8f383f */
[----:B------:R-:W-:Y:S01]  /*0920*/  CS2R R186, SRZ ;  /* 0x0000000000ba7805 */ /* 0x000fe2000001ff00 */
[----:B------:R-:W-:Y:S01]  /*0930*/  USHF.R.S32.HI UR4, URZ, 0x1f, UR40 ;  /* 0x0000001f3f047899 */ /* 0x000fe20008011428 */
[----:B------:R-:W-:Y:S01]  /*0940*/  CS2R R184, SRZ ;  /* 0x0000000000b87805 */ /* 0x000fe2000001ff00 */
[----:B------:R-:W-:Y:S01]  /*0950*/  USHF.R.S32.HI UR5, URZ, 0x7, UR5 ;  /* 0x000000073f057899 */ /* 0x000fe20008011405 */
[----:B------:R-:W-:Y:S01]  /*0960*/  IMAD.MOV.U32 R183, RZ, RZ, RZ ;  /* 0x000000ffffb77224 */ /* 0x000fe200078e00ff */
[----:B------:R-:W-:-:S02]  /*0970*/  ULEA.HI UR4, UR4, UR40, URZ, 0x7 ;  /* 0x0000002804047291 */ /* 0x000fc4000f8f383f */
[----:B------:R-:W-:Y:S02]  /*0980*/  UISETP.LT.AND UP0, UPT, URZ, UR5, UPT ;  /* 0x000000053f00728c */ /* 0x000fe4000bf01270 */
[----:B------:R-:W-:Y:S02]  /*0990*/  USHF.R.S32.HI UR37, URZ, 0x7, UR4 ;  /* 0x000000073f257899 */ /* 0x000fe40008011404 */
[----:B------:R-:W-:Y:S01]  /*09a0*/  USEL UR38, URZ, UR5, !UP0 ;  /* 0x000000053f267287 */ /* 0x000fe2000c000000 */
[----:B------:R-:W-:Y:S11]  /*09b0*/  @!P1 BRA `(.L_x_1046) ;  /* 0x0000000000289947 */ /* 0x000ff60003800000 */
[----:B------:R-:W-:Y:S01]  /*09c0*/  ULEA UR4, UR39, UR6, 0x7 ;  /* 0x0000000627047291 */ /* 0x000fe2000f8e383f */
[----:B------:R-:W-:-:S03]  /*09d0*/  ULDC UR5, c[0x0][0x290] ;  /* 0x0000a40000057ab9 */ /* 0x000fc60000000800 */
[----:B------:R-:W-:-:S03]  /*09e0*/  UIADD3 UR4, -UR5, 0xff, UR4 ;  /* 0x000000ff05047890 */ /* 0x000fc6000fffe104 */
[----:B------:R-:W-:Y:S02]  /*09f0*/  ULDC UR5, c[0x0][0x748] ;  /* 0x0001d20000057ab9 */ /* 0x000fe40000000800 */
[----:B------:R-:W-:-:S04]  /*0a00*/  UIADD3 UR4, UR4, UR5, URZ ;  /* 0x0000000504047290 */ /* 0x000fc8000fffe03f */
[----:B------:R-:W-:-:S04]  /*0a10*/  USHF.R.S32.HI UR5, URZ, 0x1f, UR4 ;  /* 0x0000001f3f057899 */ /* 0x000fc80008011404 */
[----:B------:R-:W-:-:S04]  /*0a20*/  ULEA.HI UR5, UR5, UR4, URZ, 0x7 ;  /* 0x0000000405057291 */ /* 0x000fc8000f8f383f */
[----:B------:R-:W-:-:S04]  /*0a30*/  USHF.R.S32.HI UR5, URZ, 0x7, UR5 ;  /* 0x000000073f057899 */ /* 0x000fc80008011405 */
[----:B------:R-:W-:-:S04]  /*0a40*/  UISETP.LT.AND UP0, UPT, UR37, UR5, UPT ;  /* 0x000000052500728c */ /* 0x000fc8000bf01270 */
[----:B------:R-:W-:-:S12]  /*0a50*/  USEL UR37, UR37, UR5, UP0 ;  /* 0x0000000525257287 */ /* 0x000fd80008000000 */
.L_x_1046:
[----:B------:R-:W-:Y:S01]  /*0a60*/  UISETP.GT.AND UP0, UPT, UR37, UR38, UPT ;  /* 0x000000262500728c */ /* 0x000fe2000bf04270 */
[----:B------:R-:W-:Y:S01]  /*0a70*/  IMAD.MOV.U32 R182, RZ, RZ, RZ ;  /* 0x000000ffffb67224 */ /* 0x000fe200078e00ff */
[----:B------:R-:W-:Y:S02]  /*0a80*/  CS2R R180, SRZ ;  /* 0x0000000000b47805 */ /* 0x000fe4000001ff00 */
[----:B------:R-:W-:Y:S02]  /*0a90*/  CS2R R178, SRZ ;  /* 0x0000000000b27805 */ /* 0x000fe4000001ff00 */
[----:B------:R-:W-:Y:S02]  /*0aa0*/  CS2R R176, SRZ ;  /* 0x0000000000b07805 */ /* 0x000fe4000001ff00 */
[----:B------:R-:W-:Y:S02]  /*0ab0*/  CS2R R174, SRZ ;  /* 0x0000000000ae7805 */ /* 0x000fe4000001ff00 */
[----:B------:R-:W-:-:S02]  /*0ac0*/  PLOP3.LUT P1, PT, PT, PT, UP0, 0x80, 0x0 ;  /* 0x000000000000781c */ /* 0x000fc40003f2f008 */
[----:B------:R-:W-:-:S11]  /*0ad0*/  CS2R R172, SRZ ;  /* 0x0000000000ac7805 */ /* 0x000fd6000001ff00 */
[----:B------:R-:W-:Y:S05]  /*0ae0*/  @!P1 BRA `(.L_x_1047) ;  /* 0x0000010800409947 */ /* 0x000fea0003800000 */
[----:B------:R-:W-:-:S04]  /*0af0*/  MOV R0, RZ ;  /* 0x000000ff00007202 */ /* 0x000fc80000000f00 */
        /* <DEDUP_REMOVED lines=18> */
.L_x_1049:
[----:B------:R-:W1:Y:S01]  /*0c20*/  LDC.64 R2, c[0x4][R2] ;  /* 0x0100000002027b82 */ /* 0x000e620000000a00 */
        /* <DEDUP_REMOVED lines=14> */
.L_x_1048:
[----:B------:R-:W1:Y:S01]  /*0d10*/  S2R R3, SR_CgaCtaId ;  /* 0x0000000000037919 */ /* 0x000e620000008800 */
        /* <DEDUP_REMOVED lines=15> */
[----:B------:R-:W-:Y:S01]  /*0e10*/  MOV R11, UR7 ;  /* 0x00000007000b7c02 */ /* 0x000fe20008000f00 */
[----:B------:R-:W-:Y:S01]  /*0e20*/  IMAD.MOV.U32 R8, RZ, RZ, 0x70 ;  /* 0x00000070ff087424 */ /* 0x000fe200078e00ff */
[----:B------:R-:W-:Y:S01]  /*0e30*/  MOV R13, RZ ;  /* 0x000000ff000d7202 */ /* 0x000fe20000000f00 */
[----:B-1----:R-:W-:-:S07]  /*0e40*/  IMAD.MOV.U32 R12, RZ, RZ, 0x1 ;  /* 0x00000001ff0c7424 */ /* 0x002fce00078e00ff */
[----:B------:R-:W-:-:S07]  /*0e50*/  LEPC R20, `(.L_x_1051) ;  /* 0x000000001014794e */ /* 0x000fce0000000000 */
[----:B--2---:R-:W-:Y:S05]  /*0e60*/  CALL.ABS.NOINC R14 ;  /* 0x000000000e007343 */ /* 0x004fea0003c00000 */
.L_x_1051:
[----:B------:R-:W1:Y:S01]  /*0e70*/  LDC.64 R2, c[0x4][R2] ;  /* 0x0100000002027b82 */ /* 0x000e620000000a00 */
[----:B------:R-:W-:Y:S01]  /*0e80*/  ULDC.64 UR4, c[0x4][0x90] ;  /* 0x0100240000047ab9 */ /* 0x000fe20000000a00 */
[----:B------:R-:W-:Y:S01]  /*0e90*/  ULDC.64 UR6, c[0x4][0x10] ;  /* 0x0100040000067ab9 */ /* 0x000fe20000000a00 */
[----:B------:R-:W-:Y:S01]  /*0ea0*/  IMAD.U32 R4, RZ, RZ, UR4 ;  /* 0x00000004ff047e24 */ /* 0x000fe2000f8e00ff */
[----:B------:R-:W-:Y:S01]  /*0eb0*/  MOV R11, UR7 ;  /* 0x00000007000b7c02 */ /* 0x000fe20008000f00 */
[----:B------:R-:W-:Y:S01]  /*0ec0*/  IMAD.U32 R5, RZ, RZ, UR5 ;  /* 0x00000005ff057e24 */ /* 0x000fe2000f8e00ff */
[----:B------:R-:W-:Y:S01]  /*0ed0*/  ULDC.64 UR4, c[0x4][0x98] ;  /* 0x0100260000047ab9 */ /* 0x000fe20000000a00 */
[----:B------:R-:W-:Y:S01]  /*0ee0*/  IMAD.U32 R10, RZ, RZ, UR6 ;  /* 0x00000006ff0a7e24 */ /* 0x000fe2000f8e00ff */
[----:B------:R-:W-:Y:S01]  /*0ef0*/  MOV R6, UR4 ;  /* 0x0000000400067c02 */ /* 0x000fe20008000f00 */
[----:B------:R-:W-:Y:S01]  /*0f00*/  IMAD.U32 R7, RZ, RZ, UR5 ;  /* 0x00000005ff077e24 */ /* 0x000fe2000f8e00ff */
[----:B------:R-:W-:Y:S01]  /*0f10*/  MOV R13, RZ ;  /* 0x000000ff000d7202 */ /* 0x000fe20000000f00 */
[----:B------:R-:W-:-:S02]  /*0f20*/  IMAD.MOV.U32 R8, RZ, RZ, 0x70 ;  /* 0x00000070ff087424 */ /* 0x000fc400078e00ff */
[----:B------:R-:W-:-:S07]  /*0f30*/  IMAD.MOV.U32 R12, RZ, RZ, 0x1 ;  /* 0x00000001ff0c7424 */ /* 0x000fce00078e00ff */
[----:B------:R-:W-:-:S07]  /*0f40*/  LEPC R20, `(.L_x_1050) ;  /* 0x000000001014794e */ /* 0x000fce0000000000 */
[----:B-1----:R-:W-:Y:S05]  /*0f50*/  CALL.ABS.NOINC R2 ;  /* 0x0000000002007343 */ /* 0x002fea0003c00000 */
.L_x_1050:
[----:B------:R-:W-:Y:S01]  /*0f60*/  SHF.R.S32.HI R6, RZ, 0x1f, R17 ;  /* 0x0000001fff067819 */ /* 0x000fe20000011411 */
[----:B------:R-:W-:-:S03]  /*0f70*/  UMOV UR4, 0xffffffff ;  /* 0xffffffff00047882 */ /* 0x000fc60000000000 */
[----:B------:R-:W-:-:S04]  /*0f80*/  LEA.HI R0, R6, R17, RZ, 0x7 ;  /* 0x0000001106007211 */ /* 0x000fc800078f38ff */
[----:B------:R-:W-:Y:S01]  /*0f90*/  SHF.R.S32.HI R18, RZ, 0x7, R0 ;  /* 0x00000007ff127819 */ /* 0x000fe20000011400 */
[----:B------:R-:W-:Y:S06]  /*0fa0*/  BRA.DIV UR4, `(.L_x_1052) ;  /* 0x00000146044c7947 */ /* 0x000fec000b800000 */
[----:B------:R1:W2:Y:S02]  /*0fb0*/  SHFL.IDX PT, R14, R18, RZ, 0x1f ;  /* 0x00001fff120e7589 */ /* 0x0002a400000e0000 */
.L_x_1165:
[----:B------:R-:W-:Y:S01]  /*0fc0*/  SHF.L.U32 R11, RZ, 0x1f, RZ ;  /* 0x0000001fff0b7819 */ /* 0x000fe200000006ff */
[----:B------:R-:W-:Y:S01]  /*0fd0*/  IMAD.SHL.U32 R2, R17, 0x40, RZ ;  /* 0x0000004011027824 */ /* 0x000fe200078e00ff */
[CC--:B------:R-:W-:Y:S02]  /*0fe0*/  LEA.HI R8, R6.reuse, R17.reuse, RZ, 0x4 ;  /* 0x0000001106087211 */ /* 0x0c0fe400078f20ff */
[----:B------:R-:W3:Y:S01]  /*0ff0*/  SYNCS.PHASECHK.TRANS64.TRYWAIT P0, [R16+URZ+0x30c00], R11 ;  /* 0x030c000b100075a7 */ /* 0x000ee2000800017f */
[----:B------:R-:W-:Y:S02]  /*1000*/  LEA.HI R5, R6, R17, RZ, 0x5 ;  /* 0x0000001106057211 */ /* 0x000fe400078f28ff */
[----:B------:R-:W-:Y:S02]  /*1010*/  SHF.R.S32.HI R9, RZ, 0x4, R8 ;  /* 0x00000004ff097819 */ /* 0x000fe40000011408 */
[----:B------:R-:W-:Y:S02]  /*1020*/  LOP3.LUT R4, R2, 0x1c0, RZ, 0xc0, !PT ;  /* 0x000001c002047812 */ /* 0x000fe400078ec0ff */
[----:B------:R-:W-:-:S02]  /*1030*/  SHF.R.U32.HI R7, RZ, 0x1, R5 ;  /* 0x00000001ff077819 */ /* 0x000fc40000011605 */
[----:B------:R-:W-:Y:S02]  /*1040*/  LEA.HI R10, R8, R9, RZ, 0x1 ;  /* 0x00000009080a7211 */ /* 0x000fe400078f08ff */
[----:B------:R-:W-:Y:S02]  /*1050*/  LEA.HI R3, R6, R17, RZ, 0x3 ;  /* 0x0000001106037211 */ /* 0x000fe400078f18ff */
[----:B------:R-:W-:Y:S02]  /*1060*/  LOP3.LUT R8, R4, 0x30, R7, 0xf8, !PT ;  /* 0x0000003004087812 */ /* 0x000fe400078ef807 */
[----:B--2---:R-:W-:Y:S02]  /*1070*/  LEA.HI R2, R14, R14, RZ, 0x1 ;  /* 0x0000000e0e027211 */ /* 0x004fe400078f08ff */
[----:B------:R-:W-:Y:S02]  /*1080*/  LOP3.LUT R8, R8, 0x8, R3, 0xf8, !PT ;  /* 0x0000000808087812 */ /* 0x000fe400078ef803 */
[----:B------:R-:W-:-:S02]  /*1090*/  LOP3.LUT R3, R2, 0xffffe, RZ, 0xc0, !PT ;  /* 0x000ffffe02037812 */ /* 0x000fc400078ec0ff */
[----:B------:R-:W-:Y:S02]  /*10a0*/  LOP3.LUT R10, R10, 0x7ffffe, RZ, 0xc0, !PT ;  /* 0x007ffffe0a0a7812 */ /* 0x000fe400078ec0ff */
[----:B------:R-:W-:Y:S02]  /*10b0*/  IADD3 R2, R14, -R3, RZ ;  /* 0x800000030e027210 */ /* 0x000fe40007ffe0ff */
[----:B------:R-:W-:Y:S01]  /*10c0*/  SHF.R.U32.HI R7, RZ, 0x3, R4 ;  /* 0x00000003ff077819 */ /* 0x000fe20000011604 */
[----:B------:R-:W-:Y:S02]  /*10d0*/  IMAD.IADD R10, R9, 0x1, -R10 ;  /* 0x00000001090a7824 */ /* 0x000fe400078e0a0a */
[----:B------:R2:W-:Y:S01]  /*10e0*/  STL [R1+0x50], R2 ;  /* 0x0000500201007387 */ /* 0x0005e20000100800 */
[----:B------:R-:W-:Y:S01]  /*10f0*/  LOP3.LUT R7, R8, R7, RZ, 0x3c, !PT ;  /* 0x0000000708077212 */ /* 0x000fe200078e3cff */
[----:B------:R-:W-:Y:S01]  /*1100*/  IMAD R10, R18, 0x10, R10 ;  /* 0x00000010120a7824 */ /* 0x000fe200078e020a */
[----:B--23--:R-:W-:Y:S06]  /*1110*/  @P0 BRA `(.L_x_1053) ;  /* 0x0000000000080947 */ /* 0x00cfec0003800000 */
[----:B------:R-:W2:Y:S02]  /*1120*/  SYNCS.PHASECHK.TRANS64.TRYWAIT P0, [R16+URZ+0x30c00], R11 ;  /* 0x030c000b100075a7 */ /* 0x000ea4000800017f */
[----:B--2---:R-:W-:Y:S05]  /*1130*/  @!P0 BRA `(.L_x_1054) ;  /* 0x0000014400088947 */ /* 0x004fea0003800000 */
.L_x_1053:
[----:B------:R-:W-:Y:S01]  /*1140*/  ULDC UR6, c[0x0][0x290] ;  /* 0x0000a40000067ab9 */ /* 0x000fe20000000800 */
[----:B------:R-:W-:Y:S01]  /*1150*/  ULDC UR5, c[0x0][0x74c] ;  /* 0x0001d30000057ab9 */ /* 0x000fe20000000800 */
[----:B------:R-:W-:Y:S01]  /*1160*/  UIADD3 UR4, UR40, -UR6, URZ ;  /* 0x8000000628047290 */ /* 0x000fe2000fffe03f */
[----:B------:R-:W-:Y:S01]  /*1170*/  LOP3.LUT R2, R0, 0xffffff80, RZ, 0xc0, !PT ;  /* 0xffffff8000027812 */ /* 0x000fe200078ec0ff */
[----:B------:R-:W-:Y:S01]  /*1180*/  IMAD.U32 R3, R10, 0x200, R7 ;  /* 0x000002000a037824 */ /* 0x000fe200078e0007 */
[----:B------:R-:W-:Y:S01]  /*1190*/  LEA.HI R12, R6, R17, RZ, 0x7 ;  /* 0x00000011060c7211 */ /* 0x000fe200078f38ff */
[----:B------:R-:W-:Y:S01]  /*11a0*/  ULEA UR4, UR39, UR4, 0x7 ;  /* 0x0000000427047291 */ /* 0x000fe2000f8e383f */
[----:B------:R-:W-:Y:S01]  /*11b0*/  MOV R0, RZ ;  /* 0x000000ff00007202 */ /* 0x000fe20000000f00 */
[----:B------:R-:W-:Y:S01]  /*11c0*/  IMAD.IADD R13, R17, 0x1, -R2 ;  /* 0x00000001110d7824 */ /* 0x000fe200078e0a02 */
[----:B------:R3:W-:Y:S01]  /*11d0*/  STL [R1+0x70], R3 ;  /* 0x0000700301007387 */ /* 0x0007e20000100800 */
[----:B------:R-:W-:Y:S01]  /*11e0*/  UIADD3 UR4, UR4, -UR5, URZ ;  /* 0x8000000504047290 */ /* 0x000fe2000fffe03f */
[----:B------:R-:W-:Y:S01]  /*11f0*/  SHF.R.S32.HI R12, RZ, 0x7, R12 ;  /* 0x00000007ff0c7819 */ /* 0x000fe2000001140c */
[----:B------:R-:W-:Y:S01]  /*1200*/  IMAD.MOV.U32 R4, RZ, RZ, RZ ;  /* 0x000000ffff047224 */ /* 0x000fe200078e00ff */
[--C-:B--2---:R-:W-:Y:S01]  /*1210*/  SHF.R.S32.HI R11, RZ, 0x1f, R13.reuse ;  /* 0x0000001fff0b7819 */ /* 0x104fe2000001140d */
[----:B------:R-:W-:Y:S01]  /*1220*/  USHF.R.S32.HI UR5, URZ, 0x1f, UR4 ;  /* 0x0000001f3f057899 */ /* 0x000fe20008011404 */
[----:B------:R-:W-:Y:S01]  /*1230*/  STL [R1+0x6c], R13 ;  /* 0x00006c0d01007387 */ /* 0x000fe20000100800 */
[----:B------:R-:W-:Y:S01]  /*1240*/  IMAD R7, R12, 0x400, R13 ;  /* 0x000004000c077824 */ /* 0x000fe200078e020d */
[----:B------:R-:W-:Y:S01]  /*1250*/  LEA.HI R8, R11, R13, RZ, 0x2 ;  /* 0x0000000d0b087211 */ /* 0x000fe200078f10ff */
[----:B------:R-:W-:Y:S01]  /*1260*/  ULEA.HI UR5, UR5, UR4, URZ, 0x7 ;  /* 0x0000000405057291 */ /* 0x000fe2000f8f383f */
[----:B------:R-:W-:Y:S01]  /*1270*/  STL [R1+0x88], R11 ;  /* 0x0000880b01007387 */ /* 0x000fe20000100800 */
[----:B------:R-:W-:Y:S01]  /*1280*/  IMAD.SHL.U32 R7, R7, 0x4, RZ ;  /* 0x0000000407077824 */ /* 0x000fe200078e00ff */
[----:B------:R-:W-:Y:S01]  /*1290*/  CS2R R170, SRZ ;  /* 0x0000000000aa7805 */ /* 0x000fe2000001ff00 */
[----:B------:R-:W-:Y:S01]  /*12a0*/  ULEA.HI.SX32 UR5, UR5, 0x1, 0x19 ;  /* 0x0000000105057891 */ /* 0x000fe2000f8fca3f */
[----:B------:R-:W-:-:S02]  /*12b0*/  CS2R R168, SRZ ;  /* 0x0000000000a87805 */ /* 0x000fc4000001ff00 */
[----:B------:R-:W-:Y:S02]  /*12c0*/  CS2R R166, SRZ ;  /* 0x0000000000a67805 */ /* 0x000fe4000001ff00 */
[----:B------:R-:W-:Y:S02]  /*12d0*/  CS2R R164, SRZ ;  /* 0x0000000000a47805 */ /* 0x000fe4000001ff00 */
[----:B------:R-:W-:Y:S02]  /*12e0*/  CS2R R162, SRZ ;  /* 0x0000000000a27805 */ /* 0x000fe4000001ff00 */
[----:B------:R-:W-:Y:S02]  /*12f0*/  CS2R R160, SRZ ;  /* 0x0000000000a07805 */ /* 0x000fe4000001ff00 */
[----:B------:R-:W-:Y:S02]  /*1300*/  MOV R2, UR5 ;  /* 0x0000000500027c02 */ /* 0x000fe40008000f00 */
[----:B------:R-:W-:-:S02]  /*1310*/  CS2R R158, SRZ ;  /* 0x00000000009e7805 */ /* 0x000fc4000001ff00 */
[----:B------:R-:W-:Y:S02]  /*1320*/  CS2R R156, SRZ ;  /* 0x00000000009c7805 */ /* 0x000fe4000001ff00 */
[----:B------:R-:W-:Y:S02]  /*1330*/  CS2R R154, SRZ ;  /* 0x00000000009a7805 */ /* 0x000fe4000001ff00 */
[----:B---3--:R-:W-:Y:S02]  /*1340*/  VIMNMX R3, R2, UR37, PT ;  /* 0x0000002502037c48 */ /* 0x008fe4000bfe0100 */
[----:B------:R-:W-:Y:S02]  /*1350*/  CS2R R152, SRZ ;  /* 0x0000000000987805 */ /* 0x000fe4000001ff00 */
[----:B------:R-:W-:Y:S02]  /*1360*/  CS2R R150, SRZ ;  /* 0x0000000000967805 */ /* 0x000fe4000001ff00 */
[----:B------:R-:W-:-:S02]  /*1370*/  CS2R R148, SRZ ;  /* 0x0000000000947805 */ /* 0x000fc4000001ff00 */
[----:B------:R-:W-:Y:S01]  /*1380*/  ISETP.LE.AND P0, PT, R3, UR38, PT ;  /* 0x0000002603007c0c */ /* 0x000fe2000bf03270 */
[----:B------:R2:W-:Y:S01]  /*1390*/  STL [R1+0x54], R3 ;  /* 0x0000540301007387 */ /* 0x0005e20000100800 */
[----:B------:R-:W-:Y:S02]  /*13a0*/  CS2R R146, SRZ ;  /* 0x0000000000927805 */ /* 0x000fe4000001ff00 */
[----:B------:R-:W-:Y:S02]  /*13b0*/  CS2R R144, SRZ ;  /* 0x0000000000907805 */ /* 0x000fe4000001ff00 */
[----:B------:R-:W-:Y:S01]  /*13c0*/  CS2R R142, SRZ ;  /* 0x00000000008e7805 */ /* 0x000fe2000001ff00 */
[----:B------:R3:W-:Y:S01]  /*13d0*/  STL [R1+0x68], R8 ;  /* 0x0000680801007387 */ /* 0x0007e20000100800 */
[----:B------:R-:W-:Y:S02]  /*13e0*/  CS2R R140, SRZ ;  /* 0x00000000008c7805 */ /* 0x000fe4000001ff00 */
[----:B------:R-:W-:-:S02]  /*13f0*/  CS2R R202, SRZ ;  /* 0x0000000000ca7805 */ /* 0x000fc4000001ff00 */
[----:B------:R-:W-:Y:S02]  /*1400*/  CS2R R200, SRZ ;  /* 0x0000000000c87805 */ /* 0x000fe4000001ff00 */
[----:B------:R-:W-:Y:S02]  /*1410*/  CS2R R198, SRZ ;  /* 0x0000000000c67805 */ /* 0x000fe4000001ff00 */
[----:B------:R-:W-:Y:S02]  /*1420*/  CS2R R196, SRZ ;  /* 0x0000000000c47805 */ /* 0x000fe4000001ff00 */
[----:B--2---:R-:W-:Y:S02]  /*1430*/  LOP3.LUT R3, R8, 0x7ffffffc, RZ, 0xc0, !PT ;  /* 0x7ffffffc08037812 */ /* 0x004fe400078ec0ff */
        /* <DEDUP_REMOVED lines=12> */
[----:B------:R-:W-:Y:S01]  /*1500*/  LEA R2, R7, R16, 0x2 ;  /* 0x0000001007027211 */ /* 0x000fe200078e10ff */
[----:B------:R-:W-:Y:S01]  /*1510*/  IMAD.IADD R3, R13, 0x1, -R3 ;  /* 0x000000010d037824 */ /* 0x000fe200078e0a03 */
[----:B---3--:R-:W-:Y:S06]  /*1520*/  @P0 BRA `(.L_x_1055) ;  /* 0x00000054004c0947 */ /* 0x008fec0003800000 */
[----:B------:R-:W-:Y:S01]  /*1530*/  LOP3.LUT R0, R5, 0xffffffe0, RZ, 0xc0, !PT ;  /* 0xffffffe005007812 */ /* 0x000fe200078ec0ff */
[----:B------:R-:W2:Y:S01]  /*1540*/  S2R R19, SR_CTAID.X ;  /* 0x0000000000137919 */ /* 0x000ea20000002500 */
[----:B------:R-:W-:Y:S01]  /*1550*/  LEA.HI R4, R6, R17, RZ, 0x2 ;  /* 0x0000001106047211 */ /* 0x000fe200078f10ff */
[----:B------:R-:W-:Y:S01]  /*1560*/  UIMAD UR4, UR39, -0x80, UR6 ;  /* 0xffffff80270478a4 */ /* 0x000fe2000f8e0206 */
[----:B------:R-:W-:Y:S01]  /*1570*/  SHF.R.S32.HI R6, RZ, 0x2, R8 ;  /* 0x00000002ff067819 */ /* 0x000fe20000011408 */
[----:B------:R-:W-:Y:S01]  /*1580*/  IMAD.IADD R0, R17, 0x1, -R0 ;  /* 0x0000000111007824 */ /* 0x000fe200078e0a00 */
[----:B------:R-:W-:Y:S01]  /*1590*/  SHF.R.S32.HI R5, RZ, 0x1f, R8 ;  /* 0x0000001fff057819 */ /* 0x000fe20000011408 */
[----:B------:R-:W-:Y:S01]  /*15a0*/  IMAD.MOV.U32 R171, RZ, RZ, RZ ;  /* 0x000000ffffab7224 */ /* 0x000fe200078e00ff */
[----:B------:R-:W-:Y:S02]  /*15b0*/  LOP3.LUT R8, R4, 0xfffffffc, RZ, 0xc0, !PT ;  /* 0xfffffffc04087812 */ /* 0x000fe400078ec0ff */
[----:B------:R-:W-:-:S02]  /*15c0*/  LEA.HI R4, R5, R6, RZ, 0x3 ;  /* 0x0000000605047211 */ /* 0x000fc400078f18ff */
[----:B------:R-:W-:Y:S02]  /*15d0*/  SHF.R.S32.HI R5, RZ, 0x1f, R0 ;  /* 0x0000001fff057819 */ /* 0x000fe40000011400 */
[----:B------:R-:W-:Y:S02]  /*15e0*/  LOP3.LUT R7, R4, 0xfffffff8, RZ, 0xc0, !PT ;  /* 0xfffffff804077812 */ /* 0x000fe400078ec0ff */
[CC--:B------:R-:W-:Y:S02]  /*15f0*/  LEA.HI R4, R5.reuse, R0.reuse, RZ, 0x3 ;  /* 0x0000000005047211 */ /* 0x0c0fe400078f18ff */
[----:B------:R-:W-:Y:S01]  /*1600*/  LEA.HI R5, R5, R0, RZ, 0x2 ;  /* 0x0000000005057211 */ /* 0x000fe200078f10ff */
[----:B------:R-:W-:Y:S01]  /*1610*/  IMAD.IADD R6, R6, 0x1, -R7 ;  /* 0x0000000106067824 */ /* 0x000fe200078e0a07 */
[--C-:B------:R-:W-:Y:S02]  /*1620*/  SHF.R.S32.HI R0, RZ, 0x3, R4.reuse ;  /* 0x00000003ff007819 */ /* 0x100fe40000011404 */
[----:B------:R-:W-:-:S02]  /*1630*/  SHF.R.S32.HI R7, RZ, 0x1f, R4 ;  /* 0x0000001fff077819 */ /* 0x000fc40000011404 */
[----:B------:R-:W-:Y:S02]  /*1640*/  SHF.R.S32.HI R4, RZ, 0x2, R5 ;  /* 0x00000002ff047819 */ /* 0x000fe40000011405 */
[----:B------:R-:W-:Y:S02]  /*1650*/  IADD3 R9, R17, -R8, RZ ;  /* 0x8000000811097210 */ /* 0x000fe40007ffe0ff */
[----:B------:R-:W-:Y:S02]  /*1660*/  LEA.HI R8, R11, R13, RZ, 0x5 ;  /* 0x0000000d0b087211 */ /* 0x000fe400078f28ff */
[----:B------:R-:W-:Y:S02]  /*1670*/  LEA.HI R10, R12, R12, RZ, 0x1 ;  /* 0x0000000c0c0a7211 */ /* 0x000fe400078f08ff */
[----:B------:R-:W-:Y:S02]  /*1680*/  LEA.HI R7, R7, R0, RZ, 0x4 ;  /* 0x0000000007077211 */ /* 0x000fe400078f20ff */
[----:B------:R-:W-:-:S02]  /*1690*/  LEA.HI R5, R5, R4, RZ, 0x1 ;  /* 0x0000000405057211 */ /* 0x000fc400078f08ff */
[----:B------:R-:W-:Y:S02]  /*16a0*/  SHF.R.S32.HI R11, RZ, 0x5, R8 ;  /* 0x00000005ff0b7819 */ /* 0x000fe40000011408 */
[----:B------:R-:W-:Y:S02]  /*16b0*/  LOP3.LUT R10, R10, 0x3fffffe, RZ, 0xc0, !PT ;  /* 0x03fffffe0a0a7812 */ /* 0x000fe400078ec0ff */
[----:B------:R-:W-:Y:S01]  /*16c0*/  LOP3.LUT R7, R7, 0x1ffffff0, RZ, 0xc0, !PT ;  /* 0x1ffffff007077812 */ /* 0x000fe200078ec0ff */
[----:B------:R-:W-:Y:S01]  /*16d0*/  IMAD R11, R11, 0x10, R6 ;  /* 0x000000100b0b7824 */ /* 0x000fe200078e0206 */
[----:B------:R-:W-:Y:S01]  /*16e0*/  LOP3.LUT R5, R5, 0xfffffffe, RZ, 0xc0, !PT ;  /* 0xfffffffe05057812 */ /* 0x000fe200078ec0ff */
[----:B------:R-:W-:Y:S01]  /*16f0*/  VIADD R6, R4, 0x8 ;  /* 0x0000000804067836 */ /* 0x000fe20000000000 */
[----:B------:R-:W-:Y:S02]  /*1700*/  IADD3 R10, R12, -R10, RZ ;  /* 0x8000000a0c0a7210 */ /* 0x000fe40007ffe0ff */
[----:B------:R-:W-:Y:S01]  /*1710*/  IADD3 R0, R0, -R7, RZ ;  /* 0x8000000700007210 */ /* 0x000fe20007ffe0ff */
[----:B------:R-:W-:Y:S01]  /*1720*/  IMAD.IADD R5, R4, 0x1, -R5 ;  /* 0x0000000104057824 */ /* 0x000fe200078e0a05 */
[----:B------:R-:W-:Y:S01]  /*1730*/  LEA.HI R8, R6, R6, RZ, 0x1 ;  /* 0x0000000606087211 */ /* 0x000fe200078f08ff */
[----:B-1----:R-:W-:Y:S01]  /*1740*/  IMAD R18, R10, 0x40, R11 ;  /* 0x000000400a127824 */ /* 0x002fe200078e020b */
[----:B------:R-:W-:Y:S01]  /*1750*/  IADD3 R12, R4, 0x18, RZ ;  /* 0x00000018040c7810 */ /* 0x000fe20007ffe0ff */
[----:B------:R-:W-:Y:S01]  /*1760*/  IMAD R0, R0, 0x8, R5 ;  /* 0x0000000800007824 */ /* 0x000fe200078e0205 */
[----:B------:R-:W-:Y:S01]  /*1770*/  LOP3.LUT R7, R8, 0xfffffffe, RZ, 0xc0, !PT ;  /* 0xfffffffe08077812 */ /* 0x000fe200078ec0ff */
[----:B------:R-:W-:Y:S01]  /*1780*/  VIADD R10, R4, 0x10 ;  /* 0x00000010040a7836 */ /* 0x000fe20000000000 */
[----:B------:R-:W-:-:S02]  /*1790*/  SHF.R.S32.HI R5, RZ, 0x1f, R8 ;  /* 0x0000001fff057819 */ /* 0x000fc40000011408 */
[----:B------:R1:W-:Y:S01]  /*17a0*/  STL [R1+0x64], R0 ;  /* 0x0000640001007387 */ /* 0x0003e20000100800 */
[----:B------:R-:W-:Y:S01]  /*17b0*/  LEA.HI R14, R12, R12, RZ, 0x1 ;  /* 0x0000000c0c0e7211 */ /* 0x000fe200078f08ff */
[----:B------:R-:W-:Y:S01]  /*17c0*/  IMAD.IADD R7, R6, 0x1, -R7 ;  /* 0x0000000106077824 */ /* 0x000fe200078e0a07 */
[----:B------:R-:W-:Y:S02]  /*17d0*/  LEA.HI R4, R10, R10, RZ, 0x1 ;  /* 0x0000000a0a047211 */ /* 0x000fe400078f08ff */
[----:B------:R-:W-:Y:S02]  /*17e0*/  SHF.R.S32.HI R15, RZ, 0x1f, R14 ;  /* 0x0000001fff0f7819 */ /* 0x000fe4000001140e */
[--C-:B------:R-:W-:Y:S02]  /*17f0*/  SHF.R.S32.HI R6, RZ, 0x1, R4.reuse ;  /* 0x00000001ff067819 */ /* 0x100fe40000011404 */
[----:B------:R-:W-:Y:S02]  /*1800*/  SHF.R.S32.HI R13, RZ, 0x1f, R4 ;  /* 0x0000001fff0d7819 */ /* 0x000fe40000011404 */
[----:B-1----:R-:W-:-:S02]  /*1810*/  SHF.R.S32.HI R0, RZ, 0x1, R8 ;  /* 0x00000001ff007819 */ /* 0x002fc40000011408 */
[----:B------:R-:W-:Y:S02]  /*1820*/  LOP3.LUT R11, R4, 0xfffffffe, RZ, 0xc0, !PT ;  /* 0xfffffffe040b7812 */ /* 0x000fe400078ec0ff */
[----:B------:R-:W-:Y:S02]  /*1830*/  LEA.HI R5, R5, R0, RZ, 0x4 ;  /* 0x0000000005057211 */ /* 0x000fe400078f20ff */
[----:B------:R-:W-:Y:S02]  /*1840*/  SHF.R.S32.HI R4, RZ, 0x1, R14 ;  /* 0x00000001ff047819 */ /* 0x000fe4000001140e */
[----:B------:R-:W-:Y:S02]  /*1850*/  LEA.HI R13, R13, R6, RZ, 0x4 ;  /* 0x000000060d0d7211 */ /* 0x000fe400078f20ff */
[----:B------:R-:W-:Y:S02]  /*1860*/  LOP3.LUT R5, R5, 0x1ffffff0, RZ, 0xc0, !PT ;  /* 0x1ffffff005057812 */ /* 0x000fe400078ec0ff */
[----:B------:R-:W-:-:S02]  /*1870*/  LEA.HI R8, R15, R4, RZ, 0x4 ;  /* 0x000000040f087211 */ /* 0x000fc400078f20ff */
[----:B------:R-:W-:Y:S01]  /*1880*/  LOP3.LUT R13, R13, 0x1ffffff0, RZ, 0xc0, !PT ;  /* 0x1ffffff00d0d7812 */ /* 0x000fe200078ec0ff */
[----:B------:R-:W-:Y:S01]  /*1890*/  IMAD.IADD R0, R0, 0x1, -R5 ;  /* 0x0000000100007824 */ /* 0x000fe200078e0a05 */
[----:B------:R-:W-:Y:S02]  /*18a0*/  LOP3.LUT R15, R14, 0xfffffffe, RZ, 0xc0, !PT ;  /* 0xfffffffe0e0f7812 */ /* 0x000fe400078ec0ff */
[----:B------:R-:W-:Y:S01]  /*18b0*/  LOP3.LUT R17, R8, 0x1ffffff0, RZ, 0xc0, !PT ;  /* 0x1ffffff008117812 */ /* 0x000fe200078ec0ff */
[----:B------:R-:W-:Y:S01]  /*18c0*/  IMAD.IADD R6, R6, 0x1, -R13 ;  /* 0x0000000106067824 */ /* 0x000fe200078e0a0d */
[----:B------:R-:W-:Y:S01]  /*18d0*/  IADD3 R11, R10, -R11, RZ ;  /* 0x8000000b0a0b7210 */ /* 0x000fe20007ffe0ff */
[----:B------:R-:W-:Y:S01]  /*18e0*/  IMAD R5, R0, 0x8, R7 ;  /* 0x0000000800057824 */ /* 0x000fe200078e0207 */
[----:B------:R-:W-:Y:S01]  /*18f0*/  IADD3 R15, R12, -R15, RZ ;  /* 0x8000000f0c0f7210 */ /* 0x000fe20007ffe0ff */
[----:B------:R-:W-:Y:S01]  /*1900*/  IMAD.IADD R4, R4, 0x1, -R17 ;  /* 0x0000000104047824 */ /* 0x000fe200078e0a11 */
[----:B------:R-:W-:Y:S01]  /*1910*/  LEA R0, R6, R11, 0x3 ;  /* 0x0000000b06007211 */ /* 0x000fe200078e18ff */
[----:B--2---:R-:W-:Y:S01]  /*1920*/  IMAD R8, R19, -0x80, -R18 ;  /* 0xffffff8013087824 */ /* 0x004fe200078e0a12 */
[----:B------:R1:W-:Y:S01]  /*1930*/  STL [R1+0x60], R5 ;  /* 0x0000600501007387 */ /* 0x0003e20000100800 */
[----:B------:R-:W-:-:S03]  /*1940*/  IADD3 R7, -R18, UR4, RZ ;  /* 0x0000000412077c10 */ /* 0x000fc6000fffe1ff */
[----:B------:R2:W-:Y:S01]  /*1950*/  STL [R1+0x5c], R0 ;  /* 0x00005c0001007387 */ /* 0x0005e20000100800 */
[----:B-1----:R-:W-:Y:S02]  /*1960*/  IMAD R5, R4, 0x8, R15 ;  /* 0x0000000804057824 */ /* 0x002fe400078e020f */
[----:B------:R-:W-:Y:S01]  /*1970*/  IMAD.MOV.U32 R4, RZ, RZ, RZ ;  /* 0x000000ffff047224 */ /* 0x000fe200078e00ff */
[----:B--2---:R-:W-:Y:S02]  /*1980*/  MOV R0, RZ ;  /* 0x000000ff00007202 */ /* 0x004fe40000000f00 */
[----:B------:R1:W-:Y:S05]  /*1990*/  STL [R1+0x58], R5 ;  /* 0x0000580501007387 */ /* 0x0003ea0000100800 */
.L_x_1066:
[----:B------:R-:W-:Y:S05]  /*19a0*/  YIELD ;  /* 0x0000000000007946 */ /* 0x000fea0003800000 */
[----:B------:R-:W-:-:S06]  /*19b0*/  ULOP3.LUT UR4, UR36, 0x1, URZ, 0xfc, !UPT ;  /* 0x0000000124047892 */ /* 0x000fcc000f8efc3f */
[----:B-1----:R-:W-:-:S05]  /*19c0*/  IMAD.U32 R5, RZ, RZ, UR4 ;  /* 0x00000004ff057e24 */ /* 0x002fca000f8e00ff */
[----:B------:R-:W-:-:S13]  /*19d0*/  ISETP.NE.AND P6, PT, R5, 0x3, PT ;  /* 0x000000030500780c */ /* 0x000fda0003fc5270 */
[----:B------:R-:W-:Y:S05]  /*19e0*/  @!P6 BRA `(.L_x_1056) ;  /* 0x000000000004e947 */ /* 0x000fea0003800000 */
[----:B------:R-:W-:Y:S01]  /*19f0*/  BPT.TRAP 0x1 ;  /* 0x000000040000795c */ /* 0x000fe20000300000 */
.L_x_1056:
[----:B------:R-:W-:Y:S02]  /*1a00*/  LEA R6, R0, R16, 0x3 ;  /* 0x0000001000067211 */ /* 0x000fe400078e18ff */
[----:B------:R-:W-:-:S04]  /*1a10*/  SHF.L.U32 R23, R4, 0x1f, RZ ;  /* 0x0000001f04177819 */ /* 0x000fc800000006ff */
[----:B------:R1:W2:Y:S01]  /*1a20*/  SYNCS.PHASECHK.TRANS64.TRYWAIT P0, [R6+URZ+0x30c10], R23 ;  /* 0x030c1017060075a7 */ /* 0x0002a2000800017f */
[----:B------:R-:W-:Y:S05]  /*1a30*/  @!P6 BRA `(.L_x_1057) ;  /* 0x000000000004e947 */ /* 0x000fea0003800000 */
[----:B------:R-:W-:Y:S01]  /*1a40*/  BPT.TRAP 0x1 ;  /* 0x000000040000795c */ /* 0x000fe20000300000 */
.L_x_1057:
[----:B------:R-:W-:-:S05]  /*1a50*/  VIADD R5, R16, 0x10000 ;  /* 0x0001000010057836 */ /* 0x000fca0000000000 */
[----:B------:R-:W-:-:S04]  /*1a60*/  SHF.R.U32.HI R5, RZ, 0x4, R5 ;  /* 0x00000004ff057819 */ /* 0x000fc80000011605 */
[----:B------:R-:W-:Y:S01]  /*1a70*/  LOP3.LUT R5, R5, 0x3fff, RZ, 0xc0, !PT ;  /* 0x00003fff05057812 */ /* 0x000fe200078ec0ff */
[----:B--2---:R-:W-:Y:S06]  /*1a80*/  @P0 BRA `(.L_x_1058) ;  /* 0x0000000000080947 */ /* 0x004fec0003800000 */
[----:B------:R-:W2:Y:S02]  /*1a90*/  SYNCS.PHASECHK.TRANS64.TRYWAIT P0, [R6+URZ+0x30c10], R23 ;  /* 0x030c1017060075a7 */ /* 0x000ea4000800017f */
[----:B--2---:R-:W-:Y:S05]  /*1aa0*/  @!P0 BRA `(.L_x_1059) ;  /* 0x0000013800c08947 */ /* 0x004fea0003800000 */
.L_x_1058:
[----:B------:R-:W-:Y:S05]  /*1ab0*/  WARPSYNC.ALL ;  /* 0x0000000000007948 */ /* 0x000fea0003800000 */
[----:B------:R-:W-:Y:S01]  /*1ac0*/  LOP3.LUT R11, R5, 0x10000, RZ, 0xfc, !PT ;  /* 0x00010000050b7812 */ /* 0x000fe200078efcff */
[----:B------:R-:W3:Y:S03]  /*1ad0*/  LDL R10, [R1+0x50] ;  /* 0x00005000010a7983 */ /* 0x000ee60000100800 */
[----:B------:R-:W-:Y:S01]  /*1ae0*/  LEA R11, R0, R11, 0xa ;  /* 0x0000000b000b7211 */ /* 0x000fe200078e50ff */
[----:B------:R-:W4:Y:S03]  /*1af0*/  LDL R12, [R1+0x60] ;  /* 0x00006000010c7983 */ /* 0x000f260000100800 */
[----:B------:R-:W-:Y:S01]  /*1b00*/  R2UR UR8, R11 ;  /* 0x000000000b0872ca */ /* 0x000fe200000e0000 */
[----:B------:R-:W-:Y:S01]  /*1b10*/  WARPGROUP.ARRIVE ;  /* 0x00000000000079c5 */ /* 0x000fe20000000000 */
[----:B------:R-:W-:Y:S01]  /*1b20*/  UMOV UR7, 0x40000040 ;  /* 0x4000004000077882 */ /* 0x000fe20000000000 */
[----:B------:R-:W-:Y:S01]  /*1b30*/  UMOV UR5, 0x40000040 ;  /* 0x4000004000057882 */ /* 0x000fe20000000000 */
[----:B------:R-:W5:Y:S04]  /*1b40*/  LDL R15, [R1+0x64] ;  /* 0x00006400010f7983 */ /* 0x000f680000100800 */
[----:B------:R-:W2:Y:S04]  /*1b50*/  LDL R14, [R1+0x5c] ;  /* 0x00005c00010e7983 */ /* 0x000ea80000100800 */
[----:B------:R-:W5:Y:S01]  /*1b60*/  LDL R13, [R1+0x58] ;  /* 0x00005800010d7983 */ /* 0x000f620000100800 */
[----:B------:R-:W-:Y:S01]  /*1b70*/  UMOV UR6, UR8 ;  /* 0x0000000800067c82 */ /* 0x000fe20008000000 */
[----:B---3--:R-:W-:-:S05]  /*1b80*/  IMAD R10, R10, 0x2000, R16 ;  /* 0x000020000a0a7824 */ /* 0x008fca00078e0210 */
[----:B------:R-:W-:-:S13]  /*1b90*/  R2UR UR9, R10 ;  /* 0x000000000a0972ca */ /* 0x000fda00000e0000 */
[----:B------:R-:W-:-:S04]  /*1ba0*/  USHF.R.U32.HI UR4, URZ, 0x4, UR9 ;  /* 0x000000043f047899 */ /* 0x000fc80008011609 */
[----:B------:R-:W-:-:S04]  /*1bb0*/  ULOP3.LUT UR4, UR4, 0x3fff, URZ, 0xc0, !UPT ;  /* 0x00003fff04047892 */ /* 0x000fc8000f8ec03f */
        /* <DEDUP_REMOVED lines=21> */
[C---:B----4-:R-:W-:Y:S01]  /*1d10*/  IMAD R12, R0.reuse, 0x80, R12 ;  /* 0x00000080000c7824 */ /* 0x050fe200078e020c */
[C---:B--2---:R-:W-:Y:S01]  /*1d20*/  LEA R14, R0.reuse, R14, 0x7 ;  /* 0x0000000e000e7211 */ /* 0x044fe200078e38ff */
[C---:B-----5:R-:W-:Y:S02]  /*1d30*/  IMAD R10, R0.reuse, 0x80, R15 ;  /* 0x00000080000a7824 */ /* 0x060fe400078e020f */
[----:B------:R-:W-:Y:S01]  /*1d40*/  IMAD R18, R0, 0x80, R13 ;  /* 0x0000008000127824 */ /* 0x000fe200078e020d */
        /* <DEDUP_REMOVED lines=23> */
.L_x_1060:
[----:B------:R1:W1:Y:S01]  /*1ec0*/  SYNCS.PHASECHK.TRANS64.TRYWAIT P0, [R6+URZ+0x30c30], R23 ;  /* 0x030c3017060075a7 */ /* 0x000262000800017f */
[----:B------:R-:W-:Y:S05]  /*1ed0*/  @!P6 BRA `(.L_x_1061) ;  /* 0x000000000004e947 */ /* 0x000fea0003800000 */
[----:B------:R-:W-:Y:S01]  /*1ee0*/  BPT.TRAP 0x1 ;  /* 0x000000040000795c */ /* 0x000fe20000300000 */
.L_x_1061:
[----:B-1----:R-:W-:Y:S05]  /*1ef0*/  @P0 BRA `(.L_x_1062) ;  /* 0x0000000000080947 */ /* 0x002fea0003800000 */
[----:B------:R-:W1:Y:S02]  /*1f00*/  SYNCS.PHASECHK.TRANS64.TRYWAIT P0, [R6+URZ+0x30c30], R23 ;  /* 0x030c3017060075a7 */ /* 0x000e64000800017f */
[----:B-1----:R-:W-:Y:S05]  /*1f10*/  @!P0 BRA `(.L_x_1063) ;  /* 0x0000013400b88947 */ /* 0x002fea0003800000 */
.L_x_1062:
[----:B------:R-:W-:Y:S01]  /*1f20*/  IADD3 R24, R16, 0x18000, RZ ;  /* 0x0001800010187810 */ /* 0x000fe20007ffe0ff */
[----:B------:R-:W-:Y:S01]  /*1f30*/  UIADD3 UR9, UR9, 0x4000, URZ ;  /* 0x0000400009097890 */ /* 0x000fe2000fffe03f */
[----:B------:R1:W-:Y:S01]  /*1f40*/  STL [R1+0x140], R194 ;  /* 0x000140c201007387 */ /* 0x0003e20000100800 */
[----:B------:R-:W-:Y:S01]  /*1f50*/  ULDC UR13, c[0x0][0x75c] ;  /* 0x0001d700000d7ab9 */ /* 0x000fe20000000800 */
[----:B------:R-:W-:Y:S01]  /*1f60*/  SHF.R.U32.HI R24, RZ, 0x4, R24 ;  /* 0x00000004ff187819 */ /* 0x000fe20000011618 */
[----:B------:R-:W-:Y:S01]  /*1f70*/  USHF.R.U32.HI UR9, URZ, 0x4, UR9 ;  /* 0x000000043f097899 */ /* 0x000fe20008011609 */
[----:B------:R-:W-:Y:S01]  /*1f80*/  FMUL.FTZ R81, R81, UR13 ;  /* 0x0000000d51517c20 */ /* 0x000fe20008410000 */
[----:B------:R-:W-:Y:S01]  /*1f90*/  FMUL.FTZ R84, R84, UR13 ;  /* 0x0000000d54547c20 */ /* 0x000fe20008410000 */
[----:B------:R-:W-:Y:S01]  /*1fa0*/  LOP3.LUT R132, R24, 0x3fff, RZ, 0xc0, !PT ;  /* 0x00003fff18847812 */ /* 0x000fe200078ec0ff */
[----:B------:R-:W-:Y:S01]  /*1fb0*/  ULOP3.LUT UR9, UR9, 0x3fff, URZ, 0xc0, !UPT ;  /* 0x00003fff09097892 */ /* 0x000fe2000f8ec03f */
[----:B------:R-:W-:Y:S01]  /*1fc0*/  FMUL.FTZ R85, R85, UR13 ;  /* 0x0000000d55557c20 */ /* 0x000fe20008410000 */
[----:B------:R2:W-:Y:S01]  /*1fd0*/  STL [R1+0x13c], R195 ;  /* 0x00013cc301007387 */ /* 0x0005e20000100800 */
[----:B------:R-:W-:Y:S01]  /*1fe0*/  LOP3.LUT R25, R132, 0x10000, RZ, 0xfc, !PT ;  /* 0x0001000084197812 */ /* 0x000fe200078efcff */
[----:B------:R-:W-:Y:S01]  /*1ff0*/  ULOP3.LUT UR9, UR9, 0x10000, URZ, 0xfc, !UPT ;  /* 0x0001000009097892 */ /* 0x000fe2000f8efc3f */
[----:B------:R-:W-:Y:S01]  /*2000*/  FMUL.FTZ R18, R68, UR13 ;  /* 0x0000000d44127c20 */ /* 0x000fe20008410000 */
[----:B------:R3:W-:Y:S01]  /*2010*/  STL [R1+0x138], R196 ;  /* 0x000138c401007387 */ /* 0x0007e20000100800 */
        /* <DEDUP_REMOVED lines=14> */
[----:B-1----:R-:W-:Y:S01]  /*2100*/  MUFU.TANH R194, R81 ;  /* 0x0000005100c27308 */ /* 0x002fe20000002400 */
[----:B------:R-:W-:Y:S01]  /*2110*/  FMUL.FTZ R236, R82, UR13 ;  /* 0x0000000d52ec7c20 */ /* 0x000fe20008410000 */
[----:B------:R-:W-:Y:S01]  /*2120*/  FMUL.FTZ R234, R83, UR13 ;  /* 0x0000000d53ea7c20 */ /* 0x000fe20008410000 */
[----:B------:R-:W-:Y:S01]  /*2130*/  FMUL.FTZ R133, R86, UR13 ;  /* 0x0000000d56857c20 */ /* 0x000fe20008410000 */
[----:B------:R-:W-:Y:S01]  /*2140*/  FMUL.FTZ R134, R87, UR13 ;  /* 0x0000000d57867c20 */ /* 0x000fe20008410000 */
[----:B------:R-:W-:Y:S01]  /*2150*/  UMOV UR6, UR8 ;  /* 0x0000000800067c82 */ /* 0x000fe20008000000 */
[----:B------:R-:W-:Y:S01]  /*2160*/  UMOV UR7, 0x40000040 ;  /* 0x4000004000077882 */ /* 0x000fe20000000000 */
[----:B------:R-:W-:Y:S01]  /*2170*/  UMOV UR4, UR9 ;  /* 0x0000000900047c82 */ /* 0x000fe20008000000 */
[----:B--2---:R-:W-:Y:S01]  /*2180*/  MUFU.TANH R195, R84 ;  /* 0x0000005400c37308 */ /* 0x004fe20000002400 */
[----:B------:R-:W-:Y:S01]  /*2190*/  UMOV UR5, 0x40000040 ;  /* 0x4000004000057882 */ /* 0x000fe20000000000 */
[----:B------:R-:W-:Y:S01]  /*21a0*/  STL [R1+0x134], R197 ;  /* 0x000134c501007387 */ /* 0x000fe20000100800 */
[----:B------:R-:W-:Y:S01]  /*21b0*/  FMUL.FTZ R90, R90, UR13 ;  /* 0x0000000d5a5a7c20 */ /* 0x000fe20008410000 */
[----:B------:R-:W-:Y:S01]  /*21c0*/  FMUL.FTZ R88, R88, UR13 ;  /* 0x0000000d58587c20 */ /* 0x000fe20008410000 */
[----:B------:R-:W-:Y:S01]  /*21d0*/  FMUL.FTZ R89, R89, UR13 ;  /* 0x0000000d59597c20 */ /* 0x000fe20008410000 */
[----:B------:R-:W-:Y:S01]  /*21e0*/  STL [R1+0x130], R198 ;  /* 0x000130c601007387 */ /* 0x000fe20000100800 */
[----:B------:R-:W-:Y:S01]  /*21f0*/  FMUL.FTZ R115, R115, UR13 ;  /* 0x0000000d73737c20 */ /* 0x000fe20008410000 */
[----:B---3--:R1:W-:Y:S01]  /*2200*/  MUFU.TANH R196, R85 ;  /* 0x0000005500c47308 */ /* 0x0083e20000002400 */
[----:B------:R-:W-:Y:S01]  /*2210*/  FMUL.FTZ R91, R91, UR13 ;  /* 0x0000000d5b5b7c20 */ /* 0x000fe20008410000 */
[----:B------:R2:W-:Y:S01]  /*2220*/  STL [R1+0x12c], R199 ;  /* 0x00012cc701007387 */ /* 0x0005e20000100800 */
[----:B------:R-:W-:Y:S01]  /*2230*/  ISETP.GT.AND P2, PT, R8, RZ, PT ;  /* 0x000000ff0800720c */ /* 0x000fe20003f44270 */
[----:B------:R-:W-:Y:S01]  /*2240*/  FMUL.FTZ R92, R92, UR13 ;  /* 0x0000000d5c5c7c20 */ /* 0x000fe20008410000 */
[C---:B------:R-:W-:Y:S01]  /*2250*/  ISETP.GT.AND P1, PT, R7.reuse, RZ, PT ;  /* 0x000000ff0700720c */ /* 0x040fe20003f24270 */
[----:B------:R-:W-:Y:S01]  /*2260*/  STL [R1+0x128], R200 ;  /* 0x000128c801007387 */ /* 0x000fe20000100800 */
[----:B------:R-:W-:Y:S01]  /*2270*/  ISETP.GT.AND P0, PT, R8, 0x8, PT ;  /* 0x000000080800780c */ /* 0x000fe20003f04270 */
[----:B------:R-:W3:Y:S01]  /*2280*/  MUFU.TANH R18, R18 ;  /* 0x0000001200127308 */ /* 0x000ee20000002400 */
[----:B-1----:R-:W-:Y:S01]  /*2290*/  WARPGROUP.ARRIVE ;  /* 0x00000000000079c5 */ /* 0x002fe20000000000 */
[----:B------:R1:W-:Y:S01]  /*22a0*/  STL [R1+0x124], R201 ;  /* 0x000124c901007387 */ /* 0x0003e20000100800 */
[----:B------:R-:W-:Y:S01]  /*22b0*/  ISETP.GT.AND P3, PT, R7, 0x8, PT ;  /* 0x000000080700780c */ /* 0x000fe20003f64270 */
[----:B------:R-:W-:Y:S01]  /*22c0*/  FMUL.FTZ R93, R93, UR13 ;  /* 0x0000000d5d5d7c20 */ /* 0x000fe20008410000 */
[----:B------:R-:W-:Y:S01]  /*22d0*/  FMUL.FTZ R96, R96, UR13 ;  /* 0x0000000d60607c20 */ /* 0x000fe20008410000 */
[----:B------:R-:W-:Y:S01]  /*22e0*/  STL [R1+0x120], R202 ;  /* 0x000120ca01007387 */ /* 0x000fe20000100800 */
[----:B------:R-:W-:Y:S01]  /*22f0*/  HGMMA.64x128x16.F32 R24, gdesc[UR4], RZ, !UPT, gsb0 ;  /* 0x01e00000041879f0 */ /* 0x000fe2000c0008ff */
[----:B------:R-:W-:Y:S01]  /*2300*/  UIADD3 UR6, UR8, 0x2, URZ ;  /* 0x0000000208067890 */ /* 0x000fe2000fffe03f */
[----:B--2---:R-:W-:Y:S01]  /*2310*/  MUFU.TANH R199, R88 ;  /* 0x0000005800c77308 */ /* 0x004fe20000002400 */
[----:B------:R-:W-:Y:S01]  /*2320*/  UIADD3 UR4, UR9, 0x2, URZ ;  /* 0x0000000209047890 */ /* 0x000fe2000fffe03f */
[----:B------:R-:W-:Y:S01]  /*2330*/  STL [R1+0x11c], R203 ;  /* 0x00011ccb01007387 */ /* 0x000fe20000100800 */
[----:B------:R-:W-:Y:S01]  /*2340*/  UMOV UR7, 0x40000040 ;  /* 0x4000004000077882 */ /* 0x000fe20000000000 */
[----:B------:R-:W-:Y:S01]  /*2350*/  UMOV UR5, 0x40000040 ;  /* 0x4000004000057882 */ /* 0x000fe20000000000 */
[----:B------:R-:W-:Y:S01]  /*2360*/  FMUL.FTZ R97, R97, UR13 ;  /* 0x0000000d61617c20 */ /* 0x000fe20008410000 */
[----:B------:R2:W-:Y:S01]  /*2370*/  STL [R1+0x118], R171 ;  /* 0x000118ab01007387 */ /* 0x0005e20000100800 */
[----:B------:R-:W-:Y:S01]  /*2380*/  UIADD3 UR10, UR8, 0x6, URZ ;  /* 0x00000006080a7890 */ /* 0x000fe2000fffe03f */
[----:B-1----:R-:W-:Y:S01]  /*2390*/  MUFU.TANH R201, R90 ;  /* 0x0000005a00c97308 */ /* 0x002fe20000002400 */
[----:B------:R-:W-:Y:S01]  /*23a0*/  UMOV UR11, 0x40000040 ;  /* 0x40000040000b7882 */ /* 0x000fe20000000000 */
[----:B------:R-:W-:Y:S01]  /*23b0*/  STL [R1+0x114], R170 ;  /* 0x000114aa01007387 */ /* 0x000fe20000100800 */
[----:B------:R-:W-:Y:S01]  /*23c0*/  FMUL.FTZ R105, R105, UR13 ;  /* 0x0000000d69697c20 */ /* 0x000fe20008410000 */
[----:B------:R-:W-:Y:S01]  /*23d0*/  FMUL.FTZ R112, R112, UR13 ;  /* 0x0000000d70707c20 */ /* 0x000fe20008410000 */
[----:B------:R-:W-:Y:S01]  /*23e0*/  FMUL.FTZ R113, R113, UR13 ;  /* 0x0000000d71717c20 */ /* 0x000fe20008410000 */
[----:B------:R-:W-:Y:S01]  /*23f0*/  STL [R1+0x110], R169 ;  /* 0x000110a901007387 */ /* 0x000fe20000100800 */
[----:B------:R-:W-:Y:S01]  /*2400*/  FMUL.FTZ R94, R94, UR13 ;  /* 0x0000000d5e5e7c20 */ /* 0x000fe20008410000 */
[----:B------:R1:W-:Y:S01]  /*2410*/  MUFU.TANH R200, R89 ;  /* 0x0000005900c87308 */ /* 0x0003e20000002400 */
[----:B------:R-:W-:Y:S01]  /*2420*/  FMUL.FTZ R95, R95, UR13 ;  /* 0x0000000d5f5f7c20 */ /* 0x000fe20008410000 */
[----:B------:R4:W-:Y:S01]  /*2430*/  STL [R1+0x10c], R168 ;  /* 0x00010ca801007387 */ /* 0x0009e20000100800 */
[----:B------:R-:W-:Y:S01]  /*2440*/  FMUL.FTZ R98, R98, UR13 ;  /* 0x0000000d62627c20 */ /* 0x000fe20008410000 */
[----:B------:R-:W-:Y:S01]  /*2450*/  FMUL.FTZ R99, R99, UR13 ;  /* 0x0000000d63637c20 */ /* 0x000fe20008410000 */
[----:B------:R-:W-:Y:S01]  /*2460*/  FMUL.FTZ R100, R100, UR13 ;  /* 0x0000000d64647c20 */ /* 0x000fe20008410000 */
[----:B------:R-:W-:Y:S01]  /*2470*/  STL [R1+0x108], R167 ;  /* 0x000108a701007387 */ /* 0x000fe20000100800 */
[----:B------:R-:W-:Y:S01]  /*2480*/  FMUL.FTZ R101, R101, UR13 ;  /* 0x0000000d65657c20 */ /* 0x000fe20008410000 */
[----:B------:R-:W3:Y:S01]  /*2490*/  MUFU.TANH R22, R22 ;  /* 0x0000001600167308 */ /* 0x000ee20000002400 */
[----:B-1----:R-:W1:Y:S01]  /*24a0*/  LDC.64 R88, c[0x0][0x748] ;  /* 0x0001d200ff587b82 */ /* 0x002e620000000a00 */
[----:B------:R-:W-:Y:S01]  /*24b0*/  STL [R1+0x104], R166 ;  /* 0x000104a601007387 */ /* 0x000fe20000100800 */
[----:B------:R-:W-:-:S02]  /*24c0*/  IMAD R132, R0, 0x400, R132 ;  /* 0x0000040000847824 */ /* 0x000fc400078e0284 */
[----:B------:R-:W-:Y:S01]  /*24d0*/  FMUL.FTZ R104, R104, UR13 ;  /* 0x0000000d68687c20 */ /* 0x000fe20008410000 */
[----:B------:R-:W-:Y:S01]  /*24e0*/  FMUL.FTZ R108, R108, UR13 ;  /* 0x0000000d6c6c7c20 */ /* 0x000fe20008410000 */
[----:B------:R-:W-:Y:S01]  /*24f0*/  STL [R1+0x100], R165 ;  /* 0x000100a501007387 */ /* 0x000fe20000100800 */
[----:B------:R-:W-:Y:S01]  /*2500*/  FMUL.FTZ R109, R109, UR13 ;  /* 0x0000000d6d6d7c20 */ /* 0x000fe20008410000 */
[----:B------:R-:W3:Y:S01]  /*2510*/  MUFU.TANH R230, R230 ;  /* 0x000000e600e67308 */ /* 0x000ee20000002400 */
[----:B------:R-:W-:Y:S01]  /*2520*/  FMUL.FTZ R121, R121, UR13 ;  /* 0x0000000d79797c20 */ /* 0x000fe20008410000 */
[----:B------:R-:W-:Y:S01]  /*2530*/  STL [R1+0xfc], R164 ;  /* 0x0000fca401007387 */ /* 0x000fe20000100800 */
[----:B------:R-:W-:Y:S01]  /*2540*/  R2UR UR12, R132 ;  /* 0x00000000840c72ca */ /* 0x000fe200000e0000 */
[----:B------:R-:W-:Y:S01]  /*2550*/  FMUL.FTZ R102, R102, UR13 ;  /* 0x0000000d66667c20 */ /* 0x000fe20008410000 */
[----:B------:R-:W-:Y:S01]  /*2560*/  FMUL.FTZ R114, R114, UR13 ;  /* 0x0000000d72727c20 */ /* 0x000fe20008410000 */
[----:B------:R-:W-:Y:S01]  /*2570*/  STL [R1+0xf8], R163 ;  /* 0x0000f8a301007387 */ /* 0x000fe20000100800 */
[----:B------:R-:W-:Y:S01]  /*2580*/  FMUL.FTZ R103, R103, UR13 ;  /* 0x0000000d67677c20 */ /* 0x000fe20008410000 */
        /* <DEDUP_REMOVED lines=16> */
[----:B--2---:R1:W-:Y:S01]  /*2690*/  MUFU.TANH R171, R91 ;  /* 0x0000005b00ab7308 */ /* 0x0043e20000002400 */
[----:B------:R-:W-:Y:S01]  /*26a0*/  FMUL.FTZ R123, R123, UR13 ;  /* 0x0000000d7b7b7c20 */ /* 0x000fe20008410000 */
[----:B------:R-:W-:Y:S01]  /*26b0*/  STL [R1+0xe4], R158 ;  /* 0x0000e49e01007387 */ /* 0x000fe20000100800 */
[----:B------:R-:W-:Y:S01]  /*26c0*/  FMUL.FTZ R126, R126, UR13 ;  /* 0x0000000d7e7e7c20 */ /* 0x000fe20008410000 */
[----:B------:R-:W-:Y:S01]  /*26d0*/  FMUL.FTZ R125, R125, UR13 ;  /* 0x0000000d7d7d7c20 */ /* 0x000fe20008410000 */
[----:B------:R-:W-:Y:S01]  /*26e0*/  FMUL.FTZ R127, R127, UR13 ;  /* 0x0000000d7f7f7c20 */ /* 0x000fe20008410000 */
[----:B------:R-:W-:Y:S01]  /*26f0*/  STL [R1+0xe0], R157 ;  /* 0x0000e09d01007387 */ /* 0x000fe20000100800 */
[----:B------:R-:W-:Y:S01]  /*2700*/  FMUL.FTZ R227, R129, UR13 ;  /* 0x0000000d81e37c20 */ /* 0x000fe20008410000 */
[----:B------:R-:W2:Y:S01]  /*2710*/  MUFU.TANH R229, R229 ;  /* 0x000000e500e57308 */ /* 0x000ea20000002400 */
[----:B------:R-:W-:Y:S01]  /*2720*/  FMUL.FTZ R131, R131, UR13 ;  /* 0x0000000d83837c20 */ /* 0x000fe20008410000 */
[----:B------:R-:W-:Y:S04]  /*2730*/  STL [R1+0xdc], R156 ;  /* 0x0000dc9c01007387 */ /* 0x000fe80000100800 */
[----:B------:R-:W-:Y:S02]  /*2740*/  STL [R1+0xd8], R155 ;  /* 0x0000d89b01007387 */ /* 0x000fe40000100800 */
[----:B------:R-:W2:Y:S02]  /*2750*/  MUFU.TANH R235, R235 ;  /* 0x000000eb00eb7308 */ /* 0x000ea40000002400 */
[----:B------:R-:W-:Y:S04]  /*2760*/  STL [R1+0xd4], R154 ;  /* 0x0000d49a01007387 */ /* 0x000fe80000100800 */
[----:B------:R-:W-:Y:S02]  /*2770*/  STL [R1+0xd0], R153 ;  /* 0x0000d09901007387 */ /* 0x000fe40000100800 */
[----:B------:R-:W2:Y:S02]  /*2780*/  MUFU.TANH R202, R92 ;  /* 0x0000005c00ca7308 */ /* 0x000ea40000002400 */
[----:B------:R-:W-:Y:S04]  /*2790*/  STL [R1+0xcc], R152 ;  /* 0x0000cc9801007387 */ /* 0x000fe80000100800 */
[----:B------:R-:W-:Y:S02]  /*27a0*/  STL [R1+0xc8], R151 ;  /* 0x0000c89701007387 */ /* 0x000fe40000100800 */
[----:B------:R-:W2:Y:S02]  /*27b0*/  MUFU.TANH R203, R93 ;  /* 0x0000005d00cb7308 */ /* 0x000ea40000002400 */
[----:B------:R-:W-:Y:S04]  /*27c0*/  STL [R1+0xc4], R150 ;  /* 0x0000c49601007387 */ /* 0x000fe80000100800 */
[----:B------:R3:W-:Y:S02]  /*27d0*/  STL [R1+0xc0], R149 ;  /* 0x0000c09501007387 */ /* 0x0007e40000100800 */
[----:B----4-:R-:W4:Y:S02]  /*27e0*/  MUFU.TANH R168, R96 ;  /* 0x0000006000a87308 */ /* 0x010f240000002400 */
[----:B------:R-:W-:Y:S04]  /*27f0*/  STL [R1+0xbc], R148 ;  /* 0x0000bc9401007387 */ /* 0x000fe80000100800 */
[----:B------:R-:W-:Y:S02]  /*2800*/  STL [R1+0xb8], R147 ;  /* 0x0000b89301007387 */ /* 0x000fe40000100800 */
[----:B---3--:R3:W-:Y:S02]  /*2810*/  MUFU.TANH R149, R115 ;  /* 0x0000007300957308 */ /* 0x0087e40000002400 */
[----:B------:R-:W-:Y:S04]  /*2820*/  STL [R1+0xb4], R146 ;  /* 0x0000b49201007387 */ /* 0x000fe80000100800 */
[----:B------:R-:W-:Y:S02]  /*2830*/  STL [R1+0xb0], R145 ;  /* 0x0000b09101007387 */ /* 0x000fe40000100800 */
[----:B------:R-:W4:Y:S02]  /*2840*/  MUFU.TANH R167, R97 ;  /* 0x0000006100a77308 */ /* 0x000f240000002400 */
[----:B------:R-:W-:Y:S04]  /*2850*/  STL [R1+0xac], R144 ;  /* 0x0000ac9001007387 */ /* 0x000fe80000100800 */
[----:B------:R-:W-:Y:S02]  /*2860*/  STL [R1+0xa8], R143 ;  /* 0x0000a88f01007387 */ /* 0x000fe40000100800 */
[----:B------:R4:W-:Y:S02]  /*2870*/  MUFU.TANH R197, R133 ;  /* 0x0000008500c57308 */ /* 0x0009e40000002400 */
[----:B------:R-:W-:Y:S04]  /*2880*/  STL [R1+0xa4], R142 ;  /* 0x0000a48e01007387 */ /* 0x000fe80000100800 */
[----:B------:R-:W-:Y:S02]  /*2890*/  STL [R1+0xa0], R141 ;  /* 0x0000a08d01007387 */ /* 0x000fe40000100800 */
[----:B------:R-:W4:Y:S02]  /*28a0*/  MUFU.TANH R20, R20 ;  /* 0x0000001400147308 */ /* 0x000f240000002400 */
[----:B------:R2:W-:Y:S01]  /*28b0*/  STL [R1+0x9c], R140 ;  /* 0x00009c8c01007387 */ /* 0x0005e20000100800 */
[----:B------:R-:W-:-:S02]  /*28c0*/  WARPGROUP.DEPBAR.LE gsb0, 0x0 ;  /* 0x00008000000079c5 */ /* 0x000fc40000010000 */
[----:B------:R-:W-:Y:S01]  /*28d0*/  WARPGROUP.ARRIVE ;  /* 0x00000000000079c5 */ /* 0x000fe20000000000 */
[----:B------:R-:W-:Y:S02]  /*28e0*/  STL [R1+0x98], R6 ;  /* 0x0000980601007387 */ /* 0x000fe40000100800 */
[----:B------:R-:W4:Y:S02]  /*28f0*/  MUFU.TANH R21, R21 ;  /* 0x0000001500157308 */ /* 0x000f240000002400 */
[----:B------:R-:W-:Y:S01]  /*2900*/  STL [R1+0x94], R5 ;  /* 0x0000940501007387 */ /* 0x000fe20000100800 */
[----:B------:R-:W-:Y:S01]  /*2910*/  HGMMA.64x128x16.F32 R24, gdesc[UR4], R24, gsb0 ;  /* 0x01e00000041879f0 */ /* 0x000fe20008000818 */
[----:B------:R-:W-:Y:S01]  /*2920*/  ULDC UR4, c[0x0][0x280] ;  /* 0x0000a00000047ab9 */ /* 0x000fe20000000800 */
[----:B------:R-:W-:Y:S01]  /*2930*/  UIADD3 UR6, UR8, 0x4, URZ ;  /* 0x0000000408067890 */ /* 0x000fe2000fffe03f */
[----:B------:R-:W-:Y:S01]  /*2940*/  STL [R1+0x90], R4 ;  /* 0x0000900401007387 */ /* 0x000fe20000100800 */
[----:B------:R-:W-:Y:S01]  /*2950*/  ULEA UR4, UR38, -UR4, 0x7 ;  /* 0x8000000426047291 */ /* 0x000fe2000f8e383f */
[----:B------:R-:W4:Y:S01]  /*2960*/  MUFU.TANH R23, R23 ;  /* 0x0000001700177308 */ /* 0x000f220000002400 */
[----:B------:R-:W-:Y:S01]  /*2970*/  UMOV UR7, 0x40000040 ;  /* 0x4000004000077882 */ /* 0x000fe20000000000 */
[----:B------:R-:W-:Y:S01]  /*2980*/  UMOV UR5, 0x40000040 ;  /* 0x4000004000057882 */ /* 0x000fe20000000000 */
[----:B------:R-:W-:Y:S01]  /*2990*/  UIADD3 UR8, UR9, 0x6, URZ ;  /* 0x0000000609087890 */ /* 0x000fe2000fffe03f */
[----:B------:R-:W-:Y:S01]  /*29a0*/  STL [R1+0x8c], R2 ;  /* 0x00008c0201007387 */ /* 0x000fe20000100800 */
[----:B------:R-:W-:Y:S01]  /*29b0*/  LEA R90, R3, UR4, 0x1 ;  /* 0x00000004035a7c11 */ /* 0x000fe2000f8e08ff */
[----:B------:R-:W-:-:S02]  /*29c0*/  UIADD3 UR4, UR9, 0x4, URZ ;  /* 0x0000000409047890 */ /* 0x000fc4000fffe03f */
[----:B------:R-:W4:Y:S01]  /*29d0*/  MUFU.TANH R232, R232 ;  /* 0x000000e800e87308 */ /* 0x000f220000002400 */
[----:B------:R-:W-:Y:S01]  /*29e0*/  IADD3 R90, R7, R90, RZ ;  /* 0x0000005a075a7210 */ /* 0x000fe20007ffe0ff */
[----:B------:R-:W-:-:S03]  /*29f0*/  UMOV UR9, 0x40000040 ;  /* 0x4000004000097882 */ /* 0x000fc60000000000 */
[--C-:B-1----:R-:W-:Y:S01]  /*2a00*/  IADD3 R91, RZ, -R90, -R89.reuse ;  /* 0x8000005aff5b7210 */ /* 0x102fe20007ffe859 */
[C-C-:B---3--:R-:W-:Y:S01]  /*2a10*/  IMAD.IADD R115, R88.reuse, 0x1, -R90.reuse ;  /* 0x0000000158737824 */ /* 0x148fe200078e0a5a */
[----:B------:R-:W-:Y:S01]  /*2a20*/  IADD3 R215, R88, 0x8, -R90 ;  /* 0x0000000858d77810 */ /* 0x000fe20007ffe85a */
[----:B------:R-:W-:Y:S01]  /*2a30*/  FMUL.FTZ R88, R124, UR13 ;  /* 0x0000000d7c587c20 */ /* 0x000fe20008410000 */
[----:B------:R-:W-:Y:S01]  /*2a40*/  IADD3 R214, -R90, 0x8, -R89 ;  /* 0x000000085ad67810 */ /* 0x000fe20007ffe959 */
[----:B------:R-:W1:Y:S01]  /*2a50*/  MUFU.TANH R228, R228 ;  /* 0x000000e400e47308 */ /* 0x000e620000002400 */
[----:B------:R-:W-:Y:S02]  /*2a60*/  SEL R115, R115, 0x80, !P2 ;  /* 0x0000008073737807 */ /* 0x000fe40005000000 */
[----:B------:R-:W-:Y:S02]  /*2a70*/  SEL R124, R91, 0x80, P1 ;  /* 0x000000805b7c7807 */ /* 0x000fe40000800000 */
[----:B------:R-:W-:-:S02]  /*2a80*/  SEL R215, R215, 0x80, !P0 ;  /* 0x00000080d7d77807 */ /* 0x000fc40004000000 */
[C---:B------:R-:W-:Y:S01]  /*2a90*/  ISETP.GE.AND P4, PT, R115.reuse, RZ, PT ;  /* 0x000000ff7300720c */ /* 0x040fe20003f86270 */
[----:B------:R-:W3:Y:S01]  /*2aa0*/  MUFU.TANH R237, R237 ;  /* 0x000000ed00ed7308 */ /* 0x000ee20000002400 */
[C---:B------:R-:W-:Y:S02]  /*2ab0*/  ISETP.GE.AND P2, PT, R115.reuse, 0x8, PT ;  /* 0x000000087300780c */ /* 0x040fe40003f46270 */
[C---:B------:R-:W-:Y:S02]  /*2ac0*/  ISETP.GE.AND P0, PT, R115.reuse, 0x9, PT ;  /* 0x000000097300780c */ /* 0x040fe40003f06270 */
[C---:B------:R-:W-:Y:S02]  /*2ad0*/  ISETP.GE.AND P1, PT, R115.reuse, 0x10, PT ;  /* 0x000000107300780c */ /* 0x040fe40003f26270 */
[----:B------:R-:W-:Y:S01]  /*2ae0*/  SEL R214, R214, 0x80, P3 ;  /* 0x00000080d6d67807 */ /* 0x000fe20001800000 */
[----:B------:R1:W-:Y:S01]  /*2af0*/  MUFU.TANH R198, R134 ;  /* 0x0000008600c67308 */ /* 0x0003e20000002400 */
[----:B------:R-:W-:-:S02]  /*2b00*/  ISETP.GE.AND P3, PT, R115, 0x1, PT ;  /* 0x000000017300780c */ /* 0x000fc40003f66270 */
[C---:B------:R-:W-:Y:S02]  /*2b10*/  ISETP.GT.OR P4, PT, R124.reuse, RZ, !P4 ;  /* 0x000000ff7c00720c */ /* 0x040fe40006784670 */
[C---:B------:R-:W-:Y:S02]  /*2b20*/  ISETP.GT.OR P2, PT, R124.reuse, 0x8, !P2 ;  /* 0x000000087c00780c */ /* 0x040fe40005744670 */
[C---:B------:R-:W-:Y:S01]  /*2b30*/  ISETP.GT.OR P0, PT, R124.reuse, 0x9, !P0 ;  /* 0x000000097c00780c */ /* 0x040fe20004704670 */
[----:B------:R-:W-:Y:S01]  /*2b40*/  MUFU.TANH R159, R105 ;  /* 0x00000069009f7308 */ /* 0x000fe20000002400 */
[C---:B------:R-:W-:Y:S02]  /*2b50*/  ISETP.GT.OR P1, PT, R124.reuse, 0x10, !P1 ;  /* 0x000000107c00780c */ /* 0x040fe40004f24670 */
[----:B------:R-:W-:Y:S02]  /*2b60*/  ISETP.GT.OR P3, PT, R124, 0x1, !P3 ;  /* 0x000000017c00780c */ /* 0x000fe40005f64670 */
[----:B------:R-:W-:-:S02]  /*2b70*/  FSEL R210, R18, -INF , !P4 ;  /* 0xff80000012d27808 */ /* 0x000fc40006000000 */
[----:B------:R-:W-:Y:S01]  /*2b80*/  FSEL R220, R22, -INF , !P2 ;  /* 0xff80000016dc7808 */ /* 0x000fe20005000000 */
[----:B------:R3:W-:Y:S01]  /*2b90*/  MUFU.TANH R153, R112 ;  /* 0x0000007000997308 */ /* 0x0007e20000002400 */
[C---:B------:R-:W-:Y:S01]  /*2ba0*/  FSEL R225, R230.reuse, -INF , !P0 ;  /* 0xff800000e6e17808 */ /* 0x040fe20004000000 */
[----:B------:R-:W-:Y:S01]  /*2bb0*/  FFMA.FTZ R230, -R230, R230, 1 ;  /* 0x3f800000e6e67423 */ /* 0x000fe200000101e6 */
[----:B------:R-:W-:Y:S02]  /*2bc0*/  FSEL R209, R231, -INF , !P1 ;  /* 0xff800000e7d17808 */ /* 0x000fe40004800000 */
[C---:B------:R-:W-:Y:S02]  /*2bd0*/  ISETP.GE.AND P4, PT, R115.reuse, 0x11, PT ;  /* 0x000000117300780c */ /* 0x040fe40003f86270 */
[C---:B------:R-:W-:Y:S01]  /*2be0*/  ISETP.GE.AND P2, PT, R115.reuse, 0x19, PT ;  /* 0x000000197300780c */ /* 0x040fe20003f46270 */
[----:B------:R3:W-:Y:S01]  /*2bf0*/  MUFU.TANH R151, R113 ;  /* 0x0000007100977308 */ /* 0x0007e20000002400 */
[----:B------:R-:W-:-:S02]  /*2c00*/  ISETP.GE.AND P0, PT, R115, 0x20, PT ;  /* 0x000000207300780c */ /* 0x000fc40003f06270 */
[----:B------:R-:W-:Y:S02]  /*2c10*/  ISETP.GE.AND P1, PT, R115, 0x21, PT ;  /* 0x000000217300780c */ /* 0x000fe40003f26270 */
[----:B------:R-:W-:Y:S02]  /*2c20*/  FSEL R211, R19, -INF , !P3 ;  /* 0xff80000013d37808 */ /* 0x000fe40005800000 */
[----:B------:R-:W-:Y:S01]  /*2c30*/  ISETP.GE.AND P3, PT, R115, 0x18, PT ;  /* 0x000000187300780c */ /* 0x000fe20003f66270 */
[----:B------:R-:W3:Y:S01]  /*2c40*/  MUFU.TANH R236, R236 ;  /* 0x000000ec00ec7308 */ /* 0x000ee20000002400 */
[C---:B------:R-:W-:Y:S02]  /*2c50*/  ISETP.GT.OR P4, PT, R124.reuse, 0x11, !P4 ;  /* 0x000000117c00780c */ /* 0x040fe40006784670 */
[C---:B------:R-:W-:Y:S02]  /*2c60*/  ISETP.GT.OR P2, PT, R124.reuse, 0x19, !P2 ;  /* 0x000000197c00780c */ /* 0x040fe40005744670 */
[----:B------:R-:W-:-:S02]  /*2c70*/  ISETP.GT.OR P0, PT, R124, 0x20, !P0 ;  /* 0x000000207c00780c */ /* 0x000fc40004704670 */
[C---:B------:R-:W-:Y:S01]  /*2c80*/  ISETP.GT.OR P1, PT, R124.reuse, 0x21, !P1 ;  /* 0x000000217c00780c */ /* 0x040fe20004f24670 */
[----:B------:R-:W3:Y:S01]  /*2c90*/  MUFU.TANH R234, R234 ;  /* 0x000000ea00ea7308 */ /* 0x000ee20000002400 */
[----:B------:R-:W-:Y:S02]  /*2ca0*/  ISETP.GT.OR P3, PT, R124, 0x18, !P3 ;  /* 0x000000187c00780c */ /* 0x000fe40005f64670 */
[----:B--2---:R-:W-:Y:S02]  /*2cb0*/  FSEL R207, R229, -INF , !P4 ;  /* 0xff800000e5cf7808 */ /* 0x004fe40006000000 */
[----:B------:R-:W-:Y:S02]  /*2cc0*/  FSEL R138, R194, -INF , !P2 ;  /* 0xff800000c28a7808 */ /* 0x000fe40005000000 */
[----:B------:R-:W-:Y:S01]  /*2cd0*/  FSEL R136, R195, -INF , !P0 ;  /* 0xff800000c3887808 */ /* 0x000fe20004000000 */
[----:B------:R2:W-:Y:S01]  /*2ce0*/  MUFU.TANH R140, R88 ;  /* 0x00000058008c7308 */ /* 0x0005e20000002400 */
[----:B----4-:R-:W-:-:S02]  /*2cf0*/  FSEL R133, R196, -INF , !P1 ;  /* 0xff800000c4857808 */ /* 0x010fc40004800000 */
[C---:B------:R-:W-:Y:S02]  /*2d00*/  ISETP.GE.AND P4, PT, R115.reuse, 0x28, PT ;  /* 0x000000287300780c */ /* 0x040fe40003f86270 */
[C---:B------:R-:W-:Y:S02]  /*2d10*/  ISETP.GE.AND P2, PT, R115.reuse, 0x30, PT ;  /* 0x000000307300780c */ /* 0x040fe40003f46270 */
[C---:B------:R-:W-:Y:S01]  /*2d20*/  ISETP.GE.AND P0, PT, R115.reuse, 0x31, PT ;  /* 0x000000317300780c */ /* 0x040fe20003f06270 */
[----:B------:R-:W4:Y:S01]  /*2d30*/  MUFU.TANH R170, R94 ;  /* 0x0000005e00aa7308 */ /* 0x000f220000002400 */
[----:B------:R-:W-:Y:S02]  /*2d40*/  ISETP.GE.AND P1, PT, R115, 0x38, PT ;  /* 0x000000387300780c */ /* 0x000fe40003f26270 */
[C---:B------:R-:W-:Y:S01]  /*2d50*/  FSEL R205, R235.reuse, -INF , !P3 ;  /* 0xff800000ebcd7808 */ /* 0x040fe20005800000 */
[----:B------:R-:W-:Y:S01]  /*2d60*/  FFMA.FTZ R235, -R235, R235, 1 ;  /* 0x3f800000ebeb7423 */ /* 0x000fe200000101eb */
[----:B------:R-:W-:-:S02]  /*2d70*/  ISETP.GE.AND P3, PT, R115, 0x29, PT ;  /* 0x000000297300780c */ /* 0x000fc40003f66270 */
[----:B------:R-:W-:Y:S01]  /*2d80*/  ISETP.GE.AND P5, PT, R115, 0x39, PT ;  /* 0x000000397300780c */ /* 0x000fe20003fa6270 */
[----:B------:R-:W4:Y:S01]  /*2d90*/  MUFU.TANH R169, R95 ;  /* 0x0000005f00a97308 */ /* 0x000f220000002400 */
[C---:B------:R-:W-:Y:S02]  /*2da0*/  ISETP.GT.OR P4, PT, R124.reuse, 0x28, !P4 ;  /* 0x000000287c00780c */ /* 0x040fe40006784670 */
[C---:B------:R-:W-:Y:S02]  /*2db0*/  ISETP.GT.OR P2, PT, R124.reuse, 0x30, !P2 ;  /* 0x000000307c00780c */ /* 0x040fe40005744670 */
[C---:B------:R-:W-:Y:S02]  /*2dc0*/  ISETP.GT.OR P0, PT, R124.reuse, 0x31, !P0 ;  /* 0x000000317c00780c */ /* 0x040fe40004704670 */
[C---:B------:R-:W-:Y:S01]  /*2dd0*/  ISETP.GT.OR P1, PT, R124.reuse, 0x38, !P1 ;  /* 0x000000387c00780c */ /* 0x040fe20004f24670 */
[----:B------:R-:W4:Y:S01]  /*2de0*/  MUFU.TANH R166, R98 ;  /* 0x0000006200a67308 */ /* 0x000f220000002400 */
[----:B------:R-:W-:-:S02]  /*2df0*/  ISETP.GT.OR P3, PT, R124, 0x29, !P3 ;  /* 0x000000297c00780c */ /* 0x000fc40005f64670 */
[----:B------:R-:W-:Y:S02]  /*2e00*/  ISETP.GT.OR P5, PT, R124, 0x39, !P5 ;  /* 0x000000397c00780c */ /* 0x000fe40006fa4670 */
[----:B-1----:R-:W-:Y:S02]  /*2e10*/  FSEL R134, R199, -INF , !P4 ;  /* 0xff800000c7867808 */ /* 0x002fe40006000000 */
[----:B---3--:R-:W-:Y:S01]  /*2e20*/  FSEL R112, R202, -INF , !P2 ;  /* 0xff800000ca707808 */ /* 0x008fe20005000000 */
[----:B------:R-:W1:Y:S01]  /*2e30*/  MUFU.TANH R165, R99 ;  /* 0x0000006300a57308 */ /* 0x000e620000002400 */
[----:B------:R-:W-:Y:S02]  /*2e40*/  FSEL R113, R203, -INF , !P0 ;  /* 0xff800000cb717808 */ /* 0x000fe40004000000 */
[----:B------:R-:W-:Y:S02]  /*2e50*/  FSEL R105, R168, -INF , !P1 ;  /* 0xff800000a8697808 */ /* 0x000fe40004800000 */
[----:B------:R-:W-:-:S02]  /*2e60*/  ISETP.GE.AND P4, PT, R215, RZ, PT ;  /* 0x000000ffd700720c */ /* 0x000fc40003f86270 */
[C---:B------:R-:W-:Y:S01]  /*2e70*/  ISETP.GE.AND P2, PT, R215.reuse, 0x1, PT ;  /* 0x00000001d700780c */ /* 0x040fe20003f46270 */
[----:B------:R-:W3:Y:S01]  /*2e80*/  MUFU.TANH R164, R100 ;  /* 0x0000006400a47308 */ /* 0x000ee20000002400 */
[C---:B------:R-:W-:Y:S02]  /*2e90*/  ISETP.GE.AND P0, PT, R215.reuse, 0x8, PT ;  /* 0x00000008d700780c */ /* 0x040fe40003f06270 */
[----:B------:R-:W-:Y:S02]  /*2ea0*/  ISETP.GE.AND P1, PT, R215, 0x9, PT ;  /* 0x00000009d700780c */ /* 0x000fe40003f26270 */
[----:B--2---:R-:W-:Y:S01]  /*2eb0*/  FSEL R88, R200, -INF , !P3 ;  /* 0xff800000c8587808 */ /* 0x004fe20005800000 */
[----:B------:R-:W-:Y:S02]  /*2ec0*/  WARPGROUP.DEPBAR.LE gsb0, 0x0 ;  /* 0x00008000000079c5 */ /* 0x000fe40000010000 */
[----:B------:R-:W2:Y:S01]  /*2ed0*/  LDS R218, [R218+0x400] ;  /* 0x00040000dada7984 */ /* 0x000ea20000000800 */
[----:B------:R-:W-:Y:S01]  /*2ee0*/  WARPGROUP.ARRIVE ;  /* 0x00000000000079c5 */ /* 0x000fe20000000000 */
[----:B------:R-:W-:Y:S01]  /*2ef0*/  FSEL R92, R167, -INF , !P5 ;  /* 0xff800000a75c7808 */ /* 0x000fe20006800000 */
[----:B------:R-:W3:Y:S01]  /*2f00*/  MUFU.TANH R163, R101 ;  /* 0x0000006500a37308 */ /* 0x000ee20000002400 */
[----:B------:R-:W-:-:S02]  /*2f10*/  ISETP.GE.AND P3, PT, R215, 0x10, PT ;  /* 0x00000010d700780c */ /* 0x000fc40003f66270 */
[----:B------:R-:W-:Y:S01]  /*2f20*/  ISETP.GE.AND P5, PT, R215, 0x11, PT ;  /* 0x00000011d700780c */ /* 0x000fe20003fa6270 */
[----:B------:R-:W-:Y:S01]  /*2f30*/  HGMMA.64x128x16.F32 R24, gdesc[UR4], R24, gsb0 ;  /* 0x01e00000041879f0 */ /* 0x000fe20008000818 */
[C---:B------:R-:W-:Y:S01]  /*2f40*/  ISETP.GT.OR P4, PT, R214.reuse, RZ, !P4 ;  /* 0x000000ffd600720c */ /* 0x040fe20006784670 */
[----:B------:R-:W-:Y:S01]  /*2f50*/  ULDC UR4, c[0x0][0x744] ;  /* 0x0001d10000047ab9 */ /* 0x000fe20000000800 */
[C---:B------:R-:W-:Y:S01]  /*2f60*/  ISETP.GT.OR P2, PT, R214.reuse, 0x1, !P2 ;  /* 0x00000001d600780c */ /* 0x040fe20005744670 */
[----:B------:R-:W3:Y:S01]  /*2f70*/  MUFU.TANH R160, R104 ;  /* 0x0000006800a07308 */ /* 0x000ee20000002400 */
[C---:B------:R-:W-:Y:S02]  /*2f80*/  ISETP.GT.OR P0, PT, R214.reuse, 0x8, !P0 ;  /* 0x00000008d600780c */ /* 0x040fe40004704670 */
[C---:B------:R-:W-:Y:S02]  /*2f90*/  ISETP.GT.OR P1, PT, R214.reuse, 0x9, !P1 ;  /* 0x00000009d600780c */ /* 0x040fe40004f24670 */
[----:B------:R-:W-:-:S02]  /*2fa0*/  ISETP.GT.OR P3, PT, R214, 0x10, !P3 ;  /* 0x00000010d600780c */ /* 0x000fc40005f64670 */
[----:B------:R-:W-:Y:S01]  /*2fb0*/  ISETP.GT.OR P5, PT, R214, 0x11, !P5 ;  /* 0x00000011d600780c */ /* 0x000fe20006fa4670 */
[----:B------:R-:W3:Y:S01]  /*2fc0*/  MUFU.TANH R156, R108 ;  /* 0x0000006c009c7308 */ /* 0x000ee20000002400 */
[----:B------:R-:W-:Y:S02]  /*2fd0*/  FSEL R212, R20, -INF , !P4 ;  /* 0xff80000014d47808 */ /* 0x000fe40006000000 */
[C---:B------:R-:W-:Y:S01]  /*2fe0*/  FSEL R213, R21.reuse, -INF , !P2 ;  /* 0xff80000015d57808 */ /* 0x040fe20005000000 */
[----:B------:R-:W-:Y:S01]  /*2ff0*/  FFMA.FTZ R21, -R21, R21, 1 ;  /* 0x3f80000015157423 */ /* 0x000fe20000010115 */
[C---:B------:R-:W-:Y:S01]  /*3000*/  FSEL R219, R23.reuse, -INF , !P0 ;  /* 0xff80000017db7808 */ /* 0x040fe20004000000 */
[----:B------:R-:W-:Y:S01]  /*3010*/  FFMA.FTZ R23, -R23, R23, 1 ;  /* 0x3f80000017177423 */ /* 0x000fe20000010117 */
[----:B------:R-:W-:Y:S01]  /*3020*/  FSEL R224, R232, -INF , !P1 ;  /* 0xff800000e8e07808 */ /* 0x000fe20004800000 */
[----:B------:R-:W3:Y:S01]  /*3030*/  MUFU.TANH R155, R109 ;  /* 0x0000006d009b7308 */ /* 0x000ee20000002400 */
[----:B------:R-:W-:-:S02]  /*3040*/  ISETP.GE.AND P4, PT, R215, 0x18, PT ;  /* 0x00000018d700780c */ /* 0x000fc40003f86270 */
[C---:B------:R-:W-:Y:S02]  /*3050*/  ISETP.GE.AND P2, PT, R215.reuse, 0x19, PT ;  /* 0x00000019d700780c */ /* 0x040fe40003f46270 */
[C---:B------:R-:W-:Y:S02]  /*3060*/  ISETP.GE.AND P0, PT, R215.reuse, 0x20, PT ;  /* 0x00000020d700780c */ /* 0x040fe40003f06270 */
[----:B------:R-:W-:Y:S01]  /*3070*/  ISETP.GE.AND P1, PT, R215, 0x21, PT ;  /* 0x00000021d700780c */ /* 0x000fe20003f26270 */
[----:B------:R4:W-:Y:S01]  /*3080*/  MUFU.TANH R143, R121 ;  /* 0x00000079008f7308 */ /* 0x0009e20000002400 */
[C---:B------:R-:W-:Y:S01]  /*3090*/  FSEL R208, R228.reuse, -INF , !P3 ;  /* 0xff800000e4d07808 */ /* 0x040fe20005800000 */
[----:B------:R-:W-:Y:S01]  /*30a0*/  FFMA.FTZ R228, -R228, R228, 1 ;  /* 0x3f800000e4e47423 */ /* 0x000fe200000101e4 */
[----:B------:R-:W-:Y:S02]  /*30b0*/  FSEL R206, R237, -INF , !P5 ;  /* 0xff800000edce7808 */ /* 0x000fe40006800000 */
[C---:B------:R-:W-:Y:S01]  /*30c0*/  ISETP.GE.AND P3, PT, R215.reuse, 0x28, PT ;  /* 0x00000028d700780c */ /* 0x040fe20003f66270 */
[----:B--2---:R-:W-:Y:S01]  /*30d0*/  SHFL.IDX PT, R223, R218, R9, 0x1f ;  /* 0x00001f09dadf7589 */ /* 0x004fe200000e0000 */
[----:B------:R-:W-:Y:S01]  /*30e0*/  ISETP.GE.AND P5, PT, R215, 0x29, PT ;  /* 0x00000029d700780c */ /* 0x000fe20003fa6270 */
[----:B------:R-:W2:Y:S01]  /*30f0*/  MUFU.TANH R162, R102 ;  /* 0x0000006600a27308 */ /* 0x000ea20000002400 */
[----:B------:R-:W-:-:S02]  /*3100*/  ISETP.GT.OR P4, PT, R214, 0x18, !P4 ;  /* 0x00000018d600780c */ /* 0x000fc40006784670 */
[C---:B------:R-:W-:Y:S02]  /*3110*/  ISETP.GT.OR P2, PT, R214.reuse, 0x19, !P2 ;  /* 0x00000019d600780c */ /* 0x040fe40005744670 */
[C---:B------:R-:W-:Y:S02]  /*3120*/  ISETP.GT.OR P0, PT, R214.reuse, 0x20, !P0 ;  /* 0x00000020d600780c */ /* 0x040fe40004704670 */
[C---:B------:R-:W-:Y:S01]  /*3130*/  ISETP.GT.OR P1, PT, R214.reuse, 0x21, !P1 ;  /* 0x00000021d600780c */ /* 0x040fe20004f24670 */
[----:B------:R1:W-:Y:S01]  /*3140*/  MUFU.TANH R150, R114 ;  /* 0x0000007200967308 */ /* 0x0003e20000002400 */
[C---:B------:R-:W-:Y:S02]  /*3150*/  ISETP.GT.OR P3, PT, R214.reuse, 0x28, !P3 ;  /* 0x00000028d600780c */ /* 0x040fe40005f64670 */
[----:B------:R-:W-:Y:S02]  /*3160*/  ISETP.GT.OR P5, PT, R214, 0x29, !P5 ;  /* 0x00000029d600780c */ /* 0x000fe40006fa4670 */
[----:B------:R-:W-:-:S02]  /*3170*/  FSEL R204, R236, -INF , !P4 ;  /* 0xff800000eccc7808 */ /* 0x000fc40006000000 */
[----:B------:R-:W-:Y:S01]  /*3180*/  FSEL R139, R234, -INF , !P2 ;  /* 0xff800000ea8b7808 */ /* 0x000fe20005000000 */
[----:B------:R-:W2:Y:S01]  /*3190*/  MUFU.TANH R161, R103 ;  /* 0x0000006700a17308 */ /* 0x000ea20000002400 */
[----:B------:R-:W-:Y:S02]  /*31a0*/  FSEL R137, R197, -INF , !P0 ;  /* 0xff800000c5897808 */ /* 0x000fe40004000000 */
[----:B------:R-:W-:Y:S02]  /*31b0*/  FSEL R135, R198, -INF , !P1 ;  /* 0xff800000c6877808 */ /* 0x000fe40004800000 */
[C---:B------:R-:W-:Y:S02]  /*31c0*/  ISETP.GE.AND P4, PT, R215.reuse, 0x30, PT ;  /* 0x00000030d700780c */ /* 0x040fe40003f86270 */
[C---:B------:R-:W-:Y:S01]  /*31d0*/  ISETP.GE.AND P2, PT, R215.reuse, 0x31, PT ;  /* 0x00000031d700780c */ /* 0x040fe20003f46270 */
[----:B------:R-:W2:Y:S01]  /*31e0*/  MUFU.TANH R158, R106 ;  /* 0x0000006a009e7308 */ /* 0x000ea20000002400 */
[----:B------:R-:W-:-:S02]  /*31f0*/  ISETP.GE.AND P0, PT, R215, 0x38, PT ;  /* 0x00000038d700780c */ /* 0x000fc40003f06270 */
[----:B------:R-:W-:Y:S02]  /*3200*/  ISETP.GE.AND P1, PT, R215, 0x39, PT ;  /* 0x00000039d700780c */ /* 0x000fe40003f26270 */
[----:B------:R-:W-:Y:S02]  /*3210*/  FSEL R132, R201, -INF , !P3 ;  /* 0xff800000c9847808 */ /* 0x000fe40005800000 */
[----:B----4-:R-:W-:Y:S01]  /*3220*/  FSEL R121, R171, -INF , !P5 ;  /* 0xff800000ab797808 */ /* 0x010fe20006800000 */
[----:B------:R-:W4:Y:S01]  /*3230*/  MUFU.TANH R157, R107 ;  /* 0x0000006b009d7308 */ /* 0x000f220000002400 */
[C---:B------:R-:W-:Y:S02]  /*3240*/  ISETP.GE.AND P3, PT, R115.reuse, 0x40, PT ;  /* 0x000000407300780c */ /* 0x040fe40003f66270 */
[----:B------:R-:W-:Y:S02]  /*3250*/  ISETP.GE.AND P5, PT, R115, 0x41, PT ;  /* 0x000000417300780c */ /* 0x000fe40003fa6270 */
[----:B------:R-:W-:-:S02]  /*3260*/  ISETP.GT.OR P4, PT, R214, 0x30, !P4 ;  /* 0x00000030d600780c */ /* 0x000fc40006784670 */
[C---:B------:R-:W-:Y:S01]  /*3270*/  ISETP.GT.OR P2, PT, R214.reuse, 0x31, !P2 ;  /* 0x00000031d600780c */ /* 0x040fe20005744670 */
[----:B------:R2:W-:Y:S01]  /*3280*/  MUFU.TANH R152, R111 ;  /* 0x0000006f00987308 */ /* 0x0005e20000002400 */
[C---:B------:R-:W-:Y:S02]  /*3290*/  ISETP.GT.OR P0, PT, R214.reuse, 0x38, !P0 ;  /* 0x00000038d600780c */ /* 0x040fe40004704670 */
[----:B------:R-:W-:Y:S02]  /*32a0*/  ISETP.GT.OR P1, PT, R214, 0x39, !P1 ;  /* 0x00000039d600780c */ /* 0x000fe40004f24670 */
[C---:B------:R-:W-:Y:S02]  /*32b0*/  ISETP.GT.OR P3, PT, R124.reuse, 0x40, !P3 ;  /* 0x000000407c00780c */ /* 0x040fe40005f64670 */
[----:B------:R-:W-:Y:S01]  /*32c0*/  ISETP.GT.OR P5, PT, R124, 0x41, !P5 ;  /* 0x000000417c00780c */ /* 0x000fe20006fa4670 */
[----:B------:R-:W4:Y:S01]  /*32d0*/  MUFU.TANH R154, R110 ;  /* 0x0000006e009a7308 */ /* 0x000f220000002400 */
[----:B-1----:R-:W-:-:S02]  /*32e0*/  FSEL R114, R170, -INF , !P4 ;  /* 0xff800000aa727808 */ /* 0x002fc40006000000 */
[----:B------:R-:W-:Y:S02]  /*32f0*/  FSEL R89, R169, -INF , !P2 ;  /* 0xff800000a9597808 */ /* 0x000fe40005000000 */
[----:B------:R-:W-:Y:S02]  /*3300*/  FSEL R102, R166, -INF , !P0 ;  /* 0xff800000a6667808 */ /* 0x000fe40004000000 */
[----:B------:R-:W-:Y:S01]  /*3310*/  FSEL R91, R165, -INF , !P1 ;  /* 0xff800000a55b7808 */ /* 0x000fe20004800000 */
[----:B------:R-:W1:Y:S01]  /*3320*/  MUFU.TANH R148, R116 ;  /* 0x0000007400947308 */ /* 0x000e620000002400 */
[C---:B------:R-:W-:Y:S02]  /*3330*/  ISETP.GE.AND P4, PT, R115.reuse, 0x48, PT ;  /* 0x000000487300780c */ /* 0x040fe40003f86270 */
[C---:B------:R-:W-:Y:S02]  /*3340*/  ISETP.GE.AND P2, PT, R115.reuse, 0x49, PT ;  /* 0x000000497300780c */ /* 0x040fe40003f46270 */
[----:B------:R-:W-:-:S02]  /*3350*/  ISETP.GE.AND P0, PT, R115, 0x50, PT ;  /* 0x000000507300780c */ /* 0x000fc40003f06270 */
[----:B------:R-:W-:Y:S01]  /*3360*/  ISETP.GE.AND P1, PT, R115, 0x51, PT ;  /* 0x000000517300780c */ /* 0x000fe20003f26270 */
[----:B------:R-:W1:Y:S01]  /*3370*/  MUFU.TANH R147, R117 ;  /* 0x0000007500937308 */ /* 0x000e620000002400 */
[----:B---3--:R-:W-:Y:S02]  /*3380*/  FSEL R109, R164, -INF , !P3 ;  /* 0xff800000a46d7808 */ /* 0x008fe40005800000 */
[----:B--2---:R-:W-:Y:S02]  /*3390*/  FSEL R111, R163, -INF , !P5 ;  /* 0xff800000a36f7808 */ /* 0x004fe40006800000 */
[C---:B------:R-:W-:Y:S02]  /*33a0*/  ISETP.GE.AND P3, PT, R115.reuse, 0x58, PT ;  /* 0x000000587300780c */ /* 0x040fe40003f66270 */
[----:B------:R-:W-:Y:S01]  /*33b0*/  ISETP.GE.AND P5, PT, R115, 0x59, PT ;  /* 0x000000597300780c */ /* 0x000fe20003fa6270 */
[----:B------:R-:W2:Y:S01]  /*33c0*/  MUFU.TANH R144, R120 ;  /* 0x0000007800907308 */ /* 0x000ea20000002400 */
[----:B------:R-:W-:-:S02]  /*33d0*/  ISETP.GT.OR P4, PT, R124, 0x48, !P4 ;  /* 0x000000487c00780c */ /* 0x000fc40006784670 */
[C---:B------:R-:W-:Y:S02]  /*33e0*/  ISETP.GT.OR P2, PT, R124.reuse, 0x49, !P2 ;  /* 0x000000497c00780c */ /* 0x040fe40005744670 */
[C---:B------:R-:W-:Y:S02]  /*33f0*/  ISETP.GT.OR P0, PT, R124.reuse, 0x50, !P0 ;  /* 0x000000507c00780c */ /* 0x040fe40004704670 */
[C---:B------:R-:W-:Y:S01]  /*3400*/  ISETP.GT.OR P1, PT, R124.reuse, 0x51, !P1 ;  /* 0x000000517c00780c */ /* 0x040fe20004f24670 */
[----:B------:R-:W3:Y:S01]  /*3410*/  MUFU.TANH R146, R118 ;  /* 0x0000007600927308 */ /* 0x000ee20000002400 */
[C---:B------:R-:W-:Y:S02]  /*3420*/  ISETP.GT.OR P3, PT, R124.reuse, 0x58, !P3 ;  /* 0x000000587c00780c */ /* 0x040fe40005f64670 */
[----:B------:R-:W-:Y:S02]  /*3430*/  ISETP.GT.OR P5, PT, R124, 0x59, !P5 ;  /* 0x000000597c00780c */ /* 0x000fe40006fa4670 */
[----:B------:R-:W-:-:S02]  /*3440*/  FSEL R95, R160, -INF , !P4 ;  /* 0xff800000a05f7808 */ /* 0x000fc40006000000 */
[----:B------:R-:W-:Y:S01]  /*3450*/  FSEL R100, R159, -INF , !P2 ;  /* 0xff8000009f647808 */ /* 0x000fe20005000000 */
[----:B------:R-:W3:Y:S01]  /*3460*/  MUFU.TANH R145, R119 ;  /* 0x0000007700917308 */ /* 0x000ee20000002400 */
[----:B------:R-:W-:Y:S02]  /*3470*/  FSEL R97, R156, -INF , !P0 ;  /* 0xff8000009c617808 */ /* 0x000fe40004000000 */
[----:B------:R-:W-:Y:S02]  /*3480*/  FSEL R98, R155, -INF , !P1 ;  /* 0xff8000009b627808 */ /* 0x000fe40004800000 */
[C---:B------:R-:W-:Y:S02]  /*3490*/  ISETP.GE.AND P4, PT, R215.reuse, 0x40, PT ;  /* 0x00000040d700780c */ /* 0x040fe40003f86270 */
[C---:B------:R-:W-:Y:S01]  /*34a0*/  ISETP.GE.AND P2, PT, R215.reuse, 0x41, PT ;  /* 0x00000041d700780c */ /* 0x040fe20003f46270 */
[----:B------:R-:W3:Y:S01]  /*34b0*/  MUFU.TANH R142, R122 ;  /* 0x0000007a008e7308 */ /* 0x000ee20000002400 */
[----:B------:R-:W-:Y:S01]  /*34c0*/  ISETP.GE.AND P0, PT, R215, 0x48, PT ;  /* 0x00000048d700780c */ /* 0x000fe20003f06270 */
[----:B------:R-:W-:-:S02]  /*34d0*/  WARPGROUP.DEPBAR.LE gsb0, 0x0 ;  /* 0x00008000000079c5 */ /* 0x000fc40000010000 */
[----:B------:R-:W-:Y:S01]  /*34e0*/  WARPGROUP.ARRIVE ;  /* 0x00000000000079c5 */ /* 0x000fe20000000000 */
[----:B------:R-:W-:Y:S02]  /*34f0*/  ISETP.GE.AND P1, PT, R215, 0x49, PT ;  /* 0x00000049d700780c */ /* 0x000fe40003f26270 */
[----:B------:R-:W-:Y:S01]  /*3500*/  FSEL R108, R153, -INF , !P3 ;  /* 0xff800000996c7808 */ /* 0x000fe20005800000 */
[----:B------:R-:W3:Y:S01]  /*3510*/  MUFU.TANH R141, R123 ;  /* 0x0000007b008d7308 */ /* 0x000ee20000002400 */
[----:B------:R-:W-:Y:S01]  /*3520*/  FSEL R103, R151, -INF , !P5 ;  /* 0xff80000097677808 */ /* 0x000fe20006800000 */
[----:B------:R-:W-:Y:S01]  /*3530*/  HGMMA.64x128x16.F32 R24, gdesc[UR8], R24, gsb0 ;  /* 0x01e00000081879f0 */ /* 0x000fe20008000818 */
[C---:B------:R-:W-:Y:S02]  /*3540*/  ISETP.GE.AND P3, PT, R215.reuse, 0x50, PT ;  /* 0x00000050d700780c */ /* 0x040fe40003f66270 */
[----:B------:R-:W-:Y:S02]  /*3550*/  ISETP.GE.AND P5, PT, R215, 0x51, PT ;  /* 0x00000051d700780c */ /* 0x000fe40003fa6270 */
[C---:B------:R-:W-:Y:S01]  /*3560*/  ISETP.GT.OR P4, PT, R214.reuse, 0x40, !P4 ;  /* 0x00000040d600780c */ /* 0x040fe20006784670 */
[----:B------:R-:W3:Y:S01]  /*3570*/  MUFU.TANH R5, R126 ;  /* 0x0000007e00057308 */ /* 0x000ee20000002400 */
[----:B------:R-:W-:-:S02]  /*3580*/  ISETP.GT.OR P2, PT, R214, 0x41, !P2 ;  /* 0x00000041d600780c */ /* 0x000fc40005744670 */
[C---:B------:R-:W-:Y:S02]  /*3590*/  ISETP.GT.OR P0, PT, R214.reuse, 0x48, !P0 ;  /* 0x00000048d600780c */ /* 0x040fe40004704670 */
[C---:B------:R-:W-:Y:S02]  /*35a0*/  ISETP.GT.OR P1, PT, R214.reuse, 0x49, !P1 ;  /* 0x00000049d600780c */ /* 0x040fe40004f24670 */
[C---:B------:R-:W-:Y:S01]  /*35b0*/  ISETP.GT.OR P3, PT, R214.reuse, 0x50, !P3 ;  /* 0x00000050d600780c */ /* 0x040fe20005f64670 */
[----:B------:R1:W-:Y:S01]  /*35c0*/  MUFU.TANH R6, R125 ;  /* 0x0000007d00067308 */ /* 0x0003e20000002400 */
[----:B------:R-:W-:Y:S02]  /*35d0*/  ISETP.GT.OR P5, PT, R214, 0x51, !P5 ;  /* 0x00000051d600780c */ /* 0x000fe40006fa4670 */
[----:B------:R-:W-:Y:S02]  /*35e0*/  FSEL R101, R162, -INF , !P4 ;  /* 0xff800000a2657808 */ /* 0x000fe40006000000 */
[----:B------:R-:W-:-:S02]  /*35f0*/  FSEL R93, R161, -INF , !P2 ;  /* 0xff800000a15d7808 */ /* 0x000fc40005000000 */
[----:B------:R-:W-:Y:S01]  /*3600*/  FSEL R104, R158, -INF , !P0 ;  /* 0xff8000009e687808 */ /* 0x000fe20004000000 */
[----:B------:R2:W-:Y:S01]  /*3610*/  MUFU.TANH R4, R127 ;  /* 0x0000007f00047308 */ /* 0x0005e20000002400 */
[----:B----4-:R-:W-:Y:S01]  /*3620*/  FSEL R99, R157, -INF , !P1 ;  /* 0xff8000009d637808 */ /* 0x010fe20004800000 */
[----:B-1----:R-:W-:Y:S01]  /*3630*/  FMUL.FTZ R125, R128, UR13 ;  /* 0x0000000d807d7c20 */ /* 0x002fe20008410000 */
[C---:B------:R-:W-:Y:S02]  /*3640*/  ISETP.GE.AND P4, PT, R215.reuse, 0x58, PT ;  /* 0x00000058d700780c */ /* 0x040fe40003f86270 */
[----:B------:R-:W-:Y:S02]  /*3650*/  ISETP.GE.AND P2, PT, R215, 0x59, PT ;  /* 0x00000059d700780c */ /* 0x000fe40003f46270 */
[C---:B------:R-:W-:Y:S01]  /*3660*/  ISETP.GE.AND P0, PT, R115.reuse, 0x60, PT ;  /* 0x000000607300780c */ /* 0x040fe20003f06270 */
[----:B------:R1:W-:Y:S01]  /*3670*/  MUFU.TANH R2, R125 ;  /* 0x0000007d00027308 */ /* 0x0003e20000002400 */
[----:B------:R-:W-:Y:S01]  /*3680*/  ISETP.GE.AND P1, PT, R115, 0x61, PT ;  /* 0x000000617300780c */ /* 0x000fe20003f26270 */
[----:B--2---:R-:W-:Y:S01]  /*3690*/  FMUL.FTZ R127, R130, UR13 ;  /* 0x0000000d827f7c20 */ /* 0x004fe20008410000 */
[----:B------:R-:W-:-:S02]  /*36a0*/  FSEL R96, R154, -INF , !P3 ;  /* 0xff8000009a607808 */ /* 0x000fc40005800000 */
[----:B------:R-:W-:Y:S02]  /*36b0*/  FSEL R107, R152, -INF , !P5 ;  /* 0xff800000986b7808 */ /* 0x000fe40006800000 */
[C---:B------:R-:W-:Y:S01]  /*36c0*/  ISETP.GE.AND P3, PT, R115.reuse, 0x68, PT ;  /* 0x000000687300780c */ /* 0x040fe20003f66270 */
[----:B------:R-:W-:Y:S01]  /*36d0*/  MUFU.TANH R127, R127 ;  /* 0x0000007f007f7308 */ /* 0x000fe20000002400 */
[----:B------:R-:W-:Y:S01]  /*36e0*/  ISETP.GE.AND P5, PT, R115, 0x69, PT ;  /* 0x000000697300780c */ /* 0x000fe20003fa6270 */
[----:B-1----:R-:W-:Y:S01]  /*36f0*/  VIADD R125, R9, 0xc ;  /* 0x0000000c097d7836 */ /* 0x002fe20000000000 */
[C---:B------:R-:W-:Y:S02]  /*3700*/  ISETP.GT.OR P4, PT, R214.reuse, 0x58, !P4 ;  /* 0x00000058d600780c */ /* 0x040fe40006784670 */
[----:B------:R-:W-:Y:S02]  /*3710*/  ISETP.GT.OR P2, PT, R214, 0x59, !P2 ;  /* 0x00000059d600780c */ /* 0x000fe40005744670 */
[C---:B------:R-:W-:Y:S01]  /*3720*/  ISETP.GT.OR P0, PT, R124.reuse, 0x60, !P0 ;  /* 0x000000607c00780c */ /* 0x040fe20004704670 */
[----:B------:R-:W1:Y:S01]  /*3730*/  SHFL.IDX PT, R233, R17, R125, 0x1f ;  /* 0x00001f7d11e97589 */ /* 0x000e6200000e0000 */
[C---:B------:R-:W-:Y:S01]  /*3740*/  ISETP.GT.OR P1, PT, R124.reuse, 0x61, !P1 ;  /* 0x000000617c00780c */ /* 0x040fe20004f24670 */
[----:B------:R-:W-:Y:S01]  /*3750*/  MUFU.TANH R227, R227 ;  /* 0x000000e300e37308 */ /* 0x000fe20000002400 */
[----:B------:R-:W-:-:S02]  /*3760*/  ISETP.GT.OR P3, PT, R124, 0x68, !P3 ;  /* 0x000000687c00780c */ /* 0x000fc40005f64670 */
[----:B------:R-:W-:Y:S02]  /*3770*/  ISETP.GT.OR P5, PT, R124, 0x69, !P5 ;  /* 0x000000697c00780c */ /* 0x000fe40006fa4670 */
[----:B------:R-:W-:Y:S02]  /*3780*/  FSEL R90, R150, -INF , !P4 ;  /* 0xff800000965a7808 */ /* 0x000fe40006000000 */
[----:B------:R-:W-:Y:S01]  /*3790*/  FSEL R110, R149, -INF , !P2 ;  /* 0xff800000956e7808 */ /* 0x000fe20005000000 */
[----:B------:R-:W-:Y:S01]  /*37a0*/  MUFU.TANH R131, R131 ;  /* 0x0000008300837308 */ /* 0x000fe20000002400 */
[----:B------:R-:W-:Y:S02]  /*37b0*/  FSEL R106, R148, -INF , !P0 ;  /* 0xff800000946a7808 */ /* 0x000fe40004000000 */
[----:B------:R-:W-:Y:S02]  /*37c0*/  FSEL R94, R147, -INF , !P1 ;  /* 0xff800000935e7808 */ /* 0x000fe40004800000 */
[----:B------:R-:W-:-:S02]  /*37d0*/  ISETP.GE.AND P4, PT, R115, 0x70, PT ;  /* 0x000000707300780c */ /* 0x000fc40003f86270 */
[C---:B------:R-:W-:Y:S02]  /*37e0*/  ISETP.GE.AND P2, PT, R115.reuse, 0x71, PT ;  /* 0x000000717300780c */ /* 0x040fe40003f46270 */
[C---:B------:R-:W-:Y:S02]  /*37f0*/  ISETP.GE.AND P0, PT, R115.reuse, 0x78, PT ;  /* 0x000000787300780c */ /* 0x040fe40003f06270 */
[----:B------:R-:W-:Y:S02]  /*3800*/  ISETP.GE.AND P1, PT, R115, 0x79, PT ;  /* 0x000000797300780c */ /* 0x000fe40003f26270 */
[----:B------:R-:W-:Y:S01]  /*3810*/  FSEL R116, R144, -INF , !P3 ;  /* 0xff80000090747808 */ /* 0x000fe20005800000 */
[----:B-1----:R-:W-:Y:S01]  /*3820*/  FFMA.FTZ R224, R224, UR4, -R233 ;  /* 0x00000004e0e07c23 */ /* 0x002fe200080108e9 */
[----:B------:R-:W-:Y:S02]  /*3830*/  FSEL R115, R143, -INF , !P5 ;  /* 0xff8000008f737808 */ /* 0x000fe40006800000 */
[----:B------:R-:W-:-:S02]  /*3840*/  ISETP.GE.AND P3, PT, R215, 0x60, PT ;  /* 0x00000060d700780c */ /* 0x000fc40003f66270 */
[----:B------:R-:W-:Y:S02]  /*3850*/  ISETP.GE.AND P5, PT, R215, 0x61, PT ;  /* 0x00000061d700780c */ /* 0x000fe40003fa6270 */
[----:B------:R-:W-:Y:S02]  /*3860*/  ISETP.GT.OR P4, PT, R124, 0x70, !P4 ;  /* 0x000000707c00780c */ /* 0x000fe40006784670 */
[C---:B------:R-:W-:Y:S02]  /*3870*/  ISETP.GT.OR P3, PT, R214.reuse, 0x60, !P3 ;  /* 0x00000060d600780c */ /* 0x040fe40005f64670 */
[----:B------:R-:W-:Y:S02]  /*3880*/  ISETP.GT.OR P5, PT, R214, 0x61, !P5 ;  /* 0x00000061d600780c */ /* 0x000fe40006fa4670 */
[----:B------:R-:W-:Y:S02]  /*3890*/  FSEL R118, R140, -INF , !P4 ;  /* 0xff8000008c767808 */ /* 0x000fe40006000000 */
[----:B---3--:R-:W-:-:S02]  /*38a0*/  FSEL R119, R146, -INF , !P3 ;  /* 0xff80000092777808 */ /* 0x008fc40005800000 */
[----:B------:R-:W-:Y:S02]  /*38b0*/  FSEL R122, R145, -INF , !P5 ;  /* 0xff800000917a7808 */ /* 0x000fe40006800000 */
[C---:B------:R-:W-:Y:S02]  /*38c0*/  ISETP.GE.AND P4, PT, R215.reuse, 0x68, PT ;  /* 0x00000068d700780c */ /* 0x040fe40003f86270 */
[C---:B------:R-:W-:Y:S02]  /*38d0*/  ISETP.GE.AND P3, PT, R215.reuse, 0x69, PT ;  /* 0x00000069d700780c */ /* 0x040fe40003f66270 */
[----:B------:R-:W-:Y:S02]  /*38e0*/  ISETP.GE.AND P5, PT, R215, 0x70, PT ;  /* 0x00000070d700780c */ /* 0x000fe40003fa6270 */
[C---:B------:R-:W-:Y:S02]  /*38f0*/  ISETP.GT.OR P2, PT, R124.reuse, 0x71, !P2 ;  /* 0x000000717c00780c */ /* 0x040fe40005744670 */
[----:B------:R-:W-:-:S02]  /*3900*/  ISETP.GT.OR P0, PT, R124, 0x78, !P0 ;  /* 0x000000787c00780c */ /* 0x000fc40004704670 */
[----:B------:R-:W-:Y:S01]  /*3910*/  ISETP.GT.OR P1, PT, R124, 0x79, !P1 ;  /* 0x000000797c00780c */ /* 0x000fe20004f24670 */
[C---:B------:R-:W-:Y:S01]  /*3920*/  VIADD R124, R9.reuse, 0x4 ;  /* 0x00000004097c7836 */ /* 0x040fe20000000000 */
[C---:B------:R-:W-:Y:S02]  /*3930*/  ISETP.GT.OR P4, PT, R214.reuse, 0x68, !P4 ;  /* 0x00000068d600780c */ /* 0x040fe40006784670 */
[C---:B------:R-:W-:Y:S02]  /*3940*/  ISETP.GT.OR P3, PT, R214.reuse, 0x69, !P3 ;  /* 0x00000069d600780c */ /* 0x040fe40005f64670 */
[----:B------:R-:W-:Y:S01]  /*3950*/  ISETP.GT.OR P5, PT, R214, 0x70, !P5 ;  /* 0x00000070d600780c */ /* 0x000fe20006fa4670 */
[----:B------:R-:W1:Y:S01]  /*3960*/  SHFL.IDX PT, R128, R218, R124, 0x1f ;  /* 0x00001f7cda807589 */ /* 0x000e6200000e0000 */
[----:B------:R-:W-:Y:S02]  /*3970*/  IADD3 R126, R9, 0x8, RZ ;  /* 0x00000008097e7810 */ /* 0x000fe40007ffe0ff */
[----:B------:R-:W-:Y:S01]  /*3980*/  FSEL R117, R142, -INF , !P4 ;  /* 0xff8000008e757808 */ /* 0x000fe20006000000 */
[----:B------:R-:W-:Y:S01]  /*3990*/  SHFL.IDX PT, R217, R17, R124, 0x1f ;  /* 0x00001f7c11d97589 */ /* 0x000fe200000e0000 */
[----:B------:R-:W-:-:S02]  /*39a0*/  FSEL R123, R141, -INF , !P3 ;  /* 0xff8000008d7b7808 */ /* 0x000fc40005800000 */
[----:B------:R-:W-:Y:S01]  /*39b0*/  FSEL R120, R5, -INF , !P5 ;  /* 0xff80000005787808 */ /* 0x000fe20006800000 */
[----:B------:R-:W2:Y:S01]  /*39c0*/  SHFL.IDX PT, R216, R218, R126, 0x1f ;  /* 0x00001f7edad87589 */ /* 0x000ea200000e0000 */
[C---:B------:R-:W-:Y:S02]  /*39d0*/  ISETP.GE.AND P4, PT, R215.reuse, 0x71, PT ;  /* 0x00000071d700780c */ /* 0x040fe40003f86270 */
[C---:B------:R-:W-:Y:S02]  /*39e0*/  ISETP.GE.AND P3, PT, R215.reuse, 0x78, PT ;  /* 0x00000078d700780c */ /* 0x040fe40003f66270 */
[----:B------:R-:W-:Y:S02]  /*39f0*/  ISETP.GE.AND P5, PT, R215, 0x79, PT ;  /* 0x00000079d700780c */ /* 0x000fe40003fa6270 */
[----:B------:R-:W3:Y:S01]  /*3a00*/  SHFL.IDX PT, R215, R17, R9, 0x1f ;  /* 0x00001f0911d77589 */ /* 0x000ee200000e0000 */
[C---:B------:R-:W-:Y:S02]  /*3a10*/  ISETP.GT.OR P4, PT, R214.reuse, 0x71, !P4 ;  /* 0x00000071d600780c */ /* 0x040fe40006784670 */
[----:B------:R-:W-:-:S02]  /*3a20*/  ISETP.GT.OR P3, PT, R214, 0x78, !P3 ;  /* 0x00000078d600780c */ /* 0x000fc40005f64670 */
[----:B------:R-:W-:Y:S02]  /*3a30*/  ISETP.GT.OR P5, PT, R214, 0x79, !P5 ;  /* 0x00000079d600780c */ /* 0x000fe40006fa4670 */
[----:B------:R-:W4:Y:S01]  /*3a40*/  SHFL.IDX PT, R214, R218, R125, 0x1f ;  /* 0x00001f7ddad67589 */ /* 0x000f2200000e0000 */
[----:B------:R-:W-:Y:S02]  /*3a50*/  WARPGROUP.DEPBAR.LE gsb0, 0x0 ;  /* 0x00008000000079c5 */ /* 0x000fe40000010000 */
[----:B-1----:R-:W-:Y:S01]  /*3a60*/  FADD.FTZ R221, R25, -R128 ;  /* 0x8000008019dd7221 */ /* 0x002fe20000010000 */
[--C-:B------:R-:W-:Y:S01]  /*3a70*/  FADD.FTZ R226, R24, -R223.reuse ;  /* 0x800000df18e27221 */ /* 0x100fe20000010000 */
[--C-:B--2---:R-:W-:Y:S01]  /*3a80*/  FADD.FTZ R129, R28, -R216.reuse ;  /* 0x800000d81c817221 */ /* 0x104fe20000010000 */
[----:B------:R-:W-:Y:S01]  /*3a90*/  FADD.FTZ R130, R30, -R216 ;  /* 0x800000d81e827221 */ /* 0x000fe20000010000 */
[----:B------:R-:W-:Y:S01]  /*3aa0*/  FADD.FTZ R223, R26, -R223 ;  /* 0x800000df1adf7221 */ /* 0x000fe20000010000 */
[--C-:B------:R-:W-:Y:S01]  /*3ab0*/  FFMA.FTZ R211, R211, UR4, -R217.reuse ;  /* 0x00000004d3d37c23 */ /* 0x100fe200080108d9 */
[----:B------:R-:W-:Y:S01]  /*3ac0*/  FFMA.FTZ R26, R213, UR4, -R217 ;  /* 0x00000004d51a7c23 */ /* 0x000fe200080108d9 */
[----:B------:R-:W-:Y:S01]  /*3ad0*/  FADD.FTZ R128, R27, -R128 ;  /* 0x800000801b807221 */ /* 0x000fe20000010000 */
[C---:B------:R-:W-:Y:S01]  /*3ae0*/  IADD3 R217, R9.reuse, 0x14, RZ ;  /* 0x0000001409d97810 */ /* 0x040fe20007ffe0ff */
[--C-:B---3--:R-:W-:Y:S01]  /*3af0*/  FFMA.FTZ R216, R210, UR4, -R215.reuse ;  /* 0x00000004d2d87c23 */ /* 0x108fe200080108d7 */
[----:B------:R-:W-:Y:S01]  /*3b00*/  FFMA.FTZ R25, R212, UR4, -R215 ;  /* 0x00000004d4197c23 */ /* 0x000fe200080108d7 */
[C---:B------:R-:W-:Y:S01]  /*3b10*/  VIADD R215, R9.reuse, 0x10 ;  /* 0x0000001009d77836 */ /* 0x040fe20000000000 */
[----:B------:R-:W1:Y:S01]  /*3b20*/  SHFL.IDX PT, R28, R17, R126, 0x1f ;  /* 0x00001f7e111c7589 */ /* 0x000e6200000e0000 */
[C---:B------:R-:W-:Y:S01]  /*3b30*/  VIADD R213, R9.reuse, 0x1c ;  /* 0x0000001c09d57836 */ /* 0x040fe20000000000 */
[----:B------:R-:W2:Y:S01]  /*3b40*/  MUFU.EX2 R211, R211 ;  /* 0x000000d300d37308 */ /* 0x000ea20000000800 */
[----:B------:R-:W-:Y:S01]  /*3b50*/  VIADD R212, R9, 0x18 ;  /* 0x0000001809d47836 */ /* 0x000fe20000000000 */
[----:B------:R-:W3:Y:S01]  /*3b60*/  SHFL.IDX PT, R27, R218, R215, 0x1f ;  /* 0x00001fd7da1b7589 */ /* 0x000ee200000e0000 */
[--C-:B----4-:R-:W-:Y:S01]  /*3b70*/  FADD.FTZ R210, R29, -R214.reuse ;  /* 0x800000d61dd27221 */ /* 0x110fe20000010000 */
[----:B------:R-:W-:-:S02]  /*3b80*/  FADD.FTZ R214, R31, -R214 ;  /* 0x800000d61fd67221 */ /* 0x000fc40000010000 */
[----:B------:R-:W4:Y:S02]  /*3b90*/  SHFL.IDX PT, R222, R218, R217, 0x1f ;  /* 0x00001fd9dade7589 */ /* 0x000f2400000e0000 */
[----:B------:R-:W3:Y:S02]  /*3ba0*/  MUFU.EX2 R26, R26 ;  /* 0x0000001a001a7308 */ /* 0x000ee40000000800 */
[----:B------:R-:W4:Y:S04]  /*3bb0*/  SHFL.IDX PT, R29, R218, R213, 0x1f ;  /* 0x00001fd5da1d7589 */ /* 0x000f2800000e0000 */
[----:B------:R3:W4:Y:S02]  /*3bc0*/  SHFL.IDX PT, R30, R218, R212, 0x1f ;  /* 0x00001fd4da1e7589 */ /* 0x00072400000e0000 */
[----:B------:R-:W4:Y:S01]  /*3bd0*/  MUFU.EX2 R25, R25 ;  /* 0x0000001900197308 */ /* 0x000f220000000800 */
[----:B--2---:R-:W-:Y:S01]  /*3be0*/  FMUL.FTZ R221, R211, R221 ;  /* 0x000000ddd3dd7220 */ /* 0x004fe20000410000 */
[----:B------:R-:W2:Y:S01]  /*3bf0*/  SHFL.IDX PT, R31, R17, R215, 0x1f ;  /* 0x00001fd7111f7589 */ /* 0x000ea200000e0000 */
[--C-:B-1----:R-:W-:Y:S01]  /*3c00*/  FFMA.FTZ R24, R220, UR4, -R28.reuse ;  /* 0x00000004dc187c23 */ /* 0x102fe2000801081c */
[----:B------:R-:W-:Y:S01]  /*3c10*/  FFMA.FTZ R28, R219, UR4, -R28 ;  /* 0x00000004db1c7c23 */ /* 0x000fe2000801081c */
[----:B------:R-:W-:Y:S01]  /*3c20*/  FFMA.FTZ R234, -R234, R234, 1 ;  /* 0x3f800000eaea7423 */ /* 0x000fe200000101ea */
[----:B---3--:R-:W-:Y:S01]  /*3c30*/  FMUL.FTZ R128, R26, R128 ;  /* 0x000000801a807220 */ /* 0x008fe20000410000 */
[--C-:B------:R-:W-:Y:S01]  /*3c40*/  FADD.FTZ R218, R32, -R27.reuse ;  /* 0x8000001b20da7221 */ /* 0x100fe20000010000 */
[----:B------:R-:W-:Y:S01]  /*3c50*/  FADD.FTZ R219, R34, -R27 ;  /* 0x8000001b22db7221 */ /* 0x000fe20000010000 */
[----:B------:R-:W1:Y:S01]  /*3c60*/  SHFL.IDX PT, R32, R17, R217, 0x1f ;  /* 0x00001fd911207589 */ /* 0x000e6200000e0000 */
[----:B------:R-:W3:Y:S01]  /*3c70*/  MUFU.EX2 R24, R24 ;  /* 0x0000001800187308 */ /* 0x000ee20000000800 */
[--C-:B----4-:R-:W-:Y:S01]  /*3c80*/  FADD.FTZ R220, R33, -R222.reuse ;  /* 0x800000de21dc7221 */ /* 0x110fe20000010000 */
[----:B------:R-:W-:Y:S01]  /*3c90*/  FADD.FTZ R222, R35, -R222 ;  /* 0x800000de23de7221 */ /* 0x000fe20000010000 */
[----:B------:R-:W4:Y:S01]  /*3ca0*/  SHFL.IDX PT, R33, R17, R212, 0x1f ;  /* 0x00001fd411217589 */ /* 0x000f2200000e0000 */
[----:B------:R-:W-:Y:S01]  /*3cb0*/  FMUL.FTZ R223, R25, R223 ;  /* 0x000000df19df7220 */ /* 0x000fe20000410000 */
[--C-:B------:R-:W-:Y:S01]  /*3cc0*/  FADD.FTZ R37, R37, -R29.reuse ;  /* 0x8000001d25257221 */ /* 0x100fe20000010000 */
[----:B------:R-:W-:Y:S01]  /*3cd0*/  FADD.FTZ R39, R39, -R29 ;  /* 0x8000001d27277221 */ /* 0x000fe20000010000 */
[----:B------:R-:W4:Y:S01]  /*3ce0*/  SHFL.IDX PT, R34, R17, R213, 0x1f ;  /* 0x00001fd511227589 */ /* 0x000f2200000e0000 */
[----:B------:R3:W-:Y:S01]  /*3cf0*/  MUFU.EX2 R27, R28 ;  /* 0x0000001c001b7308 */ /* 0x0007e20000000800 */
[--C-:B------:R-:W-:Y:S01]  /*3d00*/  FADD.FTZ R36, R36, -R30.reuse ;  /* 0x8000001e24247221 */ /* 0x100fe20000010000 */
[----:B------:R-:W-:Y:S01]  /*3d10*/  FADD.FTZ R38, R38, -R30 ;  /* 0x8000001e26267221 */ /* 0x000fe20000010000 */
[----:B------:R-:W-:Y:S01]  /*3d20*/  SHFL.IDX PT, R35, R15, R9, 0x1f ;  /* 0x00001f090f237589 */ /* 0x000fe200000e0000 */
[--C-:B--2---:R-:W-:Y:S01]  /*3d30*/  FFMA.FTZ R29, R209, UR4, -R31.reuse ;  /* 0x00000004d11d7c23 */ /* 0x104fe2000801081f */
[----:B------:R-:W-:Y:S01]  /*3d40*/  FFMA.FTZ R31, R208, UR4, -R31 ;  /* 0x00000004d01f7c23 */ /* 0x000fe2000801081f */
[----:B------:R-:W-:Y:S01]  /*3d50*/  FFMA.FTZ R208, -R18, R18, 1 ;  /* 0x3f80000012d07423 */ /* 0x000fe20000010112 */
[----:B------:R-:W2:Y:S01]  /*3d60*/  SHFL.IDX PT, R209, R15, R126, 0x1f ;  /* 0x00001f7e0fd17589 */ /* 0x000ea200000e0000 */
[----:B------:R-:W2:Y:S01]  /*3d70*/  MUFU.EX2 R30, R224 ;  /* 0x000000e0001e7308 */ /* 0x000ea20000000800 */
[----:B---3--:R-:W-:Y:S01]  /*3d80*/  FFMA.FTZ R28, R225, UR4, -R233 ;  /* 0x00000004e11c7c23 */ /* 0x008fe200080108e9 */
[----:B------:R-:W-:Y:S01]  /*3d90*/  FMUL.FTZ R129, R24, R129 ;  /* 0x0000008118817220 */ /* 0x000fe20000410000 */
[--C-:B-1----:R-:W-:Y:S01]  /*3da0*/  FFMA.FTZ R207, R207, UR4, -R32.reuse ;  /* 0x00000004cfcf7c23 */ /* 0x102fe20008010820 */
[----:B------:R-:W-:-:S04]  /*3db0*/  FFMA.FTZ R32, R206, UR4, -R32 ;  /* 0x00000004ce207c23 */ /* 0x000fc80008010820 */
[----:B------:R1:W-:Y:S01]  /*3dc0*/  MUFU.EX2 R18, R31 ;  /* 0x0000001f00127308 */ /* 0x0003e20000000800 */
[----:B------:R-:W-:Y:S01]  /*3dd0*/  FFMA.FTZ R206, -R20, R20, 1 ;  /* 0x3f80000014ce7423 */ /* 0x000fe20000010114 */
[----:B----4-:R-:W-:-:S03]  /*3de0*/  FFMA.FTZ R204, R204, UR4, -R33 ;  /* 0x00000004cccc7c23 */ /* 0x010fc60008010821 */
[----:B------:R-:W-:Y:S01]  /*3df0*/  FMUL.FTZ R206, R206, R223 ;  /* 0x000000dfcece7220 */ /* 0x000fe20000410000 */
[----:B------:R-:W-:Y:S02]  /*3e00*/  FFMA.FTZ R223, -R194, R194, 1 ;  /* 0x3f800000c2df7423 */ /* 0x000fe400000101c2 */
[----:B------:R3:W4:Y:S01]  /*3e10*/  MUFU.EX2 R20, R32 ;  /* 0x0000002000147308 */ /* 0x0007220000000800 */
[----:B-1----:R-:W-:Y:S01]  /*3e20*/  FFMA.FTZ R31, R205, UR4, -R33 ;  /* 0x00000004cd1f7c23 */ /* 0x002fe20008010821 */
[----:B------:R-:W-:Y:S01]  /*3e30*/  FFMA.FTZ R33, R139, UR4, -R34 ;  /* 0x000000048b217c23 */ /* 0x000fe20008010822 */
[----:B--2---:R-:W-:Y:S01]  /*3e40*/  FMUL.FTZ R214, R30, R214 ;  /* 0x000000d61ed67220 */ /* 0x004fe20000410000 */
[----:B------:R-:W1:Y:S01]  /*3e50*/  SHFL.IDX PT, R139, R15, R124, 0x1f ;  /* 0x00001f7c0f8b7589 */ /* 0x000e6200000e0000 */
[----:B------:R-:W-:-:S03]  /*3e60*/  FFMA.FTZ R205, R134, UR4, -R209 ;  /* 0x0000000486cd7c23 */ /* 0x000fc600080108d1 */
[----:B------:R2:W1:Y:S01]  /*3e70*/  MUFU.EX2 R17, R207 ;  /* 0x000000cf00117308 */ /* 0x0004620000000800 */
[----:B---3--:R-:W-:Y:S01]  /*3e80*/  FFMA.FTZ R32, -R19, R19, 1 ;  /* 0x3f80000013207423 */ /* 0x008fe20000010113 */
[----:B------:R-:W-:Y:S01]  /*3e90*/  FFMA.FTZ R134, R132, UR4, -R209 ;  /* 0x0000000484867c23 */ /* 0x000fe200080108d1 */
[----:B------:R-:W3:Y:S04]  /*3ea0*/  LDL.LU R194, [R1+0x140] ;  /* 0x0001400001c27983 */ /* 0x000ee80000300800 */
[----:B------:R-:W1:Y:S01]  /*3eb0*/  SHFL.IDX PT, R209, R10, R126, 0x1f ;  /* 0x00001f7e0ad17589 */ /* 0x000e6200000e0000 */
[----:B------:R1:W-:Y:S01]  /*3ec0*/  MUFU.EX2 R19, R204 ;  /* 0x000000cc00137308 */ /* 0x0003e20000000800 */
[----:B----4-:R-:W-:Y:S02]  /*3ed0*/  FMUL.FTZ R222, R20, R222 ;  /* 0x000000de14de7220 */ /* 0x010fe40000410000 */
[----:B--2---:R-:W2:Y:S05]  /*3ee0*/  SHFL.IDX PT, R207, R15, R125, 0x1f ;  /* 0x00001f7d0fcf7589 */ /* 0x004eaa00000e0000 */
[----:B------:R-:W-:Y:S01]  /*3ef0*/  MUFU.EX2 R33, R33 ;  /* 0x0000002100217308 */ /* 0x000fe20000000800 */
[----:B-1----:R-:W-:Y:S01]  /*3f00*/  FMUL.FTZ R204, R32, R221 ;  /* 0x000000dd20cc7220 */ /* 0x002fe20000410000 */
[----:B------:R-:W-:Y:S01]  /*3f10*/  FFMA.FTZ R32, R138, UR4, -R34 ;  /* 0x000000048a207c23 */ /* 0x000fe20008010822 */
[--C-:B------:R-:W-:Y:S01]  /*3f20*/  FFMA.FTZ R34, R136, UR4, -R35.reuse ;  /* 0x0000000488227c23 */ /* 0x100fe20008010823 */
[----:B------:R-:W-:Y:S01]  /*3f30*/  FFMA.FTZ R35, R137, UR4, -R35 ;  /* 0x0000000489237c23 */ /* 0x000fe20008010823 */
[----:B------:R-:W-:Y:S01]  /*3f40*/  SHFL.IDX PT, R138, R15, R217, 0x1f ;  /* 0x00001fd90f8a7589 */ /* 0x000fe200000e0000 */
[--C-:B------:R-:W-:Y:S01]  /*3f50*/  FFMA.FTZ R133, R133, UR4, -R139.reuse ;  /* 0x0000000485857c23 */ /* 0x100fe2000801088b */
[----:B------:R-:W-:Y:S01]  /*3f60*/  FFMA.FTZ R135, R135, UR4, -R139 ;  /* 0x0000000487877c23 */ /* 0x000fe2000801088b */
[----:B------:R-:W1:Y:S01]  /*3f70*/  MUFU.EX2 R32, R32 ;  /* 0x0000002000207308 */ /* 0x000e620000000800 */
[----:B------:R-:W4:Y:S01]  /*3f80*/  SHFL.IDX PT, R137, R15, R215, 0x1f ;  /* 0x00001fd70f897589 */ /* 0x000f2200000e0000 */
[----:B------:R-:W-:-:S03]  /*3f90*/  FMUL.FTZ R220, R17, R220 ;  /* 0x000000dc11dc7220 */ /* 0x000fc60000410000 */
[----:B------:R-:W1:Y:S01]  /*3fa0*/  SHFL.IDX PT, R221, R15, R212, 0x1f ;  /* 0x00001fd40fdd7589 */ /* 0x000e6200000e0000 */
[----:B------:R-:W-:Y:S02]  /*3fb0*/  FFMA.FTZ R104, R104, UR4, -R209 ;  /* 0x0000000468687c23 */ /* 0x000fe400080108d1 */
[----:B------:R-:W1:Y:S01]  /*3fc0*/  MUFU.EX2 R28, R28 ;  /* 0x0000001c001c7308 */ /* 0x000e620000000800 */
[----:B------:R4:W1:Y:S01]  /*3fd0*/  SHFL.IDX PT, R139, R15, R213, 0x1f ;  /* 0x00001fd50f8b7589 */ /* 0x00086200000e0000 */
[--C-:B--2---:R-:W-:Y:S01]  /*3fe0*/  FFMA.FTZ R136, R88, UR4, -R207.reuse ;  /* 0x0000000458887c23 */ /* 0x104fe200080108cf */
[----:B------:R-:W-:Y:S02]  /*3ff0*/  FFMA.FTZ R132, R121, UR4, -R207 ;  /* 0x0000000479847c23 */ /* 0x000fe400080108cf */
[----:B------:R-:W2:Y:S03]  /*4000*/  SHFL.IDX PT, R207, R10, R9, 0x1f ;  /* 0x00001f090acf7589 */ /* 0x000ea600000e0000 */
[----:B------:R1:W-:Y:S01]  /*4010*/  MUFU.EX2 R88, R135 ;  /* 0x0000008700587308 */ /* 0x0003e20000000800 */
[----:B------:R-:W2:Y:S07]  /*4020*/  SHFL.IDX PT, R121, R10, R124, 0x1f ;  /* 0x00001f7c0a797589 */ /* 0x000eae00000e0000 */
[----:B----4-:R4:W-:Y:S01]  /*4030*/  MUFU.EX2 R15, R133 ;  /* 0x00000085000f7308 */ /* 0x0109e20000000800 */
[----:B-1----:R-:W-:Y:S01]  /*4040*/  FFMA.FTZ R135, R114, UR4, -R137 ;  /* 0x0000000472877c23 */ /* 0x002fe20008010889 */
[----:B------:R-:W-:Y:S01]  /*4050*/  FMUL.FTZ R37, R32, R37 ;  /* 0x0000002520257220 */ /* 0x000fe20000410000 */
[----:B------:R-:W-:Y:S01]  /*4060*/  FMUL.FTZ R210, R28, R210 ;  /* 0x000000d21cd27220 */ /* 0x000fe20000410000 */
[----:B------:R-:W-:-:S04]  /*4070*/  FFMA.FTZ R102, R102, UR4, -R221 ;  /* 0x0000000466667c23 */ /* 0x000fc800080108dd */
[----:B------:R-:W1:Y:S01]  /*4080*/  MUFU.EX2 R29, R29 ;  /* 0x0000001d001d7308 */ /* 0x000e620000000800 */
[----:B----4-:R-:W-:Y:S01]  /*4090*/  FFMA.FTZ R133, R112, UR4, -R137 ;  /* 0x0000000470857c23 */ /* 0x010fe20008010889 */
[--C-:B------:R-:W-:Y:S01]  /*40a0*/  FFMA.FTZ R137, R113, UR4, -R138.reuse ;  /* 0x0000000471897c23 */ /* 0x100fe2000801088a */
[----:B------:R-:W-:Y:S01]  /*40b0*/  FFMA.FTZ R138, R89, UR4, -R138 ;  /* 0x00000004598a7c23 */ /* 0x000fe2000801088a */
[----:B------:R-:W-:Y:S01]  /*40c0*/  FFMA.FTZ R112, R105, UR4, -R221 ;  /* 0x0000000469707c23 */ /* 0x000fe200080108dd */
[--C-:B------:R-:W-:Y:S01]  /*40d0*/  FFMA.FTZ R105, R91, UR4, -R139.reuse ;  /* 0x000000045b697c23 */ /* 0x100fe2000801088b */
[----:B------:R-:W-:Y:S01]  /*40e0*/  LDS R221, [R13+0x400] ;  /* 0x000400000ddd7984 */ /* 0x000fe20000000800 */
[----:B------:R-:W-:Y:S01]  /*40f0*/  FFMA.FTZ R113, R92, UR4, -R139 ;  /* 0x000000045c717c23 */ /* 0x000fe2000801088b */
[----:B------:R4:W-:Y:S01]  /*4100*/  MUFU.EX2 R89, R205 ;  /* 0x000000cd00597308 */ /* 0x0009e20000000800 */
[--C-:B--2---:R-:W-:Y:S01]  /*4110*/  FFMA.FTZ R109, R109, UR4, -R207.reuse ;  /* 0x000000046d6d7c23 */ /* 0x104fe200080108cf */
[----:B------:R-:W-:Y:S01]  /*4120*/  FFMA.FTZ R114, R101, UR4, -R207 ;  /* 0x0000000465727c23 */ /* 0x000fe200080108cf */
[----:B------:R-:W2:Y:S01]  /*4130*/  SHFL.IDX PT, R139, R10, R213, 0x1f ;  /* 0x00001fd50a8b7589 */ /* 0x000ea200000e0000 */
[--C-:B------:R-:W-:Y:S01]  /*4140*/  FFMA.FTZ R101, R93, UR4, -R121.reuse ;  /* 0x000000045d657c23 */ /* 0x100fe20008010879 */
[----:B------:R-:W-:Y:S01]  /*4150*/  FFMA.FTZ R111, R111, UR4, -R121 ;  /* 0x000000046f6f7c23 */ /* 0x000fe20008010879 */
[----:B------:R-:W-:Y:S01]  /*4160*/  FFMA.FTZ R121, R95, UR4, -R209 ;  /* 0x000000045f797c23 */ /* 0x000fe200080108d1 */
[----:B------:R-:W2:Y:S01]  /*4170*/  SHFL.IDX PT, R207, R10, R217, 0x1f ;  /* 0x00001fd90acf7589 */ /* 0x000ea200000e0000 */
[----:B------:R4:W-:Y:S01]  /*4180*/  MUFU.EX2 R91, R134 ;  /* 0x00000086005b7308 */ /* 0x0009e20000000800 */
[----:B------:R-:W-:Y:S01]  /*4190*/  FFMA.FTZ R209, -R232, R232, 1 ;  /* 0x3f800000e8d17423 */ /* 0x000fe200000101e8 */
[----:B-1----:R-:W-:Y:S01]  /*41a0*/  FMUL.FTZ R218, R29, R218 ;  /* 0x000000da1dda7220 */ /* 0x002fe20000410000 */
[----:B----4-:R-:W1:Y:S02]  /*41b0*/  SHFL.IDX PT, R205, R10, R125, 0x1f ;  /* 0x00001f7d0acd7589 */ /* 0x010e6400000e0000 */
[----:B------:R-:W-:-:S03]  /*41c0*/  FMUL.FTZ R209, R209, R214 ;  /* 0x000000d6d1d17220 */ /* 0x000fc60000410000 */
[----:B------:R4:W-:Y:S01]  /*41d0*/  MUFU.EX2 R92, R136 ;  /* 0x00000088005c7308 */ /* 0x0009e20000000800 */
[----:B------:R-:W1:Y:S07]  /*41e0*/  SHFL.IDX PT, R134, R10, R215, 0x1f ;  /* 0x00001fd70a867589 */ /* 0x000e6e00000e0000 */
[----:B------:R1:W-:Y:S01]  /*41f0*/  MUFU.EX2 R93, R133 ;  /* 0x00000085005d7308 */ /* 0x0003e20000000800 */
[----:B----4-:R4:W4:Y:S01]  /*4200*/  SHFL.IDX PT, R136, R10, R212, 0x1f ;  /* 0x00001fd40a887589 */ /* 0x01092200000e0000 */
[--C-:B--2---:R-:W-:Y:S01]  /*4210*/  FFMA.FTZ R103, R103, UR4, -R139.reuse ;  /* 0x0000000467677c23 */ /* 0x104fe2000801088b */
[----:B------:R-:W-:Y:S01]  /*4220*/  FFMA.FTZ R110, R110, UR4, -R139 ;  /* 0x000000046e6e7c23 */ /* 0x000fe2000801088b */
[----:B------:R-:W-:Y:S01]  /*4230*/  FFMA.FTZ R139, -R231, R231, 1 ;  /* 0x3f800000e78b7423 */ /* 0x000fe200000101e7 */
[----:B------:R-:W-:-:S03]  /*4240*/  FFMA.FTZ R107, R107, UR4, -R207 ;  /* 0x000000046b6b7c23 */ /* 0x000fc600080108cf */
[----:B------:R2:W-:Y:S01]  /*4250*/  MUFU.EX2 R95, R135 ;  /* 0x00000087005f7308 */ /* 0x0005e20000000800 */
[----:B------:R-:W-:Y:S01]  /*4260*/  FMUL.FTZ R139, R139, R218 ;  /* 0x000000da8b8b7220 */ /* 0x000fe20000410000 */
[----:B-1----:R-:W-:Y:S01]  /*4270*/  FFMA.FTZ R100, R100, UR4, -R205 ;  /* 0x0000000464647c23 */ /* 0x002fe200080108cd */
[----:B------:R-:W-:Y:S05]  /*4280*/  SHFL.IDX PT, R214, R221, R124, 0x1f ;  /* 0x00001f7cddd67589 */ /* 0x000fea00000e0000 */
[----:B----4-:R1:W-:Y:S01]  /*4290*/  MUFU.EX2 R10, R132 ;  /* 0x00000084000a7308 */ /* 0x0103e20000000800 */
[--C-:B------:R-:W-:Y:S01]  /*42a0*/  FFMA.FTZ R133, R97, UR4, -R134.reuse ;  /* 0x0000000461857c23 */ /* 0x100fe20008010886 */
[----:B------:R-:W-:Y:S01]  /*42b0*/  FFMA.FTZ R134, R96, UR4, -R134 ;  /* 0x0000000460867c23 */ /* 0x000fe20008010886 */
[----:B------:R-:W4:Y:S01]  /*42c0*/  SHFL.IDX PT, R97, R12, R126, 0x1f ;  /* 0x00001f7e0c617589 */ /* 0x000f2200000e0000 */
[----:B--2---:R-:W-:Y:S01]  /*42d0*/  FFMA.FTZ R135, R98, UR4, -R207 ;  /* 0x0000000462877c23 */ /* 0x004fe200080108cf */
[----:B------:R-:W-:-:S02]  /*42e0*/  FSEL R207, R227, -INF , !P1 ;  /* 0xff800000e3cf7808 */ /* 0x000fc40004800000 */
[----:B------:R-:W2:Y:S01]  /*42f0*/  SHFL.IDX PT, R96, R12, R125, 0x1f ;  /* 0x00001f7d0c607589 */ /* 0x000ea200000e0000 */
[----:B------:R-:W4:Y:S01]  /*4300*/  MUFU.EX2 R31, R31 ;  /* 0x0000001f001f7308 */ /* 0x000f220000000800 */
[----:B-1----:R-:W-:Y:S01]  /*4310*/  FFMA.FTZ R132, R99, UR4, -R205 ;  /* 0x0000000463847c23 */ /* 0x002fe200080108cd */
[--C-:B------:R-:W-:Y:S01]  /*4320*/  FFMA.FTZ R108, R108, UR4, -R136.reuse ;  /* 0x000000046c6c7c23 */ /* 0x100fe20008010888 */
[----:B------:R-:W1:Y:S01]  /*4330*/  SHFL.IDX PT, R99, R12, R124, 0x1f ;  /* 0x00001f7c0c637589 */ /* 0x000e6200000e0000 */
[----:B------:R-:W-:-:S03]  /*4340*/  FFMA.FTZ R136, R90, UR4, -R136 ;  /* 0x000000045a887c23 */ /* 0x000fc60008010888 */
[----:B------:R-:W1:Y:S01]  /*4350*/  SHFL.IDX PT, R205, R12, R9, 0x1f ;  /* 0x00001f090ccd7589 */ /* 0x000e6200000e0000 */
[----:B------:R1:W-:Y:S03]  /*4360*/  MUFU.EX2 R90, R137 ;  /* 0x00000089005a7308 */ /* 0x0003e60000000800 */
[----:B------:R-:W1:Y:S04]  /*4370*/  SHFL.IDX PT, R98, R12, R215, 0x1f ;  /* 0x00001fd70c627589 */ /* 0x000e6800000e0000 */
[----:B------:R-:W-:Y:S01]  /*4380*/  SHFL.IDX PT, R218, R221, R126, 0x1f ;  /* 0x00001f7eddda7589 */ /* 0x000fe200000e0000 */
[----:B------:R-:W-:Y:S01]  /*4390*/  MUFU.EX2 R13, R113 ;  /* 0x00000071000d7308 */ /* 0x000fe20000000800 */
[----:B----4-:R-:W-:Y:S01]  /*43a0*/  FMUL.FTZ R36, R31, R36 ;  /* 0x000000241f247220 */ /* 0x010fe20000410000 */
[--C-:B------:R-:W-:Y:S01]  /*43b0*/  FFMA.FTZ R116, R116, UR4, -R97.reuse ;  /* 0x0000000474747c23 */ /* 0x100fe20008010861 */
[----:B------:R-:W-:-:S02]  /*43c0*/  FFMA.FTZ R117, R117, UR4, -R97 ;  /* 0x0000000475757c23 */ /* 0x000fc40008010861 */
[----:B------:R-:W4:Y:S01]  /*43d0*/  SHFL.IDX PT, R97, R12, R212, 0x1f ;  /* 0x00001fd40c617589 */ /* 0x000f2200000e0000 */
[--C-:B--2---:R-:W-:Y:S01]  /*43e0*/  FFMA.FTZ R115, R115, UR4, -R96.reuse ;  /* 0x0000000473737c23 */ /* 0x104fe20008010860 */
[----:B------:R-:W-:Y:S01]  /*43f0*/  FFMA.FTZ R123, R123, UR4, -R96 ;  /* 0x000000047b7b7c23 */ /* 0x000fe20008010860 */
[----:B------:R-:W2:Y:S01]  /*4400*/  MUFU.EX2 R35, R35 ;  /* 0x0000002300237308 */ /* 0x000ea20000000800 */
[--C-:B-1----:R-:W-:Y:S01]  /*4410*/  FFMA.FTZ R137, R94, UR4, -R99.reuse ;  /* 0x000000045e897c23 */ /* 0x102fe20008010863 */
[----:B------:R-:W-:Y:S02]  /*4420*/  FFMA.FTZ R122, R122, UR4, -R99 ;  /* 0x000000047a7a7c23 */ /* 0x000fe40008010863 */
[----:B------:R-:W-:Y:S01]  /*4430*/  SHFL.IDX PT, R99, R12, R217, 0x1f ;  /* 0x00001fd90c637589 */ /* 0x000fe200000e0000 */
[--C-:B------:R-:W-:Y:S01]  /*4440*/  FFMA.FTZ R106, R106, UR4, -R205.reuse ;  /* 0x000000046a6a7c23 */ /* 0x100fe200080108cd */
[----:B------:R-:W-:Y:S02]  /*4450*/  FFMA.FTZ R119, R119, UR4, -R205 ;  /* 0x0000000477777c23 */ /* 0x000fe400080108cd */
[----:B------:R1:W-:Y:S01]  /*4460*/  MUFU.EX2 R96, R112 ;  /* 0x0000007000607308 */ /* 0x0003e20000000800 */
[----:B------:R2:W2:Y:S01]  /*4470*/  SHFL.IDX PT, R205, R12, R213, 0x1f ;  /* 0x00001fd50ccd7589 */ /* 0x0004a200000e0000 */
[--C-:B------:R-:W-:Y:S01]  /*4480*/  FFMA.FTZ R118, R118, UR4, -R98.reuse ;  /* 0x0000000476767c23 */ /* 0x100fe20008010862 */
[----:B------:R-:W-:Y:S01]  /*4490*/  FFMA.FTZ R120, R120, UR4, -R98 ;  /* 0x0000000478787c23 */ /* 0x000fe20008010862 */
[----:B------:R-:W-:-:S04]  /*44a0*/  FMUL.FTZ R98, R27, R130 ;  /* 0x000000821b627220 */ /* 0x000fc80000410000 */
[----:B------:R2:W-:Y:S01]  /*44b0*/  MUFU.EX2 R94, R138 ;  /* 0x0000008a005e7308 */ /* 0x0005e20000000800 */
[----:B-1----:R-:W-:Y:S01]  /*44c0*/  FFMA.FTZ R112, -R22, R22, 1 ;  /* 0x3f80000016707423 */ /* 0x002fe20000010116 */
[----:B------:R-:W-:-:S03]  /*44d0*/  FSEL R22, R2, -INF , !P0 ;  /* 0xff80000002167808 */ /* 0x000fc60004000000 */
[----:B------:R-:W-:Y:S01]  /*44e0*/  FMUL.FTZ R112, R112, R129 ;  /* 0x0000008170707220 */ /* 0x000fe20000410000 */
[----:B------:R-:W-:Y:S01]  /*44f0*/  FSEL R129, R127, -INF , !P3 ;  /* 0xff8000007f817808 */ /* 0x000fe20005800000 */
[--C-:B----4-:R-:W-:Y:S01]  /*4500*/  FFMA.FTZ R130, R22, UR4, -R97.reuse ;  /* 0x0000000416827c23 */ /* 0x110fe20008010861 */
[----:B--2---:R1:W-:Y:S01]  /*4510*/  MUFU.EX2 R12, R102 ;  /* 0x00000066000c7308 */ /* 0x0043e20000000800 */
[----:B------:R-:W-:Y:S02]  /*4520*/  FFMA.FTZ R138, -R229, R229, 1 ;  /* 0x3f800000e58a7423 */ /* 0x000fe400000101e5 */
[----:B------:R-:W-:Y:S02]  /*4530*/  FFMA.FTZ R129, R129, UR4, -R97 ;  /* 0x0000000481817c23 */ /* 0x000fe40008010861 */
[----:B------:R-:W-:Y:S02]  /*4540*/  FMUL.FTZ R138, R138, R220 ;  /* 0x000000dc8a8a7220 */ /* 0x000fe40000410000 */
[----:B------:R-:W2:Y:S01]  /*4550*/  SHFL.IDX PT, R220, R221, R215, 0x1f ;  /* 0x00001fd7dddc7589 */ /* 0x000ea200000e0000 */
[----:B------:R4:W-:Y:S01]  /*4560*/  MUFU.EX2 R97, R111 ;  /* 0x0000006f00617308 */ /* 0x0009e20000000800 */
[----:B-1----:R-:W-:Y:S01]  /*4570*/  FMUL.FTZ R102, R21, R128 ;  /* 0x0000008015667220 */ /* 0x002fe20000410000 */
[----:B------:R-:W-:Y:S01]  /*4580*/  FSEL R21, R6, -INF , !P2 ;  /* 0xff80000006157808 */ /* 0x000fe20005000000 */
[----:B------:R-:W-:Y:S01]  /*4590*/  FFMA.FTZ R207, R207, UR4, -R205 ;  /* 0x00000004cfcf7c23 */ /* 0x000fe200080108cd */
[----:B------:R-:W-:-:S03]  /*45a0*/  FSEL R128, R4, -INF , !P4 ;  /* 0xff80000004807808 */ /* 0x000fc60006000000 */
[--C-:B------:R-:W-:Y:S01]  /*45b0*/  FFMA.FTZ R113, R21, UR4, -R99.reuse ;  /* 0x0000000415717c23 */ /* 0x100fe20008010863 */
[----:B------:R1:W-:Y:S01]  /*45c0*/  MUFU.EX2 R22, R109 ;  /* 0x0000006d00167308 */ /* 0x0003e20000000800 */
[----:B------:R-:W-:Y:S01]  /*45d0*/  FFMA.FTZ R128, R128, UR4, -R99 ;  /* 0x0000000480807c23 */ /* 0x000fe20008010863 */
[----:B----4-:R-:W-:-:S04]  /*45e0*/  FFMA.FTZ R111, -R237, R237, 1 ;  /* 0x3f800000ed6f7423 */ /* 0x010fc800000101ed */
[----:B------:R-:W-:Y:S02]  /*45f0*/  FMUL.FTZ R111, R111, R222 ;  /* 0x000000de6f6f7220 */ /* 0x000fe40000410000 */
[----:B------:R4:W-:Y:S01]  /*4600*/  MUFU.EX2 R99, R121 ;  /* 0x0000007900637308 */ /* 0x0009e20000000800 */
[----:B-1----:R-:W-:Y:S01]  /*4610*/  FMUL.FTZ R109, R230, R210 ;  /* 0x000000d2e66d7220 */ /* 0x002fe20000410000 */
[----:B------:R-:W-:Y:S04]  /*4620*/  SHFL.IDX PT, R222, R221, R217, 0x1f ;  /* 0x00001fd9ddde7589 */ /* 0x000fe800000e0000 */
[----:B------:R-:W1:Y:S02]  /*4630*/  SHFL.IDX PT, R210, R221, R9, 0x1f ;  /* 0x00001f09ddd27589 */ /* 0x000e6400000e0000 */
[----:B------:R2:W-:Y:S01]  /*4640*/  MUFU.EX2 R21, R105 ;  /* 0x0000006900157308 */ /* 0x0005e20000000800 */
[----:B----4-:R-:W-:Y:S01]  /*4650*/  FMUL.FTZ R121, R33, R39 ;  /* 0x0000002721797220 */ /* 0x010fe20000410000 */
[----:B------:R-:W-:-:S03]  /*4660*/  FMUL.FTZ R39, R223, R37 ;  /* 0x00000025df277220 */ /* 0x000fc60000410000 */
[----:B------:R-:W-:Y:S01]  /*4670*/  FMUL.FTZ R37, R234, R121 ;  /* 0x00000079ea257220 */ /* 0x000fe20000410000 */
[----:B------:R-:W-:Y:S02]  /*4680*/  FADD.FTZ R121, R41, -R214 ;  /* 0x800000d629797221 */ /* 0x000fe40000010000 */
[----:B------:R4:W-:Y:S01]  /*4690*/  LDS R41, [R11+0x400] ;  /* 0x000400000b297984 */ /* 0x0009e20000000800 */
[----:B--2---:R-:W-:Y:S01]  /*46a0*/  FMUL.FTZ R105, R23, R98 ;  /* 0x0000006217697220 */ /* 0x004fe20000410000 */
[----:B------:R-:W-:Y:S01]  /*46b0*/  FSEL R23, R131, -INF , !P5 ;  /* 0xff80000083177808 */ /* 0x000fe20006800000 */
[----:B------:R2:W-:Y:S04]  /*46c0*/  MUFU.EX2 R98, R101 ;  /* 0x0000006500627308 */ /* 0x0005e80000000800 */
[----:B------:R-:W-:-:S04]  /*46d0*/  FFMA.FTZ R205, R23, UR4, -R205 ;  /* 0x0000000417cd7c23 */ /* 0x000fc800080108cd */
[----:B------:R4:W-:Y:S01]  /*46e0*/  MUFU.EX2 R23, R114 ;  /* 0x0000007200177308 */ /* 0x0009e20000000800 */
[----:B--2---:R-:W-:Y:S02]  /*46f0*/  FMUL.FTZ R101, R235, R36 ;  /* 0x00000024eb657220 */ /* 0x004fe40000410000 */
[----:B------:R-:W-:Y:S05]  /*4700*/  SHFL.IDX PT, R36, R221, R212, 0x1f ;  /* 0x00001fd4dd247589 */ /* 0x000fea00000e0000 */
[----:B------:R-:W2:Y:S01]  /*4710*/  MUFU.EX2 R34, R34 ;  /* 0x0000002200227308 */ /* 0x000ea20000000800 */
[----:B----4-:R-:W-:Y:S02]  /*4720*/  FMUL.FTZ R114, R18, R219 ;  /* 0x000000db12727220 */ /* 0x010fe40000410000 */
[----:B------:R-:W-:Y:S01]  /*4730*/  SHFL.IDX PT, R219, R221, R125, 0x1f ;  /* 0x00001f7ddddb7589 */ /* 0x000fe200000e0000 */
[----:B------:R-:W-:Y:S01]  /*4740*/  FADD.FTZ R214, R43, -R214 ;  /* 0x800000d62bd67221 */ /* 0x000fe20000010000 */
[----:B------:R-:W-:Y:S01]  /*4750*/  FADD.FTZ R44, R44, -R218 ;  /* 0x800000da2c2c7221 */ /* 0x000fe20000010000 */
[----:B------:R-:W-:Y:S01]  /*4760*/  FADD.FTZ R50, R50, -R220 ;  /* 0x800000dc32327221 */ /* 0x000fe20000010000 */
[----:B------:R-:W4:Y:S01]  /*4770*/  SHFL.IDX PT, R221, R221, R213, 0x1f ;  /* 0x00001fd5dddd7589 */ /* 0x000f2200000e0000 */
[----:B------:R-:W-:Y:S01]  /*4780*/  FADD.FTZ R218, R46, -R218 ;  /* 0x800000da2eda7221 */ /* 0x000fe20000010000 */
[----:B------:R-:W-:Y:S01]  /*4790*/  FADD.FTZ R43, R48, -R220 ;  /* 0x800000dc302b7221 */ /* 0x000fe20000010000 */
[--C-:B-1----:R-:W-:Y:S01]  /*47a0*/  FADD.FTZ R40, R40, -R210.reuse ;  /* 0x800000d228287221 */ /* 0x102fe20000010000 */
[----:B------:R-:W-:Y:S01]  /*47b0*/  FADD.FTZ R42, R42, -R210 ;  /* 0x800000d22a2a7221 */ /* 0x000fe20000010000 */
[--C-:B------:R-:W-:Y:S01]  /*47c0*/  FADD.FTZ R220, R49, -R222.reuse ;  /* 0x800000de31dc7221 */ /* 0x100fe20000010000 */
[----:B------:R-:W-:Y:S01]  /*47d0*/  FADD.FTZ R51, R51, -R222 ;  /* 0x800000de33337221 */ /* 0x000fe20000010000 */
[----:B------:R-:W-:Y:S01]  /*47e0*/  FMUL.FTZ R121, R15, R121 ;  /* 0x000000790f797220 */ /* 0x000fe20000410000 */
[----:B------:R-:W-:Y:S01]  /*47f0*/  FFMA.FTZ R11, -R201, R201, 1 ;  /* 0x3f800000c90b7423 */ /* 0x000fe200000101c9 */
[----:B------:R-:W1:Y:S08]  /*4800*/  MUFU.EX2 R104, R104 ;  /* 0x0000006800687308 */ /* 0x000e700000000800 */
[----:B------:R-:W3:Y:S08]  /*4810*/  MUFU.EX2 R100, R100 ;  /* 0x0000006400647308 */ /* 0x000ef00000000800 */
[----:B------:R-:W-:Y:S01]  /*4820*/  MUFU.EX2 R133, R133 ;  /* 0x0000008500857308 */ /* 0x000fe20000000800 */
[--C-:B----4-:R-:W-:Y:S01]  /*4830*/  FADD.FTZ R53, R53, -R221.reuse ;  /* 0x800000dd35357221 */ /* 0x110fe20000010000 */
[----:B------:R-:W-:-:S06]  /*4840*/  FADD.FTZ R55, R55, -R221 ;  /* 0x800000dd37377221 */ /* 0x000fcc0000010000 */
[----:B------:R-:W-:Y:S01]  /*4850*/  MUFU.EX2 R135, R135 ;  /* 0x0000008700877308 */ /* 0x000fe20000000800 */
[----:B------:R-:W4:Y:S01]  /*4860*/  SHFL.IDX PT, R221, R41, R125, 0x1f ;  /* 0x00001f7d29dd7589 */ /* 0x000f2200000e0000 */
[--C-:B------:R-:W-:Y:S01]  /*4870*/  FADD.FTZ R210, R45, -R219.reuse ;  /* 0x800000db2dd27221 */ /* 0x100fe20000010000 */
[--C-:B------:R-:W-:Y:S01]  /*4880*/  FADD.FTZ R222, R52, -R36.reuse ;  /* 0x8000002434de7221 */ /* 0x100fe20000010000 */
[----:B------:R-:W-:Y:S01]  /*4890*/  FADD.FTZ R219, R47, -R219 ;  /* 0x800000db2fdb7221 */ /* 0x000fe20000010000 */
[----:B------:R-:W-:Y:S01]  /*48a0*/  FFMA.FTZ R52, -R199, R199, 1 ;  /* 0x3f800000c7347423 */ /* 0x000fe200000101c7 */
[----:B------:R-:W-:Y:S01]  /*48b0*/  FMUL.FTZ R44, R89, R44 ;  /* 0x0000002c592c7220 */ /* 0x000fe20000410000 */
[----:B------:R-:W-:Y:S01]  /*48c0*/  FFMA.FTZ R47, -R196, R196, 1 ;  /* 0x3f800000c42f7423 */ /* 0x000fe200000101c4 */
[----:B------:R-:W-:Y:S01]  /*48d0*/  FMUL.FTZ R218, R91, R218 ;  /* 0x000000da5bda7220 */ /* 0x000fe20000410000 */
[----:B------:R-:W-:Y:S01]  /*48e0*/  FFMA.FTZ R45, -R197, R197, 1 ;  /* 0x3f800000c52d7423 */ /* 0x000fe200000101c5 */
        /* <DEDUP_REMOVED lines=8> */
[----:B------:R-:W-:Y:S01]  /*4970*/  FFMA.FTZ R42, -R170, R170, 1 ;  /* 0x3f800000aa2a7423 */ /* 0x000fe200000101aa */
[----:B------:R-:W-:Y:S01]  /*4980*/  FADD.FTZ R36, R54, -R36 ;  /* 0x8000002436247221 */ /* 0x000fe20000010000 */
[----:B------:R-:W-:Y:S01]  /*4990*/  FMUL.FTZ R219, R10, R219 ;  /* 0x000000db0adb7220 */ /* 0x000fe20000410000 */
[----:B------:R-:W-:Y:S08]  /*49a0*/  MUFU.EX2 R134, R134 ;  /* 0x0000008600867308 */ /* 0x000ff00000000800 */
[----:B------:R-:W-:Y:S01]  /*49b0*/  MUFU.EX2 R107, R107 ;  /* 0x0000006b006b7308 */ /* 0x000fe20000000800 */
[--C-:B----4-:R-:W-:Y:S01]  /*49c0*/  FADD.FTZ R61, R61, -R221.reuse ;  /* 0x800000dd3d3d7221 */ /* 0x110fe20000010000 */
[----:B------:R-:W-:-:S06]  /*49d0*/  FADD.FTZ R221, R63, -R221 ;  /* 0x800000dd3fdd7221 */ /* 0x000fcc0000010000 */
[----:B------:R-:W-:Y:S01]  /*49e0*/  MUFU.EX2 R103, R103 ;  /* 0x0000006700677308 */ /* 0x000fe20000000800 */
[----:B------:R-:W-:Y:S01]  /*49f0*/  LDS R63, [R14+0x400] ;  /* 0x000400000e3f7984 */ /* 0x000fe20000000800 */
[----:B------:R-:W-:Y:S01]  /*4a00*/  FFMA.FTZ R54, -R171, R171, 1 ;  /* 0x3f800000ab367423 */ /* 0x000fe200000101ab */
[----:B------:R-:W-:Y:S01]  /*4a10*/  FMUL.FTZ R43, R11, R43 ;  /* 0x0000002b0b2b7220 */ /* 0x000fe20000410000 */
[----:B------:R-:W-:-:S04]  /*4a20*/  FMUL.FTZ R11, R42, R121 ;  /* 0x000000792a0b7220 */ /* 0x000fc80000410000 */
[----:B------:R-:W-:Y:S01]  /*4a30*/  MUFU.EX2 R106, R106 ;  /* 0x0000006a006a7308 */ /* 0x000fe20000000800 */
[----:B------:R-:W4:Y:S01]  /*4a40*/  SHFL.IDX PT, R121, R41, R126, 0x1f ;  /* 0x00001f7e29797589 */ /* 0x000f2200000e0000 */
[----:B------:R-:W-:Y:S01]  /*4a50*/  FMUL.FTZ R50, R54, R219 ;  /* 0x000000db36327220 */ /* 0x000fe20000410000 */
[----:B------:R-:W-:-:S05]  /*4a60*/  FMUL.FTZ R214, R88, R214 ;  /* 0x000000d658d67220 */ /* 0x000fca0000410000 */
[----:B------:R-:W-:Y:S01]  /*4a70*/  MUFU.EX2 R136, R136 ;  /* 0x0000008800887308 */ /* 0x000fe20000000800 */
[----:B------:R-:W1:Y:S01]  /*4a80*/  SHFL.IDX PT, R219, R41, R213, 0x1f ;  /* 0x00001fd529db7589 */ /* 0x000e6200000e0000 */
[----:B------:R-:W-:Y:S01]  /*4a90*/  FFMA.FTZ R48, -R198, R198, 1 ;  /* 0x3f800000c6307423 */ /* 0x000fe200000101c6 */
[----:B------:R-:W-:Y:S01]  /*4aa0*/  FMUL.FTZ R210, R92, R210 ;  /* 0x000000d25cd27220 */ /* 0x000fe20000410000 */
[----:B------:R-:W-:-:S04]  /*4ab0*/  FFMA.FTZ R49, -R200, R200, 1 ;  /* 0x3f800000c8317423 */ /* 0x000fc800000101c8 */
[----:B------:R-:W-:Y:S01]  /*4ac0*/  MUFU.EX2 R137, R137 ;  /* 0x0000008900897308 */ /* 0x000fe20000000800 */
[----:B------:R-:W-:-:S07]  /*4ad0*/  FMUL.FTZ R48, R48, R214 ;  /* 0x000000d630307220 */ /* 0x000fce0000410000 */
[----:B------:R-:W-:Y:S01]  /*4ae0*/  MUFU.EX2 R108, R108 ;  /* 0x0000006c006c7308 */ /* 0x000fe20000000800 */
[----:B------:R-:W3:Y:S01]  /*4af0*/  SHFL.IDX PT, R214, R41, R9, 0x1f ;  /* 0x00001f0929d67589 */ /* 0x000ee200000e0000 */
[----:B------:R-:W-:Y:S01]  /*4b00*/  FFMA.FTZ R46, -R195, R195, 1 ;  /* 0x3f800000c32e7423 */ /* 0x000fe200000101c3 */
[----:B--2---:R-:W-:Y:S01]  /*4b10*/  FMUL.FTZ R40, R34, R40 ;  /* 0x0000002822287220 */ /* 0x004fe20000410000 */
[----:B------:R-:W-:Y:S01]  /*4b20*/  FMUL.FTZ R49, R49, R210 ;  /* 0x000000d231317220 */ /* 0x000fe20000410000 */
[----:B------:R-:W-:Y:S01]  /*4b30*/  SHFL.IDX PT, R218, R41, R212, 0x1f ;  /* 0x00001fd429da7589 */ /* 0x000fe200000e0000 */
[----:B------:R-:W-:Y:S01]  /*4b40*/  FMUL.FTZ R220, R90, R220 ;  /* 0x000000dc5adc7220 */ /* 0x000fe20000410000 */
[----:B------:R-:W-:Y:S01]  /*4b50*/  FMUL.FTZ R46, R46, R40 ;  /* 0x000000282e2e7220 */ /* 0x000fe20000410000 */
[----:B------:R-:W-:Y:S01]  /*4b60*/  MUFU.EX2 R116, R116 ;  /* 0x0000007400747308 */ /* 0x000fe20000000800 */
[----:B------:R-:W2:Y:S01]  /*4b70*/  SHFL.IDX PT, R210, R41, R124, 0x1f ;  /* 0x00001f7c29d27589 */ /* 0x000ea200000e0000 */
[----:B------:R-:W-:Y:S01]  /*4b80*/  FMUL.FTZ R222, R96, R222 ;  /* 0x000000de60de7220 */ /* 0x000fe20000410000 */
[----:B------:R-:W-:Y:S01]  /*4b90*/  FFMA.FTZ R40, -R203, R203, 1 ;  /* 0x3f800000cb287423 */ /* 0x000fe200000101cb */
[----:B------:R-:W-:Y:S01]  /*4ba0*/  FFMA.FTZ R42, -R168, R168, 1 ;  /* 0x3f800000a82a7423 */ /* 0x000fe200000101a8 */
[--C-:B----4-:R-:W-:Y:S01]  /*4bb0*/  FADD.FTZ R62, R62, -R121.reuse ;  /* 0x800000793e3e7221 */ /* 0x110fe20000010000 */
[----:B------:R-:W-:Y:S01]  /*4bc0*/  FADD.FTZ R60, R60, -R121 ;  /* 0x800000793c3c7221 */ /* 0x000fe20000010000 */
[----:B------:R-:W-:Y:S01]  /*4bd0*/  FMUL.FTZ R40, R40, R220 ;  /* 0x000000dc28287220 */ /* 0x000fe20000410000 */
[----:B------:R-:W-:Y:S01]  /*4be0*/  FMUL.FTZ R42, R42, R222 ;  /* 0x000000de2a2a7220 */ /* 0x000fe20000410000 */
[----:B------:R-:W4:Y:S01]  /*4bf0*/  SHFL.IDX PT, R220, R41, R217, 0x1f ;  /* 0x00001fd929dc7589 */ /* 0x000f2200000e0000 */
[----:B------:R-:W-:Y:S01]  /*4c00*/  FFMA.FTZ R54, -R169, R169, 1 ;  /* 0x3f800000a9367423 */ /* 0x000fe200000101a9 */
[----:B------:R-:W-:Y:S08]  /*4c10*/  MUFU.EX2 R122, R122 ;  /* 0x0000007a007a7308 */ /* 0x000ff00000000800 */
[----:B------:R-:W4:Y:S01]  /*4c20*/  MUFU.EX2 R216, R216 ;  /* 0x000000d800d87308 */ /* 0x000f220000000800 */
[----:B------:R4:W4:Y:S01]  /*4c30*/  SHFL.IDX PT, R222, R41, R215, 0x1f ;  /* 0x00001fd729de7589 */ /* 0x00092200000e0000 */
[----:B------:R-:W-:Y:S01]  /*4c40*/  FMUL.FTZ R51, R94, R51 ;  /* 0x000000335e337220 */ /* 0x000fe20000410000 */
[--C-:B-1----:R-:W-:Y:S01]  /*4c50*/  FADD.FTZ R121, R69, -R219.reuse ;  /* 0x800000db45797221 */ /* 0x102fe20000010000 */
[----:B------:R-:W-:Y:S01]  /*4c60*/  FADD.FTZ R219, R71, -R219 ;  /* 0x800000db47db7221 */ /* 0x000fe20000010000 */
[----:B------:R-:W-:Y:S01]  /*4c70*/  FMUL.FTZ R62, R104, R62 ;  /* 0x0000003e683e7220 */ /* 0x000fe20000410000 */
[----:B------:R-:W-:Y:S01]  /*4c80*/  FFMA.FTZ R71, -R158, R158, 1 ;  /* 0x3f8000009e477423 */ /* 0x000fe2000001019e */
[----:B------:R-:W-:Y:S01]  /*4c90*/  FMUL.FTZ R51, R54, R51 ;  /* 0x0000003336337220 */ /* 0x000fe20000410000 */
[----:B------:R-:W-:Y:S01]  /*4ca0*/  FFMA.FTZ R54, -R167, R167, 1 ;  /* 0x3f800000a7367423 */ /* 0x000fe200000101a7 */
[----:B------:R-:W-:Y:S01]  /*4cb0*/  FMUL.FTZ R223, R12, R36 ;  /* 0x000000240cdf7220 */ /* 0x000fe20000410000 */
[----:B------:R-:W-:Y:S01]  /*4cc0*/  FMUL.FTZ R53, R13, R53 ;  /* 0x000000350d357220 */ /* 0x000fe20000410000 */
[----:B------:R-:W4:Y:S01]  /*4cd0*/  LDL.LU R195, [R1+0x13c] ;  /* 0x00013c0001c37983 */ /* 0x000f220000300800 */
[----:B------:R-:W-:Y:S01]  /*4ce0*/  FFMA.FTZ R36, -R165, R165, 1 ;  /* 0x3f800000a5247423 */ /* 0x000fe200000101a5 */
[----:B------:R-:W-:Y:S01]  /*4cf0*/  FMUL.FTZ R55, R21, R55 ;  /* 0x0000003715377220 */ /* 0x000fe20000410000 */
[----:B------:R-:W-:Y:S01]  /*4d00*/  FMUL.FTZ R71, R71, R62 ;  /* 0x0000003e47477220 */ /* 0x000fe20000410000 */
[----:B------:R-:W4:Y:S01]  /*4d10*/  LDL.LU R196, [R1+0x138] ;  /* 0x0001380001c47983 */ /* 0x000f220000300800 */
[--C-:B---3--:R-:W-:Y:S01]  /*4d20*/  FADD.FTZ R56, R56, -R214.reuse ;  /* 0x800000d638387221 */ /* 0x108fe20000010000 */
[----:B------:R-:W-:Y:S01]  /*4d30*/  FMUL.FTZ R54, R54, R53 ;  /* 0x0000003536367220 */ /* 0x000fe20000410000 */
[----:B------:R-:W-:Y:S01]  /*4d40*/  FADD.FTZ R58, R58, -R214 ;  /* 0x800000d63a3a7221 */ /* 0x000fe20000010000 */
[----:B------:R-:W1:Y:S01]  /*4d50*/  SHFL.IDX PT, R62, R63, R9, 0x1f ;  /* 0x00001f093f3e7589 */ /* 0x000e6200000e0000 */
[----:B------:R-:W-:Y:S01]  /*4d60*/  FMUL.FTZ R53, R36, R55 ;  /* 0x0000003724357220 */ /* 0x000fe20000410000 */
[----:B--2---:R-:W-:Y:S01]  /*4d70*/  FADD.FTZ R57, R57, -R210 ;  /* 0x800000d239397221 */ /* 0x004fe20000010000 */
[----:B------:R-:W-:Y:S01]  /*4d80*/  MUFU.EX2 R130, R130 ;  /* 0x0000008200827308 */ /* 0x000fe20000000800 */
[----:B------:R-:W2:Y:S01]  /*4d90*/  LDL.LU R197, [R1+0x134] ;  /* 0x0001340001c57983 */ /* 0x000ea20000300800 */
[----:B------:R-:W-:-:S06]  /*4da0*/  FADD.FTZ R36, R68, -R218 ;  /* 0x800000da44247221 */ /* 0x000fcc0000010000 */
[----:B------:R-:W3:Y:S01]  /*4db0*/  MUFU.EX2 R110, R110 ;  /* 0x0000006e006e7308 */ /* 0x000ee20000000800 */
[----:B------:R-:W2:Y:S01]  /*4dc0*/  LDL.LU R198, [R1+0x130] ;  /* 0x0001300001c67983 */ /* 0x000ea20000300800 */
[----:B------:R-:W-:Y:S01]  /*4dd0*/  FFMA.FTZ R68, -R164, R164, 1 ;  /* 0x3f800000a4447423 */ /* 0x000fe200000101a4 */
[----:B------:R-:W-:-:S05]  /*4de0*/  FMUL.FTZ R56, R22, R56 ;  /* 0x0000003816387220 */ /* 0x000fca0000410000 */
[----:B------:R-:W-:Y:S01]  /*4df0*/  MUFU.EX2 R132, R132 ;  /* 0x0000008400847308 */ /* 0x000fe20000000800 */
[----:B------:R-:W2:Y:S01]  /*4e00*/  LDL.LU R199, [R1+0x12c] ;  /* 0x00012c0001c77983 */ /* 0x000ea20000300800 */
[----:B------:R-:W-:-:S06]  /*4e10*/  FADD.FTZ R59, R59, -R210 ;  /* 0x800000d23b3b7221 */ /* 0x000fcc0000010000 */
[----:B------:R-:W-:Y:S01]  /*4e20*/  MUFU.EX2 R119, R119 ;  /* 0x0000007700777308 */ /* 0x000fe20000000800 */
[----:B------:R-:W2:Y:S07]  /*4e30*/  LDL.LU R200, [R1+0x128] ;  /* 0x0001280001c87983 */ /* 0x000eae0000300800 */
[----:B------:R-:W-:Y:S01]  /*4e40*/  MUFU.EX2 R118, R118 ;  /* 0x0000007600767308 */ /* 0x000fe20000000800 */
[----:B------:R-:W2:Y:S01]  /*4e50*/  LDL.LU R201, [R1+0x124] ;  /* 0x0001240001c97983 */ /* 0x000ea20000300800 */
[----:B------:R-:W-:-:S06]  /*4e60*/  FMUL.FTZ R68, R68, R56 ;  /* 0x0000003844447220 */ /* 0x000fcc0000410000 */
[----:B------:R-:W-:Y:S01]  /*4e70*/  MUFU.EX2 R120, R120 ;  /* 0x0000007800787308 */ /* 0x000fe20000000800 */
[----:B------:R-:W2:Y:S01]  /*4e80*/  LDL.LU R202, [R1+0x120] ;  /* 0x0001200001ca7983 */ /* 0x000ea20000300800 */
[----:B------:R-:W-:-:S06]  /*4e90*/  FFMA.FTZ R55, -R162, R162, 1 ;  /* 0x3f800000a2377423 */ /* 0x000fcc00000101a2 */
[----:B------:R-:W-:Y:S01]  /*4ea0*/  MUFU.EX2 R117, R117 ;  /* 0x0000007500757308 */ /* 0x000fe20000000800 */
[----:B------:R-:W3:Y:S01]  /*4eb0*/  SHFL.IDX PT, R124, R63, R124, 0x1f ;  /* 0x00001f7c3f7c7589 */ /* 0x000ee200000e0000 */
[----:B------:R-:W-:-:S06]  /*4ec0*/  FMUL.FTZ R58, R23, R58 ;  /* 0x0000003a173a7220 */ /* 0x000fcc0000410000 */
[----:B------:R-:W-:Y:S01]  /*4ed0*/  MUFU.EX2 R115, R115 ;  /* 0x0000007300737308 */ /* 0x000fe20000000800 */
[----:B------:R-:W-:Y:S07]  /*4ee0*/  SHFL.IDX PT, R126, R63, R126, 0x1f ;  /* 0x00001f7e3f7e7589 */ /* 0x000fee00000e0000 */
[----:B------:R-:W-:Y:S01]  /*4ef0*/  MUFU.EX2 R123, R123 ;  /* 0x0000007b007b7308 */ /* 0x000fe20000000800 */
[----:B------:R-:W-:Y:S01]  /*4f00*/  SHFL.IDX PT, R125, R63, R125, 0x1f ;  /* 0x00001f7d3f7d7589 */ /* 0x000fe200000e0000 */
[----:B------:R-:W-:Y:S01]  /*4f10*/  FFMA.FTZ R236, -R236, R236, 1 ;  /* 0x3f800000ecec7423 */ /* 0x000fe200000101ec */
[----:B------:R-:W-:Y:S01]  /*4f20*/  FMUL.FTZ R38, R19, R38 ;  /* 0x0000002613267220 */ /* 0x000fe20000410000 */
[----:B------:R-:W-:Y:S01]  /*4f30*/  FFMA.FTZ R127, -R127, R127, 1 ;  /* 0x3f8000007f7f7423 */ /* 0x000fe2000001017f */
[----:B------:R-:W-:Y:S01]  /*4f40*/  SHFL.IDX PT, R215, R63, R215, 0x1f ;  /* 0x00001fd73fd77589 */ /* 0x000fe200000e0000 */
[----:B------:R-:W-:-:S03]  /*4f50*/  FMUL.FTZ R114, R228, R114 ;  /* 0x00000072e4727220 */ /* 0x000fc60000410000 */
[----:B------:R-:W-:Y:S04]  /*4f60*/  SHFL.IDX PT, R217, R63, R217, 0x1f ;  /* 0x00001fd93fd97589 */ /* 0x000fe800000e0000 */
[----:B------:R-:W-:Y:S01]  /*4f70*/  SHFL.IDX PT, R212, R63, R212, 0x1f ;  /* 0x00001fd43fd47589 */ /* 0x000fe200000e0000 */
[----:B------:R-:W-:Y:S01]  /*4f80*/  FFMA.FTZ R14, -R163, R163, 1 ;  /* 0x3f800000a30e7423 */ /* 0x000fe200000101a3 */
[----:B------:R-:W-:Y:S01]  /*4f90*/  FMUL.FTZ R61, R100, R61 ;  /* 0x0000003d643d7220 */ /* 0x000fe20000410000 */
[--C-:B----4-:R-:W-:Y:S01]  /*4fa0*/  FADD.FTZ R65, R65, -R220.reuse ;  /* 0x800000dc41417221 */ /* 0x110fe20000010000 */
[----:B------:R-:W2:Y:S01]  /*4fb0*/  LDL.LU R203, [R1+0x11c] ;  /* 0x00011c0001cb7983 */ /* 0x000ea20000300800 */
[----:B------:R-:W-:Y:S01]  /*4fc0*/  FMUL.FTZ R56, R97, R57 ;  /* 0x0000003961387220 */ /* 0x000fe20000410000 */
[----:B------:R-:W-:Y:S01]  /*4fd0*/  FMUL.FTZ R60, R99, R60 ;  /* 0x0000003c633c7220 */ /* 0x000fe20000410000 */
[----:B------:R-:W-:Y:S01]  /*4fe0*/  FADD.FTZ R67, R67, -R220 ;  /* 0x800000dc43437221 */ /* 0x000fe20000010000 */
[----:B------:R-:W4:Y:S01]  /*4ff0*/  SHFL.IDX PT, R63, R63, R213, 0x1f ;  /* 0x00001fd53f3f7589 */ /* 0x000f2200000e0000 */
[----:B------:R-:W4:Y:S01]  /*5000*/  MUFU.EX2 R113, R113 ;  /* 0x0000007100717308 */ /* 0x000f220000000800 */
[----:B------:R-:W-:-:S02]  /*5010*/  FMUL.FTZ R226, R216, R226 ;  /* 0x000000e2d8e27220 */ /* 0x000fc40000410000 */
[----:B------:R1:W5:Y:S01]  /*5020*/  LDL.LU R171, [R1+0x118] ;  /* 0x0001180001ab7983 */ /* 0x0003620000300800 */
[----:B------:R-:W-:Y:S01]  /*5030*/  FFMA.FTZ R41, -R166, R166, 1 ;  /* 0x3f800000a6297423 */ /* 0x000fe200000101a6 */
[----:B------:R-:W-:Y:S01]  /*5040*/  FADD.FTZ R218, R70, -R218 ;  /* 0x800000da46da7221 */ /* 0x000fe20000010000 */
[----:B------:R-:W-:Y:S01]  /*5050*/  FFMA.FTZ R69, -R161, R161, 1 ;  /* 0x3f800000a1457423 */ /* 0x000fe200000101a1 */
[----:B------:R1:W5:Y:S01]  /*5060*/  LDL.LU R170, [R1+0x114] ;  /* 0x0001140001aa7983 */ /* 0x0003620000300800 */
[----:B------:R-:W-:Y:S01]  /*5070*/  FMUL.FTZ R59, R98, R59 ;  /* 0x0000003b623b7220 */ /* 0x000fe20000410000 */
[----:B------:R-:W-:Y:S01]  /*5080*/  FMUL.FTZ R57, R55, R58 ;  /* 0x0000003a37397220 */ /* 0x000fe20000410000 */
[--C-:B------:R-:W-:Y:S01]  /*5090*/  FADD.FTZ R64, R64, -R222.reuse ;  /* 0x800000de40407221 */ /* 0x100fe20000010000 */
[----:B------:R2:W5:Y:S01]  /*50a0*/  LDL.LU R169, [R1+0x110] ;  /* 0x0001100001a97983 */ /* 0x0005620000300800 */
[----:B------:R-:W-:Y:S01]  /*50b0*/  FFMA.FTZ R70, -R159, R159, 1 ;  /* 0x3f8000009f467423 */ /* 0x000fe2000001019f */
[----:B------:R-:W-:Y:S01]  /*50c0*/  FADD.FTZ R66, R66, -R222 ;  /* 0x800000de42427221 */ /* 0x000fe20000010000 */
[----:B------:R-:W-:Y:S01]  /*50d0*/  FMUL.FTZ R67, R107, R67 ;  /* 0x000000436b437220 */ /* 0x000fe20000410000 */
[----:B------:R2:W5:Y:S01]  /*50e0*/  LDL.LU R168, [R1+0x10c] ;  /* 0x00010c0001a87983 */ /* 0x0005620000300800 */
[----:B------:R-:W-:Y:S01]  /*50f0*/  FMUL.FTZ R58, R14, R56 ;  /* 0x000000380e3a7220 */ /* 0x000fe20000410000 */
[----:B------:R-:W-:Y:S01]  /*5100*/  FMUL.FTZ R121, R103, R121 ;  /* 0x0000007967797220 */ /* 0x000fe20000410000 */
[--C-:B-1----:R-:W-:Y:S01]  /*5110*/  FADD.FTZ R72, R72, -R62.reuse ;  /* 0x8000003e48487221 */ /* 0x102fe20000010000 */
[----:B------:R1:W5:Y:S01]  /*5120*/  LDL.LU R167, [R1+0x108] ;  /* 0x0001080001a77983 */ /* 0x0003620000300800 */
[----:B------:R-:W-:Y:S01]  /*5130*/  FFMA.FTZ R56, -R160, R160, 1 ;  /* 0x3f800000a0387423 */ /* 0x000fe200000101a0 */
[----:B------:R-:W-:Y:S01]  /*5140*/  FADD.FTZ R74, R74, -R62 ;  /* 0x8000003e4a4a7221 */ /* 0x000fe20000010000 */
[--C-:B---3--:R-:W-:Y:S01]  /*5150*/  FADD.FTZ R73, R73, -R124.reuse ;  /* 0x8000007c49497221 */ /* 0x108fe20000010000 */
[----:B------:R1:W5:Y:S01]  /*5160*/  LDL.LU R166, [R1+0x104] ;  /* 0x0001040001a67983 */ /* 0x0003620000300800 */
[----:B------:R-:W-:Y:S01]  /*5170*/  FMUL.FTZ R69, R69, R59 ;  /* 0x0000003b45457220 */ /* 0x000fe20000410000 */
[----:B------:R-:W-:Y:S01]  /*5180*/  FADD.FTZ R75, R75, -R124 ;  /* 0x8000007c4b4b7221 */ /* 0x000fe20000010000 */
[--C-:B----4-:R-:W-:Y:S01]  /*5190*/  FADD.FTZ R85, R85, -R63.reuse ;  /* 0x8000003f55557221 */ /* 0x110fe20000010000 */
[----:B------:R1:W5:Y:S01]  /*51a0*/  LDL.LU R165, [R1+0x100] ;  /* 0x0001000001a57983 */ /* 0x0003620000300800 */
[----:B------:R-:W-:Y:S01]  /*51b0*/  FMUL.FTZ R70, R70, R61 ;  /* 0x0000003d46467220 */ /* 0x000fe20000410000 */
[----:B------:R-:W-:Y:S01]  /*51c0*/  FADD.FTZ R87, R87, -R63 ;  /* 0x8000003f57577221 */ /* 0x000fe20000010000 */
[--C-:B------:R-:W-:Y:S01]  /*51d0*/  FADD.FTZ R84, R84, -R212.reuse ;  /* 0x800000d454547221 */ /* 0x100fe20000010000 */
[----:B------:R1:W5:Y:S01]  /*51e0*/  LDL.LU R164, [R1+0xfc] ;  /* 0x0000fc0001a47983 */ /* 0x0003620000300800 */
[----:B------:R-:W-:Y:S01]  /*51f0*/  FFMA.FTZ R59, -R156, R156, 1 ;  /* 0x3f8000009c3b7423 */ /* 0x000fe2000001019c */
[----:B------:R-:W-:Y:S01]  /*5200*/  FFMA.FTZ R55, -R155, R155, 1 ;  /* 0x3f8000009b377423 */ /* 0x000fe2000001019b */
[----:B------:R-:W-:Y:S01]  /*5210*/  FADD.FTZ R86, R86, -R212 ;  /* 0x800000d456567221 */ /* 0x000fe20000010000 */
[----:B------:R1:W5:Y:S01]  /*5220*/  LDL.LU R163, [R1+0xf8] ;  /* 0x0000f80001a37983 */ /* 0x0003620000300800 */
[----:B------:R-:W-:Y:S01]  /*5230*/  FMUL.FTZ R64, R133, R64 ;  /* 0x0000004085407220 */ /* 0x000fe20000410000 */
[----:B------:R-:W-:Y:S01]  /*5240*/  FMUL.FTZ R61, R135, R65 ;  /* 0x00000041873d7220 */ /* 0x000fe20000410000 */
[----:B------:R-:W-:Y:S01]  /*5250*/  FFMA.FTZ R210, -R144, R144, 1 ;  /* 0x3f80000090d27423 */ /* 0x000fe20000010190 */
[----:B------:R1:W5:Y:S01]  /*5260*/  LDL.LU R162, [R1+0xf4] ;  /* 0x0000f40001a27983 */ /* 0x0003620000300800 */
[----:B------:R-:W-:Y:S01]  /*5270*/  FMUL.FTZ R56, R56, R60 ;  /* 0x0000003c38387220 */ /* 0x000fe20000410000 */
[----:B------:R-:W-:Y:S01]  /*5280*/  FFMA.FTZ R60, -R154, R154, 1 ;  /* 0x3f8000009a3c7423 */ /* 0x000fe2000001019a */
[--C-:B------:R-:W-:Y:S01]  /*5290*/  FADD.FTZ R77, R77, -R125.reuse ;  /* 0x8000007d4d4d7221 */ /* 0x100fe20000010000 */
[----:B------:R1:W5:Y:S01]  /*52a0*/  LDL.LU R161, [R1+0xf0] ;  /* 0x0000f00001a17983 */ /* 0x0003620000300800 */
[----:B------:R-:W-:Y:S01]  /*52b0*/  FMUL.FTZ R66, R134, R66 ;  /* 0x0000004286427220 */ /* 0x000fe20000410000 */
[----:B------:R-:W-:Y:S01]  /*52c0*/  FFMA.FTZ R14, -R157, R157, 1 ;  /* 0x3f8000009d0e7423 */ /* 0x000fe2000001019d */
[----:B------:R-:W-:Y:S01]  /*52d0*/  FADD.FTZ R79, R79, -R125 ;  /* 0x8000007d4f4f7221 */ /* 0x000fe20000010000 */
[----:B------:R1:W5:Y:S01]  /*52e0*/  LDL.LU R160, [R1+0xec] ;  /* 0x0000ec0001a07983 */ /* 0x0003620000300800 */
[----:B------:R-:W-:Y:S01]  /*52f0*/  FMUL.FTZ R64, R59, R64 ;  /* 0x000000403b407220 */ /* 0x000fe20000410000 */
[----:B------:R-:W-:Y:S01]  /*5300*/  FMUL.FTZ R55, R55, R61 ;  /* 0x0000003d37377220 */ /* 0x000fe20000410000 */
[--C-:B------:R-:W-:Y:S01]  /*5310*/  FADD.FTZ R76, R76, -R126.reuse ;  /* 0x8000007e4c4c7221 */ /* 0x100fe20000010000 */
[----:B------:R1:W5:Y:S01]  /*5320*/  LDL.LU R159, [R1+0xe8] ;  /* 0x0000e800019f7983 */ /* 0x0003620000300800 */
[----:B------:R-:W-:Y:S01]  /*5330*/  FFMA.FTZ R59, -R152, R152, 1 ;  /* 0x3f800000983b7423 */ /* 0x000fe20000010198 */
[----:B------:R-:W-:Y:S01]  /*5340*/  FFMA.FTZ R61, -R151, R151, 1 ;  /* 0x3f800000973d7423 */ /* 0x000fe20000010197 */
[----:B------:R-:W-:Y:S01]  /*5350*/  FADD.FTZ R78, R78, -R126 ;  /* 0x8000007e4e4e7221 */ /* 0x000fe20000010000 */
[----:B------:R1:W5:Y:S01]  /*5360*/  LDL.LU R158, [R1+0xe4] ;  /* 0x0000e400019e7983 */ /* 0x0003620000300800 */
[----:B------:R-:W-:Y:S01]  /*5370*/  FMUL.FTZ R65, R60, R66 ;  /* 0x000000423c417220 */ /* 0x000fe20000410000 */
[--C-:B------:R-:W-:Y:S01]  /*5380*/  FADD.FTZ R80, R80, -R215.reuse ;  /* 0x800000d750507221 */ /* 0x100fe20000010000 */
[----:B------:R-:W-:Y:S01]  /*5390*/  FADD.FTZ R82, R82, -R215 ;  /* 0x800000d752527221 */ /* 0x000fe20000010000 */
[----:B------:R1:W5:Y:S01]  /*53a0*/  LDL.LU R157, [R1+0xe0] ;  /* 0x0000e000019d7983 */ /* 0x0003620000300800 */
[----:B------:R-:W-:Y:S01]  /*53b0*/  FFMA.FTZ R66, -R153, R153, 1 ;  /* 0x3f80000099427423 */ /* 0x000fe20000010199 */
[--C-:B------:R-:W-:Y:S01]  /*53c0*/  FADD.FTZ R81, R81, -R217.reuse ;  /* 0x800000d951517221 */ /* 0x100fe20000010000 */
[----:B------:R-:W-:Y:S01]  /*53d0*/  FADD.FTZ R83, R83, -R217 ;  /* 0x800000d953537221 */ /* 0x000fe20000010000 */
[----:B------:R1:W5:Y:S01]  /*53e0*/  LDL.LU R156, [R1+0xdc] ;  /* 0x0000dc00019c7983 */ /* 0x0003620000300800 */
[----:B------:R-:W-:Y:S01]  /*53f0*/  FMUL.FTZ R59, R59, R67 ;  /* 0x000000433b3b7220 */ /* 0x000fe20000410000 */
[----:B------:R-:W-:Y:S01]  /*5400*/  FFMA.FTZ R213, -R5, R5, 1 ;  /* 0x3f80000005d57423 */ /* 0x000fe20000010105 */
[----:B------:R-:W-:Y:S01]  /*5410*/  FFMA.FTZ R214, -R4, R4, 1 ;  /* 0x3f80000004d67423 */ /* 0x000fe20000010104 */
[----:B------:R1:W5:Y:S01]  /*5420*/  LDL.LU R155, [R1+0xd8] ;  /* 0x0000d800019b7983 */ /* 0x0003620000300800 */
[----:B------:R-:W-:Y:S01]  /*5430*/  FMUL.FTZ R61, R61, R121 ;  /* 0x000000793d3d7220 */ /* 0x000fe20000410000 */
[----:B------:R-:W3:Y:S01]  /*5440*/  MUFU.EX2 R129, R129 ;  /* 0x0000008100817308 */ /* 0x000ee20000000800 */
[----:B------:R-:W-:Y:S01]  /*5450*/  FMUL.FTZ R36, R108, R36 ;  /* 0x000000246c247220 */ /* 0x000fe20000410000 */
[----:B------:R1:W5:Y:S01]  /*5460*/  LDL.LU R154, [R1+0xd4] ;  /* 0x0000d400019a7983 */ /* 0x0003620000300800 */
[----:B------:R-:W-:Y:S01]  /*5470*/  FFMA.FTZ R67, -R150, R150, 1 ;  /* 0x3f80000096437423 */ /* 0x000fe20000010196 */
[----:B------:R-:W-:-:S04]  /*5480*/  FFMA.FTZ R62, -R148, R148, 1 ;  /* 0x3f800000943e7423 */ /* 0x000fc80000010194 */
[----:B------:R-:W4:Y:S01]  /*5490*/  MUFU.EX2 R128, R128 ;  /* 0x0000008000807308 */ /* 0x000f220000000800 */
[----:B------:R1:W5:Y:S01]  /*54a0*/  LDL.LU R153, [R1+0xd0] ;  /* 0x0000d00001997983 */ /* 0x0003620000300800 */
[----:B------:R-:W-:Y:S01]  /*54b0*/  FMUL.FTZ R121, R106, R72 ;  /* 0x000000486a797220 */ /* 0x000fe20000410000 */
[----:B------:R-:W-:-:S05]  /*54c0*/  FFMA.FTZ R60, -R149, R149, 1 ;  /* 0x3f800000953c7423 */ /* 0x000fca0000010195 */
[----:B------:R-:W1:Y:S01]  /*54d0*/  MUFU.EX2 R207, R207 ;  /* 0x000000cf00cf7308 */ /* 0x000e620000000800 */
[----:B------:R1:W5:Y:S01]  /*54e0*/  LDL.LU R152, [R1+0xcc] ;  /* 0x0000cc0001987983 */ /* 0x0003620000300800 */
[----:B------:R-:W-:-:S06]  /*54f0*/  FFMA.FTZ R124, -R147, R147, 1 ;  /* 0x3f800000937c7423 */ /* 0x000fcc0000010193 */
[----:B------:R-:W1:Y:S01]  /*5500*/  MUFU.EX2 R205, R205 ;  /* 0x000000cd00cd7308 */ /* 0x000e620000000800 */
[----:B------:R1:W5:Y:S01]  /*5510*/  LDL.LU R151, [R1+0xc8] ;  /* 0x0000c80001977983 */ /* 0x0003620000300800 */
[----:B------:R-:W-:Y:S01]  /*5520*/  FMUL.FTZ R62, R62, R121 ;  /* 0x000000793e3e7220 */ /* 0x000fe20000410000 */
[----:B------:R-:W-:Y:S01]  /*5530*/  FMUL.FTZ R219, R110, R219 ;  /* 0x000000db6edb7220 */ /* 0x000fe20000410000 */
[----:B------:R-:W-:Y:S01]  /*5540*/  FMUL.FTZ R208, R208, R226 ;  /* 0x000000e2d0d07220 */ /* 0x000fe20000410000 */
[----:B------:R1:W5:Y:S01]  /*5550*/  LDL.LU R150, [R1+0xc4] ;  /* 0x0000c40001967983 */ /* 0x0003620000300800 */
[----:B------:R-:W-:-:S03]  /*5560*/  FFMA.FTZ R63, -R146, R146, 1 ;  /* 0x3f800000923f7423 */ /* 0x000fc60000010192 */
[----:B------:R1:W5:Y:S01]  /*5570*/  LDL.LU R149, [R1+0xc0] ;  /* 0x0000c00001957983 */ /* 0x0003620000300800 */
[----:B------:R-:W-:-:S03]  /*5580*/  FFMA.FTZ R121, -R145, R145, 1 ;  /* 0x3f80000091797423 */ /* 0x000fc60000010191 */
[----:B------:R1:W5:Y:S01]  /*5590*/  LDL.LU R148, [R1+0xbc] ;  /* 0x0000bc0001947983 */ /* 0x0003620000300800 */
[----:B------:R-:W-:-:S03]  /*55a0*/  FFMA.FTZ R212, -R143, R143, 1 ;  /* 0x3f8000008fd47423 */ /* 0x000fc6000001018f */
[----:B------:R1:W5:Y:S01]  /*55b0*/  LDL.LU R147, [R1+0xb8] ;  /* 0x0000b80001937983 */ /* 0x0003620000300800 */
[----:B------:R-:W-:-:S03]  /*55c0*/  FFMA.FTZ R125, -R142, R142, 1 ;  /* 0x3f8000008e7d7423 */ /* 0x000fc6000001018e */
[----:B------:R1:W5:Y:S01]  /*55d0*/  LDL.LU R146, [R1+0xb4] ;  /* 0x0000b40001927983 */ /* 0x0003620000300800 */
[----:B------:R-:W-:-:S03]  /*55e0*/  FMUL.FTZ R218, R136, R218 ;  /* 0x000000da88da7220 */ /* 0x000fc60000410000 */
        /* <DEDUP_REMOVED lines=10> */
[----:B------:R1:W5:Y:S04]  /*5690*/  LDL.LU R140, [R1+0x9c] ;  /* 0x00009c00018c7983 */ /* 0x0003680000300800 */
[----:B------:R1:W5:Y:S04]  /*56a0*/  LDL.LU R6, [R1+0x98] ;  /* 0x0000980001067983 */ /* 0x0003680000300800 */
[----:B------:R1:W5:Y:S04]  /*56b0*/  LDL.LU R5, [R1+0x94] ;  /* 0x0000940001057983 */ /* 0x0003680000300800 */
[----:B------:R1:W5:Y:S04]  /*56c0*/  LDL.LU R4, [R1+0x90] ;  /* 0x0000900001047983 */ /* 0x0003680000300800 */
[----:B------:R1:W5:Y:S04]  /*56d0*/  LDL.LU R2, [R1+0x8c] ;  /* 0x00008c0001027983 */ /* 0x0003680000300800 */
[----:B------:R-:W2:Y:S01]  /*56e0*/  LDL R220, [R1+0x70] ;  /* 0x0000700001dc7983 */ /* 0x000ea20000100800 */
[----:B------:R-:W-:-:S04]  /*56f0*/  FMUL.FTZ R73, R137, R73 ;  /* 0x0000004989497220 */ /* 0x000fc80000410000 */
[----:B------:R-:W-:Y:S01]  /*5700*/  FMUL.FTZ R124, R124, R73 ;  /* 0x000000497c7c7220 */ /* 0x000fe20000410000 */
[----:B------:R-:W-:Y:S01]  /*5710*/  FMUL.FTZ R73, R116, R76 ;  /* 0x0000004c74497220 */ /* 0x000fe20000410000 */
[----:B------:R-:W-:Y:S01]  /*5720*/  FMUL.FTZ R66, R66, R36 ;  /* 0x0000002442427220 */ /* 0x000fe20000410000 */
[----:B------:R-:W-:Y:S02]  /*5730*/  FMUL.FTZ R36, R122, R75 ;  /* 0x0000004b7a247220 */ /* 0x000fe40000410000 */
[----:B------:R-:W-:Y:S01]  /*5740*/  FMUL.FTZ R210, R210, R73 ;  /* 0x00000049d2d27220 */ /* 0x000fe20000410000 */
[----:B------:R-:W-:Y:S01]  /*5750*/  FMUL.FTZ R73, R130, R84 ;  /* 0x0000005482497220 */ /* 0x000fe20000410000 */
[----:B------:R-:W-:Y:S01]  /*5760*/  FMUL.FTZ R121, R121, R36 ;  /* 0x0000002479797220 */ /* 0x000fe20000410000 */
[----:B------:R-:W-:Y:S02]  /*5770*/  FMUL.FTZ R36, R113, R81 ;  /* 0x0000005171247220 */ /* 0x000fe40000410000 */
[----:B------:R-:W-:Y:S01]  /*5780*/  FMUL.FTZ R218, R218, R73 ;  /* 0x00000049dada7220 */ /* 0x000fe20000410000 */
[----:B------:R-:W-:Y:S01]  /*5790*/  F2FP.F16.F32.PACK_AB R73, R51, R11 ;  /* 0x0000000b3349723e */ /* 0x000fe200000000ff */
[----:B------:R-:W-:Y:S01]  /*57a0*/  FMUL.FTZ R221, R132, R221 ;  /* 0x000000dd84dd7220 */ /* 0x000fe20000410000 */
[----:B---3--:R-:W-:Y:S01]  /*57b0*/  FMUL.FTZ R86, R129, R86 ;  /* 0x0000005681567220 */ /* 0x008fe20000410000 */
[----:B------:R-:W-:Y:S01]  /*57c0*/  FMUL.FTZ R38, R236, R38 ;  /* 0x00000026ec267220 */ /* 0x000fe20000410000 */
[----:B------:R-:W-:Y:S01]  /*57d0*/  FMUL.FTZ R74, R119, R74 ;  /* 0x0000004a774a7220 */ /* 0x000fe20000410000 */
[----:B------:R-:W-:Y:S01]  /*57e0*/  FMUL.FTZ R80, R118, R80 ;  /* 0x0000005076507220 */ /* 0x000fe20000410000 */
[----:B------:R-:W-:Y:S01]  /*57f0*/  FMUL.FTZ R82, R120, R82 ;  /* 0x0000005278527220 */ /* 0x000fe20000410000 */
[----:B----4-:R-:W-:Y:S01]  /*5800*/  FMUL.FTZ R83, R128, R83 ;  /* 0x0000005380537220 */ /* 0x010fe20000410000 */
        /* <DEDUP_REMOVED lines=40> */
[----:B------:R-:W-:Y:S01]  /*5a90*/  F2FP.F16.F32.PACK_AB R66, R61, R66 ;  /* 0x000000423d42723e */ /* 0x000fe200000000ff */
[----:B------:R-:W-:Y:S01]  /*5aa0*/  UMOV UR6, UR12 ;  /* 0x0000000c00067c82 */ /* 0x000fe20008000000 */
[----:B------:R-:W-:Y:S01]  /*5ab0*/  F2FP.F16.F32.PACK_AB R67, R60, R67 ;  /* 0x000000433c43723e */ /* 0x000fe200000000ff */
[----:B------:R-:W-:Y:S01]  /*5ac0*/  UMOV UR7, 0x40000040 ;  /* 0x4000004000077882 */ /* 0x000fe20000000000 */
[----:B------:R-:W-:Y:S01]  /*5ad0*/  F2FP.F16.F32.PACK_AB R64, R55, R64 ;  /* 0x000000403740723e */ /* 0x000fe200000000ff */
[----:B------:R-:W-:Y:S01]  /*5ae0*/  UIADD3 UR4, UR12, 0x80, URZ ;  /* 0x000000800c047890 */ /* 0x000fe2000fffe03f */
[----:B------:R-:W-:Y:S01]  /*5af0*/  F2FP.F16.F32.PACK_AB R65, R59, R65 ;  /* 0x000000413b41723e */ /* 0x000fe200000000ff */
[----:B------:R-:W3:Y:S01]  /*5b00*/  LDL R14, [R1+0x50] ;  /* 0x00005000010e7983 */ /* 0x000ee20000100800 */
        /* <DEDUP_REMOVED lines=16> */
[----:B--2---:R-:W-:-:S05]  /*5c10*/  LEA R11, R0, R220, 0xe ;  /* 0x000000dc000b7211 */ /* 0x004fca00078e70ff */
[----:B------:R-:W-:-:S05]  /*5c20*/  IMAD R11, R11, 0x2, R16 ;  /* 0x000000020b0b7824 */ /* 0x000fca00078e0210 */
        /* <DEDUP_REMOVED lines=9> */
[----:B------:R-:W-:Y:S01]  /*5cc0*/  HGMMA.64x64x16.F32 R172, R36, gdesc[UR4].tnspB, R172, gsb0 ;  /* 0x40e0000424ac7df0 */ /* 0x000fe200080008ac */
[----:B------:R-:W-:Y:S01]  /*5cd0*/  UMOV UR6, UR4 ;  /* 0x0000000400067c82 */ /* 0x000fe20008000000 */
        /* <DEDUP_REMOVED lines=15> */
[----:B------:R-:W-:-:S06]  /*5dd0*/  UMOV UR7, 0x40000040 ;  /* 0x4000004000077882 */ /* 0x000fcc0000000000 */
[----:B------:R-:W-:Y:S01]  /*5de0*/  UMOV UR6, UR4 ;  /* 0x0000000400067c82 */ /* 0x000fe20008000000 */
        /* <DEDUP_REMOVED lines=47> */
[----:B------:R-:W-:-:S05]  /*60e0*/  VIADD R40, R16, 0x20c00 ;  /* 0x00020c0010287836 */ /* 0x000fca0000000000 */
[----:B---3--:R-:W-:-:S04]  /*60f0*/  LEA R10, R14, R40, 0xd ;  /* 0x000000280e0a7211 */ /* 0x008fc800078e68ff */
[----:B------:R-:W-:-:S04]  /*6100*/  SHF.R.U32.HI R10, RZ, 0x4, R10 ;  /* 0x00000004ff0a7819 */ /* 0x000fc8000001160a */
[----:B------:R-:W-:Y:S02]  /*6110*/  LOP3.LUT R10, R10, 0x3fff, RZ, 0xc0, !PT ;  /* 0x00003fff0a0a7812 */ /* 0x000fe400078ec0ff */
[----:B------:R-:W-:Y:S02]  /*6120*/  R2UR UR4, R16 ;  /* 0x00000000100472ca */ /* 0x000fe400000e0000 */
[----:B-1----:R-:W-:-:S05]  /*6130*/  LOP3.LUT R11, R10, 0x10000, RZ, 0xfc, !PT ;  /* 0x000100000a0b7812 */ /* 0x002fca00078efcff */
[----:B------:R-:W-:-:S05]  /*6140*/  IMAD R11, R0, 0x800, R11 ;  /* 0x00000800000b7824 */ /* 0x000fca00078e020b */
[----:B------:R-:W-:Y:S01]  /*6150*/  R2UR UR8, R11 ;  /* 0x000000000b0872ca */ /* 0x000fe200000e0000 */
[----:B------:R-:W-:Y:S01]  /*6160*/  USHF.R.U32.HI UR4, URZ, 0x4, UR4 ;  /* 0x000000043f047899 */ /* 0x000fe20008011604 */
[----:B------:R-:W-:Y:S02]  /*6170*/  WARPGROUP.DEPBAR.LE gsb0, 0x0 ;  /* 0x00008000000079c5 */ /* 0x000fe40000010000 */
[----:B------:R1:W-:Y:S06]  /*6180*/  MEMBAR.ALL.CTA ;  /* 0x0000000000007992 */ /* 0x0003ec0000008000 */
[----:B-1----:R-:W1:Y:S01]  /*6190*/  FENCE.VIEW.ASYNC.S ;  /* 0x00000000000073c6 */ /* 0x002e620000000000 */
[----:B------:R-:W-:Y:S01]  /*61a0*/  ULOP3.LUT UR9, UR4, 0x3fff, URZ, 0xc0, !UPT ;  /* 0x00003fff04097892 */ /* 0x000fe2000f8ec03f */
        /* <DEDUP_REMOVED lines=59> */
.L_x_1064:
        /* <DEDUP_REMOVED lines=68> */
.L_x_1065:
[----:B-1----:R-:W2:Y:S01]  /*69a0*/  LDL R5, [R1+0x54] ;  /* 0x0000540001057983 */ /* 0x002ea20000100800 */
[----:B------:R-:W-:Y:S01]  /*69b0*/  UIADD3 UR38, UR38, 0x1, URZ ;  /* 0x0000000126267890 */ /* 0x000fe2000fffe03f */
[----:B------:R-:W-:Y:S01]  /*69c0*/  VIADD R0, R0, 0x1 ;  /* 0x0000000100007836 */ /* 0x000fe20000000000 */
[----:B------:R-:W-:-:S04]  /*69d0*/  IADD3 R6, R6, 0x30c20, RZ ;  /* 0x00030c2006067810 */ /* 0x000fc80007ffe0ff */
[C---:B------:R-:W-:Y:S02]  /*69e0*/  ISETP.NE.AND P0, PT, R0.reuse, 0x2, PT ;  /* 0x000000020000780c */ /* 0x040fe40003f05270 */
[----:B------:R-:W-:Y:S02]  /*69f0*/  PRMT R6, RZ, 0x654, R6 ;  /* 0x00000654ff067816 */ /* 0x000fe40000000006 */
[----:B------:R-:W-:Y:S02]  /*6a00*/  SEL R0, R0, RZ, P0 ;  /* 0x000000ff00007207 */ /* 0x000fe40000000000 */
[----:B------:R3:W-:Y:S01]  /*6a10*/  SYNCS.ARRIVE.TRANS64.RED.A1T0 RZ, [R6+URZ], RZ ;  /* 0x000000ff06ff79a7 */ /* 0x0007e2000810043f */
[----:B--2---:R-:W-:Y:S02]  /*6a20*/  ISETP.LE.AND P1, PT, R5, UR38, PT ;  /* 0x0000002605007c0c */ /* 0x004fe4000bf23270 */
[----:B------:R-:W-:-:S04]  /*6a30*/  SEL R5, RZ, 0x1, P0 ;  /* 0x00000001ff057807 */ /* 0x000fc80000000000 */
[----:B------:R-:W-:-:S07]  /*6a40*/  LOP3.LUT R4, R4, R5, RZ, 0x3c, !PT ;  /* 0x0000000504047212 */ /* 0x000fce00078e3cff */
[----:B---3--:R-:W-:Y:S05]  /*6a50*/  @!P1 BRA `(.L_x_1066) ;  /* 0xffffffac00d09947 */ /* 0x008fea000383ffff */
.L_x_1055:
[----:B------:R-:W2:Y:S01]  /*6a60*/  S2R R8, SR_CTAID.X ;  /* 0x0000000000087919 */ /* 0x000ea20000002500 */
[----:B------:R-:W3:Y:S01]  /*6a70*/  LDC R5, c[0x0][0x280] ;  /* 0x0000a000ff057b82 */ /* 0x000ee20000000800 */
[----:B------:R-:W-:-:S07]  /*6a80*/  ULDC UR4, c[0x0][0x748] ;  /* 0x0001d20000047ab9 */ /* 0x000fce0000000800 */
[----:B------:R-:W3:Y:S02]  /*6a90*/  LDC R7, c[0x0][0x290] ;  /* 0x0000a400ff077b82 */ /* 0x000ee40000000800 */
[----:B---3--:R-:W-:-:S05]  /*6aa0*/  IMAD.IADD R5, R5, 0x1, -R7 ;  /* 0x0000000105057824 */ /* 0x008fca00078e0a07 */
[----:B--2---:R-:W-:-:S05]  /*6ab0*/  LEA R5, R8, R5, 0x7 ;  /* 0x0000000508057211 */ /* 0x004fca00078e38ff */
[----:B------:R-:W-:-:S05]  /*6ac0*/  VIADD R5, R5, UR4 ;  /* 0x0000000405057c36 */ /* 0x000fca0008000000 */
[----:B------:R-:W-:-:S04]  /*6ad0*/  SHF.R.S32.HI R6, RZ, 0x1f, R5 ;  /* 0x0000001fff067819 */ /* 0x000fc80000011405 */
[----:B------:R-:W-:-:S04]  /*6ae0*/  LEA.HI R6, R6, R5, RZ, 0x7 ;  /* 0x0000000506067211 */ /* 0x000fc800078f38ff */
[----:B------:R-:W-:-:S04]  /*6af0*/  SHF.R.S32.HI R6, RZ, 0x7, R6 ;  /* 0x00000007ff067819 */ /* 0x000fc80000011406 */
[----:B------:R-:W-:-:S04]  /*6b00*/  VIMNMX R9, R6, UR37, PT ;  /* 0x0000002506097c48 */ /* 0x000fc8000bfe0100 */
[----:B------:R-:W-:Y:S01]  /*6b10*/  ISETP.LE.AND P0, PT, R9, UR38, PT ;  /* 0x0000002609007c0c */ /* 0x000fe2000bf03270 */
[----:B------:R2:W-:-:S12]  /*6b20*/  STL [R1+0x40], R9 ;  /* 0x0000400901007387 */ /* 0x0005d80000100800 */
[----:B--2---:R-:W-:Y:S05]  /*6b30*/  @P0 BRA `(.L_x_1067) ;  /* 0x0000004c00700947 */ /* 0x004fea0003800000 */
[----:B------:R-:W2:Y:S04]  /*6b40*/  LDL R10, [R1+0x50] ;  /* 0x00005000010a7983 */ /* 0x000ea80000100800 */
[----:B------:R-:W3:Y:S04]  /*6b50*/  LDL R13, [R1+0x6c] ;  /* 0x00006c00010d7983 */ /* 0x000ee80000100800 */
[----:B------:R-:W3:Y:S04]  /*6b60*/  LDL R11, [R1+0x88] ;  /* 0x00008800010b7983 */ /* 0x000ee80000100800 */
[----:B------:R-:W4:Y:S01]  /*6b70*/  LDL R12, [R1+0x68] ;  /* 0x00006800010c7983 */ /* 0x000f220000100800 */
[----:B------:R-:W-:Y:S01]  /*6b80*/  IMAD R8, R8, -0x80, R7 ;  /* 0xffffff8008087824 */ /* 0x000fe200078e0207 */
[----:B------:R-:W-:Y:S01]  /*6b90*/  MOV R21, 0x40000040 ;  /* 0x4000004000157802 */ /* 0x000fe20000000f00 */
[----:B------:R-:W-:Y:S01]  /*6ba0*/  IMAD.MOV.U32 R23, RZ, RZ, 0x40000040 ;  /* 0x40000040ff177424 */ /* 0x000fe200078e00ff */
[----:B------:R-:W5:Y:S01]  /*6bb0*/  S2R R5, SR_TID.X ;  /* 0x0000000000057919 */ /* 0x000f620000002100 */
[----:B------:R-:W1:Y:S01]  /*6bc0*/  S2R R15, SR_TID.X ;  /* 0x00000000000f7919 */ /* 0x000e620000002100 */
[----:B-----5:R-:W-:Y:S01]  /*6bd0*/  IADD3 R9, R5, -0x80, RZ ;  /* 0xffffff8005097810 */ /* 0x020fe20007ffe0ff */
[----:B-1----:R-:W-:-:S02]  /*6be0*/  VIADD R17, R15, 0xffffff80 ;  /* 0xffffff800f117836 */ /* 0x002fc40000000000 */
[----:B------:R-:W-:-:S05]  /*6bf0*/  VIADD R15, R15, 0xffffff80 ;  /* 0xffffff800f0f7836 */ /* 0x000fca0000000000 */
[----:B------:R-:W-:-:S04]  /*6c00*/  SHF.R.S32.HI R15, RZ, 0x1f, R15 ;  /* 0x0000001fff0f7819 */ /* 0x000fc8000001140f */
[----:B------:R-:W-:-:S04]  /*6c10*/  LEA.HI R15, R15, R17, RZ, 0x7 ;  /* 0x000000110f0f7211 */ /* 0x000fc800078f38ff */
[----:B------:R-:W-:Y:S01]  /*6c20*/  SHF.R.S32.HI R15, RZ, 0x7, R15 ;  /* 0x00000007ff0f7819 */ /* 0x000fe2000001140f */
[----:B--2---:R-:W-:Y:S01]  /*6c30*/  IMAD.MOV.U32 R14, RZ, RZ, R10 ;  /* 0x000000ffff0e7224 */ /* 0x004fe200078e000a */
[----:B------:R-:W-:-:S03]  /*6c40*/  SHF.R.S32.HI R10, RZ, 0x1f, R9 ;  /* 0x0000001fff0a7819 */ /* 0x000fc60000011409 */
[----:B------:R-:W-:Y:S01]  /*6c50*/  IMAD.MOV.U32 R20, RZ, RZ, R14 ;  /* 0x000000ffff147224 */ /* 0x000fe200078e000e */
[CC--:B------:R-:W-:Y:S02]  /*6c60*/  LEA.HI R5, R10.reuse, R9.reuse, RZ, 0x5 ;  /* 0x000000090a057211 */ /* 0x0c0fe400078f28ff */
[----:B------:R-:W-:Y:S02]  /*6c70*/  LEA.HI R10, R10, R9, RZ, 0x2 ;  /* 0x000000090a0a7211 */ /* 0x000fe400078f10ff */
[----:B---3--:R-:W-:Y:S02]  /*6c80*/  LEA.HI R6, R11, R13, RZ, 0x5 ;  /* 0x0000000d0b067211 */ /* 0x008fe400078f28ff */
[----:B------:R-:W-:Y:S02]  /*6c90*/  LOP3.LUT R18, R10, 0xfffffffc, RZ, 0xc0, !PT ;  /* 0xfffffffc0a127812 */ /* 0x000fe400078ec0ff */
[--C-:B----4-:R-:W-:Y:S02]  /*6ca0*/  SHF.R.S32.HI R11, RZ, 0x2, R12.reuse ;  /* 0x00000002ff0b7819 */ /* 0x110fe4000001140c */
[----:B------:R-:W-:-:S02]  /*6cb0*/  SHF.R.S32.HI R12, RZ, 0x1f, R12 ;  /* 0x0000001fff0c7819 */ /* 0x000fc4000001140c */
[----:B------:R-:W-:Y:S02]  /*6cc0*/  SHF.R.S32.HI R13, RZ, 0x5, R6 ;  /* 0x00000005ff0d7819 */ /* 0x000fe40000011406 */
[----:B------:R-:W-:Y:S02]  /*6cd0*/  LOP3.LUT R6, R5, 0xffffffe0, RZ, 0xc0, !PT ;  /* 0xffffffe005067812 */ /* 0x000fe400078ec0ff */
[----:B------:R-:W-:Y:S02]  /*6ce0*/  LEA.HI R12, R12, R11, RZ, 0x3 ;  /* 0x0000000b0c0c7211 */ /* 0x000fe400078f18ff */
[----:B------:R-:W-:Y:S01]  /*6cf0*/  IADD3 R7, R9, -R6, RZ ;  /* 0x8000000609077210 */ /* 0x000fe20007ffe0ff */
[----:B------:R-:W-:Y:S01]  /*6d00*/  IMAD R6, R13, -0x10, R8 ;  /* 0xfffffff00d067824 */ /* 0x000fe200078e0208 */
[----:B------:R-:W-:Y:S02]  /*6d10*/  LOP3.LUT R12, R12, 0xfffffff8, RZ, 0xc0, !PT ;  /* 0xfffffff80c0c7812 */ /* 0x000fe400078ec0ff */
[----:B------:R-:W-:-:S02]  /*6d20*/  SHF.R.S32.HI R8, RZ, 0x1f, R7 ;  /* 0x0000001fff087819 */ /* 0x000fc40000011407 */
[----:B------:R-:W-:Y:S02]  /*6d30*/  LEA.HI R5, R15, R15, RZ, 0x1 ;  /* 0x0000000f0f057211 */ /* 0x000fe400078f08ff */
[----:B------:R-:W-:Y:S02]  /*6d40*/  IADD3 R6, R6, R12, -R11 ;  /* 0x0000000c06067210 */ /* 0x000fe40007ffe80b */
[CC--:B------:R-:W-:Y:S02]  /*6d50*/  LEA.HI R11, R8.reuse, R7.reuse, RZ, 0x3 ;  /* 0x00000007080b7211 */ /* 0x0c0fe400078f18ff */
[----:B------:R-:W-:Y:S02]  /*6d60*/  LOP3.LUT R5, R5, 0xfffffffe, RZ, 0xc0, !PT ;  /* 0xfffffffe05057812 */ /* 0x000fe400078ec0ff */
[----:B------:R-:W-:Y:S02]  /*6d70*/  LEA.HI R7, R8, R7, RZ, 0x2 ;  /* 0x0000000708077211 */ /* 0x000fe400078f10ff */
[----:B------:R-:W-:Y:S01]  /*6d80*/  SHF.R.S32.HI R12, RZ, 0x3, R11 ;  /* 0x00000003ff0c7819 */ /* 0x000fe2000001140b */
[----:B------:R-:W-:Y:S01]  /*6d90*/  IMAD.IADD R5, R15, 0x1, -R5 ;  /* 0x000000010f057824 */ /* 0x000fe200078e0a05 */
[----:B------:R-:W-:-:S02]  /*6da0*/  SHF.R.S32.HI R11, RZ, 0x1f, R11 ;  /* 0x0000001fff0b7819 */ /* 0x000fc4000001140b */
[----:B------:R-:W-:Y:S01]  /*6db0*/  SHF.R.S32.HI R14, RZ, 0x2, R7 ;  /* 0x00000002ff0e7819 */ /* 0x000fe20000011407 */
[----:B------:R-:W-:Y:S01]  /*6dc0*/  IMAD R8, R5, -0x40, R6 ;  /* 0xffffffc005087824 */ /* 0x000fe200078e0206 */
[----:B------:R-:W-:Y:S02]  /*6dd0*/  LEA.HI R11, R11, R12, RZ, 0x4 ;  /* 0x0000000c0b0b7211 */ /* 0x000fe400078f20ff */
[----:B------:R-:W-:Y:S01]  /*6de0*/  LEA.HI R7, R7, R14, RZ, 0x1 ;  /* 0x0000000e07077211 */ /* 0x000fe200078f08ff */
[C---:B------:R-:W-:Y:S01]  /*6df0*/  VIADD R15, R14.reuse, 0x18 ;  /* 0x000000180e0f7836 */ /* 0x040fe20000000000 */
[----:B------:R-:W-:Y:S02]  /*6e00*/  IADD3 R6, R14, 0x8, RZ ;  /* 0x000000080e067810 */ /* 0x000fe40007ffe0ff */
[----:B------:R-:W-:Y:S02]  /*6e10*/  LOP3.LUT R11, R11, 0x1ffffff0, RZ, 0xc0, !PT ;  /* 0x1ffffff00b0b7812 */ /* 0x000fe400078ec0ff */
[----:B------:R-:W-:Y:S01]  /*6e20*/  LOP3.LUT R5, R7, 0xfffffffe, RZ, 0xc0, !PT ;  /* 0xfffffffe07057812 */ /* 0x000fe200078ec0ff */
[----:B------:R-:W-:Y:S01]  /*6e30*/  IMAD.IADD R7, R9, 0x1, -R18 ;  /* 0x0000000109077824 */ /* 0x000fe200078e0a12 */
[----:B------:R-:W-:Y:S01]  /*6e40*/  LEA.HI R10, R6, R6, RZ, 0x1 ;  /* 0x00000006060a7211 */ /* 0x000fe200078f08ff */
[----:B------:R-:W-:Y:S01]  /*6e50*/  IMAD.IADD R12, R12, 0x1, -R11 ;  /* 0x000000010c0c7824 */ /* 0x000fe200078e0a0b */
[C---:B------:R-:W-:Y:S01]  /*6e60*/  IADD3 R5, R14.reuse, -R5, RZ ;  /* 0x800000050e057210 */ /* 0x040fe20007ffe0ff */
[----:B------:R-:W-:Y:S01]  /*6e70*/  VIADD R11, R14, 0x10 ;  /* 0x000000100e0b7836 */ /* 0x000fe20000000000 */
[----:B------:R-:W-:-:S02]  /*6e80*/  LOP3.LUT R9, R10, 0xfffffffe, RZ, 0xc0, !PT ;  /* 0xfffffffe0a097812 */ /* 0x000fc400078ec0ff */
[----:B------:R-:W-:Y:S02]  /*6e90*/  LEA R5, R12, R5, 0x3 ;  /* 0x000000050c057211 */ /* 0x000fe400078e18ff */
[----:B------:R-:W-:Y:S01]  /*6ea0*/  LEA.HI R17, R15, R15, RZ, 0x1 ;  /* 0x0000000f0f117211 */ /* 0x000fe200078f08ff */
[----:B------:R-:W-:Y:S01]  /*6eb0*/  IMAD.IADD R9, R6, 0x1, -R9 ;  /* 0x0000000106097824 */ /* 0x000fe200078e0a09 */
[----:B------:R-:W-:Y:S01]  /*6ec0*/  LEA.HI R6, R11, R11, RZ, 0x1 ;  /* 0x0000000b0b067211 */ /* 0x000fe200078f08ff */
[----:B------:R1:W-:Y:S01]  /*6ed0*/  STL [R1+0x54], R5 ;  /* 0x0000540501007387 */ /* 0x0003e20000100800 */
[----:B------:R-:W-:Y:S02]  /*6ee0*/  SHF.R.S32.HI R19, RZ, 0x1f, R17 ;  /* 0x0000001fff137819 */ /* 0x000fe40000011411 */
[--C-:B------:R-:W-:Y:S02]  /*6ef0*/  SHF.R.S32.HI R12, RZ, 0x1, R6.reuse ;  /* 0x00000001ff0c7819 */ /* 0x100fe40000011406 */
[----:B------:R-:W-:-:S02]  /*6f00*/  SHF.R.S32.HI R13, RZ, 0x1f, R6 ;  /* 0x0000001fff0d7819 */ /* 0x000fc40000011406 */
[----:B------:R-:W-:Y:S02]  /*6f10*/  LOP3.LUT R14, R6, 0xfffffffe, RZ, 0xc0, !PT ;  /* 0xfffffffe060e7812 */ /* 0x000fe400078ec0ff */
[----:B------:R-:W-:Y:S02]  /*6f20*/  LEA.HI R13, R13, R12, RZ, 0x4 ;  /* 0x0000000c0d0d7211 */ /* 0x000fe400078f20ff */
[----:B-1----:R-:W-:Y:S01]  /*6f30*/  SHF.R.S32.HI R5, RZ, 0x1, R10 ;  /* 0x00000001ff057819 */ /* 0x002fe2000001140a */
[----:B------:R-:W-:Y:S01]  /*6f40*/  IMAD.IADD R14, R11, 0x1, -R14 ;  /* 0x000000010b0e7824 */ /* 0x000fe200078e0a0e */
[----:B------:R-:W-:Y:S01]  /*6f50*/  SHF.R.S32.HI R10, RZ, 0x1f, R10 ;  /* 0x0000001fff0a7819 */ /* 0x000fe2000001140a */
[----:B------:R-:W-:Y:S01]  /*6f60*/  IMAD.MOV.U32 R11, RZ, RZ, 0x40000040 ;  /* 0x40000040ff0b7424 */ /* 0x000fe200078e00ff */
[----:B------:R-:W-:Y:S02]  /*6f70*/  SHF.R.S32.HI R6, RZ, 0x1, R17 ;  /* 0x00000001ff067819 */ /* 0x000fe40000011411 */
[----:B------:R-:W-:-:S02]  /*6f80*/  LEA.HI R10, R10, R5, RZ, 0x4 ;  /* 0x000000050a0a7211 */ /* 0x000fc400078f20ff */
[----:B------:R-:W-:Y:S02]  /*6f90*/  LOP3.LUT R13, R13, 0x1ffffff0, RZ, 0xc0, !PT ;  /* 0x1ffffff00d0d7812 */ /* 0x000fe400078ec0ff */
[----:B------:R-:W-:Y:S02]  /*6fa0*/  LOP3.LUT R10, R10, 0x1ffffff0, RZ, 0xc0, !PT ;  /* 0x1ffffff00a0a7812 */ /* 0x000fe400078ec0ff */
[----:B------:R-:W-:Y:S01]  /*6fb0*/  LEA.HI R19, R19, R6, RZ, 0x4 ;  /* 0x0000000613137211 */ /* 0x000fe200078f20ff */
[----:B------:R-:W-:Y:S01]  /*6fc0*/  IMAD.IADD R13, R12, 0x1, -R13 ;  /* 0x000000010c0d7824 */ /* 0x000fe200078e0a0d */
[----:B------:R-:W-:Y:S02]  /*6fd0*/  IADD3 R10, R5, -R10, RZ ;  /* 0x8000000a050a7210 */ /* 0x000fe40007ffe0ff */
[----:B------:R-:W-:Y:S02]  /*6fe0*/  LOP3.LUT R19, R19, 0x1ffffff0, RZ, 0xc0, !PT ;  /* 0x1ffffff013137812 */ /* 0x000fe400078ec0ff */
[----:B------:R-:W-:Y:S01]  /*6ff0*/  LEA R5, R13, R14, 0x3 ;  /* 0x0000000e0d057211 */ /* 0x000fe200078e18ff */
[----:B------:R-:W-:Y:S01]  /*7000*/  IMAD R9, R10, 0x8, R9 ;  /* 0x000000080a097824 */ /* 0x000fe200078e0209 */
[----:B------:R-:W-:Y:S01]  /*7010*/  IADD3 R19, R6, -R19, RZ ;  /* 0x8000001306137210 */ /* 0x000fe20007ffe0ff */
[----:B------:R-:W-:Y:S01]  /*7020*/  IMAD R6, R20, 0x2000, R16 ;  /* 0x0000200014067824 */ /* 0x000fe200078e0210 */
[----:B------:R-:W-:-:S02]  /*7030*/  LOP3.LUT R18, R17, 0xfffffffe, RZ, 0xc0, !PT ;  /* 0xfffffffe11127812 */ /* 0x000fc400078ec0ff */
[----:B------:R1:W-:Y:S01]  /*7040*/  STL [R1+0x4c], R9 ;  /* 0x00004c0901007387 */ /* 0x0003e20000100800 */
[----:B------:R-:W-:Y:S02]  /*7050*/  MOV R13, 0x40000040 ;  /* 0x40000040000d7802 */ /* 0x000fe40000000f00 */
[----:B------:R-:W-:Y:S01]  /*7060*/  IMAD.IADD R18, R15, 0x1, -R18 ;  /* 0x000000010f127824 */ /* 0x000fe200078e0a12 */
[----:B------:R2:W-:Y:S01]  /*7070*/  STL [R1+0x48], R5 ;  /* 0x0000480501007387 */ /* 0x0005e20000100800 */
[----:B------:R-:W-:Y:S02]  /*7080*/  IMAD.MOV.U32 R15, RZ, RZ, 0x40000040 ;  /* 0x40000040ff0f7424 */ /* 0x000fe400078e00ff */
[----:B------:R-:W-:Y:S02]  /*7090*/  IMAD R10, R19, 0x8, R18 ;  /* 0x00000008130a7824 */ /* 0x000fe400078e0212 */
[----:B------:R-:W-:Y:S02]  /*70a0*/  IMAD.MOV.U32 R19, RZ, RZ, 0x40000040 ;  /* 0x40000040ff137424 */ /* 0x000fe400078e00ff */
[C---:B-1----:R-:W-:Y:S01]  /*70b0*/  VIADD R9, R6.reuse, 0x4000 ;  /* 0x0000400006097836 */ /* 0x042fe20000000000 */
[----:B------:R1:W-:Y:S01]  /*70c0*/  STL [R1+0x44], R10 ;  /* 0x0000440a01007387 */ /* 0x0003e20000100800 */
[----:B--2---:R-:W-:-:S02]  /*70d0*/  IADD3 R5, R6, 0x20c00, RZ ;  /* 0x00020c0006057810 */ /* 0x004fc40007ffe0ff */
[----:B------:R-:W-:Y:S02]  /*70e0*/  SHF.R.U32.HI R6, RZ, 0x4, R6 ;  /* 0x00000004ff067819 */ /* 0x000fe40000011606 */
[----:B------:R-:W-:Y:S02]  /*70f0*/  SHF.R.U32.HI R5, RZ, 0x4, R5 ;  /* 0x00000004ff057819 */ /* 0x000fe40000011605 */
[----:B------:R-:W-:Y:S02]  /*7100*/  SHF.R.U32.HI R9, RZ, 0x4, R9 ;  /* 0x00000004ff097819 */ /* 0x000fe40000011609 */
[----:B------:R-:W-:Y:S02]  /*7110*/  LOP3.LUT R6, R6, 0x3fff, RZ, 0xc0, !PT ;  /* 0x00003fff06067812 */ /* 0x000fe400078ec0ff */
[----:B------:R-:W-:Y:S02]  /*7120*/  LOP3.LUT R5, R5, 0x3fff, RZ, 0xc0, !PT ;  /* 0x00003fff05057812 */ /* 0x000fe400078ec0ff */
[----:B------:R-:W-:-:S02]  /*7130*/  LOP3.LUT R9, R9, 0x3fff, RZ, 0xc0, !PT ;  /* 0x00003fff09097812 */ /* 0x000fc400078ec0ff */
[----:B------:R-:W-:Y:S02]  /*7140*/  LOP3.LUT R12, R6, 0x10000, RZ, 0xfc, !PT ;  /* 0x00010000060c7812 */ /* 0x000fe400078efcff */
[----:B------:R-:W-:Y:S02]  /*7150*/  LOP3.LUT R5, R5, 0x10000, RZ, 0xfc, !PT ;  /* 0x0001000005057812 */ /* 0x000fe400078efcff */
[----:B------:R-:W-:Y:S01]  /*7160*/  LOP3.LUT R6, R9, 0x10000, RZ, 0xfc, !PT ;  /* 0x0001000009067812 */ /* 0x000fe200078efcff */
[C---:B------:R-:W-:Y:S01]  /*7170*/  VIADD R22, R12.reuse, 0x2 ;  /* 0x000000020c167836 */ /* 0x040fe20000000000 */
[----:B------:R2:W-:Y:S01]  /*7180*/  STL [R1+0x3c], R12 ;  /* 0x00003c0c01007387 */ /* 0x0005e20000100800 */
[C---:B------:R-:W-:Y:S01]  /*7190*/  VIADD R20, R12.reuse, 0x4 ;  /* 0x000000040c147836 */ /* 0x040fe20000000000 */
[----:B------:R-:W-:Y:S01]  /*71a0*/  IADD3 R18, R12, 0x6, RZ ;  /* 0x000000060c127810 */ /* 0x000fe20007ffe0ff */
[C---:B------:R-:W-:Y:S01]  /*71b0*/  VIADD R14, R6.reuse, 0x2 ;  /* 0x00000002060e7836 */ /* 0x040fe20000000000 */
[----:B------:R3:W-:Y:S01]  /*71c0*/  STL [R1+0x58], R5 ;  /* 0x0000580501007387 */ /* 0x0007e20000100800 */
[----:B-1----:R-:W-:Y:S01]  /*71d0*/  IADD3 R10, R6, 0x6, RZ ;  /* 0x00000006060a7810 */ /* 0x002fe20007ffe0ff */
[----:B------:R-:W-:-:S02]  /*71e0*/  VIADD R9, R7, 0x8 ;  /* 0x0000000807097836 */ /* 0x000fc40000000000 */
[----:B------:R1:W-:Y:S01]  /*71f0*/  STL [R1+0x38], R6 ;  /* 0x0000380601007387 */ /* 0x0003e20000100800 */
[C---:B------:R-:W-:Y:S02]  /*7200*/  VIADD R9, R7.reuse, 0x14 ;  /* 0x0000001407097836 */ /* 0x040fe40000000000 */
[----:B--2---:R-:W-:Y:S01]  /*7210*/  VIADD R12, R6, 0x4 ;  /* 0x00000004060c7836 */ /* 0x004fe20000000000 */
[----:B------:R2:W-:Y:S01]  /*7220*/  STL.64 [R1+0x30], R22 ;  /* 0x0000301601007387 */ /* 0x0005e20000100a00 */
[----:B---3--:R-:W-:-:S03]  /*7230*/  VIADD R5, R7, 0x4 ;  /* 0x0000000407057836 */ /* 0x008fc60000000000 */
[----:B------:R2:W-:Y:S01]  /*7240*/  STL.64 [R1+0x28], R20 ;  /* 0x0000281401007387 */ /* 0x0005e20000100a00 */
[C---:B------:R-:W-:Y:S01]  /*7250*/  VIADD R5, R7.reuse, 0x10 ;  /* 0x0000001007057836 */ /* 0x040fe20000000000 */
[C---:B-1----:R-:W-:Y:S01]  /*7260*/  IADD3 R6, R7.reuse, 0xc, RZ ;  /* 0x0000000c07067810 */ /* 0x042fe20007ffe0ff */
[C---:B------:R-:W-:Y:S01]  /*7270*/  VIADD R5, R7.reuse, 0x1c ;  /* 0x0000001c07057836 */ /* 0x040fe20000000000 */
[----:B------:R2:W-:Y:S01]  /*7280*/  STL.64 [R1+0x20], R18 ;  /* 0x0000201201007387 */ /* 0x0005e20000100a00 */
[----:B------:R-:W-:-:S03]  /*7290*/  IADD3 R6, R7, 0x18, RZ ;  /* 0x0000001807067810 */ /* 0x000fc60007ffe0ff */
[----:B------:R2:W-:Y:S04]  /*72a0*/  STL.64 [R1+0x8], R10 ;  /* 0x0000080a01007387 */ /* 0x0005e80000100a00 */
[----:B------:R2:W-:Y:S04]  /*72b0*/  STL.64 [R1+0x18], R14 ;  /* 0x0000180e01007387 */ /* 0x0005e80000100a00 */
[----:B------:R2:W-:Y:S02]  /*72c0*/  STL.64 [R1+0x10], R12 ;  /* 0x0000100c01007387 */ /* 0x0005e40000100a00 */
.L_x_1078:
[----:B------:R-:W-:Y:S01]  /*72d0*/  IMAD.U32 R5, RZ, RZ, UR36 ;  /* 0x00000024ff057e24 */ /* 0x000fe2000f8e00ff */
[----:B------:R-:W-:Y:S05]  /*72e0*/  YIELD ;  /* 0x0000000000007946 */ /* 0x000fea0003800000 */
[----:B------:R-:W-:-:S04]  /*72f0*/  LOP3.LUT R5, R5, 0x1, RZ, 0xfc, !PT ;  /* 0x0000000105057812 */ /* 0x000fc800078efcff */
[----:B------:R-:W-:-:S13]  /*7300*/  ISETP.NE.AND P0, PT, R5, 0x3, PT ;  /* 0x000000030500780c */ /* 0x000fda0003f05270 */
[----:B------:R-:W-:Y:S05]  /*7310*/  @!P0 BRA `(.L_x_1068) ;  /* 0x0000000000048947 */ /* 0x000fea0003800000 */
[----:B------:R-:W-:Y:S01]  /*7320*/  BPT.TRAP 0x1 ;  /* 0x000000040000795c */ /* 0x000fe20000300000 */
.L_x_1068:
[----:B------:R-:W-:Y:S02]  /*7330*/  LEA R6, R0, R16, 0x3 ;  /* 0x0000001000067211 */ /* 0x000fe400078e18ff */
[----:B--2---:R-:W-:-:S04]  /*7340*/  SHF.L.U32 R23, R4, 0x1f, RZ ;  /* 0x0000001f04177819 */ /* 0x004fc800000006ff */
[----:B------:R1:W2:Y:S01]  /*7350*/  SYNCS.PHASECHK.TRANS64.TRYWAIT P1, [R6+URZ+0x30c10], R23 ;  /* 0x030c1017060075a7 */ /* 0x0002a2000802017f */
[----:B------:R-:W-:Y:S05]  /*7360*/  @!P0 BRA `(.L_x_1069) ;  /* 0x0000000000048947 */ /* 0x000fea0003800000 */
[----:B------:R-:W-:Y:S01]  /*7370*/  BPT.TRAP 0x1 ;  /* 0x000000040000795c */ /* 0x000fe20000300000 */
.L_x_1069:
[----:B------:R-:W-:-:S05]  /*7380*/  VIADD R5, R16, 0x10000 ;  /* 0x0001000010057836 */ /* 0x000fca0000000000 */
[----:B------:R-:W-:-:S04]  /*7390*/  SHF.R.U32.HI R5, RZ, 0x4, R5 ;  /* 0x00000004ff057819 */ /* 0x000fc80000011605 */
[----:B------:R-:W-:-:S04]  /*73a0*/  LOP3.LUT R5, R5, 0x3fff, RZ, 0xc0, !PT ;  /* 0x00003fff05057812 */ /* 0x000fc800078ec0ff */
[----:B------:R-:W-:Y:S01]  /*73b0*/  LOP3.LUT R9, R5, 0x10000, RZ, 0xfc, !PT ;  /* 0x0001000005097812 */ /* 0x000fe200078efcff */
[----:B--2---:R-:W-:Y:S06]  /*73c0*/  @P1 BRA `(.L_x_1070) ;  /* 0x0000000000081947 */ /* 0x004fec0003800000 */
[----:B------:R-:W2:Y:S02]  /*73d0*/  SYNCS.PHASECHK.TRANS64.TRYWAIT P1, [R6+URZ+0x30c10], R23 ;  /* 0x030c1017060075a7 */ /* 0x000ea4000802017f */
[----:B--2---:R-:W-:Y:S05]  /*73e0*/  @!P1 BRA `(.L_x_1071) ;  /* 0x000000e000989947 */ /* 0x004fea0003800000 */
.L_x_1070:
[----:B------:R-:W3:Y:S04]  /*73f0*/  LDL R17, [R1+0x3c] ;  /* 0x00003c0001117983 */ /* 0x000ee80000100800 */
[----:B------:R-:W4:Y:S04]  /*7400*/  LDL.64 R20, [R1+0x30] ;  /* 0x0000300001147983 */ /* 0x000f280000100a00 */
[----:B------:R-:W5:Y:S01]  /*7410*/  LDL.64 R18, [R1+0x28] ;  /* 0x0000280001127983 */ /* 0x000f620000100a00 */
[----:B------:R-:W-:Y:S01]  /*7420*/  IMAD R9, R0, 0x400, R9 ;  /* 0x0000040000097824 */ /* 0x000fe200078e0209 */
[----:B------:R-:W-:Y:S05]  /*7430*/  WARPSYNC.ALL ;  /* 0x0000000000007948 */ /* 0x000fea0003800000 */
[----:B------:R-:W-:Y:S01]  /*7440*/  R2UR UR6, R9 ;  /* 0x00000000090672ca */ /* 0x000fe200000e0000 */
[----:B------:R-:W-:Y:S01]  /*7450*/  WARPGROUP.ARRIVE ;  /* 0x00000000000079c5 */ /* 0x000fe20000000000 */
[----:B------:R-:W-:Y:S01]  /*7460*/  UMOV UR5, 0x40000040 ;  /* 0x4000004000057882 */ /* 0x000fe20000000000 */
[----:B------:R-:W-:Y:S01]  /*7470*/  UMOV UR7, 0x40000040 ;  /* 0x4000004000077882 */ /* 0x000fe20000000000 */
[----:B------:R-:W2:Y:S01]  /*7480*/  LDL.64 R14, [R1+0x20] ;  /* 0x00002000010e7983 */ /* 0x000ea20000100a00 */
[----:B------:R-:W-:-:S03]  /*7490*/  UMOV UR11, 0x40000040 ;  /* 0x40000040000b7882 */ /* 0x000fc60000000000 */
[----:B------:R-:W2:Y:S04]  /*74a0*/  LDL R13, [R1+0x48] ;  /* 0x00004800010d7983 */ /* 0x000ea80000100800 */
[----:B------:R-:W2:Y:S04]  /*74b0*/  LDL R10, [R1+0x54] ;  /* 0x00005400010a7983 */ /* 0x000ea80000100800 */
[----:B------:R-:W2:Y:S04]  /*74c0*/  LDL R12, [R1+0x4c] ;  /* 0x00004c00010c7983 */ /* 0x000ea80000100800 */
[----:B------:R-:W2:Y:S01]  /*74d0*/  LDL R11, [R1+0x44] ;  /* 0x00004400010b7983 */ /* 0x000ea20000100800 */
[----:B---3--:R-:W-:-:S13]  /*74e0*/  R2UR UR4, R17 ;  /* 0x00000000110472ca */ /* 0x008fda00000e0000 */
[----:B------:R-:W-:Y:S01]  /*74f0*/  HGMMA.64x128x16.F32 R76, gdesc[UR4], RZ, !UPT, gsb0 ;  /* 0x01e00000044c79f0 */ /* 0x000fe2000c0008ff */
[----:B----4-:R-:W-:Y:S02]  /*7500*/  R2UR UR8, R20 ;  /* 0x00000000140872ca */ /* 0x010fe400000e0000 */
[----:B------:R-:W-:Y:S01]  /*7510*/  R2UR UR9, R21 ;  /* 0x00000000150972ca */ /* 0x000fe200000e0000 */
[----:B------:R-:W-:-:S07]  /*7520*/  UIADD3 UR4, UR6, 0x2, URZ ;  /* 0x0000000206047890 */ /* 0x000fce000fffe03f */
[----:B------:R-:W-:Y:S01]  /*7530*/  UMOV UR10, UR4 ;  /* 0x00000004000a7c82 */ /* 0x000fe20008000000 */
[----:B------:R-:W-:Y:S01]  /*7540*/  UIADD3 UR4, UR6, 0x4, URZ ;  /* 0x0000000406047890 */ /* 0x000fe2000fffe03f */
[----:B------:R-:W-:Y:S02]  /*7550*/  WARPGROUP.DEPBAR.LE gsb0, 0x0 ;  /* 0x00008000000079c5 */ /* 0x000fe40000010000 */
[----:B------:R-:W-:-:S06]  /*7560*/  WARPGROUP.ARRIVE ;  /* 0x00000000000079c5 */ /* 0x000fcc0000000000 */
[----:B------:R-:W-:Y:S01]  /*7570*/  HGMMA.64x128x16.F32 R76, gdesc[UR8], R76, gsb0 ;  /* 0x01e00000084c79f0 */ /* 0x000fe2000800084c */
[----:B-----5:R-:W-:Y:S02]  /*7580*/  R2UR UR8, R18 ;  /* 0x00000000120872ca */ /* 0x020fe400000e0000 */
[----:B------:R-:W-:Y:S01]  /*7590*/  R2UR UR9, R19 ;  /* 0x00000000130972ca */ /* 0x000fe200000e0000 */
[----:B------:R-:W-:Y:S01]  /*75a0*/  UMOV UR10, UR4 ;  /* 0x00000004000a7c82 */ /* 0x000fe20008000000 */
[----:B------:R-:W-:Y:S01]  /*75b0*/  UMOV UR11, 0x40000040 ;  /* 0x40000040000b7882 */ /* 0x000fe20000000000 */
[----:B--2---:R-:W-:Y:S02]  /*75c0*/  R2UR UR4, R14 ;  /* 0x000000000e0472ca */ /* 0x004fe400000e0000 */
[----:B------:R-:W-:Y:S01]  /*75d0*/  R2UR UR5, R15 ;  /* 0x000000000f0572ca */ /* 0x000fe200000e0000 */
[----:B------:R-:W-:Y:S01]  /*75e0*/  UIADD3 UR6, UR6, 0x6, URZ ;  /* 0x0000000606067890 */ /* 0x000fe2000fffe03f */
[----:B------:R-:W-:Y:S01]  /*75f0*/  UMOV UR7, 0x40000040 ;  /* 0x4000004000077882 */ /* 0x000fe20000000000 */
[----:B------:R-:W-:-:S02]  /*7600*/  WARPGROUP.DEPBAR.LE gsb0, 0x0 ;  /* 0x00008000000079c5 */ /* 0x000fc40000010000 */
[----:B------:R-:W-:-:S06]  /*7610*/  WARPGROUP.ARRIVE ;  /* 0x00000000000079c5 */ /* 0x000fcc0000000000 */
[----:B------:R-:W-:Y:S01]  /*7620*/  HGMMA.64x128x16.F32 R76, gdesc[UR8], R76, gsb0 ;  /* 0x01e00000084c79f0 */ /* 0x000fe2000800084c */
[C---:B------:R-:W-:Y:S01]  /*7630*/  IMAD R14, R0.reuse, 0x80, R13 ;  /* 0x00000080000e7824 */ /* 0x040fe200078e020d */
[C---:B------:R-:W-:Y:S01]  /*7640*/  LEA R10, R0.reuse, R10, 0x7 ;  /* 0x0000000a000a7211 */ /* 0x040fe200078e38ff */
[C---:B------:R-:W-:Y:S01]  /*7650*/  IMAD R12, R0.reuse, 0x80, R12 ;  /* 0x00000080000c7824 */ /* 0x040fe200078e020c */
[----:B------:R-:W-:Y:S02]  /*7660*/  LEA R18, R0, R11, 0x7 ;  /* 0x0000000b00127211 */ /* 0x000fe400078e38ff */
[C---:B------:R-:W-:Y:S01]  /*7670*/  LEA R19, R3.reuse, R14, 0x1 ;  /* 0x0000000e03137211 */ /* 0x040fe200078e08ff */
[C---:B------:R-:W-:Y:S02]  /*7680*/  IMAD R15, R3.reuse, 0x2, R12 ;  /* 0x00000002030f7824 */ /* 0x040fe400078e020c */
[C---:B------:R-:W-:Y:S02]  /*7690*/  IMAD R13, R3.reuse, 0x2, R10 ;  /* 0x00000002030d7824 */ /* 0x040fe400078e020a */
[----:B------:R-:W-:Y:S01]  /*76a0*/  IMAD R21, R3, 0x2, R18 ;  /* 0x0000000203157824 */ /* 0x000fe200078e0212 */
[----:B------:R-:W-:Y:S01]  /*76b0*/  LEA R9, R15, R16, 0x2 ;  /* 0x000000100f097211 */ /* 0x000fe200078e10ff */
[----:B------:R-:W-:-:S02]  /*76c0*/  IMAD R17, R13, 0x4, R16 ;  /* 0x000000040d117824 */ /* 0x000fc400078e0210 */
        /* <DEDUP_REMOVED lines=17> */
.L_x_1072:
[----:B------:R1:W1:Y:S01]  /*77e0*/  SYNCS.PHASECHK.TRANS64.TRYWAIT P1, [R6+URZ+0x30c30], R23 ;  /* 0x030c3017060075a7 */ /* 0x000262000802017f */
[----:B------:R-:W-:Y:S05]  /*77f0*/  @!P0 BRA `(.L_x_1073) ;  /* 0x0000000000048947 */ /* 0x000fea0003800000 */
[----:B------:R-:W-:Y:S01]  /*7800*/  BPT.TRAP 0x1 ;  /* 0x000000040000795c */ /* 0x000fe20000300000 */
.L_x_1073:
[----:B-1----:R-:W-:Y:S05]  /*7810*/  @P1 BRA `(.L_x_1074) ;  /* 0x0000000000081947 */ /* 0x002fea0003800000 */
[----:B------:R-:W1:Y:S02]  /*7820*/  SYNCS.PHASECHK.TRANS64.TRYWAIT P1, [R6+URZ+0x30c30], R23 ;  /* 0x030c3017060075a7 */ /* 0x000e64000802017f */
[----:B-1----:R-:W-:Y:S05]  /*7830*/  @!P1 BRA `(.L_x_1075) ;  /* 0x000000dc00989947 */ /* 0x002fea0003800000 */
.L_x_1074:
[----:B------:R-:W2:Y:S01]  /*7840*/  LDL R26, [R1+0x38] ;  /* 0x00003800011a7983 */ /* 0x000ea20000100800 */
[----:B------:R-:W-:Y:S01]  /*7850*/  VIADD R24, R16, 0x18000 ;  /* 0x0001800010187836 */ /* 0x000fe20000000000 */
[----:B------:R-:W-:Y:S02]  /*7860*/  ULDC UR8, c[0x0][0x75c] ;  /* 0x0001d70000087ab9 */ /* 0x000fe40000000800 */
[----:B------:R-:W-:Y:S01]  /*7870*/  STL [R1+0xf8], R162 ;  /* 0x0000f8a201007387 */ /* 0x000fe20000100800 */
[----:B------:R-:W-:Y:S01]  /*7880*/  FMUL.FTZ R18, R76, UR8 ;  /* 0x000000084c127c20 */ /* 0x000fe20008410000 */
[----:B------:R-:W-:Y:S01]  /*7890*/  SHF.R.U32.HI R24, RZ, 0x4, R24 ;  /* 0x00000004ff187819 */ /* 0x000fe20000011618 */
[----:B------:R-:W-:Y:S01]  /*78a0*/  FMUL.FTZ R19, R77, UR8 ;  /* 0x000000084d137c20 */ /* 0x000fe20008410000 */
[----:B------:R-:W-:Y:S01]  /*78b0*/  STL [R1+0xf4], R161 ;  /* 0x0000f4a101007387 */ /* 0x000fe20000100800 */
[----:B------:R-:W-:Y:S01]  /*78c0*/  FMUL.FTZ R20, R78, UR8 ;  /* 0x000000084e147c20 */ /* 0x000fe20008410000 */
[----:B------:R-:W-:Y:S01]  /*78d0*/  LOP3.LUT R210, R24, 0x3fff, RZ, 0xc0, !PT ;  /* 0x00003fff18d27812 */ /* 0x000fe200078ec0ff */
[----:B------:R-:W-:Y:S01]  /*78e0*/  FMUL.FTZ R21, R79, UR8 ;  /* 0x000000084f157c20 */ /* 0x000fe20008410000 */
[----:B------:R-:W-:Y:S01]  /*78f0*/  STL [R1+0xf0], R160 ;  /* 0x0000f0a001007387 */ /* 0x000fe20000100800 */
[----:B------:R-:W-:Y:S01]  /*7900*/  FMUL.FTZ R22, R80, UR8 ;  /* 0x0000000850167c20 */ /* 0x000fe20008410000 */
[----:B------:R-:W-:Y:S01]  /*7910*/  LOP3.LUT R25, R210, 0x10000, RZ, 0xfc, !PT ;  /* 0x00010000d2197812 */ /* 0x000fe200078efcff */
[----:B------:R-:W-:Y:S01]  /*7920*/  FMUL.FTZ R23, R81, UR8 ;  /* 0x0000000851177c20 */ /* 0x000fe20008410000 */
[----:B------:R-:W-:Y:S01]  /*7930*/  STL [R1+0xec], R159 ;  /* 0x0000ec9f01007387 */ /* 0x000fe20000100800 */
[----:B------:R-:W-:Y:S01]  /*7940*/  FMUL.FTZ R204, R82, UR8 ;  /* 0x0000000852cc7c20 */ /* 0x000fe20008410000 */
[----:B------:R-:W-:Y:S01]  /*7950*/  LEA R25, R0, R25, 0xa ;  /* 0x0000001900197211 */ /* 0x000fe200078e50ff */
[----:B------:R-:W-:Y:S01]  /*7960*/  FMUL.FTZ R205, R83, UR8 ;  /* 0x0000000853cd7c20 */ /* 0x000fe20008410000 */
[----:B------:R-:W-:Y:S01]  /*7970*/  STL [R1+0xe8], R158 ;  /* 0x0000e89e01007387 */ /* 0x000fe20000100800 */
[----:B------:R-:W-:Y:S01]  /*7980*/  FMUL.FTZ R206, R84, UR8 ;  /* 0x0000000854ce7c20 */ /* 0x000fe20008410000 */
[----:B------:R-:W-:Y:S01]  /*7990*/  FMUL.FTZ R207, R85, UR8 ;  /* 0x0000000855cf7c20 */ /* 0x000fe20008410000 */
[----:B------:R-:W-:Y:S01]  /*79a0*/  FMUL.FTZ R208, R86, UR8 ;  /* 0x0000000856d07c20 */ /* 0x000fe20008410000 */
[----:B------:R-:W-:Y:S01]  /*79b0*/  STL [R1+0xe4], R157 ;  /* 0x0000e49d01007387 */ /* 0x000fe20000100800 */
[----:B------:R-:W-:Y:S01]  /*79c0*/  R2UR UR6, R25 ;  /* 0x00000000190672ca */ /* 0x000fe200000e0000 */
[----:B------:R-:W-:Y:S01]  /*79d0*/  FMUL.FTZ R209, R87, UR8 ;  /* 0x0000000857d17c20 */ /* 0x000fe20008410000 */
[----:B------:R-:W-:Y:S01]  /*79e0*/  UMOV UR5, 0x40000040 ;  /* 0x4000004000057882 */ /* 0x000fe20000000000 */
[----:B------:R-:W-:Y:S01]  /*79f0*/  STL [R1+0xe0], R156 ;  /* 0x0000e09c01007387 */ /* 0x000fe20000100800 */
[----:B------:R-:W-:Y:S01]  /*7a00*/  UMOV UR7, 0x40000040 ;  /* 0x4000004000077882 */ /* 0x000fe20000000000 */
[----:B------:R-:W-:Y:S01]  /*7a10*/  FMUL.FTZ R104, R104, UR8 ;  /* 0x0000000868687c20 */ /* 0x000fe20008410000 */
[----:B------:R-:W-:Y:S01]  /*7a20*/  FMUL.FTZ R105, R105, UR8 ;  /* 0x0000000869697c20 */ /* 0x000fe20008410000 */
[----:B------:R-:W-:Y:S01]  /*7a30*/  STL [R1+0xdc], R155 ;  /* 0x0000dc9b01007387 */ /* 0x000fe20000100800 */
[----:B------:R-:W-:Y:S01]  /*7a40*/  UMOV UR15, 0x40000040 ;  /* 0x40000040000f7882 */ /* 0x000fe20000000000 */
[----:B--2---:R-:W-:-:S02]  /*7a50*/  R2UR UR4, R26 ;  /* 0x000000001a0472ca */ /* 0x004fc400000e0000 */
[----:B------:R-:W-:Y:S01]  /*7a60*/  STL [R1+0xd8], R154 ;  /* 0x0000d89a01007387 */ /* 0x000fe20000100800 */
[----:B------:R-:W-:Y:S01]  /*7a70*/  FMUL.FTZ R112, R112, UR8 ;  /* 0x0000000870707c20 */ /* 0x000fe20008410000 */
[----:B------:R-:W-:Y:S01]  /*7a80*/  FMUL.FTZ R113, R113, UR8 ;  /* 0x0000000871717c20 */ /* 0x000fe20008410000 */
[----:B------:R-:W-:Y:S01]  /*7a90*/  FMUL.FTZ R114, R114, UR8 ;  /* 0x0000000872727c20 */ /* 0x000fe20008410000 */
        /* <DEDUP_REMOVED lines=43> */
[----:B------:R-:W-:Y:S01]  /*7d50*/  UMOV UR11, 0x40000040 ;  /* 0x40000040000b7882 */ /* 0x000fe20000000000 */
[----:B------:R-:W-:Y:S01]  /*7d60*/  STL [R1+0xa8], R142 ;  /* 0x0000a88e01007387 */ /* 0x000fe20000100800 */
[----:B------:R-:W1:Y:S03]  /*7d70*/  MUFU.TANH R18, R18 ;  /* 0x0000001200127308 */ /* 0x000e660000002400 */
[----:B------:R-:W-:Y:S04]  /*7d80*/  STL [R1+0xa4], R141 ;  /* 0x0000a48d01007387 */ /* 0x000fe80000100800 */
[----:B------:R-:W-:Y:S01]  /*7d90*/  STL [R1+0xa0], R140 ;  /* 0x0000a08c01007387 */ /* 0x000fe20000100800 */
[----:B------:R-:W2:Y:S03]  /*7da0*/  MUFU.TANH R20, R20 ;  /* 0x0000001400147308 */ /* 0x000ea60000002400 */
[----:B------:R-:W-:Y:S04]  /*7db0*/  STL [R1+0x9c], R6 ;  /* 0x00009c0601007387 */ /* 0x000fe80000100800 */
[----:B------:R-:W-:Y:S01]  /*7dc0*/  STL [R1+0x98], R5 ;  /* 0x0000980501007387 */ /* 0x000fe20000100800 */
[C---:B------:R-:W-:Y:S01]  /*7dd0*/  VIADD R230, R7.reuse, 0x4 ;  /* 0x0000000407e67836 */ /* 0x040fe20000000000 */
[----:B------:R-:W3:Y:S02]  /*7de0*/  MUFU.TANH R19, R19 ;  /* 0x0000001300137308 */ /* 0x000ee40000002400 */
[----:B------:R-:W-:Y:S04]  /*7df0*/  STL [R1+0x94], R4 ;  /* 0x0000940401007387 */ /* 0x000fe80000100800 */
[----:B------:R-:W-:Y:S01]  /*7e00*/  STL [R1+0x90], R3 ;  /* 0x0000900301007387 */ /* 0x000fe20000100800 */
[C---:B------:R-:W-:Y:S01]  /*7e10*/  ISETP.GT.AND P2, PT, R8.reuse, RZ, PT ;  /* 0x000000ff0800720c */ /* 0x040fe20003f44270 */
[----:B------:R-:W4:Y:S02]  /*7e20*/  MUFU.TANH R21, R21 ;  /* 0x0000001500157308 */ /* 0x000f240000002400 */
[----:B------:R1:W-:Y:S01]  /*7e30*/  STL [R1+0x8c], R2 ;  /* 0x00008c0201007387 */ /* 0x0003e20000100800 */
[----:B------:R-:W-:Y:S01]  /*7e40*/  VIADD R212, R7, 0x8 ;  /* 0x0000000807d47836 */ /* 0x000fe20000000000 */
[----:B------:R-:W-:-:S02]  /*7e50*/  ISETP.GT.AND P1, PT, R8, 0x8, PT ;  /* 0x000000080800780c */ /* 0x000fc40003f24270 */
[----:B------:R-:W-:Y:S02]  /*7e60*/  IADD3 R213, R7, 0xc, RZ ;  /* 0x0000000c07d57810 */ /* 0x000fe40007ffe0ff */
[----:B------:R-:W4:Y:S01]  /*7e70*/  MUFU.TANH R22, R22 ;  /* 0x0000001600167308 */ /* 0x000f220000002400 */
[----:B-1----:R-:W2:Y:S01]  /*7e80*/  LDL.64 R2, [R1+0x18] ;  /* 0x0000180001027983 */ /* 0x002ea20000100a00 */
[----:B------:R-:W-:-:S06]  /*7e90*/  WARPGROUP.ARRIVE ;  /* 0x00000000000079c5 */ /* 0x000fcc0000000000 */
[----:B------:R-:W-:Y:S01]  /*7ea0*/  MUFU.TANH R204, R204 ;  /* 0x000000cc00cc7308 */ /* 0x000fe20000002400 */
[----:B------:R-:W-:Y:S07]  /*7eb0*/  HGMMA.64x128x16.F32 R24, gdesc[UR4], RZ, !UPT, gsb0 ;  /* 0x01e00000041879f0 */ /* 0x000fee000c0008ff */
[----:B------:R-:W-:Y:S08]  /*7ec0*/  MUFU.TANH R161, R104 ;  /* 0x0000006800a17308 */ /* 0x000ff00000002400 */
[----:B------:R1:W-:Y:S01]  /*7ed0*/  MUFU.TANH R159, R105 ;  /* 0x00000069009f7308 */ /* 0x0003e20000002400 */
[----:B------:R-:W-:Y:S01]  /*7ee0*/  FMUL.FTZ R88, R90, UR8 ;  /* 0x000000085a587c20 */ /* 0x000fe20008410000 */
[----:B------:R-:W-:Y:S01]  /*7ef0*/  FMUL.FTZ R89, R94, UR8 ;  /* 0x000000085e597c20 */ /* 0x000fe20008410000 */
[----:B------:R-:W-:Y:S01]  /*7f00*/  FMUL.FTZ R91, R97, UR8 ;  /* 0x00000008615b7c20 */ /* 0x000fe20008410000 */
[----:B------:R-:W-:Y:S01]  /*7f10*/  FMUL.FTZ R92, R98, UR8 ;  /* 0x00000008625c7c20 */ /* 0x000fe20008410000 */
[----:B------:R-:W-:Y:S01]  /*7f20*/  FMUL.FTZ R93, R101, UR8 ;  /* 0x00000008655d7c20 */ /* 0x000fe20008410000 */
[----:B------:R-:W-:-:S02]  /*7f30*/  FMUL.FTZ R116, R136, UR8 ;  /* 0x0000000888747c20 */ /* 0x000fc40008410000 */
[----:B------:R3:W-:Y:S01]  /*7f40*/  MUFU.TANH R153, R112 ;  /* 0x0000007000997308 */ /* 0x0007e20000002400 */
[----:B-1----:R-:W4:Y:S01]  /*7f50*/  LDL.64 R104, [R1+0x8] ;  /* 0x0000080001687983 */ /* 0x002f220000100a00 */
[----:B------:R-:W-:-:S06]  /*7f60*/  UIADD3 UR4, UR6, 0x2, URZ ;  /* 0x0000000206047890 */ /* 0x000fcc000fffe03f */
[----:B------:R1:W-:Y:S01]  /*7f70*/  MUFU.TANH R151, R113 ;  /* 0x0000007100977308 */ /* 0x0003e20000002400 */
[----:B------:R-:W-:-:S07]  /*7f80*/  UMOV UR14, UR4 ;  /* 0x00000004000e7c82 */ /* 0x000fce0008000000 */
[----:B------:R1:W-:Y:S08]  /*7f90*/  MUFU.TANH R152, R114 ;  /* 0x0000007200987308 */ /* 0x0003f00000002400 */
[----:B------:R1:W-:Y:S08]  /*7fa0*/  MUFU.TANH R150, R115 ;  /* 0x0000007300967308 */ /* 0x0003f00000002400 */
[----:B------:R1:W-:Y:S08]  /*7fb0*/  MUFU.TANH R149, R117 ;  /* 0x0000007500957308 */ /* 0x0003f00000002400 */
[----:B------:R1:W-:Y:S01]  /*7fc0*/  MUFU.TANH R145, R121 ;  /* 0x0000007900917308 */ /* 0x0003e20000002400 */
[----:B------:R-:W4:Y:S01]  /*7fd0*/  SHFL.IDX PT, R96, R17, R7, 0x1f ;  /* 0x00001f0711607589 */ /* 0x000f2200000e0000 */
[----:B------:R-:W-:Y:S01]  /*7fe0*/  FSEL R99, R18, -INF , P2 ;  /* 0xff80000012637808 */ /* 0x000fe20001000000 */
[----:B------:R-:W-:Y:S01]  /*7ff0*/  ULDC UR5, c[0x0][0x744] ;  /* 0x0001d10000057ab9 */ /* 0x000fe20000000800 */
[----:B------:R-:W-:-:S02]  /*8000*/  VIADD R220, R7, 0x10 ;  /* 0x0000001007dc7836 */ /* 0x000fc40000000000 */
[----:B------:R-:W-:Y:S02]  /*8010*/  VIADD R224, R7, 0x14 ;  /* 0x0000001407e07836 */ /* 0x000fe40000000000 */
[----:B------:R-:W-:Y:S08]  /*8020*/  MUFU.TANH R23, R23 ;  /* 0x0000001700177308 */ /* 0x000ff00000002400 */
[----:B------:R-:W4:Y:S08]  /*8030*/  MUFU.TANH R205, R205 ;  /* 0x000000cd00cd7308 */ /* 0x000f300000002400 */
[----:B------:R-:W4:Y:S08]  /*8040*/  MUFU.TANH R206, R206 ;  /* 0x000000ce00ce7308 */ /* 0x000f300000002400 */
[----:B------:R-:W4:Y:S08]  /*8050*/  MUFU.TANH R207, R207 ;  /* 0x000000cf00cf7308 */ /* 0x000f300000002400 */
[----:B------:R-:W4:Y:S08]  /*8060*/  MUFU.TANH R208, R208 ;  /* 0x000000d000d07308 */ /* 0x000f300000002400 */
[----:B------:R-:W-:Y:S01]  /*8070*/  MUFU.TANH R209, R209 ;  /* 0x000000d100d17308 */ /* 0x000fe20000002400 */
[----:B--2---:R-:W-:-:S02]  /*8080*/  R2UR UR12, R2 ;  /* 0x00000000020c72ca */ /* 0x004fc400000e0000 */
[----:B------:R-:W-:Y:S02]  /*8090*/  R2UR UR13, R3 ;  /* 0x00000000030d72ca */ /* 0x000fe400000e0000 */
[----:B------:R-:W2:Y:S01]  /*80a0*/  LDL.64 R2, [R1+0x10] ;  /* 0x0000100001027983 */ /* 0x000ea20000100a00 */
[----:B------:R-:W-:Y:S02]  /*80b0*/  WARPGROUP.DEPBAR.LE gsb0, 0x0 ;  /* 0x00008000000079c5 */ /* 0x000fe40000010000 */
[----:B------:R-:W-:-:S08]  /*80c0*/  WARPGROUP.ARRIVE ;  /* 0x00000000000079c5 */ /* 0x000fd00000000000 */
[----:B------:R-:W-:Y:S01]  /*80d0*/  HGMMA.64x128x16.F32 R24, gdesc[UR12], R24, gsb0 ;  /* 0x01e000000c1879f0 */ /* 0x000fe20008000818 */
[----:B------:R-:W-:Y:S01]  /*80e0*/  UIADD3 UR4, UR6, 0x4, URZ ;  /* 0x0000000406047890 */ /* 0x000fe2000fffe03f */
[----:B------:R-:W-:-:S06]  /*80f0*/  UMOV UR15, 0x40000040 ;  /* 0x40000040000f7882 */ /* 0x000fcc0000000000 */
[----:B------:R-:W-:Y:S01]  /*8100*/  UMOV UR14, UR4 ;  /* 0x00000004000e7c82 */ /* 0x000fe20008000000 */
[----:B---3--:R-:W-:Y:S01]  /*8110*/  FMUL.FTZ R112, R118, UR8 ;  /* 0x0000000876707c20 */ /* 0x008fe20008410000 */
[----:B------:R-:W-:Y:S01]  /*8120*/  FMUL.FTZ R90, R95, UR8 ;  /* 0x000000085f5a7c20 */ /* 0x000fe20008410000 */
[----:B------:R-:W-:Y:S01]  /*8130*/  FMUL.FTZ R94, R102, UR8 ;  /* 0x00000008665e7c20 */ /* 0x000fe20008410000 */
[----:B-1----:R-:W-:Y:S01]  /*8140*/  FMUL.FTZ R113, R133, UR8 ;  /* 0x0000000885717c20 */ /* 0x002fe20008410000 */
[----:B------:R-:W-:Y:S01]  /*8150*/  FMUL.FTZ R114, R134, UR8 ;  /* 0x0000000886727c20 */ /* 0x000fe20008410000 */
[----:B------:R-:W-:Y:S01]  /*8160*/  FMUL.FTZ R115, R135, UR8 ;  /* 0x0000000887737c20 */ /* 0x000fe20008410000 */
[----:B------:R-:W-:Y:S01]  /*8170*/  FMUL.FTZ R117, R137, UR8 ;  /* 0x0000000889757c20 */ /* 0x000fe20008410000 */
[----:B------:R-:W-:Y:S01]  /*8180*/  FMUL.FTZ R118, R138, UR8 ;  /* 0x000000088a767c20 */ /* 0x000fe20008410000 */
[----:B------:R-:W-:Y:S01]  /*8190*/  FMUL.FTZ R121, R139, UR8 ;  /* 0x000000088b797c20 */ /* 0x000fe20008410000 */
[----:B----4-:R-:W-:-:S02]  /*81a0*/  R2UR UR8, R104 ;  /* 0x00000000680872ca */ /* 0x010fc400000e0000 */
[----:B------:R-:W-:Y:S01]  /*81b0*/  R2UR UR9, R105 ;  /* 0x00000000690972ca */ /* 0x000fe200000e0000 */
[----:B------:R-:W-:Y:S01]  /*81c0*/  UIADD3 UR6, UR6, 0x6, URZ ;  /* 0x0000000606067890 */ /* 0x000fe2000fffe03f */
[----:B------:R-:W-:Y:S02]  /*81d0*/  WARPGROUP.DEPBAR.LE gsb0, 0x0 ;  /* 0x00008000000079c5 */ /* 0x000fe40000010000 */
[----:B------:R-:W-:-:S04]  /*81e0*/  WARPGROUP.ARRIVE ;  /* 0x00000000000079c5 */ /* 0x000fc80000000000 */
[----:B------:R-:W-:Y:S01]  /*81f0*/  UMOV UR10, UR6 ;  /* 0x00000006000a7c82 */ /* 0x000fe20008000000 */
[----:B--2---:R-:W-:Y:S02]  /*8200*/  R2UR UR12, R2 ;  /* 0x00000000020c72ca */ /* 0x004fe400000e0000 */
[----:B------:R-:W-:-:S13]  /*8210*/  R2UR UR13, R3 ;  /* 0x00000000030d72ca */ /* 0x000fda00000e0000 */
[----:B------:R-:W-:Y:S01]  /*8220*/  HGMMA.64x128x16.F32 R24, gdesc[UR12], R24, gsb0 ;  /* 0x01e000000c1879f0 */ /* 0x000fe20008000818 */
[----:B------:R-:W1:Y:S01]  /*8230*/  SHFL.IDX PT, R97, R17, R230, 0x1f ;  /* 0x00001fe611617589 */ /* 0x000e6200000e0000 */
[----:B------:R-:W-:-:S03]  /*8240*/  FSEL R98, R20, -INF , P1 ;  /* 0xff80000014627808 */ /* 0x000fc60000800000 */
[----:B------:R-:W2:Y:S01]  /*8250*/  SHFL.IDX PT, R95, R17, R212, 0x1f ;  /* 0x00001fd4115f7589 */ /* 0x000ea200000e0000 */
[--C-:B------:R-:W-:Y:S01]  /*8260*/  FFMA.FTZ R99, R99, UR5, -R96.reuse ;  /* 0x0000000563637c23 */ /* 0x100fe20008010860 */
[----:B------:R-:W-:Y:S01]  /*8270*/  FFMA.FTZ R98, R98, UR5, -R96 ;  /* 0x0000000562627c23 */ /* 0x000fe20008010860 */
[----:B------:R-:W-:Y:S01]  /*8280*/  MUFU.TANH R147, R120 ;  /* 0x0000007800937308 */ /* 0x000fe20000002400 */
[----:B------:R-:W3:Y:S01]  /*8290*/  SHFL.IDX PT, R96, R17, R213, 0x1f ;  /* 0x00001fd511607589 */ /* 0x000ee200000e0000 */
[----:B------:R-:W-:-:S06]  /*82a0*/  FSEL R100, R19, -INF , P2 ;  /* 0xff80000013647808 */ /* 0x000fcc0001000000 */
[----:B------:R-:W-:Y:S01]  /*82b0*/  MUFU.EX2 R120, R99 ;  /* 0x0000006300787308 */ /* 0x000fe20000000800 */
[----:B------:R-:W-:Y:S07]  /*82c0*/  SHFL.IDX PT, R102, R17, R224, 0x1f ;  /* 0x00001fe011667589 */ /* 0x000fee00000e0000 */
[----:B------:R4:W-:Y:S01]  /*82d0*/  MUFU.EX2 R99, R98 ;  /* 0x0000006200637308 */ /* 0x0009e20000000800 */
[----:B-1----:R-:W-:Y:S01]  /*82e0*/  FFMA.FTZ R100, R100, UR5, -R97 ;  /* 0x0000000564647c23 */ /* 0x002fe20008010861 */
[----:B----4-:R-:W-:-:S06]  /*82f0*/  FSEL R98, R21, -INF , P1 ;  /* 0xff80000015627808 */ /* 0x010fcc0000800000 */
[----:B------:R1:W-:Y:S01]  /*8300*/  MUFU.TANH R162, R103 ;  /* 0x0000006700a27308 */ /* 0x0003e20000002400 */
[----:B------:R-:W-:-:S07]  /*8310*/  FFMA.FTZ R98, R98, UR5, -R97 ;  /* 0x0000000562627c23 */ /* 0x000fce0008010861 */
[----:B------:R4:W-:Y:S01]  /*8320*/  MUFU.TANH R6, R128 ;  /* 0x0000008000067308 */ /* 0x0009e20000002400 */
[----:B-1----:R-:W1:Y:S01]  /*8330*/  SHFL.IDX PT, R103, R17, R220, 0x1f ;  /* 0x00001fdc11677589 */ /* 0x002e6200000e0000 */
[----:B------:R-:W-:Y:S02]  /*8340*/  WARPGROUP.DEPBAR.LE gsb0, 0x0 ;  /* 0x00008000000079c5 */ /* 0x000fe40000010000 */
[----:B------:R-:W-:-:S06]  /*8350*/  WARPGROUP.ARRIVE ;  /* 0x00000000000079c5 */ /* 0x000fcc0000000000 */
[----:B------:R-:W-:Y:S01]  /*8360*/  HGMMA.64x128x16.F32 R24, gdesc[UR8], R24, gsb0 ;  /* 0x01e00000081879f0 */ /* 0x000fe20008000818 */
[----:B----4-:R-:W-:Y:S01]  /*8370*/  IADD3 R128, R7, 0x18, RZ ;  /* 0x0000001807807810 */ /* 0x010fe20007ffe0ff */
[----:B------:R-:W-:Y:S01]  /*8380*/  MUFU.TANH R148, R119 ;  /* 0x0000007700947308 */ /* 0x000fe20000002400 */
[----:B------:R-:W-:-:S07]  /*8390*/  FSEL R97, R22, -INF , P2 ;  /* 0xff80000016617808 */ /* 0x000fce0001000000 */
[----:B------:R-:W-:Y:S01]  /*83a0*/  MUFU.EX2 R119, R100 ;  /* 0x0000006400777308 */ /* 0x000fe20000000800 */
[----:B--2---:R-:W-:-:S07]  /*83b0*/  FFMA.FTZ R97, R97, UR5, -R95 ;  /* 0x0000000561617c23 */ /* 0x004fce000801085f */
[----:B------:R2:W-:Y:S08]  /*83c0*/  MUFU.TANH R158, R107 ;  /* 0x0000006b009e7308 */ /* 0x0005f00000002400 */
[----:B------:R4:W-:Y:S01]  /*83d0*/  MUFU.EX2 R100, R98 ;  /* 0x0000006200647308 */ /* 0x0009e20000000800 */
[----:B--2---:R-:W2:Y:S01]  /*83e0*/  SHFL.IDX PT, R107, R17, R128, 0x1f ;  /* 0x00001f80116b7589 */ /* 0x004ea200000e0000 */
[----:B------:R-:W-:-:S02]  /*83f0*/  FSEL R101, R205, -INF , P1 ;  /* 0xff800000cd657808 */ /* 0x000fc40000800000 */
[----:B----4-:R-:W-:-:S04]  /*8400*/  FSEL R98, R204, -INF , P1 ;  /* 0xff800000cc627808 */ /* 0x010fc80000800000 */
[----:B------:R-:W4:Y:S01]  /*8410*/  MUFU.TANH R225, R225 ;  /* 0x000000e100e17308 */ /* 0x000f220000002400 */
[----:B------:R-:W-:Y:S02]  /*8420*/  VIADD R221, R7, 0x1c ;  /* 0x0000001c07dd7836 */ /* 0x000fe40000000000 */
[----:B------:R-:W-:-:S05]  /*8430*/  FFMA.FTZ R95, R98, UR5, -R95 ;  /* 0x00000005625f7c23 */ /* 0x000fca000801085f */
[----:B------:R-:W2:Y:S01]  /*8440*/  MUFU.TANH R88, R88 ;  /* 0x0000005800587308 */ /* 0x000ea20000002400 */
[----:B------:R-:W-:-:S07]  /*8450*/  FSEL R98, R23, -INF , P2 ;  /* 0xff80000017627808 */ /* 0x000fce0001000000 */
[----:B------:R1:W-:Y:S01]  /*8460*/  MUFU.TANH R146, R122 ;  /* 0x0000007a00927308 */ /* 0x0003e20000002400 */
[--C-:B---3--:R-:W-:Y:S01]  /*8470*/  FFMA.FTZ R98, R98, UR5, -R96.reuse ;  /* 0x0000000562627c23 */ /* 0x108fe20008010860 */
[----:B------:R-:W-:Y:S01]  /*8480*/  FFMA.FTZ R96, R101, UR5, -R96 ;  /* 0x0000000565607c23 */ /* 0x000fe20008010860 */
[----:B------:R-:W-:Y:S01]  /*8490*/  FSEL R104, R206, -INF , P2 ;  /* 0xff800000ce687808 */ /* 0x000fe20001000000 */
[----:B-1----:R-:W1:Y:S04]  /*84a0*/  SHFL.IDX PT, R122, R9, R230, 0x1f ;  /* 0x00001fe6097a7589 */ /* 0x002e6800000e0000 */
[----:B------:R-:W3:Y:S01]  /*84b0*/  MUFU.TANH R228, R228 ;  /* 0x000000e400e47308 */ /* 0x000ee20000002400 */
[----:B------:R-:W-:Y:S02]  /*84c0*/  FSEL R105, R207, -INF , P2 ;  /* 0xff800000cf697808 */ /* 0x000fe40001000000 */
[----:B------:R-:W-:-:S05]  /*84d0*/  FSEL R101, R208, -INF , P1 ;  /* 0xff800000d0657808 */ /* 0x000fca0000800000 */
[----:B------:R-:W1:Y:S01]  /*84e0*/  MUFU.TANH R90, R90 ;  /* 0x0000005a005a7308 */ /* 0x000e620000002400 */
[----:B------:R-:W-:Y:S01]  /*84f0*/  FFMA.FTZ R104, R104, UR5, -R103 ;  /* 0x0000000568687c23 */ /* 0x000fe20008010867 */
[----:B------:R-:W-:-:S06]  /*8500*/  FFMA.FTZ R105, R105, UR5, -R102 ;  /* 0x0000000569697c23 */ /* 0x000fcc0008010866 */
[----:B------:R4:W-:Y:S01]  /*8510*/  MUFU.TANH R155, R109 ;  /* 0x0000006d009b7308 */ /* 0x0009e20000002400 */
[----:B------:R-:W-:-:S07]  /*8520*/  FFMA.FTZ R103, R101, UR5, -R103 ;  /* 0x0000000565677c23 */ /* 0x000fce0008010867 */
[----:B------:R2:W-:Y:S01]  /*8530*/  MUFU.TANH R2, R132 ;  /* 0x0000008400027308 */ /* 0x0005e20000002400 */
[----:B----4-:R4:W-:Y:S01]  /*8540*/  SHFL.IDX PT, R109, R17, R221, 0x1f ;  /* 0x00001fdd116d7589 */ /* 0x0109e200000e0000 */
[----:B------:R-:W-:-:S03]  /*8550*/  FSEL R101, R225, -INF , P2 ;  /* 0xff800000e1657808 */ /* 0x000fc60001000000 */
[----:B--2---:R-:W2:Y:S01]  /*8560*/  SHFL.IDX PT, R132, R9, R213, 0x1f ;  /* 0x00001fd509847589 */ /* 0x004ea200000e0000 */
[----:B----4-:R-:W-:Y:S02]  /*8570*/  FSEL R17, R209, -INF , P1 ;  /* 0xff800000d1117808 */ /* 0x010fe40000800000 */
[----:B------:R-:W4:Y:S01]  /*8580*/  MUFU.TANH R91, R91 ;  /* 0x0000005b005b7308 */ /* 0x000f220000002400 */
[----:B------:R-:W2:Y:S02]  /*8590*/  SHFL.IDX PT, R231, R9, R220, 0x1f ;  /* 0x00001fdc09e77589 */ /* 0x000ea400000e0000 */
[----:B------:R-:W-:Y:S01]  /*85a0*/  FFMA.FTZ R102, R17, UR5, -R102 ;  /* 0x0000000511667c23 */ /* 0x000fe20008010866 */
[----:B------:R-:W-:-:S04]  /*85b0*/  FSEL R17, R88, -INF , P1 ;  /* 0xff80000058117808 */ /* 0x000fc80000800000 */
[----:B------:R-:W-:Y:S01]  /*85c0*/  MUFU.TANH R237, R237 ;  /* 0x000000ed00ed7308 */ /* 0x000fe20000002400 */
[--C-:B------:R-:W-:Y:S01]  /*85d0*/  FFMA.FTZ R101, R101, UR5, -R107.reuse ;  /* 0x0000000565657c23 */ /* 0x100fe2000801086b */
[----:B------:R-:W-:Y:S01]  /*85e0*/  FFMA.FTZ R17, R17, UR5, -R107 ;  /* 0x0000000511117c23 */ /* 0x000fe2000801086b */
[----:B---3--:R-:W-:Y:S01]  /*85f0*/  FSEL R107, R228, -INF , P2 ;  /* 0xff800000e46b7808 */ /* 0x008fe20001000000 */
[----:B------:R-:W3:Y:S04]  /*8600*/  SHFL.IDX PT, R216, R9, R224, 0x1f ;  /* 0x00001fe009d87589 */ /* 0x000ee800000e0000 */
[----:B------:R-:W2:Y:S08]  /*8610*/  MUFU.TANH R235, R235 ;  /* 0x000000eb00eb7308 */ /* 0x000eb00000002400 */
[----:B------:R-:W3:Y:S01]  /*8620*/  MUFU.TANH R94, R94 ;  /* 0x0000005e005e7308 */ /* 0x000ee20000002400 */
[----:B-1----:R-:W-:Y:S01]  /*8630*/  FFMA.FTZ R107, R107, UR5, -R122 ;  /* 0x000000056b6b7c23 */ /* 0x002fe2000801087a */
[----:B------:R-:W1:Y:S06]  /*8640*/  SHFL.IDX PT, R138, R9, R221, 0x1f ;  /* 0x00001fdd098a7589 */ /* 0x000e6c00000e0000 */
[----:B------:R4:W-:Y:S01]  /*8650*/  MUFU.TANH R156, R110 ;  /* 0x0000006e009c7308 */ /* 0x0009e20000002400 */
[----:B------:R-:W-:-:S02]  /*8660*/  WARPGROUP.DEPBAR.LE gsb0, 0x0 ;  /* 0x00008000000079c5 */ /* 0x000fc40000010000 */
[----:B------:R-:W-:Y:S05]  /*8670*/  LDS R217, [R12+0x400] ;  /* 0x000400000cd97984 */ /* 0x000fea0000000800 */
[----:B------:R-:W1:Y:S01]  /*8680*/  MUFU.TANH R93, R93 ;  /* 0x0000005d005d7308 */ /* 0x000e620000002400 */
[----:B----4-:R-:W-:-:S07]  /*8690*/  FSEL R110, R90, -INF , P1 ;  /* 0xff8000005a6e7808 */ /* 0x010fce0000800000 */
[----:B------:R-:W4:Y:S01]  /*86a0*/  MUFU.TANH R232, R232 ;  /* 0x000000e800e87308 */ /* 0x000f220000002400 */
[----:B------:R-:W-:Y:S01]  /*86b0*/  FFMA.FTZ R122, R110, UR5, -R122 ;  /* 0x000000056e7a7c23 */ /* 0x000fe2000801087a */
[----:B------:R-:W-:Y:S01]  /*86c0*/  FSEL R110, R91, -INF , P2 ;  /* 0xff8000005b6e7808 */ /* 0x000fe20001000000 */
[----:B------:R-:W4:Y:S05]  /*86d0*/  SHFL.IDX PT, R134, R10, R230, 0x1f ;  /* 0x00001fe60a867589 */ /* 0x000f2a00000e0000 */
[----:B------:R3:W-:Y:S01]  /*86e0*/  MUFU.TANH R144, R123 ;  /* 0x0000007b00907308 */ /* 0x0007e20000002400 */
[----:B--2---:R-:W-:Y:S01]  /*86f0*/  FFMA.FTZ R110, R110, UR5, -R132 ;  /* 0x000000056e6e7c23 */ /* 0x004fe20008010884 */
[----:B------:R-:W-:-:S06]  /*8700*/  FSEL R211, R235, -INF , P2 ;  /* 0xff800000ebd37808 */ /* 0x000fcc0001000000 */
[----:B------:R-:W2:Y:S01]  /*8710*/  MUFU.TANH R154, R111 ;  /* 0x0000006f009a7308 */ /* 0x000ea20000002400 */
[----:B---3--:R-:W-:-:S07]  /*8720*/  FSEL R123, R237, -INF , P1 ;  /* 0xff800000ed7b7808 */ /* 0x008fce0000800000 */
[----:B------:R-:W3:Y:S01]  /*8730*/  MUFU.TANH R226, R226 ;  /* 0x000000e200e27308 */ /* 0x000ee20000002400 */
[----:B------:R-:W-:Y:S01]  /*8740*/  FFMA.FTZ R132, R123, UR5, -R132 ;  /* 0x000000057b847c23 */ /* 0x000fe20008010884 */
[----:B------:R-:W-:Y:S01]  /*8750*/  FSEL R123, R94, -INF , P1 ;  /* 0xff8000005e7b7808 */ /* 0x000fe20000800000 */
[----:B------:R-:W-:Y:S01]  /*8760*/  FFMA.FTZ R211, R211, UR5, -R231 ;  /* 0x00000005d3d37c23 */ /* 0x000fe200080108e7 */
[----:B-1----:R-:W-:-:S04]  /*8770*/  FSEL R214, R93, -INF , P2 ;  /* 0xff8000005dd67808 */ /* 0x002fc80001000000 */
[----:B------:R1:W-:Y:S01]  /*8780*/  MUFU.TANH R160, R106 ;  /* 0x0000006a00a07308 */ /* 0x0003e20000002400 */
[----:B------:R-:W-:Y:S01]  /*8790*/  FFMA.FTZ R231, R123, UR5, -R231 ;  /* 0x000000057be77c23 */ /* 0x000fe200080108e7 */
[----:B------:R-:W-:Y:S01]  /*87a0*/  FSEL R123, R162, -INF , P1 ;  /* 0xff800000a27b7808 */ /* 0x000fe20000800000 */
[----:B------:R-:W-:Y:S02]  /*87b0*/  IMAD R210, R0, 0x400, R210 ;  /* 0x0000040000d27824 */ /* 0x000fe400078e02d2 */
[----:B------:R-:W-:-:S03]  /*87c0*/  FFMA.FTZ R214, R214, UR5, -R216 ;  /* 0x00000005d6d67c23 */ /* 0x000fc600080108d8 */
[----:B------:R4:W-:Y:S01]  /*87d0*/  MUFU.TANH R143, R124 ;  /* 0x0000007c008f7308 */ /* 0x0009e20000002400 */
[----:B-1----:R-:W1:Y:S01]  /*87e0*/  SHFL.IDX PT, R106, R9, R7, 0x1f ;  /* 0x00001f07096a7589 */ /* 0x002e6200000e0000 */
[----:B------:R-:W-:Y:S01]  /*87f0*/  FFMA.FTZ R216, R123, UR5, -R216 ;  /* 0x000000057bd87c23 */ /* 0x000fe200080108d8 */
[----:B------:R-:W-:-:S05]  /*8800*/  FSEL R139, R159, -INF , P2 ;  /* 0xff8000009f8b7808 */ /* 0x000fca0001000000 */
[----:B------:R-:W1:Y:S01]  /*8810*/  MUFU.TANH R227, R227 ;  /* 0x000000e300e37308 */ /* 0x000e620000002400 */
[----:B----4-:R-:W-:-:S07]  /*8820*/  FSEL R124, R232, -INF , P2 ;  /* 0xff800000e87c7808 */ /* 0x010fce0001000000 */
[----:B------:R-:W4:Y:S01]  /*8830*/  MUFU.TANH R89, R89 ;  /* 0x0000005900597308 */ /* 0x000f220000002400 */
[----:B------:R-:W-:Y:S01]  /*8840*/  FFMA.FTZ R124, R124, UR5, -R109 ;  /* 0x000000057c7c7c23 */ /* 0x000fe2000801086d */
[----:B------:R-:W-:Y:S01]  /*8850*/  FSEL R123, R158, -INF , P1 ;  /* 0xff8000009e7b7808 */ /* 0x000fe20000800000 */
[----:B------:R-:W-:Y:S01]  /*8860*/  FFMA.FTZ R139, R139, UR5, -R138 ;  /* 0x000000058b8b7c23 */ /* 0x000fe2000801088a */
[----:B------:R-:W-:-:S04]  /*8870*/  R2UR UR4, R210 ;  /* 0x00000000d20472ca */ /* 0x000fc800000e0000 */
[----:B------:R2:W-:Y:S01]  /*8880*/  MUFU.TANH R142, R126 ;  /* 0x0000007e008e7308 */ /* 0x0005e20000002400 */
[----:B------:R-:W-:Y:S01]  /*8890*/  SHFL.IDX PT, R210, R9, R128, 0x1f ;  /* 0x00001f8009d27589 */ /* 0x000fe200000e0000 */
[----:B------:R-:W-:Y:S01]  /*88a0*/  FFMA.FTZ R138, R123, UR5, -R138 ;  /* 0x000000057b8a7c23 */ /* 0x000fe2000801088a */
[----:B------:R-:W-:-:S05]  /*88b0*/  FSEL R135, R155, -INF , P2 ;  /* 0xff8000009b877808 */ /* 0x000fca0001000000 */
[----:B------:R-:W4:Y:S01]  /*88c0*/  MUFU.TANH R236, R236 ;  /* 0x000000ec00ec7308 */ /* 0x000f220000002400 */
[----:B--2---:R2:W4:Y:S01]  /*88d0*/  SHFL.IDX PT, R126, R9, R212, 0x1f ;  /* 0x00001fd4097e7589 */ /* 0x00452200000e0000 */
[----:B------:R-:W-:-:S06]  /*88e0*/  FSEL R123, R154, -INF , P1 ;  /* 0xff8000009a7b7808 */ /* 0x000fcc0000800000 */
[----:B------:R-:W4:Y:S01]  /*88f0*/  MUFU.TANH R92, R92 ;  /* 0x0000005c005c7308 */ /* 0x000f220000002400 */
[--C-:B------:R-:W-:Y:S01]  /*8900*/  FFMA.FTZ R135, R135, UR5, -R134.reuse ;  /* 0x0000000587877c23 */ /* 0x100fe20008010886 */
[----:B------:R-:W-:-:S06]  /*8910*/  FFMA.FTZ R134, R123, UR5, -R134 ;  /* 0x000000057b867c23 */ /* 0x000fcc0008010886 */
[----:B------:R3:W4:Y:S01]  /*8920*/  MUFU.TANH R157, R108 ;  /* 0x0000006c009d7308 */ /* 0x0007220000002400 */
[----:B------:R-:W-:Y:S04]  /*8930*/  SHFL.IDX PT, R123, R10, R128, 0x1f ;  /* 0x00001f800a7b7589 */ /* 0x000fe800000e0000 */
[----:B------:R-:W-:Y:S03]  /*8940*/  SHFL.IDX PT, R136, R10, R7, 0x1f ;  /* 0x00001f070a887589 */ /* 0x000fe600000e0000 */
[----:B--2---:R2:W-:Y:S01]  /*8950*/  MUFU.EX2 R9, R124 ;  /* 0x0000007c00097308 */ /* 0x0045e20000000800 */
[----:B---3--:R-:W-:Y:S01]  /*8960*/  FSEL R108, R226, -INF , P1 ;  /* 0xff800000e26c7808 */ /* 0x008fe20000800000 */
[----:B------:R-:W-:Y:S04]  /*8970*/  SHFL.IDX PT, R223, R217, R7, 0x1f ;  /* 0x00001f07d9df7589 */ /* 0x000fe800000e0000 */
[----:B------:R-:W-:Y:S04]  /*8980*/  SHFL.IDX PT, R215, R10, R221, 0x1f ;  /* 0x00001fdd0ad77589 */ /* 0x000fe800000e0000 */
[----:B--2---:R-:W2:Y:S01]  /*8990*/  SHFL.IDX PT, R124, R10, R213, 0x1f ;  /* 0x00001fd50a7c7589 */ /* 0x004ea200000e0000 */
[----:B------:R-:W-:Y:S01]  /*89a0*/  FFMA.FTZ R109, R108, UR5, -R109 ;  /* 0x000000056c6d7c23 */ /* 0x000fe2000801086d */
[----:B-1----:R-:W-:-:S02]  /*89b0*/  FSEL R108, R227, -INF , P2 ;  /* 0xff800000e36c7808 */ /* 0x002fc40001000000 */
[----:B----4-:R-:W-:Y:S01]  /*89c0*/  FSEL R111, R89, -INF , P1 ;  /* 0xff800000596f7808 */ /* 0x010fe20000800000 */
[----:B------:R1:W-:Y:S01]  /*89d0*/  MUFU.TANH R3, R131 ;  /* 0x0000008300037308 */ /* 0x0003e20000002400 */
[----:B------:R-:W-:Y:S01]  /*89e0*/  FSEL R218, R161, -INF , P2 ;  /* 0xff800000a1da7808 */ /* 0x000fe20001000000 */
[----:B------:R-:W-:-:S06]  /*89f0*/  FFMA.FTZ R108, R108, UR5, -R106 ;  /* 0x000000056c6c7c23 */ /* 0x000fcc000801086a */
[----:B------:R3:W-:Y:S01]  /*8a00*/  MUFU.TANH R141, R125 ;  /* 0x0000007d008d7308 */ /* 0x0007e20000002400 */
[----:B------:R-:W-:Y:S01]  /*8a10*/  FFMA.FTZ R106, R111, UR5, -R106 ;  /* 0x000000056f6a7c23 */ /* 0x000fe2000801086a */
[----:B-1----:R-:W1:Y:S01]  /*8a20*/  SHFL.IDX PT, R131, R10, R212, 0x1f ;  /* 0x00001fd40a837589 */ /* 0x002e6200000e0000 */
[----:B------:R-:W-:-:S05]  /*8a30*/  FSEL R111, R236, -INF , P2 ;  /* 0xff800000ec6f7808 */ /* 0x000fca0001000000 */
[----:B------:R4:W-:Y:S01]  /*8a40*/  MUFU.TANH R4, R129 ;  /* 0x0000008100047308 */ /* 0x0009e20000002400 */
[----:B---3--:R-:W-:Y:S01]  /*8a50*/  FSEL R125, R92, -INF , P1 ;  /* 0xff8000005c7d7808 */ /* 0x008fe20000800000 */
[----:B------:R-:W-:Y:S01]  /*8a60*/  FFMA.FTZ R111, R111, UR5, -R126 ;  /* 0x000000056f6f7c23 */ /* 0x000fe2000801087e */
[----:B------:R-:W-:-:S05]  /*8a70*/  FSEL R12, R160, -INF , P1 ;  /* 0xff800000a00c7808 */ /* 0x000fca0000800000 */
[----:B------:R3:W-:Y:S01]  /*8a80*/  MUFU.TANH R140, R127 ;  /* 0x0000007f008c7308 */ /* 0x0007e20000002400 */
[----:B----4-:R-:W-:Y:S01]  /*8a90*/  FSEL R129, R151, -INF , P2 ;  /* 0xff80000097817808 */ /* 0x010fe20001000000 */
[----:B------:R-:W-:-:S06]  /*8aa0*/  FFMA.FTZ R126, R125, UR5, -R126 ;  /* 0x000000057d7e7c23 */ /* 0x000fcc000801087e */
[----:B------:R4:W-:Y:S01]  /*8ab0*/  MUFU.TANH R5, R130 ;  /* 0x0000008200057308 */ /* 0x0009e20000002400 */
[----:B---3--:R-:W3:Y:S01]  /*8ac0*/  SHFL.IDX PT, R127, R10, R220, 0x1f ;  /* 0x00001fdc0a7f7589 */ /* 0x008ee200000e0000 */
[----:B--2---:R-:W-:Y:S01]  /*8ad0*/  FFMA.FTZ R129, R129, UR5, -R124 ;  /* 0x0000000581817c23 */ /* 0x004fe2000801087c */
[--C-:B------:R-:W-:Y:S02]  /*8ae0*/  FFMA.FTZ R218, R218, UR5, -R210.reuse ;  /* 0x00000005dada7c23 */ /* 0x100fe400080108d2 */
[----:B------:R2:W-:Y:S01]  /*8af0*/  SHFL.IDX PT, R125, R10, R224, 0x1f ;  /* 0x00001fe00a7d7589 */ /* 0x0005e200000e0000 */
[----:B----4-:R-:W-:Y:S02]  /*8b00*/  FSEL R130, R150, -INF , P1 ;  /* 0xff80000096827808 */ /* 0x010fe40000800000 */
[----:B------:R-:W4:Y:S01]  /*8b10*/  MUFU.TANH R234, R234 ;  /* 0x000000ea00ea7308 */ /* 0x000f220000002400 */
[----:B------:R-:W-:Y:S01]  /*8b20*/  FFMA.FTZ R210, R12, UR5, -R210 ;  /* 0x000000050cd27c23 */ /* 0x000fe200080108d2 */
[----:B------:R-:W-:-:S06]  /*8b30*/  FSEL R137, R157, -INF , P2 ;  /* 0xff8000009d897808 */ /* 0x000fcc0001000000 */
[----:B------:R-:W3:Y:S01]  /*8b40*/  MUFU.TANH R112, R112 ;  /* 0x0000007000707308 */ /* 0x000ee20000002400 */
[----:B------:R-:W-:Y:S01]  /*8b50*/  FFMA.FTZ R124, R130, UR5, -R124 ;  /* 0x00000005827c7c23 */ /* 0x000fe2000801087c */
[----:B------:R-:W-:Y:S01]  /*8b60*/  FSEL R130, R146, -INF , P1 ;  /* 0xff80000092827808 */ /* 0x000fe20000800000 */
[----:B------:R1:W3:Y:S01]  /*8b70*/  SHFL.IDX PT, R229, R217, R220, 0x1f ;  /* 0x00001fdcd9e57589 */ /* 0x0002e200000e0000 */
[----:B------:R-:W-:Y:S02]  /*8b80*/  FSEL R12, R156, -INF , P1 ;  /* 0xff8000009c0c7808 */ /* 0x000fe40000800000 */
[----:B------:R-:W-:Y:S02]  /*8b90*/  FSEL R133, R153, -INF , P2 ;  /* 0xff80000099857808 */ /* 0x000fe40001000000 */
[----:B------:R-:W-:Y:S01]  /*8ba0*/  FSEL R219, R148, -INF , P1 ;  /* 0xff80000094db7808 */ /* 0x000fe20000800000 */
[----:B--2---:R2:W-:Y:S01]  /*8bb0*/  MUFU.EX2 R10, R126 ;  /* 0x0000007e000a7308 */ /* 0x0045e20000000800 */
[----:B------:R-:W3:Y:S01]  /*8bc0*/  SHFL.IDX PT, R222, R217, R230, 0x1f ;  /* 0x00001fe6d9de7589 */ /* 0x000ee200000e0000 */
[----:B------:R-:W-:Y:S01]  /*8bd0*/  FFMA.FTZ R137, R137, UR5, -R136 ;  /* 0x0000000589897c23 */ /* 0x000fe20008010888 */
[----:B-1----:R-:W-:-:S02]  /*8be0*/  FADD.FTZ R220, R24, -R223 ;  /* 0x800000df18dc7221 */ /* 0x002fc40000010000 */
[----:B------:R-:W-:Y:S01]  /*8bf0*/  SHFL.IDX PT, R233, R11, R7, 0x1f ;  /* 0x00001f070be97589 */ /* 0x000fe200000e0000 */
[----:B--2---:R-:W-:Y:S01]  /*8c00*/  FSEL R126, R147, -INF , P2 ;  /* 0xff800000937e7808 */ /* 0x004fe20001000000 */
[----:B------:R-:W-:Y:S01]  /*8c10*/  FADD.FTZ R223, R26, -R223 ;  /* 0x800000df1adf7221 */ /* 0x000fe20000010000 */
[----:B------:R-:W-:Y:S01]  /*8c20*/  FFMA.FTZ R136, R12, UR5, -R136 ;  /* 0x000000050c887c23 */ /* 0x000fe20008010888 */
[----:B------:R-:W-:Y:S01]  /*8c30*/  FSEL R26, R144, -INF , P1 ;  /* 0xff800000901a7808 */ /* 0x000fe20000800000 */
[----:B------:R-:W1:Y:S01]  /*8c40*/  MUFU.EX2 R97, R97 ;  /* 0x0000006100617308 */ /* 0x000e620000000800 */
[--C-:B------:R-:W-:Y:S01]  /*8c50*/  FFMA.FTZ R126, R126, UR5, -R123.reuse ;  /* 0x000000057e7e7c23 */ /* 0x100fe2000801087b */
[----:B------:R-:W-:Y:S01]  /*8c60*/  FFMA.FTZ R123, R130, UR5, -R123 ;  /* 0x00000005827b7c23 */ /* 0x000fe2000801087b */
[----:B------:R-:W-:Y:S01]  /*8c70*/  FSEL R130, R145, -INF , P2 ;  /* 0xff80000091827808 */ /* 0x000fe20001000000 */
[----:B------:R-:W-:Y:S01]  /*8c80*/  FFMA.FTZ R21, -R21, R21, 1 ;  /* 0x3f80000015157423 */ /* 0x000fe20000010115 */
[----:B------:R-:W-:Y:S01]  /*8c90*/  FSEL R12, R152, -INF , P1 ;  /* 0xff800000980c7808 */ /* 0x000fe20000800000 */
[----:B------:R-:W2:Y:S01]  /*8ca0*/  SHFL.IDX PT, R224, R217, R224, 0x1f ;  /* 0x00001fe0d9e07589 */ /* 0x000ea200000e0000 */
[----:B------:R-:W-:Y:S01]  /*8cb0*/  FFMA.FTZ R133, R133, UR5, -R131 ;  /* 0x0000000585857c23 */ /* 0x000fe20008010883 */
[----:B------:R3:W-:Y:S01]  /*8cc0*/  MUFU.EX2 R24, R132 ;  /* 0x0000008400187308 */ /* 0x0007e20000000800 */
[----:B------:R-:W-:Y:S01]  /*8cd0*/  FFMA.FTZ R130, R130, UR5, -R215 ;  /* 0x0000000582827c23 */ /* 0x000fe200080108d7 */
[----:B------:R-:W1:Y:S01]  /*8ce0*/  SHFL.IDX PT, R213, R217, R213, 0x1f ;  /* 0x00001fd5d9d57589 */ /* 0x000e6200000e0000 */
[----:B------:R-:W-:Y:S01]  /*8cf0*/  FFMA.FTZ R131, R12, UR5, -R131 ;  /* 0x000000050c837c23 */ /* 0x000fe20008010883 */
[----:B----4-:R-:W-:-:S04]  /*8d00*/  FSEL R128, R234, -INF , P2 ;  /* 0xff800000ea807808 */ /* 0x010fc80001000000 */
[----:B------:R-:W4:Y:S01]  /*8d10*/  MUFU.TANH R114, R114 ;  /* 0x0000007200727308 */ /* 0x000f220000002400 */
[----:B---3--:R-:W-:Y:S01]  /*8d20*/  FFMA.FTZ R132, R26, UR5, -R215 ;  /* 0x000000051a847c23 */ /* 0x008fe200080108d7 */
[----:B------:R-:W-:Y:S01]  /*8d30*/  IADD3 R215, R7, 0x18, RZ ;  /* 0x0000001807d77810 */ /* 0x000fe20007ffe0ff */
[----:B------:R-:W-:Y:S01]  /*8d40*/  FFMA.FTZ R128, R128, UR5, -R127 ;  /* 0x0000000580807c23 */ /* 0x000fe2000801087f */
[----:B------:R-:W-:-:S04]  /*8d50*/  FFMA.FTZ R22, -R22, R22, 1 ;  /* 0x3f80000016167423 */ /* 0x000fc80000010116 */
[----:B------:R-:W3:Y:S01]  /*8d60*/  MUFU.TANH R113, R113 ;  /* 0x0000007100717308 */ /* 0x000ee20000002400 */
[----:B------:R-:W-:Y:S07]  /*8d70*/  SHFL.IDX PT, R212, R217, R212, 0x1f ;  /* 0x00001fd4d9d47589 */ /* 0x000fee00000e0000 */
[----:B------:R-:W-:Y:S01]  /*8d80*/  MUFU.EX2 R95, R95 ;  /* 0x0000005f005f7308 */ /* 0x000fe20000000800 */
[----:B------:R-:W4:Y:S07]  /*8d90*/  SHFL.IDX PT, R230, R11, R230, 0x1f ;  /* 0x00001fe60be67589 */ /* 0x000f2e00000e0000 */
[----:B------:R-:W3:Y:S01]  /*8da0*/  MUFU.TANH R115, R115 ;  /* 0x0000007300737308 */ /* 0x000ee20000002400 */
[----:B------:R-:W3:Y:S07]  /*8db0*/  SHFL.IDX PT, R215, R217, R215, 0x1f ;  /* 0x00001fd7d9d77589 */ /* 0x000eee00000e0000 */
[----:B------:R-:W3:Y:S01]  /*8dc0*/  MUFU.TANH R118, R118 ;  /* 0x0000007600767308 */ /* 0x000ee20000002400 */
[----:B------:R-:W3:Y:S07]  /*8dd0*/  SHFL.IDX PT, R217, R217, R221, 0x1f ;  /* 0x00001fddd9d97589 */ /* 0x000eee00000e0000 */
[----:B------:R-:W-:Y:S08]  /*8de0*/  MUFU.EX2 R98, R98 ;  /* 0x0000006200627308 */ /* 0x000ff00000000800 */
[----:B------:R-:W3:Y:S08]  /*8df0*/  MUFU.EX2 R96, R96 ;  /* 0x0000006000607308 */ /* 0x000ef00000000800 */
[----:B------:R-:W3:Y:S08]  /*8e00*/  MUFU.TANH R116, R116 ;  /* 0x0000007400747308 */ /* 0x000ef00000002400 */
[----:B------:R-:W3:Y:S08]  /*8e10*/  MUFU.TANH R121, R121 ;  /* 0x0000007900797308 */ /* 0x000ef00000002400 */
[----:B------:R-:W3:Y:S08]  /*8e20*/  MUFU.EX2 R104, R104 ;  /* 0x0000006800687308 */ /* 0x000ef00000000800 */
[----:B------:R-:W3:Y:S01]  /*8e30*/  MUFU.EX2 R102, R102 ;  /* 0x0000006600667308 */ /* 0x000ee20000000800 */
[----:B------:R-:W-:-:S07]  /*8e40*/  FFMA.FTZ R23, -R23, R23, 1 ;  /* 0x3f80000017177423 */ /* 0x000fce0000010117 */
[----:B------:R-:W3:Y:S01]  /*8e50*/  MUFU.TANH R117, R117 ;  /* 0x0000007500757308 */ /* 0x000ee20000002400 */
[----:B------:R-:W-:-:S07]  /*8e60*/  FFMA.FTZ R205, -R205, R205, 1 ;  /* 0x3f800000cdcd7423 */ /* 0x000fce00000101cd */
[----:B------:R-:W3:Y:S01]  /*8e70*/  MUFU.EX2 R103, R103 ;  /* 0x0000006700677308 */ /* 0x000ee20000000800 */
[----:B------:R-:W-:Y:S01]  /*8e80*/  FFMA.FTZ R209, -R209, R209, 1 ;  /* 0x3f800000d1d17423 */ /* 0x000fe200000101d1 */
[----:B------:R-:W-:Y:S01]  /*8e90*/  FFMA.FTZ R88, -R88, R88, 1 ;  /* 0x3f80000058587423 */ /* 0x000fe20000010158 */
[----:B------:R-:W-:Y:S05]  /*8ea0*/  LDS R13, [R13+0x400] ;  /* 0x000400000d0d7984 */ /* 0x000fea0000000800 */
[----:B------:R2:W-:Y:S01]  /*8eb0*/  MUFU.EX2 R12, R122 ;  /* 0x0000007a000c7308 */ /* 0x0005e20000000800 */
[----:B------:R-:W-:Y:S01]  /*8ec0*/  VIADD R26, R7, 0x8 ;  /* 0x00000008071a7836 */ /* 0x000fe20000000000 */
[----:B--2---:R-:W-:-:S05]  /*8ed0*/  FSEL R122, R112, -INF , P1 ;  /* 0xff800000707a7808 */ /* 0x004fca0000800000 */
[----:B------:R-:W-:Y:S01]  /*8ee0*/  FFMA.FTZ R127, R122, UR5, -R127 ;  /* 0x000000057a7f7c23 */ /* 0x000fe2000801087f */
[----:B------:R-:W-:Y:S01]  /*8ef0*/  FSEL R122, R149, -INF , P2 ;  /* 0xff800000957a7808 */ /* 0x000fe20001000000 */
[--C-:B------:R-:W-:Y:S01]  /*8f00*/  FADD.FTZ R32, R32, -R229.reuse ;  /* 0x800000e520207221 */ /* 0x100fe20000010000 */
[----:B------:R-:W-:Y:S02]  /*8f10*/  FADD.FTZ R34, R34, -R229 ;  /* 0x800000e522227221 */ /* 0x000fe40000010000 */
[----:B------:R2:W3:Y:S01]  /*8f20*/  SHFL.IDX PT, R229, R11, R26, 0x1f ;  /* 0x00001f1a0be57589 */ /* 0x0004e200000e0000 */
[--C-:B------:R-:W-:Y:S01]  /*8f30*/  FFMA.FTZ R122, R122, UR5, -R125.reuse ;  /* 0x000000057a7a7c23 */ /* 0x100fe2000801087d */
[----:B------:R-:W-:Y:S01]  /*8f40*/  FFMA.FTZ R125, R219, UR5, -R125 ;  /* 0x00000005db7d7c23 */ /* 0x000fe2000801087d */
[--C-:B------:R-:W-:Y:S01]  /*8f50*/  FADD.FTZ R219, R25, -R222.reuse ;  /* 0x800000de19db7221 */ /* 0x100fe20000010000 */
[----:B------:R-:W-:Y:S01]  /*8f60*/  FADD.FTZ R222, R27, -R222 ;  /* 0x800000de1bde7221 */ /* 0x000fe20000010000 */
[----:B------:R-:W-:-:S02]  /*8f70*/  VIADD R27, R7, 0xc ;  /* 0x0000000c071b7836 */ /* 0x000fc40000000000 */
[--C-:B------:R-:W-:Y:S01]  /*8f80*/  FADD.FTZ R33, R33, -R224.reuse ;  /* 0x800000e021217221 */ /* 0x100fe20000010000 */
[----:B------:R-:W-:Y:S01]  /*8f90*/  FADD.FTZ R35, R35, -R224 ;  /* 0x800000e023237221 */ /* 0x000fe20000010000 */
[----:B------:R1:W-:Y:S01]  /*8fa0*/  MUFU.EX2 R25, R211 ;  /* 0x000000d300197308 */ /* 0x0003e20000000800 */
[----:B------:R4:W3:Y:S01]  /*8fb0*/  SHFL.IDX PT, R224, R11, R27, 0x1f ;  /* 0x00001f1b0be07589 */ /* 0x0008e200000e0000 */
[--C-:B-1----:R-:W-:Y:S01]  /*8fc0*/  FADD.FTZ R211, R29, -R213.reuse ;  /* 0x800000d51dd37221 */ /* 0x102fe20000010000 */
[----:B------:R-:W-:-:S05]  /*8fd0*/  FADD.FTZ R213, R31, -R213 ;  /* 0x800000d51fd57221 */ /* 0x000fca0000010000 */
[----:B--2---:R1:W-:Y:S01]  /*8fe0*/  MUFU.EX2 R26, R231 ;  /* 0x000000e7001a7308 */ /* 0x0043e20000000800 */
[----:B------:R-:W-:Y:S02]  /*8ff0*/  FSEL R29, R141, -INF , P2 ;  /* 0xff8000008d1d7808 */ /* 0x000fe40001000000 */
[----:B------:R-:W-:Y:S02]  /*9000*/  FSEL R31, R140, -INF , P1 ;  /* 0xff8000008c1f7808 */ /* 0x000fe40000800000 */
[----:B-1----:R-:W-:Y:S01]  /*9010*/  IADD3 R231, R7, 0x10, RZ ;  /* 0x0000001007e77810 */ /* 0x002fe20007ffe0ff */
[--C-:B----4-:R-:W-:Y:S02]  /*9020*/  FFMA.FTZ R29, R29, UR5, -R230.reuse ;  /* 0x000000051d1d7c23 */ /* 0x110fe400080108e6 */
[----:B------:R-:W-:Y:S01]  /*9030*/  FFMA.FTZ R31, R31, UR5, -R230 ;  /* 0x000000051f1f7c23 */ /* 0x000fe200080108e6 */
[----:B------:R1:W-:Y:S01]  /*9040*/  MUFU.EX2 R27, R214 ;  /* 0x000000d6001b7308 */ /* 0x0003e20000000800 */
[----:B------:R2:W4:Y:S01]  /*9050*/  SHFL.IDX PT, R230, R11, R231, 0x1f ;  /* 0x00001fe70be67589 */ /* 0x00052200000e0000 */
[--C-:B---3--:R-:W-:Y:S01]  /*9060*/  FADD.FTZ R36, R36, -R215.reuse ;  /* 0x800000d724247221 */ /* 0x108fe20000010000 */
[----:B------:R-:W-:Y:S01]  /*9070*/  FADD.FTZ R215, R38, -R215 ;  /* 0x800000d726d77221 */ /* 0x000fe20000010000 */
[----:B-1----:R-:W-:Y:S01]  /*9080*/  FADD.FTZ R214, R37, -R217 ;  /* 0x800000d925d67221 */ /* 0x002fe20000010000 */
[----:B------:R-:W-:Y:S01]  /*9090*/  FFMA.FTZ R37, -R20, R20, 1 ;  /* 0x3f80000014257423 */ /* 0x000fe20000010114 */
[----:B------:R-:W-:Y:S01]  /*90a0*/  FSEL R20, R6, -INF , P2 ;  /* 0xff80000006147808 */ /* 0x000fe20001000000 */
[----:B------:R-:W-:Y:S01]  /*90b0*/  FFMA.FTZ R38, -R18, R18, 1 ;  /* 0x3f80000012267423 */ /* 0x000fe20000010112 */
[----:B------:R-:W-:Y:S01]  /*90c0*/  FMUL.FTZ R223, R99, R223 ;  /* 0x000000df63df7220 */ /* 0x000fe20000410000 */
[----:B------:R1:W-:Y:S03]  /*90d0*/  MUFU.EX2 R18, R216 ;  /* 0x000000d800127308 */ /* 0x0003e60000000800 */
[----:B------:R-:W-:Y:S01]  /*90e0*/  FMUL.FTZ R37, R37, R223 ;  /* 0x000000df25257220 */ /* 0x000fe20000410000 */
[----:B------:R-:W-:Y:S01]  /*90f0*/  FMUL.FTZ R223, R119, R219 ;  /* 0x000000db77df7220 */ /* 0x000fe20000410000 */
[----:B-1----:R-:W-:Y:S01]  /*9100*/  FFMA.FTZ R216, R20, UR5, -R229 ;  /* 0x0000000514d87c23 */ /* 0x002fe200080108e5 */
[----:B------:R-:W-:-:S02]  /*9110*/  FFMA.FTZ R20, -R19, R19, 1 ;  /* 0x3f80000013147423 */ /* 0x000fc40000010113 */
[----:B------:R1:W-:Y:S01]  /*9120*/  MUFU.EX2 R19, R218 ;  /* 0x000000da00137308 */ /* 0x0003e20000000800 */
[----:B------:R-:W-:Y:S01]  /*9130*/  FMUL.FTZ R222, R100, R222 ;  /* 0x000000de64de7220 */ /* 0x000fe20000410000 */
[----:B------:R-:W-:Y:S01]  /*9140*/  FADD.FTZ R221, R28, -R212 ;  /* 0x800000d41cdd7221 */ /* 0x000fe20000010000 */
[----:B-1----:R-:W-:-:S05]  /*9150*/  FSEL R218, R3, -INF , P1 ;  /* 0xff80000003da7808 */ /* 0x002fca0000800000 */
[----:B------:R-:W-:Y:S01]  /*9160*/  FFMA.FTZ R219, R218, UR5, -R224 ;  /* 0x00000005dadb7c23 */ /* 0x000fe200080108e0 */
[----:B------:R-:W-:Y:S02]  /*9170*/  FMUL.FTZ R218, R20, R223 ;  /* 0x000000df14da7220 */ /* 0x000fe40000410000 */
[----:B------:R1:W-:Y:S01]  /*9180*/  MUFU.EX2 R20, R210 ;  /* 0x000000d200147308 */ /* 0x0003e20000000800 */
[----:B------:R-:W-:Y:S01]  /*9190*/  FMUL.FTZ R223, R97, R221 ;  /* 0x000000dd61df7220 */ /* 0x000fe20000410000 */
[----:B------:R-:W-:Y:S01]  /*91a0*/  FADD.FTZ R212, R30, -R212 ;  /* 0x800000d41ed47221 */ /* 0x000fe20000010000 */
[----:B------:R-:W-:Y:S01]  /*91b0*/  FSEL R28, R143, -INF , P2 ;  /* 0xff8000008f1c7808 */ /* 0x000fe20001000000 */
[----:B--2---:R-:W-:Y:S02]  /*91c0*/  VIADD R231, R7, 0x14 ;  /* 0x0000001407e77836 */ /* 0x004fe40000000000 */
[----:B-1----:R-:W-:Y:S01]  /*91d0*/  FMUL.FTZ R210, R21, R222 ;  /* 0x000000de15d27220 */ /* 0x002fe20000410000 */
[----:B------:R-:W-:-:S02]  /*91e0*/  FSEL R21, R2, -INF , P2 ;  /* 0xff80000002157808 */ /* 0x000fc40001000000 */
[----:B------:R-:W-:-:S03]  /*91f0*/  FSEL R30, R142, -INF , P1 ;  /* 0xff8000008e1e7808 */ /* 0x000fc60000800000 */
[----:B----4-:R-:W-:Y:S02]  /*9200*/  FFMA.FTZ R221, R21, UR5, -R230 ;  /* 0x0000000515dd7c23 */ /* 0x010fe400080108e6 */
[----:B------:R1:W-:Y:S01]  /*9210*/  MUFU.EX2 R21, R139 ;  /* 0x0000008b00157308 */ /* 0x0003e20000000800 */
[----:B------:R-:W-:Y:S01]  /*9220*/  FADD.FTZ R217, R39, -R217 ;  /* 0x800000d927d97221 */ /* 0x000fe20000010000 */
[--C-:B------:R-:W-:Y:S01]  /*9230*/  FFMA.FTZ R28, R28, UR5, -R233.reuse ;  /* 0x000000051c1c7c23 */ /* 0x100fe200080108e9 */
[----:B------:R-:W-:Y:S01]  /*9240*/  FFMA.FTZ R30, R30, UR5, -R233 ;  /* 0x000000051e1e7c23 */ /* 0x000fe200080108e9 */
[----:B------:R-:W-:Y:S01]  /*9250*/  FSEL R39, R5, -INF , P1 ;  /* 0xff80000005277808 */ /* 0x000fe20000800000 */
[----:B------:R-:W2:Y:S01]  /*9260*/  SHFL.IDX PT, R231, R11, R231, 0x1f ;  /* 0x00001fe70be77589 */ /* 0x000ea200000e0000 */
[----:B------:R-:W-:Y:S02]  /*9270*/  VIADD R233, R7, 0x18 ;  /* 0x0000001807e97836 */ /* 0x000fe40000000000 */
[----:B-1----:R-:W-:-:S02]  /*9280*/  FMUL.FTZ R139, R22, R223 ;  /* 0x000000df168b7220 */ /* 0x002fc40000410000 */
[----:B------:R-:W-:Y:S01]  /*9290*/  LDS R223, [R15+0x400] ;  /* 0x000400000fdf7984 */ /* 0x000fe20000000800 */
[----:B------:R-:W-:Y:S01]  /*92a0*/  FFMA.FTZ R39, R39, UR5, -R229 ;  /* 0x0000000527277c23 */ /* 0x000fe200080108e5 */
[----:B------:R-:W-:Y:S02]  /*92b0*/  FSEL R222, R114, -INF , P1 ;  /* 0xff80000072de7808 */ /* 0x000fe40000800000 */
[----:B------:R1:W3:Y:S03]  /*92c0*/  SHFL.IDX PT, R229, R11, R233, 0x1f ;  /* 0x00001fe90be57589 */ /* 0x0002e600000e0000 */
[----:B------:R-:W-:Y:S01]  /*92d0*/  FFMA.FTZ R222, R222, UR5, -R230 ;  /* 0x00000005dede7c23 */ /* 0x000fe200080108e6 */
[----:B-1----:R-:W-:-:S05]  /*92e0*/  IADD3 R233, R7, 0x1c, RZ ;  /* 0x0000001c07e97810 */ /* 0x002fca0007ffe0ff */
[----:B------:R1:W4:Y:S01]  /*92f0*/  SHFL.IDX PT, R230, R11, R233, 0x1f ;  /* 0x00001fe90be67589 */ /* 0x00032200000e0000 */
[----:B------:R-:W-:Y:S01]  /*9300*/  FMUL.FTZ R220, R120, R220 ;  /* 0x000000dc78dc7220 */ /* 0x000fe20000410000 */
[----:B------:R-:W-:Y:S01]  /*9310*/  FFMA.FTZ R15, -R204, R204, 1 ;  /* 0x3f800000cc0f7423 */ /* 0x000fe200000101cc */
[----:B------:R-:W-:Y:S02]  /*9320*/  FSEL R22, R113, -INF , P2 ;  /* 0xff80000071167808 */ /* 0x000fe40001000000 */
[----:B------:R-:W-:Y:S01]  /*9330*/  FMUL.FTZ R38, R38, R220 ;  /* 0x000000dc26267220 */ /* 0x000fe20000410000 */
[----:B------:R-:W-:Y:S01]  /*9340*/  FSEL R204, R115, -INF , P1 ;  /* 0xff80000073cc7808 */ /* 0x000fe20000800000 */
[----:B-1----:R1:W-:Y:S01]  /*9350*/  MUFU.EX2 R11, R138 ;  /* 0x0000008a000b7308 */ /* 0x0023e20000000800 */
[----:B------:R-:W-:Y:S01]  /*9360*/  FSEL R220, R4, -INF , P2 ;  /* 0xff80000004dc7808 */ /* 0x000fe20001000000 */
[----:B-1----:R-:W-:Y:S01]  /*9370*/  FMUL.FTZ R138, R95, R212 ;  /* 0x000000d45f8a7220 */ /* 0x002fe20000410000 */
[----:B--2---:R-:W-:Y:S01]  /*9380*/  FFMA.FTZ R212, R22, UR5, -R231 ;  /* 0x0000000516d47c23 */ /* 0x004fe200080108e7 */
[----:B------:R-:W-:-:S02]  /*9390*/  FSEL R22, R118, -INF , P1 ;  /* 0xff80000076167808 */ /* 0x000fc40000800000 */
[----:B------:R-:W-:Y:S02]  /*93a0*/  FMUL.FTZ R138, R15, R138 ;  /* 0x0000008a0f8a7220 */ /* 0x000fe40000410000 */
[----:B------:R1:W-:Y:S01]  /*93b0*/  MUFU.EX2 R15, R137 ;  /* 0x00000089000f7308 */ /* 0x0003e20000000800 */
[----:B------:R-:W-:Y:S01]  /*93c0*/  FFMA.FTZ R204, R204, UR5, -R231 ;  /* 0x00000005cccc7c23 */ /* 0x000fe200080108e7 */
[----:B------:R-:W-:Y:S01]  /*93d0*/  FFMA.FTZ R220, R220, UR5, -R224 ;  /* 0x00000005dcdc7c23 */ /* 0x000fe200080108e0 */
[----:B------:R-:W-:Y:S01]  /*93e0*/  FMUL.FTZ R231, R96, R213 ;  /* 0x000000d560e77220 */ /* 0x000fe20000410000 */
[----:B------:R-:W-:Y:S01]  /*93f0*/  FSEL R224, R116, -INF , P2 ;  /* 0xff80000074e07808 */ /* 0x000fe20001000000 */
[----:B-1----:R-:W-:-:S03]  /*9400*/  FMUL.FTZ R137, R98, R211 ;  /* 0x000000d362897220 */ /* 0x002fc60000410000 */
[----:B------:R-:W1:Y:S01]  /*9410*/  MUFU.EX2 R17, R17 ;  /* 0x0000001100117308 */ /* 0x000e620000000800 */
[----:B---3--:R-:W-:Y:S01]  /*9420*/  FFMA.FTZ R211, R22, UR5, -R229 ;  /* 0x0000000516d37c23 */ /* 0x008fe200080108e5 */
[----:B------:R-:W-:Y:S01]  /*9430*/  FMUL.FTZ R137, R23, R137 ;  /* 0x0000008917897220 */ /* 0x000fe20000410000 */
[----:B------:R-:W-:Y:S01]  /*9440*/  FSEL R23, R121, -INF , P1 ;  /* 0xff80000079177808 */ /* 0x000fe20000800000 */
[----:B------:R-:W-:Y:S01]  /*9450*/  FMUL.FTZ R32, R104, R32 ;  /* 0x0000002068207220 */ /* 0x000fe20000410000 */
[----:B------:R-:W-:-:S03]  /*9460*/  FMUL.FTZ R205, R205, R231 ;  /* 0x000000e7cdcd7220 */ /* 0x000fc60000410000 */
[----:B------:R2:W-:Y:S01]  /*9470*/  MUFU.EX2 R22, R136 ;  /* 0x0000008800167308 */ /* 0x0005e20000000800 */
[----:B------:R-:W-:Y:S01]  /*9480*/  IADD3 R231, R7, 0xc, RZ ;  /* 0x0000000c07e77810 */ /* 0x000fe20007ffe0ff */
[----:B------:R-:W-:Y:S01]  /*9490*/  FFMA.FTZ R224, R224, UR5, -R229 ;  /* 0x00000005e0e07c23 */ /* 0x000fe200080108e5 */
[----:B------:R-:W-:Y:S01]  /*94a0*/  FMUL.FTZ R35, R102, R35 ;  /* 0x0000002366237220 */ /* 0x000fe20000410000 */
[----:B------:R-:W-:Y:S01]  /*94b0*/  FSEL R229, R117, -INF , P2 ;  /* 0xff80000075e57808 */ /* 0x000fe20001000000 */
[----:B--2---:R-:W-:Y:S01]  /*94c0*/  FFMA.FTZ R136, -R206, R206, 1 ;  /* 0x3f800000ce887423 */ /* 0x004fe200000101ce */
[--C-:B----4-:R-:W-:Y:S02]  /*94d0*/  FFMA.FTZ R206, R23, UR5, -R230.reuse ;  /* 0x0000000517ce7c23 */ /* 0x110fe400080108e6 */
[----:B------:R2:W-:Y:S01]  /*94e0*/  MUFU.EX2 R23, R135 ;  /* 0x0000008700177308 */ /* 0x0005e20000000800 */
[----:B------:R-:W-:Y:S01]  /*94f0*/  FMUL.FTZ R136, R136, R32 ;  /* 0x0000002088887220 */ /* 0x000fe20000410000 */
[----:B------:R-:W-:Y:S01]  /*9500*/  FMUL.FTZ R34, R103, R34 ;  /* 0x0000002267227220 */ /* 0x000fe20000410000 */
[----:B------:R-:W-:Y:S01]  /*9510*/  FFMA.FTZ R213, R229, UR5, -R230 ;  /* 0x00000005e5d57c23 */ /* 0x000fe200080108e6 */
[----:B------:R-:W-:-:S04]  /*9520*/  VIADD R229, R7, 0x4 ;  /* 0x0000000407e57836 */ /* 0x000fc80000000000 */
[----:B------:R3:W-:Y:S01]  /*9530*/  MUFU.EX2 R32, R134 ;  /* 0x0000008600207308 */ /* 0x0007e20000000800 */
[----:B--2---:R-:W-:Y:S02]  /*9540*/  FFMA.FTZ R135, -R208, R208, 1 ;  /* 0x3f800000d0877423 */ /* 0x004fe400000101d0 */
[----:B------:R2:W-:Y:S02]  /*9550*/  SHFL.IDX PT, R208, R223, R231, 0x1f ;  /* 0x00001fe7dfd07589 */ /* 0x0005e400000e0000 */
[----:B------:R-:W-:Y:S01]  /*9560*/  FMUL.FTZ R135, R135, R34 ;  /* 0x0000002287877220 */ /* 0x000fe20000410000 */
[----:B---3--:R-:W-:Y:S01]  /*9570*/  FMUL.FTZ R134, R209, R35 ;  /* 0x00000023d1867220 */ /* 0x008fe20000410000 */
[C---:B------:R-:W-:Y:S02]  /*9580*/  VIADD R35, R7.reuse, 0x10 ;  /* 0x0000001007237836 */ /* 0x040fe40000000000 */
[----:B--2---:R-:W-:Y:S01]  /*9590*/  VIADD R231, R7, 0x14 ;  /* 0x0000001407e77836 */ /* 0x004fe20000000000 */
[----:B------:R-:W2:Y:S01]  /*95a0*/  MUFU.EX2 R105, R105 ;  /* 0x0000006900697308 */ /* 0x000ea20000000800 */
[----:B------:R-:W3:Y:S01]  /*95b0*/  SHFL.IDX PT, R209, R223, R7, 0x1f ;  /* 0x00001f07dfd17589 */ /* 0x000ee200000e0000 */
[----:B------:R-:W-:Y:S01]  /*95c0*/  FFMA.FTZ R34, -R225, R225, 1 ;  /* 0x3f800000e1227423 */ /* 0x000fe200000101e1 */
[----:B-1----:R-:W-:-:S02]  /*95d0*/  FMUL.FTZ R215, R17, R215 ;  /* 0x000000d711d77220 */ /* 0x002fc40000410000 */
[----:B------:R1:W-:Y:S01]  /*95e0*/  SHFL.IDX PT, R225, R223, R35, 0x1f ;  /* 0x00001f23dfe17589 */ /* 0x0003e200000e0000 */
[----:B------:R-:W-:Y:S02]  /*95f0*/  VIADD R230, R7, 0x8 ;  /* 0x0000000807e67836 */ /* 0x000fe40000000000 */
[----:B------:R-:W4:Y:S01]  /*9600*/  MUFU.EX2 R101, R101 ;  /* 0x0000006500657308 */ /* 0x000f220000000800 */
[----:B------:R-:W-:Y:S01]  /*9610*/  SHFL.IDX PT, R231, R223, R231, 0x1f ;  /* 0x00001fe7dfe77589 */ /* 0x000fe200000e0000 */
[----:B------:R-:W-:-:S03]  /*9620*/  FMUL.FTZ R88, R88, R215 ;  /* 0x000000d758587220 */ /* 0x000fc60000410000 */
[----:B------:R-:W3:Y:S01]  /*9630*/  SHFL.IDX PT, R229, R223, R229, 0x1f ;  /* 0x00001fe5dfe57589 */ /* 0x000ee200000e0000 */
[----:B-1----:R-:W-:Y:S02]  /*9640*/  IADD3 R35, R7, 0x18, RZ ;  /* 0x0000001807237810 */ /* 0x002fe40007ffe0ff */
[----:B------:R-:W1:Y:S01]  /*9650*/  MUFU.EX2 R108, R108 ;  /* 0x0000006c006c7308 */ /* 0x000e620000000800 */
[----:B------:R-:W-:Y:S04]  /*9660*/  SHFL.IDX PT, R230, R223, R230, 0x1f ;  /* 0x00001fe6dfe67589 */ /* 0x000fe800000e0000 */
[----:B------:R-:W1:Y:S01]  /*9670*/  SHFL.IDX PT, R215, R223, R35, 0x1f ;  /* 0x00001f23dfd77589 */ /* 0x000e6200000e0000 */
[----:B--2---:R-:W-:Y:S01]  /*9680*/  FMUL.FTZ R33, R105, R33 ;  /* 0x0000002169217220 */ /* 0x004fe20000410000 */
[----:B------:R-:W-:Y:S01]  /*9690*/  FFMA.FTZ R207, -R207, R207, 1 ;  /* 0x3f800000cfcf7423 */ /* 0x000fe200000101cf */
[----:B----4-:R-:W-:Y:S01]  /*96a0*/  FMUL.FTZ R36, R101, R36 ;  /* 0x0000002465247220 */ /* 0x010fe20000410000 */
[----:B------:R-:W2:Y:S02]  /*96b0*/  MUFU.EX2 R111, R111 ;  /* 0x0000006f006f7308 */ /* 0x000ea40000000800 */
[----:B------:R-:W-:Y:S01]  /*96c0*/  FMUL.FTZ R207, R207, R33 ;  /* 0x00000021cfcf7220 */ /* 0x000fe20000410000 */
[----:B---3--:R-:W-:Y:S01]  /*96d0*/  FADD.FTZ R40, R40, -R209 ;  /* 0x800000d128287221 */ /* 0x008fe20000010000 */
[----:B------:R-:W-:-:S04]  /*96e0*/  FADD.FTZ R47, R47, -R208 ;  /* 0x800000d02f2f7221 */ /* 0x000fc80000010000 */
[----:B------:R-:W3:Y:S08]  /*96f0*/  MUFU.EX2 R110, R110 ;  /* 0x0000006e006e7308 */ /* 0x000ef00000000800 */
[----:B------:R4:W-:Y:S01]  /*9700*/  MUFU.EX2 R33, R133 ;  /* 0x0000008500217308 */ /* 0x0009e20000000800 */
[----:B------:R-:W-:Y:S01]  /*9710*/  FADD.FTZ R43, R43, -R229 ;  /* 0x800000e52b2b7221 */ /* 0x000fe20000010000 */
[----:B------:R-:W-:Y:S01]  /*9720*/  FADD.FTZ R42, R42, -R209 ;  /* 0x800000d12a2a7221 */ /* 0x000fe20000010000 */
[----:B----4-:R-:W-:-:S05]  /*9730*/  FMUL.FTZ R133, R34, R36 ;  /* 0x0000002422857220 */ /* 0x010fca0000410000 */
[----:B------:R4:W-:Y:S01]  /*9740*/  MUFU.EX2 R36, R124 ;  /* 0x0000007c00247308 */ /* 0x0009e20000000800 */
[----:B-1----:R-:W-:Y:S01]  /*9750*/  FADD.FTZ R209, R52, -R215 ;  /* 0x800000d734d17221 */ /* 0x002fe20000010000 */
[----:B------:R-:W-:Y:S01]  /*9760*/  FMUL.FTZ R52, R12, R43 ;  /* 0x0000002b0c347220 */ /* 0x000fe20000410000 */
[----:B----4-:R-:W-:Y:S01]  /*9770*/  FADD.FTZ R124, R45, -R208 ;  /* 0x800000d02d7c7221 */ /* 0x010fe20000010000 */
[----:B------:R-:W-:Y:S01]  /*9780*/  FADD.FTZ R208, R49, -R231 ;  /* 0x800000e731d07221 */ /* 0x000fe20000010000 */
[----:B------:R-:W-:Y:S01]  /*9790*/  FFMA.FTZ R45, -R227, R227, 1 ;  /* 0x3f800000e32d7423 */ /* 0x000fe200000101e3 */
[----:B------:R-:W-:Y:S01]  /*97a0*/  FMUL.FTZ R49, R108, R40 ;  /* 0x000000286c317220 */ /* 0x000fe20000410000 */
[----:B------:R-:W-:-:S03]  /*97b0*/  FADD.FTZ R44, R44, -R230 ;  /* 0x800000e62c2c7221 */ /* 0x000fc60000010000 */
[----:B------:R-:W-:Y:S01]  /*97c0*/  FMUL.FTZ R45, R45, R49 ;  /* 0x000000312d2d7220 */ /* 0x000fe20000410000 */
[----:B------:R-:W-:Y:S01]  /*97d0*/  FFMA.FTZ R49, -R90, R90, 1 ;  /* 0x3f8000005a317423 */ /* 0x000fe2000001015a */
[----:B------:R-:W-:Y:S01]  /*97e0*/  FADD.FTZ R46, R46, -R230 ;  /* 0x800000e62e2e7221 */ /* 0x000fe20000010000 */
[----:B--2---:R-:W-:Y:S02]  /*97f0*/  FMUL.FTZ R44, R111, R44 ;  /* 0x0000002c6f2c7220 */ /* 0x004fe40000410000 */
[----:B------:R-:W-:Y:S01]  /*9800*/  FMUL.FTZ R49, R49, R52 ;  /* 0x0000003431317220 */ /* 0x000fe20000410000 */
[----:B------:R-:W-:Y:S01]  /*9810*/  FFMA.FTZ R52, -R236, R236, 1 ;  /* 0x3f800000ec347423 */ /* 0x000fe200000101ec */
[----:B------:R-:W-:Y:S01]  /*9820*/  FADD.FTZ R41, R41, -R229 ;  /* 0x800000e529297221 */ /* 0x000fe20000010000 */
[----:B------:R-:W-:Y:S01]  /*9830*/  FFMA.FTZ R92, -R92, R92, 1 ;  /* 0x3f8000005c5c7423 */ /* 0x000fe2000001015c */
[----:B------:R-:W-:Y:S01]  /*9840*/  FFMA.FTZ R91, -R91, R91, 1 ;  /* 0x3f8000005b5b7423 */ /* 0x000fe2000001015b */
[----:B------:R-:W-:Y:S01]  /*9850*/  FMUL.FTZ R46, R10, R46 ;  /* 0x0000002e0a2e7220 */ /* 0x000fe20000410000 */
[----:B---3--:R-:W-:Y:S01]  /*9860*/  FMUL.FTZ R124, R110, R124 ;  /* 0x0000007c6e7c7220 */ /* 0x008fe20000410000 */
[----:B------:R-:W-:Y:S01]  /*9870*/  VIADD R229, R7, 0x8 ;  /* 0x0000000807e57836 */ /* 0x000fe20000000000 */
[----:B------:R-:W1:Y:S01]  /*9880*/  SHFL.IDX PT, R223, R223, R233, 0x1f ;  /* 0x00001fe9dfdf7589 */ /* 0x000e6200000e0000 */
[----:B------:R-:W-:Y:S01]  /*9890*/  FMUL.FTZ R52, R52, R44 ;  /* 0x0000002c34347220 */ /* 0x000fe20000410000 */
[----:B------:R-:W-:Y:S01]  /*98a0*/  FMUL.FTZ R44, R92, R46 ;  /* 0x0000002e5c2c7220 */ /* 0x000fe20000410000 */
[----:B------:R-:W-:Y:S01]  /*98b0*/  FMUL.FTZ R46, R91, R124 ;  /* 0x0000007c5b2e7220 */ /* 0x000fe20000410000 */
[----:B------:R-:W2:Y:S01]  /*98c0*/  MUFU.EX2 R107, R107 ;  /* 0x0000006b006b7308 */ /* 0x000ea20000000800 */
[----:B------:R-:W3:Y:S07]  /*98d0*/  SHFL.IDX PT, R91, R13, R229, 0x1f ;  /* 0x00001fe50d5b7589 */ /* 0x000eee00000e0000 */
[----:B------:R-:W4:Y:S01]  /*98e0*/  MUFU.EX2 R109, R109 ;  /* 0x0000006d006d7308 */ /* 0x000f220000000800 */
[----:B------:R-:W-:Y:S01]  /*98f0*/  FFMA.FTZ R228, -R228, R228, 1 ;  /* 0x3f800000e4e47423 */ /* 0x000fe200000101e4 */
[----:B------:R-:W-:Y:S01]  /*9900*/  FFMA.FTZ R226, -R226, R226, 1 ;  /* 0x3f800000e2e27423 */ /* 0x000fe200000101e2 */
[--C-:B------:R-:W-:Y:S01]  /*9910*/  FADD.FTZ R48, R48, -R225.reuse ;  /* 0x800000e130307221 */ /* 0x100fe20000010000 */
[----:B------:R-:W-:Y:S01]  /*9920*/  FADD.FTZ R50, R50, -R225 ;  /* 0x800000e132327221 */ /* 0x000fe20000010000 */
[----:B------:R-:W-:Y:S01]  /*9930*/  FMUL.FTZ R214, R9, R214 ;  /* 0x000000d609d67220 */ /* 0x000fe20000410000 */
[----:B--2---:R-:W-:-:S02]  /*9940*/  FMUL.FTZ R41, R107, R41 ;  /* 0x000000296b297220 */ /* 0x004fc40000410000 */
[----:B------:R2:W-:Y:S01]  /*9950*/  MUFU.EX2 R34, R131 ;  /* 0x0000008300227308 */ /* 0x0005e20000000800 */
[----:B------:R-:W-:Y:S01]  /*9960*/  FFMA.FTZ R235, -R235, R235, 1 ;  /* 0x3f800000ebeb7423 */ /* 0x000fe200000101eb */
[----:B-1----:R-:W-:Y:S01]  /*9970*/  FADD.FTZ R40, R53, -R223 ;  /* 0x800000df35287221 */ /* 0x002fe20000010000 */
[----:B------:R-:W-:Y:S01]  /*9980*/  FMUL.FTZ R43, R228, R41 ;  /* 0x00000029e42b7220 */ /* 0x000fe20000410000 */
[----:B----4-:R-:W-:-:S04]  /*9990*/  FMUL.FTZ R217, R109, R217 ;  /* 0x000000d96dd97220 */ /* 0x010fc80000410000 */
[----:B------:R1:W-:Y:S01]  /*99a0*/  MUFU.EX2 R35, R129 ;  /* 0x0000008100237308 */ /* 0x0003e20000000800 */
[----:B--2---:R-:W-:Y:S01]  /*99b0*/  FFMA.FTZ R131, -R232, R232, 1 ;  /* 0x3f800000e8837423 */ /* 0x004fe200000101e8 */
[----:B------:R-:W-:Y:S01]  /*99c0*/  FFMA.FTZ R53, -R237, R237, 1 ;  /* 0x3f800000ed357423 */ /* 0x000fe200000101ed */
[----:B------:R-:W-:Y:S01]  /*99d0*/  FFMA.FTZ R93, -R93, R93, 1 ;  /* 0x3f8000005d5d7423 */ /* 0x000fe2000001015d */
[----:B------:R-:W-:Y:S01]  /*99e0*/  FMUL.FTZ R47, R24, R47 ;  /* 0x0000002f182f7220 */ /* 0x000fe20000410000 */
[----:B------:R-:W-:Y:S01]  /*99f0*/  FMUL.FTZ R48, R25, R48 ;  /* 0x0000003019307220 */ /* 0x000fe20000410000 */
[----:B------:R-:W-:Y:S01]  /*9a00*/  FMUL.FTZ R41, R26, R50 ;  /* 0x000000321a297220 */ /* 0x000fe20000410000 */
[----:B------:R-:W-:Y:S01]  /*9a10*/  FFMA.FTZ R94, -R94, R94, 1 ;  /* 0x3f8000005e5e7423 */ /* 0x000fe2000001015e */
[----:B------:R-:W-:Y:S01]  /*9a20*/  FMUL.FTZ R208, R27, R208 ;  /* 0x000000d01bd07220 */ /* 0x000fe20000410000 */
[----:B-1----:R-:W-:Y:S01]  /*9a30*/  FMUL.FTZ R129, R226, R217 ;  /* 0x000000d9e2817220 */ /* 0x002fe20000410000 */
[----:B------:R-:W-:-:S02]  /*9a40*/  VIADD R230, R7, 0x4 ;  /* 0x0000000407e67836 */ /* 0x000fc40000000000 */
[----:B------:R-:W-:Y:S01]  /*9a50*/  FMUL.FTZ R131, R131, R214 ;  /* 0x000000d683837220 */ /* 0x000fe20000410000 */
[C---:B------:R-:W-:Y:S02]  /*9a60*/  VIADD R217, R7.reuse, 0x10 ;  /* 0x0000001007d97836 */ /* 0x040fe40000000000 */
[--C-:B---3--:R-:W-:Y:S01]  /*9a70*/  FADD.FTZ R60, R60, -R91.reuse ;  /* 0x8000005b3c3c7221 */ /* 0x108fe20000010000 */
[----:B------:R-:W-:Y:S01]  /*9a80*/  FADD.FTZ R62, R62, -R91 ;  /* 0x8000005b3e3e7221 */ /* 0x000fe20000010000 */
[----:B------:R-:W-:Y:S01]  /*9a90*/  VIADD R214, R7, 0x14 ;  /* 0x0000001407d67836 */ /* 0x000fe20000000000 */
[----:B------:R-:W-:Y:S01]  /*9aa0*/  LDS R91, [R14+0x400] ;  /* 0x000400000e5b7984 */ /* 0x000fe20000000800 */
[----:B------:R-:W-:Y:S01]  /*9ab0*/  FMUL.FTZ R53, R53, R47 ;  /* 0x0000002f35357220 */ /* 0x000fe20000410000 */
[----:B------:R-:W-:Y:S01]  /*9ac0*/  FMUL.FTZ R50, R235, R48 ;  /* 0x00000030eb327220 */ /* 0x000fe20000410000 */
[----:B------:R-:W-:Y:S01]  /*9ad0*/  IADD3 R232, R7, 0x18, RZ ;  /* 0x0000001807e87810 */ /* 0x000fe20007ffe0ff */
[----:B------:R-:W-:Y:S01]  /*9ae0*/  FMUL.FTZ R47, R94, R41 ;  /* 0x000000295e2f7220 */ /* 0x000fe20000410000 */
[----:B------:R-:W-:Y:S01]  /*9af0*/  FMUL.FTZ R48, R93, R208 ;  /* 0x000000d05d307220 */ /* 0x000fe20000410000 */
[----:B------:R-:W-:Y:S01]  /*9b00*/  IADD3 R226, R7, 0xc, RZ ;  /* 0x0000000c07e27810 */ /* 0x000fe20007ffe0ff */
[----:B------:R-:W1:Y:S04]  /*9b10*/  SHFL.IDX PT, R41, R13, R7, 0x1f ;  /* 0x00001f070d297589 */ /* 0x000e6800000e0000 */
[----:B------:R-:W2:Y:S04]  /*9b20*/  SHFL.IDX PT, R90, R13, R230, 0x1f ;  /* 0x00001fe60d5a7589 */ /* 0x000ea800000e0000 */
[----:B------:R-:W3:Y:S04]  /*9b30*/  SHFL.IDX PT, R93, R13, R217, 0x1f ;  /* 0x00001fd90d5d7589 */ /* 0x000ee800000e0000 */
[----:B------:R-:W4:Y:S01]  /*9b40*/  SHFL.IDX PT, R124, R13, R214, 0x1f ;  /* 0x00001fd60d7c7589 */ /* 0x000f2200000e0000 */
[----:B------:R-:W1:Y:S03]  /*9b50*/  MUFU.EX2 R106, R106 ;  /* 0x0000006a006a7308 */ /* 0x000e660000000800 */
[----:B------:R-:W4:Y:S04]  /*9b60*/  SHFL.IDX PT, R92, R13, R232, 0x1f ;  /* 0x00001fe80d5c7589 */ /* 0x000f2800000e0000 */
[----:B------:R-:W4:Y:S04]  /*9b70*/  SHFL.IDX PT, R208, R13, R226, 0x1f ;  /* 0x00001fe20dd07589 */ /* 0x000f2800000e0000 */
[----:B------:R2:W4:Y:S01]  /*9b80*/  SHFL.IDX PT, R94, R13, R233, 0x1f ;  /* 0x00001fe90d5e7589 */ /* 0x00052200000e0000 */
[----:B------:R-:W-:Y:S01]  /*9b90*/  FADD.FTZ R223, R55, -R223 ;  /* 0x800000df37df7221 */ /* 0x000fe20000010000 */
[----:B------:R-:W4:Y:S01]  /*9ba0*/  MUFU.EX2 R127, R127 ;  /* 0x0000007f007f7308 */ /* 0x000f220000000800 */
[----:B------:R-:W-:Y:S01]  /*9bb0*/  FFMA.FTZ R55, -R161, R161, 1 ;  /* 0x3f800000a1377423 */ /* 0x000fe200000101a1 */
[----:B------:R-:W-:Y:S01]  /*9bc0*/  FMUL.FTZ R209, R19, R209 ;  /* 0x000000d113d17220 */ /* 0x000fe20000410000 */
[----:B------:R-:W-:-:S03]  /*9bd0*/  FADD.FTZ R54, R54, -R215 ;  /* 0x800000d736367221 */ /* 0x000fc60000010000 */
[----:B------:R-:W-:Y:S01]  /*9be0*/  FMUL.FTZ R55, R55, R209 ;  /* 0x000000d137377220 */ /* 0x000fe20000410000 */
[----:B------:R-:W-:Y:S01]  /*9bf0*/  FMUL.FTZ R54, R20, R54 ;  /* 0x0000003614367220 */ /* 0x000fe20000410000 */
[----:B--2---:R-:W-:Y:S01]  /*9c00*/  FFMA.FTZ R13, -R160, R160, 1 ;  /* 0x3f800000a00d7423 */ /* 0x004fe200000101a0 */
[----:B------:R-:W-:Y:S01]  /*9c10*/  FMUL.FTZ R209, R21, R40 ;  /* 0x0000002815d17220 */ /* 0x000fe20000410000 */
[----:B------:R-:W-:Y:S01]  /*9c20*/  FFMA.FTZ R40, -R158, R158, 1 ;  /* 0x3f8000009e287423 */ /* 0x000fe2000001019e */
[----:B------:R-:W-:Y:S01]  /*9c30*/  FMUL.FTZ R223, R11, R223 ;  /* 0x000000df0bdf7220 */ /* 0x000fe20000410000 */
[----:B------:R-:W-:Y:S01]  /*9c40*/  FFMA.FTZ R89, -R89, R89, 1 ;  /* 0x3f80000059597423 */ /* 0x000fe20000010159 */
[----:B-1----:R-:W-:Y:S01]  /*9c50*/  FMUL.FTZ R42, R106, R42 ;  /* 0x0000002a6a2a7220 */ /* 0x002fe20000410000 */
[----:B------:R-:W-:Y:S01]  /*9c60*/  FADD.FTZ R51, R51, -R231 ;  /* 0x800000e733337221 */ /* 0x000fe20000010000 */
[----:B------:R-:W-:Y:S01]  /*9c70*/  FMUL.FTZ R54, R13, R54 ;  /* 0x000000360d367220 */ /* 0x000fe20000410000 */
[----:B------:R-:W-:Y:S01]  /*9c80*/  FADD.FTZ R56, R56, -R41 ;  /* 0x8000002938387221 */ /* 0x000fe20000010000 */
[----:B------:R-:W-:Y:S01]  /*9c90*/  FADD.FTZ R57, R57, -R90 ;  /* 0x8000005a39397221 */ /* 0x000fe20000010000 */
[--C-:B---3--:R-:W-:Y:S01]  /*9ca0*/  FADD.FTZ R64, R64, -R93.reuse ;  /* 0x8000005d40407221 */ /* 0x108fe20000010000 */
[----:B------:R1:W-:Y:S01]  /*9cb0*/  MUFU.EX2 R13, R28 ;  /* 0x0000001c000d7308 */ /* 0x0003e20000000800 */
[----:B------:R-:W-:Y:S01]  /*9cc0*/  FADD.FTZ R93, R66, -R93 ;  /* 0x8000005d425d7221 */ /* 0x000fe20000010000 */
[----:B----4-:R-:W-:Y:S01]  /*9cd0*/  FADD.FTZ R66, R65, -R124 ;  /* 0x8000007c41427221 */ /* 0x010fe20000010000 */
[----:B------:R-:W-:Y:S01]  /*9ce0*/  FMUL.FTZ R42, R89, R42 ;  /* 0x0000002a592a7220 */ /* 0x000fe20000410000 */
[----:B------:R-:W-:Y:S01]  /*9cf0*/  FADD.FTZ R65, R68, -R92 ;  /* 0x8000005c44417221 */ /* 0x000fe20000010000 */
[----:B------:R-:W-:Y:S01]  /*9d00*/  FFMA.FTZ R89, -R162, R162, 1 ;  /* 0x3f800000a2597423 */ /* 0x000fe200000101a2 */
[----:B------:R-:W-:Y:S01]  /*9d10*/  FMUL.FTZ R51, R18, R51 ;  /* 0x0000003312337220 */ /* 0x000fe20000410000 */
[----:B------:R-:W-:Y:S01]  /*9d20*/  FADD.FTZ R63, R63, -R208 ;  /* 0x800000d03f3f7221 */ /* 0x000fe20000010000 */
[----:B-1----:R-:W-:Y:S01]  /*9d30*/  FMUL.FTZ R28, R40, R223 ;  /* 0x000000df281c7220 */ /* 0x002fe20000410000 */
[----:B------:R-:W-:Y:S01]  /*9d40*/  FFMA.FTZ R68, -R157, R157, 1 ;  /* 0x3f8000009d447423 */ /* 0x000fe2000001019d */
[----:B------:R1:W-:Y:S01]  /*9d50*/  MUFU.EX2 R40, R30 ;  /* 0x0000001e00287308 */ /* 0x0003e20000000800 */
[----:B------:R-:W-:Y:S01]  /*9d60*/  FMUL.FTZ R56, R15, R56 ;  /* 0x000000380f387220 */ /* 0x000fe20000410000 */
[----:B------:R-:W-:Y:S01]  /*9d70*/  FMUL.FTZ R57, R23, R57 ;  /* 0x0000003917397220 */ /* 0x000fe20000410000 */
[----:B------:R-:W-:Y:S01]  /*9d80*/  FADD.FTZ R59, R59, -R90 ;  /* 0x8000005a3b3b7221 */ /* 0x000fe20000010000 */
[--C-:B------:R-:W-:Y:S01]  /*9d90*/  FADD.FTZ R90, R69, -R94.reuse ;  /* 0x8000005e455a7221 */ /* 0x100fe20000010000 */
[----:B------:R-:W-:Y:S01]  /*9da0*/  FADD.FTZ R94, R71, -R94 ;  /* 0x8000005e475e7221 */ /* 0x000fe20000010000 */
[----:B------:R-:W-:Y:S01]  /*9db0*/  FMUL.FTZ R62, R34, R62 ;  /* 0x0000003e223e7220 */ /* 0x000fe20000410000 */
[----:B------:R-:W-:Y:S01]  /*9dc0*/  FMUL.FTZ R93, R127, R93 ;  /* 0x0000005d7f5d7220 */ /* 0x000fe20000410000 */
[----:B------:R-:W2:Y:S01]  /*9dd0*/  MUFU.EX2 R122, R122 ;  /* 0x0000007a007a7308 */ /* 0x000ea20000000800 */
[----:B-1----:R-:W-:Y:S01]  /*9de0*/  FFMA.FTZ R30, -R155, R155, 1 ;  /* 0x3f8000009b1e7423 */ /* 0x002fe2000001019b */
[----:B------:R-:W-:Y:S01]  /*9df0*/  FMUL.FTZ R51, R89, R51 ;  /* 0x0000003359337220 */ /* 0x000fe20000410000 */
[----:B------:R-:W-:Y:S01]  /*9e00*/  FMUL.FTZ R68, R68, R56 ;  /* 0x0000003844447220 */ /* 0x000fe20000410000 */
[----:B------:R-:W-:Y:S01]  /*9e10*/  FFMA.FTZ R71, -R152, R152, 1 ;  /* 0x3f80000098477423 */ /* 0x000fe20000010198 */
[----:B------:R-:W-:Y:S01]  /*9e20*/  FMUL.FTZ R30, R30, R57 ;  /* 0x000000391e1e7220 */ /* 0x000fe20000410000 */
[----:B------:R-:W-:Y:S01]  /*9e30*/  FMUL.FTZ R63, R36, R63 ;  /* 0x0000003f243f7220 */ /* 0x000fe20000410000 */
[----:B------:R-:W-:Y:S01]  /*9e40*/  FFMA.FTZ R89, -R159, R159, 1 ;  /* 0x3f8000009f597423 */ /* 0x000fe2000001019f */
[----:B------:R-:W-:Y:S01]  /*9e50*/  FFMA.FTZ R57, -R150, R150, 1 ;  /* 0x3f80000096397423 */ /* 0x000fe20000010196 */
[----:B------:R-:W-:Y:S01]  /*9e60*/  FFMA.FTZ R56, -R112, R112, 1 ;  /* 0x3f80000070387423 */ /* 0x000fe20000010170 */
[----:B------:R-:W-:Y:S01]  /*9e70*/  FMUL.FTZ R71, R71, R62 ;  /* 0x0000003e47477220 */ /* 0x000fe20000410000 */
[----:B------:R-:W1:Y:S01]  /*9e80*/  MUFU.EX2 R125, R125 ;  /* 0x0000007d007d7308 */ /* 0x000e620000000800 */
[----:B------:R-:W-:Y:S01]  /*9e90*/  FMUL.FTZ R89, R89, R209 ;  /* 0x000000d159597220 */ /* 0x000fe20000410000 */
[----:B------:R-:W-:Y:S01]  /*9ea0*/  FADD.FTZ R61, R61, -R208 ;  /* 0x800000d03d3d7221 */ /* 0x000fe20000010000 */
[----:B------:R-:W-:Y:S01]  /*9eb0*/  FADD.FTZ R67, R67, -R124 ;  /* 0x8000007c43437221 */ /* 0x000fe20000010000 */
[----:B------:R-:W-:Y:S01]  /*9ec0*/  FMUL.FTZ R57, R57, R63 ;  /* 0x0000003f39397220 */ /* 0x000fe20000410000 */
[----:B------:R-:W-:Y:S01]  /*9ed0*/  FMUL.FTZ R56, R56, R93 ;  /* 0x0000005d38387220 */ /* 0x000fe20000410000 */
[----:B------:R-:W3:Y:S04]  /*9ee0*/  SHFL.IDX PT, R62, R91, R230, 0x1f ;  /* 0x00001fe65b3e7589 */ /* 0x000ee800000e0000 */
[----:B------:R-:W-:Y:S04]  /*9ef0*/  SHFL.IDX PT, R209, R91, R7, 0x1f ;  /* 0x00001f075bd17589 */ /* 0x000fe800000e0000 */
[----:B------:R-:W4:Y:S04]  /*9f00*/  SHFL.IDX PT, R63, R91, R229, 0x1f ;  /* 0x00001fe55b3f7589 */ /* 0x000f2800000e0000 */
[----:B------:R-:W-:Y:S04]  /*9f10*/  SHFL.IDX PT, R93, R91, R226, 0x1f ;  /* 0x00001fe25b5d7589 */ /* 0x000fe800000e0000 */
[----:B------:R-:W-:Y:S04]  /*9f20*/  SHFL.IDX PT, R112, R91, R217, 0x1f ;  /* 0x00001fd95b707589 */ /* 0x000fe800000e0000 */
[----:B------:R-:W-:Y:S04]  /*9f30*/  SHFL.IDX PT, R124, R91, R214, 0x1f ;  /* 0x00001fd65b7c7589 */ /* 0x000fe800000e0000 */
[----:B------:R-:W-:Y:S04]  /*9f40*/  SHFL.IDX PT, R208, R91, R232, 0x1f ;  /* 0x00001fe85bd07589 */ /* 0x000fe800000e0000 */
[----:B------:R-:W4:Y:S01]  /*9f50*/  SHFL.IDX PT, R91, R91, R233, 0x1f ;  /* 0x00001fe95b5b7589 */ /* 0x000f2200000e0000 */
[----:B------:R-:W3:Y:S01]  /*9f60*/  MUFU.EX2 R130, R130 ;  /* 0x0000008200827308 */ /* 0x000ee20000000800 */
[----:B------:R-:W-:-:S02]  /*9f70*/  FADD.FTZ R58, R58, -R41 ;  /* 0x800000293a3a7221 */ /* 0x000fc40000010000 */
[----:B------:R1:W5:Y:S01]  /*9f80*/  LDL.LU R162, [R1+0xf8] ;  /* 0x0000f80001a27983 */ /* 0x0003620000300800 */
[----:B------:R-:W-:-:S03]  /*9f90*/  FMUL.FTZ R59, R32, R59 ;  /* 0x0000003b203b7220 */ /* 0x000fc60000410000 */
[----:B------:R1:W5:Y:S01]  /*9fa0*/  LDL.LU R161, [R1+0xf4] ;  /* 0x0000f40001a17983 */ /* 0x0003620000300800 */
[----:B------:R-:W4:Y:S03]  /*9fb0*/  MUFU.EX2 R132, R132 ;  /* 0x0000008400847308 */ /* 0x000f260000000800 */
[----:B------:R1:W5:Y:S01]  /*9fc0*/  LDL.LU R160, [R1+0xf0] ;  /* 0x0000f00001a07983 */ /* 0x0003620000300800 */
[----:B------:R-:W-:Y:S01]  /*9fd0*/  FFMA.FTZ R69, -R156, R156, 1 ;  /* 0x3f8000009c457423 */ /* 0x000fe2000001019c */
[----:B------:R-:W-:Y:S02]  /*9fe0*/  FMUL.FTZ R58, R22, R58 ;  /* 0x0000003a163a7220 */ /* 0x000fe40000410000 */
[----:B------:R1:W5:Y:S01]  /*9ff0*/  LDL.LU R159, [R1+0xec] ;  /* 0x0000ec00019f7983 */ /* 0x0003620000300800 */
[----:B------:R2:W-:Y:S03]  /*a000*/  MUFU.EX2 R41, R29 ;  /* 0x0000001d00297308 */ /* 0x0005e60000000800 */
[----:B------:R1:W5:Y:S01]  /*a010*/  LDL.LU R158, [R1+0xe8] ;  /* 0x0000e800019e7983 */ /* 0x0003620000300800 */
[----:B------:R-:W-:-:S03]  /*a020*/  FADD.FTZ R92, R70, -R92 ;  /* 0x8000005c465c7221 */ /* 0x000fc60000010000 */
[----:B------:R1:W5:Y:S01]  /*a030*/  LDL.LU R157, [R1+0xe4] ;  /* 0x0000e400019d7983 */ /* 0x0003620000300800 */
[----:B--2---:R-:W-:-:S03]  /*a040*/  FFMA.FTZ R29, -R154, R154, 1 ;  /* 0x3f8000009a1d7423 */ /* 0x004fc6000001019a */
[----:B------:R2:W5:Y:S01]  /*a050*/  LDL.LU R156, [R1+0xe0] ;  /* 0x0000e000019c7983 */ /* 0x0005620000300800 */
[----:B------:R-:W-:Y:S01]  /*a060*/  FFMA.FTZ R70, -R153, R153, 1 ;  /* 0x3f80000099467423 */ /* 0x000fe20000010199 */
[----:B------:R-:W-:Y:S02]  /*a070*/  FMUL.FTZ R29, R29, R59 ;  /* 0x0000003b1d1d7220 */ /* 0x000fe40000410000 */
[----:B------:R2:W5:Y:S01]  /*a080*/  LDL.LU R155, [R1+0xdc] ;  /* 0x0000dc00019b7983 */ /* 0x0005620000300800 */
[----:B------:R3:W-:Y:S01]  /*a090*/  MUFU.EX2 R14, R31 ;  /* 0x0000001f000e7308 */ /* 0x0007e20000000800 */
[----:B------:R-:W-:Y:S01]  /*a0a0*/  FMUL.FTZ R69, R69, R58 ;  /* 0x0000003a45457220 */ /* 0x000fe20000410000 */
[----:B------:R-:W-:Y:S01]  /*a0b0*/  FFMA.FTZ R59, -R149, R149, 1 ;  /* 0x3f800000953b7423 */ /* 0x000fe20000010195 */
[----:B------:R2:W5:Y:S01]  /*a0c0*/  LDL.LU R154, [R1+0xd8] ;  /* 0x0000d800019a7983 */ /* 0x0005620000300800 */
[----:B------:R-:W-:Y:S01]  /*a0d0*/  FMUL.FTZ R66, R122, R66 ;  /* 0x000000427a427220 */ /* 0x000fe20000410000 */
[----:B------:R-:W-:Y:S01]  /*a0e0*/  FFMA.FTZ R58, -R148, R148, 1 ;  /* 0x3f800000943a7423 */ /* 0x000fe20000010194 */
[----:B-1----:R-:W-:Y:S01]  /*a0f0*/  FMUL.FTZ R67, R125, R67 ;  /* 0x000000437d437220 */ /* 0x002fe20000410000 */
[----:B------:R2:W5:Y:S01]  /*a100*/  LDL.LU R153, [R1+0xd4] ;  /* 0x0000d40001997983 */ /* 0x0005620000300800 */
[----:B------:R-:W-:Y:S01]  /*a110*/  FMUL.FTZ R61, R35, R61 ;  /* 0x0000003d233d7220 */ /* 0x000fe20000410000 */
[----:B---3--:R-:W-:-:S02]  /*a120*/  FFMA.FTZ R31, -R151, R151, 1 ;  /* 0x3f800000971f7423 */ /* 0x008fc40000010197 */
[----:B------:R2:W5:Y:S01]  /*a130*/  LDL.LU R152, [R1+0xd0] ;  /* 0x0000d00001987983 */ /* 0x0005620000300800 */
[----:B------:R-:W-:Y:S01]  /*a140*/  FMUL.FTZ R60, R33, R60 ;  /* 0x0000003c213c7220 */ /* 0x000fe20000410000 */
[----:B------:R-:W-:Y:S02]  /*a150*/  FMUL.FTZ R59, R59, R66 ;  /* 0x000000423b3b7220 */ /* 0x000fe40000410000 */
[----:B------:R2:W5:Y:S01]  /*a160*/  LDL.LU R151, [R1+0xcc] ;  /* 0x0000cc0001977983 */ /* 0x0005620000300800 */
[----:B------:R-:W-:Y:S01]  /*a170*/  FMUL.FTZ R58, R58, R67 ;  /* 0x000000433a3a7220 */ /* 0x000fe20000410000 */
[----:B------:R-:W-:Y:S02]  /*a180*/  FFMA.FTZ R66, -R147, R147, 1 ;  /* 0x3f80000093427423 */ /* 0x000fe40000010193 */
[----:B------:R2:W5:Y:S01]  /*a190*/  LDL.LU R150, [R1+0xc8] ;  /* 0x0000c80001967983 */ /* 0x0005620000300800 */
[----:B------:R-:W-:Y:S01]  /*a1a0*/  FMUL.FTZ R31, R31, R61 ;  /* 0x0000003d1f1f7220 */ /* 0x000fe20000410000 */
[----:B------:R-:W-:-:S02]  /*a1b0*/  FFMA.FTZ R67, -R146, R146, 1 ;  /* 0x3f80000092437423 */ /* 0x000fc40000010192 */
[----:B------:R2:W5:Y:S01]  /*a1c0*/  LDL.LU R149, [R1+0xc4] ;  /* 0x0000c40001957983 */ /* 0x0005620000300800 */
[----:B------:R-:W-:Y:S01]  /*a1d0*/  FMUL.FTZ R70, R70, R60 ;  /* 0x0000003c46467220 */ /* 0x000fe20000410000 */
[----:B------:R-:W-:Y:S02]  /*a1e0*/  FFMA.FTZ R61, -R145, R145, 1 ;  /* 0x3f800000913d7423 */ /* 0x000fe40000010191 */
[----:B------:R2:W5:Y:S01]  /*a1f0*/  LDL.LU R148, [R1+0xc0] ;  /* 0x0000c00001947983 */ /* 0x0005620000300800 */
[----:B------:R-:W-:Y:S01]  /*a200*/  FMUL.FTZ R90, R130, R90 ;  /* 0x0000005a825a7220 */ /* 0x000fe20000410000 */
[----:B------:R-:W-:Y:S02]  /*a210*/  FFMA.FTZ R60, -R144, R144, 1 ;  /* 0x3f800000903c7423 */ /* 0x000fe40000010190 */
[----:B------:R2:W5:Y:S01]  /*a220*/  LDL.LU R147, [R1+0xbc] ;  /* 0x0000bc0001937983 */ /* 0x0005620000300800 */
[--C-:B------:R-:W-:Y:S01]  /*a230*/  FADD.FTZ R73, R73, -R62.reuse ;  /* 0x8000003e49497221 */ /* 0x100fe20000010000 */
[----:B------:R-:W-:-:S02]  /*a240*/  FADD.FTZ R75, R75, -R62 ;  /* 0x8000003e4b4b7221 */ /* 0x000fc40000010000 */
[----:B------:R2:W5:Y:S01]  /*a250*/  LDL.LU R146, [R1+0xb8] ;  /* 0x0000b80001927983 */ /* 0x0005620000300800 */
[--C-:B----4-:R-:W-:Y:S01]  /*a260*/  FADD.FTZ R76, R76, -R63.reuse ;  /* 0x8000003f4c4c7221 */ /* 0x110fe20000010000 */
        /* <DEDUP_REMOVED lines=8> */
[----:B------:R-:W-:Y:S01]  /*a2f0*/  FMUL.FTZ R61, R61, R90 ;  /* 0x0000005a3d3d7220 */ /* 0x000fe20000410000 */
        /* <DEDUP_REMOVED lines=17> */
[--C-:B------:R-:W-:Y:S01]  /*a410*/  FADD.FTZ R84, R84, -R208.reuse ;  /* 0x800000d054547221 */ /* 0x100fe20000010000 */
[----:B------:R-:W-:Y:S01]  /*a420*/  FADD.FTZ R86, R86, -R208 ;  /* 0x800000d056567221 */ /* 0x000fe20000010000 */
[----:B------:R-:W-:Y:S01]  /*a430*/  FFMA.FTZ R94, -R3, R3, 1 ;  /* 0x3f800000035e7423 */ /* 0x000fe20000010103 */
[----:B------:R2:W5:Y:S01]  /*a440*/  LDL.LU R5, [R1+0x98] ;  /* 0x0000980001057983 */ /* 0x0005620000300800 */
[----:B------:R-:W-:Y:S01]  /*a450*/  FFMA.FTZ R208, -R2, R2, 1 ;  /* 0x3f80000002d07423 */ /* 0x000fe20000010102 */
[--C-:B------:R-:W-:Y:S02]  /*a460*/  FADD.FTZ R72, R72, -R209.reuse ;  /* 0x800000d148487221 */ /* 0x100fe40000010000 */
[----:B------:R2:W5:Y:S01]  /*a470*/  LDL.LU R4, [R1+0x94] ;  /* 0x0000940001047983 */ /* 0x0005620000300800 */
[----:B------:R-:W-:-:S03]  /*a480*/  FADD.FTZ R74, R74, -R209 ;  /* 0x800000d14a4a7221 */ /* 0x000fc60000010000 */
[----:B------:R2:W5:Y:S04]  /*a490*/  LDL.LU R3, [R1+0x90] ;  /* 0x0000900001037983 */ /* 0x0005680000300800 */
[----:B------:R2:W5:Y:S04]  /*a4a0*/  LDL.LU R2, [R1+0x8c] ;  /* 0x00008c0001027983 */ /* 0x0005680000300800 */
[----:B------:R-:W3:Y:S01]  /*a4b0*/  LDL R209, [R1+0x70] ;  /* 0x0000700001d17983 */ /* 0x000ee20000100800 */
[----:B------:R-:W1:Y:S08]  /*a4c0*/  MUFU.EX2 R126, R126 ;  /* 0x0000007e007e7308 */ /* 0x000e700000000800 */
[----:B------:R-:W4:Y:S08]  /*a4d0*/  MUFU.EX2 R222, R222 ;  /* 0x000000de00de7308 */ /* 0x000f300000000800 */
[----:B------:R-:W2:Y:S08]  /*a4e0*/  MUFU.EX2 R212, R212 ;  /* 0x000000d400d47308 */ /* 0x000eb00000000800 */
[----:B------:R-:W2:Y:S01]  /*a4f0*/  MUFU.EX2 R204, R204 ;  /* 0x000000cc00cc7308 */ /* 0x000ea20000000800 */
[----:B-1----:R-:W-:-:S07]  /*a500*/  FMUL.FTZ R65, R126, R65 ;  /* 0x000000417e417220 */ /* 0x002fce0000410000 */
[----:B------:R-:W1:Y:S01]  /*a510*/  MUFU.EX2 R213, R213 ;  /* 0x000000d500d57308 */ /* 0x000e620000000800 */
[----:B------:R-:W-:-:S07]  /*a520*/  FMUL.FTZ R72, R13, R72 ;  /* 0x000000480d487220 */ /* 0x000fce0000410000 */
[----:B------:R-:W1:Y:S08]  /*a530*/  MUFU.EX2 R123, R123 ;  /* 0x0000007b007b7308 */ /* 0x000e700000000800 */
        /* <DEDUP_REMOVED lines=8> */
[----:B------:R-:W1:Y:S01]  /*a5c0*/  MUFU.EX2 R219, R219 ;  /* 0x000000db00db7308 */ /* 0x000e620000000800 */
[----:B------:R-:W-:Y:S01]  /*a5d0*/  FMUL.FTZ R66, R66, R65 ;  /* 0x0000004142427220 */ /* 0x000fe20000410000 */
[----:B------:R-:W-:Y:S01]  /*a5e0*/  FMUL.FTZ R62, R62, R72 ;  /* 0x000000483e3e7220 */ /* 0x000fe20000410000 */
[----:B------:R-:W-:Y:S01]  /*a5f0*/  FFMA.FTZ R114, -R114, R114, 1 ;  /* 0x3f80000072727423 */ /* 0x000fe20000010172 */
[----:B----4-:R-:W-:Y:S01]  /*a600*/  FMUL.FTZ R82, R222, R82 ;  /* 0x00000052de527220 */ /* 0x010fe20000410000 */
[----:B------:R-:W-:Y:S01]  /*a610*/  FFMA.FTZ R65, -R113, R113, 1 ;  /* 0x3f80000071417423 */ /* 0x000fe20000010171 */
[----:B------:R-:W-:Y:S01]  /*a620*/  FFMA.FTZ R72, -R115, R115, 1 ;  /* 0x3f80000073487423 */ /* 0x000fe20000010173 */
[----:B--2---:R-:W-:Y:S01]  /*a630*/  FMUL.FTZ R81, R212, R81 ;  /* 0x00000051d4517220 */ /* 0x004fe20000410000 */
[----:B------:R-:W-:Y:S01]  /*a640*/  FMUL.FTZ R83, R204, R83 ;  /* 0x00000053cc537220 */ /* 0x000fe20000410000 */
[----:B------:R-:W-:Y:S01]  /*a650*/  FMUL.FTZ R113, R114, R82 ;  /* 0x0000005272717220 */ /* 0x000fe20000410000 */
[----:B-1----:R-:W-:Y:S01]  /*a660*/  FMUL.FTZ R85, R213, R85 ;  /* 0x00000055d5557220 */ /* 0x002fe20000410000 */
[----:B------:R-:W-:Y:S01]  /*a670*/  FMUL.FTZ R115, R65, R81 ;  /* 0x0000005141737220 */ /* 0x000fe20000410000 */
[----:B------:R-:W-:Y:S01]  /*a680*/  FMUL.FTZ R114, R72, R83 ;  /* 0x0000005348727220 */ /* 0x000fe20000410000 */
[----:B------:R-:W-:Y:S01]  /*a690*/  FFMA.FTZ R72, -R116, R116, 1 ;  /* 0x3f80000074487423 */ /* 0x000fe20000010174 */
[----:B------:R-:W-:Y:S01]  /*a6a0*/  FFMA.FTZ R65, -R117, R117, 1 ;  /* 0x3f80000075417423 */ /* 0x000fe20000010175 */
[----:B------:R-:W-:Y:S01]  /*a6b0*/  FMUL.FTZ R92, R123, R92 ;  /* 0x0000005c7b5c7220 */ /* 0x000fe20000410000 */
[----:B------:R-:W-:Y:S01]  /*a6c0*/  FFMA.FTZ R116, -R118, R118, 1 ;  /* 0x3f80000076747423 */ /* 0x000fe20000010176 */
[----:B------:R-:W-:Y:S01]  /*a6d0*/  FFMA.FTZ R117, -R121, R121, 1 ;  /* 0x3f80000079757423 */ /* 0x000fe20000010179 */
[----:B------:R-:W-:Y:S01]  /*a6e0*/  FMUL.FTZ R84, R224, R84 ;  /* 0x00000054e0547220 */ /* 0x000fe20000410000 */
[----:B------:R-:W-:Y:S01]  /*a6f0*/  FMUL.FTZ R86, R211, R86 ;  /* 0x00000056d3567220 */ /* 0x000fe20000410000 */
[----:B------:R-:W-:Y:S01]  /*a700*/  FMUL.FTZ R87, R206, R87 ;  /* 0x00000057ce577220 */ /* 0x000fe20000410000 */
[----:B------:R-:W-:Y:S01]  /*a710*/  F2FP.F16.F32.PACK_AB R69, R29, R69 ;  /* 0x000000451d45723e */ /* 0x000fe200000000ff */
        /* <DEDUP_REMOVED lines=28> */
[----:B------:R-:W-:-:S02]  /*a8e0*/  F2FP.F16.F32.PACK_AB R80, R207, R136 ;  /* 0x00000088cf50723e */ /* 0x000fc400000000ff */
[----:B------:R-:W-:Y:S02]  /*a8f0*/  F2FP.F16.F32.PACK_AB R81, R134, R135 ;  /* 0x000000878651723e */ /* 0x000fe400000000ff */
[----:B------:R-:W-:Y:S02]  /*a900*/  F2FP.F16.F32.PACK_AB R82, R131, R133 ;  /* 0x000000858352723e */ /* 0x000fe400000000ff */
[----:B------:R-:W-:Y:S02]  /*a910*/  F2FP.F16.F32.PACK_AB R83, R129, R88 ;  /* 0x000000588153723e */ /* 0x000fe400000000ff */
[----:B------:R-:W-:Y:S02]  /*a920*/  F2FP.F16.F32.PACK_AB R76, R43, R45 ;  /* 0x0000002d2b4c723e */ /* 0x000fe400000000ff */
[----:B------:R-:W-:Y:S02]  /*a930*/  F2FP.F16.F32.PACK_AB R77, R49, R42 ;  /* 0x0000002a314d723e */ /* 0x000fe400000000ff */
[----:B------:R-:W-:Y:S01]  /*a940*/  F2FP.F16.F32.PACK_AB R78, R46, R52 ;  /* 0x000000342e4e723e */ /* 0x000fe200000000ff */
[----:B------:R-:W-:Y:S01]  /*a950*/  UMOV UR6, UR4 ;  /* 0x0000000400067c82 */ /* 0x000fe20008000000 */
[----:B------:R-:W-:Y:S01]  /*a960*/  F2FP.F16.F32.PACK_AB R79, R53, R44 ;  /* 0x0000002c354f723e */ /* 0x000fe200000000ff */
[----:B------:R-:W-:Y:S01]  /*a970*/  UMOV UR7, 0x40000040 ;  /* 0x4000004000077882 */ /* 0x000fe20000000000 */
[----:B------:R-:W-:Y:S01]  /*a980*/  F2FP.F16.F32.PACK_AB R72, R48, R50 ;  /* 0x000000323048723e */ /* 0x000fe200000000ff */
[----:B------:R-:W2:Y:S01]  /*a990*/  LDL R42, [R1+0x58] ;  /* 0x00005800012a7983 */ /* 0x000ea20000100800 */
        /* <DEDUP_REMOVED lines=21> */
[----:B------:R-:W-:Y:S01]  /*aaf0*/  F2FP.F16.F32.PACK_AB R95, R96, R95 ;  /* 0x0000005f605f723e */ /* 0x000fe200000000ff */
[----:B---3--:R-:W-:-:S04]  /*ab00*/  IMAD R29, R0, 0x4000, R209 ;  /* 0x00004000001d7824 */ /* 0x008fc800078e02d1 */
        /* <DEDUP_REMOVED lines=17> */
[----:B------:R-:W-:Y:S01]  /*ac20*/  F2FP.F16.F32.PACK_AB R110, R110, R111 ;  /* 0x0000006f6e6e723e */ /* 0x000fe200000000ff */
[----:B------:R-:W-:-:S02]  /*ac30*/  WARPGROUP.DEPBAR.LE gsb0, 0x0 ;  /* 0x00008000000079c5 */ /* 0x000fc40000010000 */
[----:B------:R-:W-:-:S06]  /*ac40*/  WARPGROUP.ARRIVE ;  /* 0x00000000000079c5 */ /* 0x000fcc0000000000 */
[----:B------:R-:W-:Y:S01]  /*ac50*/  HGMMA.64x64x16.F32 R172, R28, gdesc[UR4].tnspB, R172, gsb0 ;  /* 0x40e000041cac7df0 */ /* 0x000fe200080008ac */
[----:B------:R-:W-:Y:S01]  /*ac60*/  F2FP.F16.F32.PACK_AB R108, R107, R108 ;  /* 0x0000006c6b6c723e */ /* 0x000fe200000000ff */
[----:B------:R-:W-:Y:S01]  /*ac70*/  UIADD3 UR6, UR4, 0x100, URZ ;  /* 0x0000010004067890 */ /* 0x000fe2000fffe03f */
[----:B------:R-:W-:Y:S02]  /*ac80*/  F2FP.F16.F32.PACK_AB R109, R12, R106 ;  /* 0x0000006a0c6d723e */ /* 0x000fe400000000ff */
[----:B------:R-:W-:Y:S01]  /*ac90*/  F2FP.F16.F32.PACK_AB R111, R24, R10 ;  /* 0x0000000a186f723e */ /* 0x000fe200000000ff */
[----:B------:R-:W-:Y:S01]  /*aca0*/  UMOV UR7, 0x40000040 ;  /* 0x4000004000077882 */ /* 0x000fe20000000000 */
[----:B------:R-:W-:Y:S02]  /*acb0*/  F2FP.F16.F32.PACK_AB R24, R27, R25 ;  /* 0x000000191b18723e */ /* 0x000fe400000000ff */
[----:B------:R-:W-:Y:S01]  /*acc0*/  F2FP.F16.F32.PACK_AB R25, R18, R26 ;  /* 0x0000001a1219723e */ /* 0x000fe200000000ff */
[----:B------:R-:W-:-:S02]  /*acd0*/  WARPGROUP.DEPBAR.LE gsb0, 0x0 ;  /* 0x00008000000079c5 */ /* 0x000fc40000010000 */
[----:B------:R-:W-:-:S06]  /*ace0*/  WARPGROUP.ARRIVE ;  /* 0x00000000000079c5 */ /* 0x000fcc0000000000 */
[----:B------:R-:W-:Y:S01]  /*acf0*/  HGMMA.64x64x16.F32 R172, R108, gdesc[UR4].tnspB, R172, gsb0 ;  /* 0x40e000046cac7df0 */ /* 0x000fe200080008ac */
[----:B------:R-:W-:Y:S01]  /*ad00*/  F2FP.F16.F32.PACK_AB R26, R21, R19 ;  /* 0x00000013151a723e */ /* 0x000fe200000000ff */
[----:B------:R-:W-:Y:S01]  /*ad10*/  UIADD3 UR6, UR4, 0x180, URZ ;  /* 0x0000018004067890 */ /* 0x000fe2000fffe03f */
[----:B------:R-:W-:Y:S01]  /*ad20*/  F2FP.F16.F32.PACK_AB R27, R11, R20 ;  /* 0x000000140b1b723e */ /* 0x000fe200000000ff */
[----:B------:R-:W-:Y:S01]  /*ad30*/  UMOV UR7, 0x40000040 ;  /* 0x4000004000077882 */ /* 0x000fe20000000000 */
[----:B------:R-:W-:Y:S02]  /*ad40*/  WARPGROUP.DEPBAR.LE gsb0, 0x0 ;  /* 0x00008000000079c5 */ /* 0x000fe40000010000 */
        /* <DEDUP_REMOVED lines=12> */
[----:B------:R-:W-:Y:S01]  /*ae10*/  F2FP.F16.F32.PACK_AB R124, R122, R128 ;  /* 0x000000807a7c723e */ /* 0x000fe200000000ff */
[----:B------:R-:W-:Y:S01]  /*ae20*/  UIADD3 UR6, UR4, 0x280, URZ ;  /* 0x0000028004067890 */ /* 0x000fe2000fffe03f */
[----:B------:R-:W-:Y:S02]  /*ae30*/  F2FP.F16.F32.PACK_AB R126, R130, R126 ;  /* 0x0000007e827e723e */ /* 0x000fe400000000ff */
[----:B------:R-:W-:Y:S01]  /*ae40*/  F2FP.F16.F32.PACK_AB R127, R132, R123 ;  /* 0x0000007b847f723e */ /* 0x000fe200000000ff */
[----:B------:R-:W-:Y:S01]  /*ae50*/  UMOV UR7, 0x40000040 ;  /* 0x4000004000077882 */ /* 0x000fe20000000000 */
[----:B------:R-:W-:Y:S01]  /*ae60*/  F2FP.F16.F32.PACK_AB R36, R41, R13 ;  /* 0x0000000d2924723e */ /* 0x000fe200000000ff */
[----:B------:R-:W-:Y:S02]  /*ae70*/  WARPGROUP.DEPBAR.LE gsb0, 0x0 ;  /* 0x00008000000079c5 */ /* 0x000fe40000010000 */
[----:B------:R-:W-:-:S06]  /*ae80*/  WARPGROUP.ARRIVE ;  /* 0x00000000000079c5 */ /* 0x000fcc0000000000 */
[----:B------:R-:W-:Y:S01]  /*ae90*/  HGMMA.64x64x16.F32 R172, R124, gdesc[UR4].tnspB, R172, gsb0 ;  /* 0x40e000047cac7df0 */ /* 0x000fe200080008ac */
[----:B-1----:R-:W-:Y:S01]  /*aea0*/  F2FP.F16.F32.PACK_AB R37, R14, R40 ;  /* 0x000000280e25723e */ /* 0x002fe200000000ff */
        /* <DEDUP_REMOVED lines=12> */
[----:B------:R-:W-:Y:S01]  /*af70*/  UMOV UR7, 0x40000040 ;  /* 0x4000004000077882 */ /* 0x000fe20000000000 */
[----:B------:R-:W-:Y:S02]  /*af80*/  WARPGROUP.DEPBAR.LE gsb0, 0x0 ;  /* 0x00008000000079c5 */ /* 0x000fe40000010000 */
[----:B------:R-:W-:-:S06]  /*af90*/  WARPGROUP.ARRIVE ;  /* 0x00000000000079c5 */ /* 0x000fcc0000000000 */
[----:B------:R-:W-:Y:S01]  /*afa0*/  HGMMA.64x64x16.F32 R172, R208, gdesc[UR4].tnspB, R172, gsb0 ;  /* 0x40e00004d0ac7df0 */ /* 0x000fe200080008ac */
[----:B------:R-:W-:Y:S02]  /*afb0*/  R2UR UR5, R16 ;  /* 0x00000000100572ca */ /* 0x000fe400000e0000 */
[----:B--2---:R-:W-:-:S04]  /*afc0*/  LEA R9, R0, R42, 0xb ;  /* 0x0000002a00097211 */ /* 0x004fc800078e58ff */
[----:B------:R-:W-:-:S07]  /*afd0*/  R2UR UR8, R9 ;  /* 0x00000000090872ca */ /* 0x000fce00000e0000 */
[----:B------:R-:W-:-:S04]  /*afe0*/  USHF.R.U32.HI UR5, URZ, 0x4, UR5 ;  /* 0x000000043f057899 */ /* 0x000fc80008011605 */
[----:B------:R-:W-:Y:S02]  /*aff0*/  ULOP3.LUT UR9, UR5, 0x3fff, URZ, 0xc0, !UPT ;  /* 0x00003fff05097892 */ /* 0x000fe4000f8ec03f */
[----:B------:R-:W-:Y:S01]  /*b000*/  UMOV UR4, UR8 ;  /* 0x0000000800047c82 */ /* 0x000fe20008000000 */
[----:B------:R-:W-:Y:S01]  /*b010*/  UMOV UR5, 0x40000040 ;  /* 0x4000004000057882 */ /* 0x000fe20000000000 */
[----:B------:R-:W-:-:S03]  /*b020*/  UMOV UR7, 0x40000040 ;  /* 0x4000004000077882 */ /* 0x000fc60000000000 */
[----:B------:R-:W-:Y:S01]  /*b030*/  UMOV UR6, UR9 ;  /* 0x0000000900067c82 */ /* 0x000fe20008000000 */
[----:B------:R-:W-:Y:S02]  /*b040*/  WARPGROUP.DEPBAR.LE gsb0, 0x0 ;  /* 0x00008000000079c5 */ /* 0x000fe40000010000 */
[----:B------:R1:W-:Y:S06]  /*b050*/  MEMBAR.ALL.CTA ;  /* 0x0000000000007992 */ /* 0x0003ec0000008000 */
[----:B-1----:R-:W1:Y:S02]  /*b060*/  FENCE.VIEW.ASYNC.S ;  /* 0x00000000000073c6 */ /* 0x002e640000000000 */
[----:B-1----:R-:W-:Y:S06]  /*b070*/  BAR.SYNC.DEFER_BLOCKING 0x9, 0x100 ;  /* 0x0244000000007b1d */ /* 0x002fec0000010000 */
        /* <DEDUP_REMOVED lines=54> */
.L_x_1076:
[----:B-----5:R-:W-:Y:S01]  /*b3e0*/  IMAD R5, R0, 0x400, R5 ;  /* 0x0000040000057824 */ /* 0x020fe200078e0205 */
[----:B------:R-:W-:Y:S01]  /*b3f0*/  UMOV UR7, 0x40000040 ;  /* 0x4000004000077882 */ /* 0x000fe20000000000 */
[----:B------:R-:W1:Y:S03]  /*b400*/  S2R R9, SR_TID.X ;  /* 0x0000000000097919 */ /* 0x000e660000002100 */
        /* <DEDUP_REMOVED lines=10> */
[----:B------:R-:W-:Y:S01]  /*b4b0*/  IADD3 R9, R9, 0x9, RZ ;  /* 0x0000000909097810 */ /* 0x000fe20007ffe0ff */
        /* <DEDUP_REMOVED lines=36> */
[----:B-1----:R-:W1:Y:S01]  /*b700*/  S2R R9, SR_TID.X ;  /* 0x0000000000097919 */ /* 0x002e620000002100 */
[----:B------:R2:W-:Y:S04]  /*b710*/  STS.128 [R2+0x8000], R24 ;  /* 0x0080001802007388 */ /* 0x0005e80000000c00 */
[----:B------:R2:W-:Y:S04]  /*b720*/  STS.128 [R2+0x8800], R28 ;  /* 0x0088001c02007388 */ /* 0x0005e80000000c00 */
[----:B------:R2:W-:Y:S04]  /*b730*/  STS.128 [R2+0x9000], R32 ;  /* 0x0090002002007388 */ /* 0x0005e80000000c00 */
[----:B------:R2:W-:Y:S04]  /*b740*/  STS.128 [R2+0x9800], R36 ;  /* 0x0098002402007388 */ /* 0x0005e80000000c00 */
[----:B------:R2:W-:Y:S01]  /*b750*/  STS.128 [R2+0xa000], R40 ;  /* 0x00a0002802007388 */ /* 0x0005e20000000c00 */
[----:B-1----:R-:W-:-:S03]  /*b760*/  SHF.R.U32.HI R9, RZ, 0x7, R9 ;  /* 0x00000007ff097819 */ /* 0x002fc60000011609 */
[----:B------:R2:W-:Y:S02]  /*b770*/  STS.128 [R2+0xa800], R44 ;  /* 0x00a8002c02007388 */ /* 0x0005e40000000c00 */
[----:B------:R-:W-:Y:S02]  /*b780*/  VIADD R9, R9, 0xc ;  /* 0x0000000c09097836 */ /* 0x000fe40000000000 */
        /* <DEDUP_REMOVED lines=8> */
[----:B-1----:R2:W-:Y:S06]  /*b810*/  BAR.ARV R9, 0xa0 ;  /* 0x000280090000751d */ /* 0x0025ec0000002000 */
[----:B------:R-:W-:Y:S05]  /*b820*/  @!P0 BRA `(.L_x_1077) ;  /* 0x0000000000048947 */ /* 0x000fea0003800000 */
[----:B------:R-:W-:Y:S01]  /*b830*/  BPT.TRAP 0x1 ;  /* 0x000000040000795c */ /* 0x000fe20000300000 */
.L_x_1077:
[----:B--2---:R-:W2:Y:S01]  /*b840*/  LDL R5, [R1+0x40] ;  /* 0x0000400001057983 */ /* 0x004ea20000100800 */
        /* <DEDUP_REMOVED lines=11> */
.L_x_1067:
[----:B------:R-:W-:-:S06]  /*b900*/  UISETP.GE.AND UP0, UPT, UR38, UR37, UPT ;  /* 0x000000252600728c */ /* 0x000fcc000bf06270 */
[----:B------:R-:W-:-:S13]  /*b910*/  PLOP3.LUT P0, PT, PT, PT, UP0, 0x80, 0x0 ;  /* 0x000000000000781c */ /* 0x000fda0003f0f008 */
[----:B------:R-:W-:Y:S05]  /*b920*/  @P0 BRA `(.L_x_1079) ;  /* 0x0000005800280947 */ /* 0x000fea0003800000 */
[----:B------:R-:W2:Y:S01]  /*b930*/  LDL.LU R13, [R1+0x6c] ;  /* 0x00006c00010d7983 */ /* 0x000ea20000300800 */
[----:B------:R-:W3:Y:S03]  /*b940*/  LDC R21, c[0x0][0x290] ;  /* 0x0000a400ff157b82 */ /* 0x000ee60000000800 */
[----:B------:R-:W2:Y:S04]  /*b950*/  LDL R12, [R1+0x88] ;  /* 0x00008800010c7983 */ /* 0x000ea80000100800 */
[----:B------:R-:W4:Y:S01]  /*b960*/  LDL.LU R20, [R1+0x50] ;  /* 0x0000500001147983 */ /* 0x000f220000300800 */
[----:B------:R-:W5:Y:S01]  /*b970*/  S2R R5, SR_TID.X ;  /* 0x0000000000057919 */ /* 0x000f620000002100 */
[----:B------:R-:W1:Y:S01]  /*b980*/  S2R R14, SR_TID.X ;  /* 0x00000000000e7919 */ /* 0x000e620000002100 */
[----:B-----5:R-:W-:Y:S01]  /*b990*/  VIADD R5, R5, 0xffffff80 ;  /* 0xffffff8005057836 */ /* 0x020fe20000000000 */
[C---:B-1----:R-:W-:Y:S01]  /*b9a0*/  IADD3 R15, R14.reuse, -0x80, RZ ;  /* 0xffffff800e0f7810 */ /* 0x042fe20007ffe0ff */
[----:B------:R-:W-:-:S03]  /*b9b0*/  VIADD R14, R14, 0xffffff80 ;  /* 0xffffff800e0e7836 */ /* 0x000fc60000000000 */
[----:B------:R-:W-:-:S04]  /*b9c0*/  SHF.R.S32.HI R6, RZ, 0x1f, R5 ;  /* 0x0000001fff067819 */ /* 0x000fc80000011405 */
[----:B------:R-:W-:Y:S02]  /*b9d0*/  LEA.HI R7, R6, R5, RZ, 0x5 ;  /* 0x0000000506077211 */ /* 0x000fe400078f28ff */
[----:B------:R-:W-:Y:S02]  /*b9e0*/  SHF.R.S32.HI R14, RZ, 0x1f, R14 ;  /* 0x0000001fff0e7819 */ /* 0x000fe4000001140e */
[----:B------:R-:W-:Y:S02]  /*b9f0*/  LOP3.LUT R8, R7, 0xffffffe0, RZ, 0xc0, !PT ;  /* 0xffffffe007087812 */ /* 0x000fe400078ec0ff */
[----:B------:R-:W-:-:S03]  /*ba00*/  LEA.HI R14, R14, R15, RZ, 0x7 ;  /* 0x0000000f0e0e7211 */ /* 0x000fc600078f38ff */
[----:B------:R-:W-:Y:S01]  /*ba10*/  IMAD.IADD R8, R5, 0x1, -R8 ;  /* 0x0000000105087824 */ /* 0x000fe200078e0a08 */
[----:B------:R-:W-:Y:S02]  /*ba20*/  SHF.R.S32.HI R14, RZ, 0x7, R14 ;  /* 0x00000007ff0e7819 */ /* 0x000fe4000001140e */
[----:B------:R-:W-:Y:S02]  /*ba30*/  MOV R23, 0x40000040 ;  /* 0x4000004000177802 */ /* 0x000fe40000000f00 */
[CC--:B--2---:R-:W-:Y:S02]  /*ba40*/  LEA.HI R9, R12.reuse, R13.reuse, RZ, 0x2 ;  /* 0x0000000d0c097211 */ /* 0x0c4fe400078f10ff */
[----:B------:R-:W-:Y:S02]  /*ba50*/  LEA.HI R12, R12, R13, RZ, 0x5 ;  /* 0x0000000d0c0c7211 */ /* 0x000fe400078f28ff */
[--C-:B------:R-:W-:Y:S02]  /*ba60*/  SHF.R.S32.HI R10, RZ, 0x2, R9.reuse ;  /* 0x00000002ff0a7819 */ /* 0x100fe40000011409 */
[----:B------:R-:W-:-:S02]  /*ba70*/  SHF.R.S32.HI R7, RZ, 0x1f, R9 ;  /* 0x0000001fff077819 */ /* 0x000fc40000011409 */
[----:B------:R-:W-:Y:S02]  /*ba80*/  LEA.HI R13, R14, R14, RZ, 0x1 ;  /* 0x0000000e0e0d7211 */ /* 0x000fe400078f08ff */
[----:B------:R-:W-:Y:S02]  /*ba90*/  LEA.HI R9, R7, R10, RZ, 0x3 ;  /* 0x0000000a07097211 */ /* 0x000fe400078f18ff */
[----:B------:R-:W-:Y:S02]  /*baa0*/  SHF.R.S32.HI R7, RZ, 0x1f, R8 ;  /* 0x0000001fff077819 */ /* 0x000fe40000011408 */
[----:B------:R-:W-:Y:S02]  /*bab0*/  LOP3.LUT R11, R9, 0xfffffff8, RZ, 0xc0, !PT ;  /* 0xfffffff8090b7812 */ /* 0x000fe400078ec0ff */
[CC--:B------:R-:W-:Y:S02]  /*bac0*/  LEA.HI R9, R7.reuse, R8.reuse, RZ, 0x3 ;  /* 0x0000000807097211 */ /* 0x0c0fe400078f18ff */
[----:B------:R-:W-:Y:S01]  /*bad0*/  LEA.HI R7, R7, R8, RZ, 0x2 ;  /* 0x0000000807077211 */ /* 0x000fe200078f10ff */
[----:B------:R-:W-:Y:S01]  /*bae0*/  IMAD.IADD R11, R10, 0x1, -R11 ;  /* 0x000000010a0b7824 */ /* 0x000fe200078e0a0b */
[----:B------:R-:W-:-:S02]  /*baf0*/  SHF.R.S32.HI R10, RZ, 0x3, R9 ;  /* 0x00000003ff0a7819 */ /* 0x000fc40000011409 */
[----:B------:R-:W-:Y:S02]  /*bb00*/  SHF.R.S32.HI R8, RZ, 0x5, R12 ;  /* 0x00000005ff087819 */ /* 0x000fe4000001140c */
[----:B------:R-:W-:Y:S02]  /*bb10*/  SHF.R.S32.HI R9, RZ, 0x1f, R9 ;  /* 0x0000001fff097819 */ /* 0x000fe40000011409 */
[----:B------:R-:W-:Y:S02]  /*bb20*/  SHF.R.S32.HI R12, RZ, 0x2, R7 ;  /* 0x00000002ff0c7819 */ /* 0x000fe40000011407 */
[----:B------:R-:W-:Y:S02]  /*bb30*/  LOP3.LUT R13, R13, 0x3fffffe, RZ, 0xc0, !PT ;  /* 0x03fffffe0d0d7812 */ /* 0x000fe400078ec0ff */
[----:B------:R-:W-:Y:S02]  /*bb40*/  LEA.HI R9, R9, R10, RZ, 0x4 ;  /* 0x0000000a09097211 */ /* 0x000fe400078f20ff */
[----:B------:R-:W-:-:S02]  /*bb50*/  LEA.HI R7, R7, R12, RZ, 0x1 ;  /* 0x0000000c07077211 */ /* 0x000fc400078f08ff */
[----:B------:R-:W-:Y:S01]  /*bb60*/  IADD3 R14, R14, -R13, RZ ;  /* 0x8000000d0e0e7210 */ /* 0x000fe20007ffe0ff */
[----:B------:R-:W-:Y:S01]  /*bb70*/  IMAD R13, R8, 0x10, R11 ;  /* 0x00000010080d7824 */ /* 0x000fe200078e020b */
[----:B------:R-:W-:Y:S02]  /*bb80*/  LOP3.LUT R9, R9, 0x1ffffff0, RZ, 0xc0, !PT ;  /* 0x1ffffff009097812 */ /* 0x000fe400078ec0ff */
[----:B------:R-:W-:Y:S01]  /*bb90*/  LEA.HI R8, R6, R5, RZ, 0x2 ;  /* 0x0000000506087211 */ /* 0x000fe200078f10ff */
[----:B------:R-:W-:Y:S01]  /*bba0*/  VIADD R6, R12, 0x8 ;  /* 0x000000080c067836 */ /* 0x000fe20000000000 */
[----:B------:R-:W-:Y:S02]  /*bbb0*/  LOP3.LUT R7, R7, 0xfffffffe, RZ, 0xc0, !PT ;  /* 0xfffffffe07077812 */ /* 0x000fe400078ec0ff */
[----:B------:R-:W-:Y:S02]  /*bbc0*/  IADD3 R10, R10, -R9, RZ ;  /* 0x800000090a0a7210 */ /* 0x000fe40007ffe0ff */
[----:B------:R-:W-:Y:S01]  /*bbd0*/  LOP3.LUT R18, R8, 0xfffffffc, RZ, 0xc0, !PT ;  /* 0xfffffffc08127812 */ /* 0x000fe200078ec0ff */
[----:B------:R-:W-:Y:S01]  /*bbe0*/  IMAD.IADD R7, R12, 0x1, -R7 ;  /* 0x000000010c077824 */ /* 0x000fe200078e0a07 */
[----:B------:R-:W-:Y:S01]  /*bbf0*/  LEA.HI R11, R6, R6, RZ, 0x1 ;  /* 0x00000006060b7211 */ /* 0x000fe200078f08ff */
[----:B------:R-:W3:Y:S01]  /*bc00*/  S2R R8, SR_CTAID.X ;  /* 0x0000000000087919 */ /* 0x000ee20000002500 */
[----:B------:R-:W-:Y:S01]  /*bc10*/  LEA R19, R14, R13, 0x6 ;  /* 0x0000000d0e137211 */ /* 0x000fe200078e30ff */
[----:B------:R-:W-:Y:S01]  /*bc20*/  IMAD.IADD R9, R5, 0x1, -R18 ;  /* 0x0000000105097824 */ /* 0x000fe200078e0a12 */
[----:B------:R-:W-:Y:S01]  /*bc30*/  LOP3.LUT R5, R11, 0xfffffffe, RZ, 0xc0, !PT ;  /* 0xfffffffe0b057812 */ /* 0x000fe200078ec0ff */
[----:B------:R-:W-:-:S02]  /*bc40*/  IMAD R10, R10, 0x8, R7 ;  /* 0x000000080a0a7824 */ /* 0x000fc400078e0207 */
[----:B------:R-:W-:Y:S01]  /*bc50*/  VIADD R7, R12, 0x10 ;  /* 0x000000100c077836 */ /* 0x000fe20000000000 */
[----:B------:R-:W-:Y:S01]  /*bc60*/  IADD3 R6, R6, -R5, RZ ;  /* 0x8000000506067210 */ /* 0x000fe20007ffe0ff */
[----:B------:R-:W-:Y:S01]  /*bc70*/  VIADD R13, R12, 0x18 ;  /* 0x000000180c0d7836 */ /* 0x000fe20000000000 */
[----:B------:R1:W-:Y:S01]  /*bc80*/  STL [R1+0x84], R10 ;  /* 0x0000840a01007387 */ /* 0x0003e20000100800 */
[--C-:B------:R-:W-:Y:S02]  /*bc90*/  SHF.R.S32.HI R5, RZ, 0x1, R11.reuse ;  /* 0x00000001ff057819 */ /* 0x100fe4000001140b */
[----:B------:R-:W-:Y:S02]  /*bca0*/  LEA.HI R12, R7, R7, RZ, 0x1 ;  /* 0x00000007070c7211 */ /* 0x000fe400078f08ff */
[----:B------:R-:W-:Y:S02]  /*bcb0*/  LEA.HI R15, R13, R13, RZ, 0x1 ;  /* 0x0000000d0d0f7211 */ /* 0x000fe400078f08ff */
[----:B-1----:R-:W-:-:S02]  /*bcc0*/  SHF.R.S32.HI R10, RZ, 0x1f, R11 ;  /* 0x0000001fff0a7819 */ /* 0x002fc4000001140b */
[----:B------:R-:W-:Y:S02]  /*bcd0*/  LOP3.LUT R14, R12, 0xfffffffe, RZ, 0xc0, !PT ;  /* 0xfffffffe0c0e7812 */ /* 0x000fe400078ec0ff */
[--C-:B------:R-:W-:Y:S02]  /*bce0*/  SHF.R.S32.HI R11, RZ, 0x1, R12.reuse ;  /* 0x00000001ff0b7819 */ /* 0x100fe4000001140c */
[----:B------:R-:W-:Y:S02]  /*bcf0*/  LEA.HI R10, R10, R5, RZ, 0x4 ;  /* 0x000000050a0a7211 */ /* 0x000fe400078f20ff */
[----:B------:R-:W-:Y:S02]  /*bd00*/  SHF.R.S32.HI R12, RZ, 0x1f, R12 ;  /* 0x0000001fff0c7819 */ /* 0x000fe4000001140c */
[--C-:B------:R-:W-:Y:S02]  /*bd10*/  SHF.R.S32.HI R17, RZ, 0x1, R15.reuse ;  /* 0x00000001ff117819 */ /* 0x100fe4000001140f */
[----:B------:R-:W-:-:S02]  /*bd20*/  SHF.R.S32.HI R18, RZ, 0x1f, R15 ;  /* 0x0000001fff127819 */ /* 0x000fc4000001140f */
[----:B------:R-:W-:Y:S02]  /*bd30*/  LOP3.LUT R10, R10, 0x1ffffff0, RZ, 0xc0, !PT ;  /* 0x1ffffff00a0a7812 */ /* 0x000fe400078ec0ff */
[----:B------:R-:W-:Y:S02]  /*bd40*/  LEA.HI R12, R12, R11, RZ, 0x4 ;  /* 0x0000000b0c0c7211 */ /* 0x000fe400078f20ff */
[----:B------:R-:W-:Y:S02]  /*bd50*/  LEA.HI R18, R18, R17, RZ, 0x4 ;  /* 0x0000001112127211 */ /* 0x000fe400078f20ff */
[----:B------:R-:W-:Y:S02]  /*bd60*/  IADD3 R5, R5, -R10, RZ ;  /* 0x8000000a05057210 */ /* 0x000fe40007ffe0ff */
[----:B------:R-:W-:Y:S02]  /*bd70*/  LOP3.LUT R10, R15, 0xfffffffe, RZ, 0xc0, !PT ;  /* 0xfffffffe0f0a7812 */ /* 0x000fe400078ec0ff */
[----:B------:R-:W-:-:S02]  /*bd80*/  LOP3.LUT R12, R12, 0x1ffffff0, RZ, 0xc0, !PT ;  /* 0x1ffffff00c0c7812 */ /* 0x000fc400078ec0ff */
[----:B------:R-:W-:Y:S01]  /*bd90*/  LOP3.LUT R18, R18, 0x1ffffff0, RZ, 0xc0, !PT ;  /* 0x1ffffff012127812 */ /* 0x000fe200078ec0ff */
[----:B------:R-:W-:Y:S02]  /*bda0*/  IMAD.IADD R14, R7, 0x1, -R14 ;  /* 0x00000001070e7824 */ /* 0x000fe400078e0a0e */
[----:B------:R-:W-:Y:S01]  /*bdb0*/  IMAD.IADD R10, R13, 0x1, -R10 ;  /* 0x000000010d0a7824 */ /* 0x000fe200078e0a0a */
[----:B------:R-:W-:Y:S01]  /*bdc0*/  IADD3 R17, R17, -R18, RZ ;  /* 0x8000001211117210 */ /* 0x000fe20007ffe0ff */
[----:B------:R-:W-:Y:S02]  /*bdd0*/  IMAD.IADD R11, R11, 0x1, -R12 ;  /* 0x000000010b0b7824 */ /* 0x000fe400078e0a0c */
[----:B------:R-:W-:Y:S01]  /*bde0*/  IMAD R5, R5, 0x8, R6 ;  /* 0x0000000805057824 */ /* 0x000fe200078e0206 */
[----:B------:R-:W-:Y:S01]  /*bdf0*/  LEA R7, R17, R10, 0x3 ;  /* 0x0000000a11077211 */ /* 0x000fe200078e18ff */
[----:B------:R-:W-:Y:S02]  /*be00*/  IMAD R12, R11, 0x8, R14 ;  /* 0x000000080b0c7824 */ /* 0x000fe400078e020e */
[----:B---3--:R-:W-:Y:S01]  /*be10*/  IMAD R6, R8, -0x80, R21 ;  /* 0xffffff8008067824 */ /* 0x008fe200078e0215 */
[----:B------:R4:W-:Y:S04]  /*be20*/  STL [R1+0x80], R5 ;  /* 0x0000800501007387 */ /* 0x0009e80000100800 */
[----:B------:R-:W-:Y:S01]  /*be30*/  STL [R1+0x7c], R12 ;  /* 0x00007c0c01007387 */ /* 0x000fe20000100800 */
[----:B----4-:R-:W-:-:S03]  /*be40*/  IMAD R5, R20, 0x2000, R16 ;  /* 0x0000200014057824 */ /* 0x010fc600078e0210 */
[----:B------:R1:W-:Y:S01]  /*be50*/  STL [R1+0x78], R7 ;  /* 0x0000780701007387 */ /* 0x0003e20000100800 */
[C---:B------:R-:W-:Y:S02]  /*be60*/  VIADD R10, R5.reuse, 0x20c00 ;  /* 0x00020c00050a7836 */ /* 0x040fe40000000000 */
[----:B-1----:R-:W-:Y:S01]  /*be70*/  IMAD.IADD R7, R6, 0x1, -R19 ;  /* 0x0000000106077824 */ /* 0x002fe200078e0a13 */
[----:B------:R-:W-:Y:S02]  /*be80*/  IADD3 R6, R5, 0x4000, RZ ;  /* 0x0000400005067810 */ /* 0x000fe40007ffe0ff */
[----:B------:R-:W-:Y:S02]  /*be90*/  SHF.R.U32.HI R5, RZ, 0x4, R5 ;  /* 0x00000004ff057819 */ /* 0x000fe40000011605 */
[----:B------:R-:W-:Y:S02]  /*bea0*/  SHF.R.U32.HI R6, RZ, 0x4, R6 ;  /* 0x00000004ff067819 */ /* 0x000fe40000011606 */
[----:B------:R-:W-:-:S02]  /*beb0*/  SHF.R.U32.HI R10, RZ, 0x4, R10 ;  /* 0x00000004ff0a7819 */ /* 0x000fc4000001160a */
[----:B------:R-:W-:Y:S02]  /*bec0*/  LOP3.LUT R5, R5, 0x3fff, RZ, 0xc0, !PT ;  /* 0x00003fff05057812 */ /* 0x000fe400078ec0ff */
[----:B------:R-:W-:Y:S02]  /*bed0*/  LOP3.LUT R6, R6, 0x3fff, RZ, 0xc0, !PT ;  /* 0x00003fff06067812 */ /* 0x000fe400078ec0ff */
[----:B------:R-:W-:Y:S02]  /*bee0*/  LOP3.LUT R10, R10, 0x3fff, RZ, 0xc0, !PT ;  /* 0x00003fff0a0a7812 */ /* 0x000fe400078ec0ff */
[----:B------:R-:W-:Y:S02]  /*bef0*/  LOP3.LUT R12, R5, 0x10000, RZ, 0xfc, !PT ;  /* 0x00010000050c7812 */ /* 0x000fe400078efcff */
[----:B------:R-:W-:Y:S02]  /*bf00*/  LOP3.LUT R5, R6, 0x10000, RZ, 0xfc, !PT ;  /* 0x0001000006057812 */ /* 0x000fe400078efcff */
[----:B------:R-:W-:Y:S01]  /*bf10*/  LOP3.LUT R6, R10, 0x10000, RZ, 0xfc, !PT ;  /* 0x000100000a067812 */ /* 0x000fe200078efcff */
[C---:B------:R-:W-:Y:S01]  /*bf20*/  VIADD R22, R12.reuse, 0x2 ;  /* 0x000000020c167836 */ /* 0x040fe20000000000 */
[----:B------:R-:W-:Y:S01]  /*bf30*/  IADD3 R20, R12, 0x4, RZ ;  /* 0x000000040c147810 */ /* 0x000fe20007ffe0ff */
[----:B------:R-:W-:Y:S01]  /*bf40*/  IMAD R8, R8, -0x80, -R19 ;  /* 0xffffff8008087824 */ /* 0x000fe200078e0a13 */
[----:B------:R1:W-:Y:S01]  /*bf50*/  STL [R1+0x6c], R12 ;  /* 0x00006c0c01007387 */ /* 0x0003e20000100800 */
[----:B------:R-:W-:Y:S01]  /*bf60*/  IMAD.MOV.U32 R21, RZ, RZ, 0x40000040 ;  /* 0x40000040ff157424 */ /* 0x000fe200078e00ff */
[----:B------:R-:W-:Y:S01]  /*bf70*/  MOV R19, 0x40000040 ;  /* 0x4000004000137802 */ /* 0x000fe20000000f00 */
[----:B------:R-:W-:Y:S01]  /*bf80*/  VIADD R18, R12, 0x6 ;  /* 0x000000060c127836 */ /* 0x000fe20000000000 */
[----:B------:R-:W-:Y:S01]  /*bf90*/  STL [R1+0x74], R6 ;  /* 0x0000740601007387 */ /* 0x000fe20000100800 */
[C---:B------:R-:W-:Y:S01]  /*bfa0*/  IADD3 R10, R5.reuse, 0x6, RZ ;  /* 0x00000006050a7810 */ /* 0x040fe20007ffe0ff */
[----:B------:R-:W-:Y:S01]  /*bfb0*/  IMAD.MOV.U32 R11, RZ, RZ, 0x40000040 ;  /* 0x40000040ff0b7424 */ /* 0x000fe200078e00ff */
[C---:B------:R-:W-:Y:S01]  /*bfc0*/  IADD3 R14, R5.reuse, 0x2, RZ ;  /* 0x00000002050e7810 */ /* 0x040fe20007ffe0ff */
[----:B------:R2:W-:Y:S01]  /*bfd0*/  STL [R1+0x68], R5 ;  /* 0x0000680501007387 */ /* 0x0005e20000100800 */
[----:B------:R-:W-:Y:S01]  /*bfe0*/  IMAD.MOV.U32 R15, RZ, RZ, 0x40000040 ;  /* 0x40000040ff0f7424 */ /* 0x000fe200078e00ff */
[----:B------:R-:W-:Y:S01]  /*bff0*/  MOV R13, 0x40000040 ;  /* 0x40000040000d7802 */ /* 0x000fe20000000f00 */
[----:B-1----:R-:W-:Y:S01]  /*c000*/  VIADD R12, R5, 0x4 ;  /* 0x00000004050c7836 */ /* 0x002fe20000000000 */
[----:B------:R1:W-:Y:S04]  /*c010*/  STL.64 [R1+0x60], R22 ;  /* 0x0000601601007387 */ /* 0x0003e80000100a00 */
[----:B------:R1:W-:Y:S04]  /*c020*/  STL.64 [R1+0x58], R20 ;  /* 0x0000581401007387 */ /* 0x0003e80000100a00 */
[----:B------:R1:W-:Y:S04]  /*c030*/  STL.64 [R1+0x50], R18 ;  /* 0x0000501201007387 */ /* 0x0003e80000100a00 */
[----:B------:R1:W-:Y:S04]  /*c040*/  STL.64 [R1+0x38], R10 ;  /* 0x0000380a01007387 */ /* 0x0003e80000100a00 */
[----:B------:R1:W-:Y:S04]  /*c050*/  STL.64 [R1+0x48], R14 ;  /* 0x0000480e01007387 */ /* 0x0003e80000100a00 */
[----:B------:R1:W-:Y:S01]  /*c060*/  STL.64 [R1+0x40], R12 ;  /* 0x0000400c01007387 */ /* 0x0003e20000100a00 */
[C---:B--2---:R-:W-:Y:S01]  /*c070*/  VIADD R5, R9.reuse, 0x4 ;  /* 0x0000000409057836 */ /* 0x044fe20000000000 */
[C---:B------:R-:W-:Y:S01]  /*c080*/  IADD3 R17, R9.reuse, 0x8, RZ ;  /* 0x0000000809117810 */ /* 0x040fe20007ffe0ff */
[C---:B------:R-:W-:Y:S01]  /*c090*/  VIADD R6, R9.reuse, 0xc ;  /* 0x0000000c09067836 */ /* 0x040fe20000000000 */
[C---:B------:R-:W-:Y:S01]  /*c0a0*/  IADD3 R5, R9.reuse, 0x10, RZ ;  /* 0x0000001009057810 */ /* 0x040fe20007ffe0ff */
[C---:B------:R-:W-:Y:S01]  /*c0b0*/  VIADD R17, R9.reuse, 0x14 ;  /* 0x0000001409117836 */ /* 0x040fe20000000000 */
[C---:B------:R-:W-:Y:S01]  /*c0c0*/  IADD3 R6, R9.reuse, 0x18, RZ ;  /* 0x0000001809067810 */ /* 0x040fe20007ffe0ff */
[----:B------:R-:W-:-:S07]  /*c0d0*/  VIADD R5, R9, 0x1c ;  /* 0x0000001c09057836 */ /* 0x000fce0000000000 */
.L_x_1090:
[----:B------:R-:W-:Y:S01]  /*c0e0*/  MOV R5, UR36 ;  /* 0x0000002400057c02 */ /* 0x000fe20008000f00 */
[----:B------:R-:W-:Y:S05]  /*c0f0*/  YIELD ;  /* 0x0000000000007946 */ /* 0x000fea0003800000 */
[----:B------:R-:W-:-:S04]  /*c100*/  LOP3.LUT R5, R5, 0x1, RZ, 0xfc, !PT ;  /* 0x0000000105057812 */ /* 0x000fc800078efcff */
[----:B------:R-:W-:-:S13]  /*c110*/  ISETP.NE.AND P6, PT, R5, 0x3, PT ;  /* 0x000000030500780c */ /* 0x000fda0003fc5270 */
[----:B------:R-:W-:Y:S05]  /*c120*/  @!P6 BRA `(.L_x_1080) ;  /* 0x000000000004e947 */ /* 0x000fea0003800000 */
[----:B------:R-:W-:Y:S01]  /*c130*/  BPT.TRAP 0x1 ;  /* 0x000000040000795c */ /* 0x000fe20000300000 */
.L_x_1080:
[----:B------:R-:W-:Y:S01]  /*c140*/  IMAD R6, R0, 0x8, R16 ;  /* 0x0000000800067824 */ /* 0x000fe200078e0210 */
[----:B-1----:R-:W-:-:S04]  /*c150*/  SHF.L.U32 R21, R4, 0x1f, RZ ;  /* 0x0000001f04157819 */ /* 0x002fc800000006ff */
[----:B------:R1:W2:Y:S01]  /*c160*/  SYNCS.PHASECHK.TRANS64.TRYWAIT P0, [R6+URZ+0x30c10], R21 ;  /* 0x030c1015060075a7 */ /* 0x0002a2000800017f */
[----:B------:R-:W-:Y:S05]  /*c170*/  @!P6 BRA `(.L_x_1081) ;  /* 0x000000000004e947 */ /* 0x000fea0003800000 */
[----:B------:R-:W-:Y:S01]  /*c180*/  BPT.TRAP 0x1 ;  /* 0x000000040000795c */ /* 0x000fe20000300000 */
.L_x_1081:
[----:B------:R-:W-:-:S04]  /*c190*/  IADD3 R5, R16, 0x10000, RZ ;  /* 0x0001000010057810 */ /* 0x000fc80007ffe0ff */
[----:B------:R-:W-:-:S04]  /*c1a0*/  SHF.R.U32.HI R5, RZ, 0x4, R5 ;  /* 0x00000004ff057819 */ /* 0x000fc80000011605 */
[----:B------:R-:W-:-:S04]  /*c1b0*/  LOP3.LUT R5, R5, 0x3fff, RZ, 0xc0, !PT ;  /* 0x00003fff05057812 */ /* 0x000fc800078ec0ff */
[----:B------:R-:W-:Y:S01]  /*c1c0*/  LOP3.LUT R11, R5, 0x10000, RZ, 0xfc, !PT ;  /* 0x00010000050b7812 */ /* 0x000fe200078efcff */
[----:B--2---:R-:W-:Y:S06]  /*c1d0*/  @P0 BRA `(.L_x_1082) ;  /* 0x0000000000080947 */ /* 0x004fec0003800000 */
[----:B------:R-:W2:Y:S02]  /*c1e0*/  SYNCS.PHASECHK.TRANS64.TRYWAIT P0, [R6+URZ+0x30c10], R21 ;  /* 0x030c1015060075a7 */ /* 0x000ea4000800017f */
[----:B--2---:R-:W-:Y:S05]  /*c1f0*/  @!P0 BRA `(.L_x_1083) ;  /* 0x00000094003c8947 */ /* 0x004fea0003800000 */
.L_x_1082:
        /* <DEDUP_REMOVED lines=11> */
[----:B------:R-:W5:Y:S04]  /*c2b0*/  LDL R10, [R1+0x84] ;  /* 0x00008400010a7983 */ /* 0x000f680000100800 */
[----:B------:R-:W5:Y:S04]  /*c2c0*/  LDL R12, [R1+0x80] ;  /* 0x00008000010c7983 */ /* 0x000f680000100800 */
[----:B------:R-:W5:Y:S04]  /*c2d0*/  LDL R14, [R1+0x7c] ;  /* 0x00007c00010e7983 */ /* 0x000f680000100800 */
[----:B------:R-:W5:Y:S01]  /*c2e0*/  LDL R13, [R1+0x78] ;  /* 0x00007800010d7983 */ /* 0x000f620000100800 */
[----:B---3--:R-:W-:-:S02]  /*c2f0*/  R2UR UR4, R15 ;  /* 0x000000000f0472ca */ /* 0x008fc400000e0000 */
[----:B----4-:R-:W-:Y:S02]  /*c300*/  R2UR UR8, R24 ;  /* 0x00000000180872ca */ /* 0x010fe400000e0000 */
[----:B------:R-:W-:-:S09]  /*c310*/  R2UR UR9, R25 ;  /* 0x00000000190972ca */ /* 0x000fd200000e0000 */
[----:B------:R-:W-:Y:S01]  /*c320*/  HGMMA.64x128x16.F32 R72, gdesc[UR4], RZ, !UPT, gsb0 ;  /* 0x01e00000044879f0 */ /* 0x000fe2000c0008ff */
[----:B------:R-:W-:Y:S01]  /*c330*/  UIADD3 UR4, UR6, 0x2, URZ ;  /* 0x0000000206047890 */ /* 0x000fe2000fffe03f */
[----:B------:R-:W-:Y:S01]  /*c340*/  UMOV UR7, 0x40000040 ;  /* 0x4000004000077882 */ /* 0x000fe20000000000 */
[----:B--2---:R-:W-:-:S05]  /*c350*/  R2UR UR5, R19 ;  /* 0x00000000130572ca */ /* 0x004fca00000e0000 */
[----:B------:R-:W-:Y:S01]  /*c360*/  UMOV UR10, UR4 ;  /* 0x00000004000a7c82 */ /* 0x000fe20008000000 */
[----:B------:R-:W-:Y:S01]  /*c370*/  UIADD3 UR4, UR6, 0x4, URZ ;  /* 0x0000000406047890 */ /* 0x000fe2000fffe03f */
[C---:B-----5:R-:W-:Y:S01]  /*c380*/  LEA R10, R0.reuse, R10, 0x7 ;  /* 0x0000000a000a7211 */ /* 0x060fe200078e38ff */
[----:B------:R-:W-:Y:S01]  /*c390*/  UIADD3 UR6, UR6, 0x6, URZ ;  /* 0x0000000606067890 */ /* 0x000fe2000fffe03f */
[C---:B------:R-:W-:Y:S02]  /*c3a0*/  IMAD R12, R0.reuse, 0x80, R12 ;  /* 0x00000080000c7824 */ /* 0x040fe400078e020c */
[C---:B------:R-:W-:Y:S02]  /*c3b0*/  LEA R227, R3.reuse, R10, 0x1 ;  /* 0x0000000a03e37211 */ /* 0x040fe400078e08ff */
[----:B------:R-:W-:Y:S01]  /*c3c0*/  LEA R14, R0, R14, 0x7 ;  /* 0x0000000e000e7211 */ /* 0x000fe200078e38ff */
[----:B------:R-:W-:Y:S01]  /*c3d0*/  IMAD R11, R3, 0x2, R12 ;  /* 0x00000002030b7824 */ /* 0x000fe200078e020c */
[----:B------:R-:W-:-:S03]  /*c3e0*/  LEA R17, R227, R16, 0x2 ;  /* 0x00000010e3117211 */ /* 0x000fc600078e10ff */
[----:B------:R-:W-:Y:S01]  /*c3f0*/  IMAD R15, R11, 0x4, R16 ;  /* 0x000000040b0f7824 */ /* 0x000fe200078e0210 */
[----:B------:R-:W-:Y:S02]  /*c400*/  WARPGROUP.DEPBAR.LE gsb0, 0x0 ;  /* 0x00008000000079c5 */ /* 0x000fe40000010000 */
[----:B------:R-:W-:-:S06]  /*c410*/  WARPGROUP.ARRIVE ;  /* 0x00000000000079c5 */ /* 0x000fcc0000000000 */
[----:B------:R-:W-:Y:S01]  /*c420*/  HGMMA.64x128x16.F32 R72, gdesc[UR8], R72, gsb0 ;  /* 0x01e00000084879f0 */ /* 0x000fe20008000848 */
[----:B------:R-:W-:Y:S01]  /*c430*/  R2UR UR8, R22 ;  /* 0x00000000160872ca */ /* 0x000fe200000e0000 */
[----:B------:R-:W-:Y:S01]  /*c440*/  UMOV UR10, UR4 ;  /* 0x00000004000a7c82 */ /* 0x000fe20008000000 */
[----:B------:R-:W-:Y:S01]  /*c450*/  R2UR UR9, R23 ;  /* 0x00000000170972ca */ /* 0x000fe200000e0000 */
[----:B------:R-:W-:Y:S01]  /*c460*/  UMOV UR11, 0x40000040 ;  /* 0x40000040000b7882 */ /* 0x000fe20000000000 */
[----:B------:R-:W-:Y:S01]  /*c470*/  R2UR UR4, R18 ;  /* 0x00000000120472ca */ /* 0x000fe200000e0000 */
[----:B------:R-:W-:Y:S01]  /*c480*/  IMAD R18, R0, 0x80, R13 ;  /* 0x0000008000127824 */ /* 0x000fe200078e020d */
[----:B------:R-:W-:-:S03]  /*c490*/  LEA R13, R3, R14, 0x1 ;  /* 0x0000000e030d7211 */ /* 0x000fc600078e08ff */
[----:B------:R-:W-:Y:S01]  /*c4a0*/  IMAD R19, R3, 0x2, R18 ;  /* 0x0000000203137824 */ /* 0x000fe200078e0212 */
[----:B------:R-:W-:Y:S02]  /*c4b0*/  LEA R10, R13, R16, 0x2 ;  /* 0x000000100d0a7211 */ /* 0x000fe400078e10ff */
[----:B------:R-:W-:Y:S01]  /*c4c0*/  IADD3 R18, R16, 0x20000, RZ ;  /* 0x0002000010127810 */ /* 0x000fe20007ffe0ff */
[----:B------:R-:W-:-:S03]  /*c4d0*/  IMAD R12, R19, 0x4, R16 ;  /* 0x00000004130c7824 */ /* 0x000fc600078e0210 */
[-C--:B------:R-:W-:Y:S01]  /*c4e0*/  LEA R14, R11, R18.reuse, 0x2 ;  /* 0x000000120b0e7211 */ /* 0x080fe200078e10ff */
[--C-:B------:R-:W-:Y:S01]  /*c4f0*/  IMAD R11, R13, 0x4, R18.reuse ;  /* 0x000000040d0b7824 */ /* 0x100fe200078e0212 */
[----:B------:R-:W-:Y:S01]  /*c500*/  LEA R13, R19, R18, 0x2 ;  /* 0x00000012130d7211 */ /* 0x000fe200078e10ff */
[----:B------:R-:W-:Y:S01]  /*c510*/  IMAD R227, R227, 0x4, R18 ;  /* 0x00000004e3e37824 */ /* 0x000fe200078e0212 */
[----:B------:R-:W-:Y:S02]  /*c520*/  WARPGROUP.DEPBAR.LE gsb0, 0x0 ;  /* 0x00008000000079c5 */ /* 0x000fe40000010000 */
[----:B------:R-:W-:-:S06]  /*c530*/  WARPGROUP.ARRIVE ;  /* 0x00000000000079c5 */ /* 0x000fcc0000000000 */
[----:B------:R-:W-:Y:S03]  /*c540*/  HGMMA.64x128x16.F32 R72, gdesc[UR8], R72, gsb0 ;  /* 0x01e00000084879f0 */ /* 0x000fe60008000848 */
[----:B------:R-:W-:Y:S02]  /*c550*/  WARPGROUP.DEPBAR.LE gsb0, 0x0 ;  /* 0x00008000000079c5 */ /* 0x000fe40000010000 */
[----:B------:R-:W-:-:S07]  /*c560*/  WARPGROUP.ARRIVE ;  /* 0x00000000000079c5 */ /* 0x000fce0000000000 */
        /* <DEDUP_REMOVED lines=8> */
.L_x_1084:
[----:B------:R1:W1:Y:S01]  /*c5f0*/  SYNCS.PHASECHK.TRANS64.TRYWAIT P0, [R6+URZ+0x30c30], R21 ;  /* 0x030c3015060075a7 */ /* 0x000262000800017f */
[----:B------:R-:W-:Y:S05]  /*c600*/  @!P6 BRA `(.L_x_1085) ;  /* 0x000000000004e947 */ /* 0x000fea0003800000 */
[----:B------:R-:W-:Y:S01]  /*c610*/  BPT.TRAP 0x1 ;  /* 0x000000040000795c */ /* 0x000fe20000300000 */
.L_x_1085:
[----:B-1----:R-:W-:Y:S05]  /*c620*/  @P0 BRA `(.L_x_1086) ;  /* 0x0000000000080947 */ /* 0x002fea0003800000 */
[----:B------:R-:W1:Y:S02]  /*c630*/  SYNCS.PHASECHK.TRANS64.TRYWAIT P0, [R6+URZ+0x30c30], R21 ;  /* 0x030c3015060075a7 */ /* 0x000e64000800017f */
[----:B-1----:R-:W-:Y:S05]  /*c640*/  @!P0 BRA `(.L_x_1087) ;  /* 0x00000090003c8947 */ /* 0x002fea0003800000 */
.L_x_1086:
[----:B------:R-:W2:Y:S01]  /*c650*/  LDL R24, [R1+0x68] ;  /* 0x0000680001187983 */ /* 0x000ea20000100800 */
[----:B------:R-:W-:Y:S01]  /*c660*/  VIADD R23, R16, 0x18000 ;  /* 0x0001800010177836 */ /* 0x000fe20000000000 */
[----:B------:R-:W-:Y:S02]  /*c670*/  ULDC UR9, c[0x0][0x75c] ;  /* 0x0001d70000097ab9 */ /* 0x000fe40000000800 */
[----:B------:R1:W-:Y:S01]  /*c680*/  STL [R1+0x128], R200 ;  /* 0x000128c801007387 */ /* 0x0003e20000100800 */
[----:B------:R-:W-:Y:S01]  /*c690*/  FMUL.FTZ R83, R83, UR9 ;  /* 0x0000000953537c20 */ /* 0x000fe20008410000 */
[----:B------:R-:W-:Y:S01]  /*c6a0*/  SHF.R.U32.HI R23, RZ, 0x4, R23 ;  /* 0x00000004ff177819 */ /* 0x000fe20000011617 */
[----:B------:R-:W-:Y:S01]  /*c6b0*/  FMUL.FTZ R84, R84, UR9 ;  /* 0x0000000954547c20 */ /* 0x000fe20008410000 */
[----:B------:R3:W-:Y:S01]  /*c6c0*/  STL [R1+0x124], R201 ;  /* 0x000124c901007387 */ /* 0x0007e20000100800 */
[----:B------:R-:W-:Y:S01]  /*c6d0*/  FMUL.FTZ R85, R85, UR9 ;  /* 0x0000000955557c20 */ /* 0x000fe20008410000 */
[----:B------:R-:W-:Y:S01]  /*c6e0*/  LOP3.LUT R136, R23, 0x3fff, RZ, 0xc0, !PT ;  /* 0x00003fff17887812 */ /* 0x000fe200078ec0ff */
[----:B------:R-:W-:Y:S01]  /*c6f0*/  FMUL.FTZ R18, R72, UR9 ;  /* 0x0000000948127c20 */ /* 0x000fe20008410000 */
[----:B------:R4:W-:Y:S01]  /*c700*/  STL [R1+0x120], R202 ;  /* 0x000120ca01007387 */ /* 0x0009e20000100800 */
[----:B------:R-:W-:Y:S01]  /*c710*/  FMUL.FTZ R230, R73, UR9 ;  /* 0x0000000949e67c20 */ /* 0x000fe20008410000 */
[----:B------:R-:W-:Y:S01]  /*c720*/  LOP3.LUT R25, R136, 0x10000, RZ, 0xfc, !PT ;  /* 0x0001000088197812 */ /* 0x000fe200078efcff */
[----:B------:R-:W-:Y:S01]  /*c730*/  FMUL.FTZ R19, R74, UR9 ;  /* 0x000000094a137c20 */ /* 0x000fe20008410000 */
[----:B------:R2:W-:Y:S01]  /*c740*/  STL [R1+0x11c], R203 ;  /* 0x00011ccb01007387 */ /* 0x0005e20000100800 */
        /* <DEDUP_REMOVED lines=10> */
[----:B------:R-:W-:Y:S01]  /*c7f0*/  FMUL.FTZ R21, R81, UR9 ;  /* 0x0000000951157c20 */ /* 0x000fe20008410000 */
[----:B------:R-:W-:Y:S01]  /*c800*/  STL [R1+0x110], R169 ;  /* 0x000110a901007387 */ /* 0x000fe20000100800 */
[----:B------:R-:W-:Y:S01]  /*c810*/  FMUL.FTZ R22, R82, UR9 ;  /* 0x0000000952167c20 */ /* 0x000fe20008410000 */
[----:B-1----:R-:W-:Y:S01]  /*c820*/  MUFU.TANH R200, R83 ;  /* 0x0000005300c87308 */ /* 0x002fe20000002400 */
[----:B------:R-:W-:Y:S01]  /*c830*/  FMUL.FTZ R23, R86, UR9 ;  /* 0x0000000956177c20 */ /* 0x000fe20008410000 */
[----:B------:R-:W-:Y:S04]  /*c840*/  STL [R1+0x10c], R168 ;  /* 0x00010ca801007387 */ /* 0x000fe80000100800 */
[----:B------:R-:W-:Y:S01]  /*c850*/  STL [R1+0x108], R167 ;  /* 0x000108a701007387 */ /* 0x000fe20000100800 */
[----:B------:R-:W-:Y:S01]  /*c860*/  FMUL.FTZ R137, R87, UR9 ;  /* 0x0000000957897c20 */ /* 0x000fe20008410000 */
[----:B---3--:R-:W-:Y:S02]  /*c870*/  MUFU.TANH R201, R84 ;  /* 0x0000005400c97308 */ /* 0x008fe40000002400 */
[----:B------:R-:W-:Y:S04]  /*c880*/  STL [R1+0x104], R166 ;  /* 0x000104a601007387 */ /* 0x000fe80000100800 */
[----:B------:R-:W-:Y:S02]  /*c890*/  STL [R1+0x100], R165 ;  /* 0x000100a501007387 */ /* 0x000fe40000100800 */
[----:B----4-:R1:W-:Y:S02]  /*c8a0*/  MUFU.TANH R202, R85 ;  /* 0x0000005500ca7308 */ /* 0x0103e40000002400 */
[----:B------:R-:W-:Y:S04]  /*c8b0*/  STL [R1+0xfc], R164 ;  /* 0x0000fca401007387 */ /* 0x000fe80000100800 */
[----:B------:R-:W-:Y:S01]  /*c8c0*/  STL [R1+0xf8], R163 ;  /* 0x0000f8a301007387 */ /* 0x000fe20000100800 */
[----:B------:R-:W-:Y:S01]  /*c8d0*/  UMOV UR5, 0x40000040 ;  /* 0x4000004000057882 */ /* 0x000fe20000000000 */
[----:B------:R-:W-:Y:S01]  /*c8e0*/  UMOV UR7, 0x40000040 ;  /* 0x4000004000077882 */ /* 0x000fe20000000000 */
[----:B------:R-:W-:Y:S01]  /*c8f0*/  FMUL.FTZ R92, R92, UR9 ;  /* 0x000000095c5c7c20 */ /* 0x000fe20008410000 */
[----:B------:R-:W-:Y:S01]  /*c900*/  STL [R1+0xf4], R162 ;  /* 0x0000f4a201007387 */ /* 0x000fe20000100800 */
[----:B------:R-:W-:Y:S01]  /*c910*/  FMUL.FTZ R99, R99, UR9 ;  /* 0x0000000963637c20 */ /* 0x000fe20008410000 */
[----:B------:R-:W-:Y:S01]  /*c920*/  UMOV UR15, 0x40000040 ;  /* 0x40000040000f7882 */ /* 0x000fe20000000000 */
[----:B------:R-:W-:Y:S01]  /*c930*/  FMUL.FTZ R90, R90, UR9 ;  /* 0x000000095a5a7c20 */ /* 0x000fe20008410000 */
[----:B------:R-:W-:Y:S01]  /*c940*/  STL [R1+0xf0], R161 ;  /* 0x0000f0a101007387 */ /* 0x000fe20000100800 */
[----:B--2---:R-:W-:-:S03]  /*c950*/  R2UR UR4, R24 ;  /* 0x00000000180472ca */ /* 0x004fc600000e0000 */
[----:B------:R-:W-:Y:S01]  /*c960*/  STL [R1+0xec], R160 ;  /* 0x0000eca001007387 */ /* 0x000fe20000100800 */
[----:B------:R-:W-:Y:S01]  /*c970*/  FMUL.FTZ R88, R88, UR9 ;  /* 0x0000000958587c20 */ /* 0x000fe20008410000 */
[----:B------:R-:W-:Y:S01]  /*c980*/  FMUL.FTZ R89, R89, UR9 ;  /* 0x0000000959597c20 */ /* 0x000fe20008410000 */
[----:B------:R-:W-:Y:S01]  /*c990*/  FMUL.FTZ R126, R126, UR9 ;  /* 0x000000097e7e7c20 */ /* 0x000fe20008410000 */
[----:B------:R-:W-:Y:S01]  /*c9a0*/  STL [R1+0xe8], R159 ;  /* 0x0000e89f01007387 */ /* 0x000fe20000100800 */
[----:B------:R-:W2:Y:S03]  /*c9b0*/  MUFU.TANH R18, R18 ;  /* 0x0000001200127308 */ /* 0x000ea60000002400 */
[----:B------:R-:W-:Y:S04]  /*c9c0*/  STL [R1+0xe4], R158 ;  /* 0x0000e49e01007387 */ /* 0x000fe80000100800 */
[----:B------:R-:W-:Y:S01]  /*c9d0*/  STL [R1+0xe0], R157 ;  /* 0x0000e09d01007387 */ /* 0x000fe20000100800 */
[----:B------:R-:W3:Y:S03]  /*c9e0*/  MUFU.TANH R230, R230 ;  /* 0x000000e600e67308 */ /* 0x000ee60000002400 */
[----:B------:R-:W-:Y:S04]  /*c9f0*/  STL [R1+0xdc], R156 ;  /* 0x0000dc9c01007387 */ /* 0x000fe80000100800 */
[----:B------:R-:W-:Y:S01]  /*ca00*/  STL [R1+0xd8], R155 ;  /* 0x0000d89b01007387 */ /* 0x000fe20000100800 */
[----:B------:R-:W-:Y:S01]  /*ca10*/  ISETP.GT.AND P2, PT, R8, RZ, PT ;  /* 0x000000ff0800720c */ /* 0x000fe20003f44270 */
[----:B------:R-:W-:Y:S02]  /*ca20*/  MUFU.TANH R236, R236 ;  /* 0x000000ec00ec7308 */ /* 0x000fe40000002400 */
[----:B------:R-:W-:Y:S04]  /*ca30*/  STL [R1+0xd4], R154 ;  /* 0x0000d49a01007387 */ /* 0x000fe80000100800 */
[----:B------:R-:W-:Y:S02]  /*ca40*/  STL [R1+0xd0], R153 ;  /* 0x0000d09901007387 */ /* 0x000fe40000100800 */
[----:B------:R-:W4:Y:S02]  /*ca50*/  MUFU.TANH R235, R235 ;  /* 0x000000eb00eb7308 */ /* 0x000f240000002400 */
[----:B------:R-:W-:Y:S04]  /*ca60*/  STL [R1+0xcc], R152 ;  /* 0x0000cc9801007387 */ /* 0x000fe80000100800 */
[----:B------:R-:W-:Y:S01]  /*ca70*/  STL [R1+0xc8], R151 ;  /* 0x0000c89701007387 */ /* 0x000fe20000100800 */
[C---:B------:R-:W-:Y:S01]  /*ca80*/  ISETP.GT.AND P3, PT, R7.reuse, 0x8, PT ;  /* 0x000000080700780c */ /* 0x040fe20003f64270 */
[----:B------:R-:W-:Y:S01]  /*ca90*/  FMUL.FTZ R128, R128, UR9 ;  /* 0x0000000980807c20 */ /* 0x000fe20008410000 */
[----:B------:R-:W-:Y:S01]  /*caa0*/  ISETP.GT.AND P1, PT, R7, RZ, PT ;  /* 0x000000ff0700720c */ /* 0x000fe20003f24270 */
[----:B------:R-:W-:Y:S01]  /*cab0*/  STL [R1+0xc4], R150 ;  /* 0x0000c49601007387 */ /* 0x000fe20000100800 */
[----:B------:R-:W-:Y:S01]  /*cac0*/  ISETP.GT.AND P0, PT, R8, 0x8, PT ;  /* 0x000000080800780c */ /* 0x000fe20003f04270 */
[----:B------:R-:W4:Y:S02]  /*cad0*/  MUFU.TANH R20, R20 ;  /* 0x0000001400147308 */ /* 0x000f240000002400 */
[----:B------:R-:W-:Y:S04]  /*cae0*/  STL [R1+0xc0], R149 ;  /* 0x0000c09501007387 */ /* 0x000fe80000100800 */
[----:B------:R-:W-:Y:S02]  /*caf0*/  STL [R1+0xbc], R148 ;  /* 0x0000bc9401007387 */ /* 0x000fe40000100800 */
        /* <DEDUP_REMOVED lines=8> */
[----:B------:R-:W-:Y:S01]  /*cb80*/  STL [R1+0xa4], R142 ;  /* 0x0000a48e01007387 */ /* 0x000fe20000100800 */
[----:B------:R-:W-:Y:S01]  /*cb90*/  FMUL.FTZ R91, R91, UR9 ;  /* 0x000000095b5b7c20 */ /* 0x000fe20008410000 */
[----:B------:R-:W4:Y:S02]  /*cba0*/  MUFU.TANH R234, R234 ;  /* 0x000000ea00ea7308 */ /* 0x000f240000002400 */
[----:B------:R-:W-:Y:S04]  /*cbb0*/  STL [R1+0xa0], R141 ;  /* 0x0000a08d01007387 */ /* 0x000fe80000100800 */
[----:B------:R-:W-:Y:S02]  /*cbc0*/  STL [R1+0x9c], R140 ;  /* 0x00009c8c01007387 */ /* 0x000fe40000100800 */
[----:B------:R-:W4:Y:S02]  /*cbd0*/  MUFU.TANH R233, R233 ;  /* 0x000000e900e97308 */ /* 0x000f240000002400 */
[----:B------:R-:W-:Y:S04]  /*cbe0*/  STL [R1+0x98], R6 ;  /* 0x0000980601007387 */ /* 0x000fe80000100800 */
[----:B------:R-:W-:Y:S02]  /*cbf0*/  STL [R1+0x94], R5 ;  /* 0x0000940501007387 */ /* 0x000fe40000100800 */
[----:B------:R-:W4:Y:S02]  /*cc00*/  MUFU.TANH R22, R22 ;  /* 0x0000001600167308 */ /* 0x000f240000002400 */
[----:B------:R1:W-:Y:S04]  /*cc10*/  STL [R1+0x90], R4 ;  /* 0x0000900401007387 */ /* 0x0003e80000100800 */
[----:B------:R2:W-:Y:S02]  /*cc20*/  STL [R1+0x8c], R2 ;  /* 0x00008c0201007387 */ /* 0x0005e40000100800 */
[----:B------:R3:W4:Y:S02]  /*cc30*/  MUFU.TANH R203, R23 ;  /* 0x0000001700cb7308 */ /* 0x0007240000002400 */
[----:B-1----:R-:W4:Y:S01]  /*cc40*/  LDL.64 R4, [R1+0x48] ;  /* 0x0000480001047983 */ /* 0x002f220000100a00 */
[----:B------:R-:W-:Y:S01]  /*cc50*/  WARPGROUP.ARRIVE ;  /* 0x00000000000079c5 */ /* 0x000fe20000000000 */
[----:B------:R-:W-:Y:S01]  /*cc60*/  FMUL.FTZ R100, R100, UR9 ;  /* 0x0000000964647c20 */ /* 0x000fe20008410000 */
[----:B------:R-:W-:-:S03]  /*cc70*/  FMUL.FTZ R101, R101, UR9 ;  /* 0x0000000965657c20 */ /* 0x000fc60008410000 */
[----:B------:R1:W-:Y:S01]  /*cc80*/  MUFU.TANH R166, R92 ;  /* 0x0000005c00a67308 */ /* 0x0003e20000002400 */
[----:B--2---:R-:W2:Y:S01]  /*cc90*/  LDC R2, c[0x0][0x74c] ;  /* 0x0001d300ff027b82 */ /* 0x004ea20000000800 */
[----:B---3--:R-:W-:Y:S01]  /*cca0*/  FMUL.FTZ R23, R93, UR9 ;  /* 0x000000095d177c20 */ /* 0x008fe20008410000 */
[----:B------:R-:W-:Y:S01]  /*ccb0*/  HGMMA.64x128x16.F32 R24, gdesc[UR4], RZ, !UPT, gsb0 ;  /* 0x01e00000041879f0 */ /* 0x000fe2000c0008ff */
[----:B------:R-:W-:Y:S01]  /*ccc0*/  FMUL.FTZ R120, R120, UR9 ;  /* 0x0000000978787c20 */ /* 0x000fe20008410000 */
[----:B------:R-:W-:Y:S01]  /*ccd0*/  FMUL.FTZ R122, R122, UR9 ;  /* 0x000000097a7a7c20 */ /* 0x000fe20008410000 */
[----:B------:R-:W-:Y:S01]  /*cce0*/  FMUL.FTZ R123, R123, UR9 ;  /* 0x000000097b7b7c20 */ /* 0x000fe20008410000 */
[----:B------:R-:W-:Y:S01]  /*ccf0*/  FMUL.FTZ R102, R102, UR9 ;  /* 0x0000000966667c20 */ /* 0x000fe20008410000 */
[----:B------:R3:W-:Y:S01]  /*cd00*/  MUFU.TANH R165, R99 ;  /* 0x0000006300a57308 */ /* 0x0007e20000002400 */
[----:B-1----:R-:W-:Y:S01]  /*cd10*/  FMUL.FTZ R92, R98, UR9 ;  /* 0x00000009625c7c20 */ /* 0x002fe20008410000 */
[----:B------:R-:W-:Y:S01]  /*cd20*/  UIADD3 UR4, UR6, 0x2, URZ ;  /* 0x0000000206047890 */ /* 0x000fe2000fffe03f */
[----:B------:R-:W-:Y:S01]  /*cd30*/  FMUL.FTZ R93, R103, UR9 ;  /* 0x00000009675d7c20 */ /* 0x000fe20008410000 */
[----:B------:R-:W-:Y:S01]  /*cd40*/  FMUL.FTZ R109, R109, UR9 ;  /* 0x000000096d6d7c20 */ /* 0x000fe20008410000 */
[----:B------:R-:W-:Y:S01]  /*cd50*/  FMUL.FTZ R104, R104, UR9 ;  /* 0x0000000968687c20 */ /* 0x000fe20008410000 */
[----:B------:R-:W-:Y:S01]  /*cd60*/  FMUL.FTZ R105, R105, UR9 ;  /* 0x0000000969697c20 */ /* 0x000fe20008410000 */
[----:B------:R-:W-:Y:S01]  /*cd70*/  FMUL.FTZ R112, R112, UR9 ;  /* 0x0000000970707c20 */ /* 0x000fe20008410000 */
[----:B------:R1:W-:Y:S01]  /*cd80*/  MUFU.TANH R168, R90 ;  /* 0x0000005a00a87308 */ /* 0x0003e20000002400 */
[----:B---3--:R-:W3:Y:S01]  /*cd90*/  LDL.64 R98, [R1+0x38] ;  /* 0x0000380001627983 */ /* 0x008ee20000100a00 */
[----:B------:R-:W-:Y:S01]  /*cda0*/  UMOV UR14, UR4 ;  /* 0x00000004000e7c82 */ /* 0x000fe20008000000 */
[----:B------:R-:W-:Y:S01]  /*cdb0*/  ULDC UR4, c[0x0][0x280] ;  /* 0x0000a00000047ab9 */ /* 0x000fe20000000800 */
[----:B------:R-:W-:Y:S01]  /*cdc0*/  FMUL.FTZ R124, R124, UR9 ;  /* 0x000000097c7c7c20 */ /* 0x000fe20008410000 */
[----:B------:R-:W-:Y:S01]  /*cdd0*/  FMUL.FTZ R108, R108, UR9 ;  /* 0x000000096c6c7c20 */ /* 0x000fe20008410000 */
[----:B------:R-:W-:Y:S01]  /*cde0*/  FMUL.FTZ R113, R113, UR9 ;  /* 0x0000000971717c20 */ /* 0x000fe20008410000 */
[----:B------:R-:W-:Y:S01]  /*cdf0*/  FMUL.FTZ R121, R121, UR9 ;  /* 0x0000000979797c20 */ /* 0x000fe20008410000 */
[----:B------:R1:W-:Y:S01]  /*ce00*/  MUFU.TANH R170, R88 ;  /* 0x0000005800aa7308 */ /* 0x0003e20000002400 */
[----:B------:R-:W-:Y:S01]  /*ce10*/  FMUL.FTZ R125, R125, UR9 ;  /* 0x000000097d7d7c20 */ /* 0x000fe20008410000 */
[----:B------:R-:W-:Y:S01]  /*ce20*/  FMUL.FTZ R116, R116, UR9 ;  /* 0x0000000974747c20 */ /* 0x000fe20008410000 */
[----:B------:R-:W-:Y:S01]  /*ce30*/  FMUL.FTZ R117, R117, UR9 ;  /* 0x0000000975757c20 */ /* 0x000fe20008410000 */
[----:B------:R-:W-:Y:S01]  /*ce40*/  FMUL.FTZ R107, R107, UR9 ;  /* 0x000000096b6b7c20 */ /* 0x000fe20008410000 */
[----:B------:R-:W-:Y:S01]  /*ce50*/  FMUL.FTZ R114, R114, UR9 ;  /* 0x0000000972727c20 */ /* 0x000fe20008410000 */
[----:B------:R-:W-:-:S02]  /*ce60*/  FMUL.FTZ R106, R106, UR9 ;  /* 0x000000096a6a7c20 */ /* 0x000fc40008410000 */
[----:B------:R1:W-:Y:S08]  /*ce70*/  MUFU.TANH R169, R89 ;  /* 0x0000005900a97308 */ /* 0x0003f00000002400 */
[----:B------:R-:W3:Y:S08]  /*ce80*/  MUFU.TANH R171, R137 ;  /* 0x0000008900ab7308 */ /* 0x000ef00000002400 */
[----:B------:R2:W-:Y:S01]  /*ce90*/  MUFU.TANH R167, R91 ;  /* 0x0000005b00a77308 */ /* 0x0005e20000002400 */
[----:B----4-:R-:W-:Y:S01]  /*cea0*/  R2UR UR12, R4 ;  /* 0x00000000040c72ca */ /* 0x010fe200000e0000 */
[----:B------:R-:W-:-:S02]  /*ceb0*/  WARPGROUP.DEPBAR.LE gsb0, 0x0 ;  /* 0x00008000000079c5 */ /* 0x000fc40000010000 */
[----:B------:R-:W-:Y:S01]  /*cec0*/  R2UR UR13, R5 ;  /* 0x00000000050d72ca */ /* 0x000fe200000e0000 */
[----:B------:R-:W-:Y:S01]  /*ced0*/  ULEA UR4, UR38, -UR4, 0x7 ;  /* 0x8000000426047291 */ /* 0x000fe2000f8e383f */
[----:B------:R-:W4:Y:S01]  /*cee0*/  LDL.64 R4, [R1+0x40] ;  /* 0x0000400001047983 */ /* 0x000f220000100a00 */
[----:B------:R-:W-:Y:S01]  /*cef0*/  WARPGROUP.ARRIVE ;  /* 0x00000000000079c5 */ /* 0x000fe20000000000 */
[----:B-1----:R-:W-:Y:S01]  /*cf00*/  FMUL.FTZ R90, R96, UR9 ;  /* 0x00000009605a7c20 */ /* 0x002fe20008410000 */
[----:B------:R-:W-:Y:S01]  /*cf10*/  FMUL.FTZ R88, R94, UR9 ;  /* 0x000000095e587c20 */ /* 0x000fe20008410000 */
[----:B------:R-:W-:Y:S01]  /*cf20*/  FMUL.FTZ R89, R95, UR9 ;  /* 0x000000095f597c20 */ /* 0x000fe20008410000 */
[----:B------:R1:W-:Y:S01]  /*cf30*/  MUFU.TANH R6, R126 ;  /* 0x0000007e00067308 */ /* 0x0003e20000002400 */
[----:B--2---:R-:W-:Y:S01]  /*cf40*/  IADD3 R2, -R2, 0x8, RZ ;  /* 0x0000000802027810 */ /* 0x004fe20007ffe1ff */
[----:B------:R-:W1:Y:S01]  /*cf50*/  LDC.64 R94, c[0x0][0x748] ;  /* 0x0001d200ff5e7b82 */ /* 0x000e620000000a00 */
[----:B------:R-:W-:-:S03]  /*cf60*/  FMUL.FTZ R91, R97, UR9 ;  /* 0x00000009615b7c20 */ /* 0x000fc60008410000 */
[----:B------:R-:W-:Y:S01]  /*cf70*/  HGMMA.64x128x16.F32 R24, gdesc[UR12], R24, gsb0 ;  /* 0x01e000000c1879f0 */ /* 0x000fe20008000818 */
[----:B------:R-:W-:Y:S01]  /*cf80*/  LEA R96, R3, UR4, 0x1 ;  /* 0x0000000403607c11 */ /* 0x000fe2000f8e08ff */
[----:B------:R-:W-:Y:S01]  /*cf90*/  UIADD3 UR4, UR6, 0x4, URZ ;  /* 0x0000000406047890 */ /* 0x000fe2000fffe03f */
[----:B------:R-:W2:Y:S01]  /*cfa0*/  MUFU.TANH R23, R23 ;  /* 0x0000001700177308 */ /* 0x000ea20000002400 */
[----:B------:R-:W-:-:S05]  /*cfb0*/  UMOV UR15, 0x40000040 ;  /* 0x40000040000f7882 */ /* 0x000fca0000000000 */
[----:B------:R-:W-:Y:S01]  /*cfc0*/  UMOV UR14, UR4 ;  /* 0x00000004000e7c82 */ /* 0x000fe20008000000 */
[----:B------:R-:W-:Y:S01]  /*cfd0*/  IADD3 R96, R7, R96, RZ ;  /* 0x0000006007607210 */ /* 0x000fe20007ffe0ff */
[----:B------:R-:W-:Y:S01]  /*cfe0*/  UMOV UR7, 0x40000040 ;  /* 0x4000004000077882 */ /* 0x000fe20000000000 */
[----:B---3--:R-:W-:Y:S01]  /*cff0*/  R2UR UR5, R99 ;  /* 0x00000000630572ca */ /* 0x008fe200000e0000 */
[----:B------:R-:W3:Y:S01]  /*d000*/  MUFU.TANH R90, R90 ;  /* 0x0000005a005a7308 */ /* 0x000ee20000002400 */
[-C--:B------:R-:W-:Y:S01]  /*d010*/  IADD3 R221, R2, -R96.reuse, RZ ;  /* 0x8000006002dd7210 */ /* 0x080fe20007ffe0ff */
[----:B-1----:R-:W-:Y:S01]  /*d020*/  IMAD.IADD R126, R94, 0x1, -R96 ;  /* 0x000000015e7e7824 */ /* 0x002fe200078e0a60 */
[----:B------:R-:W-:-:S05]  /*d030*/  IADD3 R95, RZ, -R96, -R95 ;  /* 0x80000060ff5f7210 */ /* 0x000fca0007ffe85f */
[----:B------:R-:W1:Y:S01]  /*d040*/  MUFU.TANH R91, R91 ;  /* 0x0000005b005b7308 */ /* 0x000e620000002400 */
[----:B------:R-:W-:Y:S02]  /*d050*/  IADD3 R94, R94, 0x8, -R96 ;  /* 0x000000085e5e7810 */ /* 0x000fe40007ffe860 */
[----:B------:R-:W-:Y:S02]  /*d060*/  SEL R126, R126, 0x80, !P2 ;  /* 0x000000807e7e7807 */ /* 0x000fe40005000000 */
[----:B------:R-:W-:-:S03]  /*d070*/  SEL R221, R221, 0x80, P3 ;  /* 0x00000080dddd7807 */ /* 0x000fc60001800000 */
[----:B------:R-:W1:Y:S08]  /*d080*/  MUFU.TANH R164, R100 ;  /* 0x0000006400a47308 */ /* 0x000e700000002400 */
[----:B------:R-:W1:Y:S08]  /*d090*/  MUFU.TANH R163, R101 ;  /* 0x0000006500a37308 */ /* 0x000e700000002400 */
[----:B------:R-:W1:Y:S08]  /*d0a0*/  MUFU.TANH R88, R88 ;  /* 0x0000005800587308 */ /* 0x000e700000002400 */
[----:B------:R-:W1:Y:S08]  /*d0b0*/  MUFU.TANH R89, R89 ;  /* 0x0000005900597308 */ /* 0x000e700000002400 */
[----:B------:R-:W-:Y:S08]  /*d0c0*/  MUFU.TANH R145, R120 ;  /* 0x0000007800917308 */ /* 0x000ff00000002400 */
[----:B------:R-:W-:Y:S08]  /*d0d0*/  MUFU.TANH R143, R122 ;  /* 0x0000007a008f7308 */ /* 0x000ff00000002400 */
[----:B------:R-:W-:Y:S08]  /*d0e0*/  MUFU.TANH R142, R123 ;  /* 0x0000007b008e7308 */ /* 0x000ff00000002400 */
[----:B------:R-:W1:Y:S08]  /*d0f0*/  MUFU.TANH R92, R92 ;  /* 0x0000005c005c7308 */ /* 0x000e700000002400 */
[----:B------:R-:W1:Y:S08]  /*d100*/  MUFU.TANH R162, R102 ;  /* 0x0000006600a27308 */ /* 0x000e700000002400 */
[----:B------:R-:W1:Y:S08]  /*d110*/  MUFU.TANH R93, R93 ;  /* 0x0000005d005d7308 */ /* 0x000e700000002400 */
[----:B------:R-:W-:Y:S08]  /*d120*/  MUFU.TANH R156, R109 ;  /* 0x0000006d009c7308 */ /* 0x000ff00000002400 */
[----:B------:R-:W1:Y:S08]  /*d130*/  MUFU.TANH R161, R104 ;  /* 0x0000006800a17308 */ /* 0x000e700000002400 */
[----:B------:R-:W1:Y:S01]  /*d140*/  MUFU.TANH R160, R105 ;  /* 0x0000006900a07308 */ /* 0x000e620000002400 */
[----:B------:R-:W-:-:S02]  /*d150*/  WARPGROUP.DEPBAR.LE gsb0, 0x0 ;  /* 0x00008000000079c5 */ /* 0x000fc40000010000 */
[----:B------:R-:W-:Y:S01]  /*d160*/  WARPGROUP.ARRIVE ;  /* 0x00000000000079c5 */ /* 0x000fe20000000000 */
[----:B------:R-:W-:-:S04]  /*d170*/  SEL R218, R95, 0x80, P1 ;  /* 0x000000805fda7807 */ /* 0x000fc80000800000 */
[----:B------:R-:W-:Y:S01]  /*d180*/  MUFU.TANH R153, R112 ;  /* 0x0000007000997308 */ /* 0x000fe20000002400 */
[C---:B------:R-:W-:Y:S02]  /*d190*/  ISETP.GE.AND P3, PT, R126.reuse, RZ, PT ;  /* 0x000000ff7e00720c */ /* 0x040fe40003f66270 */
[C---:B------:R-:W-:Y:S02]  /*d1a0*/  ISETP.GE.AND P4, PT, R126.reuse, 0x1, PT ;  /* 0x000000017e00780c */ /* 0x040fe40003f86270 */
[----:B------:R-:W-:Y:S02]  /*d1b0*/  ISETP.GE.AND P1, PT, R126, 0x9, PT ;  /* 0x000000097e00780c */ /* 0x000fe40003f26270 */
[----:B------:R-:W-:Y:S01]  /*d1c0*/  R2UR UR4, R98 ;  /* 0x00000000620472ca */ /* 0x000fe200000e0000 */
[----:B------:R-:W-:Y:S01]  /*d1d0*/  MUFU.TANH R141, R124 ;  /* 0x0000007c008d7308 */ /* 0x000fe20000002400 */
[C---:B------:R-:W-:Y:S02]  /*d1e0*/  ISETP.GT.OR P3, PT, R218.reuse, RZ, !P3 ;  /* 0x000000ffda00720c */ /* 0x040fe40005f64670 */
[----:B------:R-:W-:-:S02]  /*d1f0*/  ISETP.GT.OR P4, PT, R218, 0x1, !P4 ;  /* 0x00000001da00780c */ /* 0x000fc40006784670 */
[----:B------:R-:W-:Y:S01]  /*d200*/  ISETP.GT.OR P1, PT, R218, 0x9, !P1 ;  /* 0x00000009da00780c */ /* 0x000fe20004f24670 */
[----:B------:R-:W-:Y:S01]  /*d210*/  UIADD3 UR6, UR6, 0x6, URZ ;  /* 0x0000000606067890 */ /* 0x000fe2000fffe03f */
[----:B------:R-:W-:Y:S01]  /*d220*/  FSEL R216, R18, -INF , !P3 ;  /* 0xff80000012d87808 */ /* 0x000fe20005800000 */
[----:B------:R-:W1:Y:S01]  /*d230*/  MUFU.TANH R157, R108 ;  /* 0x0000006c009d7308 */ /* 0x000e620000002400 */
[----:B------:R-:W-:Y:S02]  /*d240*/  FSEL R219, R230, -INF , !P4 ;  /* 0xff800000e6db7808 */ /* 0x000fe40006000000 */
[C---:B------:R-:W-:Y:S02]  /*d250*/  ISETP.GE.AND P2, PT, R126.reuse, 0x10, PT ;  /* 0x000000107e00780c */ /* 0x040fe40003f46270 */
[C---:B------:R-:W-:Y:S02]  /*d260*/  ISETP.GE.AND P3, PT, R126.reuse, 0x11, PT ;  /* 0x000000117e00780c */ /* 0x040fe40003f66270 */
[C---:B------:R-:W-:Y:S01]  /*d270*/  ISETP.GE.AND P5, PT, R126.reuse, 0x18, PT ;  /* 0x000000187e00780c */ /* 0x040fe20003fa6270 */
[----:B------:R-:W1:Y:S01]  /*d280*/  MUFU.TANH R152, R113 ;  /* 0x0000007100987308 */ /* 0x000e620000002400 */
[----:B------:R-:W-:-:S02]  /*d290*/  ISETP.GE.AND P4, PT, R126, 0x19, PT ;  /* 0x000000197e00780c */ /* 0x000fc40003f86270 */
[----:B------:R-:W-:-:S05]  /*d2a0*/  FSEL R220, R235, -INF , !P1 ;  /* 0xff800000ebdc7808 */ /* 0x000fca0004800000 */
[----:B------:R-:W-:Y:S01]  /*d2b0*/  MUFU.TANH R144, R121 ;  /* 0x0000007900907308 */ /* 0x000fe20000002400 */
[----:B------:R-:W-:Y:S01]  /*d2c0*/  FMUL.FTZ R110, R110, UR9 ;  /* 0x000000096e6e7c20 */ /* 0x000fe20008410000 */
[----:B------:R-:W-:Y:S01]  /*d2d0*/  FMUL.FTZ R111, R111, UR9 ;  /* 0x000000096f6f7c20 */ /* 0x000fe20008410000 */
[----:B------:R-:W-:-:S05]  /*d2e0*/  FMUL.FTZ R119, R119, UR9 ;  /* 0x0000000977777c20 */ /* 0x000fca0008410000 */
[----:B------:R-:W-:Y:S01]  /*d2f0*/  MUFU.TANH R140, R125 ;  /* 0x0000007d008c7308 */ /* 0x000fe20000002400 */
[----:B------:R-:W-:-:S07]  /*d300*/  FMUL.FTZ R115, R115, UR9 ;  /* 0x0000000973737c20 */ /* 0x000fce0008410000 */
[----:B------:R-:W1:Y:S08]  /*d310*/  MUFU.TANH R150, R116 ;  /* 0x0000007400967308 */ /* 0x000e700000002400 */
[----:B------:R-:W1:Y:S01]  /*d320*/  MUFU.TANH R148, R117 ;  /* 0x0000007500947308 */ /* 0x000e620000002400 */
[----:B------:R-:W-:-:S07]  /*d330*/  FMUL.FTZ R118, R118, UR9 ;  /* 0x0000000976767c20 */ /* 0x000fce0008410000 */
[----:B------:R-:W-:Y:S08]  /*d340*/  MUFU.TANH R158, R107 ;  /* 0x0000006b009e7308 */ /* 0x000ff00000002400 */
[----:B------:R-:W-:Y:S08]  /*d350*/  MUFU.TANH R151, R114 ;  /* 0x0000007200977308 */ /* 0x000ff00000002400 */
[----:B------:R-:W1:Y:S01]  /*d360*/  MUFU.TANH R159, R106 ;  /* 0x0000006a009f7308 */ /* 0x000e620000002400 */
[----:B----4-:R-:W-:-:S02]  /*d370*/  R2UR UR12, R4 ;  /* 0x00000000040c72ca */ /* 0x010fc400000e0000 */
[----:B------:R-:W-:-:S13]  /*d380*/  R2UR UR13, R5 ;  /* 0x00000000050d72ca */ /* 0x000fda00000e0000 */
[----:B------:R-:W-:Y:S01]  /*d390*/  HGMMA.64x128x16.F32 R24, gdesc[UR12], R24, gsb0 ;  /* 0x01e000000c1879f0 */ /* 0x000fe20008000818 */
[----:B------:R4:W-:Y:S02]  /*d3a0*/  MUFU.TANH R4, R128 ;  /* 0x0000008000047308 */ /* 0x0009e40000002400 */
[----:B----4-:R-:W-:Y:S02]  /*d3b0*/  SEL R128, R94, 0x80, !P0 ;  /* 0x000000805e807807 */ /* 0x010fe40004000000 */
[----:B------:R-:W-:-:S04]  /*d3c0*/  ISETP.GE.AND P0, PT, R126, 0x8, PT ;  /* 0x000000087e00780c */ /* 0x000fc80003f06270 */
[----:B------:R-:W-:Y:S02]  /*d3d0*/  ISETP.GT.OR P0, PT, R218, 0x8, !P0 ;  /* 0x00000008da00780c */ /* 0x000fe40004704670 */
[----:B------:R-:W-:Y:S02]  /*d3e0*/  ISETP.GE.AND P1, PT, R128, 0x1, PT ;  /* 0x000000018000780c */ /* 0x000fe40003f26270 */
[----:B------:R-:W-:Y:S02]  /*d3f0*/  FSEL R224, R236, -INF , !P0 ;  /* 0xff800000ece07808 */ /* 0x000fe40004000000 */
[----:B------:R-:W-:Y:S02]  /*d400*/  ISETP.GE.AND P0, PT, R128, RZ, PT ;  /* 0x000000ff8000720c */ /* 0x000fe40003f06270 */
[C---:B------:R-:W-:Y:S02]  /*d410*/  ISETP.GT.OR P2, PT, R218.reuse, 0x10, !P2 ;  /* 0x00000010da00780c */ /* 0x040fe40005744670 */
[----:B------:R-:W-:-:S02]  /*d420*/  ISETP.GT.OR P3, PT, R218, 0x11, !P3 ;  /* 0x00000011da00780c */ /* 0x000fc40005f64670 */
[C---:B------:R-:W-:Y:S02]  /*d430*/  ISETP.GT.OR P5, PT, R218.reuse, 0x18, !P5 ;  /* 0x00000018da00780c */ /* 0x040fe40006fa4670 */
[----:B------:R-:W-:Y:S02]  /*d440*/  ISETP.GT.OR P4, PT, R218, 0x19, !P4 ;  /* 0x00000019da00780c */ /* 0x000fe40006784670 */
[C---:B------:R-:W-:Y:S02]  /*d450*/  ISETP.GT.OR P0, PT, R221.reuse, RZ, !P0 ;  /* 0x000000ffdd00720c */ /* 0x040fe40004704670 */
[----:B------:R-:W-:Y:S02]  /*d460*/  ISETP.GT.OR P1, PT, R221, 0x1, !P1 ;  /* 0x00000001dd00780c */ /* 0x000fe40004f24670 */
[----:B------:R-:W-:Y:S02]  /*d470*/  FSEL R215, R20, -INF , !P2 ;  /* 0xff80000014d77808 */ /* 0x000fe40005000000 */
[----:B------:R-:W-:-:S02]  /*d480*/  FSEL R211, R21, -INF , !P3 ;  /* 0xff80000015d37808 */ /* 0x000fc40005800000 */
[----:B------:R-:W-:Y:S02]  /*d490*/  FSEL R208, R201, -INF , !P5 ;  /* 0xff800000c9d07808 */ /* 0x000fe40006800000 */
[----:B------:R-:W-:Y:S02]  /*d4a0*/  FSEL R206, R202, -INF , !P4 ;  /* 0xff800000cace7808 */ /* 0x000fe40006000000 */
[C---:B------:R-:W-:Y:S02]  /*d4b0*/  ISETP.GE.AND P2, PT, R128.reuse, 0x8, PT ;  /* 0x000000088000780c */ /* 0x040fe40003f46270 */
[C---:B------:R-:W-:Y:S02]  /*d4c0*/  ISETP.GE.AND P3, PT, R128.reuse, 0x9, PT ;  /* 0x000000098000780c */ /* 0x040fe40003f66270 */
[C---:B------:R-:W-:Y:S02]  /*d4d0*/  ISETP.GE.AND P5, PT, R128.reuse, 0x10, PT ;  /* 0x000000108000780c */ /* 0x040fe40003fa6270 */
[----:B------:R-:W-:-:S02]  /*d4e0*/  ISETP.GE.AND P4, PT, R128, 0x11, PT ;  /* 0x000000118000780c */ /* 0x000fc40003f86270 */
[----:B------:R-:W-:Y:S02]  /*d4f0*/  FSEL R214, R19, -INF , !P0 ;  /* 0xff80000013d67808 */ /* 0x000fe40004000000 */
[----:B------:R-:W-:Y:S02]  /*d500*/  FSEL R228, R237, -INF , !P1 ;  /* 0xff800000ede47808 */ /* 0x000fe40004800000 */
[C---:B------:R-:W-:Y:S02]  /*d510*/  ISETP.GE.AND P0, PT, R128.reuse, 0x18, PT ;  /* 0x000000188000780c */ /* 0x040fe40003f06270 */
[----:B------:R-:W-:Y:S02]  /*d520*/  ISETP.GE.AND P1, PT, R128, 0x19, PT ;  /* 0x000000198000780c */ /* 0x000fe40003f26270 */
[C---:B------:R-:W-:Y:S02]  /*d530*/  ISETP.GT.OR P2, PT, R221.reuse, 0x8, !P2 ;  /* 0x00000008dd00780c */ /* 0x040fe40005744670 */
[----:B------:R-:W-:-:S02]  /*d540*/  ISETP.GT.OR P3, PT, R221, 0x9, !P3 ;  /* 0x00000009dd00780c */ /* 0x000fc40005f64670 */
[C---:B------:R-:W-:Y:S02]  /*d550*/  ISETP.GT.OR P5, PT, R221.reuse, 0x10, !P5 ;  /* 0x00000010dd00780c */ /* 0x040fe40006fa4670 */
[C---:B------:R-:W-:Y:S02]  /*d560*/  ISETP.GT.OR P4, PT, R221.reuse, 0x11, !P4 ;  /* 0x00000011dd00780c */ /* 0x040fe40006784670 */
[C---:B------:R-:W-:Y:S02]  /*d570*/  ISETP.GT.OR P0, PT, R221.reuse, 0x18, !P0 ;  /* 0x00000018dd00780c */ /* 0x040fe40004704670 */
        /* <DEDUP_REMOVED lines=19> */
[----:B------:R-:W-:Y:S01]  /*d6b0*/  FSEL R204, R170, -INF , !P2 ;  /* 0xff800000aacc7808 */ /* 0x000fe20005000000 */
[----:B------:R-:W-:Y:S02]  /*d6c0*/  WARPGROUP.DEPBAR.LE gsb0, 0x0 ;  /* 0x00008000000079c5 */ /* 0x000fe40000010000 */
[----:B------:R-:W4:Y:S01]  /*d6d0*/  LDS R227, [R227+0x400] ;  /* 0x00040000e3e37984 */ /* 0x000f220000000800 */
[----:B------:R-:W-:-:S06]  /*d6e0*/  WARPGROUP.ARRIVE ;  /* 0x00000000000079c5 */ /* 0x000fcc0000000000 */
[----:B------:R-:W-:Y:S01]  /*d6f0*/  HGMMA.64x128x16.F32 R24, gdesc[UR4], R24, gsb0 ;  /* 0x01e00000041879f0 */ /* 0x000fe20008000818 */
[----:B------:R-:W-:Y:S01]  /*d700*/  FSEL R122, R169, -INF , !P3 ;  /* 0xff800000a97a7808 */ /* 0x000fe20005800000 */
[----:B------:R-:W4:Y:S01]  /*d710*/  MUFU.TANH R155, R110 ;  /* 0x0000006e009b7308 */ /* 0x000f220000002400 */
[----:B------:R-:W-:Y:S01]  /*d720*/  FSEL R123, R166, -INF , !P5 ;  /* 0xff800000a67b7808 */ /* 0x000fe20006800000 */
[----:B------:R-:W-:Y:S01]  /*d730*/  FMUL.FTZ R127, R127, UR9 ;  /* 0x000000097f7f7c20 */ /* 0x000fe20008410000 */
[----:B--2---:R-:W-:Y:S01]  /*d740*/  FSEL R120, R23, -INF , !P4 ;  /* 0xff80000017787808 */ /* 0x004fe20006000000 */
[----:B------:R-:W-:Y:S01]  /*d750*/  FMUL.FTZ R130, R130, UR9 ;  /* 0x0000000982827c20 */ /* 0x000fe20008410000 */
[C---:B------:R-:W-:Y:S01]  /*d760*/  ISETP.GE.AND P2, PT, R126.reuse, 0x38, PT ;  /* 0x000000387e00780c */ /* 0x040fe20003f46270 */
[----:B------:R-:W-:Y:S01]  /*d770*/  FMUL.FTZ R212, R131, UR9 ;  /* 0x0000000983d47c20 */ /* 0x000fe20008410000 */
[----:B------:R-:W-:Y:S01]  /*d780*/  ISETP.GE.AND P3, PT, R126, 0x39, PT ;  /* 0x000000397e00780c */ /* 0x000fe20003f66270 */
[----:B------:R-:W2:Y:S01]  /*d790*/  MUFU.TANH R154, R111 ;  /* 0x0000006f009a7308 */ /* 0x000ea20000002400 */
[----:B------:R-:W-:Y:S01]  /*d7a0*/  ISETP.GE.AND P5, PT, R128, 0x20, PT ;  /* 0x000000208000780c */ /* 0x000fe20003fa6270 */
[----:B------:R-:W-:Y:S01]  /*d7b0*/  IMAD R136, R0, 0x400, R136 ;  /* 0x0000040000887824 */ /* 0x000fe200078e0288 */
[----:B------:R-:W-:Y:S01]  /*d7c0*/  ISETP.GE.AND P4, PT, R128, 0x21, PT ;  /* 0x000000218000780c */ /* 0x000fe20003f86270 */
[----:B------:R-:W-:Y:S01]  /*d7d0*/  VIADD R223, R9, 0x4 ;  /* 0x0000000409df7836 */ /* 0x000fe20000000000 */
[----:B---3--:R-:W-:Y:S01]  /*d7e0*/  FSEL R103, R90, -INF , !P0 ;  /* 0xff8000005a677808 */ /* 0x008fe20004000000 */
[----:B------:R-:W-:Y:S01]  /*d7f0*/  FMUL.FTZ R138, R129, UR9 ;  /* 0x00000009818a7c20 */ /* 0x000fe20008410000 */
[----:B-1----:R-:W-:Y:S01]  /*d800*/  FSEL R109, R91, -INF , !P1 ;  /* 0xff8000005b6d7808 */ /* 0x002fe20004800000 */
[----:B------:R1:W-:Y:S01]  /*d810*/  MUFU.TANH R146, R119 ;  /* 0x0000007700927308 */ /* 0x0003e20000002400 */
[----:B------:R-:W-:-:S02]  /*d820*/  ISETP.GE.AND P0, PT, R128, 0x28, PT ;  /* 0x000000288000780c */ /* 0x000fc40003f06270 */
[C---:B------:R-:W-:Y:S01]  /*d830*/  IADD3 R231, R9.reuse, 0x8, RZ ;  /* 0x0000000809e77810 */ /* 0x040fe20007ffe0ff */
[----:B------:R-:W-:Y:S01]  /*d840*/  VIADD R232, R9, 0xc ;  /* 0x0000000c09e87836 */ /* 0x000fe20000000000 */
[----:B------:R-:W-:Y:S01]  /*d850*/  ISETP.GE.AND P1, PT, R128, 0x29, PT ;  /* 0x000000298000780c */ /* 0x000fe20003f26270 */
[----:B------:R-:W-:Y:S01]  /*d860*/  ULDC UR4, c[0x0][0x744] ;  /* 0x0001d10000047ab9 */ /* 0x000fe20000000800 */
[C---:B------:R-:W-:Y:S02]  /*d870*/  ISETP.GT.OR P2, PT, R218.reuse, 0x38, !P2 ;  /* 0x00000038da00780c */ /* 0x040fe40005744670 */
[----:B------:R-:W-:Y:S02]  /*d880*/  ISETP.GT.OR P3, PT, R218, 0x39, !P3 ;  /* 0x00000039da00780c */ /* 0x000fe40005f64670 */
[C---:B------:R-:W-:Y:S02]  /*d890*/  ISETP.GT.OR P5, PT, R221.reuse, 0x20, !P5 ;  /* 0x00000020dd00780c */ /* 0x040fe40006fa4670 */
[----:B------:R-:W-:-:S02]  /*d8a0*/  ISETP.GT.OR P4, PT, R221, 0x21, !P4 ;  /* 0x00000021dd00780c */ /* 0x000fc40006784670 */
[C---:B------:R-:W-:Y:S02]  /*d8b0*/  ISETP.GT.OR P0, PT, R221.reuse, 0x28, !P0 ;  /* 0x00000028dd00780c */ /* 0x040fe40004704670 */
[----:B------:R-:W-:Y:S02]  /*d8c0*/  ISETP.GT.OR P1, PT, R221, 0x29, !P1 ;  /* 0x00000029dd00780c */ /* 0x000fe40004f24670 */
[----:B------:R-:W-:Y:S02]  /*d8d0*/  FSEL R112, R164, -INF , !P2 ;  /* 0xff800000a4707808 */ /* 0x000fe40005000000 */
[----:B------:R-:W-:Y:S02]  /*d8e0*/  FSEL R97, R163, -INF , !P3 ;  /* 0xff800000a3617808 */ /* 0x000fe40005800000 */
[----:B------:R-:W-:Y:S02]  /*d8f0*/  FSEL R205, R168, -INF , !P5 ;  /* 0xff800000a8cd7808 */ /* 0x000fe40006800000 */
[----:B------:R-:W-:-:S02]  /*d900*/  FSEL R124, R167, -INF , !P4 ;  /* 0xff800000a77c7808 */ /* 0x000fc40006000000 */
[C---:B------:R-:W-:Y:S02]  /*d910*/  ISETP.GE.AND P2, PT, R128.reuse, 0x30, PT ;  /* 0x000000308000780c */ /* 0x040fe40003f46270 */
[C---:B------:R-:W-:Y:S02]  /*d920*/  ISETP.GE.AND P3, PT, R128.reuse, 0x31, PT ;  /* 0x000000318000780c */ /* 0x040fe40003f66270 */
[C---:B------:R-:W-:Y:S02]  /*d930*/  ISETP.GE.AND P5, PT, R128.reuse, 0x38, PT ;  /* 0x000000388000780c */ /* 0x040fe40003fa6270 */
[----:B------:R-:W-:Y:S02]  /*d940*/  ISETP.GE.AND P4, PT, R128, 0x39, PT ;  /* 0x000000398000780c */ /* 0x000fe40003f86270 */
[----:B------:R-:W-:Y:S02]  /*d950*/  FSEL R125, R88, -INF , !P0 ;  /* 0xff800000587d7808 */ /* 0x000fe40004000000 */
[----:B------:R-:W-:-:S02]  /*d960*/  FSEL R121, R89, -INF , !P1 ;  /* 0xff80000059797808 */ /* 0x000fc40004800000 */
[C---:B------:R-:W-:Y:S02]  /*d970*/  ISETP.GE.AND P0, PT, R126.reuse, 0x40, PT ;  /* 0x000000407e00780c */ /* 0x040fe40003f06270 */
[----:B------:R-:W-:Y:S02]  /*d980*/  ISETP.GE.AND P1, PT, R126, 0x41, PT ;  /* 0x000000417e00780c */ /* 0x000fe40003f26270 */
[C---:B------:R-:W-:Y:S02]  /*d990*/  ISETP.GT.OR P2, PT, R221.reuse, 0x30, !P2 ;  /* 0x00000030dd00780c */ /* 0x040fe40005744670 */
[C---:B------:R-:W-:Y:S02]  /*d9a0*/  ISETP.GT.OR P3, PT, R221.reuse, 0x31, !P3 ;  /* 0x00000031dd00780c */ /* 0x040fe40005f64670 */
        /* <DEDUP_REMOVED lines=11> */
[----:B------:R-:W-:Y:S01]  /*da60*/  ISETP.GE.AND P4, PT, R126, 0x51, PT ;  /* 0x000000517e00780c */ /* 0x000fe20003f86270 */
[----:B------:R-:W3:Y:S01]  /*da70*/  MUFU.TANH R149, R115 ;  /* 0x0000007300957308 */ /* 0x000ee20000002400 */
[----:B------:R-:W-:Y:S02]  /*da80*/  FSEL R117, R161, -INF , !P0 ;  /* 0xff800000a1757808 */ /* 0x000fe40004000000 */
[----:B-1----:R-:W-:-:S02]  /*da90*/  FSEL R119, R160, -INF , !P1 ;  /* 0xff800000a0777808 */ /* 0x002fc40004800000 */
[C---:B------:R-:W-:Y:S02]  /*daa0*/  ISETP.GE.AND P0, PT, R126.reuse, 0x58, PT ;  /* 0x000000587e00780c */ /* 0x040fe40003f06270 */
[----:B------:R-:W-:Y:S02]  /*dab0*/  ISETP.GE.AND P1, PT, R126, 0x59, PT ;  /* 0x000000597e00780c */ /* 0x000fe40003f26270 */
[C---:B------:R-:W-:Y:S02]  /*dac0*/  ISETP.GT.OR P2, PT, R218.reuse, 0x48, !P2 ;  /* 0x00000048da00780c */ /* 0x040fe40005744670 */
[C---:B------:R-:W-:Y:S02]  /*dad0*/  ISETP.GT.OR P3, PT, R218.reuse, 0x49, !P3 ;  /* 0x00000049da00780c */ /* 0x040fe40005f64670 */
[C---:B------:R-:W-:Y:S02]  /*dae0*/  ISETP.GT.OR P5, PT, R218.reuse, 0x50, !P5 ;  /* 0x00000050da00780c */ /* 0x040fe40006fa4670 */
[----:B------:R-:W-:-:S02]  /*daf0*/  ISETP.GT.OR P4, PT, R218, 0x51, !P4 ;  /* 0x00000051da00780c */ /* 0x000fc40006784670 */
[C---:B------:R-:W-:Y:S02]  /*db00*/  ISETP.GT.OR P0, PT, R218.reuse, 0x58, !P0 ;  /* 0x00000058da00780c */ /* 0x040fe40004704670 */
[----:B------:R-:W-:Y:S01]  /*db10*/  ISETP.GT.OR P1, PT, R218, 0x59, !P1 ;  /* 0x00000059da00780c */ /* 0x000fe20004f24670 */
[----:B------:R-:W1:Y:S01]  /*db20*/  MUFU.TANH R147, R118 ;  /* 0x0000007600937308 */ /* 0x000e620000002400 */
        /* <DEDUP_REMOVED lines=20> */
[----:B----4-:R-:W-:Y:S02]  /*dc70*/  FSEL R111, R155, -INF , !P5 ;  /* 0xff8000009b6f7808 */ /* 0x010fe40006800000 */
[----:B--2---:R-:W-:-:S02]  /*dc80*/  FSEL R104, R154, -INF , !P4 ;  /* 0xff8000009a687808 */ /* 0x004fc40006000000 */
[C---:B------:R-:W-:Y:S02]  /*dc90*/  ISETP.GE.AND P2, PT, R128.reuse, 0x58, PT ;  /* 0x000000588000780c */ /* 0x040fe40003f46270 */
[----:B------:R-:W-:Y:S02]  /*dca0*/  ISETP.GE.AND P3, PT, R128, 0x59, PT ;  /* 0x000000598000780c */ /* 0x000fe40003f66270 */
[C---:B------:R-:W-:Y:S02]  /*dcb0*/  ISETP.GE.AND P5, PT, R126.reuse, 0x60, PT ;  /* 0x000000607e00780c */ /* 0x040fe40003fa6270 */
[----:B------:R-:W-:Y:S02]  /*dcc0*/  ISETP.GE.AND P4, PT, R126, 0x61, PT ;  /* 0x000000617e00780c */ /* 0x000fe40003f86270 */
[----:B------:R-:W-:Y:S02]  /*dcd0*/  FSEL R100, R151, -INF , !P0 ;  /* 0xff80000097647808 */ /* 0x000fe40004000000 */
[----:B---3--:R-:W-:-:S02]  /*dce0*/  FSEL R115, R149, -INF , !P1 ;  /* 0xff80000095737808 */ /* 0x008fc40004800000 */
[C---:B------:R-:W-:Y:S02]  /*dcf0*/  ISETP.GE.AND P0, PT, R126.reuse, 0x68, PT ;  /* 0x000000687e00780c */ /* 0x040fe40003f06270 */
[----:B------:R-:W-:Y:S02]  /*dd00*/  ISETP.GE.AND P1, PT, R126, 0x69, PT ;  /* 0x000000697e00780c */ /* 0x000fe40003f26270 */
[C---:B------:R-:W-:Y:S02]  /*dd10*/  ISETP.GT.OR P2, PT, R221.reuse, 0x58, !P2 ;  /* 0x00000058dd00780c */ /* 0x040fe40005744670 */
[----:B------:R-:W-:Y:S02]  /*dd20*/  ISETP.GT.OR P3, PT, R221, 0x59, !P3 ;  /* 0x00000059dd00780c */ /* 0x000fe40005f64670 */
[C---:B------:R-:W-:Y:S02]  /*dd30*/  ISETP.GT.OR P5, PT, R218.reuse, 0x60, !P5 ;  /* 0x00000060da00780c */ /* 0x040fe40006fa4670 */
[----:B------:R-:W-:-:S02]  /*dd40*/  ISETP.GT.OR P4, PT, R218, 0x61, !P4 ;  /* 0x00000061da00780c */ /* 0x000fc40006784670 */
[C---:B------:R-:W-:Y:S02]  /*dd50*/  ISETP.GT.OR P0, PT, R218.reuse, 0x68, !P0 ;  /* 0x00000068da00780c */ /* 0x040fe40004704670 */
[----:B------:R-:W-:Y:S01]  /*dd60*/  ISETP.GT.OR P1, PT, R218, 0x69, !P1 ;  /* 0x00000069da00780c */ /* 0x000fe20004f24670 */
[----:B------:R2:W3:Y:S01]  /*dd70*/  MUFU.TANH R5, R127 ;  /* 0x0000007f00057308 */ /* 0x0004e20000002400 */
[----:B-1----:R-:W-:Y:S02]  /*dd80*/  FSEL R95, R147, -INF , !P2 ;  /* 0xff800000935f7808 */ /* 0x002fe40005000000 */
[----:B------:R-:W-:Y:S02]  /*dd90*/  FSEL R118, R146, -INF , !P3 ;  /* 0xff80000092767808 */ /* 0x000fe40005800000 */
[----:B------:R-:W-:Y:S02]  /*dda0*/  FSEL R113, R145, -INF , !P5 ;  /* 0xff80000091717808 */ /* 0x000fe40006800000 */
[----:B------:R-:W-:-:S02]  /*ddb0*/  FSEL R108, R144, -INF , !P4 ;  /* 0xff800000906c7808 */ /* 0x000fc40006000000 */
[C---:B------:R-:W-:Y:S02]  /*ddc0*/  ISETP.GE.AND P2, PT, R126.reuse, 0x70, PT ;  /* 0x000000707e00780c */ /* 0x040fe40003f46270 */
[C---:B------:R-:W-:Y:S02]  /*ddd0*/  ISETP.GE.AND P3, PT, R126.reuse, 0x71, PT ;  /* 0x000000717e00780c */ /* 0x040fe40003f66270 */
[C---:B------:R-:W-:Y:S02]  /*dde0*/  ISETP.GE.AND P5, PT, R126.reuse, 0x78, PT ;  /* 0x000000787e00780c */ /* 0x040fe40003fa6270 */
[----:B------:R-:W-:Y:S01]  /*ddf0*/  ISETP.GE.AND P4, PT, R126, 0x79, PT ;  /* 0x000000797e00780c */ /* 0x000fe20003f86270 */
[----:B------:R1:W4:Y:S01]  /*de00*/  MUFU.TANH R2, R130 ;  /* 0x0000008200027308 */ /* 0x0003220000002400 */
[----:B--2---:R-:W-:Y:S02]  /*de10*/  FSEL R127, R141, -INF , !P0 ;  /* 0xff8000008d7f7808 */ /* 0x004fe40004000000 */
[----:B------:R-:W-:-:S02]  /*de20*/  FSEL R126, R140, -INF , !P1 ;  /* 0xff8000008c7e7808 */ /* 0x000fc40004800000 */
[C---:B------:R-:W-:Y:S02]  /*de30*/  ISETP.GE.AND P0, PT, R128.reuse, 0x60, PT ;  /* 0x000000608000780c */ /* 0x040fe40003f06270 */
[----:B------:R-:W-:Y:S02]  /*de40*/  ISETP.GE.AND P1, PT, R128, 0x61, PT ;  /* 0x000000618000780c */ /* 0x000fe40003f26270 */
[----:B------:R-:W-:Y:S02]  /*de50*/  ISETP.GT.OR P2, PT, R218, 0x70, !P2 ;  /* 0x00000070da00780c */ /* 0x000fe40005744670 */
[C---:B------:R-:W-:Y:S02]  /*de60*/  ISETP.GT.OR P0, PT, R221.reuse, 0x60, !P0 ;  /* 0x00000060dd00780c */ /* 0x040fe40004704670 */
[----:B------:R-:W-:Y:S02]  /*de70*/  ISETP.GT.OR P1, PT, R221, 0x61, !P1 ;  /* 0x00000061dd00780c */ /* 0x000fe40004f24670 */
[----:B-1----:R-:W-:-:S02]  /*de80*/  FSEL R130, R4, -INF , !P2 ;  /* 0xff80000004827808 */ /* 0x002fc40005000000 */
[----:B------:R-:W-:Y:S02]  /*de90*/  FSEL R131, R143, -INF , !P0 ;  /* 0xff8000008f837808 */ /* 0x000fe40004000000 */
[----:B------:R-:W-:Y:S02]  /*dea0*/  FSEL R137, R142, -INF , !P1 ;  /* 0xff8000008e897808 */ /* 0x000fe40004800000 */
[C---:B------:R-:W-:Y:S02]  /*deb0*/  ISETP.GE.AND P2, PT, R128.reuse, 0x68, PT ;  /* 0x000000688000780c */ /* 0x040fe40003f46270 */
[C---:B------:R-:W-:Y:S02]  /*dec0*/  ISETP.GE.AND P0, PT, R128.reuse, 0x69, PT ;  /* 0x000000698000780c */ /* 0x040fe40003f06270 */
[----:B------:R-:W-:Y:S02]  /*ded0*/  ISETP.GE.AND P1, PT, R128, 0x70, PT ;  /* 0x000000708000780c */ /* 0x000fe40003f26270 */
[----:B------:R-:W-:-:S02]  /*dee0*/  ISETP.GT.OR P2, PT, R221, 0x68, !P2 ;  /* 0x00000068dd00780c */ /* 0x000fc40005744670 */
[C---:B------:R-:W-:Y:S02]  /*def0*/  ISETP.GT.OR P0, PT, R221.reuse, 0x69, !P0 ;  /* 0x00000069dd00780c */ /* 0x040fe40004704670 */
[----:B------:R-:W-:Y:S02]  /*df00*/  ISETP.GT.OR P1, PT, R221, 0x70, !P1 ;  /* 0x00000070dd00780c */ /* 0x000fe40004f24670 */
[----:B------:R-:W-:Y:S01]  /*df10*/  R2UR UR8, R136 ;  /* 0x00000000880872ca */ /* 0x000fe200000e0000 */
[----:B------:R-:W1:Y:S01]  /*df20*/  SHFL.IDX PT, R225, R227, R9, 0x1f ;  /* 0x00001f09e3e17589 */ /* 0x000e6200000e0000 */
[----:B------:R-:W-:Y:S02]  /*df30*/  FSEL R129, R6, -INF , !P2 ;  /* 0xff80000006817808 */ /* 0x000fe40005000000 */
[----:B---3--:R-:W-:Y:S02]  /*df40*/  FSEL R139, R5, -INF , !P0 ;  /* 0xff800000058b7808 */ /* 0x008fe40004000000 */
[----:B----4-:R-:W-:-:S02]  /*df50*/  FSEL R136, R2, -INF , !P1 ;  /* 0xff80000002887808 */ /* 0x010fc40004800000 */
[C---:B------:R-:W-:Y:S02]  /*df60*/  ISETP.GE.AND P2, PT, R128.reuse, 0x71, PT ;  /* 0x000000718000780c */ /* 0x040fe40003f46270 */
[C---:B------:R-:W-:Y:S02]  /*df70*/  ISETP.GE.AND P0, PT, R128.reuse, 0x78, PT ;  /* 0x000000788000780c */ /* 0x040fe40003f06270 */
[----:B------:R-:W-:Y:S02]  /*df80*/  ISETP.GE.AND P1, PT, R128, 0x79, PT ;  /* 0x000000798000780c */ /* 0x000fe40003f26270 */
[----:B------:R2:W-:Y:S02]  /*df90*/  MUFU.TANH R128, R212 ;  /* 0x000000d400807308 */ /* 0x0005e40000002400 */
[----:B--2---:R-:W2:Y:S01]  /*dfa0*/  SHFL.IDX PT, R212, R227, R223, 0x1f ;  /* 0x00001fdfe3d47589 */ /* 0x004ea200000e0000 */
[C---:B------:R-:W-:Y:S02]  /*dfb0*/  ISETP.GT.OR P3, PT, R218.reuse, 0x71, !P3 ;  /* 0x00000071da00780c */ /* 0x040fe40005f64670 */
[----:B------:R-:W-:-:S02]  /*dfc0*/  ISETP.GT.OR P5, PT, R218, 0x78, !P5 ;  /* 0x00000078da00780c */ /* 0x000fc40006fa4670 */
[----:B------:R-:W-:Y:S02]  /*dfd0*/  ISETP.GT.OR P4, PT, R218, 0x79, !P4 ;  /* 0x00000079da00780c */ /* 0x000fe40006784670 */
[----:B------:R-:W3:Y:S01]  /*dfe0*/  SHFL.IDX PT, R218, R17, R9, 0x1f ;  /* 0x00001f0911da7589 */ /* 0x000ee200000e0000 */
[----:B------:R-:W-:Y:S02]  /*dff0*/  WARPGROUP.DEPBAR.LE gsb0, 0x0 ;  /* 0x00008000000079c5 */ /* 0x000fe40000010000 */
[----:B-1----:R-:W-:Y:S01]  /*e000*/  FADD.FTZ R229, R24, -R225 ;  /* 0x800000e118e57221 */ /* 0x002fe20000010000 */
[C---:B------:R-:W-:Y:S01]  /*e010*/  ISETP.GT.OR P2, PT, R221.reuse, 0x71, !P2 ;  /* 0x00000071dd00780c */ /* 0x040fe20005744670 */
[----:B------:R-:W1:Y:S01]  /*e020*/  SHFL.IDX PT, R24, R227, R231, 0x1f ;  /* 0x00001fe7e3187589 */ /* 0x000e6200000e0000 */
[C---:B------:R-:W-:Y:S02]  /*e030*/  ISETP.GT.OR P0, PT, R221.reuse, 0x78, !P0 ;  /* 0x00000078dd00780c */ /* 0x040fe40004704670 */
[----:B------:R-:W-:Y:S01]  /*e040*/  ISETP.GT.OR P1, PT, R221, 0x79, !P1 ;  /* 0x00000079dd00780c */ /* 0x000fe20004f24670 */
[----:B------:R-:W-:Y:S01]  /*e050*/  LDS R14, [R14+0x400] ;  /* 0x000400000e0e7984 */ /* 0x000fe20000000800 */
[----:B--2---:R-:W-:-:S03]  /*e060*/  FADD.FTZ R226, R25, -R212 ;  /* 0x800000d419e27221 */ /* 0x004fc60000010000 */
[----:B------:R-:W-:Y:S04]  /*e070*/  SHFL.IDX PT, R25, R17, R223, 0x1f ;  /* 0x00001fdf11197589 */ /* 0x000fe800000e0000 */
[----:B------:R-:W2:Y:S01]  /*e080*/  SHFL.IDX PT, R223, R227, R232, 0x1f ;  /* 0x00001fe8e3df7589 */ /* 0x000ea200000e0000 */
[----:B------:R-:W-:Y:S01]  /*e090*/  FADD.FTZ R212, R27, -R212 ;  /* 0x800000d41bd47221 */ /* 0x000fe20000010000 */
[--C-:B---3--:R-:W-:Y:S01]  /*e0a0*/  FFMA.FTZ R216, R216, UR4, -R218.reuse ;  /* 0x00000004d8d87c23 */ /* 0x108fe200080108da */
[C---:B------:R-:W-:Y:S01]  /*e0b0*/  IADD3 R27, R9.reuse, 0x10, RZ ;  /* 0x00000010091b7810 */ /* 0x040fe20007ffe0ff */
[----:B------:R-:W-:Y:S01]  /*e0c0*/  FADD.FTZ R225, R26, -R225 ;  /* 0x800000e11ae17221 */ /* 0x000fe20000010000 */
[----:B------:R-:W-:Y:S02]  /*e0d0*/  VIADD R221, R9, 0x14 ;  /* 0x0000001409dd7836 */ /* 0x000fe40000000000 */
[----:B------:R-:W-:-:S02]  /*e0e0*/  FFMA.FTZ R26, R214, UR4, -R218 ;  /* 0x00000004d61a7c23 */ /* 0x000fc400080108da */
[----:B------:R3:W4:Y:S01]  /*e0f0*/  MUFU.EX2 R214, R216 ;  /* 0x000000d800d67308 */ /* 0x0007220000000800 */
[----:B------:R-:W4:Y:S01]  /*e100*/  SHFL.IDX PT, R231, R17, R231, 0x1f ;  /* 0x00001fe711e77589 */ /* 0x000f2200000e0000 */
[--C-:B-1----:R-:W-:Y:S01]  /*e110*/  FADD.FTZ R218, R30, -R24.reuse ;  /* 0x800000181eda7221 */ /* 0x102fe20000010000 */
[----:B---3--:R-:W-:Y:S02]  /*e120*/  FADD.FTZ R216, R28, -R24 ;  /* 0x800000181cd87221 */ /* 0x008fe40000010000 */
[----:B------:R-:W1:Y:S04]  /*e130*/  SHFL.IDX PT, R28, R227, R27, 0x1f ;  /* 0x00001f1be31c7589 */ /* 0x000e6800000e0000 */
[----:B------:R2:W-:Y:S04]  /*e140*/  SHFL.IDX PT, R27, R227, R221, 0x1f ;  /* 0x00001fdde31b7589 */ /* 0x0005e800000e0000 */
[----:B------:R-:W3:Y:S01]  /*e150*/  SHFL.IDX PT, R30, R17, R232, 0x1f ;  /* 0x00001fe8111e7589 */ /* 0x000ee200000e0000 */
[--C-:B--2---:R-:W-:Y:S01]  /*e160*/  FADD.FTZ R221, R29, -R223.reuse ;  /* 0x800000df1ddd7221 */ /* 0x104fe20000010000 */
[----:B------:R-:W-:Y:S01]  /*e170*/  IADD3 R29, R9, 0x18, RZ ;  /* 0x00000018091d7810 */ /* 0x000fe20007ffe0ff */
[----:B------:R-:W-:Y:S01]  /*e180*/  FADD.FTZ R223, R31, -R223 ;  /* 0x800000df1fdf7221 */ /* 0x000fe20000010000 */
[----:B------:R-:W-:-:S04]  /*e190*/  IADD3 R31, R9, 0x10, RZ ;  /* 0x00000010091f7810 */ /* 0x000fc80007ffe0ff */
[----:B------:R-:W2:Y:S04]  /*e1a0*/  SHFL.IDX PT, R29, R227, R29, 0x1f ;  /* 0x00001f1de31d7589 */ /* 0x000ea800000e0000 */
[----:B------:R-:W2:Y:S01]  /*e1b0*/  SHFL.IDX PT, R31, R17, R31, 0x1f ;  /* 0x00001f1f111f7589 */ /* 0x000ea200000e0000 */
[----:B------:R4:W2:Y:S01]  /*e1c0*/  MUFU.EX2 R24, R26 ;  /* 0x0000001a00187308 */ /* 0x0008a20000000800 */
[--C-:B------:R-:W-:Y:S01]  /*e1d0*/  FFMA.FTZ R219, R219, UR4, -R25.reuse ;  /* 0x00000004dbdb7c23 */ /* 0x100fe20008010819 */
[----:B----4-:R-:W-:Y:S01]  /*e1e0*/  FFMA.FTZ R26, R228, UR4, -R25 ;  /* 0x00000004e41a7c23 */ /* 0x010fe20008010819 */
[--C-:B------:R-:W-:Y:S01]  /*e1f0*/  FFMA.FTZ R25, R224, UR4, -R231.reuse ;  /* 0x00000004e0197c23 */ /* 0x100fe200080108e7 */
[----:B------:R-:W-:Y:S01]  /*e200*/  FFMA.FTZ R231, R222, UR4, -R231 ;  /* 0x00000004dee77c23 */ /* 0x000fe200080108e7 */
[--C-:B-1----:R-:W-:Y:S01]  /*e210*/  FADD.FTZ R222, R32, -R28.reuse ;  /* 0x8000001c20de7221 */ /* 0x102fe20000010000 */
[----:B------:R-:W-:Y:S01]  /*e220*/  FADD.FTZ R224, R34, -R28 ;  /* 0x8000001c22e07221 */ /* 0x000fe20000010000 */
[----:B------:R-:W-:-:S02]  /*e230*/  VIADD R32, R9, 0x14 ;  /* 0x0000001409207836 */ /* 0x000fc40000000000 */
[--C-:B---3--:R-:W-:Y:S01]  /*e240*/  FFMA.FTZ R28, R220, UR4, -R30.reuse ;  /* 0x00000004dc1c7c23 */ /* 0x108fe2000801081e */
[----:B------:R-:W-:Y:S01]  /*e250*/  FFMA.FTZ R30, R217, UR4, -R30 ;  /* 0x00000004d91e7c23 */ /* 0x000fe2000801081e */
[--C-:B--2---:R-:W-:Y:S01]  /*e260*/  FADD.FTZ R217, R36, -R29.reuse ;  /* 0x8000001d24d97221 */ /* 0x104fe20000010000 */
[----:B------:R-:W-:Y:S01]  /*e270*/  FADD.FTZ R220, R38, -R29 ;  /* 0x8000001d26dc7221 */ /* 0x000fe20000010000 */
[----:B------:R-:W1:Y:S01]  /*e280*/  SHFL.IDX PT, R32, R17, R32, 0x1f ;  /* 0x00001f2011207589 */ /* 0x000e6200000e0000 */
[--C-:B------:R-:W-:Y:S01]  /*e290*/  FFMA.FTZ R29, R215, UR4, -R31.reuse ;  /* 0x00000004d71d7c23 */ /* 0x100fe2000801081f */
[----:B------:R-:W-:Y:S01]  /*e2a0*/  FFMA.FTZ R31, R213, UR4, -R31 ;  /* 0x00000004d51f7c23 */ /* 0x000fe2000801081f */
[----:B------:R-:W-:Y:S01]  /*e2b0*/  FFMA.FTZ R213, -R18, R18, 1 ;  /* 0x3f80000012d57423 */ /* 0x000fe20000010112 */
[----:B------:R-:W-:Y:S01]  /*e2c0*/  FMUL.FTZ R229, R214, R229 ;  /* 0x000000e5d6e57220 */ /* 0x000fe20000410000 */
[C---:B------:R-:W-:Y:S01]  /*e2d0*/  VIADD R232, R9.reuse, 0x1c ;  /* 0x0000001c09e87836 */ /* 0x040fe20000000000 */
[----:B------:R-:W-:-:S02]  /*e2e0*/  IADD3 R34, R9, 0x18, RZ ;  /* 0x0000001809227810 */ /* 0x000fc40007ffe0ff */
[----:B------:R-:W-:Y:S01]  /*e2f0*/  FMUL.FTZ R213, R213, R229 ;  /* 0x000000e5d5d57220 */ /* 0x000fe20000410000 */
[----:B------:R-:W-:Y:S02]  /*e300*/  VIADD R229, R9, 0x1c ;  /* 0x0000001c09e57836 */ /* 0x000fe40000000000 */
[----:B------:R2:W-:Y:S02]  /*e310*/  SHFL.IDX PT, R232, R227, R232, 0x1f ;  /* 0x00001fe8e3e87589 */ /* 0x0005e400000e0000 */
[--C-:B--2---:R-:W-:Y:S02]  /*e320*/  FADD.FTZ R227, R33, -R27.reuse ;  /* 0x8000001b21e37221 */ /* 0x104fe40000010000 */
[----:B------:R-:W2:Y:S04]  /*e330*/  SHFL.IDX PT, R33, R17, R34, 0x1f ;  /* 0x00001f2211217589 */ /* 0x000ea800000e0000 */
[----:B------:R-:W3:Y:S01]  /*e340*/  SHFL.IDX PT, R34, R17, R229, 0x1f ;  /* 0x00001fe511227589 */ /* 0x000ee200000e0000 */
[--C-:B-1----:R-:W-:Y:S01]  /*e350*/  FFMA.FTZ R211, R211, UR4, -R32.reuse ;  /* 0x00000004d3d37c23 */ /* 0x102fe20008010820 */
[----:B------:R-:W-:Y:S01]  /*e360*/  FFMA.FTZ R32, R210, UR4, -R32 ;  /* 0x00000004d2207c23 */ /* 0x000fe20008010820 */
[----:B------:R-:W-:Y:S01]  /*e370*/  FFMA.FTZ R210, -R19, R19, 1 ;  /* 0x3f80000013d27423 */ /* 0x000fe20000010113 */
[----:B------:R-:W-:Y:S01]  /*e380*/  FMUL.FTZ R225, R24, R225 ;  /* 0x000000e118e17220 */ /* 0x000fe20000410000 */
[----:B------:R-:W1:Y:S01]  /*e390*/  MUFU.EX2 R219, R219 ;  /* 0x000000db00db7308 */ /* 0x000e620000000800 */
[----:B------:R-:W-:-:S02]  /*e3a0*/  FADD.FTZ R228, R35, -R27 ;  /* 0x8000001b23e47221 */ /* 0x000fc40000010000 */
[----:B------:R-:W4:Y:S01]  /*e3b0*/  SHFL.IDX PT, R35, R15, R9, 0x1f ;  /* 0x00001f090f237589 */ /* 0x000f2200000e0000 */
[----:B------:R-:W-:Y:S01]  /*e3c0*/  FMUL.FTZ R210, R210, R225 ;  /* 0x000000e1d2d27220 */ /* 0x000fe20000410000 */
[----:B------:R-:W-:-:S03]  /*e3d0*/  IADD3 R225, R9, 0x4, RZ ;  /* 0x0000000409e17810 */ /* 0x000fc60007ffe0ff */
[----:B------:R2:W-:Y:S01]  /*e3e0*/  MUFU.EX2 R18, R31 ;  /* 0x0000001f00127308 */ /* 0x0005e20000000800 */
[----:B------:R-:W-:-:S07]  /*e3f0*/  IADD3 R36, R9, 0xc, RZ ;  /* 0x0000000c09247810 */ /* 0x000fce0007ffe0ff */
[----:B------:R1:W-:Y:S01]  /*e400*/  MUFU.EX2 R19, R32 ;  /* 0x0000002000137308 */ /* 0x0003e20000000800 */
[--C-:B--2---:R-:W-:Y:S01]  /*e410*/  FFMA.FTZ R31, R208, UR4, -R33.reuse ;  /* 0x00000004d01f7c23 */ /* 0x104fe20008010821 */
[----:B-1----:R-:W-:Y:S01]  /*e420*/  FFMA.FTZ R32, R209, UR4, -R33 ;  /* 0x00000004d1207c23 */ /* 0x002fe20008010821 */
[--C-:B---3--:R-:W-:Y:S01]  /*e430*/  FFMA.FTZ R33, R206, UR4, -R34.reuse ;  /* 0x00000004ce217c23 */ /* 0x108fe20008010822 */
[----:B------:R-:W-:Y:S02]  /*e440*/  FFMA.FTZ R34, R207, UR4, -R34 ;  /* 0x00000004cf227c23 */ /* 0x000fe40008010822 */
[----:B------:R-:W-:Y:S02]  /*e450*/  SHFL.IDX PT, R207, R15, R225, 0x1f ;  /* 0x00001fe10fcf7589 */ /* 0x000fe400000e0000 */
[----:B------:R1:W-:Y:S01]  /*e460*/  MUFU.EX2 R27, R231 ;  /* 0x000000e7001b7308 */ /* 0x0003e20000000800 */
[----:B------:R-:W-:Y:S01]  /*e470*/  FFMA.FTZ R208, -R230, R230, 1 ;  /* 0x3f800000e6d07423 */ /* 0x000fe200000101e6 */
[----:B------:R-:W-:Y:S01]  /*e480*/  FMUL.FTZ R226, R219, R226 ;  /* 0x000000e2dbe27220 */ /* 0x000fe20000410000 */
[----:B------:R-:W-:-:S02]  /*e490*/  VIADD R215, R9, 0x8 ;  /* 0x0000000809d77836 */ /* 0x000fc40000000000 */
[----:B-1----:R-:W-:Y:S02]  /*e4a0*/  FADD.FTZ R231, R37, -R232 ;  /* 0x800000e825e77221 */ /* 0x002fe40000010000 */
[----:B------:R1:W2:Y:S01]  /*e4b0*/  SHFL.IDX PT, R37, R15, R36, 0x1f ;  /* 0x00001f240f257589 */ /* 0x0002a200000e0000 */
[----:B------:R-:W-:Y:S01]  /*e4c0*/  FMUL.FTZ R208, R208, R226 ;  /* 0x000000e2d0d07220 */ /* 0x000fe20000410000 */
[----:B------:R3:W-:Y:S01]  /*e4d0*/  MUFU.EX2 R17, R211 ;  /* 0x000000d300117308 */ /* 0x0007e20000000800 */
[C---:B------:R-:W-:Y:S01]  /*e4e0*/  VIADD R226, R9.reuse, 0x10 ;  /* 0x0000001009e27836 */ /* 0x040fe20000000000 */
[----:B------:R-:W2:Y:S01]  /*e4f0*/  SHFL.IDX PT, R209, R15, R215, 0x1f ;  /* 0x00001fd70fd17589 */ /* 0x000ea200000e0000 */
[--C-:B----4-:R-:W-:Y:S01]  /*e500*/  FFMA.FTZ R204, R204, UR4, -R35.reuse ;  /* 0x00000004cccc7c23 */ /* 0x110fe20008010823 */
[C---:B------:R-:W-:Y:S01]  /*e510*/  VIADD R230, R9.reuse, 0x18 ;  /* 0x0000001809e67836 */ /* 0x040fe20000000000 */
[----:B---3--:R-:W-:Y:S01]  /*e520*/  IADD3 R211, R9, 0x14, RZ ;  /* 0x0000001409d37810 */ /* 0x008fe20007ffe0ff */
[----:B-1----:R-:W-:-:S02]  /*e530*/  FFMA.FTZ R36, R205, UR4, -R35 ;  /* 0x00000004cd247c23 */ /* 0x002fc40008010823 */
[----:B------:R-:W1:Y:S04]  /*e540*/  SHFL.IDX PT, R205, R15, R226, 0x1f ;  /* 0x00001fe20fcd7589 */ /* 0x000e6800000e0000 */
[----:B------:R-:W3:Y:S01]  /*e550*/  SHFL.IDX PT, R38, R15, R211, 0x1f ;  /* 0x00001fd30f267589 */ /* 0x000ee200000e0000 */
[----:B------:R-:W-:Y:S01]  /*e560*/  FADD.FTZ R232, R39, -R232 ;  /* 0x800000e827e87221 */ /* 0x000fe20000010000 */
[----:B------:R4:W-:Y:S02]  /*e570*/  MUFU.EX2 R35, R204 ;  /* 0x000000cc00237308 */ /* 0x0009e40000000800 */
[----:B------:R-:W3:Y:S01]  /*e580*/  SHFL.IDX PT, R39, R15, R230, 0x1f ;  /* 0x00001fe60f277589 */ /* 0x000ee200000e0000 */
[----:B--2---:R-:W-:Y:S01]  /*e590*/  FFMA.FTZ R120, R120, UR4, -R37 ;  /* 0x0000000478787c23 */ /* 0x004fe20008010825 */
[--C-:B----4-:R-:W-:Y:S01]  /*e5a0*/  FFMA.FTZ R204, R122, UR4, -R207.reuse ;  /* 0x000000047acc7c23 */ /* 0x110fe200080108cf */
[----:B------:R-:W-:Y:S01]  /*e5b0*/  FFMA.FTZ R207, R124, UR4, -R207 ;  /* 0x000000047ccf7c23 */ /* 0x000fe200080108cf */
[----:B------:R2:W4:Y:S01]  /*e5c0*/  SHFL.IDX PT, R122, R15, R229, 0x1f ;  /* 0x00001fe50f7a7589 */ /* 0x00052200000e0000 */
[----:B------:R-:W-:-:S03]  /*e5d0*/  FFMA.FTZ R121, R121, UR4, -R37 ;  /* 0x0000000479797c23 */ /* 0x000fc60008010825 */
[----:B------:R-:W4:Y:S01]  /*e5e0*/  SHFL.IDX PT, R124, R10, R225, 0x1f ;  /* 0x00001fe10a7c7589 */ /* 0x000f2200000e0000 */
[----:B------:R1:W-:Y:S01]  /*e5f0*/  MUFU.EX2 R37, R207 ;  /* 0x000000cf00257308 */ /* 0x0003e20000000800 */
[--C-:B------:R-:W-:Y:S02]  /*e600*/  FFMA.FTZ R206, R123, UR4, -R209.reuse ;  /* 0x000000047bce7c23 */ /* 0x100fe400080108d1 */
[----:B-1----:R-:W1:Y:S01]  /*e610*/  SHFL.IDX PT, R207, R10, R215, 0x1f ;  /* 0x00001fd70acf7589 */ /* 0x002e6200000e0000 */
[----:B------:R-:W-:Y:S01]  /*e620*/  FFMA.FTZ R125, R125, UR4, -R209 ;  /* 0x000000047d7d7c23 */ /* 0x000fe200080108d1 */
[----:B------:R-:W-:Y:S01]  /*e630*/  IADD3 R209, R9, 0xc, RZ ;  /* 0x0000000c09d17810 */ /* 0x000fe20007ffe0ff */
[--C-:B------:R-:W-:Y:S02]  /*e640*/  FFMA.FTZ R123, R103, UR4, -R205.reuse ;  /* 0x00000004677b7c23 */ /* 0x100fe400080108cd */
[----:B--2---:R2:W-:Y:S01]  /*e650*/  MUFU.EX2 R15, R204 ;  /* 0x000000cc000f7308 */ /* 0x0045e20000000800 */
[--C-:B---3--:R-:W-:Y:S01]  /*e660*/  FFMA.FTZ R109, R109, UR4, -R38.reuse ;  /* 0x000000046d6d7c23 */ /* 0x108fe20008010826 */
[----:B------:R-:W-:Y:S01]  /*e670*/  FFMA.FTZ R103, R94, UR4, -R38 ;  /* 0x000000045e677c23 */ /* 0x000fe20008010826 */
[----:B------:R-:W-:Y:S01]  /*e680*/  FFMA.FTZ R114, R114, UR4, -R205 ;  /* 0x0000000472727c23 */ /* 0x000fe200080108cd */
[----:B------:R-:W-:-:S04]  /*e690*/  FFMA.FTZ R112, R112, UR4, -R39 ;  /* 0x0000000470707c23 */ /* 0x000fc80008010827 */
[----:B------:R3:W-:Y:S01]  /*e6a0*/  MUFU.EX2 R38, R206 ;  /* 0x000000ce00267308 */ /* 0x0007e20000000800 */
[----:B--2---:R-:W2:Y:S01]  /*e6b0*/  SHFL.IDX PT, R204, R10, R9, 0x1f ;  /* 0x00001f090acc7589 */ /* 0x004ea200000e0000 */
[----:B------:R-:W-:Y:S01]  /*e6c0*/  FFMA.FTZ R107, R107, UR4, -R39 ;  /* 0x000000046b6b7c23 */ /* 0x000fe20008010827 */
[----:B----4-:R-:W-:Y:S01]  /*e6d0*/  FFMA.FTZ R205, R97, UR4, -R122 ;  /* 0x0000000461cd7c23 */ /* 0x010fe2000801087a */
[--C-:B------:R-:W-:Y:S01]  /*e6e0*/  FFMA.FTZ R119, R119, UR4, -R124.reuse ;  /* 0x0000000477777c23 */ /* 0x100fe2000801087c */
[----:B---3--:R-:W3:Y:S03]  /*e6f0*/  SHFL.IDX PT, R206, R10, R209, 0x1f ;  /* 0x00001fd10ace7589 */ /* 0x008ee600000e0000 */
[----:B------:R4:W-:Y:S01]  /*e700*/  MUFU.EX2 R39, R125 ;  /* 0x0000007d00277308 */ /* 0x0009e20000000800 */
[----:B------:R-:W-:Y:S01]  /*e710*/  FFMA.FTZ R124, R98, UR4, -R124 ;  /* 0x00000004627c7c23 */ /* 0x000fe2000801087c */
[----:B------:R-:W3:Y:S04]  /*e720*/  SHFL.IDX PT, R97, R10, R226, 0x1f ;  /* 0x00001fe20a617589 */ /* 0x000ee800000e0000 */
[----:B------:R-:W-:Y:S04]  /*e730*/  SHFL.IDX PT, R98, R10, R230, 0x1f ;  /* 0x00001fe60a627589 */ /* 0x000fe800000e0000 */
[----:B----4-:R-:W4:Y:S01]  /*e740*/  SHFL.IDX PT, R125, R10, R211, 0x1f ;  /* 0x00001fd30a7d7589 */ /* 0x010f2200000e0000 */
[----:B------:R1:W-:Y:S02]  /*e750*/  MUFU.EX2 R94, R120 ;  /* 0x00000078005e7308 */ /* 0x0003e40000000800 */
[----:B-1----:R-:W-:-:S02]  /*e760*/  FFMA.FTZ R120, R99, UR4, -R207 ;  /* 0x0000000463787c23 */ /* 0x002fc400080108cf */
[----:B------:R-:W1:Y:S04]  /*e770*/  SHFL.IDX PT, R99, R12, R9, 0x1f ;  /* 0x00001f090c637589 */ /* 0x000e6800000e0000 */
[----:B------:R-:W1:Y:S01]  /*e780*/  MUFU.EX2 R29, R29 ;  /* 0x0000001d001d7308 */ /* 0x000e620000000800 */
[--C-:B--2---:R-:W-:Y:S01]  /*e790*/  FFMA.FTZ R117, R117, UR4, -R204.reuse ;  /* 0x0000000475757c23 */ /* 0x104fe200080108cc */
[----:B------:R-:W-:Y:S01]  /*e7a0*/  FFMA.FTZ R106, R106, UR4, -R204 ;  /* 0x000000046a6a7c23 */ /* 0x000fe200080108cc */
[--C-:B---3--:R-:W-:Y:S01]  /*e7b0*/  FFMA.FTZ R105, R105, UR4, -R206.reuse ;  /* 0x0000000469697c23 */ /* 0x108fe200080108ce */
[----:B------:R2:W3:Y:S04]  /*e7c0*/  SHFL.IDX PT, R204, R10, R229, 0x1f ;  /* 0x00001fe50acc7589 */ /* 0x0004e800000e0000 */
[----:B------:R-:W3:Y:S01]  /*e7d0*/  MUFU.EX2 R31, R31 ;  /* 0x0000001f001f7308 */ /* 0x000ee20000000800 */
[----:B------:R-:W-:Y:S01]  /*e7e0*/  FFMA.FTZ R104, R104, UR4, -R206 ;  /* 0x0000000468687c23 */ /* 0x000fe200080108ce */
[----:B------:R-:W-:Y:S01]  /*e7f0*/  FMUL.FTZ R132, R132, UR9 ;  /* 0x0000000984847c20 */ /* 0x000fe20008410000 */
[----:B------:R-:W3:Y:S01]  /*e800*/  SHFL.IDX PT, R206, R12, R215, 0x1f ;  /* 0x00001fd70cce7589 */ /* 0x000ee200000e0000 */
[----:B------:R-:W-:Y:S01]  /*e810*/  FMUL.FTZ R134, R134, UR9 ;  /* 0x0000000986867c20 */ /* 0x000fe20008410000 */
[----:B------:R-:W-:Y:S01]  /*e820*/  FFMA.FTZ R122, R96, UR4, -R122 ;  /* 0x00000004607a7c23 */ /* 0x000fe2000801087a */
[----:B------:R-:W-:-:S02]  /*e830*/  FFMA.FTZ R101, R101, UR4, -R97 ;  /* 0x0000000465657c23 */ /* 0x000fc40008010861 */
[----:B--2---:R2:W-:Y:S01]  /*e840*/  MUFU.EX2 R10, R121 ;  /* 0x00000079000a7308 */ /* 0x0045e20000000800 */
[----:B------:R-:W-:Y:S01]  /*e850*/  FFMA.FTZ R100, R100, UR4, -R97 ;  /* 0x0000000464647c23 */ /* 0x000fe20008010861 */
[--C-:B----4-:R-:W-:Y:S01]  /*e860*/  FFMA.FTZ R102, R102, UR4, -R125.reuse ;  /* 0x0000000466667c23 */ /* 0x110fe2000801087d */
[----:B------:R-:W-:Y:S01]  /*e870*/  FFMA.FTZ R115, R115, UR4, -R125 ;  /* 0x0000000473737c23 */ /* 0x000fe2000801087d */
[----:B------:R-:W-:Y:S01]  /*e880*/  FFMA.FTZ R116, R116, UR4, -R98 ;  /* 0x0000000474747c23 */ /* 0x000fe20008010862 */
[----:B------:R-:W-:Y:S04]  /*e890*/  SHFL.IDX PT, R125, R12, R230, 0x1f ;  /* 0x00001fe60c7d7589 */ /* 0x000fe800000e0000 */
[----:B--2---:R-:W2:Y:S01]  /*e8a0*/  SHFL.IDX PT, R121, R12, R225, 0x1f ;  /* 0x00001fe10c797589 */ /* 0x004ea200000e0000 */
[----:B------:R4:W-:Y:S01]  /*e8b0*/  MUFU.EX2 R96, R123 ;  /* 0x0000007b00607308 */ /* 0x0009e20000000800 */
[----:B------:R-:W-:Y:S01]  /*e8c0*/  FMUL.FTZ R133, R133, UR9 ;  /* 0x0000000985857c20 */ /* 0x000fe20008410000 */
[----:B------:R-:W-:Y:S01]  /*e8d0*/  FMUL.FTZ R135, R135, UR9 ;  /* 0x0000000987877c20 */ /* 0x000fe20008410000 */
[----:B-1----:R-:W-:-:S05]  /*e8e0*/  FFMA.FTZ R113, R113, UR4, -R99 ;  /* 0x0000000471717c23 */ /* 0x002fca0008010863 */
[----:B------:R1:W-:Y:S01]  /*e8f0*/  MUFU.EX2 R97, R114 ;  /* 0x0000007200617308 */ /* 0x0003e20000000800 */
[----:B----4-:R4:W-:Y:S01]  /*e900*/  SHFL.IDX PT, R123, R12, R209, 0x1f ;  /* 0x00001fd10c7b7589 */ /* 0x0109e200000e0000 */
[----:B------:R-:W-:-:S06]  /*e910*/  FFMA.FTZ R131, R131, UR4, -R99 ;  /* 0x0000000483837c23 */ /* 0x000fcc0008010863 */
[----:B------:R-:W2:Y:S01]  /*e920*/  MUFU.TANH R132, R132 ;  /* 0x0000008400847308 */ /* 0x000ea20000002400 */
[----:B-1----:R-:W-:Y:S01]  /*e930*/  FFMA.FTZ R114, R95, UR4, -R98 ;  /* 0x000000045f727c23 */ /* 0x002fe20008010862 */
[----:B----4-:R-:W-:Y:S01]  /*e940*/  FFMA.FTZ R209, -R233, R233, 1 ;  /* 0x3f800000e9d17423 */ /* 0x010fe200000101e9 */
[----:B------:R-:W-:-:S05]  /*e950*/  VIADD R233, R9, 0xc ;  /* 0x0000000c09e97836 */ /* 0x000fca0000000000 */
[----:B------:R1:W-:Y:S08]  /*e960*/  MUFU.EX2 R98, R103 ;  /* 0x0000006700627308 */ /* 0x0003f00000000800 */
[----:B------:R-:W4:Y:S01]  /*e970*/  MUFU.TANH R134, R134 ;  /* 0x0000008600867308 */ /* 0x000f220000002400 */
[----:B-1----:R1:W-:Y:S07]  /*e980*/  SHFL.IDX PT, R103, R12, R211, 0x1f ;  /* 0x00001fd30c677589 */ /* 0x0023ee00000e0000 */
[----:B------:R3:W-:Y:S01]  /*e990*/  MUFU.EX2 R99, R112 ;  /* 0x0000007000637308 */ /* 0x0007e20000000800 */
[----:B-1----:R-:W-:Y:S01]  /*e9a0*/  FFMA.FTZ R211, -R22, R22, 1 ;  /* 0x3f80000016d37423 */ /* 0x002fe20000010116 */
[----:B------:R-:W-:-:S02]  /*e9b0*/  FMUL.FTZ R22, R29, R222 ;  /* 0x000000de1d167220 */ /* 0x000fc40000410000 */
[----:B------:R1:W-:Y:S04]  /*e9c0*/  SHFL.IDX PT, R222, R14, R215, 0x1f ;  /* 0x00001fd70ede7589 */ /* 0x0003e800000e0000 */
[----:B------:R-:W4:Y:S01]  /*e9d0*/  MUFU.TANH R133, R133 ;  /* 0x0000008500857308 */ /* 0x000f220000002400 */
[----:B---3--:R-:W3:Y:S01]  /*e9e0*/  SHFL.IDX PT, R112, R12, R229, 0x1f ;  /* 0x00001fe50c707589 */ /* 0x008ee200000e0000 */
[----:B-1----:R-:W-:-:S06]  /*e9f0*/  FMUL.FTZ R215, R31, R217 ;  /* 0x000000d91fd77220 */ /* 0x002fcc0000410000 */
[----:B------:R-:W1:Y:S01]  /*ea00*/  MUFU.TANH R135, R135 ;  /* 0x0000008700877308 */ /* 0x000e620000002400 */
[----:B------:R-:W3:Y:S07]  /*ea10*/  SHFL.IDX PT, R217, R14, R233, 0x1f ;  /* 0x00001fe90ed97589 */ /* 0x000eee00000e0000 */
[----:B------:R-:W3:Y:S01]  /*ea20*/  MUFU.EX2 R28, R28 ;  /* 0x0000001c001c7308 */ /* 0x000ee20000000800 */
[--C-:B------:R-:W-:Y:S01]  /*ea30*/  FFMA.FTZ R110, R110, UR4, -R204.reuse ;  /* 0x000000046e6e7c23 */ /* 0x100fe200080108cc */
[----:B------:R-:W-:Y:S01]  /*ea40*/  FFMA.FTZ R118, R118, UR4, -R204 ;  /* 0x0000000476767c23 */ /* 0x000fe200080108cc */
[--C-:B------:R-:W-:Y:S01]  /*ea50*/  FFMA.FTZ R127, R127, UR4, -R206.reuse ;  /* 0x000000047f7f7c23 */ /* 0x100fe200080108ce */
[----:B------:R-:W-:Y:S01]  /*ea60*/  FFMA.FTZ R129, R129, UR4, -R206 ;  /* 0x0000000481817c23 */ /* 0x000fe200080108ce */
[----:B--2---:R-:W-:-:S03]  /*ea70*/  FSEL R204, R132, -INF , !P5 ;  /* 0xff80000084cc7808 */ /* 0x004fc60006800000 */
[----:B------:R-:W2:Y:S01]  /*ea80*/  MUFU.EX2 R32, R32 ;  /* 0x0000002000207308 */ /* 0x000ea20000000800 */
[----:B----4-:R-:W-:Y:S01]  /*ea90*/  FSEL R206, R134, -INF , !P0 ;  /* 0xff80000086ce7808 */ /* 0x010fe20004000000 */
[--C-:B------:R-:W-:Y:S01]  /*eaa0*/  FFMA.FTZ R108, R108, UR4, -R121.reuse ;  /* 0x000000046c6c7c23 */ /* 0x100fe20008010879 */
[----:B------:R-:W-:Y:S01]  /*eab0*/  FFMA.FTZ R137, R137, UR4, -R121 ;  /* 0x0000000489897c23 */ /* 0x000fe20008010879 */
[----:B------:R-:W-:Y:S01]  /*eac0*/  FMUL.FTZ R218, R27, R218 ;  /* 0x000000da1bda7220 */ /* 0x000fe20000410000 */
[----:B------:R-:W-:Y:S01]  /*ead0*/  FFMA.FTZ R121, -R234, R234, 1 ;  /* 0x3f800000ea797423 */ /* 0x000fe200000101ea */
[----:B------:R-:W-:Y:S01]  /*eae0*/  FFMA.FTZ R204, R204, UR4, -R125 ;  /* 0x00000004cccc7c23 */ /* 0x000fe2000801087d */
[----:B------:R-:W-:Y:S01]  /*eaf0*/  FFMA.FTZ R111, R111, UR4, -R207 ;  /* 0x000000046f6f7c23 */ /* 0x000fe200080108cf */
[----:B------:R-:W-:Y:S01]  /*eb00*/  FFMA.FTZ R125, R206, UR4, -R125 ;  /* 0x00000004ce7d7c23 */ /* 0x000fe2000801087d */
[----:B------:R-:W-:Y:S01]  /*eb10*/  FSEL R206, R133, -INF , !P4 ;  /* 0xff80000085ce7808 */ /* 0x000fe20006000000 */
[----:B------:R-:W-:Y:S01]  /*eb20*/  FMUL.FTZ R121, R121, R218 ;  /* 0x000000da79797220 */ /* 0x000fe20000410000 */
[----:B-1----:R-:W-:Y:S01]  /*eb30*/  FSEL R207, R135, -INF , !P1 ;  /* 0xff80000087cf7808 */ /* 0x002fe20004800000 */
[----:B---3--:R-:W-:Y:S01]  /*eb40*/  FMUL.FTZ R221, R28, R221 ;  /* 0x000000dd1cdd7220 */ /* 0x008fe20000410000 */
[----:B------:R-:W-:Y:S01]  /*eb50*/  FFMA.FTZ R235, -R235, R235, 1 ;  /* 0x3f800000ebeb7423 */ /* 0x000fe200000101eb */
[----:B------:R-:W1:Y:S01]  /*eb60*/  SHFL.IDX PT, R218, R14, R9, 0x1f ;  /* 0x00001f090eda7589 */ /* 0x000e6200000e0000 */
[----:B------:R-:W-:Y:S01]  /*eb70*/  FFMA.FTZ R21, -R21, R21, 1 ;  /* 0x3f80000015157423 */ /* 0x000fe20000010115 */
[----:B------:R-:W-:Y:S01]  /*eb80*/  FMUL.FTZ R227, R17, R227 ;  /* 0x000000e311e37220 */ /* 0x000fe20000410000 */
[--C-:B------:R-:W-:Y:S01]  /*eb90*/  FFMA.FTZ R206, R206, UR4, -R112.reuse ;  /* 0x00000004cece7c23 */ /* 0x100fe20008010870 */
[----:B------:R-:W-:Y:S01]  /*eba0*/  FFMA.FTZ R207, R207, UR4, -R112 ;  /* 0x00000004cfcf7c23 */ /* 0x000fe20008010870 */
[----:B------:R-:W-:Y:S01]  /*ebb0*/  FMUL.FTZ R112, R235, R221 ;  /* 0x000000ddeb707220 */ /* 0x000fe20000410000 */
[--C-:B------:R-:W-:Y:S01]  /*ebc0*/  FADD.FTZ R45, R45, -R217.reuse ;  /* 0x800000d92d2d7221 */ /* 0x100fe20000010000 */
[----:B------:R-:W-:Y:S01]  /*ebd0*/  FADD.FTZ R47, R47, -R217 ;  /* 0x800000d92f2f7221 */ /* 0x000fe20000010000 */
[----:B------:R-:W-:Y:S01]  /*ebe0*/  FMUL.FTZ R21, R21, R227 ;  /* 0x000000e315157220 */ /* 0x000fe20000410000 */
[----:B------:R-:W3:Y:S01]  /*ebf0*/  SHFL.IDX PT, R221, R14, R225, 0x1f ;  /* 0x00001fe10edd7589 */ /* 0x000ee200000e0000 */
[----:B--2---:R-:W-:-:S03]  /*ec00*/  FMUL.FTZ R227, R32, R220 ;  /* 0x000000dc20e37220 */ /* 0x004fc60000410000 */
[----:B------:R2:W-:Y:S04]  /*ec10*/  LDS R217, [R11+0x400] ;  /* 0x000400000bd97984 */ /* 0x0005e80000000800 */
[----:B------:R-:W4:Y:S01]  /*ec20*/  SHFL.IDX PT, R220, R14, R229, 0x1f ;  /* 0x00001fe50edc7589 */ /* 0x000f2200000e0000 */
[----:B------:R-:W3:Y:S01]  /*ec30*/  MUFU.EX2 R36, R36 ;  /* 0x0000002400247308 */ /* 0x000ee20000000800 */
[----:B------:R-:W-:Y:S01]  /*ec40*/  FFMA.FTZ R20, -R20, R20, 1 ;  /* 0x3f80000014147423 */ /* 0x000fe20000010114 */
[----:B------:R-:W-:Y:S01]  /*ec50*/  FMUL.FTZ R224, R18, R224 ;  /* 0x000000e012e07220 */ /* 0x000fe20000410000 */
[C---:B------:R-:W-:Y:S01]  /*ec60*/  IADD3 R235, R9.reuse, 0x10, RZ ;  /* 0x0000001009eb7810 */ /* 0x040fe20007ffe0ff */
[--C-:B-1----:R-:W-:Y:S01]  /*ec70*/  FADD.FTZ R40, R40, -R218.reuse ;  /* 0x800000da28287221 */ /* 0x102fe20000010000 */
[----:B------:R-:W-:Y:S01]  /*ec80*/  FADD.FTZ R42, R42, -R218 ;  /* 0x800000da2a2a7221 */ /* 0x000fe20000010000 */
[----:B--2---:R-:W-:Y:S01]  /*ec90*/  FFMA.FTZ R11, -R170, R170, 1 ;  /* 0x3f800000aa0b7423 */ /* 0x004fe200000101aa */
[----:B------:R-:W-:-:S02]  /*eca0*/  VIADD R234, R9, 0x14 ;  /* 0x0000001409ea7836 */ /* 0x000fc40000000000 */
[----:B------:R-:W-:Y:S01]  /*ecb0*/  FMUL.FTZ R40, R35, R40 ;  /* 0x0000002823287220 */ /* 0x000fe20000410000 */
[----:B------:R-:W1:Y:S01]  /*ecc0*/  MUFU.EX2 R30, R30 ;  /* 0x0000001e001e7308 */ /* 0x000e620000000800 */
[----:B------:R-:W-:Y:S01]  /*ecd0*/  FMUL.FTZ R22, R20, R22 ;  /* 0x0000001614167220 */ /* 0x000fe20000410000 */
[----:B------:R-:W-:Y:S01]  /*ece0*/  FMUL.FTZ R20, R211, R224 ;  /* 0x000000e0d3147220 */ /* 0x000fe20000410000 */
[--C-:B---3--:R-:W-:Y:S01]  /*ecf0*/  FADD.FTZ R41, R41, -R221.reuse ;  /* 0x800000dd29297221 */ /* 0x108fe20000010000 */
[----:B------:R-:W2:Y:S01]  /*ed00*/  SHFL.IDX PT, R224, R14, R235, 0x1f ;  /* 0x00001feb0ee07589 */ /* 0x000ea200000e0000 */
[----:B------:R-:W-:Y:S01]  /*ed10*/  FADD.FTZ R43, R43, -R221 ;  /* 0x800000dd2b2b7221 */ /* 0x000fe20000010000 */
[----:B------:R-:W-:Y:S01]  /*ed20*/  FMUL.FTZ R11, R11, R40 ;  /* 0x000000280b0b7220 */ /* 0x000fe20000410000 */
[----:B------:R-:W-:Y:S01]  /*ed30*/  FMUL.FTZ R42, R36, R42 ;  /* 0x0000002a242a7220 */ /* 0x000fe20000410000 */
[----:B------:R-:W-:Y:S01]  /*ed40*/  FFMA.FTZ R40, -R169, R169, 1 ;  /* 0x3f800000a9287423 */ /* 0x000fe200000101a9 */
[----:B------:R-:W-:Y:S01]  /*ed50*/  FMUL.FTZ R221, R15, R41 ;  /* 0x000000290fdd7220 */ /* 0x000fe20000410000 */
[--C-:B----4-:R-:W-:Y:S01]  /*ed60*/  FADD.FTZ R53, R53, -R220.reuse ;  /* 0x800000dc35357221 */ /* 0x110fe20000010000 */
[----:B------:R-:W-:Y:S01]  /*ed70*/  FADD.FTZ R55, R55, -R220 ;  /* 0x800000dc37377221 */ /* 0x000fe20000010000 */
[----:B------:R-:W-:Y:S01]  /*ed80*/  FFMA.FTZ R220, -R168, R168, 1 ;  /* 0x3f800000a8dc7423 */ /* 0x000fe200000101a8 */
[----:B------:R-:W3:Y:S01]  /*ed90*/  SHFL.IDX PT, R225, R14, R234, 0x1f ;  /* 0x00001fea0ee17589 */ /* 0x000ee200000e0000 */
[----:B------:R-:W-:-:S02]  /*eda0*/  FADD.FTZ R46, R46, -R222 ;  /* 0x800000de2e2e7221 */ /* 0x000fc40000010000 */
[----:B------:R-:W-:Y:S01]  /*edb0*/  FMUL.FTZ R41, R220, R42 ;  /* 0x0000002adc297220 */ /* 0x000fe20000410000 */
[----:B------:R-:W-:Y:S01]  /*edc0*/  FMUL.FTZ R42, R40, R221 ;  /* 0x000000dd282a7220 */ /* 0x000fe20000410000 */
[----:B------:R-:W-:Y:S01]  /*edd0*/  FFMA.FTZ R40, -R23, R23, 1 ;  /* 0x3f80000017287423 */ /* 0x000fe20000010117 */
[----:B------:R-:W-:Y:S01]  /*ede0*/  FFMA.FTZ R23, -R88, R88, 1 ;  /* 0x3f80000058177423 */ /* 0x000fe20000010158 */
[----:B------:R-:W-:Y:S01]  /*edf0*/  FMUL.FTZ R46, R39, R46 ;  /* 0x0000002e272e7220 */ /* 0x000fe20000410000 */
[----:B------:R4:W4:Y:S03]  /*ee00*/  MUFU.EX2 R95, R109 ;  /* 0x0000006d005f7308 */ /* 0x0009260000000800 */
[----:B------:R-:W-:Y:S01]  /*ee10*/  FMUL.FTZ R23, R23, R46 ;  /* 0x0000002e17177220 */ /* 0x000fe20000410000 */
[----:B------:R-:W-:Y:S02]  /*ee20*/  FFMA.FTZ R46, -R92, R92, 1 ;  /* 0x3f8000005c2e7423 */ /* 0x000fe4000001015c */
[----:B------:R-:W4:Y:S01]  /*ee30*/  SHFL.IDX PT, R92, R217, R233, 0x1f ;  /* 0x00001fe9d95c7589 */ /* 0x000f2200000e0000 */
[----:B-1----:R-:W-:-:S04]  /*ee40*/  FMUL.FTZ R223, R30, R223 ;  /* 0x000000df1edf7220 */ /* 0x002fc80000410000 */
[----:B------:R-:W-:Y:S02]  /*ee50*/  FMUL.FTZ R209, R209, R223 ;  /* 0x000000dfd1d17220 */ /* 0x000fe40000410000 */
[----:B------:R-:W1:Y:S01]  /*ee60*/  SHFL.IDX PT, R223, R14, R230, 0x1f ;  /* 0x00001fe60edf7589 */ /* 0x000e6200000e0000 */
[----:B--2---:R-:W-:Y:S01]  /*ee70*/  FADD.FTZ R48, R48, -R224 ;  /* 0x800000e030307221 */ /* 0x004fe20000010000 */
[----:B------:R-:W-:Y:S01]  /*ee80*/  FMUL.FTZ R45, R94, R45 ;  /* 0x0000002d5e2d7220 */ /* 0x000fe20000410000 */
[--C-:B---3--:R-:W-:Y:S01]  /*ee90*/  FADD.FTZ R49, R49, -R225.reuse ;  /* 0x800000e131317221 */ /* 0x108fe20000010000 */
[----:B------:R-:W-:Y:S01]  /*eea0*/  FFMA.FTZ R211, -R200, R200, 1 ;  /* 0x3f800000c8d37423 */ /* 0x000fe200000101c8 */
[----:B------:R-:W-:Y:S01]  /*eeb0*/  FMUL.FTZ R228, R19, R228 ;  /* 0x000000e413e47220 */ /* 0x000fe20000410000 */
[----:B------:R-:W-:Y:S01]  /*eec0*/  FFMA.FTZ R89, -R89, R89, 1 ;  /* 0x3f80000059597423 */ /* 0x000fe20000010159 */
[----:B------:R-:W-:Y:S01]  /*eed0*/  FMUL.FTZ R47, R10, R47 ;  /* 0x0000002f0a2f7220 */ /* 0x000fe20000410000 */
[----:B----4-:R2:W-:Y:S01]  /*eee0*/  SHFL.IDX PT, R109, R12, R226, 0x1f ;  /* 0x00001fe20c6d7589 */ /* 0x0105e200000e0000 */
[----:B------:R-:W-:Y:S01]  /*eef0*/  FFMA.FTZ R90, -R90, R90, 1 ;  /* 0x3f8000005a5a7423 */ /* 0x000fe2000001015a */
[----:B------:R-:W-:Y:S01]  /*ef00*/  FMUL.FTZ R48, R96, R48 ;  /* 0x0000003060307220 */ /* 0x000fe20000410000 */
[----:B------:R-:W-:Y:S01]  /*ef10*/  FMUL.FTZ R45, R40, R45 ;  /* 0x0000002d282d7220 */ /* 0x000fe20000410000 */
[----:B------:R-:W-:Y:S01]  /*ef20*/  FADD.FTZ R51, R51, -R225 ;  /* 0x800000e133337221 */ /* 0x000fe20000010000 */
[----:B------:R-:W-:Y:S01]  /*ef30*/  FFMA.FTZ R218, -R167, R167, 1 ;  /* 0x3f800000a7da7423 */ /* 0x000fe200000101a7 */
[----:B------:R-:W-:Y:S01]  /*ef40*/  FMUL.FTZ R43, R37, R43 ;  /* 0x0000002b252b7220 */ /* 0x000fe20000410000 */
[----:B------:R-:W-:Y:S01]  /*ef50*/  FMUL.FTZ R40, R95, R49 ;  /* 0x000000315f287220 */ /* 0x000fe20000410000 */
[----:B------:R-:W-:Y:S01]  /*ef60*/  FMUL.FTZ R211, R211, R228 ;  /* 0x000000e4d3d37220 */ /* 0x000fe20000410000 */
[----:B------:R-:W-:Y:S01]  /*ef70*/  FADD.FTZ R44, R44, -R222 ;  /* 0x800000de2c2c7221 */ /* 0x000fe20000010000 */
[----:B--2---:R-:W-:Y:S01]  /*ef80*/  FFMA.FTZ R226, -R203, R203, 1 ;  /* 0x3f800000cbe27423 */ /* 0x004fe200000101cb */
[----:B------:R-:W-:Y:S01]  /*ef90*/  FMUL.FTZ R49, R89, R47 ;  /* 0x0000002f59317220 */ /* 0x000fe20000410000 */
[----:B------:R-:W-:Y:S01]  /*efa0*/  FFMA.FTZ R91, -R91, R91, 1 ;  /* 0x3f8000005b5b7423 */ /* 0x000fe2000001015b */
[----:B------:R-:W-:Y:S01]  /*efb0*/  FMUL.FTZ R47, R90, R48 ;  /* 0x000000305a2f7220 */ /* 0x000fe20000410000 */
[----:B------:R-:W-:-:S02]  /*efc0*/  VIADD R228, R9, 0x8 ;  /* 0x0000000809e47836 */ /* 0x000fc40000000000 */
[----:B------:R-:W-:Y:S01]  /*efd0*/  FMUL.FTZ R14, R226, R227 ;  /* 0x000000e3e20e7220 */ /* 0x000fe20000410000 */
[----:B------:R-:W-:Y:S01]  /*efe0*/  FFMA.FTZ R90, -R165, R165, 1 ;  /* 0x3f800000a55a7423 */ /* 0x000fe200000101a5 */
[----:B------:R-:W-:Y:S01]  /*eff0*/  FMUL.FTZ R43, R218, R43 ;  /* 0x0000002bda2b7220 */ /* 0x000fe20000410000 */
[----:B------:R-:W-:Y:S01]  /*f000*/  IADD3 R227, R9, 0x4, RZ ;  /* 0x0000000409e37810 */ /* 0x000fe20007ffe0ff */
[----:B------:R-:W-:Y:S01]  /*f010*/  FMUL.FTZ R51, R98, R51 ;  /* 0x0000003362337220 */ /* 0x000fe20000410000 */
[----:B------:R-:W-:Y:S01]  /*f020*/  FFMA.FTZ R218, -R166, R166, 1 ;  /* 0x3f800000a6da7423 */ /* 0x000fe200000101a6 */
[----:B------:R-:W-:Y:S01]  /*f030*/  FMUL.FTZ R44, R38, R44 ;  /* 0x0000002c262c7220 */ /* 0x000fe20000410000 */
[----:B------:R-:W-:Y:S01]  /*f040*/  FMUL.FTZ R48, R91, R40 ;  /* 0x000000285b307220 */ /* 0x000fe20000410000 */
[----:B------:R-:W2:Y:S01]  /*f050*/  SHFL.IDX PT, R89, R217, R9, 0x1f ;  /* 0x00001f09d9597589 */ /* 0x000ea200000e0000 */
[----:B------:R-:W3:Y:S01]  /*f060*/  MUFU.EX2 R107, R107 ;  /* 0x0000006b006b7308 */ /* 0x000ee20000000800 */
[--C-:B------:R-:W-:Y:S01]  /*f070*/  FADD.FTZ R61, R61, -R92.reuse ;  /* 0x8000005c3d3d7221 */ /* 0x100fe20000010000 */
[----:B------:R-:W-:Y:S01]  /*f080*/  FMUL.FTZ R51, R90, R51 ;  /* 0x000000335a337220 */ /* 0x000fe20000410000 */
[----:B------:R-:W4:Y:S01]  /*f090*/  SHFL.IDX PT, R40, R217, R228, 0x1f ;  /* 0x00001fe4d9287589 */ /* 0x000f2200000e0000 */
[----:B------:R-:W-:Y:S01]  /*f0a0*/  FADD.FTZ R92, R63, -R92 ;  /* 0x8000005c3f5c7221 */ /* 0x000fe20000010000 */
[----:B------:R-:W-:Y:S01]  /*f0b0*/  FADD.FTZ R50, R50, -R224 ;  /* 0x800000e032327221 */ /* 0x000fe20000010000 */
[----:B------:R-:W-:Y:S01]  /*f0c0*/  FMUL.FTZ R44, R218, R44 ;  /* 0x0000002cda2c7220 */ /* 0x000fe20000410000 */
[----:B------:R-:W4:Y:S01]  /*f0d0*/  SHFL.IDX PT, R88, R217, R227, 0x1f ;  /* 0x00001fe3d9587589 */ /* 0x000f2200000e0000 */
[----:B------:R-:W2:Y:S03]  /*f0e0*/  MUFU.EX2 R205, R205 ;  /* 0x000000cd00cd7308 */ /* 0x000ea60000000800 */
[----:B------:R-:W4:Y:S04]  /*f0f0*/  SHFL.IDX PT, R90, R217, R230, 0x1f ;  /* 0x00001fe6d95a7589 */ /* 0x000f2800000e0000 */
[----:B------:R-:W-:Y:S01]  /*f100*/  LDS R63, [R13+0x400] ;  /* 0x000400000d3f7984 */ /* 0x000fe20000000800 */
[----:B------:R-:W2:Y:S03]  /*f110*/  MUFU.EX2 R122, R122 ;  /* 0x0000007a007a7308 */ /* 0x000ea60000000800 */
[----:B------:R-:W4:Y:S01]  /*f120*/  SHFL.IDX PT, R218, R217, R235, 0x1f ;  /* 0x00001febd9da7589 */ /* 0x000f2200000e0000 */
[----:B------:R-:W-:-:S03]  /*f130*/  FMUL.FTZ R50, R97, R50 ;  /* 0x0000003261327220 */ /* 0x000fc60000410000 */
[----:B------:R-:W-:Y:S01]  /*f140*/  SHFL.IDX PT, R91, R217, R234, 0x1f ;  /* 0x00001fead95b7589 */ /* 0x000fe200000e0000 */
[----:B-1----:R-:W-:-:S03]  /*f150*/  FADD.FTZ R52, R52, -R223 ;  /* 0x800000df34347221 */ /* 0x002fc60000010000 */
[----:B------:R-:W1:Y:S01]  /*f160*/  SHFL.IDX PT, R217, R217, R229, 0x1f ;  /* 0x00001fe5d9d97589 */ /* 0x000e6200000e0000 */
[----:B------:R-:W1:Y:S01]  /*f170*/  MUFU.EX2 R117, R117 ;  /* 0x0000007500757308 */ /* 0x000e620000000800 */
[----:B------:R-:W-:Y:S01]  /*f180*/  FMUL.FTZ R46, R46, R50 ;  /* 0x000000322e2e7220 */ /* 0x000fe20000410000 */
[----:B------:R-:W-:Y:S01]  /*f190*/  FFMA.FTZ R50, -R164, R164, 1 ;  /* 0x3f800000a4327423 */ /* 0x000fe200000101a4 */
[----:B------:R-:W-:Y:S01]  /*f1a0*/  FMUL.FTZ R52, R99, R52 ;  /* 0x0000003463347220 */ /* 0x000fe20000410000 */
[----:B------:R-:W-:-:S04]  /*f1b0*/  FADD.FTZ R54, R54, -R223 ;  /* 0x800000df36367221 */ /* 0x000fc80000010000 */
[----:B------:R-:W1:Y:S01]  /*f1c0*/  MUFU.EX2 R124, R124 ;  /* 0x0000007c007c7308 */ /* 0x000e620000000800 */
[----:B------:R-:W-:Y:S01]  /*f1d0*/  FMUL.FTZ R50, R50, R52 ;  /* 0x0000003432327220 */ /* 0x000fe20000410000 */
[----:B------:R-:W-:Y:S01]  /*f1e0*/  FFMA.FTZ R52, -R162, R162, 1 ;  /* 0x3f800000a2347423 */ /* 0x000fe200000101a2 */
[----:B---3--:R-:W-:Y:S01]  /*f1f0*/  FMUL.FTZ R54, R107, R54 ;  /* 0x000000366b367220 */ /* 0x008fe20000410000 */
[----:B------:R-:W-:-:S04]  /*f200*/  FFMA.FTZ R220, -R163, R163, 1 ;  /* 0x3f800000a3dc7423 */ /* 0x000fc800000101a3 */
[----:B------:R-:W3:Y:S01]  /*f210*/  MUFU.EX2 R26, R26 ;  /* 0x0000001a001a7308 */ /* 0x000ee20000000800 */
[----:B--2---:R-:W-:Y:S01]  /*f220*/  FMUL.FTZ R53, R205, R53 ;  /* 0x00000035cd357220 */ /* 0x004fe20000410000 */
[----:B------:R-:W-:Y:S01]  /*f230*/  FFMA.FTZ R93, -R93, R93, 1 ;  /* 0x3f8000005d5d7423 */ /* 0x000fe2000001015d */
[----:B------:R-:W-:-:S05]  /*f240*/  FMUL.FTZ R55, R122, R55 ;  /* 0x000000377a377220 */ /* 0x000fca0000410000 */
[----:B------:R-:W2:Y:S01]  /*f250*/  MUFU.EX2 R111, R111 ;  /* 0x0000006f006f7308 */ /* 0x000ea20000000800 */
[----:B------:R-:W-:-:S07]  /*f260*/  FMUL.FTZ R52, R52, R54 ;  /* 0x0000003634347220 */ /* 0x000fce0000410000 */
[----:B------:R-:W2:Y:S01]  /*f270*/  MUFU.TANH R138, R138 ;  /* 0x0000008a008a7308 */ /* 0x000ea20000002400 */
[----:B------:R-:W-:-:S07]  /*f280*/  FMUL.FTZ R54, R220, R53 ;  /* 0x00000035dc367220 */ /* 0x000fce0000410000 */
[----:B------:R-:W2:Y:S01]  /*f290*/  MUFU.EX2 R100, R100 ;  /* 0x0000006400647308 */ /* 0x000ea20000000800 */
[----:B------:R-:W-:-:S07]  /*f2a0*/  FMUL.FTZ R53, R93, R55 ;  /* 0x000000375d357220 */ /* 0x000fce0000410000 */
[----:B------:R-:W2:Y:S01]  /*f2b0*/  MUFU.EX2 R106, R106 ;  /* 0x0000006a006a7308 */ /* 0x000ea20000000800 */
[----:B------:R-:W-:-:S07]  /*f2c0*/  FADD.FTZ R56, R56, -R89 ;  /* 0x8000005938387221 */ /* 0x000fce0000010000 */
[----:B------:R-:W2:Y:S01]  /*f2d0*/  MUFU.EX2 R25, R25 ;  /* 0x0000001900197308 */ /* 0x000ea20000000800 */
[----:B----4-:R-:W-:-:S07]  /*f2e0*/  FADD.FTZ R55, R60, -R40 ;  /* 0x800000283c377221 */ /* 0x010fce0000010000 */
[----:B------:R-:W4:Y:S01]  /*f2f0*/  MUFU.EX2 R102, R102 ;  /* 0x0000006600667308 */ /* 0x000f220000000800 */
[----:B------:R-:W-:-:S07]  /*f300*/  FADD.FTZ R40, R62, -R40 ;  /* 0x800000283e287221 */ /* 0x000fce0000010000 */
[----:B------:R-:W4:Y:S01]  /*f310*/  MUFU.EX2 R116, R116 ;  /* 0x0000007400747308 */ /* 0x000f220000000800 */
[----:B------:R-:W-:Y:S01]  /*f320*/  FADD.FTZ R59, R59, -R88 ;  /* 0x800000583b3b7221 */ /* 0x000fe20000010000 */
[----:B------:R-:W-:-:S06]  /*f330*/  FADD.FTZ R62, R68, -R90 ;  /* 0x8000005a443e7221 */ /* 0x000fcc0000010000 */
[----:B------:R-:W4:Y:S01]  /*f340*/  MUFU.EX2 R104, R104 ;  /* 0x0000006800687308 */ /* 0x000f220000000800 */
[----:B------:R-:W-:-:S07]  /*f350*/  FFMA.FTZ R68, -R161, R161, 1 ;  /* 0x3f800000a1447423 */ /* 0x000fce00000101a1 */
[----:B------:R-:W4:Y:S01]  /*f360*/  MUFU.EX2 R101, R101 ;  /* 0x0000006500657308 */ /* 0x000f220000000800 */
[----:B-1----:R-:W-:Y:S01]  /*f370*/  FMUL.FTZ R56, R117, R56 ;  /* 0x0000003875387220 */ /* 0x002fe20000410000 */
[----:B------:R-:W-:Y:S01]  /*f380*/  FADD.FTZ R57, R57, -R88 ;  /* 0x8000005839397221 */ /* 0x000fe20000010000 */
[--C-:B------:R-:W-:Y:S01]  /*f390*/  FADD.FTZ R66, R66, -R218.reuse ;  /* 0x800000da42427221 */ /* 0x100fe20000010000 */
[----:B------:R-:W-:Y:S01]  /*f3a0*/  FADD.FTZ R58, R58, -R89 ;  /* 0x800000593a3a7221 */ /* 0x000fe20000010000 */
[--C-:B------:R-:W-:Y:S01]  /*f3b0*/  FADD.FTZ R88, R69, -R217.reuse ;  /* 0x800000d945587221 */ /* 0x100fe20000010000 */
[----:B------:R-:W-:Y:S01]  /*f3c0*/  FADD.FTZ R217, R71, -R217 ;  /* 0x800000d947d97221 */ /* 0x000fe20000010000 */
[----:B------:R-:W-:Y:S01]  /*f3d0*/  FFMA.FTZ R69, -R158, R158, 1 ;  /* 0x3f8000009e457423 */ /* 0x000fe2000001019e */
[----:B------:R-:W-:Y:S01]  /*f3e0*/  FMUL.FTZ R59, R124, R59 ;  /* 0x0000003b7c3b7220 */ /* 0x000fe20000410000 */
[--C-:B------:R-:W-:Y:S01]  /*f3f0*/  FFMA.FTZ R126, R126, UR4, -R123.reuse ;  /* 0x000000047e7e7c23 */ /* 0x100fe2000801087b */
[----:B------:R-:W-:Y:S01]  /*f400*/  FFMA.FTZ R139, R139, UR4, -R123 ;  /* 0x000000048b8b7c23 */ /* 0x000fe2000801087b */
[----:B------:R-:W-:Y:S01]  /*f410*/  FFMA.FTZ R12, -R237, R237, 1 ;  /* 0x3f800000ed0c7423 */ /* 0x000fe200000101ed */
[----:B---3--:R-:W-:Y:S01]  /*f420*/  FMUL.FTZ R212, R26, R212 ;  /* 0x000000d41ad47220 */ /* 0x008fe20000410000 */
[--C-:B------:R-:W-:Y:S01]  /*f430*/  FFMA.FTZ R130, R130, UR4, -R109.reuse ;  /* 0x0000000482827c23 */ /* 0x100fe2000801086d */
[----:B------:R-:W-:Y:S01]  /*f440*/  FFMA.FTZ R136, R136, UR4, -R109 ;  /* 0x0000000488887c23 */ /* 0x000fe2000801086d */
[----:B------:R-:W-:Y:S01]  /*f450*/  FADD.FTZ R65, R65, -R91 ;  /* 0x8000005b41417221 */ /* 0x000fe20000010000 */
[----:B------:R-:W-:Y:S01]  /*f460*/  FMUL.FTZ R68, R68, R56 ;  /* 0x0000003844447220 */ /* 0x000fe20000410000 */
[----:B------:R-:W-:Y:S01]  /*f470*/  FFMA.FTZ R71, -R155, R155, 1 ;  /* 0x3f8000009b477423 */ /* 0x000fe2000001019b */
[----:B--2---:R-:W-:Y:S01]  /*f480*/  FMUL.FTZ R40, R111, R40 ;  /* 0x000000286f287220 */ /* 0x004fe20000410000 */
[----:B------:R-:W-:Y:S01]  /*f490*/  FSEL R109, R138, -INF , !P3 ;  /* 0xff8000008a6d7808 */ /* 0x000fe20005800000 */
[----:B------:R-:W-:Y:S01]  /*f4a0*/  FFMA.FTZ R56, -R151, R151, 1 ;  /* 0x3f80000097387423 */ /* 0x000fe20000010197 */
[----:B------:R-:W-:Y:S01]  /*f4b0*/  FSEL R123, R128, -INF , !P2 ;  /* 0xff800000807b7808 */ /* 0x000fe20005000000 */
[----:B------:R-:W-:Y:S01]  /*f4c0*/  FMUL.FTZ R66, R100, R66 ;  /* 0x0000004264427220 */ /* 0x000fe20000410000 */
[----:B------:R-:W1:Y:S01]  /*f4d0*/  MUFU.EX2 R119, R119 ;  /* 0x0000007700777308 */ /* 0x000e620000000800 */
[----:B------:R-:W-:Y:S01]  /*f4e0*/  FADD.FTZ R64, R64, -R218 ;  /* 0x800000da40407221 */ /* 0x000fe20000010000 */
[----:B------:R-:W-:Y:S01]  /*f4f0*/  FFMA.FTZ R13, -R159, R159, 1 ;  /* 0x3f8000009f0d7423 */ /* 0x000fe2000001019f */
[----:B------:R-:W-:Y:S01]  /*f500*/  FMUL.FTZ R58, R106, R58 ;  /* 0x0000003a6a3a7220 */ /* 0x000fe20000410000 */
[----:B------:R-:W-:Y:S01]  /*f510*/  FFMA.FTZ R236, -R236, R236, 1 ;  /* 0x3f800000ecec7423 */ /* 0x000fe200000101ec */
[----:B------:R-:W-:Y:S01]  /*f520*/  FMUL.FTZ R216, R25, R216 ;  /* 0x000000d819d87220 */ /* 0x000fe20000410000 */
[----:B------:R-:W-:Y:S01]  /*f530*/  FMUL.FTZ R69, R69, R59 ;  /* 0x0000003b45457220 */ /* 0x000fe20000410000 */
[----:B------:R-:W-:Y:S01]  /*f540*/  FMUL.FTZ R12, R12, R212 ;  /* 0x000000d40c0c7220 */ /* 0x000fe20000410000 */
[----:B------:R-:W-:Y:S01]  /*f550*/  FMUL.FTZ R71, R71, R40 ;  /* 0x0000002847477220 */ /* 0x000fe20000410000 */
[----:B----4-:R-:W-:Y:S01]  /*f560*/  FMUL.FTZ R59, R102, R65 ;  /* 0x00000041663b7220 */ /* 0x010fe20000410000 */
[----:B------:R-:W-:Y:S01]  /*f570*/  FFMA.FTZ R212, -R201, R201, 1 ;  /* 0x3f800000c9d47423 */ /* 0x000fe200000101c9 */
[----:B------:R-:W-:Y:S01]  /*f580*/  FFMA.FTZ R40, -R153, R153, 1 ;  /* 0x3f80000099287423 */ /* 0x000fe20000010199 */
[----:B------:R-:W-:Y:S01]  /*f590*/  FMUL.FTZ R65, R56, R66 ;  /* 0x0000004238417220 */ /* 0x000fe20000410000 */
[----:B------:R-:W-:Y:S01]  /*f5a0*/  FMUL.FTZ R62, R116, R62 ;  /* 0x0000003e743e7220 */ /* 0x000fe20000410000 */
[--C-:B------:R-:W-:Y:S01]  /*f5b0*/  FFMA.FTZ R109, R109, UR4, -R103.reuse ;  /* 0x000000046d6d7c23 */ /* 0x100fe20008010867 */
[----:B------:R-:W-:Y:S01]  /*f5c0*/  FFMA.FTZ R123, R123, UR4, -R103 ;  /* 0x000000047b7b7c23 */ /* 0x000fe20008010867 */
[----:B------:R-:W-:Y:S01]  /*f5d0*/  FMUL.FTZ R58, R13, R58 ;  /* 0x0000003a0d3a7220 */ /* 0x000fe20000410000 */
[----:B------:R-:W-:Y:S01]  /*f5e0*/  FMUL.FTZ R92, R104, R92 ;  /* 0x0000005c685c7220 */ /* 0x000fe20000410000 */
[----:B------:R-:W-:Y:S01]  /*f5f0*/  FMUL.FTZ R64, R101, R64 ;  /* 0x0000004065407220 */ /* 0x000fe20000410000 */
[----:B------:R-:W-:Y:S01]  /*f600*/  FFMA.FTZ R66, -R150, R150, 1 ;  /* 0x3f80000096427423 */ /* 0x000fe20000010196 */
[----:B------:R-:W-:Y:S01]  /*f610*/  FMUL.FTZ R103, R236, R216 ;  /* 0x000000d8ec677220 */ /* 0x000fe20000410000 */
[----:B------:R-:W2:Y:S01]  /*f620*/  LDL.LU R200, [R1+0x128] ;  /* 0x0001280001c87983 */ /* 0x000ea20000300800 */
[----:B------:R-:W3:Y:S01]  /*f630*/  MUFU.EX2 R120, R120 ;  /* 0x0000007800787308 */ /* 0x000ee20000000800 */
[----:B------:R-:W-:Y:S01]  /*f640*/  FFMA.FTZ R13, -R154, R154, 1 ;  /* 0x3f8000009a0d7423 */ /* 0x000fe2000001019a */
[----:B------:R-:W-:Y:S01]  /*f650*/  FFMA.FTZ R216, -R202, R202, 1 ;  /* 0x3f800000cad87423 */ /* 0x000fe200000101ca */
[----:B------:R-:W2:Y:S01]  /*f660*/  LDL.LU R201, [R1+0x124] ;  /* 0x0001240001c97983 */ /* 0x000ea20000300800 */
[----:B------:R-:W-:Y:S01]  /*f670*/  FMUL.FTZ R212, R212, R215 ;  /* 0x000000d7d4d47220 */ /* 0x000fe20000410000 */
[----:B------:R-:W-:Y:S01]  /*f680*/  FFMA.FTZ R215, -R171, R171, 1 ;  /* 0x3f800000abd77423 */ /* 0x000fe200000101ab */
[----:B------:R-:W-:Y:S01]  /*f690*/  FMUL.FTZ R64, R40, R64 ;  /* 0x0000004028407220 */ /* 0x000fe20000410000 */
[----:B------:R-:W2:Y:S01]  /*f6a0*/  LDL.LU R202, [R1+0x120] ;  /* 0x0001200001ca7983 */ /* 0x000ea20000300800 */
[----:B------:R-:W-:Y:S01]  /*f6b0*/  FMUL.FTZ R66, R66, R62 ;  /* 0x0000003e42427220 */ /* 0x000fe20000410000 */
[----:B------:R-:W4:Y:S01]  /*f6c0*/  MUFU.EX2 R105, R105 ;  /* 0x0000006900697308 */ /* 0x000f220000000800 */
[----:B------:R-:W-:Y:S01]  /*f6d0*/  FADD.FTZ R67, R67, -R91 ;  /* 0x8000005b43437221 */ /* 0x000fe20000010000 */
[----:B------:R-:W2:Y:S01]  /*f6e0*/  LDL.LU R203, [R1+0x11c] ;  /* 0x00011c0001cb7983 */ /* 0x000ea20000300800 */
[----:B------:R-:W-:-:S03]  /*f6f0*/  FMUL.FTZ R13, R13, R92 ;  /* 0x0000005c0d0d7220 */ /* 0x000fc60000410000 */
[----:B------:R1:W5:Y:S02]  /*f700*/  LDL.LU R171, [R1+0x118] ;  /* 0x0001180001ab7983 */ /* 0x0003640000300800 */
[----:B------:R-:W4:Y:S02]  /*f710*/  MUFU.EX2 R115, R115 ;  /* 0x0000007300737308 */ /* 0x000f240000000800 */
[----:B------:R-:W4:Y:S04]  /*f720*/  SHFL.IDX PT, R40, R63, R227, 0x1f ;  /* 0x00001fe33f287589 */ /* 0x000f2800000e0000 */
[----:B------:R-:W4:Y:S04]  /*f730*/  SHFL.IDX PT, R62, R63, R234, 0x1f ;  /* 0x00001fea3f3e7589 */ /* 0x000f2800000e0000 */
[----:B------:R1:W5:Y:S04]  /*f740*/  LDL.LU R170, [R1+0x114] ;  /* 0x0001140001aa7983 */ /* 0x0003680000300800 */
[----:B------:R-:W4:Y:S04]  /*f750*/  SHFL.IDX PT, R89, R63, R9, 0x1f ;  /* 0x00001f093f597589 */ /* 0x000f2800000e0000 */
[----:B------:R-:W-:Y:S04]  /*f760*/  SHFL.IDX PT, R92, R63, R228, 0x1f ;  /* 0x00001fe43f5c7589 */ /* 0x000fe800000e0000 */
[----:B------:R-:W-:Y:S04]  /*f770*/  SHFL.IDX PT, R93, R63, R233, 0x1f ;  /* 0x00001fe93f5d7589 */ /* 0x000fe800000e0000 */
[----:B------:R-:W-:Y:S04]  /*f780*/  SHFL.IDX PT, R218, R63, R235, 0x1f ;  /* 0x00001feb3fda7589 */ /* 0x000fe800000e0000 */
[----:B------:R-:W-:Y:S04]  /*f790*/  SHFL.IDX PT, R91, R63, R230, 0x1f ;  /* 0x00001fe63f5b7589 */ /* 0x000fe800000e0000 */
[----:B------:R1:W5:Y:S04]  /*f7a0*/  LDL.LU R169, [R1+0x110] ;  /* 0x0001100001a97983 */ /* 0x0003680000300800 */
[----:B------:R-:W4:Y:S01]  /*f7b0*/  SHFL.IDX PT, R63, R63, R229, 0x1f ;  /* 0x00001fe53f3f7589 */ /* 0x000f2200000e0000 */
[----:B------:R-:W4:Y:S03]  /*f7c0*/  MUFU.EX2 R110, R110 ;  /* 0x0000006e006e7308 */ /* 0x000f260000000800 */
[----:B------:R1:W5:Y:S04]  /*f7d0*/  LDL.LU R168, [R1+0x10c] ;  /* 0x00010c0001a87983 */ /* 0x0003680000300800 */
[----:B------:R2:W5:Y:S01]  /*f7e0*/  LDL.LU R167, [R1+0x108] ;  /* 0x0001080001a77983 */ /* 0x0005620000300800 */
[----:B------:R-:W-:-:S03]  /*f7f0*/  FFMA.FTZ R60, -R160, R160, 1 ;  /* 0x3f800000a03c7423 */ /* 0x000fc600000101a0 */
[----:B------:R2:W5:Y:S01]  /*f800*/  LDL.LU R166, [R1+0x104] ;  /* 0x0001040001a67983 */ /* 0x0005620000300800 */
[----:B-1----:R-:W-:-:S03]  /*f810*/  FMUL.FTZ R57, R119, R57 ;  /* 0x0000003977397220 */ /* 0x002fc60000410000 */
[----:B------:R1:W5:Y:S01]  /*f820*/  LDL.LU R165, [R1+0x100] ;  /* 0x0001000001a57983 */ /* 0x0003620000300800 */
[----:B------:R-:W1:Y:S03]  /*f830*/  MUFU.EX2 R114, R114 ;  /* 0x0000007200727308 */ /* 0x000e660000000800 */
[----:B------:R1:W5:Y:S04]  /*f840*/  LDL.LU R164, [R1+0xfc] ;  /* 0x0000fc0001a47983 */ /* 0x0003680000300800 */
[----:B------:R1:W5:Y:S01]  /*f850*/  LDL.LU R163, [R1+0xf8] ;  /* 0x0000f80001a37983 */ /* 0x0003620000300800 */
[----:B------:R-:W1:Y:S03]  /*f860*/  MUFU.EX2 R118, R118 ;  /* 0x0000007600767308 */ /* 0x000e660000000800 */
[----:B------:R1:W5:Y:S01]  /*f870*/  LDL.LU R162, [R1+0xf4] ;  /* 0x0000f40001a27983 */ /* 0x0003620000300800 */
[----:B------:R-:W-:-:S03]  /*f880*/  FMUL.FTZ R60, R60, R57 ;  /* 0x000000393c3c7220 */ /* 0x000fc60000410000 */
[----:B------:R1:W5:Y:S01]  /*f890*/  LDL.LU R161, [R1+0xf0] ;  /* 0x0000f00001a17983 */ /* 0x0003620000300800 */
[----:B------:R-:W1:Y:S01]  /*f8a0*/  MUFU.EX2 R137, R137 ;  /* 0x0000008900897308 */ /* 0x000e620000000800 */
[----:B------:R-:W-:Y:S02]  /*f8b0*/  FADD.FTZ R90, R70, -R90 ;  /* 0x8000005a465a7221 */ /* 0x000fe40000010000 */
[----:B------:R1:W5:Y:S01]  /*f8c0*/  LDL.LU R160, [R1+0xec] ;  /* 0x0000ec0001a07983 */ /* 0x0003620000300800 */
[----:B------:R-:W-:Y:S01]  /*f8d0*/  FFMA.FTZ R57, -R157, R157, 1 ;  /* 0x3f8000009d397423 */ /* 0x000fe2000001019d */
[----:B---3--:R-:W-:Y:S02]  /*f8e0*/  FMUL.FTZ R55, R120, R55 ;  /* 0x0000003778377220 */ /* 0x008fe40000410000 */
[----:B------:R3:W5:Y:S01]  /*f8f0*/  LDL.LU R159, [R1+0xe8] ;  /* 0x0000e800019f7983 */ /* 0x0007620000300800 */
[----:B------:R-:W-:-:S03]  /*f900*/  FFMA.FTZ R70, -R156, R156, 1 ;  /* 0x3f8000009c467423 */ /* 0x000fc6000001019c */
[----:B------:R3:W5:Y:S01]  /*f910*/  LDL.LU R158, [R1+0xe4] ;  /* 0x0000e400019e7983 */ /* 0x0007620000300800 */
[----:B----4-:R-:W-:-:S03]  /*f920*/  FMUL.FTZ R61, R105, R61 ;  /* 0x0000003d693d7220 */ /* 0x010fc60000410000 */
[----:B------:R3:W5:Y:S01]  /*f930*/  LDL.LU R157, [R1+0xe0] ;  /* 0x0000e000019d7983 */ /* 0x0007620000300800 */
[----:B------:R-:W-:-:S03]  /*f940*/  FMUL.FTZ R57, R57, R55 ;  /* 0x0000003739397220 */ /* 0x000fc60000410000 */
[----:B------:R3:W5:Y:S01]  /*f950*/  LDL.LU R156, [R1+0xdc] ;  /* 0x0000dc00019c7983 */ /* 0x0007620000300800 */
[----:B------:R-:W-:Y:S01]  /*f960*/  FFMA.FTZ R55, -R152, R152, 1 ;  /* 0x3f80000098377423 */ /* 0x000fe20000010198 */
[----:B------:R-:W-:Y:S02]  /*f970*/  FFMA.FTZ R56, -R149, R149, 1 ;  /* 0x3f80000095387423 */ /* 0x000fe40000010195 */
[----:B------:R3:W5:Y:S01]  /*f980*/  LDL.LU R155, [R1+0xd8] ;  /* 0x0000d800019b7983 */ /* 0x0007620000300800 */
[----:B------:R-:W-:-:S03]  /*f990*/  FMUL.FTZ R67, R115, R67 ;  /* 0x0000004373437220 */ /* 0x000fc60000410000 */
[----:B------:R3:W5:Y:S01]  /*f9a0*/  LDL.LU R154, [R1+0xd4] ;  /* 0x0000d400019a7983 */ /* 0x0007620000300800 */
[----:B------:R-:W-:-:S03]  /*f9b0*/  FMUL.FTZ R70, R70, R61 ;  /* 0x0000003d46467220 */ /* 0x000fc60000410000 */
[----:B------:R3:W5:Y:S01]  /*f9c0*/  LDL.LU R153, [R1+0xd0] ;  /* 0x0000d00001997983 */ /* 0x0007620000300800 */
[----:B------:R-:W-:-:S03]  /*f9d0*/  FMUL.FTZ R56, R56, R67 ;  /* 0x0000004338387220 */ /* 0x000fc60000410000 */
[----:B------:R3:W5:Y:S01]  /*f9e0*/  LDL.LU R152, [R1+0xcc] ;  /* 0x0000cc0001987983 */ /* 0x0007620000300800 */
[----:B------:R-:W-:-:S03]  /*f9f0*/  FFMA.FTZ R61, -R148, R148, 1 ;  /* 0x3f800000943d7423 */ /* 0x000fc60000010194 */
[----:B------:R3:W5:Y:S01]  /*fa00*/  LDL.LU R151, [R1+0xc8] ;  /* 0x0000c80001977983 */ /* 0x0007620000300800 */
[----:B------:R-:W-:Y:S01]  /*fa10*/  FMUL.FTZ R55, R55, R59 ;  /* 0x0000003b37377220 */ /* 0x000fe20000410000 */
[----:B------:R-:W-:Y:S02]  /*fa20*/  FFMA.FTZ R67, -R147, R147, 1 ;  /* 0x3f80000093437423 */ /* 0x000fe40000010193 */
[----:B------:R3:W5:Y:S01]  /*fa30*/  LDL.LU R150, [R1+0xc4] ;  /* 0x0000c40001967983 */ /* 0x0007620000300800 */
[----:B------:R-:W-:Y:S01]  /*fa40*/  FMUL.FTZ R88, R110, R88 ;  /* 0x000000586e587220 */ /* 0x000fe20000410000 */
[----:B------:R-:W-:Y:S02]  /*fa50*/  FFMA.FTZ R59, -R146, R146, 1 ;  /* 0x3f800000923b7423 */ /* 0x000fe40000010192 */
[----:B------:R3:W5:Y:S01]  /*fa60*/  LDL.LU R149, [R1+0xc0] ;  /* 0x0000c00001957983 */ /* 0x0007620000300800 */
[----:B------:R-:W-:Y:S01]  /*fa70*/  FADD.FTZ R73, R73, -R40 ;  /* 0x8000002849497221 */ /* 0x000fe20000010000 */
[--C-:B------:R-:W-:Y:S01]  /*fa80*/  FADD.FTZ R81, R81, -R62.reuse ;  /* 0x8000003e51517221 */ /* 0x100fe20000010000 */
[----:B------:R-:W-:Y:S01]  /*fa90*/  FADD.FTZ R83, R83, -R62 ;  /* 0x8000003e53537221 */ /* 0x000fe20000010000 */
[----:B------:R3:W5:Y:S01]  /*faa0*/  LDL.LU R148, [R1+0xbc] ;  /* 0x0000bc0001947983 */ /* 0x0007620000300800 */
[--C-:B------:R-:W-:Y:S01]  /*fab0*/  FADD.FTZ R72, R72, -R89.reuse ;  /* 0x8000005948487221 */ /* 0x100fe20000010000 */
[----:B------:R-:W-:Y:S01]  /*fac0*/  FADD.FTZ R74, R74, -R89 ;  /* 0x800000594a4a7221 */ /* 0x000fe20000010000 */
[----:B------:R-:W-:Y:S01]  /*fad0*/  FADD.FTZ R40, R75, -R40 ;  /* 0x800000284b287221 */ /* 0x000fe20000010000 */
[----:B------:R3:W5:Y:S01]  /*fae0*/  LDL.LU R147, [R1+0xb8] ;  /* 0x0000b80001937983 */ /* 0x0007620000300800 */
[----:B------:R-:W-:Y:S01]  /*faf0*/  FFMA.FTZ R62, -R145, R145, 1 ;  /* 0x3f800000913e7423 */ /* 0x000fe20000010191 */
[----:B-1----:R-:W-:Y:S01]  /*fb00*/  FMUL.FTZ R90, R114, R90 ;  /* 0x0000005a725a7220 */ /* 0x002fe20000410000 */
[--C-:B------:R-:W-:Y:S01]  /*fb10*/  FADD.FTZ R85, R85, -R63.reuse ;  /* 0x8000003f55557221 */ /* 0x100fe20000010000 */
[----:B------:R3:W5:Y:S01]  /*fb20*/  LDL.LU R146, [R1+0xb4] ;  /* 0x0000b40001927983 */ /* 0x0007620000300800 */
[----:B------:R-:W-:Y:S01]  /*fb30*/  FADD.FTZ R87, R87, -R63 ;  /* 0x8000003f57577221 */ /* 0x000fe20000010000 */
[----:B------:R-:W-:Y:S01]  /*fb40*/  FFMA.FTZ R89, -R144, R144, 1 ;  /* 0x3f80000090597423 */ /* 0x000fe20000010190 */
[----:B------:R-:W-:Y:S01]  /*fb50*/  FMUL.FTZ R61, R61, R88 ;  /* 0x000000583d3d7220 */ /* 0x000fe20000410000 */
[----:B------:R3:W5:Y:S01]  /*fb60*/  LDL.LU R145, [R1+0xb0] ;  /* 0x0000b00001917983 */ /* 0x0007620000300800 */
[----:B------:R-:W-:Y:S01]  /*fb70*/  FFMA.FTZ R63, -R143, R143, 1 ;  /* 0x3f8000008f3f7423 */ /* 0x000fe2000001018f */
[----:B------:R-:W-:Y:S01]  /*fb80*/  FMUL.FTZ R217, R118, R217 ;  /* 0x000000d976d97220 */ /* 0x000fe20000410000 */
[--C-:B------:R-:W-:Y:S01]  /*fb90*/  FADD.FTZ R76, R76, -R92.reuse ;  /* 0x8000005c4c4c7221 */ /* 0x100fe20000010000 */
[----:B------:R3:W5:Y:S01]  /*fba0*/  LDL.LU R144, [R1+0xac] ;  /* 0x0000ac0001907983 */ /* 0x0007620000300800 */
[----:B------:R-:W-:Y:S01]  /*fbb0*/  FADD.FTZ R78, R78, -R92 ;  /* 0x8000005c4e4e7221 */ /* 0x000fe20000010000 */
[----:B------:R-:W-:Y:S01]  /*fbc0*/  FFMA.FTZ R88, -R142, R142, 1 ;  /* 0x3f8000008e587423 */ /* 0x000fe2000001018e */
[--C-:B------:R-:W-:Y:S01]  /*fbd0*/  FADD.FTZ R77, R77, -R93.reuse ;  /* 0x8000005d4d4d7221 */ /* 0x100fe20000010000 */
[----:B------:R3:W5:Y:S01]  /*fbe0*/  LDL.LU R143, [R1+0xa8] ;  /* 0x0000a800018f7983 */ /* 0x0007620000300800 */
[----:B------:R-:W-:Y:S01]  /*fbf0*/  FADD.FTZ R79, R79, -R93 ;  /* 0x8000005d4f4f7221 */ /* 0x000fe20000010000 */
[----:B------:R-:W-:Y:S01]  /*fc00*/  FMUL.FTZ R40, R137, R40 ;  /* 0x0000002889287220 */ /* 0x000fe20000410000 */
[----:B------:R-:W-:Y:S01]  /*fc10*/  FFMA.FTZ R92, -R141, R141, 1 ;  /* 0x3f8000008d5c7423 */ /* 0x000fe2000001018d */
[----:B------:R3:W5:Y:S01]  /*fc20*/  LDL.LU R142, [R1+0xa4] ;  /* 0x0000a400018e7983 */ /* 0x0007620000300800 */
[----:B------:R-:W-:Y:S01]  /*fc30*/  FMUL.FTZ R67, R67, R90 ;  /* 0x0000005a43437220 */ /* 0x000fe20000410000 */
[----:B------:R-:W-:Y:S01]  /*fc40*/  FFMA.FTZ R93, -R140, R140, 1 ;  /* 0x3f8000008c5d7423 */ /* 0x000fe2000001018c */
        /* <DEDUP_REMOVED lines=8> */
[----:B------:R-:W-:Y:S01]  /*fcd0*/  FFMA.FTZ R217, -R4, R4, 1 ;  /* 0x3f80000004d97423 */ /* 0x000fe20000010104 */
[----:B------:R3:W5:Y:S01]  /*fce0*/  LDL.LU R6, [R1+0x98] ;  /* 0x0000980001067983 */ /* 0x0007620000300800 */
[----:B------:R-:W-:-:S03]  /*fcf0*/  FFMA.FTZ R40, -R2, R2, 1 ;  /* 0x3f80000002287423 */ /* 0x000fc60000010102 */
[----:B------:R3:W5:Y:S04]  /*fd00*/  LDL.LU R5, [R1+0x94] ;  /* 0x0000940001057983 */ /* 0x0007680000300800 */
[----:B------:R3:W5:Y:S04]  /*fd10*/  LDL.LU R4, [R1+0x90] ;  /* 0x0000900001047983 */ /* 0x0007680000300800 */
[----:B------:R3:W5:Y:S04]  /*fd20*/  LDL.LU R2, [R1+0x8c] ;  /* 0x00008c0001027983 */ /* 0x0007680000300800 */
[----:B------:R-:W4:Y:S01]  /*fd30*/  LDL R220, [R1+0x70] ;  /* 0x0000700001dc7983 */ /* 0x000f220000100800 */
[----:B------:R-:W1:Y:S08]  /*fd40*/  MUFU.EX2 R127, R127 ;  /* 0x0000007f007f7308 */ /* 0x000e700000000800 */
[----:B------:R-:W3:Y:S08]  /*fd50*/  MUFU.EX2 R113, R113 ;  /* 0x0000007100717308 */ /* 0x000ef00000000800 */
[----:B------:R-:W3:Y:S08]  /*fd60*/  MUFU.EX2 R136, R136 ;  /* 0x0000008800887308 */ /* 0x000ef00000000800 */
[----:B------:R-:W3:Y:S08]  /*fd70*/  MUFU.EX2 R33, R33 ;  /* 0x0000002100217308 */ /* 0x000ef00000000800 */
[----:B------:R-:W3:Y:S08]  /*fd80*/  MUFU.EX2 R34, R34 ;  /* 0x0000002200227308 */ /* 0x000ef00000000800 */
[----:B------:R-:W3:Y:S08]  /*fd90*/  MUFU.EX2 R204, R204 ;  /* 0x000000cc00cc7308 */ /* 0x000ef00000000800 */
[----:B------:R-:W3:Y:S08]  /*fda0*/  MUFU.EX2 R206, R206 ;  /* 0x000000ce00ce7308 */ /* 0x000ef00000000800 */
[----:B------:R-:W3:Y:S08]  /*fdb0*/  MUFU.EX2 R125, R125 ;  /* 0x0000007d007d7308 */ /* 0x000ef00000000800 */
[----:B------:R-:W3:Y:S01]  /*fdc0*/  MUFU.EX2 R207, R207 ;  /* 0x000000cf00cf7308 */ /* 0x000ee20000000800 */
[----:B------:R-:W-:-:S07]  /*fdd0*/  FADD.FTZ R82, R82, -R218 ;  /* 0x800000da52527221 */ /* 0x000fce0000010000 */
[----:B------:R-:W3:Y:S08]  /*fde0*/  MUFU.EX2 R131, R131 ;  /* 0x0000008300837308 */ /* 0x000ef00000000800 */
[----:B------:R-:W2:Y:S08]  /*fdf0*/  MUFU.EX2 R108, R108 ;  /* 0x0000006c006c7308 */ /* 0x000eb00000000800 */
[----:B------:R-:W2:Y:S08]  /*fe00*/  MUFU.EX2 R130, R130 ;  /* 0x0000008200827308 */ /* 0x000eb00000000800 */
[----:B------:R-:W2:Y:S08]  /*fe10*/  MUFU.EX2 R109, R109 ;  /* 0x0000006d006d7308 */ /* 0x000eb00000000800 */
[----:B------:R-:W2:Y:S08]  /*fe20*/  MUFU.EX2 R123, R123 ;  /* 0x0000007b007b7308 */ /* 0x000eb00000000800 */
[----:B------:R-:W2:Y:S08]  /*fe30*/  MUFU.EX2 R129, R129 ;  /* 0x0000008100817308 */ /* 0x000eb00000000800 */
[----:B------:R-:W2:Y:S08]  /*fe40*/  MUFU.EX2 R126, R126 ;  /* 0x0000007e007e7308 */ /* 0x000eb00000000800 */
[----:B------:R-:W2:Y:S01]  /*fe50*/  MUFU.EX2 R139, R139 ;  /* 0x0000008b008b7308 */ /* 0x000ea20000000800 */
[----:B-1----:R-:W-:Y:S01]  /*fe60*/  FMUL.FTZ R76, R127, R76 ;  /* 0x0000004c7f4c7220 */ /* 0x002fe20000410000 */
[----:B---3--:R-:W-:Y:S01]  /*fe70*/  FMUL.FTZ R72, R113, R72 ;  /* 0x0000004871487220 */ /* 0x008fe20000410000 */
[----:B------:R-:W-:Y:S01]  /*fe80*/  FMUL.FTZ R82, R136, R82 ;  /* 0x0000005288527220 */ /* 0x000fe20000410000 */
[----:B------:R-:W-:Y:S01]  /*fe90*/  FADD.FTZ R80, R80, -R218 ;  /* 0x800000da50507221 */ /* 0x000fe20000010000 */
[----:B------:R-:W-:Y:S01]  /*fea0*/  FMUL.FTZ R231, R33, R231 ;  /* 0x000000e721e77220 */ /* 0x000fe20000410000 */
[----:B------:R-:W-:Y:S01]  /*feb0*/  FMUL.FTZ R232, R34, R232 ;  /* 0x000000e822e87220 */ /* 0x000fe20000410000 */
[----:B------:R-:W-:Y:S01]  /*fec0*/  FFMA.FTZ R218, -R138, R138, 1 ;  /* 0x3f8000008ada7423 */ /* 0x000fe2000001018a */
[----:B------:R-:W-:Y:S01]  /*fed0*/  FMUL.FTZ R92, R92, R76 ;  /* 0x0000004c5c5c7220 */ /* 0x000fe20000410000 */
[----:B------:R-:W-:Y:S01]  /*fee0*/  FFMA.FTZ R138, -R128, R128, 1 ;  /* 0x3f800000808a7423 */ /* 0x000fe20000010180 */
[----:B------:R-:W-:Y:S01]  /*fef0*/  FMUL.FTZ R62, R62, R72 ;  /* 0x000000483e3e7220 */ /* 0x000fe20000410000 */
[----:B------:R-:W-:Y:S01]  /*ff00*/  FMUL.FTZ R128, R40, R82 ;  /* 0x0000005228807220 */ /* 0x000fe20000410000 */
[----:B------:R-:W-:Y:S01]  /*ff10*/  FFMA.FTZ R132, -R132, R132, 1 ;  /* 0x3f80000084847423 */ /* 0x000fe20000010184 */
[----:B------:R-:W-:Y:S01]  /*ff20*/  FFMA.FTZ R133, -R133, R133, 1 ;  /* 0x3f80000085857423 */ /* 0x000fe20000010185 */
[----:B------:R-:W-:Y:S01]  /*ff30*/  FMUL.FTZ R84, R204, R84 ;  /* 0x00000054cc547220 */ /* 0x000fe20000410000 */
[----:B------:R-:W-:Y:S01]  /*ff40*/  FMUL.FTZ R85, R206, R85 ;  /* 0x00000055ce557220 */ /* 0x000fe20000410000 */
[----:B------:R-:W-:Y:S01]  /*ff50*/  F2FP.F16.F32.PACK_AB R76, R42, R11 ;  /* 0x0000000b2a4c723e */ /* 0x000fe200000000ff */
[----:B------:R-:W-:Y:S01]  /*ff60*/  FFMA.FTZ R72, -R134, R134, 1 ;  /* 0x3f80000086487423 */ /* 0x000fe20000010186 */
[----:B------:R-:W-:Y:S01]  /*ff70*/  FFMA.FTZ R40, -R135, R135, 1 ;  /* 0x3f80000087287423 */ /* 0x000fe20000010187 */
[----:B------:R-:W-:Y:S01]  /*ff80*/  FMUL.FTZ R86, R125, R86 ;  /* 0x000000567d567220 */ /* 0x000fe20000410000 */
[----:B------:R-:W-:Y:S01]  /*ff90*/  FMUL.FTZ R87, R207, R87 ;  /* 0x00000057cf577220 */ /* 0x000fe20000410000 */
[----:B------:R-:W-:Y:S01]  /*ffa0*/  FMUL.FTZ R216, R216, R231 ;  /* 0x000000e7d8d87220 */ /* 0x000fe20000410000 */
        /* <DEDUP_REMOVED lines=25> */
[----:B------:R-:W-:Y:S01]  /*10140*/  UMOV UR6, UR8 ;  /* 0x0000000800067c82 */ /* 0x000fe20008000000 */
[----:B------:R-:W-:Y:S01]  /*10150*/  F2FP.F16.F32.PACK_AB R80, R21, R22 ;  /* 0x000000161550723e */ /* 0x000fe200000000ff */
[----:B------:R-:W-:Y:S01]  /*10160*/  UMOV UR7, 0x40000040 ;  /* 0x4000004000077882 */ /* 0x000fe20000000000 */
[----:B------:R-:W-:Y:S01]  /*10170*/  F2FP.F16.F32.PACK_AB R81, R211, R20 ;  /* 0x00000014d351723e */ /* 0x000fe200000000ff */
[----:B------:R-:W-:Y:S01]  /*10180*/  UIADD3 UR4, UR8, 0x80, URZ ;  /* 0x0000008008047890 */ /* 0x000fe2000fffe03f */
        /* <DEDUP_REMOVED lines=30> */
[----:B----4-:R-:W-:-:S05]  /*10370*/  LEA R11, R0, R220, 0xe ;  /* 0x000000dc000b7211 */ /* 0x010fca00078e70ff */
[----:B------:R-:W-:-:S05]  /*10380*/  IMAD R11, R11, 0x2, R16 ;  /* 0x000000020b0b7824 */ /* 0x000fca00078e0210 */
        /* <DEDUP_REMOVED lines=79> */
[----:B------:R-:W-:Y:S02]  /*10880*/  R2UR UR4, R16 ;  /* 0x00000000100472ca */ /* 0x000fe400000e0000 */
[----:B--2---:R-:W-:-:S04]  /*10890*/  LEA R10, R0, R12, 0xb ;  /* 0x0000000c000a7211 */ /* 0x004fc800078e58ff */
[----:B------:R-:W-:-:S07]  /*108a0*/  R2UR UR9, R10 ;  /* 0x000000000a0972ca */ /* 0x000fce00000e0000 */
[----:B------:R-:W-:-:S04]  /*108b0*/  USHF.R.U32.HI UR4, URZ, 0x4, UR4 ;  /* 0x000000043f047899 */ /* 0x000fc80008011604 */
[----:B------:R-:W-:Y:S01]  /*108c0*/  ULOP3.LUT UR10, UR4, 0x3fff, URZ, 0xc0, !UPT ;  /* 0x00003fff040a7892 */ /* 0x000fe2000f8ec03f */
[----:B------:R-:W-:Y:S02]  /*108d0*/  UMOV UR5, 0x40000040 ;  /* 0x4000004000057882 */ /* 0x000fe40000000000 */
[----:B------:R-:W-:Y:S01]  /*108e0*/  UMOV UR4, UR9 ;  /* 0x0000000900047c82 */ /* 0x000fe20008000000 */
[----:B------:R-:W-:-:S03]  /*108f0*/  UMOV UR7, 0x40000040 ;  /* 0x4000004000077882 */ /* 0x000fc60000000000 */
[----:B------:R-:W-:Y:S01]  /*10900*/  UMOV UR6, UR10 ;  /* 0x0000000a00067c82 */ /* 0x000fe20008000000 */
[----:B------:R-:W-:Y:S02]  /*10910*/  WARPGROUP.DEPBAR.LE gsb0, 0x0 ;  /* 0x00008000000079c5 */ /* 0x000fe40000010000 */
[----:B------:R2:W-:Y:S06]  /*10920*/  MEMBAR.ALL.CTA ;  /* 0x0000000000007992 */ /* 0x0005ec0000008000 */
[----:B--2---:R-:W2:Y:S02]  /*10930*/  FENCE.VIEW.ASYNC.S ;  /* 0x00000000000073c6 */ /* 0x004ea40000000000 */
[----:B--2---:R-:W-:Y:S06]  /*10940*/  BAR.SYNC.DEFER_BLOCKING 0x9, 0x100 ;  /* 0x0244000000007b1d */ /* 0x004fec0000010000 */
        /* <DEDUP_REMOVED lines=54> */
.L_x_1088:
        /* <DEDUP_REMOVED lines=57> */
[----:B------:R2:W-:Y:S01]  /*11040*/  STS.128 [R2+0xa800], R44 ;  /* 0x00a8002c02007388 */ /* 0x0005e20000000c00 */
[----:B------:R-:W-:-:S03]  /*11050*/  IADD3 R10, R10, 0xc, RZ ;  /* 0x0000000c0a0a7810 */ /* 0x000fc60007ffe0ff */
        /* <DEDUP_REMOVED lines=11> */
.L_x_1089:
[----:B------:R-:W-:Y:S01]  /*11110*/  UIADD3 UR38, UR38, 0x1, URZ ;  /* 0x0000000126267890 */ /* 0x000fe2000fffe03f */
[----:B------:R-:W-:Y:S01]  /*11120*/  VIADD R6, R6, 0x30c20 ;  /* 0x00030c2006067836 */ /* 0x000fe20000000000 */
[----:B------:R-:W-:Y:S02]  /*11130*/  IADD3 R0, R0, 0x1, RZ ;  /* 0x0000000100007810 */ /* 0x000fe40007ffe0ff */
[----:B------:R-:W-:Y:S02]  /*11140*/  UISETP.GE.AND UP0, UPT, UR38, UR37, UPT ;  /* 0x000000252600728c */ /* 0x000fe4000bf06270 */
[----:B------:R-:W-:Y:S02]  /*11150*/  ISETP.NE.AND P0, PT, R0, 0x2, PT ;  /* 0x000000020000780c */ /* 0x000fe40003f05270 */
[----:B------:R-:W-:Y:S02]  /*11160*/  PRMT R6, RZ, 0x654, R6 ;  /* 0x00000654ff067816 */ /* 0x000fe40000000006 */
[----:B------:R-:W-:-:S02]  /*11170*/  PLOP3.LUT P1, PT, PT, PT, UP0, 0x80, 0x0 ;  /* 0x000000000000781c */ /* 0x000fc40003f2f008 */
[----:B--2---:R-:W-:Y:S01]  /*11180*/  SEL R5, RZ, 0x1, P0 ;  /* 0x00000001ff057807 */ /* 0x004fe20000000000 */
[----:B------:R2:W-:Y:S01]  /*11190*/  SYNCS.ARRIVE.TRANS64.RED.A1T0 RZ, [R6+URZ], RZ ;  /* 0x000000ff06ff79a7 */ /* 0x0005e2000810043f */
[----:B------:R-:W-:Y:S02]  /*111a0*/  SEL R0, R0, RZ, P0 ;  /* 0x000000ff00007207 */ /* 0x000fe40000000000 */
[----:B------:R-:W-:-:S07]  /*111b0*/  LOP3.LUT R4, R4, R5, RZ, 0x3c, !PT ;  /* 0x0000000504047212 */ /* 0x000fce00078e3cff */
[----:B--2---:R-:W-:Y:S05]  /*111c0*/  @!P1 BRA `(.L_x_1090) ;  /* 0xffffffac00c49947 */ /* 0x004fea000383ffff */
.L_x_1079:
        /* <DEDUP_REMOVED lines=34> */
.L_x_1047:
[----:B------:R-:W-:Y:S05]  /*113f0*/  @P0 BRA `(.L_x_1091) ;  /* 0x0000000800d40947 */ /* 0x000fea0003800000 */
[----:B------:R-:W2:Y:S01]  /*11400*/  S2R R3, SR_CgaCtaId ;  /* 0x0000000000037919 */ /* 0x000ea20000008800 */
[----:B------:R-:W-:-:S04]  /*11410*/  MOV R0, 0x400 ;  /* 0x0000040000007802 */ /* 0x000fc80000000f00 */
[----:B--2---:R-:W-:-:S04]  /*11420*/  LEA R17, R3, R0, 0x18 ;  /* 0x0000000003117211 */ /* 0x004fc800078ec0ff */
[----:B------:R-:W-:-:S13]  /*11430*/  LOP3.LUT P0, RZ, R17, 0x3ff, RZ, 0xc0, !PT ;  /* 0x000003ff11ff7812 */ /* 0x000fda000780c0ff */
[----:B------:R-:W-:Y:S05]  /*11440*/  @!P0 BRA `(.L_x_1092) ;  /* 0x0000000000408947 */ /* 0x000fea0003800000 */
[----:B------:R-:W-:Y:S01]  /*11450*/  MOV R0, 0x0 ;  /* 0x0000000000007802 */ /* 0x000fe20000000f00 */
[----:B------:R-:W-:Y:S01]  /*11460*/  ULDC.64 UR4, c[0x4][0x90] ;  /* 0x0100240000047ab9 */ /* 0x000fe20000000a00 */
[----:B------:R-:W-:Y:S01]  /*11470*/  ULDC.64 UR6, c[0x4][0x98] ;  /* 0x0100260000067ab9 */ /* 0x000fe20000000a00 */
[----:B------:R-:W-:Y:S01]  /*11480*/  IMAD.U32 R4, RZ, RZ, UR4 ;  /* 0x00000004ff047e24 */ /* 0x000fe2000f8e00ff */
[----:B------:R2:W3:Y:S01]  /*11490*/  LDC.64 R2, c[0x4][R0] ;  /* 0x0100000000027b82 */ /* 0x0004e20000000a00 */
[----:B------:R-:W-:Y:S01]  /*114a0*/  MOV R5, UR5 ;  /* 0x0000000500057c02 */ /* 0x000fe20008000f00 */
[----:B------:R-:W-:Y:S01]  /*114b0*/  ULDC.64 UR4, c[0x4][0x18] ;  /* 0x0100060000047ab9 */ /* 0x000fe20000000a00 */
[----:B------:R-:W-:Y:S01]  /*114c0*/  IMAD.U32 R6, RZ, RZ, UR6 ;  /* 0x00000006ff067e24 */ /* 0x000fe2000f8e00ff */
[----:B------:R-:W-:Y:S01]  /*114d0*/  MOV R7, UR7 ;  /* 0x0000000700077c02 */ /* 0x000fe20008000f00 */
[----:B------:R-:W-:Y:S01]  /*114e0*/  IMAD.U32 R10, RZ, RZ, UR4 ;  /* 0x00000004ff0a7e24 */ /* 0x000fe2000f8e00ff */
[----:B------:R-:W-:Y:S01]  /*114f0*/  MOV R11, UR5 ;  /* 0x00000005000b7c02 */ /* 0x000fe20008000f00 */
[----:B------:R-:W-:Y:S01]  /*11500*/  IMAD.MOV.U32 R8, RZ, RZ, 0x70 ;  /* 0x00000070ff087424 */ /* 0x000fe200078e00ff */
[----:B------:R-:W-:Y:S01]  /*11510*/  MOV R12, 0x1 ;  /* 0x00000001000c7802 */ /* 0x000fe20000000f00 */
[----:B--2---:R-:W-:-:S07]  /*11520*/  IMAD.MOV.U32 R13, RZ, RZ, RZ ;  /* 0x000000ffff0d7224 */ /* 0x004fce00078e00ff */
[----:B------:R-:W-:-:S07]  /*11530*/  LEPC R20, `(.L_x_1092) ;  /* 0x000000001014794e */ /* 0x000fce0000000000 */
[----:B-1-3--:R-:W-:Y:S05]  /*11540*/  CALL.ABS.NOINC R2 ;  /* 0x0000000002007343 */ /* 0x00afea0003c00000 */
.L_x_1092:
[----:B------:R-:W-:-:S04]  /*11550*/  IADD3 R16, R17, 0x4000, RZ ;  /* 0x0000400011107810 */ /* 0x000fc80007ffe0ff */
        /* <DEDUP_REMOVED lines=18> */
.L_x_1093:
[----:B------:R-:W-:-:S13]  /*11680*/  LOP3.LUT P6, RZ, R17, 0x3ff, RZ, 0xc0, !PT ;  /* 0x000003ff11ff7812 */ /* 0x000fda00078cc0ff */
[----:B------:R-:W-:Y:S05]  /*11690*/  @!P6 BRA `(.L_x_1094) ;  /* 0x000000000040e947 */ /* 0x000fea0003800000 */
[----:B------:R-:W-:Y:S01]  /*116a0*/  MOV R0, 0x0 ;  /* 0x0000000000007802 */ /* 0x000fe20000000f00 */
[----:B------:R-:W-:Y:S01]  /*116b0*/  ULDC.64 UR4, c[0x4][0x90] ;  /* 0x0100240000047ab9 */ /* 0x000fe20000000a00 */
[----:B------:R-:W-:Y:S01]  /*116c0*/  ULDC.64 UR6, c[0x4][0x98] ;  /* 0x0100260000067ab9 */ /* 0x000fe20000000a00 */
[----:B------:R-:W-:Y:S01]  /*116d0*/  MOV R4, UR4 ;  /* 0x0000000400047c02 */ /* 0x000fe20008000f00 */
[----:B------:R2:W3:Y:S01]  /*116e0*/  LDC.64 R2, c[0x4][R0] ;  /* 0x0100000000027b82 */ /* 0x0004e20000000a00 */
[----:B------:R-:W-:Y:S01]  /*116f0*/  IMAD.U32 R5, RZ, RZ, UR5 ;  /* 0x00000005ff057e24 */ /* 0x000fe2000f8e00ff */
[----:B------:R-:W-:Y:S01]  /*11700*/  ULDC.64 UR4, c[0x4][0x20] ;  /* 0x0100080000047ab9 */ /* 0x000fe20000000a00 */
[----:B------:R-:W-:Y:S01]  /*11710*/  MOV R6, UR6 ;  /* 0x0000000600067c02 */ /* 0x000fe20008000f00 */
[----:B------:R-:W-:Y:S01]  /*11720*/  IMAD.U32 R7, RZ, RZ, UR7 ;  /* 0x00000007ff077e24 */ /* 0x000fe2000f8e00ff */
[----:B------:R-:W-:Y:S01]  /*11730*/  MOV R10, UR4 ;  /* 0x00000004000a7c02 */ /* 0x000fe20008000f00 */
[----:B------:R-:W-:Y:S01]  /*11740*/  IMAD.U32 R11, RZ, RZ, UR5 ;  /* 0x00000005ff0b7e24 */ /* 0x000fe2000f8e00ff */
[----:B------:R-:W-:Y:S01]  /*11750*/  MOV R8, 0x70 ;  /* 0x0000007000087802 */ /* 0x000fe20000000f00 */
[----:B------:R-:W-:Y:S01]  /*11760*/  IMAD.MOV.U32 R12, RZ, RZ, 0x1 ;  /* 0x00000001ff0c7424 */ /* 0x000fe200078e00ff */
[----:B--2---:R-:W-:-:S07]  /*11770*/  MOV R13, RZ ;  /* 0x000000ff000d7202 */ /* 0x004fce0000000f00 */
[----:B------:R-:W-:-:S07]  /*11780*/  LEPC R20, `(.L_x_1094) ;  /* 0x000000001014794e */ /* 0x000fce0000000000 */
[----:B-1-3--:R-:W-:Y:S05]  /*11790*/  CALL.ABS.NOINC R2 ;  /* 0x0000000002007343 */ /* 0x00afea0003c00000 */
.L_x_1094:
        /* <DEDUP_REMOVED lines=18> */
.L_x_1095:
[----:B------:R-:W2:Y:S01]  /*118c0*/  S2R R0, SR_TID.X ;  /* 0x0000000000007919 */ /* 0x000ea20000002100 */
[----:B------:R-:W-:Y:S02]  /*118d0*/  F2FP.F16.F32.PACK_AB R172, R173, R172 ;  /* 0x000000acadac723e */ /* 0x000fe400000000ff */
[----:B------:R-:W-:Y:S01]  /*118e0*/  F2FP.F16.F32.PACK_AB R173, R175, R174 ;  /* 0x000000aeafad723e */ /* 0x000fe200000000ff */
[----:B------:R-:W-:Y:S01]  /*118f0*/  BAR.SYNC.DEFER_BLOCKING 0x1, 0x100 ;  /* 0x0044000000007b1d */ /* 0x000fe20000010000 */
        /* <DEDUP_REMOVED lines=14> */
[----:B--2---:R-:W-:Y:S02]  /*119e0*/  IADD3 R7, R0, -0x80, RZ ;  /* 0xffffff8000077810 */ /* 0x004fe40007ffe0ff */
[----:B------:R-:W-:-:S02]  /*119f0*/  F2FP.F16.F32.PACK_AB R199, R203, R202 ;  /* 0x000000cacbc7723e */ /* 0x000fc400000000ff */
[----:B------:R-:W-:Y:S02]  /*11a00*/  SHF.R.S32.HI R2, RZ, 0x1f, R7 ;  /* 0x0000001fff027819 */ /* 0x000fe40000011407 */
[----:B------:R-:W-:Y:S02]  /*11a10*/  F2FP.F16.F32.PACK_AB R141, R143, R142 ;  /* 0x0000008e8f8d723e */ /* 0x000fe400000000ff */
[CC--:B------:R-:W-:Y:S02]  /*11a20*/  LEA.HI R4, R2.reuse, R7.reuse, RZ, 0x4 ;  /* 0x0000000702047211 */ /* 0x0c0fe400078f20ff */
[----:B------:R-:W-:Y:S02]  /*11a30*/  LEA.HI R2, R2, R7, RZ, 0x5 ;  /* 0x0000000702027211 */ /* 0x000fe400078f28ff */
[----:B------:R-:W-:Y:S02]  /*11a40*/  LOP3.LUT R0, R4, 0xfffffff0, RZ, 0xc0, !PT ;  /* 0xfffffff004007812 */ /* 0x000fe400078ec0ff */
[----:B------:R-:W-:-:S02]  /*11a50*/  SHF.R.S32.HI R4, RZ, 0x4, R4 ;  /* 0x00000004ff047819 */ /* 0x000fc40000011404 */
[----:B------:R-:W-:Y:S01]  /*11a60*/  SHF.R.S32.HI R2, RZ, 0x5, R2 ;  /* 0x00000005ff027819 */ /* 0x000fe20000011402 */
[----:B------:R-:W-:Y:S01]  /*11a70*/  IMAD.IADD R0, R7, 0x1, -R0 ;  /* 0x0000000107007824 */ /* 0x000fe200078e0a00 */
[----:B------:R-:W-:Y:S02]  /*11a80*/  SHF.L.U32 R7, R4, 0x3, RZ ;  /* 0x0000000304077819 */ /* 0x000fe400000006ff */
[----:B------:R-:W-:Y:S02]  /*11a90*/  F2FP.F16.F32.PACK_AB R148, R149, R148 ;  /* 0x000000949594723e */ /* 0x000fe400000000ff */
[----:B------:R-:W-:Y:S02]  /*11aa0*/  SHF.R.S32.HI R3, RZ, 0x1f, R0 ;  /* 0x0000001fff037819 */ /* 0x000fe40000011400 */
[----:B------:R-:W-:Y:S02]  /*11ab0*/  F2FP.F16.F32.PACK_AB R142, R145, R144 ;  /* 0x00000090918e723e */ /* 0x000fe400000000ff */
[----:B------:R-:W-:-:S02]  /*11ac0*/  LEA.HI R3, R3, R0, RZ, 0x3 ;  /* 0x0000000003037211 */ /* 0x000fc400078f18ff */
[----:B------:R-:W-:Y:S02]  /*11ad0*/  F2FP.F16.F32.PACK_AB R143, R147, R146 ;  /* 0x00000092938f723e */ /* 0x000fe400000000ff */
[C---:B------:R-:W-:Y:S01]  /*11ae0*/  LOP3.LUT R5, R3.reuse, 0xfffffff8, RZ, 0xc0, !PT ;  /* 0xfffffff803057812 */ /* 0x040fe200078ec0ff */
[----:B------:R-:W-:Y:S01]  /*11af0*/  IMAD.SHL.U32 R3, R3, 0x40, RZ ;  /* 0x0000004003037824 */ /* 0x000fe200078e00ff */
[----:B------:R-:W-:Y:S02]  /*11b00*/  F2FP.F16.F32.PACK_AB R149, R151, R150 ;  /* 0x000000969795723e */ /* 0x000fe400000000ff */
[----:B------:R-:W-:Y:S02]  /*11b10*/  IADD3 R5, R0, -R5, RZ ;  /* 0x8000000500057210 */ /* 0x000fe40007ffe0ff */
[----:B------:R-:W-:Y:S02]  /*11b20*/  LOP3.LUT R3, R3, 0x7ffffe00, RZ, 0xc0, !PT ;  /* 0x7ffffe0003037812 */ /* 0x000fe400078ec0ff */
[C---:B------:R-:W-:Y:S01]  /*11b30*/  R2P PR, R5.reuse, 0x6 ;  /* 0x0000000605007804 */ /* 0x040fe20000000000 */
[----:B------:R-:W-:Y:S01]  /*11b40*/  IMAD.SHL.U32 R0, R5, 0x40, RZ ;  /* 0x0000004005007824 */ /* 0x000fe200078e00ff */
[----:B------:R-:W-:Y:S01]  /*11b50*/  LEA R3, R2, R3, 0xa ;  /* 0x0000000302037211 */ /* 0x000fe200078e50ff */
[----:B------:R-:W-:Y:S01]  /*11b60*/  IMAD.MOV.U32 R5, RZ, RZ, 0x40 ;  /* 0x00000040ff057424 */ /* 0x000fe200078e00ff */
[----:B------:R-:W2:Y:S01]  /*11b70*/  SHFL.IDX PT, R2, R2, RZ, 0x1f ;  /* 0x00001fff02027589 */ /* 0x000ea200000e0000 */
[----:B------:R-:W-:-:S02]  /*11b80*/  F2FP.F16.F32.PACK_AB R156, R157, R156 ;  /* 0x0000009c9d9c723e */ /* 0x000fc400000000ff */
[----:B------:R-:W-:Y:S02]  /*11b90*/  LOP3.LUT R0, R0, 0x1c0, RZ, 0xc0, !PT ;  /* 0x000001c000007812 */ /* 0x000fe400078ec0ff */
[----:B------:R-:W-:Y:S02]  /*11ba0*/  SEL R5, R5, 0xffffffc0, !P2 ;  /* 0xffffffc005057807 */ /* 0x000fe40005000000 */
[----:B------:R-:W-:Y:S02]  /*11bb0*/  LOP3.LUT R7, R0, 0x8, R7, 0xf8, !PT ;  /* 0x0000000800077812 */ /* 0x000fe400078ef807 */
[----:B------:R-:W-:Y:S02]  /*11bc0*/  SHF.R.U32.HI R0, RZ, 0x3, R0 ;  /* 0x00000003ff007819 */ /* 0x000fe40000011600 */
[----:B------:R-:W-:Y:S02]  /*11bd0*/  F2FP.F16.F32.PACK_AB R150, R153, R152 ;  /* 0x000000989996723e */ /* 0x000fe400000000ff */
[----:B------:R-:W-:-:S02]  /*11be0*/  LOP3.LUT R0, R7, R0, RZ, 0x3c, !PT ;  /* 0x0000000007007212 */ /* 0x000fc400078e3cff */
[----:B------:R-:W-:Y:S02]  /*11bf0*/  F2FP.F16.F32.PACK_AB R151, R155, R154 ;  /* 0x0000009a9b97723e */ /* 0x000fe400000000ff */
[----:B------:R-:W-:Y:S01]  /*11c00*/  F2FP.F16.F32.PACK_AB R157, R159, R158 ;  /* 0x0000009e9f9d723e */ /* 0x000fe200000000ff */
[----:B------:R-:W-:Y:S01]  /*11c10*/  IMAD.IADD R0, R0, 0x1, R3 ;  /* 0x0000000100007824 */ /* 0x000fe200078e0203 */
[----:B------:R-:W-:Y:S02]  /*11c20*/  MOV R3, 0x20 ;  /* 0x0000002000037802 */ /* 0x000fe40000000f00 */
[----:B------:R-:W-:Y:S02]  /*11c30*/  F2FP.F16.F32.PACK_AB R164, R165, R164 ;  /* 0x000000a4a5a4723e */ /* 0x000fe400000000ff */
[----:B------:R-:W-:Y:S02]  /*11c40*/  LEA R0, R0, R17, 0x1 ;  /* 0x0000001100007211 */ /* 0x000fe400078e08ff */
[----:B------:R-:W-:-:S02]  /*11c50*/  SEL R3, R3, 0xffffffe0, !P1 ;  /* 0xffffffe003037807 */ /* 0x000fc40004800000 */
[--C-:B------:R-:W-:Y:S01]  /*11c60*/  IADD3 R6, R5, 0x4000, R0.reuse ;  /* 0x0000400005067810 */ /* 0x100fe20007ffe000 */
[----:B------:R3:W-:Y:S01]  /*11c70*/  STSM.16.M88.4 [R0+0x4000], R172 ;  /* 0x004000ac00007844 */ /* 0x0007e20000000200 */
[----:B------:R-:W-:Y:S02]  /*11c80*/  IADD3 R4, R3, 0x4000, R0 ;  /* 0x0000400003047810 */ /* 0x000fe40007ffe000 */
[----:B------:R-:W-:Y:S01]  /*11c90*/  F2FP.F16.F32.PACK_AB R158, R161, R160 ;  /* 0x000000a0a19e723e */ /* 0x000fe200000000ff */
[----:B------:R-:W-:Y:S01]  /*11ca0*/  IMAD.IADD R3, R3, 0x1, R6 ;  /* 0x0000000103037824 */ /* 0x000fe200078e0206 */
[----:B------:R-:W-:Y:S01]  /*11cb0*/  F2FP.F16.F32.PACK_AB R159, R163, R162 ;  /* 0x000000a2a39f723e */ /* 0x000fe200000000ff */
[----:B------:R3:W-:Y:S01]  /*11cc0*/  STSM.16.M88.4 [R4], R180 ;  /* 0x000000b404007844 */ /* 0x0007e20000000200 */
[----:B------:R-:W-:Y:S02]  /*11cd0*/  F2FP.F16.F32.PACK_AB R165, R167, R166 ;  /* 0x000000a6a7a5723e */ /* 0x000fe400000000ff */
[----:B------:R-:W-:Y:S01]  /*11ce0*/  F2FP.F16.F32.PACK_AB R166, R169, R168 ;  /* 0x000000a8a9a6723e */ /* 0x000fe200000000ff */
[----:B------:R3:W-:Y:S01]  /*11cf0*/  STSM.16.M88.4 [R6], R188 ;  /* 0x000000bc06007844 */ /* 0x0007e20000000200 */
[----:B------:R-:W-:-:S02]  /*11d00*/  F2FP.F16.F32.PACK_AB R167, R171, R170 ;  /* 0x000000aaaba7723e */ /* 0x000fc400000000ff */
[----:B--2---:R-:W-:Y:S01]  /*11d10*/  ISETP.NE.AND P0, PT, R2, 0x7, PT ;  /* 0x000000070200780c */ /* 0x004fe20003f05270 */
[----:B------:R3:W-:Y:S04]  /*11d20*/  STSM.16.M88.4 [R3], R196 ;  /* 0x000000c403007844 */ /* 0x0007e80000000200 */
[----:B------:R3:W-:Y:S04]  /*11d30*/  STSM.16.M88.4 [R0], R140 ;  /* 0x0000008c00007844 */ /* 0x0007e80000000200 */
        /* <DEDUP_REMOVED lines=24> */
[----:B------:R-:W4:Y:S01]  /*11ec0*/  S2UR UR11, SR_CTAID.Y ;  /* 0x00000000000b79c3 */ /* 0x000f220000002600 */
[----:B--2---:R-:W-:-:S09]  /*11ed0*/  USHF.L.U32 UR10, UR10, 0x7, URZ ;  /* 0x000000070a0a7899 */ /* 0x004fd2000800063f */
[----:B----4-:R2:W-:Y:S02]  /*11ee0*/  UTMASTG.4D [UR8], [UR4] ;  /* 0x00000008040073b5 */ /* 0x0105e40008018000 */
[----:B--2---:R-:W-:Y:S02]  /*11ef0*/  UMOV UR8, UR6 ;  /* 0x0000000600087c82 */ /* 0x004fe40008000000 */
[----:B------:R2:W-:Y:S02]  /*11f00*/  UTMASTG.4D [UR8], [UR14] ;  /* 0x000000080e0073b5 */ /* 0x0005e40008018000 */
[----:B--2---:R0:W-:Y:S02]  /*11f10*/  UTMACMDFLUSH ;  /* 0x00000000000079b7 */ /* 0x0041e40000000000 */
.L_x_1097:
[----:B------:R-:W-:Y:S05]  /*11f20*/  BSYNC B0 ;  /* 0x0000000000007941 */ /* 0x000fea0003800000 */
.L_x_1096:
[----:B------:R-:W-:-:S04]  /*11f30*/  DEPBAR.LE SB0, 0x0 ;  /* 0x000080000000791a */ /* 0x000fc80000000000 */
[----:B------:R-:W-:Y:S05]  /*11f40*/  BRA `(.L_x_1045) ;  /* 0x00000034005c7947 */ /* 0x000fea0003800000 */
.L_x_1091:
[----:B------:R-:W2:Y:S01]  /*11f50*/  S2R R0, SR_TID.X ;  /* 0x0000000000007919 */ /* 0x000ea20000002100 */
[----:B------:R-:W3:Y:S01]  /*11f60*/  LDC.64 R16, c[0x0][0x808] ;  /* 0x00020200ff107b82 */ /* 0x000ee20000000a00 */
[----:B------:R-:W-:Y:S01]  /*11f70*/  ULDC.64 UR4, c[0x0][0x820] ;  /* 0x0002080000047ab9 */ /* 0x000fe20000000a00 */
[----:B------:R-:W-:Y:S01]  /*11f80*/  BSSY B0, `(.L_x_1098) ;  /* 0x0000033000007945 */ /* 0x000fe20003800000 */
[----:B------:R-:W4:Y:S01]  /*11f90*/  S2R R23, SR_CTAID.Y ;  /* 0x0000000000177919 */ /* 0x000f220000002600 */
[----:B------:R-:W3:Y:S04]  /*11fa0*/  S2R R15, SR_CTAID.X ;  /* 0x00000000000f7919 */ /* 0x000ee80000002500 */
[----:B------:R-:W1:Y:S01]  /*11fb0*/  LDC R19, c[0x0][0x83c] ;  /* 0x00020f00ff137b82 */ /* 0x000e620000000800 */
[----:B------:R-:W5:Y:S07]  /*11fc0*/  S2R R21, SR_CTAID.Z ;  /* 0x0000000000157919 */ /* 0x000f6e0000002700 */
[----:B------:R-:W1:Y:S01]  /*11fd0*/  LDC.64 R24, c[0x0][0x208] ;  /* 0x00008200ff187b82 */ /* 0x000e620000000a00 */
[----:B--2---:R-:W-:-:S04]  /*11fe0*/  IADD3 R3, R0, -0x80, RZ ;  /* 0xffffff8000037810 */ /* 0x004fc80007ffe0ff */
[----:B------:R-:W-:Y:S02]  /*11ff0*/  SHF.R.S32.HI R0, RZ, 0x1f, R3 ;  /* 0x0000001fff007819 */ /* 0x000fe40000011403 */
[----:B----4-:R-:W-:Y:S02]  /*12000*/  SHF.R.S32.HI R13, RZ, 0x1f, R23 ;  /* 0x0000001fff0d7819 */ /* 0x010fe40000011417 */
[----:B------:R-:W-:-:S04]  /*12010*/  LEA.HI R2, R0, R3, RZ, 0x3 ;  /* 0x0000000300027211 */ /* 0x000fc800078f18ff */
[----:B------:R-:W-:Y:S02]  /*12020*/  LOP3.LUT R0, R2, 0x1ffffff8, RZ, 0xc0, !PT ;  /* 0x1ffffff802007812 */ /* 0x000fe400078ec0ff */
[----:B------:R-:W-:Y:S02]  /*12030*/  SHF.R.S32.HI R2, RZ, 0x3, R2 ;  /* 0x00000003ff027819 */ /* 0x000fe40000011402 */
[----:B-----5:R-:W-:Y:S01]  /*12040*/  SHF.R.S32.HI R12, RZ, 0x1f, R21 ;  /* 0x0000001fff0c7819 */ /* 0x020fe20000011415 */
[----:B------:R-:W-:Y:S01]  /*12050*/  IMAD.IADD R0, R3, 0x1, -R0 ;  /* 0x0000000103007824 */ /* 0x000fe200078e0a00 */
[----:B------:R-:W-:Y:S01]  /*12060*/  IADD3 R8, R2, 0x60, RZ ;  /* 0x0000006002087810 */ /* 0x000fe20007ffe0ff */
[----:B---3--:R-:W-:-:S03]  /*12070*/  IMAD R3, R15, -0x80, R16 ;  /* 0xffffff800f037824 */ /* 0x008fc600078e0210 */
[----:B------:R-:W-:Y:S01]  /*12080*/  SHF.L.U32 R6, R0, 0x3, RZ ;  /* 0x0000000300067819 */ /* 0x000fe200000006ff */
[----:B------:R-:W-:Y:S01]  /*12090*/  IMAD R0, R13, UR4, RZ ;  /* 0x000000040d007c24 */ /* 0x000fe2000f8e02ff */
[----:B------:R-:W-:Y:S02]  /*120a0*/  ISETP.GE.AND P3, PT, R2, R3, PT ;  /* 0x000000030200720c */ /* 0x000fe40003f66270 */
[----:B------:R-:W-:Y:S01]  /*120b0*/  SHF.R.S32.HI R7, RZ, 0x1f, R6 ;  /* 0x0000001fff077819 */ /* 0x000fe20000011406 */
[C---:B------:R-:W-:Y:S01]  /*120c0*/  IMAD R9, R23.reuse, UR5, R0 ;  /* 0x0000000517097c24 */ /* 0x040fe2000f8e0200 */
[----:B------:R-:W-:Y:S01]  /*120d0*/  ISETP.GE.OR P6, PT, R6, R17, P3 ;  /* 0x000000110600720c */ /* 0x000fe20001fc6670 */
[----:B------:R-:W-:Y:S01]  /*120e0*/  VIADD R0, R2, 0x20 ;  /* 0x0000002002007836 */ /* 0x000fe20000000000 */
[----:B------:R-:W-:Y:S01]  /*120f0*/  ISETP.GE.AND P0, PT, R8, R3, PT ;  /* 0x000000030800720c */ /* 0x000fe20003f06270 */
[----:B------:R-:W-:Y:S01]  /*12100*/  IMAD.WIDE.U32 R4, R23, UR4, R6 ;  /* 0x0000000417047c25 */ /* 0x000fe2000f8e0006 */
[----:B------:R-:W-:-:S02]  /*12110*/  ULDC.64 UR4, c[0x0][0x828] ;  /* 0x00020a0000047ab9 */ /* 0x000fc40000000a00 */
[----:B------:R-:W-:Y:S01]  /*12120*/  ISETP.GE.AND P2, PT, R0, R3, PT ;  /* 0x000000030000720c */ /* 0x000fe20003f46270 */
[----:B------:R-:W-:Y:S01]  /*12130*/  VIADD R0, R2, 0x40 ;  /* 0x0000004002007836 */ /* 0x000fe20000000000 */
[----:B------:R-:W-:Y:S02]  /*12140*/  IADD3 R5, R5, R9, RZ ;  /* 0x0000000905057210 */ /* 0x000fe40007ffe0ff */
[----:B------:R-:W-:Y:S02]  /*12150*/  ISETP.GE.OR P5, PT, R6, R17, P2 ;  /* 0x000000110600720c */ /* 0x000fe400017a6670 */
[----:B------:R-:W-:Y:S01]  /*12160*/  ISETP.GE.AND P1, PT, R0, R3, PT ;  /* 0x000000030000720c */ /* 0x000fe20003f26270 */
[----:B------:R-:W-:Y:S01]  /*12170*/  IMAD R0, R12, UR4, RZ ;  /* 0x000000040c007c24 */ /* 0x000fe2000f8e02ff */
[----:B------:R-:W-:Y:S01]  /*12180*/  SHF.R.S32.HI R3, RZ, 0x1f, R2 ;  /* 0x0000001fff037819 */ /* 0x000fe20000011402 */
[----:B------:R-:W-:Y:S01]  /*12190*/  IMAD.WIDE.U32 R4, R21, UR4, R4 ;  /* 0x0000000415047c25 */ /* 0x000fe2000f8e0004 */
[----:B------:R-:W-:-:S03]  /*121a0*/  ISETP.GE.OR P4, PT, R6, R17, P1 ;  /* 0x000000110600720c */ /* 0x000fc60000f86670 */
[----:B------:R-:W-:Y:S02]  /*121b0*/  IMAD R11, R21, UR5, R0 ;  /* 0x00000005150b7c24 */ /* 0x000fe4000f8e0200 */
[----:B------:R-:W-:-:S04]  /*121c0*/  IMAD.WIDE R2, R15, 0x80, R2 ;  /* 0x000000800f027825 */ /* 0x000fc800078e0202 */
[----:B------:R-:W-:Y:S01]  /*121d0*/  IMAD.IADD R11, R5, 0x1, R11 ;  /* 0x00000001050b7824 */ /* 0x000fe200078e020b */
[----:B-1----:R-:W-:Y:S06]  /*121e0*/  @P6 BRA `(.L_x_1099) ;  /* 0x0000000000306947 */ /* 0x002fec0003800000 */
[----:B------:R-:W-:Y:S01]  /*121f0*/  ULDC.64 UR4, c[0x0][0x818] ;  /* 0x0002060000047ab9 */ /* 0x000fe20000000a00 */
[----:B------:R-:W-:Y:S01]  /*12200*/  MOV R10, R4 ;  /* 0x00000004000a7202 */ /* 0x000fe20000000f00 */
[----:B------:R-:W-:Y:S01]  /*12210*/  IMAD R15, R3, UR4, RZ ;  /* 0x00000004030f7c24 */ /* 0x000fe2000f8e02ff */
[----:B------:R-:W-:Y:S02]  /*12220*/  R2UR UR6, R24 ;  /* 0x00000000180672ca */ /* 0x000fe400000e0000 */
[----:B------:R-:W-:Y:S01]  /*12230*/  R2UR UR7, R25 ;  /* 0x00000000190772ca */ /* 0x000fe200000e0000 */
[----:B------:R-:W-:-:S04]  /*12240*/  IMAD.WIDE.U32 R8, R2, UR4, R10 ;  /* 0x0000000402087c25 */ /* 0x000fc8000f8e000a */
[----:B------:R-:W-:Y:S01]  /*12250*/  IMAD R15, R2, UR5, R15 ;  /* 0x00000005020f7c24 */ /* 0x000fe2000f8e020f */
[----:B------:R-:W-:Y:S02]  /*12260*/  ULDC.64 UR4, c[0x0][0x800] ;  /* 0x0002000000047ab9 */ /* 0x000fe40000000a00 */
[----:B------:R-:W-:Y:S01]  /*12270*/  LEA R14, P6, R8, UR4, 0x1 ;  /* 0x00000004080e7c11 */ /* 0x000fe2000f8c08ff */
[----:B------:R-:W-:-:S05]  /*12280*/  IMAD.IADD R9, R9, 0x1, R15 ;  /* 0x0000000109097824 */ /* 0x000fca00078e020f */
[----:B------:R-:W-:-:S05]  /*12290*/  LEA.HI.X R15, R8, UR5, R9, 0x1, P6 ;  /* 0x00000005080f7c11 */ /* 0x000fca000b0f0c09 */
[----:B------:R1:W-:Y:S02]  /*122a0*/  STG.E.128 desc[UR6][R14.64], RZ ;  /* 0x000000ff0e007986 */ /* 0x0003e4000c101d06 */
.L_x_1099:
[----:B------:R-:W-:Y:S05]  /*122b0*/  BSYNC B0 ;  /* 0x0000000000007941 */ /* 0x000fea0003800000 */
.L_x_1098:
[----:B------:R-:W-:Y:S01]  /*122c0*/  BSSY B0, `(.L_x_1100) ;  /* 0x0000012000007945 */ /* 0x000fe20003800000 */
[----:B------:R-:W-:-:S03]  /*122d0*/  ISETP.GE.OR P6, PT, R6, R17, P0 ;  /* 0x000000110600720c */ /* 0x000fc600007c6670 */
[----:B------:R-:W-:Y:S10]  /*122e0*/  @P5 BRA `(.L_x_1101) ;  /* 0x00000000003c5947 */ /* 0x000ff40003800000 */
[----:B-1----:R-:W-:Y:S01]  /*122f0*/  IADD3 R15, P5, R2, 0x20, RZ ;  /* 0x00000020020f7810 */ /* 0x002fe20007fbe0ff */
[----:B------:R-:W-:Y:S01]  /*12300*/  ULDC.64 UR4, c[0x0][0x818] ;  /* 0x0002060000047ab9 */ /* 0x000fe20000000a00 */
[----:B------:R-:W-:Y:S01]  /*12310*/  MOV R9, R11 ;  /* 0x0000000b00097202 */ /* 0x000fe20000000f00 */
[----:B------:R-:W-:Y:S01]  /*12320*/  IMAD.MOV.U32 R8, RZ, RZ, R4 ;  /* 0x000000ffff087224 */ /* 0x000fe200078e0004 */
[----:B------:R-:W-:Y:S02]  /*12330*/  IADD3.X R0, RZ, R3, RZ, P5, !PT ;  /* 0x00000003ff007210 */ /* 0x000fe40002ffe4ff */
[----:B------:R-:W-:Y:S01]  /*12340*/  R2UR UR6, R24 ;  /* 0x00000000180672ca */ /* 0x000fe200000e0000 */
[----:B------:R-:W-:Y:S01]  /*12350*/  IMAD.WIDE.U32 R8, R15, UR4, R8 ;  /* 0x000000040f087c25 */ /* 0x000fe2000f8e0008 */
[----:B------:R-:W-:-:S03]  /*12360*/  R2UR UR7, R25 ;  /* 0x00000000190772ca */ /* 0x000fc600000e0000 */
[----:B------:R-:W-:-:S04]  /*12370*/  IMAD R0, R0, UR4, RZ ;  /* 0x0000000400007c24 */ /* 0x000fc8000f8e02ff */
[----:B------:R-:W-:Y:S01]  /*12380*/  IMAD R15, R15, UR5, R0 ;  /* 0x000000050f0f7c24 */ /* 0x000fe2000f8e0200 */
[----:B------:R-:W-:Y:S02]  /*12390*/  ULDC.64 UR4, c[0x0][0x800] ;  /* 0x0002000000047ab9 */ /* 0x000fe40000000a00 */
[----:B------:R-:W-:Y:S01]  /*123a0*/  LEA R14, P5, R8, UR4, 0x1 ;  /* 0x00000004080e7c11 */ /* 0x000fe2000f8a08ff */
[----:B------:R-:W-:-:S05]  /*123b0*/  IMAD.IADD R9, R9, 0x1, R15 ;  /* 0x0000000109097824 */ /* 0x000fca00078e020f */
[----:B------:R-:W-:-:S05]  /*123c0*/  LEA.HI.X R15, R8, UR5, R9, 0x1, P5 ;  /* 0x00000005080f7c11 */ /* 0x000fca000a8f0c09 */
[----:B------:R2:W-:Y:S02]  /*123d0*/  STG.E.128 desc[UR6][R14.64], RZ ;  /* 0x000000ff0e007986 */ /* 0x0005e4000c101d06 */
.L_x_1101:
[----:B------:R-:W-:Y:S05]  /*123e0*/  BSYNC B0 ;  /* 0x0000000000007941 */ /* 0x000fea0003800000 */
.L_x_1100:
[----:B------:R-:W-:Y:S04]  /*123f0*/  BSSY B0, `(.L_x_1102) ;  /* 0x0000011000007945 */ /* 0x000fe80003800000 */
[----:B------:R-:W-:Y:S05]  /*12400*/  @P4 BRA `(.L_x_1103) ;  /* 0x00000000003c4947 */ /* 0x000fea0003800000 */
[----:B-12---:R-:W-:Y:S01]  /*12410*/  IADD3 R15, P4, R2, 0x40, RZ ;  /* 0x00000040020f7810 */ /* 0x006fe20007f9e0ff */
        /* <DEDUP_REMOVED lines=14> */
.L_x_1103:
[----:B------:R-:W-:Y:S05]  /*12500*/  BSYNC B0 ;  /* 0x0000000000007941 */ /* 0x000fea0003800000 */
.L_x_1102:
[----:B------:R-:W-:Y:S04]  /*12510*/  BSSY B0, `(.L_x_1104) ;  /* 0x0000010000007945 */ /* 0x000fe80003800000 */
[----:B------:R-:W-:Y:S05]  /*12520*/  @P6 BRA `(.L_x_1105) ;  /* 0x0000000000386947 */ /* 0x000fea0003800000 */
[----:B------:R-:W-:Y:S01]  /*12530*/  IADD3 R9, P4, R2, 0x60, RZ ;  /* 0x0000006002097810 */ /* 0x000fe20007f9e0ff */
[----:B------:R-:W-:Y:S01]  /*12540*/  ULDC.64 UR4, c[0x0][0x818] ;  /* 0x0002060000047ab9 */ /* 0x000fe20000000a00 */
[----:B------:R-:W-:Y:S01]  /*12550*/  IMAD.MOV.U32 R5, RZ, RZ, R11 ;  /* 0x000000ffff057224 */ /* 0x000fe200078e000b */
[----:B------:R-:W-:Y:S02]  /*12560*/  R2UR UR6, R24 ;  /* 0x00000000180672ca */ /* 0x000fe400000e0000 */
[----:B------:R-:W-:Y:S01]  /*12570*/  IADD3.X R0, RZ, R3, RZ, P4, !PT ;  /* 0x00000003ff007210 */ /* 0x000fe200027fe4ff */
[----:B------:R-:W-:Y:S01]  /*12580*/  IMAD.WIDE.U32 R4, R9, UR4, R4 ;  /* 0x0000000409047c25 */ /* 0x000fe2000f8e0004 */
[----:B------:R-:W-:-:S03]  /*12590*/  R2UR UR7, R25 ;  /* 0x00000000190772ca */ /* 0x000fc600000e0000 */
[----:B------:R-:W-:-:S04]  /*125a0*/  IMAD R0, R0, UR4, RZ ;  /* 0x0000000400007c24 */ /* 0x000fc8000f8e02ff */
[----:B------:R-:W-:Y:S01]  /*125b0*/  IMAD R9, R9, UR5, R0 ;  /* 0x0000000509097c24 */ /* 0x000fe2000f8e0200 */
[----:B------:R-:W-:Y:S02]  /*125c0*/  ULDC.64 UR4, c[0x0][0x800] ;  /* 0x0002000000047ab9 */ /* 0x000fe40000000a00 */
[----:B------:R-:W-:Y:S02]  /*125d0*/  LEA R8, P4, R4, UR4, 0x1 ;  /* 0x0000000404087c11 */ /* 0x000fe4000f8808ff */
[----:B------:R-:W-:-:S04]  /*125e0*/  IADD3 R5, R5, R9, RZ ;  /* 0x0000000905057210 */ /* 0x000fc80007ffe0ff */
[----:B------:R-:W-:-:S05]  /*125f0*/  LEA.HI.X R9, R4, UR5, R5, 0x1, P4 ;  /* 0x0000000504097c11 */ /* 0x000fca000a0f0c05 */
[----:B------:R4:W-:Y:S02]  /*12600*/  STG.E.128 desc[UR6][R8.64], RZ ;  /* 0x000000ff08007986 */ /* 0x0009e4000c101d06 */
.L_x_1105:
[----:B------:R-:W-:Y:S05]  /*12610*/  BSYNC B0 ;  /* 0x0000000000007941 */ /* 0x000fea0003800000 */
.L_x_1104:
[----:B------:R-:W-:Y:S01]  /*12620*/  ULDC.64 UR4, c[0x0][0x850] ;  /* 0x0002140000047ab9 */ /* 0x000fe20000000a00 */
[CC--:B------:R-:W-:Y:S01]  /*12630*/  ISETP.GE.OR P3, PT, R6.reuse, R19.reuse, P3 ;  /* 0x000000130600720c */ /* 0x0c0fe20001f66670 */
[----:B------:R-:W-:Y:S01]  /*12640*/  IMAD R13, R13, UR4, RZ ;  /* 0x000000040d0d7c24 */ /* 0x000fe2000f8e02ff */
[----:B------:R-:W-:Y:S01]  /*12650*/  BSSY B0, `(.L_x_1106) ;  /* 0x0000019000007945 */ /* 0x000fe20003800000 */
[C---:B------:R-:W-:Y:S01]  /*12660*/  IMAD.WIDE.U32 R4, R23.reuse, UR4, R6 ;  /* 0x0000000417047c25 */ /* 0x040fe2000f8e0006 */
[CC--:B------:R-:W-:Y:S02]  /*12670*/  ISETP.GE.OR P2, PT, R6.reuse, R19.reuse, P2 ;  /* 0x000000130600720c */ /* 0x0c0fe40001746670 */
[CC--:B------:R-:W-:Y:S01]  /*12680*/  ISETP.GE.OR P1, PT, R6.reuse, R19.reuse, P1 ;  /* 0x000000130600720c */ /* 0x0c0fe20000f26670 */
[----:B------:R-:W-:Y:S01]  /*12690*/  IMAD R13, R23, UR5, R13 ;  /* 0x00000005170d7c24 */ /* 0x000fe2000f8e020d */
[----:B------:R-:W-:Y:S01]  /*126a0*/  ULDC.64 UR4, c[0x0][0x858] ;  /* 0x0002160000047ab9 */ /* 0x000fe20000000a00 */
[----:B------:R-:W-:Y:S01]  /*126b0*/  ISETP.GE.OR P0, PT, R6, R19, P0 ;  /* 0x000000130600720c */ /* 0x000fe20000706670 */
[----:B------:R-:W-:-:S02]  /*126c0*/  IMAD R12, R12, UR4, RZ ;  /* 0x000000040c0c7c24 */ /* 0x000fc4000f8e02ff */
[----:B------:R-:W-:Y:S02]  /*126d0*/  IMAD.IADD R5, R5, 0x1, R13 ;  /* 0x0000000105057824 */ /* 0x000fe400078e020d */
[C---:B----4-:R-:W-:Y:S02]  /*126e0*/  IMAD R9, R21.reuse, UR5, R12 ;  /* 0x0000000515097c24 */ /* 0x050fe4000f8e020c */
[----:B------:R-:W-:-:S05]  /*126f0*/  IMAD.WIDE.U32 R4, R21, UR4, R4 ;  /* 0x0000000415047c25 */ /* 0x000fca000f8e0004 */
[----:B------:R-:W-:Y:S01]  /*12700*/  IADD3 R9, R5, R9, RZ ;  /* 0x0000000905097210 */ /* 0x000fe20007ffe0ff */
[----:B------:R-:W-:Y:S06]  /*12710*/  @P3 BRA `(.L_x_1107) ;  /* 0x0000000000303947 */ /* 0x000fec0003800000 */
[----:B------:R-:W-:Y:S01]  /*12720*/  ULDC.64 UR4, c[0x0][0x848] ;  /* 0x0002120000047ab9 */ /* 0x000fe20000000a00 */
[----:B------:R-:W-:Y:S01]  /*12730*/  IMAD.MOV.U32 R8, RZ, RZ, R4 ;  /* 0x000000ffff087224 */ /* 0x000fe200078e0004 */
[----:B------:R-:W-:Y:S01]  /*12740*/  R2UR UR6, R24 ;  /* 0x00000000180672ca */ /* 0x000fe200000e0000 */
[----:B------:R-:W-:Y:S01]  /*12750*/  IMAD R11, R3, UR4, RZ ;  /* 0x00000004030b7c24 */ /* 0x000fe2000f8e02ff */
[----:B------:R-:W-:Y:S01]  /*12760*/  R2UR UR7, R25 ;  /* 0x00000000190772ca */ /* 0x000fe200000e0000 */
[----:B------:R-:W-:-:S04]  /*12770*/  IMAD.WIDE.U32 R6, R2, UR4, R8 ;  /* 0x0000000402067c25 */ /* 0x000fc8000f8e0008 */
[----:B------:R-:W-:Y:S01]  /*12780*/  IMAD R11, R2, UR5, R11 ;  /* 0x00000005020b7c24 */ /* 0x000fe2000f8e020b */
[----:B------:R-:W-:Y:S02]  /*12790*/  ULDC.64 UR4, c[0x0][0x830] ;  /* 0x00020c0000047ab9 */ /* 0x000fe40000000a00 */
[----:B------:R-:W-:Y:S02]  /*127a0*/  LEA R10, P3, R6, UR4, 0x1 ;  /* 0x00000004060a7c11 */ /* 0x000fe4000f8608ff */
[----:B------:R-:W-:-:S04]  /*127b0*/  IADD3 R7, R7, R11, RZ ;  /* 0x0000000b07077210 */ /* 0x000fc80007ffe0ff */
[----:B------:R-:W-:-:S05]  /*127c0*/  LEA.HI.X R11, R6, UR5, R7, 0x1, P3 ;  /* 0x00000005060b7c11 */ /* 0x000fca00098f0c07 */
[----:B------:R4:W-:Y:S02]  /*127d0*/  STG.E.128 desc[UR6][R10.64], RZ ;  /* 0x000000ff0a007986 */ /* 0x0009e4000c101d06 */
.L_x_1107:
[----:B------:R-:W-:Y:S05]  /*127e0*/  BSYNC B0 ;  /* 0x0000000000007941 */ /* 0x000fea0003800000 */
.L_x_1106:
[----:B------:R-:W-:Y:S04]  /*127f0*/  BSSY B0, `(.L_x_1108) ;  /* 0x0000011000007945 */ /* 0x000fe80003800000 */
[----:B------:R-:W-:Y:S05]  /*12800*/  @P2 BRA `(.L_x_1109) ;  /* 0x00000000003c2947 */ /* 0x000fea0003800000 */
[----:B----4-:R-:W-:Y:S01]  /*12810*/  IADD3 R11, P2, R2, 0x20, RZ ;  /* 0x00000020020b7810 */ /* 0x010fe20007f5e0ff */
[----:B------:R-:W-:Y:S01]  /*12820*/  ULDC.64 UR4, c[0x0][0x848] ;  /* 0x0002120000047ab9 */ /* 0x000fe20000000a00 */
[----:B------:R-:W-:Y:S01]  /*12830*/  MOV R6, R4 ;  /* 0x0000000400067202 */ /* 0x000fe20000000f00 */
[----:B------:R-:W-:Y:S01]  /*12840*/  IMAD.MOV.U32 R7, RZ, RZ, R9 ;  /* 0x000000ffff077224 */ /* 0x000fe200078e0009 */
[----:B------:R-:W-:Y:S01]  /*12850*/  R2UR UR6, R24 ;  /* 0x00000000180672ca */ /* 0x000fe200000e0000 */
[----:B------:R-:W-:Y:S01]  /*12860*/  IMAD.X R0, RZ, RZ, R3, P2 ;  /* 0x000000ffff007224 */ /* 0x000fe200010e0603 */
[----:B------:R-:W-:Y:S01]  /*12870*/  R2UR UR7, R25 ;  /* 0x00000000190772ca */ /* 0x000fe200000e0000 */
        /* <DEDUP_REMOVED lines=8> */
.L_x_1109:
[----:B------:R-:W-:Y:S05]  /*12900*/  BSYNC B0 ;  /* 0x0000000000007941 */ /* 0x000fea0003800000 */
.L_x_1108:
        /* <DEDUP_REMOVED lines=17> */
.L_x_1111:
[----:B------:R-:W-:Y:S05]  /*12a20*/  BSYNC B0 ;  /* 0x0000000000007941 */ /* 0x000fea0003800000 */
.L_x_1110:
[----:B------:R-:W-:Y:S05]  /*12a30*/  @P0 BRA `(.L_x_1045) ;  /* 0x0000002800a00947 */ /* 0x000fea0003800000 */
[----:B------:R-:W-:Y:S01]  /*12a40*/  IADD3 R5, P0, R2, 0x60, RZ ;  /* 0x0000006002057810 */ /* 0x000fe20007f1e0ff */
[----:B------:R-:W-:Y:S01]  /*12a50*/  ULDC.64 UR4, c[0x0][0x848] ;  /* 0x0002120000047ab9 */ /* 0x000fe20000000a00 */
[----:B------:R-:W-:Y:S02]  /*12a60*/  MOV R2, R4 ;  /* 0x0000000400027202 */ /* 0x000fe40000000f00 */
[----:B------:R-:W-:Y:S01]  /*12a70*/  R2UR UR6, R24 ;  /* 0x00000000180672ca */ /* 0x000fe200000e0000 */
[----:B------:R-:W-:Y:S01]  /*12a80*/  IMAD.X R0, RZ, RZ, R3, P0 ;  /* 0x000000ffff007224 */ /* 0x000fe200000e0603 */
[----:B------:R-:W-:Y:S01]  /*12a90*/  R2UR UR7, R25 ;  /* 0x00000000190772ca */ /* 0x000fe200000e0000 */
        /* <DEDUP_REMOVED lines=8> */
[----:B------:R1:W-:Y:S01]  /*12b20*/  STG.E.128 desc[UR6][R4.64], RZ ;  /* 0x000000ff04007986 */ /* 0x0003e2000c101d06 */
[----:B------:R-:W-:Y:S05]  /*12b30*/  BRA `(.L_x_1045) ;  /* 0x0000002800607947 */ /* 0x000fea0003800000 */
.L_x_1043:
        /* <DEDUP_REMOVED lines=12> */
[----:B------:R-:W1:Y:S01]  /*12c00*/  S2UR UR7, SR_CTAID.X ;  /* 0x00000000000779c3 */ /* 0x000e620000002500 */
[----:B------:R-:W-:Y:S01]  /*12c10*/  ULDC UR4, c[0x0][0x280] ;  /* 0x0000a00000047ab9 */ /* 0x000fe20000000800 */
[----:B------:R-:W-:Y:S01]  /*12c20*/  ULDC UR6, c[0x0][0x290] ;  /* 0x0000a40000067ab9 */ /* 0x000fe20000000800 */
[----:B------:R-:W-:Y:S01]  /*12c30*/  ULDC UR8, c[0x0][0x74c] ;  /* 0x0001d30000087ab9 */ /* 0x000fe20000000800 */
[----:B------:R-:W-:-:S04]  /*12c40*/  USHF.R.S32.HI UR12, URZ, 0x1f, UR10 ;  /* 0x0000001f3f0c7899 */ /* 0x000fc8000801140a */
[----:B------:R-:W2:Y:S01]  /*12c50*/  S2UR UR11, SR_CTAID.Y ;  /* 0x00000000000b79c3 */ /* 0x000ea20000002600 */
[----:B-1----:R-:W-:Y:S02]  /*12c60*/  ULEA UR5, UR7, UR4, 0x7 ;  /* 0x0000000407057291 */ /* 0x002fe4000f8e383f */
[----:B------:R-:W-:Y:S02]  /*12c70*/  ISETP.LE.AND P0, PT, RZ, UR7, PT ;  /* 0x00000007ff007c0c */ /* 0x000fe4000bf03270 */
[----:B------:R-:W-:Y:S02]  /*12c80*/  UIADD3 UR6, -UR8, UR5, -UR6 ;  /* 0x0000000508067290 */ /* 0x000fe4000fffe906 */
[----:B------:R-:W-:Y:S02]  /*12c90*/  UIADD3 UR5, UR4, 0x7f, URZ ;  /* 0x0000007f04057890 */ /* 0x000fe4000fffe03f */
[----:B------:R-:W-:-:S04]  /*12ca0*/  USHF.R.S32.HI UR8, URZ, 0x1f, UR6 ;  /* 0x0000001f3f087899 */ /* 0x000fc80008011406 */
[----:B------:R-:W-:Y:S02]  /*12cb0*/  ULEA.HI UR8, UR8, UR6, URZ, 0x7 ;  /* 0x0000000608087291 */ /* 0x000fe4000f8f383f */
[----:B------:R-:W-:Y:S02]  /*12cc0*/  USHF.R.S32.HI UR6, URZ, 0x1f, UR5 ;  /* 0x0000001f3f067899 */ /* 0x000fe40008011405 */
[----:B------:R-:W-:Y:S02]  /*12cd0*/  USHF.R.S32.HI UR8, URZ, 0x7, UR8 ;  /* 0x000000073f087899 */ /* 0x000fe40008011408 */
[----:B------:R-:W-:Y:S02]  /*12ce0*/  ULEA.HI UR6, UR6, UR5, URZ, 0x7 ;  /* 0x0000000506067291 */ /* 0x000fe4000f8f383f */
[----:B------:R-:W-:Y:S02]  /*12cf0*/  UISETP.LT.AND UP0, UPT, URZ, UR8, UPT ;  /* 0x000000083f00728c */ /* 0x000fe4000bf01270 */
[----:B------:R-:W-:-:S02]  /*12d00*/  USHF.R.S32.HI UR6, URZ, 0x7, UR6 ;  /* 0x000000073f067899 */ /* 0x000fc40008011406 */
[----:B------:R-:W-:-:S04]  /*12d10*/  USEL UR5, URZ, UR8, !UP0 ;  /* 0x000000083f057287 */ /* 0x000fc8000c000000 */
[----:B------:R-:W-:Y:S01]  /*12d20*/  MOV R0, UR6 ;  /* 0x0000000600007c02 */ /* 0x000fe20008000f00 */
[----:B--2---:R-:W-:Y:S07]  /*12d30*/  @!P0 BRA `(.L_x_1113) ;  /* 0x0000000000248947 */ /* 0x004fee0003800000 */
[----:B------:R-:W1:Y:S01]  /*12d40*/  LDC R2, c[0x0][0x748] ;  /* 0x0001d200ff027b82 */ /* 0x000e620000000800 */
[----:B------:R-:W-:Y:S01]  /*12d50*/  ULEA UR4, UR7, UR4, 0x7 ;  /* 0x0000000407047291 */ /* 0x000fe2000f8e383f */
[----:B------:R-:W-:-:S03]  /*12d60*/  ULDC UR6, c[0x0][0x290] ;  /* 0x0000a40000067ab9 */ /* 0x000fc60000000800 */
[----:B------:R-:W-:-:S06]  /*12d70*/  UIADD3 UR4, -UR6, 0xff, UR4 ;  /* 0x000000ff06047890 */ /* 0x000fcc000fffe104 */
[----:B-1----:R-:W-:-:S05]  /*12d80*/  VIADD R2, R2, UR4 ;  /* 0x0000000402027c36 */ /* 0x002fca0008000000 */
[----:B------:R-:W-:-:S04]  /*12d90*/  SHF.R.S32.HI R3, RZ, 0x1f, R2 ;  /* 0x0000001fff037819 */ /* 0x000fc80000011402 */
[----:B------:R-:W-:-:S04]  /*12da0*/  LEA.HI R3, R3, R2, RZ, 0x7 ;  /* 0x0000000203037211 */ /* 0x000fc800078f38ff */
[----:B------:R-:W-:-:S04]  /*12db0*/  SHF.R.S32.HI R3, RZ, 0x7, R3 ;  /* 0x00000007ff037819 */ /* 0x000fc80000011403 */
[----:B------:R-:W-:-:S07]  /*12dc0*/  VIMNMX R0, R3, R0, PT ;  /* 0x0000000003007248 */ /* 0x000fce0003fe0100 */
.L_x_1113:
[----:B------:R-:W-:Y:S01]  /*12dd0*/  ISETP.GT.AND P0, PT, R0, UR5, PT ;  /* 0x0000000500007c0c */ /* 0x000fe2000bf04270 */
[----:B------:R-:W-:-:S12]  /*12de0*/  USHF.R.S32.HI UR4, URZ, 0x1f, UR11 ;  /* 0x0000001f3f047899 */ /* 0x000fd8000801140b */
[----:B------:R-:W-:Y:S05]  /*12df0*/  @!P0 BRA `(.L_x_1045) ;  /* 0x0000002400b08947 */ /* 0x000fea0003800000 */
[----:B------:R-:W-:Y:S01]  /*12e00*/  IADD3 R2, R0, -UR5, RZ ;  /* 0x8000000500027c10 */ /* 0x000fe2000fffe0ff */
[----:B------:R-:W-:Y:S01]  /*12e10*/  ULDC.64 UR8, c[0x0][0x2d8] ;  /* 0x0000b60000087ab9 */ /* 0x000fe20000000a00 */
[----:B------:R-:W-:Y:S01]  /*12e20*/  ELECT P0, URZ, PT ;  /* 0x00000000003f782f */ /* 0x000fe20003800000 */
[----:B------:R-:W-:Y:S01]  /*12e30*/  UIMAD UR4, UR4, UR8, URZ ;  /* 0x00000008040472a4 */ /* 0x000fe2000f8e023f */
[----:B------:R-:W-:Y:S01]  /*12e40*/  LOP3.LUT R2, R2, 0x1, RZ, 0xc0, !PT ;  /* 0x0000000102027812 */ /* 0x000fe200078ec0ff */
[----:B------:R-:W-:Y:S02]  /*12e50*/  UIMAD.WIDE.U32 UR6, UR11, UR8, URZ ;  /* 0x000000080b0672a5 */ /* 0x000fe4000f8e003f */
[----:B------:R-:W-:Y:S01]  /*12e60*/  UIMAD UR4, UR11, UR9, UR4 ;  /* 0x000000090b0472a4 */ /* 0x000fe2000f8e0204 */
[----:B------:R-:W-:Y:S02]  /*12e70*/  ISETP.NE.U32.AND P1, PT, R2, 0x1, PT ;  /* 0x000000010200780c */ /* 0x000fe40003f25070 */
[----:B------:R-:W-:Y:S01]  /*12e80*/  ULDC.64 UR8, c[0x0][0x2e0] ;  /* 0x0000b80000087ab9 */ /* 0x000fe20000000a00 */
[----:B------:R-:W-:-:S02]  /*12e90*/  UIADD3 UR7, UR7, UR4, URZ ;  /* 0x0000000407077290 */ /* 0x000fc4000fffe03f */
[----:B------:R-:W-:Y:S02]  /*12ea0*/  UIMAD UR4, UR12, UR8, URZ ;  /* 0x000000080c0472a4 */ /* 0x000fe4000f8e023f */
[----:B------:R-:W-:Y:S02]  /*12eb0*/  UIMAD.WIDE.U32 UR6, UR10, UR8, UR6 ;  /* 0x000000080a0672a5 */ /* 0x000fe4000f8e0006 */
[----:B------:R-:W-:-:S04]  /*12ec0*/  UIMAD UR4, UR10, UR9, UR4 ;  /* 0x000000090a0472a4 */ /* 0x000fc8000f8e0204 */
[----:B------:R-:W-:Y:S01]  /*12ed0*/  UIADD3 UR8, UR7, UR4, URZ ;  /* 0x0000000407087290 */ /* 0x000fe2000fffe03f */
[----:B------:R-:W-:Y:S11]  /*12ee0*/  @P1 BRA `(.L_x_1114) ;  /* 0x0000000000bc1947 */ /* 0x000ff60003800000 */
[----:B------:R-:W-:Y:S01]  /*12ef0*/  USHF.L.U32 UR13, UR5, 0xd, URZ ;  /* 0x0000000d050d7899 */ /* 0x000fe2000800063f */
        /* <DEDUP_REMOVED lines=17> */
.L_x_1116:
[----:B------:R-:W-:Y:S05]  /*13010*/  BSYNC B0 ;  /* 0x0000000000007941 */ /* 0x000fea0003800000 */
.L_x_1115:
        /* <DEDUP_REMOVED lines=8> */
[----:B------:R-:W-:-:S03]  /*130a0*/  UMOV UR15, 0x14f00000 ;  /* 0x14f00000000f7882 */ /* 0x000fc60000000000 */
[----:B------:R-:W-:Y:S02]  /*130b0*/  ULEA.HI.X.SX32 UR4, UR4, UR8, 0x1, UP0 ;  /* 0x0000000804047291 */ /* 0x000fe400080f0e3f */
[----:B------:R-:W-:-:S04]  /*130c0*/  ULEA UR10, UP0, UR14, UR10, 0x2 ;  /* 0x0000000a0e0a7291 */ /* 0x000fc8000f80103f */
[----:B------:R-:W-:-:S03]  /*130d0*/  ULEA.HI.X UR11, UR14, UR11, UR4, 0x2, UP0 ;  /* 0x0000000b0e0b7291 */ /* 0x000fc600080f1404 */
[----:B------:R-:W-:Y:S01]  /*130e0*/  UMOV UR4, 0x400 ;  /* 0x0000040000047882 */ /* 0x000fe20000000000 */
[----:B------:R-:W-:Y:S01]  /*130f0*/  UMOV UR14, 0x0 ;  /* 0x00000000000e7882 */ /* 0x000fe20000000000 */
[----:B-1----:R-:W-:-:S04]  /*13100*/  ULEA UR9, UR12, UR9, 0x18 ;  /* 0x000000090c097291 */ /* 0x002fc8000f8ec03f */
[----:B------:R-:W-:-:S09]  /*13110*/  UIADD3 UR9, UR9, 0xc000, URZ ;  /* 0x0000c00009097890 */ /* 0x000fd2000fffe03f */
[----:B------:R1:W-:Y:S01]  /*13120*/  UBLKRED.G.S.ADD.F32.RN [UR10], [UR9], UR4, desc[UR14] ;  /* 0x00000e0a090073bb */ /* 0x0003e200080a1404 */
[----:B------:R0:W-:Y:S01]  /*13130*/  UTMACMDFLUSH ;  /* 0x00000000000079b7 */ /* 0x0001e20000000000 */
[----:B-1----:R-:W-:-:S04]  /*13140*/  DEPBAR.LE SB0, 0x1 ;  /* 0x000080400000791a */ /* 0x002fc80000000000 */
.L_x_1118:
[----:B------:R-:W-:Y:S05]  /*13150*/  BSYNC B0 ;  /* 0x0000000000007941 */ /* 0x000fea0003800000 */
.L_x_1117:
[----:B------:R-:W-:Y:S06]  /*13160*/  BAR.ARV 0xa, 0xa0 ;  /* 0x0282800000007b1d */ /* 0x000fec0000002000 */
[----:B------:R-:W-:Y:S04]  /*13170*/  BSSY B0, `(.L_x_1119) ;  /* 0x0000003000007945 */ /* 0x000fe80003800000 */
[----:B------:R-:W-:Y:S05]  /*13180*/  @!P0 BRA `(.L_x_1120) ;  /* 0x0000000000048947 */ /* 0x000fea0003800000 */
[----:B------:R-:W-:-:S04]  /*13190*/  DEPBAR.LE SB0, 0x0 ;  /* 0x000080000000791a */ /* 0x000fc80000000000 */
.L_x_1120:
[----:B------:R-:W-:Y:S05]  /*131a0*/  BSYNC B0 ;  /* 0x0000000000007941 */ /* 0x000fea0003800000 */
.L_x_1119:
[----:B------:R-:W-:Y:S06]  /*131b0*/  BAR.ARV 0xb, 0xa0 ;  /* 0x02c2800000007b1d */ /* 0x000fec0000002000 */
[----:B------:R-:W-:Y:S01]  /*131c0*/  UIADD3 UR9, UR5, 0x1, URZ ;  /* 0x0000000105097890 */ /* 0x000fe2000fffe03f */
[----:B------:R-:W-:Y:S11]  /*131d0*/  BRA `(.L_x_1121) ;  /* 0x0000000000047947 */ /* 0x000ff60003800000 */
.L_x_1114:
[----:B------:R-:W-:-:S05]  /*131e0*/  UMOV UR9, UR5 ;  /* 0x0000000500097c82 */ /* 0x000fca0008000000 */
.L_x_1121:
[----:B------:R-:W-:-:S06]  /*131f0*/  UIADD3 UR4, UR5, 0x1, URZ ;  /* 0x0000000105047890 */ /* 0x000fcc000fffe03f */
[----:B------:R-:W-:-:S13]  /*13200*/  ISETP.NE.AND P1, PT, R0, UR4, PT ;  /* 0x0000000400007c0c */ /* 0x000fda000bf25270 */
[----:B------:R-:W-:Y:S05]  /*13210*/  @!P1 BRA `(.L_x_1045) ;  /* 0x0000002000a89947 */ /* 0x000fea0003800000 */
[----:B------:R-:W-:Y:S01]  /*13220*/  ULDC.64 UR18, c[0x0][0x2c0] ;  /* 0x0000b00000127ab9 */ /* 0x000fe20000000a00 */
[----:B------:R-:W-:Y:S02]  /*13230*/  USHF.L.U32 UR12, UR9, 0xd, URZ ;  /* 0x0000000d090c7899 */ /* 0x000fe4000800063f */
[----:B------:R-:W-:Y:S01]  /*13240*/  ULEA UR18, UP0, UR6, UR18, 0x2 ;  /* 0x0000001206127291 */ /* 0x000fe2000f80103f */
[----:B------:R-:W-:Y:S01]  /*13250*/  UMOV UR4, URZ ;  /* 0x0000003f00047c82 */ /* 0x000fe20008000000 */
[----:B------:R-:W-:Y:S02]  /*13260*/  ULDC.64 UR22, c[0x0][0x2c0] ;  /* 0x0000b00000167ab9 */ /* 0x000fe40000000a00 */
[----:B------:R-:W-:Y:S02]  /*13270*/  ULEA.HI.X UR19, UR6, UR19, UR8, 0x2, UP0 ;  /* 0x0000001306137291 */ /* 0x000fe400080f1408 */
[----:B------:R-:W-:Y:S02]  /*13280*/  UIADD3 UR14, UP0, UR18, 0x4000, URZ ;  /* 0x00004000120e7890 */ /* 0x000fe4000ff1e03f */
[----:B------:R-:W-:-:S02]  /*13290*/  UIADD3 UR16, UP1, UR18, 0x8000, URZ ;  /* 0x0000800012107890 */ /* 0x000fc4000ff3e03f */
[----:B------:R-:W-:Y:S02]  /*132a0*/  UIADD3 UR18, UP2, UR18, 0xc000, URZ ;  /* 0x0000c00012127890 */ /* 0x000fe4000ff5e03f */
[----:B------:R-:W-:Y:S02]  /*132b0*/  UIADD3.X UR15, URZ, UR19, URZ, UP0, !UPT ;  /* 0x000000133f0f7290 */ /* 0x000fe400087fe43f */
[----:B------:R-:W-:Y:S02]  /*132c0*/  UIADD3.X UR17, URZ, UR19, URZ, UP1, !UPT ;  /* 0x000000133f117290 */ /* 0x000fe40008ffe43f */
[----:B------:R-:W-:Y:S01]  /*132d0*/  UIADD3.X UR19, URZ, UR19, URZ, UP2, !UPT ;  /* 0x000000133f137290 */ /* 0x000fe200097fe43f */
[----:B------:R-:W-:-:S11]  /*132e0*/  UMOV UR13, UR12 ;  /* 0x0000000c000d7c82 */ /* 0x000fd60008000000 */
.L_x_1134:
[----:B------:R-:W-:Y:S01]  /*132f0*/  UIADD3 UR10, UR12, UR4, URZ ;  /* 0x000000040c0a7290 */ /* 0x000fe2000fffe03f */
[----:B------:R-:W-:Y:S03]  /*13300*/  BAR.SYNC.DEFER_BLOCKING 0xd, 0xa0 ;  /* 0x0342800000007b1d */ /* 0x000fe60000010000 */
[----:B------:R-:W-:Y:S02]  /*13310*/  UIMAD.WIDE UR26, UR10, 0x4, UR14 ;  /* 0x000000040a1a78a5 */ /* 0x000fe4000f8e020e */
[----:B------:R-:W-:Y:S01]  /*13320*/  UIMAD.WIDE UR24, UR10, 0x4, UR16 ;  /* 0x000000040a1878a5 */ /* 0x000fe2000f8e0210 */
[----:B------:R-:W-:Y:S01]  /*13330*/  BSSY B0, `(.L_x_1122) ;  /* 0x0000010000007945 */ /* 0x000fe20003800000 */
[----:B------:R-:W-:-:S03]  /*13340*/  UIMAD.WIDE UR10, UR10, 0x4, UR18 ;  /* 0x000000040a0a78a5 */ /* 0x000fc6000f8e0212 */
[----:B------:R-:W-:Y:S09]  /*13350*/  @!P0 BRA `(.L_x_1123) ;  /* 0x0000000000348947 */ /* 0x000ff20003800000 */
[----:B------:R-:W1:Y:S01]  /*13360*/  S2UR UR21, SR_CgaCtaId ;  /* 0x00000000001579c3 */ /* 0x000e620000008800 */
[----:B------:R-:W-:Y:S01]  /*13370*/  UIADD3 UR28, UP0, UR13, UR6, URZ ;  /* 0x000000060d1c7290 */ /* 0x000fe2000ff1e03f */
[----:B------:R-:W-:-:S03]  /*13380*/  UMOV UR20, 0x400 ;  /* 0x0000040000147882 */ /* 0x000fc60000000000 */
        /* <DEDUP_REMOVED lines=10> */
.L_x_1123:
[----:B------:R-:W-:Y:S05]  /*13430*/  BSYNC B0 ;  /* 0x0000000000007941 */ /* 0x000fea0003800000 */
.L_x_1122:
        /* <DEDUP_REMOVED lines=13> */
.L_x_1125:
[----:B------:R-:W-:Y:S05]  /*13510*/  BSYNC B0 ;  /* 0x0000000000007941 */ /* 0x000fea0003800000 */
.L_x_1124:
[----:B------:R-:W-:Y:S06]  /*13520*/  BAR.ARV 0xa, 0xa0 ;  /* 0x0282800000007b1d */ /* 0x000fec0000002000 */
[----:B------:R-:W-:Y:S04]  /*13530*/  BSSY B0, `(.L_x_1126) ;  /* 0x0000003000007945 */ /* 0x000fe80003800000 */
[----:B------:R-:W-:Y:S05]  /*13540*/  @!P0 BRA `(.L_x_1127) ;  /* 0x0000000000048947 */ /* 0x000fea0003800000 */
[----:B------:R-:W-:-:S04]  /*13550*/  DEPBAR.LE SB0, 0x0 ;  /* 0x000080000000791a */ /* 0x000fc80000000000 */
.L_x_1127:
[----:B------:R-:W-:Y:S05]  /*13560*/  BSYNC B0 ;  /* 0x0000000000007941 */ /* 0x000fea0003800000 */
.L_x_1126:
        /* <DEDUP_REMOVED lines=13> */
.L_x_1129:
[----:B------:R-:W-:Y:S05]  /*13640*/  BSYNC B0 ;  /* 0x0000000000007941 */ /* 0x000fea0003800000 */
.L_x_1128:
        /* <DEDUP_REMOVED lines=13> */
.L_x_1131:
[----:B------:R-:W-:Y:S05]  /*13720*/  BSYNC B0 ;  /* 0x0000000000007941 */ /* 0x000fea0003800000 */
.L_x_1130:
[----:B------:R-:W-:Y:S01]  /*13730*/  UIADD3 UR9, UR9, 0x2, URZ ;  /* 0x0000000209097890 */ /* 0x000fe2000fffe03f */
[----:B------:R-:W-:Y:S06]  /*13740*/  BAR.ARV 0xa, 0xa0 ;  /* 0x0282800000007b1d */ /* 0x000fec0000002000 */
[----:B------:R-:W-:Y:S01]  /*13750*/  BSSY B0, `(.L_x_1132) ;  /* 0x0000004000007945 */ /* 0x000fe20003800000 */
[----:B------:R-:W-:-:S03]  /*13760*/  ISETP.LE.AND P1, PT, R0, UR9, PT ;  /* 0x0000000900007c0c */ /* 0x000fc6000bf23270 */
[----:B------:R-:W-:Y:S10]  /*13770*/  @!P0 BRA `(.L_x_1133) ;  /* 0x0000000000048947 */ /* 0x000ff40003800000 */
[----:B------:R-:W-:-:S04]  /*13780*/  DEPBAR.LE SB0, 0x0 ;  /* 0x000080000000791a */ /* 0x000fc80000000000 */
.L_x_1133:
[----:B------:R-:W-:Y:S05]  /*13790*/  BSYNC B0 ;  /* 0x0000000000007941 */ /* 0x000fea0003800000 */
.L_x_1132:
[----:B------:R-:W-:Y:S06]  /*137a0*/  BAR.ARV 0xb, 0xa0 ;  /* 0x02c2800000007b1d */ /* 0x000fec0000002000 */
[----:B------:R-:W-:Y:S02]  /*137b0*/  UIADD3 UR13, UR13, 0x4000, URZ ;  /* 0x000040000d0d7890 */ /* 0x000fe4000fffe03f */
[----:B------:R-:W-:Y:S01]  /*137c0*/  UIADD3 UR4, UR4, 0x4000, URZ ;  /* 0x0000400004047890 */ /* 0x000fe2000fffe03f */
[----:B------:R-:W-:Y:S11]  /*137d0*/  @!P1 BRA `(.L_x_1134) ;  /* 0xfffffff800c49947 */ /* 0x000ff6000383ffff */
[----:B------:R-:W-:Y:S05]  /*137e0*/  BRA `(.L_x_1045) ;  /* 0x0000001c00347947 */ /* 0x000fea0003800000 */
.L_x_1112:
[----:B------:R-:W1:Y:S01]  /*137f0*/  S2UR UR21, SR_CTAID.Z ;  /* 0x00000000001579c3 */ /* 0x000e620000002700 */
[----:B------:R-:W-:Y:S01]  /*13800*/  IMAD.MOV.U32 R11, RZ, RZ, 0x1 ;  /* 0x00000001ff0b7424 */ /* 0x000fe200078e00ff */
[----:B-1----:R-:W-:-:S13]  /*13810*/  ISETP.LE.AND P0, PT, RZ, UR21, PT ;  /* 0x00000015ff007c0c */ /* 0x002fda000bf03270 */
[----:B------:R-:W-:Y:S05]  /*13820*/  @!P0 BRA `(.L_x_1135) ;  /* 0x0000001800908947 */ /* 0x000fea0003800000 */
[----:B------:R-:W1:Y:S01]  /*13830*/  S2UR UR8, SR_CTAID.X ;  /* 0x00000000000879c3 */ /* 0x000e620000002500 */
[----:B------:R-:W-:Y:S01]  /*13840*/  ULDC UR6, c[0x0][0x280] ;  /* 0x0000a00000067ab9 */ /* 0x000fe20000000800 */
[----:B------:R-:W-:Y:S01]  /*13850*/  ULDC UR4, c[0x0][0x290] ;  /* 0x0000a40000047ab9 */ /* 0x000fe20000000800 */
[----:B------:R-:W-:Y:S01]  /*13860*/  ULDC UR5, c[0x0][0x74c] ;  /* 0x0001d30000057ab9 */ /* 0x000fe20000000800 */
[----:B------:R-:W-:-:S04]  /*13870*/  UIADD3 UR7, UR6, 0x7f, URZ ;  /* 0x0000007f06077890 */ /* 0x000fc8000fffe03f */
[----:B------:R-:W2:Y:S01]  /*13880*/  S2UR UR20, SR_CTAID.Y ;  /* 0x00000000001479c3 */ /* 0x000ea20000002600 */
[----:B-1----:R-:W-:Y:S02]  /*13890*/  USHF.L.U32 UR11, UR8, 0x7, URZ ;  /* 0x00000007080b7899 */ /* 0x002fe4000800063f */
[----:B------:R-:W-:Y:S02]  /*138a0*/  ISETP.LE.AND P0, PT, RZ, UR8, PT ;  /* 0x00000008ff007c0c */ /* 0x000fe4000bf03270 */
[----:B------:R-:W-:-:S04]  /*138b0*/  UIADD3 UR4, -UR4, UR11, UR6 ;  /* 0x0000000b04047290 */ /* 0x000fc8000fffe106 */
[----:B------:R-:W-:-:S04]  /*138c0*/  UIADD3 UR4, UR4, -UR5, URZ ;  /* 0x8000000504047290 */ /* 0x000fc8000fffe03f */
        /* <DEDUP_REMOVED lines=19> */
.L_x_1136:
[----:B------:R-:W-:-:S13]  /*13a00*/  ISETP.GT.AND P0, PT, R0, UR10, PT ;  /* 0x0000000a00007c0c */ /* 0x000fda000bf04270 */
[----:B------:R-:W-:Y:S05]  /*13a10*/  @!P0 BRA `(.L_x_1135) ;  /* 0x0000001800148947 */ /* 0x000fea0003800000 */
[----:B------:R-:W-:Y:S01]  /*13a20*/  USHF.R.S32.HI UR8, URZ, 0x1f, UR20 ;  /* 0x0000001f3f087899 */ /* 0x000fe20008011414 */
[----:B------:R-:W-:Y:S01]  /*13a30*/  MOV R4, UR10 ;  /* 0x0000000a00047c02 */ /* 0x000fe20008000f00 */
[----:B------:R-:W-:Y:S01]  /*13a40*/  ULDC.64 UR6, c[0x0][0x718] ;  /* 0x0001c60000067ab9 */ /* 0x000fe20000000a00 */
[----:B------:R-:W-:Y:S01]  /*13a50*/  ULDC.64 UR12, c[0x0][0x730] ;  /* 0x0001cc00000c7ab9 */ /* 0x000fe20000000a00 */
[----:B------:R-:W-:Y:S01]  /*13a60*/  UIMAD.WIDE.U32 UR4, UR20, UR6, URZ ;  /* 0x00000006140472a5 */ /* 0x000fe2000f8e003f */
[----:B------:R-:W-:Y:S01]  /*13a70*/  BSSY B0, `(.L_x_1135) ;  /* 0x000017f000007945 */ /* 0x000fe20003800000 */
[----:B------:R-:W-:Y:S01]  /*13a80*/  UIMAD UR6, UR8, UR6, URZ ;  /* 0x00000006080672a4 */ /* 0x000fe2000f8e023f */
[----:B------:R-:W-:Y:S01]  /*13a90*/  IMAD.MOV.U32 R2, RZ, RZ, RZ ;  /* 0x000000ffff027224 */ /* 0x000fe200078e00ff */
[----:B------:R-:W-:Y:S02]  /*13aa0*/  UIMAD UR8, UR8, UR12, URZ ;  /* 0x0000000c080872a4 */ /* 0x000fe4000f8e023f */
[----:B------:R-:W-:-:S02]  /*13ab0*/  UIMAD UR14, UR20, UR7, UR6 ;  /* 0x00000007140e72a4 */ /* 0x000fc4000f8e0206 */
[----:B------:R-:W-:Y:S02]  /*13ac0*/  UIMAD UR9, UR20, UR13, UR8 ;  /* 0x0000000d140972a4 */ /* 0x000fe4000f8e0208 */
[----:B------:R-:W-:Y:S01]  /*13ad0*/  UIMAD.WIDE.U32 UR6, UR20, UR12, URZ ;  /* 0x0000000c140672a5 */ /* 0x000fe2000f8e003f */
[----:B------:R-:W-:Y:S01]  /*13ae0*/  ULDC UR8, c[0x0][0x2e8] ;  /* 0x0000ba0000087ab9 */ /* 0x000fe20000000800 */
[----:B------:R-:W-:Y:S02]  /*13af0*/  USHF.R.S32.HI UR12, URZ, 0x1f, UR21 ;  /* 0x0000001f3f0c7899 */ /* 0x000fe40008011415 */
[----:B------:R-:W-:Y:S01]  /*13b00*/  UISETP.NE.AND UP0, UPT, UR8, 0x1, UPT ;  /* 0x000000010800788c */ /* 0x000fe2000bf05270 */
[----:B------:R-:W-:Y:S01]  /*13b10*/  ULDC.64 UR16, c[0x0][0x720] ;  /* 0x0001c80000107ab9 */ /* 0x000fe20000000a00 */
[----:B------:R-:W-:Y:S01]  /*13b20*/  ELECT P0, URZ, PT ;  /* 0x00000000003f782f */ /* 0x000fe20003800000 */
[----:B------:R-:W-:Y:S01]  /*13b30*/  UIMAD UR8, UR12, UR16, URZ ;  /* 0x000000100c0872a4 */ /* 0x000fe2000f8e023f */
[----:B------:R-:W-:Y:S01]  /*13b40*/  ULDC.64 UR18, c[0x0][0x738] ;  /* 0x0001ce0000127ab9 */ /* 0x000fe20000000a00 */
[----:B------:R-:W-:-:S02]  /*13b50*/  UIADD3 UR15, UR5, UR14, URZ ;  /* 0x0000000e050f7290 */ /* 0x000fc4000fffe03f */
[----:B------:R-:W-:Y:S02]  /*13b60*/  UIMAD UR12, UR12, UR18, URZ ;  /* 0x000000120c0c72a4 */ /* 0x000fe4000f8e023f */
[----:B------:R-:W-:Y:S02]  /*13b70*/  UIMAD UR5, UR21, UR17, UR8 ;  /* 0x00000011150572a4 */ /* 0x000fe4000f8e0208 */
[----:B------:R-:W-:Y:S01]  /*13b80*/  UIADD3 UR7, UR7, UR9, URZ ;  /* 0x0000000907077290 */ /* 0x000fe2000fffe03f */
[----:B------:R-:W-:Y:S01]  /*13b90*/  @UP0 ULDC UR8, c[0x0][0x2ec] ;  /* 0x0000bb0000080ab9 */ /* 0x000fe20000000800 */
[----:B------:R-:W-:Y:S01]  /*13ba0*/  UMOV UR14, UR4 ;  /* 0x00000004000e7c82 */ /* 0x000fe20008000000 */
[----:B------:R-:W-:Y:S02]  /*13bb0*/  UIMAD.WIDE.U32 UR8, UR20, UR8, URZ ;  /* 0x00000008140872a5 */ /* 0x000fe4000f8e003f */
[----:B------:R-:W-:Y:S01]  /*13bc0*/  UIMAD UR4, UR21, UR19, UR12 ;  /* 0x00000013150472a4 */ /* 0x000fe2000f8e020c */
[----:B------:R-:W-:-:S02]  /*13bd0*/  @UP0 ULDC UR13, c[0x0][0x2f0] ;  /* 0x0000bc00000d0ab9 */ /* 0x000fc40000000800 */
[----:B------:R-:W-:Y:S01]  /*13be0*/  UMOV UR12, UR20 ;  /* 0x00000014000c7c82 */ /* 0x000fe20008000000 */
[----:B------:R-:W-:Y:S02]  /*13bf0*/  UIMAD.WIDE.U32 UR14, UR21, UR16, UR14 ;  /* 0x00000010150e72a5 */ /* 0x000fe4000f8e000e */
[----:B------:R-:W-:Y:S02]  /*13c00*/  UIMAD.WIDE.U32 UR6, UR21, UR18, UR6 ;  /* 0x00000012150672a5 */ /* 0x000fe4000f8e0006 */
[----:B------:R-:W-:Y:S01]  /*13c10*/  @UP0 USHF.R.U32.HI UR12, URZ, UR13, UR9 ;  /* 0x0000000d3f0c0299 */ /* 0x000fe20008011609 */
[----:B------:R-:W-:Y:S11]  /*13c20*/  @!P0 BRA `(.L_x_1137) ;  /* 0x00000014008c8947 */ /* 0x000ff60003800000 */
[----:B------:R-:W1:Y:S01]  /*13c30*/  S2R R3, SR_CgaCtaId ;  /* 0x0000000000037919 */ /* 0x000e620000008800 */
[----:B------:R-:W-:-:S04]  /*13c40*/  MOV R16, 0x400 ;  /* 0x0000040000107802 */ /* 0x000fc80000000f00 */
[----:B-1----:R-:W-:Y:S02]  /*13c50*/  LEA R16, R3, R16, 0x18 ;  /* 0x0000001003107211 */ /* 0x002fe400078ec0ff */
[----:B------:R-:W-:-:S04]  /*13c60*/  MOV R3, 0x1 ;  /* 0x0000000100037802 */ /* 0x000fc80000000f00 */
[----:B------:R-:W-:-:S04]  /*13c70*/  SHF.L.U32 R3, R3, 0x1f, RZ ;  /* 0x0000001f03037819 */ /* 0x000fc800000006ff */
[----:B------:R-:W1:Y:S02]  /*13c80*/  SYNCS.PHASECHK.TRANS64.TRYWAIT P0, [R16+URZ+0x30c20], R3 ;  /* 0x030c2003100075a7 */ /* 0x000e64000800017f */
[----:B-1----:R-:W-:Y:S05]  /*13c90*/  @!P0 BRA `(.L_x_1138) ;  /* 0x0000001800bc8947 */ /* 0x002fea0003800000 */
.L_x_1166:
[----:B------:R-:W2:Y:S01]  /*13ca0*/  S2R R2, SR_TID.X ;  /* 0x0000000000027919 */ /* 0x000ea20000002100 */
[----:B------:R-:W-:Y:S01]  /*13cb0*/  IMAD.U32 R15, RZ, RZ, UR15 ;  /* 0x0000000fff0f7e24 */ /* 0x000fe2000f8e00ff */
[----:B------:R-:W-:Y:S01]  /*13cc0*/  MOV R14, UR7 ;  /* 0x00000007000e7c02 */ /* 0x000fe20008000f00 */
[----:B------:R-:W-:Y:S02]  /*13cd0*/  IMAD.MOV.U32 R11, RZ, RZ, 0x1 ;  /* 0x00000001ff0b7424 */ /* 0x000fe400078e00ff */
[----:B------:R-:W-:Y:S01]  /*13ce0*/  VIADD R15, R15, UR5 ;  /* 0x000000050f0f7c36 */ /* 0x000fe20008000000 */
[----:B------:R-:W-:Y:S02]  /*13cf0*/  IADD3 R14, R14, UR4, RZ ;  /* 0x000000040e0e7c10 */ /* 0x000fe4000fffe0ff */
[----:B--2---:R-:W-:-:S04]  /*13d00*/  LOP3.LUT R2, R2, 0x7f, RZ, 0xc0, !PT ;  /* 0x0000007f02027812 */ /* 0x004fc800078ec0ff */
[----:B------:R-:W-:-:S13]  /*13d10*/  ISETP.NE.AND P0, PT, R2, RZ, PT ;  /* 0x000000ff0200720c */ /* 0x000fda0003f05270 */
[----:B------:R-:W-:Y:S05]  /*13d20*/  @P0 BRA `(.L_x_1139) ;  /* 0x0000000000180947 */ /* 0x000fea0003800000 */
[----:B------:R-:W2:Y:S01]  /*13d30*/  S2R R2, SR_TID.X ;  /* 0x0000000000027919 */ /* 0x000ea20000002100 */
[----:B-1----:R-:W-:-:S04]  /*13d40*/  MOV R3, 0x4200 ;  /* 0x0000420000037802 */ /* 0x002fc80000000f00 */
[----:B------:R3:W-:Y:S01]  /*13d50*/  SYNCS.ARRIVE.TRANS64 RZ, [R16+URZ+0x30c10], R3 ;  /* 0x030c100310ff79a7 */ /* 0x0007e2000800003f */
[----:B--2---:R-:W-:-:S13]  /*13d60*/  LOP3.LUT P1, RZ, R2, 0x1f, RZ, 0xc0, !PT ;  /* 0x0000001f02ff7812 */ /* 0x004fda000782c0ff */
[----:B---3--:R-:W-:Y:S05]  /*13d70*/  @!P1 BRA `(.L_x_1139) ;  /* 0x0000000000049947 */ /* 0x008fea0003800000 */
[----:B------:R-:W-:Y:S01]  /*13d80*/  BPT.TRAP 0x1 ;  /* 0x000000040000795c */ /* 0x000fe20000300000 */
.L_x_1139:
[----:B------:R-:W-:Y:S01]  /*13d90*/  R2UR UR19, R4 ;  /* 0x00000000041372ca */ /* 0x000fe200000e0000 */
[----:B------:R-:W2:Y:S01]  /*13da0*/  LDC.64 R12, c[0x0][0x198] ;  /* 0x00006600ff0c7b82 */ /* 0x000ea20000000a00 */
[----:B------:R-:W-:Y:S01]  /*13db0*/  R2UR UR8, R15 ;  /* 0x000000000f0872ca */ /* 0x000fe200000e0000 */
[----:B------:R-:W-:Y:S01]  /*13dc0*/  ULDC.64 UR16, c[0x0][0x700] ;  /* 0x0001c00000107ab9 */ /* 0x000fe20000000a00 */
[----:B------:R-:W-:Y:S01]  /*13dd0*/  UMOV UR32, 0x0 ;  /* 0x0000000000207882 */ /* 0x000fe20000000000 */
[----:B------:R-:W-:Y:S01]  /*13de0*/  IMAD.U32 R10, RZ, RZ, UR16 ;  /* 0x00000010ff0a7e24 */ /* 0x000fe2000f8e00ff */
[----:B------:R-:W-:Y:S01]  /*13df0*/  UMOV UR33, 0x14f00000 ;  /* 0x14f0000000217882 */ /* 0x000fe20000000000 */
[----:B------:R-:W-:Y:S01]  /*13e00*/  IMAD.U32 R9, RZ, RZ, UR17 ;  /* 0x00000011ff097e24 */ /* 0x000fe2000f8e00ff */
[----:B------:R-:W-:Y:S01]  /*13e10*/  UMOV UR18, URZ ;  /* 0x0000003f00127c82 */ /* 0x000fe20008000000 */
[----:B------:R-:W-:Y:S01]  /*13e20*/  UMOV UR25, 0x20 ;  /* 0x0000002000197882 */ /* 0x000fe20000000000 */
[----:B------:R-:W-:Y:S01]  /*13e30*/  UMOV UR34, 0x0 ;  /* 0x0000000000227882 */ /* 0x000fe20000000000 */
[----:B------:R-:W-:Y:S01]  /*13e40*/  UMOV UR35, 0x10000000 ;  /* 0x1000000000237882 */ /* 0x000fe20000000000 */
[----:B------:R-:W-:Y:S01]  /*13e50*/  UMOV UR13, UR21 ;  /* 0x00000015000d7c82 */ /* 0x000fe20008000000 */
[----:B------:R-:W-:Y:S01]  /*13e60*/  USHF.L.U32 UR19, UR19, 0x7, URZ ;  /* 0x0000000713137899 */ /* 0x000fe2000800063f */
[----:B------:R-:W-:Y:S01]  /*13e70*/  IMAD.MOV.U32 R19, RZ, RZ, RZ ;  /* 0x000000ffff137224 */ /* 0x000fe200078e00ff */
[----:B------:R-:W-:Y:S01]  /*13e80*/  UMOV UR10, UR18 ;  /* 0x00000012000a7c82 */ /* 0x000fe20008000000 */
[----:B------:R-:W-:Y:S01]  /*13e90*/  UMOV UR27, UR11 ;  /* 0x0000000b001b7c82 */ /* 0x000fe20008000000 */
[----:B------:R-:W-:Y:S01]  /*13ea0*/  UIADD3 UR9, UP0, UR19, UR14, URZ ;  /* 0x0000000e13097290 */ /* 0x000fe2000ff1e03f */
[----:B------:R-:W-:Y:S01]  /*13eb0*/  UMOV UR28, UR12 ;  /* 0x0000000c001c7c82 */ /* 0x000fe20008000000 */
[----:B------:R-:W-:-:S02]  /*13ec0*/  UMOV UR29, UR21 ;  /* 0x00000015001d7c82 */ /* 0x000fc40008000000 */
[----:B------:R-:W-:Y:S02]  /*13ed0*/  ULEA.HI.X.SX32 UR8, UR19, UR8, 0x1, UP0 ;  /* 0x0000000813087291 */ /* 0x000fe400080f0e3f */
[----:B-1----:R-:W-:Y:S01]  /*13ee0*/  MOV R3, UR9 ;  /* 0x0000000900037c02 */ /* 0x002fe20008000f00 */
[----:B------:R-:W-:Y:S01]  /*13ef0*/  UMOV UR26, UR18 ;  /* 0x00000012001a7c82 */ /* 0x000fe20008000000 */
[----:B--2---:R-:W-:Y:S01]  /*13f00*/  MOV R8, R12 ;  /* 0x0000000c00087202 */ /* 0x004fe20000000f00 */
[----:B------:R-:W-:Y:S01]  /*13f10*/  IMAD.MOV.U32 R7, RZ, RZ, R13 ;  /* 0x000000ffff077224 */ /* 0x000fe200078e000d */
[----:B------:R-:W-:Y:S01]  /*13f20*/  LEA R2, P1, R3, R10, 0x2 ;  /* 0x0000000a03027211 */ /* 0x000fe200078210ff */
[----:B------:R-:W-:Y:S01]  /*13f30*/  IMAD.U32 R3, RZ, RZ, UR8 ;  /* 0x00000008ff037e24 */ /* 0x000fe2000f8e00ff */
[----:B------:R-:W-:Y:S02]  /*13f40*/  MOV R6, UR9 ;  /* 0x0000000900067c02 */ /* 0x000fe40008000f00 */
[----:B------:R-:W-:-:S02]  /*13f50*/  R2UR UR22, R2 ;  /* 0x00000000021672ca */ /* 0x000fc400000e0000 */
[----:B------:R-:W-:Y:S02]  /*13f60*/  IADD3 R2, P2, R8, 0x2f0, RZ ;  /* 0x000002f008027810 */ /* 0x000fe40007f5e0ff */
[----:B------:R-:W-:Y:S02]  /*13f70*/  LEA.HI.X R3, R6, R9, R3, 0x2, P1 ;  /* 0x0000000906037211 */ /* 0x000fe400008f1403 */
[----:B------:R-:W-:Y:S01]  /*13f80*/  R2UR UR40, R2 ;  /* 0x00000000022872ca */ /* 0x000fe200000e0000 */
[----:B------:R-:W-:Y:S01]  /*13f90*/  IMAD.X R5, RZ, RZ, R7, P2 ;  /* 0x000000ffff057224 */ /* 0x000fe200010e0607 */
[----:B------:R-:W-:Y:S02]  /*13fa0*/  IADD3 R2, P3, R8, 0x3f0, RZ ;  /* 0x000003f008027810 */ /* 0x000fe40007f7e0ff */
[----:B------:R-:W-:Y:S02]  /*13fb0*/  R2UR UR8, R16 ;  /* 0x00000000100872ca */ /* 0x000fe400000e0000 */
[----:B------:R-:W-:-:S02]  /*13fc0*/  R2UR UR42, R2 ;  /* 0x00000000022a72ca */ /* 0x000fc400000e0000 */
[----:B------:R-:W-:Y:S02]  /*13fd0*/  IADD3 R2, P1, R8, 0xf0, RZ ;  /* 0x000000f008027810 */ /* 0x000fe40007f3e0ff */
[----:B------:R-:W-:Y:S02]  /*13fe0*/  R2UR UR23, R3 ;  /* 0x00000000031772ca */ /* 0x000fe400000e0000 */
[----:B------:R-:W-:Y:S02]  /*13ff0*/  IADD3 R6, R0, -0x1, RZ ;  /* 0xffffffff00067810 */ /* 0x000fe40007ffe0ff */
[-C--:B------:R-:W-:Y:S02]  /*14000*/  IADD3.X R3, RZ, R7.reuse, RZ, P1, !PT ;  /* 0x00000007ff037210 */ /* 0x080fe40000ffe4ff */
[----:B------:R-:W-:Y:S01]  /*14010*/  R2UR UR41, R5 ;  /* 0x00000000052972ca */ /* 0x000fe200000e0000 */
[----:B------:R1:W-:Y:S01]  /*14020*/  STL [R1], R6 ;  /* 0x0000000601007387 */ /* 0x0003e20000100800 */
[----:B------:R-:W-:Y:S01]  /*14030*/  IADD3.X R5, RZ, R7, RZ, P3, !PT ;  /* 0x00000007ff057210 */ /* 0x000fe20001ffe4ff */
[----:B------:R-:W-:Y:S01]  /*14040*/  UIADD3 UR16, UR8, 0x10000, URZ ;  /* 0x0001000008107890 */ /* 0x000fe2000fffe03f */
[----:B------:R-:W-:Y:S01]  /*14050*/  R2UR UR30, R2 ;  /* 0x00000000021e72ca */ /* 0x000fe200000e0000 */
[----:B------:R-:W-:Y:S01]  /*14060*/  UIADD3 UR17, UR8, 0x30c10, URZ ;  /* 0x00030c1008117890 */ /* 0x000fe2000fffe03f */
[----:B------:R-:W-:Y:S01]  /*14070*/  R2UR UR31, R3 ;  /* 0x00000000031f72ca */ /* 0x000fe200000e0000 */
[----:B------:R-:W-:Y:S01]  /*14080*/  UIADD3 UR38, UR8, 0x20000, URZ ;  /* 0x0002000008267890 */ /* 0x000fe2000fffe03f */
[----:B------:R-:W-:Y:S01]  /*14090*/  R2UR UR43, R5 ;  /* 0x00000000052b72ca */ /* 0x000fe200000e0000 */
[----:B------:R-:W-:Y:S01]  /*140a0*/  UIADD3 UR9, UR8, 0x30c00, URZ ;  /* 0x00030c0008097890 */ /* 0x000fe2000fffe03f */
[----:B------:R-:W-:Y:S01]  /*140b0*/  ISETP.GE.AND P1, PT, R4, R6, PT ;  /* 0x000000060400720c */ /* 0x000fe20003f26270 */
[----:B------:R-:W-:Y:S01]  /*140c0*/  UIADD3 UR24, UR8, 0x4000, URZ ;  /* 0x0000400008187890 */ /* 0x000fe2000fffe03f */
[----:B------:R-:W-:Y:S01]  /*140d0*/  IMAD.MOV.U32 R5, RZ, RZ, 0x8000 ;  /* 0x00008000ff057424 */ /* 0x000fe200078e00ff */
[----:B------:R-:W-:-:S06]  /*140e0*/  UMOV UR39, UR17 ;  /* 0x0000001100277c82 */ /* 0x000fcc0008000000 */
[----:B------:R-:W-:Y:S01]  /*140f0*/  UTMALDG.4D [UR16], [UR30], desc[UR32] ;  /* 0x000020101e0075b4 */ /* 0x000fe20008019000 */
[----:B------:R2:W-:Y:S01]  /*14100*/  UBLKCP.S.G [UR38], [UR22], UR25 ;  /* 0x00000026160073ba */ /* 0x0005e20008000219 */
[----:B------:R1:W-:Y:S01]  /*14110*/  SYNCS.ARRIVE.TRANS64 RZ, [R16+URZ+0x30c00], R5 ;  /* 0x030c000510ff79a7 */ /* 0x0003e2000800003f */
[----:B------:R1:W-:Y:S01]  /*14120*/  UTMALDG.4D [UR8], [UR40], desc[UR34] ;  /* 0x00002208280075b4 */ /* 0x0003e20008019000 */
[----:B--2---:R-:W-:Y:S02]  /*14130*/  UMOV UR25, UR9 ;  /* 0x0000000900197c82 */ /* 0x004fe40008000000 */
[----:B------:R1:W-:Y:S01]  /*14140*/  UTMALDG.4D [UR24], [UR42], desc[UR34] ;  /* 0x000022182a0075b4 */ /* 0x0003e20008019000 */
[----:B------:R-:W-:Y:S05]  /*14150*/  @P1 BRA `(.L_x_1140) ;  /* 0x0000000c00841947 */ /* 0x000fea0003800000 */
[----:B-1----:R-:W-:Y:S01]  /*14160*/  LOP3.LUT R5, RZ, R4, RZ, 0x33, !PT ;  /* 0x00000004ff057212 */ /* 0x002fe200078e33ff */
[----:B------:R-:W1:Y:S01]  /*14170*/  S2R R12, SR_TID.X ;  /* 0x00000000000c7919 */ /* 0x000e620000002100 */
[----:B------:R-:W-:Y:S02]  /*14180*/  MOV R11, 0x1 ;  /* 0x00000001000b7802 */ /* 0x000fe40000000f00 */
[----:B------:R-:W-:Y:S01]  /*14190*/  IADD3 R20, R5, R0, RZ ;  /* 0x0000000005147210 */ /* 0x000fe20007ffe0ff */
[----:B------:R-:W-:Y:S02]  /*141a0*/  VIADD R5, R0, 0xfffffffe ;  /* 0xfffffffe00057836 */ /* 0x000fe40000000000 */
[----:B------:R-:W-:-:S03]  /*141b0*/  IMAD.MOV.U32 R0, RZ, RZ, R4 ;  /* 0x000000ffff007224 */ /* 0x000fc600078e0004 */
[----:B------:R-:W-:Y:S02]  /*141c0*/  ISETP.NE.AND P1, PT, R5, R4, PT ;  /* 0x000000040500720c */ /* 0x000fe40003f25270 */
[----:B------:R-:W-:-:S05]  /*141d0*/  LOP3.LUT R5, R20, 0x1, RZ, 0xc0, !PT ;  /* 0x0000000114057812 */ /* 0x000fca00078ec0ff */
[----:B------:R2:W-:Y:S01]  /*141e0*/  STL [R1+0x4], R5 ;  /* 0x0000040501007387 */ /* 0x0005e20000100800 */
[----:B-1----:R-:W-:-:S05]  /*141f0*/  LOP3.LUT R6, R12, 0x1f, RZ, 0xc0, !PT ;  /* 0x0000001f0c067812 */ /* 0x002fca00078ec0ff */
[----:B--2---:R-:W-:Y:S05]  /*14200*/  @!P1 BRA `(.L_x_1141) ;  /* 0x0000000800389947 */ /* 0x004fea0003800000 */
[----:B------:R-:W-:Y:S01]  /*14210*/  IADD3 R20, R20, -R5, RZ ;  /* 0x8000000514147210 */ /* 0x000fe20007ffe0ff */
[----:B------:R-:W-:Y:S01]  /*14220*/  IMAD.MOV.U32 R0, RZ, RZ, R4 ;  /* 0x000000ffff007224 */ /* 0x000fe200078e0004 */
[----:B------:R-:W-:-:S07]  /*14230*/  MOV R11, 0x1 ;  /* 0x00000001000b7802 */ /* 0x000fce0000000f00 */
.L_x_1150:
[----:B--234-:R-:W-:-:S04]  /*14240*/  SHF.L.U32 R21, R11, 0x1f, RZ ;  /* 0x0000001f0b157819 */ /* 0x01cfc800000006ff */
[----:B------:R-:W1:Y:S02]  /*14250*/  SYNCS.PHASECHK.TRANS64.TRYWAIT P1, [R16+URZ+0x30c40], R21 ;  /* 0x030c4015100075a7 */ /* 0x000e64000802017f */
[----:B-1----:R-:W-:Y:S05]  /*14260*/  @!P1 BRA `(.L_x_1142) ;  /* 0x00000014005c9947 */ /* 0x002fea0003800000 */
.L_x_1167:
[----:B------:R-:W-:Y:S05]  /*14270*/  @P0 BRA `(.L_x_1143) ;  /* 0x0000000000140947 */ /* 0x000fea0003800000 */
[----:B------:R-:W-:Y:S01]  /*14280*/  ISETP.NE.AND P1, PT, R6, RZ, PT ;  /* 0x000000ff0600720c */ /* 0x000fe20003f25270 */
[----:B------:R-:W-:-:S04]  /*14290*/  IMAD.MOV.U32 R3, RZ, RZ, 0x4200 ;  /* 0x00004200ff037424 */ /* 0x000fc800078e00ff */
[----:B------:R2:W-:Y:S08]  /*142a0*/  SYNCS.ARRIVE.TRANS64 RZ, [R16+URZ+0x30c30], R3 ;  /* 0x030c300310ff79a7 */ /* 0x0005f0000800003f */
[----:B------:R-:W-:Y:S05]  /*142b0*/  @!P1 BRA `(.L_x_1143) ;  /* 0x0000000000049947 */ /* 0x000fea0003800000 */
[----:B------:R-:W-:Y:S01]  /*142c0*/  BPT.TRAP 0x1 ;  /* 0x000000040000795c */ /* 0x000fe20000300000 */
.L_x_1143:
[----:B------:R-:W2:Y:S01]  /*142d0*/  LDC.64 R12, c[0x0][0x728] ;  /* 0x0001ca00ff0c7b82 */ /* 0x000ea20000000a00 */
[----:B------:R-:W-:Y:S01]  /*142e0*/  SHF.L.U32 R18, R0, 0x7, RZ ;  /* 0x0000000700127819 */ /* 0x000fe200000006ff */
[----:B------:R-:W-:Y:S01]  /*142f0*/  UMOV UR26, 0x0 ;  /* 0x00000000001a7882 */ /* 0x000fe20000000000 */
[----:B------:R-:W-:Y:S01]  /*14300*/  R2UR UR8, R16 ;  /* 0x00000000100872ca */ /* 0x000fe200000e0000 */
[----:B------:R-:W-:Y:S01]  /*14310*/  UMOV UR27, 0x14f00000 ;  /* 0x14f00000001b7882 */ /* 0x000fe20000000000 */
[C---:B------:R-:W-:Y:S01]  /*14320*/  IADD3 R2, P1, R18.reuse, UR6, RZ ;  /* 0x0000000612027c10 */ /* 0x040fe2000ff3e0ff */
[----:B------:R-:W-:Y:S01]  /*14330*/  UMOV UR18, URZ ;  /* 0x0000003f00127c82 */ /* 0x000fe20008000000 */
[----:B------:R-:W-:Y:S01]  /*14340*/  R2UR UR19, R18 ;  /* 0x00000000121372ca */ /* 0x000fe200000e0000 */
[----:B------:R-:W3:Y:S01]  /*14350*/  LDC.64 R4, c[0x0][0x198] ;  /* 0x00006600ff047b82 */ /* 0x000ee20000000a00 */
[----:B------:R-:W-:-:S07]  /*14360*/  UMOV UR10, 0x20 ;  /* 0x00000020000a7882 */ /* 0x000fce0000000000 */
[----:B------:R-:W-:Y:S02]  /*14370*/  UIADD3 UR16, UR8, 0x18000, URZ ;  /* 0x0001800008107890 */ /* 0x000fe4000fffe03f */
[----:B------:R-:W-:Y:S02]  /*14380*/  UIADD3 UR17, UR8, 0x30c30, URZ ;  /* 0x00030c3008117890 */ /* 0x000fe4000fffe03f */
[----:B------:R-:W-:Y:S01]  /*14390*/  UIADD3 UR8, UR8, 0x20400, URZ ;  /* 0x0002040008087890 */ /* 0x000fe2000fffe03f */
[----:B--2---:R-:W-:-:S04]  /*143a0*/  LEA R3, P2, R2, R12, 0x2 ;  /* 0x0000000c02037211 */ /* 0x004fc800078410ff */
[----:B------:R-:W-:Y:S01]  /*143b0*/  UMOV UR9, UR17 ;  /* 0x0000001100097c82 */ /* 0x000fe20008000000 */
        /* <DEDUP_REMOVED lines=14> */
.L_x_1168:
[----:B------:R-:W-:Y:S05]  /*144a0*/  @P0 BRA `(.L_x_1145) ;  /* 0x0000000000140947 */ /* 0x000fea0003800000 */
[----:B------:R-:W-:Y:S02]  /*144b0*/  ISETP.NE.AND P1, PT, R6, RZ, PT ;  /* 0x000000ff0600720c */ /* 0x000fe40003f25270 */
[----:B------:R-:W-:-:S04]  /*144c0*/  MOV R2, 0x4200 ;  /* 0x0000420000027802 */ /* 0x000fc80000000f00 */
[----:B------:R3:W-:Y:S07]  /*144d0*/  SYNCS.ARRIVE.TRANS64 RZ, [R16+URZ+0x30c18], R2 ;  /* 0x030c180210ff79a7 */ /* 0x0007ee000800003f */
[----:B------:R-:W-:Y:S05]  /*144e0*/  @!P1 BRA `(.L_x_1145) ;  /* 0x0000000000049947 */ /* 0x000fea0003800000 */
[----:B------:R-:W-:Y:S01]  /*144f0*/  BPT.TRAP 0x1 ;  /* 0x000000040000795c */ /* 0x000fe20000300000 */
.L_x_1145:
[----:B------:R-:W-:Y:S01]  /*14500*/  VIADD R18, R18, 0x80 ;  /* 0x0000008012127836 */ /* 0x000fe20000000000 */
[----:B------:R-:W-:Y:S01]  /*14510*/  ULDC.64 UR8, c[0x0][0x700] ;  /* 0x0001c00000087ab9 */ /* 0x000fe20000000a00 */
[----:B------:R-:W-:Y:S01]  /*14520*/  R2UR UR24, R16 ;  /* 0x00000000101872ca */ /* 0x000fe200000e0000 */
[----:B------:R-:W-:Y:S01]  /*14530*/  IMAD.U32 R9, RZ, RZ, UR9 ;  /* 0x00000009ff097e24 */ /* 0x000fe2000f8e00ff */
[----:B------:R-:W-:Y:S01]  /*14540*/  MOV R10, UR8 ;  /* 0x00000008000a7c02 */ /* 0x000fe20008000f00 */
[----:B------:R-:W-:Y:S01]  /*14550*/  UMOV UR22, 0x0 ;  /* 0x0000000000167882 */ /* 0x000fe20000000000 */
[----:B---3--:R-:W-:Y:S01]  /*14560*/  IADD3 R2, P1, R18, UR14, RZ ;  /* 0x0000000e12027c10 */ /* 0x008fe2000ff3e0ff */
[----:B------:R-:W-:Y:S01]  /*14570*/  UMOV UR23, 0x14f00000 ;  /* 0x14f0000000177882 */ /* 0x000fe20000000000 */
[----:B------:R-:W-:Y:S01]  /*14580*/  SHF.R.S32.HI R17, RZ, 0x1f, R18 ;  /* 0x0000001fff117819 */ /* 0x000fe20000011412 */
[----:B------:R-:W-:Y:S01]  /*14590*/  UMOV UR18, URZ ;  /* 0x0000003f00127c82 */ /* 0x000fe20008000000 */
[----:B------:R-:W-:Y:S01]  /*145a0*/  LEA R3, P2, R2, R10, 0x2 ;  /* 0x0000000a02037211 */ /* 0x000fe200078410ff */
[----:B------:R-:W-:Y:S01]  /*145b0*/  UMOV UR10, 0x20 ;  /* 0x00000020000a7882 */ /* 0x000fe20000000000 */
[----:B------:R-:W-:-:S02]  /*145c0*/  R2UR UR19, R18 ;  /* 0x00000000121372ca */ /* 0x000fc400000e0000 */
[----:B------:R-:W-:Y:S01]  /*145d0*/  R2UR UR26, R3 ;  /* 0x00000000031a72ca */ /* 0x000fe200000e0000 */
[----:B------:R-:W-:Y:S01]  /*145e0*/  UIADD3 UR16, UR24, 0x14000, URZ ;  /* 0x0001400018107890 */ /* 0x000fe2000fffe03f */
[----:B------:R-:W-:Y:S01]  /*145f0*/  IADD3.X R3, R17, R15, RZ, P1, !PT ;  /* 0x0000000f11037210 */ /* 0x000fe20000ffe4ff */
[----:B------:R-:W-:Y:S02]  /*14600*/  UIADD3 UR17, UR24, 0x30c18, URZ ;  /* 0x00030c1818117890 */ /* 0x000fe4000fffe03f */
[----:B------:R-:W-:Y:S01]  /*14610*/  UIADD3 UR24, UR24, 0x20200, URZ ;  /* 0x0002020018187890 */ /* 0x000fe2000fffe03f */
[----:B------:R-:W-:Y:S02]  /*14620*/  LEA.HI.X R3, R2, R9, R3, 0x2, P2 ;  /* 0x0000000902037211 */ /* 0x000fe400010f1403 */
[----:B------:R-:W-:Y:S02]  /*14630*/  IADD3 R2, P1, R8, 0xf0, RZ ;  /* 0x000000f008027810 */ /* 0x000fe40007f3e0ff */
[----:B------:R-:W-:Y:S01]  /*14640*/  R2UR UR27, R3 ;  /* 0x00000000031b72ca */ /* 0x000fe200000e0000 */
[----:B------:R-:W-:Y:S01]  /*14650*/  UMOV UR25, UR17 ;  /* 0x0000001100197c82 */ /* 0x000fe20008000000 */
[----:B------:R-:W-:Y:S01]  /*14660*/  R2UR UR8, R2 ;  /* 0x00000000020872ca */ /* 0x000fe200000e0000 */
[----:B------:R-:W-:-:S05]  /*14670*/  IMAD.X R3, RZ, RZ, R7, P1 ;  /* 0x000000ffff037224 */ /* 0x000fca00008e0607 */
[----:B------:R-:W-:-:S13]  /*14680*/  R2UR UR9, R3 ;  /* 0x00000000030972ca */ /* 0x000fda00000e0000 */
[----:B------:R3:W-:Y:S01]  /*14690*/  UTMALDG.4D [UR16], [UR8], desc[UR22] ;  /* 0x00001610080075b4 */ /* 0x0007e20008019000 */
[----:B------:R3:W-:Y:S01]  /*146a0*/  UBLKCP.S.G [UR24], [UR26], UR10 ;  /* 0x000000181a0073ba */ /* 0x0007e2000800020a */
[----:B------:R-:W4:Y:S02]  /*146b0*/  SYNCS.PHASECHK.TRANS64.TRYWAIT P1, [R16+URZ+0x30c48], R21 ;  /* 0x030c4815100075a7 */ /* 0x000f24000802017f */
[----:B---34-:R-:W-:Y:S05]  /*146c0*/  @!P1 BRA `(.L_x_1146) ;  /* 0x00000010006c9947 */ /* 0x018fea0003800000 */
.L_x_1169:
[----:B------:R-:W-:Y:S05]  /*146d0*/  @P0 BRA `(.L_x_1147) ;  /* 0x0000000000140947 */ /* 0x000fea0003800000 */
[----:B------:R-:W-:Y:S02]  /*146e0*/  ISETP.NE.AND P1, PT, R6, RZ, PT ;  /* 0x000000ff0600720c */ /* 0x000fe40003f25270 */
[----:B-123--:R-:W-:-:S04]  /*146f0*/  MOV R21, 0x4200 ;  /* 0x0000420000157802 */ /* 0x00efc80000000f00 */
[----:B------:R4:W-:Y:S07]  /*14700*/  SYNCS.ARRIVE.TRANS64 RZ, [R16+URZ+0x30c38], R21 ;  /* 0x030c381510ff79a7 */ /* 0x0009ee000800003f */
[----:B------:R-:W-:Y:S05]  /*14710*/  @!P1 BRA `(.L_x_1147) ;  /* 0x0000000000049947 */ /* 0x000fea0003800000 */
[----:B------:R-:W-:Y:S01]  /*14720*/  BPT.TRAP 0x1 ;  /* 0x000000040000795c */ /* 0x000fe20000300000 */
.L_x_1147:
[C---:B------:R-:W-:Y:S01]  /*14730*/  R2UR UR19, R18.reuse ;  /* 0x00000000121372ca */ /* 0x040fe200000e0000 */
[----:B------:R-:W-:Y:S01]  /*14740*/  UMOV UR22, 0x0 ;  /* 0x0000000000167882 */ /* 0x000fe20000000000 */
[----:B------:R-:W-:Y:S01]  /*14750*/  IADD3 R18, P1, R18, UR6, RZ ;  /* 0x0000000612127c10 */ /* 0x000fe2000ff3e0ff */
        /* <DEDUP_REMOVED lines=19> */
[----:B------:R-:W5:Y:S02]  /*14890*/  SYNCS.PHASECHK.TRANS64.TRYWAIT P1, [R16+URZ+0x30c20], R5 ;  /* 0x030c2005100075a7 */ /* 0x000f64000802017f */
[----:B-1---5:R-:W-:Y:S05]  /*148a0*/  @!P1 BRA `(.L_x_1148) ;  /* 0x0000001000089947 */ /* 0x022fea0003800000 */
.L_x_1171:
[----:B------:R-:W-:Y:S05]  /*148b0*/  @P0 BRA `(.L_x_1149) ;  /* 0x0000000000140947 */ /* 0x000fea0003800000 */
[----:B------:R-:W-:Y:S02]  /*148c0*/  ISETP.NE.AND P1, PT, R6, RZ, PT ;  /* 0x000000ff0600720c */ /* 0x000fe40003f25270 */
[----:B------:R-:W-:-:S04]  /*148d0*/  MOV R5, 0x4200 ;  /* 0x0000420000057802 */ /* 0x000fc80000000f00 */
[----:B------:R1:W-:Y:S07]  /*148e0*/  SYNCS.ARRIVE.TRANS64 RZ, [R16+URZ+0x30c10], R5 ;  /* 0x030c100510ff79a7 */ /* 0x0003ee000800003f */
[----:B------:R-:W-:Y:S05]  /*148f0*/  @!P1 BRA `(.L_x_1149) ;  /* 0x0000000000049947 */ /* 0x000fea0003800000 */
[----:B------:R-:W-:Y:S01]  /*14900*/  BPT.TRAP 0x1 ;  /* 0x000000040000795c */ /* 0x000fe20000300000 */
.L_x_1149:
[----:B------:R-:W-:Y:S01]  /*14910*/  R2UR UR10, R0 ;  /* 0x00000000000a72ca */ /* 0x000fe200000e0000 */
[----:B------:R-:W-:Y:S01]  /*14920*/  UMOV UR22, 0x0 ;  /* 0x0000000000167882 */ /* 0x000fe20000000000 */
[----:B------:R-:W-:Y:S01]  /*14930*/  R2UR UR8, R15 ;  /* 0x000000000f0872ca */ /* 0x000fe200000e0000 */
[----:B------:R-:W-:Y:S01]  /*14940*/  UMOV UR23, 0x14f00000 ;  /* 0x14f0000000177882 */ /* 0x000fe20000000000 */
[----:B------:R-:W-:Y:S01]  /*14950*/  R2UR UR24, R16 ;  /* 0x00000000101872ca */ /* 0x000fe200000e0000 */
[----:B------:R-:W-:Y:S01]  /*14960*/  UMOV UR18, URZ ;  /* 0x0000003f00127c82 */ /* 0x000fe20008000000 */
[----:B------:R-:W-:Y:S01]  /*14970*/  IADD3 R20, R20, -0x2, RZ ;  /* 0xfffffffe14147810 */ /* 0x000fe20007ffe0ff */
[----:B------:R-:W-:-:S06]  /*14980*/  UMOV UR13, 0x20 ;  /* 0x00000020000d7882 */ /* 0x000fcc0000000000 */
[----:B------:R-:W-:-:S04]  /*14990*/  UIADD3 UR10, UR10, 0x2, URZ ;  /* 0x000000020a0a7890 */ /* 0x000fc8000fffe03f */
[----:B------:R-:W-:Y:S02]  /*149a0*/  USHF.L.U32 UR19, UR10, 0x7, URZ ;  /* 0x000000070a137899 */ /* 0x000fe4000800063f */
[----:B------:R-:W-:Y:S02]  /*149b0*/  UIADD3 UR16, UR24, 0x10000, URZ ;  /* 0x0001000018107890 */ /* 0x000fe4000fffe03f */
[----:B------:R-:W-:Y:S02]  /*149c0*/  UIADD3 UR9, UP0, UR19, UR14, URZ ;  /* 0x0000000e13097290 */ /* 0x000fe4000ff1e03f */
[----:B------:R-:W-:Y:S02]  /*149d0*/  UIADD3 UR17, UR24, 0x30c10, URZ ;  /* 0x00030c1018117890 */ /* 0x000fe4000fffe03f */
[----:B------:R-:W-:Y:S02]  /*149e0*/  ULEA.HI.X.SX32 UR8, UR19, UR8, 0x1, UP0 ;  /* 0x0000000813087291 */ /* 0x000fe400080f0e3f */
[----:B-1----:R-:W-:Y:S01]  /*149f0*/  IMAD.U32 R5, RZ, RZ, UR9 ;  /* 0x00000009ff057e24 */ /* 0x002fe2000f8e00ff */
[----:B------:R-:W-:-:S02]  /*14a00*/  UIADD3 UR24, UR24, 0x20000, URZ ;  /* 0x0002000018187890 */ /* 0x000fc4000fffe03f */
[----:B------:R-:W-:Y:S01]  /*14a10*/  UMOV UR25, UR17 ;  /* 0x0000001100197c82 */ /* 0x000fe20008000000 */
[----:B------:R-:W-:Y:S01]  /*14a20*/  IMAD.U32 R4, RZ, RZ, UR8 ;  /* 0x00000008ff047e24 */ /* 0x000fe2000f8e00ff */
[----:B------:R-:W-:Y:S02]  /*14a30*/  LEA R0, P1, R5, R10, 0x2 ;  /* 0x0000000a05007211 */ /* 0x000fe400078210ff */
[----:B------:R-:W-:Y:S02]  /*14a40*/  R2UR UR8, R2 ;  /* 0x00000000020872ca */ /* 0x000fe400000e0000 */
[----:B------:R-:W-:Y:S02]  /*14a50*/  R2UR UR26, R0 ;  /* 0x00000000001a72ca */ /* 0x000fe400000e0000 */
[----:B------:R-:W-:Y:S02]  /*14a60*/  MOV R0, UR9 ;  /* 0x0000000900007c02 */ /* 0x000fe40008000f00 */
[----:B------:R-:W-:-:S02]  /*14a70*/  R2UR UR9, R3 ;  /* 0x00000000030972ca */ /* 0x000fc400000e0000 */
[----:B------:R-:W-:Y:S02]  /*14a80*/  LEA.HI.X R0, R0, R9, R4, 0x2, P1 ;  /* 0x0000000900007211 */ /* 0x000fe400008f1404 */
[----:B------:R-:W-:Y:S02]  /*14a90*/  ISETP.NE.AND P1, PT, R20, RZ, PT ;  /* 0x000000ff1400720c */ /* 0x000fe40003f25270 */
[----:B------:R-:W-:Y:S01]  /*14aa0*/  R2UR UR27, R0 ;  /* 0x00000000001b72ca */ /* 0x000fe200000e0000 */
[----:B------:R-:W-:-:S06]  /*14ab0*/  IMAD.U32 R0, RZ, RZ, UR10 ;  /* 0x0000000aff007e24 */ /* 0x000fcc000f8e00ff */
[----:B------:R1:W-:Y:S06]  /*14ac0*/  UTMALDG.4D [UR16], [UR8], desc[UR22] ;  /* 0x00001610080075b4 */ /* 0x0003ec0008019000 */
[----:B------:R1:W-:Y:S02]  /*14ad0*/  UBLKCP.S.G [UR24], [UR26], UR13 ;  /* 0x000000181a0073ba */ /* 0x0003e4000800020d */
[----:B-1----:R-:W-:Y:S05]  /*14ae0*/  @P1 BRA `(.L_x_1150) ;  /* 0xfffffff400d41947 */ /* 0x002fea000383ffff */
.L_x_1141:
[----:B------:R-:W2:Y:S02]  /*14af0*/  LDL.LU R4, [R1+0x4] ;  /* 0x0000040001047983 */ /* 0x000ea40000300800 */
[----:B--2---:R-:W-:Y:S02]  /*14b00*/  ISETP.NE.AND P1, PT, R4, RZ, PT ;  /* 0x000000ff0400720c */ /* 0x004fe40003f25270 */
[----:B------:R2:W5:Y:S11]  /*14b10*/  LDL R4, [R1] ;  /* 0x0000000001047983 */ /* 0x0005760000100800 */
[----:B--2---:R-:W-:Y:S05]  /*14b20*/  @!P1 BRA `(.L_x_1140) ;  /* 0x0000000400109947 */ /* 0x004fea0003800000 */
[----:B------:R-:W-:-:S04]  /*14b30*/  SHF.L.U32 R13, R11, 0x1f, RZ ;  /* 0x0000001f0b0d7819 */ /* 0x000fc800000006ff */
[----:B------:R-:W1:Y:S02]  /*14b40*/  SYNCS.PHASECHK.TRANS64.TRYWAIT P1, [R16+URZ+0x30c40], R13 ;  /* 0x030c400d100075a7 */ /* 0x000e64000802017f */
[----:B-1----:R-:W-:Y:S05]  /*14b50*/  @!P1 BRA `(.L_x_1151) ;  /* 0x0000000c00749947 */ /* 0x002fea0003800000 */
.L_x_1172:
[----:B------:R-:W-:Y:S05]  /*14b60*/  @P0 BRA `(.L_x_1152) ;  /* 0x0000000000140947 */ /* 0x000fea0003800000 */
[----:B------:R-:W-:Y:S02]  /*14b70*/  ISETP.NE.AND P1, PT, R6, RZ, PT ;  /* 0x000000ff0600720c */ /* 0x000fe40003f25270 */
[----:B------:R-:W-:-:S04]  /*14b80*/  MOV R5, 0x4200 ;  /* 0x0000420000057802 */ /* 0x000fc80000000f00 */
[----:B------:R2:W-:Y:S07]  /*14b90*/  SYNCS.ARRIVE.TRANS64 RZ, [R16+URZ+0x30c30], R5 ;  /* 0x030c300510ff79a7 */ /* 0x0005ee000800003f */
[----:B------:R-:W-:Y:S05]  /*14ba0*/  @!P1 BRA `(.L_x_1152) ;  /* 0x0000000000049947 */ /* 0x000fea0003800000 */
[----:B------:R-:W-:Y:S01]  /*14bb0*/  BPT.TRAP 0x1 ;  /* 0x000000040000795c */ /* 0x000fe20000300000 */
.L_x_1152:
[----:B--2--5:R-:W2:Y:S01]  /*14bc0*/  LDC.64 R4, c[0x0][0x728] ;  /* 0x0001ca00ff047b82 */ /* 0x024ea20000000a00 */
[----:B------:R-:W-:Y:S01]  /*14bd0*/  IMAD.SHL.U32 R17, R0, 0x80, RZ ;  /* 0x0000008000117824 */ /* 0x000fe200078e00ff */
[----:B------:R-:W-:Y:S01]  /*14be0*/  R2UR UR24, R16 ;  /* 0x00000000101872ca */ /* 0x000fe200000e0000 */
[----:B------:R-:W-:Y:S01]  /*14bf0*/  UMOV UR22, 0x0 ;  /* 0x0000000000167882 */ /* 0x000fe20000000000 */
[----:B------:R-:W-:Y:S01]  /*14c00*/  UMOV UR23, 0x14f00000 ;  /* 0x14f0000000177882 */ /* 0x000fe20000000000 */
[----:B------:R-:W-:Y:S01]  /*14c10*/  UMOV UR18, URZ ;  /* 0x0000003f00127c82 */ /* 0x000fe20008000000 */
[C---:B------:R-:W-:Y:S01]  /*14c20*/  IADD3 R0, P1, R17.reuse, UR6, RZ ;  /* 0x0000000611007c10 */ /* 0x040fe2000ff3e0ff */
[----:B------:R-:W-:Y:S01]  /*14c30*/  UMOV UR10, 0x20 ;  /* 0x00000020000a7882 */ /* 0x000fe20000000000 */
[----:B------:R-:W-:-:S07]  /*14c40*/  R2UR UR19, R17 ;  /* 0x00000000111372ca */ /* 0x000fce00000e0000 */
[----:B------:R-:W-:Y:S02]  /*14c50*/  UIADD3 UR16, UR24, 0x18000, URZ ;  /* 0x0001800018107890 */ /* 0x000fe4000fffe03f */
[----:B------:R-:W-:Y:S02]  /*14c60*/  UIADD3 UR17, UR24, 0x30c30, URZ ;  /* 0x00030c3018117890 */ /* 0x000fe4000fffe03f */
[----:B------:R-:W-:Y:S01]  /*14c70*/  UIADD3 UR24, UR24, 0x20400, URZ ;  /* 0x0002040018187890 */ /* 0x000fe2000fffe03f */
[----:B--2---:R-:W-:-:S04]  /*14c80*/  LEA R4, P2, R0, R4, 0x2 ;  /* 0x0000000400047211 */ /* 0x004fc800078410ff */
        /* <DEDUP_REMOVED lines=11> */
[----:B------:R-:W1:Y:S02]  /*14d40*/  SYNCS.PHASECHK.TRANS64.TRYWAIT P1, [R16+URZ+0x30c28], R13 ;  /* 0x030c280d100075a7 */ /* 0x000e64000802017f */
[----:B-12---:R-:W-:Y:S05]  /*14d50*/  @!P1 BRA `(.L_x_1153) ;  /* 0x0000000c00089947 */ /* 0x006fea0003800000 */
.L_x_1173:
[----:B------:R-:W-:Y:S05]  /*14d60*/  @P0 BRA `(.L_x_1154) ;  /* 0x0000000000140947 */ /* 0x000fea0003800000 */
[----:B------:R-:W-:Y:S01]  /*14d70*/  ISETP.NE.AND P0, PT, R6, RZ, PT ;  /* 0x000000ff0600720c */ /* 0x000fe20003f05270 */
[----:B------:R-:W-:-:S04]  /*14d80*/  IMAD.MOV.U32 R5, RZ, RZ, 0x4200 ;  /* 0x00004200ff057424 */ /* 0x000fc800078e00ff */
[----:B------:R2:W-:Y:S08]  /*14d90*/  SYNCS.ARRIVE.TRANS64 RZ, [R16+URZ+0x30c18], R5 ;  /* 0x030c180510ff79a7 */ /* 0x0005f0000800003f */
[----:B------:R-:W-:Y:S05]  /*14da0*/  @!P0 BRA `(.L_x_1154) ;  /* 0x0000000000048947 */ /* 0x000fea0003800000 */
[----:B------:R-:W-:Y:S01]  /*14db0*/  BPT.TRAP 0x1 ;  /* 0x000000040000795c */ /* 0x000fe20000300000 */
.L_x_1154:
[----:B------:R-:W-:Y:S01]  /*14dc0*/  R2UR UR19, R17 ;  /* 0x00000000111372ca */ /* 0x000fe200000e0000 */
[----:B------:R-:W-:Y:S01]  /*14dd0*/  UMOV UR22, 0x0 ;  /* 0x0000000000167882 */ /* 0x000fe20000000000 */
[----:B------:R-:W-:Y:S01]  /*14de0*/  R2UR UR8, R15 ;  /* 0x000000000f0872ca */ /* 0x000fe200000e0000 */
[----:B------:R-:W-:Y:S01]  /*14df0*/  UMOV UR23, 0x14f00000 ;  /* 0x14f0000000177882 */ /* 0x000fe20000000000 */
[----:B------:R-:W-:Y:S01]  /*14e00*/  R2UR UR24, R16 ;  /* 0x00000000101872ca */ /* 0x000fe200000e0000 */
[----:B------:R-:W-:Y:S01]  /*14e10*/  UMOV UR18, URZ ;  /* 0x0000003f00127c82 */ /* 0x000fe20008000000 */
[----:B------:R-:W-:-:S07]  /*14e20*/  UMOV UR10, 0x20 ;  /* 0x00000020000a7882 */ /* 0x000fce0000000000 */
[----:B------:R-:W-:-:S04]  /*14e30*/  UIADD3 UR19, UR19, 0x80, URZ ;  /* 0x0000008013137890 */ /* 0x000fc8000fffe03f */
[----:B------:R-:W-:Y:S02]  /*14e40*/  UIADD3 UR9, UP0, UR19, UR14, URZ ;  /* 0x0000000e13097290 */ /* 0x000fe4000ff1e03f */
[----:B------:R-:W-:Y:S02]  /*14e50*/  UIADD3 UR16, UR24, 0x14000, URZ ;  /* 0x0001400018107890 */ /* 0x000fe4000fffe03f */
[----:B------:R-:W-:Y:S02]  /*14e60*/  ULEA.HI.X.SX32 UR8, UR19, UR8, 0x1, UP0 ;  /* 0x0000000813087291 */ /* 0x000fe400080f0e3f */
[----:B--2---:R-:W-:Y:S01]  /*14e70*/  MOV R5, UR9 ;  /* 0x0000000900057c02 */ /* 0x004fe20008000f00 */
[----:B------:R-:W-:Y:S01]  /*14e80*/  IMAD.U32 R0, RZ, RZ, UR9 ;  /* 0x00000009ff007e24 */ /* 0x000fe2000f8e00ff */
[----:B------:R-:W-:Y:S01]  /*14e90*/  R2UR UR9, R3 ;  /* 0x00000000030972ca */ /* 0x000fe200000e0000 */
[----:B------:R-:W-:Y:S01]  /*14ea0*/  UIADD3 UR17, UR24, 0x30c18, URZ ;  /* 0x00030c1818117890 */ /* 0x000fe2000fffe03f */
[----:B------:R-:W-:Y:S01]  /*14eb0*/  MOV R4, UR8 ;  /* 0x0000000800047c02 */ /* 0x000fe20008000f00 */
[----:B------:R-:W-:Y:S01]  /*14ec0*/  UIADD3 UR24, UR24, 0x20200, URZ ;  /* 0x0002020018187890 */ /* 0x000fe2000fffe03f */
[----:B------:R-:W-:-:S02]  /*14ed0*/  LEA R10, P0, R5, R10, 0x2 ;  /* 0x0000000a050a7211 */ /* 0x000fc400078010ff */
[----:B------:R-:W-:Y:S02]  /*14ee0*/  R2UR UR8, R2 ;  /* 0x00000000020872ca */ /* 0x000fe400000e0000 */
[----:B------:R-:W-:Y:S01]  /*14ef0*/  LEA.HI.X R9, R0, R9, R4, 0x2, P0 ;  /* 0x0000000900097211 */ /* 0x000fe200000f1404 */
[----:B------:R-:W-:Y:S01]  /*14f00*/  UMOV UR25, UR17 ;  /* 0x0000001100197c82 */ /* 0x000fe20008000000 */
[----:B------:R2:W5:Y:S01]  /*14f10*/  LDL.LU R4, [R1] ;  /* 0x0000000001047983 */ /* 0x0005620000300800 */
[----:B------:R-:W-:Y:S02]  /*14f20*/  R2UR UR26, R10 ;  /* 0x000000000a1a72ca */ /* 0x000fe400000e0000 */
[----:B------:R-:W-:-:S06]  /*14f30*/  R2UR UR27, R9 ;  /* 0x00000000091b72ca */ /* 0x000fcc00000e0000 */
[----:B------:R2:W-:Y:S07]  /*14f40*/  UTMALDG.4D [UR16], [UR8], desc[UR22] ;  /* 0x00001610080075b4 */ /* 0x0005ee0008019000 */
[----:B------:R2:W-:Y:S02]  /*14f50*/  UBLKCP.S.G [UR24], [UR26], UR10 ;  /* 0x000000181a0073ba */ /* 0x0005e4000800020a */
[----:B--2---:R-:W-:-:S07]  /*14f60*/  IMAD.MOV.U32 R19, RZ, RZ, 0x1 ;  /* 0x00000001ff137424 */ /* 0x004fce00078e00ff */
.L_x_1140:
[----:B------:R-:W2:Y:S01]  /*14f70*/  S2R R0, SR_TID.X ;  /* 0x0000000000007919 */ /* 0x000ea20000002100 */
[----:B------:R-:W-:Y:S02]  /*14f80*/  LEA R3, R19, R16, 0x3 ;  /* 0x0000001013037211 */ /* 0x000fe400078e18ff */
[----:B--2---:R-:W-:Y:S02]  /*14f90*/  LOP3.LUT R2, R0, 0x7f, RZ, 0xc0, !PT ;  /* 0x0000007f00027812 */ /* 0x004fe400078ec0ff */
[----:B------:R-:W-:Y:S02]  /*14fa0*/  SHF.L.U32 R0, R11, 0x1f, RZ ;  /* 0x0000001f0b007819 */ /* 0x000fe400000006ff */
[----:B------:R-:W-:Y:S02]  /*14fb0*/  ISETP.NE.AND P1, PT, R2, RZ, PT ;  /* 0x000000ff0200720c */ /* 0x000fe40003f25270 */
[----:B------:R-:W2:Y:S02]  /*14fc0*/  SYNCS.PHASECHK.TRANS64.TRYWAIT P0, [R3+URZ+0x30c40], R0 ;  /* 0x030c4000030075a7 */ /* 0x000ea4000800017f */
[----:B--2---:R-:W-:Y:S09]  /*14fd0*/  @!P0 BRA `(.L_x_1155) ;  /* 0x00000008007c8947 */ /* 0x004ff20003800000 */
.L_x_1174:
[----:B------:R-:W-:Y:S05]  /*14fe0*/  @P1 BRA `(.L_x_1156) ;  /* 0x0000000000181947 */ /* 0x000fea0003800000 */
[----:B------:R-:W1:Y:S01]  /*14ff0*/  S2R R2, SR_TID.X ;  /* 0x0000000000027919 */ /* 0x000e620000002100 */
[----:B--2---:R-:W-:-:S04]  /*15000*/  IMAD.MOV.U32 R0, RZ, RZ, 0x4200 ;  /* 0x00004200ff007424 */ /* 0x004fc800078e00ff */
[----:B------:R2:W-:Y:S01]  /*15010*/  SYNCS.ARRIVE.TRANS64 RZ, [R3+URZ+0x30c30], R0 ;  /* 0x030c300003ff79a7 */ /* 0x0005e2000800003f */
[----:B-1----:R-:W-:-:S13]  /*15020*/  LOP3.LUT P0, RZ, R2, 0x1f, RZ, 0xc0, !PT ;  /* 0x0000001f02ff7812 */ /* 0x002fda000780c0ff */
[----:B--2---:R-:W-:Y:S05]  /*15030*/  @!P0 BRA `(.L_x_1156) ;  /* 0x0000000000048947 */ /* 0x004fea0003800000 */
[----:B------:R-:W-:Y:S01]  /*15040*/  BPT.TRAP 0x1 ;  /* 0x000000040000795c */ /* 0x000fe20000300000 */
.L_x_1156:
[----:B-----5:R-:W-:Y:S01]  /*15050*/  R2UR UR19, R4 ;  /* 0x00000000041372ca */ /* 0x020fe200000e0000 */
[----:B-1----:R-:W-:Y:S01]  /*15060*/  ULDC.64 UR24, c[0x0][0x728] ;  /* 0x0001ca0000187ab9 */ /* 0x002fe20000000a00 */
[C---:B--2---:R-:W-:Y:S01]  /*15070*/  LEA R0, R19.reuse, R16, 0xe ;  /* 0x0000001013007211 */ /* 0x044fe200078e70ff */
[----:B---34-:R-:W-:Y:S01]  /*15080*/  IMAD R16, R19, 0x200, R16 ;  /* 0x0000020013107824 */ /* 0x018fe200078e0210 */
[----:B------:R-:W-:Y:S01]  /*15090*/  R2UR UR9, R14 ;  /* 0x000000000e0972ca */ /* 0x000fe200000e0000 */
[----:B------:R-:W-:Y:S01]  /*150a0*/  UMOV UR18, URZ ;  /* 0x0000003f00127c82 */ /* 0x000fe20008000000 */
[----:B------:R-:W-:Y:S01]  /*150b0*/  R2UR UR17, R3 ;  /* 0x00000000031172ca */ /* 0x000fe200000e0000 */
[----:B------:R-:W-:Y:S01]  /*150c0*/  VIADD R2, R19, 0x1 ;  /* 0x0000000113027836 */ /* 0x000fe20000000000 */
[----:B------:R-:W-:Y:S02]  /*150d0*/  R2UR UR16, R0 ;  /* 0x00000000001072ca */ /* 0x000fe400000e0000 */
[----:B------:R-:W-:-:S02]  /*150e0*/  IADD3 R8, P0, R8, 0x1f0, RZ ;  /* 0x000001f008087810 */ /* 0x000fc40007f1e0ff */
[----:B------:R-:W-:Y:S01]  /*150f0*/  R2UR UR10, R16 ;  /* 0x00000000100a72ca */ /* 0x000fe200000e0000 */
[----:B------:R-:W-:Y:S01]  /*15100*/  USHF.L.U32 UR19, UR19, 0x7, URZ ;  /* 0x0000000713137899 */ /* 0x000fe2000800063f */
[----:B------:R-:W-:Y:S02]  /*15110*/  IADD3.X R7, RZ, R7, RZ, P0, !PT ;  /* 0x00000007ff077210 */ /* 0x000fe400007fe4ff */
[----:B------:R-:W-:Y:S01]  /*15120*/  R2UR UR22, R8 ;  /* 0x00000000081672ca */ /* 0x000fe200000e0000 */
[----:B------:R-:W-:Y:S01]  /*15130*/  UIADD3 UR13, UP0, UR19, UR6, URZ ;  /* 0x00000006130d7290 */ /* 0x000fe2000ff1e03f */
[----:B------:R-:W-:Y:S01]  /*15140*/  R2UR UR23, R7 ;  /* 0x00000000071772ca */ /* 0x000fe200000e0000 */
[----:B------:R-:W-:Y:S01]  /*15150*/  UIADD3 UR17, UR17, 0x30c30, URZ ;  /* 0x00030c3011117890 */ /* 0x000fe2000fffe03f */
[C---:B------:R-:W-:Y:S01]  /*15160*/  ISETP.NE.AND P0, PT, R2.reuse, 0x2, PT ;  /* 0x000000020200780c */ /* 0x040fe20003f05270 */
[----:B------:R-:W-:Y:S02]  /*15170*/  ULEA UR8, UP1, UR13, UR24, 0x2 ;  /* 0x000000180d087291 */ /* 0x000fe4000f82103f */
[----:B------:R-:W-:Y:S01]  /*15180*/  ULEA.HI.X.SX32 UR9, UR19, UR9, 0x1, UP0 ;  /* 0x0000000913097291 */ /* 0x000fe200080f0e3f */
[----:B------:R-:W-:Y:S01]  /*15190*/  SEL R0, RZ, 0x1, P0 ;  /* 0x00000001ff007807 */ /* 0x000fe20000000000 */
[----:B------:R-:W-:Y:S01]  /*151a0*/  UIADD3 UR16, UR16, 0x18000, URZ ;  /* 0x0001800010107890 */ /* 0x000fe2000fffe03f */
[----:B------:R-:W-:Y:S01]  /*151b0*/  SEL R2, R2, RZ, P0 ;  /* 0x000000ff02027207 */ /* 0x000fe20000000000 */
[----:B------:R-:W-:Y:S01]  /*151c0*/  ULEA.HI.X UR9, UR13, UR25, UR9, 0x2, UP1 ;  /* 0x000000190d097291 */ /* 0x000fe200088f1409 */
[----:B------:R-:W-:Y:S01]  /*151d0*/  LOP3.LUT R11, R11, R0, RZ, 0x3c, !PT ;  /* 0x000000000b0b7212 */ /* 0x000fe200078e3cff */
[----:B------:R-:W-:Y:S01]  /*151e0*/  UIADD3 UR26, UR10, 0x20400, URZ ;  /* 0x000204000a1a7890 */ /* 0x000fe2000fffe03f */
[----:B------:R-:W-:Y:S01]  /*151f0*/  UMOV UR24, 0x0 ;  /* 0x0000000000187882 */ /* 0x000fe20000000000 */
[----:B------:R-:W-:Y:S01]  /*15200*/  UMOV UR25, 0x14f00000 ;  /* 0x14f0000000197882 */ /* 0x000fe20000000000 */
[----:B------:R-:W-:Y:S01]  /*15210*/  UMOV UR27, UR17 ;  /* 0x00000011001b7c82 */ /* 0x000fe20008000000 */
[----:B------:R-:W-:Y:S01]  /*15220*/  UMOV UR10, 0x20 ;  /* 0x00000020000a7882 */ /* 0x000fe20000000000 */
[----:B------:R1:W-:Y:S04]  /*15230*/  UTMALDG.4D [UR16], [UR22], desc[UR24] ;  /* 0x00001810160075b4 */ /* 0x0003e80008019000 */
[----:B------:R1:W-:Y:S02]  /*15240*/  UBLKCP.S.G [UR26], [UR8], UR10 ;  /* 0x0000001a080073ba */ /* 0x0003e4000800020a */
[----:B-1----:R-:W-:Y:S01]  /*15250*/  NOP ;  /* 0x0000000000007918 */ /* 0x002fe20000000000 */
.L_x_1137:
[----:B------:R-:W-:Y:S05]  /*15260*/  BSYNC B0 ;  /* 0x0000000000007941 */ /* 0x000fea0003800000 */
.L_x_1135:
[----:B------:R-:W-:-:S03]  /*15270*/  UMOV UR8, 0xffffffff ;  /* 0xffffffff00087882 */ /* 0x000fc60000000000 */
[----:B------:R-:W-:Y:S05]  /*15280*/  BRA.DIV UR8, `(.L_x_1157) ;  /* 0x0000000608e47947 */ /* 0x000fea000b800000 */
[----:B------:R-:W-:-:S13]  /*15290*/  ELECT P6, URZ, PT ;  /* 0x00000000003f782f */ /* 0x000fda00038c0000 */
.L_x_1177:
[----:B------:R-:W-:Y:S05]  /*152a0*/  @!P6 BRA `(.L_x_1045) ;  /* 0x000000000084e947 */ /* 0x000fea0003800000 */
[----:B------:R-:W-:-:S06]  /*152b0*/  ULOP3.LUT UR8, UR36, 0x2, URZ, 0xfc, !UPT ;  /* 0x0000000224087892 */ /* 0x000fcc000f8efc3f */
[----:B------:R-:W-:-:S04]  /*152c0*/  MOV R0, UR8 ;  /* 0x0000000800007c02 */ /* 0x000fc80008000f00 */
[----:B------:R-:W-:-:S13]  /*152d0*/  ISETP.NE.AND P2, PT, R0, 0x3, PT ;  /* 0x000000030000780c */ /* 0x000fda0003f45270 */
[----:B------:R-:W-:Y:S05]  /*152e0*/  @!P2 BRA `(.L_x_1158) ;  /* 0x000000000004a947 */ /* 0x000fea0003800000 */
[----:B------:R-:W-:Y:S01]  /*152f0*/  BPT.TRAP 0x1 ;  /* 0x000000040000795c */ /* 0x000fe20000300000 */
.L_x_1158:
        /* <DEDUP_REMOVED lines=15> */
.L_x_1178:
[----:B------:R-:W2:Y:S02]  /*153f0*/  SYNCS.PHASECHK.TRANS64.TRYWAIT P0, [R3+URZ], R0 ;  /* 0x00000000030075a7 */ /* 0x000ea4000800017f */
[----:B--2---:R-:W-:Y:S05]  /*15400*/  @!P0 BRA `(.L_x_1160) ;  /* 0x0000000400b88947 */ /* 0x004fea0003800000 */
.L_x_1179:
[----:B------:R-:W-:Y:S05]  /*15410*/  @!P2 BRA `(.L_x_1161) ;  /* 0x000000000004a947 */ /* 0x000fea0003800000 */
[----:B------:R-:W-:Y:S01]  /*15420*/  BPT.TRAP 0x1 ;  /* 0x000000040000795c */ /* 0x000fe20000300000 */
.L_x_1161:
[----:B--2---:R-:W-:-:S05]  /*15430*/  VIADD R3, R7, 0x30c40 ;  /* 0x00030c4007037836 */ /* 0x004fca0000000000 */
[----:B------:R-:W-:-:S04]  /*15440*/  LEA R2, R2, R3, 0x3 ;  /* 0x0000000302027211 */ /* 0x000fc800078e18ff */
[----:B------:R-:W2:Y:S02]  /*15450*/  SYNCS.PHASECHK.TRANS64.TRYWAIT P0, [R2+URZ], R5 ;  /* 0x00000005020075a7 */ /* 0x000ea4000800017f */
[----:B--2---:R-:W-:Y:S05]  /*15460*/  @!P0 BRA `(.L_x_1162) ;  /* 0x0000000400b48947 */ /* 0x004fea0003800000 */
.L_x_1180:
[----:B------:R-:W-:-:S07]  /*15470*/  IMAD R3, R4, 0x8, R3 ;  /* 0x0000000804037824 */ /* 0x000fce00078e0203 */
.L_x_1163:
[----:B---3--:R3:W4:Y:S02]  /*15480*/  SYNCS.PHASECHK.TRANS64.TRYWAIT P0, [R3+URZ], R0 ;  /* 0x00000000030075a7 */ /* 0x008724000800017f */
[----:B----4-:R-:W-:Y:S05]  /*15490*/  @!P0 NANOSLEEP.SYNCS 0x989680 ;  /* 0x009896800000895d */ /* 0x010fea0003900000 */
[----:B------:R-:W4:Y:S02]  /*154a0*/  @!P0 SYNCS.PHASECHK.TRANS64 P0, [R3+URZ], R0 ;  /* 0x00000000030085a7 */ /* 0x000f24000800007f */
[----:B----4-:R-:W-:Y:S05]  /*154b0*/  @!P0 BRA `(.L_x_1163) ;  /* 0xfffffffc00f08947 */ /* 0x010fea000383ffff */
.L_x_1045:
[----:B------:R-:W-:Y:S05]  /*154c0*/  BSYNC B6 ;  /* 0x0000000000067941 */ /* 0x000fea0003800000 */
.L_x_1042:
[----:B------:R-:W-:Y:S05]  /*154d0*/  EXIT ;  /* 0x000000000000794d */ /* 0x000fea0003800000 */
.L_x_1052:
[----:B------:R-:W-:Y:S01]  /*154e0*/  MOV R13, R18 ;  /* 0x00000012000d7202 */ /* 0x000fe20000000f00 */
[----:B------:R-:W-:Y:S01]  /*154f0*/  IMAD.MOV.U32 R12, RZ, RZ, RZ ;  /* 0x000000ffff0c7224 */ /* 0x000fe200078e00ff */
[----:B------:R-:W-:Y:S01]  /*15500*/  MOV R11, 0x1f ;  /* 0x0000001f000b7802 */ /* 0x000fe20000000f00 */
[----:B------:R-:W-:-:S07]  /*15510*/  IMAD.MOV.U32 R15, RZ, RZ, -0x1 ;  /* 0xffffffffff0f7424 */ /* 0x000fce00078e00ff */
[----:B------:R-:W-:Y:S05]  /*15520*/  WARPSYNC.COLLECTIVE R15, `(.L_x_1164) ;  /* 0x000000000f087348 */ /* 0x000fea0003c00000 */
[----:B------:R1:W2:Y:S02]  /*15530*/  SHFL.IDX P6, R14, R13, R12, R11 ;  /* 0x0000000c0d0e7389 */ /* 0x0002a400000c000b */
[----:B-12---:R-:W-:Y:S01]  /*15540*/  ENDCOLLECTIVE ;  /* 0x000000000000791b */ /* 0x006fe20003800000 */
.L_x_1164:
[----:B------:R-:W-:Y:S05]  /*15550*/  BRA `(.L_x_1165) ;  /* 0xfffffeb800987947 */ /* 0x000fea000383ffff */
.L_x_1054:
[----:B--2---:R2:W3:Y:S02]  /*15560*/  SYNCS.PHASECHK.TRANS64.TRYWAIT P0, [R16+URZ+0x30c00], R11 ;  /* 0x030c000b100075a7 */ /* 0x0044e4000800017f */
[----:B---3--:R-:W-:Y:S05]  /*15570*/  @!P0 NANOSLEEP.SYNCS 0x989680 ;  /* 0x009896800000895d */ /* 0x008fea0003900000 */
[----:B------:R-:W3:Y:S02]  /*15580*/  @!P0 SYNCS.PHASECHK.TRANS64 P0, [R16+URZ+0x30c00], R11 ;  /* 0x030c000b100085a7 */ /* 0x000ee4000800007f */
[----:B---3--:R-:W-:Y:S05]  /*15590*/  @!P0 BRA `(.L_x_1054) ;  /* 0xfffffffc00f08947 */ /* 0x008fea000383ffff */
[----:B------:R-:W-:Y:S05]  /*155a0*/  BRA `(.L_x_1053) ;  /* 0xfffffeb800e47947 */ /* 0x000fea000383ffff */
.L_x_1059:
[----:B--2---:R2:W3:Y:S02]  /*155b0*/  SYNCS.PHASECHK.TRANS64.TRYWAIT P0, [R6+URZ+0x30c10], R23 ;  /* 0x030c1017060075a7 */ /* 0x0044e4000800017f */
[----:B---3--:R-:W-:Y:S05]  /*155c0*/  @!P0 NANOSLEEP.SYNCS 0x989680 ;  /* 0x009896800000895d */ /* 0x008fea0003900000 */
[----:B------:R-:W3:Y:S02]  /*155d0*/  @!P0 SYNCS.PHASECHK.TRANS64 P0, [R6+URZ+0x30c10], R23 ;  /* 0x030c1017060085a7 */ /* 0x000ee4000800007f */
[----:B---3--:R-:W-:Y:S05]  /*155e0*/  @!P0 BRA `(.L_x_1059) ;  /* 0xfffffffc00f08947 */ /* 0x008fea000383ffff */
[----:B------:R-:W-:Y:S05]  /*155f0*/  BRA `(.L_x_1058) ;  /* 0xfffffec4002c7947 */ /* 0x000fea000383ffff */
.L_x_1063:
[----:B------:R1:W1:Y:S02]  /*15600*/  SYNCS.PHASECHK.TRANS64.TRYWAIT P0, [R6+URZ+0x30c30], R23 ;  /* 0x030c3017060075a7 */ /* 0x000264000800017f */
[----:B-1----:R-:W-:Y:S05]  /*15610*/  @!P0 NANOSLEEP.SYNCS 0x989680 ;  /* 0x009896800000895d */ /* 0x002fea0003900000 */
[----:B------:R-:W1:Y:S02]  /*15620*/  @!P0 SYNCS.PHASECHK.TRANS64 P0, [R6+URZ+0x30c30], R23 ;  /* 0x030c3017060085a7 */ /* 0x000e64000800007f */
[----:B-1----:R-:W-:Y:S05]  /*15630*/  @!P0 BRA `(.L_x_1063) ;  /* 0xfffffffc00f08947 */ /* 0x002fea000383ffff */
[----:B------:R-:W-:Y:S05]  /*15640*/  BRA `(.L_x_1062) ;  /* 0xfffffec800347947 */ /* 0x000fea000383ffff */
.L_x_1071:
[----:B--2---:R2:W3:Y:S02]  /*15650*/  SYNCS.PHASECHK.TRANS64.TRYWAIT P1, [R6+URZ+0x30c10], R23 ;  /* 0x030c1017060075a7 */ /* 0x0044e4000802017f */
[----:B---3--:R-:W-:Y:S05]  /*15660*/  @!P1 NANOSLEEP.SYNCS 0x989680 ;  /* 0x009896800000995d */ /* 0x008fea0003900000 */
[----:B------:R-:W3:Y:S02]  /*15670*/  @!P1 SYNCS.PHASECHK.TRANS64 P1, [R6+URZ+0x30c10], R23 ;  /* 0x030c1017060095a7 */ /* 0x000ee4000802007f */
[----:B---3--:R-:W-:Y:S05]  /*15680*/  @!P1 BRA `(.L_x_1071) ;  /* 0xfffffffc00f09947 */ /* 0x008fea000383ffff */
[----:B------:R-:W-:Y:S05]  /*15690*/  BRA `(.L_x_1070) ;  /* 0xffffff1c00547947 */ /* 0x000fea000383ffff */
.L_x_1075:
[----:B------:R1:W1:Y:S02]  /*156a0*/  SYNCS.PHASECHK.TRANS64.TRYWAIT P1, [R6+URZ+0x30c30], R23 ;  /* 0x030c3017060075a7 */ /* 0x000264000802017f */
[----:B-1----:R-:W-:Y:S05]  /*156b0*/  @!P1 NANOSLEEP.SYNCS 0x989680 ;  /* 0x009896800000995d */ /* 0x002fea0003900000 */
[----:B------:R-:W1:Y:S02]  /*156c0*/  @!P1 SYNCS.PHASECHK.TRANS64 P1, [R6+URZ+0x30c30], R23 ;  /* 0x030c3017060095a7 */ /* 0x000e64000802007f */
[----:B-1----:R-:W-:Y:S05]  /*156d0*/  @!P1 BRA `(.L_x_1075) ;  /* 0xfffffffc00f09947 */ /* 0x002fea000383ffff */
[----:B------:R-:W-:Y:S05]  /*156e0*/  BRA `(.L_x_1074) ;  /* 0xffffff2000547947 */ /* 0x000fea000383ffff */
.L_x_1083:
[----:B--2---:R2:W3:Y:S02]  /*156f0*/  SYNCS.PHASECHK.TRANS64.TRYWAIT P0, [R6+URZ+0x30c10], R21 ;  /* 0x030c1015060075a7 */ /* 0x0044e4000800017f */
[----:B---3--:R-:W-:Y:S05]  /*15700*/  @!P0 NANOSLEEP.SYNCS 0x989680 ;  /* 0x009896800000895d */ /* 0x008fea0003900000 */
[----:B------:R-:W3:Y:S02]  /*15710*/  @!P0 SYNCS.PHASECHK.TRANS64 P0, [R6+URZ+0x30c10], R21 ;  /* 0x030c1015060085a7 */ /* 0x000ee4000800007f */
[----:B---3--:R-:W-:Y:S05]  /*15720*/  @!P0 BRA `(.L_x_1083) ;  /* 0xfffffffc00f08947 */ /* 0x008fea000383ffff */
[----:B------:R-:W-:Y:S05]  /*15730*/  BRA `(.L_x_1082) ;  /* 0xffffff6800b07947 */ /* 0x000fea000383ffff */
.L_x_1087:
[----:B------:R1:W1:Y:S02]  /*15740*/  SYNCS.PHASECHK.TRANS64.TRYWAIT P0, [R6+URZ+0x30c30], R21 ;  /* 0x030c3015060075a7 */ /* 0x000264000800017f */
[----:B-1----:R-:W-:Y:S05]  /*15750*/  @!P0 NANOSLEEP.SYNCS 0x989680 ;  /* 0x009896800000895d */ /* 0x002fea0003900000 */
[----:B------:R-:W1:Y:S02]  /*15760*/  @!P0 SYNCS.PHASECHK.TRANS64 P0, [R6+URZ+0x30c30], R21 ;  /* 0x030c3015060085a7 */ /* 0x000e64000800007f */
[----:B-1----:R-:W-:Y:S05]  /*15770*/  @!P0 BRA `(.L_x_1087) ;  /* 0xfffffffc00f08947 */ /* 0x002fea000383ffff */
[----:B------:R-:W-:Y:S05]  /*15780*/  BRA `(.L_x_1086) ;  /* 0xffffff6c00b07947 */ /* 0x000fea000383ffff */
.L_x_1138:
[----:B-1----:R1:W2:Y:S02]  /*15790*/  SYNCS.PHASECHK.TRANS64.TRYWAIT P0, [R16+URZ+0x30c20], R3 ;  /* 0x030c2003100075a7 */ /* 0x0022a4000800017f */
[----:B--2---:R-:W-:Y:S05]  /*157a0*/  @!P0 NANOSLEEP.SYNCS 0x989680 ;  /* 0x009896800000895d */ /* 0x004fea0003900000 */
[----:B------:R-:W2:Y:S02]  /*157b0*/  @!P0 SYNCS.PHASECHK.TRANS64 P0, [R16+URZ+0x30c20], R3 ;  /* 0x030c2003100085a7 */ /* 0x000ea4000800007f */
[----:B--2---:R-:W-:Y:S05]  /*157c0*/  @!P0 BRA `(.L_x_1138) ;  /* 0xfffffffc00f08947 */ /* 0x004fea000383ffff */
[----:B------:R-:W-:Y:S05]  /*157d0*/  BRA `(.L_x_1166) ;  /* 0xffffffe400307947 */ /* 0x000fea000383ffff */
.L_x_1142:
[----:B-1----:R1:W2:Y:S02]  /*157e0*/  SYNCS.PHASECHK.TRANS64.TRYWAIT P1, [R16+URZ+0x30c40], R21 ;  /* 0x030c4015100075a7 */ /* 0x0022a4000802017f */
[----:B--2---:R-:W-:Y:S05]  /*157f0*/  @!P1 NANOSLEEP.SYNCS 0x989680 ;  /* 0x009896800000995d */ /* 0x004fea0003900000 */
[----:B------:R-:W2:Y:S02]  /*15800*/  @!P1 SYNCS.PHASECHK.TRANS64 P1, [R16+URZ+0x30c40], R21 ;  /* 0x030c4015100095a7 */ /* 0x000ea4000802007f */
[----:B--2---:R-:W-:Y:S05]  /*15810*/  @!P1 BRA `(.L_x_1142) ;  /* 0xfffffffc00f09947 */ /* 0x004fea000383ffff */
[----:B------:R-:W-:Y:S05]  /*15820*/  BRA `(.L_x_1167) ;  /* 0xffffffe800907947 */ /* 0x000fea000383ffff */
.L_x_1144:
[----:B--2---:R2:W3:Y:S02]  /*15830*/  SYNCS.PHASECHK.TRANS64.TRYWAIT P1, [R16+URZ+0x30c28], R21 ;  /* 0x030c2815100075a7 */ /* 0x0044e4000802017f */
[----:B---3--:R-:W-:Y:S05]  /*15840*/  @!P1 NANOSLEEP.SYNCS 0x989680 ;  /* 0x009896800000995d */ /* 0x008fea0003900000 */
[----:B------:R-:W3:Y:S02]  /*15850*/  @!P1 SYNCS.PHASECHK.TRANS64 P1, [R16+URZ+0x30c28], R21 ;  /* 0x030c2815100095a7 */ /* 0x000ee4000802007f */
[----:B---3--:R-:W-:Y:S05]  /*15860*/  @!P1 BRA `(.L_x_1144) ;  /* 0xfffffffc00f09947 */ /* 0x008fea000383ffff */
[----:B------:R-:W-:Y:S05]  /*15870*/  BRA `(.L_x_1168) ;  /* 0xffffffec00087947 */ /* 0x000fea000383ffff */
.L_x_1146:
[----:B---3--:R3:W4:Y:S02]  /*15880*/  SYNCS.PHASECHK.TRANS64.TRYWAIT P1, [R16+URZ+0x30c48], R21 ;  /* 0x030c4815100075a7 */ /* 0x008724000802017f */
[----:B----4-:R-:W-:Y:S05]  /*15890*/  @!P1 NANOSLEEP.SYNCS 0x989680 ;  /* 0x009896800000995d */ /* 0x010fea0003900000 */
[----:B------:R-:W4:Y:S02]  /*158a0*/  @!P1 SYNCS.PHASECHK.TRANS64 P1, [R16+URZ+0x30c48], R21 ;  /* 0x030c4815100095a7 */ /* 0x000f24000802007f */
[----:B----4-:R-:W-:Y:S05]  /*158b0*/  @!P1 BRA `(.L_x_1146) ;  /* 0xfffffffc00f09947 */ /* 0x010fea000383ffff */
[----:B------:R-:W-:Y:S05]  /*158c0*/  BRA `(.L_x_1169) ;  /* 0xffffffec00807947 */ /* 0x000fea000383ffff */
.L_x_1148:
[----:B------:R-:W-:-:S07]  /*158d0*/  SHF.L.U32 R5, R11, 0x1f, RZ ;  /* 0x0000001f0b057819 */ /* 0x000fce00000006ff */
.L_x_1170:
[----:B------:R1:W1:Y:S02]  /*158e0*/  SYNCS.PHASECHK.TRANS64.TRYWAIT P1, [R16+URZ+0x30c20], R5 ;  /* 0x030c2005100075a7 */ /* 0x000264000802017f */
[----:B-1----:R-:W-:Y:S05]  /*158f0*/  @!P1 NANOSLEEP.SYNCS 0x989680 ;  /* 0x009896800000995d */ /* 0x002fea0003900000 */
[----:B------:R-:W1:Y:S02]  /*15900*/  @!P1 SYNCS.PHASECHK.TRANS64 P1, [R16+URZ+0x30c20], R5 ;  /* 0x030c2005100095a7 */ /* 0x000e64000802007f */
[----:B-1----:R-:W-:Y:S05]  /*15910*/  @!P1 BRA `(.L_x_1170) ;  /* 0xfffffffc00f09947 */ /* 0x002fea000383ffff */
[----:B------:R-:W-:Y:S05]  /*15920*/  BRA `(.L_x_1171) ;  /* 0xffffffec00e07947 */ /* 0x000fea000383ffff */
.L_x_1151:
[----:B-1----:R1:W2:Y:S02]  /*15930*/  SYNCS.PHASECHK.TRANS64.TRYWAIT P1, [R16+URZ+0x30c40], R13 ;  /* 0x030c400d100075a7 */ /* 0x0022a4000802017f */
[----:B--2---:R-:W-:Y:S05]  /*15940*/  @!P1 NANOSLEEP.SYNCS 0x989680 ;  /* 0x009896800000995d */ /* 0x004fea0003900000 */
[----:B------:R-:W2:Y:S02]  /*15950*/  @!P1 SYNCS.PHASECHK.TRANS64 P1, [R16+URZ+0x30c40], R13 ;  /* 0x030c400d100095a7 */ /* 0x000ea4000802007f */
[----:B--2---:R-:W-:Y:S05]  /*15960*/  @!P1 BRA `(.L_x_1151) ;  /* 0xfffffffc00f09947 */ /* 0x004fea000383ffff */
[----:B------:R-:W-:Y:S05]  /*15970*/  BRA `(.L_x_1172) ;  /* 0xfffffff000787947 */ /* 0x000fea000383ffff */
.L_x_1153:
[----:B-1----:R1:W2:Y:S02]  /*15980*/  SYNCS.PHASECHK.TRANS64.TRYWAIT P1, [R16+URZ+0x30c28], R13 ;  /* 0x030c280d100075a7 */ /* 0x0022a4000802017f */
[----:B--2---:R-:W-:Y:S05]  /*15990*/  @!P1 NANOSLEEP.SYNCS 0x989680 ;  /* 0x009896800000995d */ /* 0x004fea0003900000 */
[----:B------:R-:W2:Y:S02]  /*159a0*/  @!P1 SYNCS.PHASECHK.TRANS64 P1, [R16+URZ+0x30c28], R13 ;  /* 0x030c280d100095a7 */ /* 0x000ea4000802007f */
[----:B--2---:R-:W-:Y:S05]  /*159b0*/  @!P1 BRA `(.L_x_1153) ;  /* 0xfffffffc00f09947 */ /* 0x004fea000383ffff */
[----:B------:R-:W-:Y:S05]  /*159c0*/  BRA `(.L_x_1173) ;  /* 0xfffffff000e47947 */ /* 0x000fea000383ffff */
.L_x_1155:
[----:B--2---:R2:W1:Y:S02]  /*159d0*/  SYNCS.PHASECHK.TRANS64.TRYWAIT P0, [R3+URZ+0x30c40], R0 ;  /* 0x030c4000030075a7 */ /* 0x004464000800017f */
[----:B-1----:R-:W-:Y:S05]  /*159e0*/  @!P0 NANOSLEEP.SYNCS 0x989680 ;  /* 0x009896800000895d */ /* 0x002fea0003900000 */
[----:B------:R-:W1:Y:S02]  /*159f0*/  @!P0 SYNCS.PHASECHK.TRANS64 P0, [R3+URZ+0x30c40], R0 ;  /* 0x030c4000030085a7 */ /* 0x000e64000800007f */
[----:B-1----:R-:W-:Y:S05]  /*15a00*/  @!P0 BRA `(.L_x_1155) ;  /* 0xfffffffc00f08947 */ /* 0x002fea000383ffff */
[----:B------:R-:W-:Y:S05]  /*15a10*/  BRA `(.L_x_1174) ;  /* 0xfffffff400707947 */ /* 0x000fea000383ffff */
.L_x_1157:
[----:B------:R-:W-:Y:S01]  /*15a20*/  BSSY B0, `(.L_x_1175) ;  /* 0x0000006000007945 */ /* 0x000fe20003800000 */
[----:B------:R-:W-:-:S07]  /*15a30*/  MOV R15, 0xffffffff ;  /* 0xffffffff000f7802 */ /* 0x000fce0000000f00 */
[----:B------:R-:W-:Y:S05]  /*15a40*/  WARPSYNC.COLLECTIVE R15, `(.L_x_1176) ;  /* 0x000000000f0c7348 */ /* 0x000fea0003c00000 */
[----:B------:R-:W-:Y:S02]  /*15a50*/  ELECT P6, UR62, PT ;  /* 0x00000000003e782f */ /* 0x000fe400038c0000 */
[----:B------:R-:W-:Y:S01]  /*15a60*/  MOV R14, UR62 ;  /* 0x0000003e000e7c02 */ /* 0x000fe20008000f00 */
[----:B------:R-:W-:Y:S10]  /*15a70*/  ENDCOLLECTIVE ;  /* 0x000000000000791b */ /* 0x000ff40003800000 */
.L_x_1176:
[----:B------:R-:W-:Y:S05]  /*15a80*/  BSYNC B0 ;  /* 0x0000000000007941 */ /* 0x000fea0003800000 */
.L_x_1175:
[----:B------:R-:W-:Y:S05]  /*15a90*/  BRA `(.L_x_1177) ;  /* 0xfffffff800007947 */ /* 0x000fea000383ffff */
.L_x_1159:
[----:B-1----:R1:W2:Y:S02]  /*15aa0*/  SYNCS.PHASECHK.TRANS64.TRYWAIT P0, [R6+URZ], R5 ;  /* 0x00000005060075a7 */ /* 0x0022a4000800017f */
[----:B--2---:R-:W-:Y:S05]  /*15ab0*/  @!P0 NANOSLEEP.SYNCS 0x989680 ;  /* 0x009896800000895d */ /* 0x004fea0003900000 */
[----:B------:R-:W2:Y:S02]  /*15ac0*/  @!P0 SYNCS.PHASECHK.TRANS64 P0, [R6+URZ], R5 ;  /* 0x00000005060085a7 */ /* 0x000ea4000800007f */
[----:B--2---:R-:W-:Y:S05]  /*15ad0*/  @!P0 BRA `(.L_x_1159) ;  /* 0xfffffffc00f08947 */ /* 0x004fea000383ffff */
[----:B------:R-:W-:Y:S05]  /*15ae0*/  BRA `(.L_x_1178) ;  /* 0xfffffff800407947 */ /* 0x000fea000383ffff */
.L_x_1160:
[----:B--2---:R2:W3:Y:S02]  /*15af0*/  SYNCS.PHASECHK.TRANS64.TRYWAIT P0, [R3+URZ], R0 ;  /* 0x00000000030075a7 */ /* 0x0044e4000800017f */
[----:B---3--:R-:W-:Y:S05]  /*15b00*/  @!P0 NANOSLEEP.SYNCS 0x989680 ;  /* 0x009896800000895d */ /* 0x008fea0003900000 */
[----:B------:R-:W3:Y:S02]  /*15b10*/  @!P0 SYNCS.PHASECHK.TRANS64 P0, [R3+URZ], R0 ;  /* 0x00000000030085a7 */ /* 0x000ee4000800007f */
[----:B---3--:R-:W-:Y:S05]  /*15b20*/  @!P0 BRA `(.L_x_1160) ;  /* 0xfffffffc00f08947 */ /* 0x008fea000383ffff */
[----:B------:R-:W-:Y:S05]  /*15b30*/  BRA `(.L_x_1179) ;  /* 0xfffffff800347947 */ /* 0x000fea000383ffff */
.L_x_1162:
[----:B--2---:R2:W3:Y:S02]  /*15b40*/  SYNCS.PHASECHK.TRANS64.TRYWAIT P0, [R2+URZ], R5 ;  /* 0x00000005020075a7 */ /* 0x0044e4000800017f */
[----:B---3--:R-:W-:Y:S05]  /*15b50*/  @!P0 NANOSLEEP.SYNCS 0x989680 ;  /* 0x009896800000895d */ /* 0x008fea0003900000 */
[----:B------:R-:W3:Y:S02]  /*15b60*/  @!P0 SYNCS.PHASECHK.TRANS64 P0, [R2+URZ], R5 ;  /* 0x00000005020085a7 */ /* 0x000ee4000800007f */
[----:B---3--:R-:W-:Y:S05]  /*15b70*/  @!P0 BRA `(.L_x_1162) ;  /* 0xfffffffc00f08947 */ /* 0x008fea000383ffff */
[----:B------:R-:W-:Y:S05]  /*15b80*/  BRA `(.L_x_1180) ;  /* 0xfffffff800387947 */ /* 0x000fea000383ffff */
.L_x_1181:
        /* <DEDUP_REMOVED lines=15> */
.L_x_7382:


//--------------------- .text._ZN7cutlass13device_kernelIN5flash11enable_sm90INS1_16FlashAttnBwdSm90INS1_25CollectiveMainloopBwdSm90ILi2ELi2ELi2EN4cute5tupleIJNS5_1CILi1EEES8_S8_EEENS6_IJNS7_ILi128EEESA_NS7_ILi64EEEEEENS_6half_tEfNS_4arch4Sm90ELb0ELb1ELb1ELb0ELb1ELb1ELb0ELb0ELi2ELi1ELi2ELi2ELb0EEENS1_21CollectiveEpilogueBwdISC_SD_SF_Li256ELb0ELb0ELi1EEENS1_19SingleTileSchedulerILb0ELb0ELb0ELi128EEEEEEEEEvNT_6ParamsE --------------------------
	.section	.text._ZN7cutlass13device_kernelIN5flash11enable_sm90INS1_16FlashAttnBwdSm90INS1_25CollectiveMainloopBwdSm90ILi2ELi2ELi2EN4cute5tupleIJNS5_1CILi1EEES8_S8_EEENS6_IJNS7_ILi128EEESA_NS7_ILi64EEEEEENS_6half_tEfNS_4arch4Sm90ELb0ELb1ELb1ELb0ELb1ELb1ELb0ELb0ELi2ELi1ELi2ELi2ELb0EEENS1_21CollectiveEpilogueBwdISC_SD_SF_Li256ELb0ELb0ELi1EEENS1_19SingleTileSchedulerILb0ELb0ELb0ELi128EEEEEEEEEvNT_6ParamsE,"ax",@progbits
	.align	128
.text._ZN7cutlass13device_kernelIN5flash11enable_sm90INS1_16FlashAttnBwdSm90INS1_25CollectiveMainloopBwdSm90ILi2ELi2ELi2EN4cute5tupleIJNS5_1CILi1EEES8_S8_EEENS6_IJNS7_ILi128EEESA_NS7_ILi64EEEEEENS_6half_tEfNS_4arch4Sm90ELb0ELb1ELb1ELb0ELb1ELb1ELb0ELb0ELi2ELi1ELi2ELi2ELb0EEENS1_21CollectiveEpilogueBwdISC_SD_SF_Li256ELb0ELb0ELi1EEENS1_19SingleTileSchedulerILb0ELb0ELb0ELi128EEEEEEEEEvNT_6ParamsE:
        .type           _ZN7cutlass13device_kernelIN5flash11enable_sm90INS1_16FlashAttnBwdSm90INS1_25CollectiveMainloopBwdSm90ILi2ELi2ELi2EN4cute5tupleIJNS5_1CILi1EEES8_S8_EEENS6_IJNS7_ILi128EEESA_NS7_ILi64EEEEEENS_6half_tEfNS_4arch4Sm90ELb0ELb1ELb1ELb0ELb1ELb1ELb0ELb0ELi2ELi1ELi2ELi2ELb0EEENS1_21CollectiveEpilogueBwdISC_SD_SF_Li256ELb0ELb0ELi1EEENS1_19SingleTileSchedulerILb0ELb0ELb0ELi128EEEEEEEEEvNT_6ParamsE,@function
        .size           _ZN7cutlass13device_kernelIN5flash11enable_sm90INS1_16FlashAttnBwdSm90INS1_25CollectiveMainloopBwdSm90ILi2ELi2ELi2EN4cute5tupleIJNS5_1CILi1EEES8_S8_EEENS6_IJNS7_ILi128EEESA_NS7_ILi64EEEEEENS_6half_tEfNS_4arch4Sm90ELb0ELb1ELb1ELb0ELb1ELb1ELb0ELb0ELi2ELi1ELi2ELi2ELb0EEENS1_21CollectiveEpilogueBwdISC_SD_SF_Li256ELb0ELb0ELi1EEENS1_19SingleTileSchedulerILb0ELb0ELb0ELi128EEEEEEEEEvNT_6ParamsE,(.L_x_7383 - _ZN7cutlass13device_kernelIN5flash11enable_sm90INS1_16FlashAttnBwdSm90INS1_25CollectiveMainloopBwdSm90ILi2ELi2ELi2EN4cute5tupleIJNS5_1CILi1EEES8_S8_EEENS6_IJNS7_ILi128EEESA_NS7_ILi64EEEEEENS_6half_tEfNS_4arch4Sm90ELb0ELb1ELb1ELb0ELb1ELb1ELb0ELb0ELi2ELi1ELi2ELi2ELb0EEENS1_21CollectiveEpilogueBwdISC_SD_SF_Li256ELb0ELb0ELi1EEENS1_19SingleTileSchedulerILb0ELb0ELb0ELi128EEEEEEEEEvNT_6ParamsE)
        .other          _ZN7cutlass13device_kernelIN5flash11enable_sm90INS1_16FlashAttnBwdSm90INS1_25CollectiveMainloopBwdSm90ILi2ELi2ELi2EN4cute5tupleIJNS5_1CILi1EEES8_S8_EEENS6_IJNS7_ILi128EEESA_NS7_ILi64EEEEEENS_6half_tEfNS_4arch4Sm90ELb0ELb1ELb1ELb0ELb1ELb1ELb0ELb0ELi2ELi1ELi2ELi2ELb0EEENS1_21CollectiveEpilogueBwdISC_SD_SF_Li256ELb0ELb0ELi1EEENS1_19SingleTileSchedulerILb0ELb0ELb0ELi128EEEEEEEEEvNT_6ParamsE,@"STO_CUDA_ENTRY STV_DEFAULT"
_ZN7cutlass13device_kernelIN5flash11enable_sm90INS1_16FlashAttnBwdSm90INS1_25CollectiveMainloopBwdSm90ILi2ELi2ELi2EN4cute5tupleIJNS5_1CILi1EEES8_S8_EEENS6_IJNS7_ILi128EEESA_NS7_ILi64EEEEEENS_6half_tEfNS_4arch4Sm90ELb0ELb1ELb1ELb0ELb1ELb1ELb0ELb0ELi2ELi1ELi2ELi2ELb0EEENS1_21CollectiveEpilogueBwdISC_SD_SF_Li256ELb0ELb0ELi1EEENS1_19SingleTileSchedulerILb0ELb0ELb0ELi128EEEEEEEEEvNT_6ParamsE:
        /* <DEDUP_REMOVED lines=30> */
.L_x_1183:
[----:B------:R-:W-:Y:S05]  /*01e0*/  BSYNC B0 ;  /* 0x0000000000007941 */ /* 0x000fea0003800000 */
.L_x_1182:
        /* <DEDUP_REMOVED lines=37> */
.L_x_1184:
        /* <DEDUP_REMOVED lines=22> */
.L_x_1185:
[----:B------:R-:W-:Y:S01]  /*05a0*/  PLOP3.LUT P0, PT, PT, PT, UP0, 0x80, 0x0 ;  /* 0x000000000000781c */ /* 0x000fe20003f0f008 */
[----:B------:R-:W-:Y:S01]  /*05b0*/  NOP ;  /* 0x0000000000007918 */ /* 0x000fe20000000000 */
[----:B------:R-:W-:Y:S01]  /*05c0*/  ULDC.64 UR38, c[0x0][0x208] ;  /* 0x0000820000267ab9 */ /* 0x000fe20000000a00 */
[----:B------:R-:W-:Y:S01]  /*05d0*/  BSSY B6, `(.L_x_1186) ;  /* 0x00015ca000067945 */ /* 0x000fe20003800000 */
[----:B-12-4-:R-:W-:Y:S09]  /*05e0*/  BAR.SYNC.DEFER_BLOCKING 0x0 ;  /* 0x0000000000007b1d */ /* 0x016ff20000010000 */
[----:B------:R-:W-:Y:S05]  /*05f0*/  @!P0 BRA `(.L_x_1187) ;  /* 0x0000012000f88947 */ /* 0x000fea0003800000 */
.L_x_1188:
        /* <DEDUP_REMOVED lines=71> */
.L_x_1190:
        /* <DEDUP_REMOVED lines=28> */
.L_x_1193:
        /* <DEDUP_REMOVED lines=15> */
.L_x_1192:
        /* <DEDUP_REMOVED lines=22> */
.L_x_1195:
        /* <DEDUP_REMOVED lines=15> */
.L_x_1194:
[----:B------:R-:W-:Y:S01]  /*0f70*/  SHF.R.S32.HI R6, RZ, 0x1f, R17 ;  /* 0x0000001fff067819 */ /* 0x000fe20000011411 */
[----:B------:R-:W-:-:S03]  /*0f80*/  UMOV UR4, 0xffffffff ;  /* 0xffffffff00047882 */ /* 0x000fc60000000000 */
[----:B------:R-:W-:-:S04]  /*0f90*/  LEA.HI R0, R6, R17, RZ, 0x7 ;  /* 0x0000001106007211 */ /* 0x000fc800078f38ff */
[----:B------:R-:W-:Y:S01]  /*0fa0*/  SHF.R.S32.HI R18, RZ, 0x7, R0 ;  /* 0x00000007ff127819 */ /* 0x000fe20000011400 */
[----:B------:R-:W-:Y:S06]  /*0fb0*/  BRA.DIV UR4, `(.L_x_1196) ;  /* 0x0000015204b47947 */ /* 0x000fec000b800000 */
[----:B------:R1:W2:Y:S02]  /*0fc0*/  SHFL.IDX PT, R14, R18, RZ, 0x1f ;  /* 0x00001fff120e7589 */ /* 0x0002a400000e0000 */
.L_x_1338:
        /* <DEDUP_REMOVED lines=24> */
.L_x_1197:
        /* <DEDUP_REMOVED lines=134> */
.L_x_1210:
[----:B------:R-:W-:Y:S05]  /*19b0*/  YIELD ;  /* 0x0000000000007946 */ /* 0x000fea0003800000 */
[----:B------:R-:W-:-:S06]  /*19c0*/  ULOP3.LUT UR4, UR36, 0x1, URZ, 0xfc, !UPT ;  /* 0x0000000124047892 */ /* 0x000fcc000f8efc3f */
[----:B-1----:R-:W-:-:S05]  /*19d0*/  IMAD.U32 R5, RZ, RZ, UR4 ;  /* 0x00000004ff057e24 */ /* 0x002fca000f8e00ff */
[----:B------:R-:W-:-:S13]  /*19e0*/  ISETP.NE.AND P6, PT, R5, 0x3, PT ;  /* 0x000000030500780c */ /* 0x000fda0003fc5270 */
[----:B------:R-:W-:Y:S05]  /*19f0*/  @!P6 BRA `(.L_x_1200) ;  /* 0x000000000004e947 */ /* 0x000fea0003800000 */
[----:B------:R-:W-:Y:S01]  /*1a00*/  BPT.TRAP 0x1 ;  /* 0x000000040000795c */ /* 0x000fe20000300000 */
.L_x_1200:
[----:B------:R-:W-:Y:S02]  /*1a10*/  LEA R6, R0, R16, 0x3 ;  /* 0x0000001000067211 */ /* 0x000fe400078e18ff */
[----:B------:R-:W-:-:S04]  /*1a20*/  SHF.L.U32 R23, R4, 0x1f, RZ ;  /* 0x0000001f04177819 */ /* 0x000fc800000006ff */
[----:B------:R1:W2:Y:S01]  /*1a30*/  SYNCS.PHASECHK.TRANS64.TRYWAIT P0, [R6+URZ+0x30c10], R23 ;  /* 0x030c1017060075a7 */ /* 0x0002a2000800017f */
[----:B------:R-:W-:Y:S05]  /*1a40*/  @!P6 BRA `(.L_x_1201) ;  /* 0x000000000004e947 */ /* 0x000fea0003800000 */
[----:B------:R-:W-:Y:S01]  /*1a50*/  BPT.TRAP 0x1 ;  /* 0x000000040000795c */ /* 0x000fe20000300000 */
.L_x_1201:
[----:B------:R-:W-:-:S05]  /*1a60*/  VIADD R5, R16, 0x10000 ;  /* 0x0001000010057836 */ /* 0x000fca0000000000 */
[----:B------:R-:W-:-:S04]  /*1a70*/  SHF.R.U32.HI R5, RZ, 0x4, R5 ;  /* 0x00000004ff057819 */ /* 0x000fc80000011605 */
[----:B------:R-:W-:Y:S01]  /*1a80*/  LOP3.LUT R5, R5, 0x3fff, RZ, 0xc0, !PT ;  /* 0x00003fff05057812 */ /* 0x000fe200078ec0ff */
[----:B--2---:R-:W-:Y:S06]  /*1a90*/  @P0 BRA `(.L_x_1202) ;  /* 0x0000000000080947 */ /* 0x004fec0003800000 */
[----:B------:R-:W2:Y:S02]  /*1aa0*/  SYNCS.PHASECHK.TRANS64.TRYWAIT P0, [R6+URZ+0x30c10], R23 ;  /* 0x030c1017060075a7 */ /* 0x000ea4000800017f */
[----:B--2---:R-:W-:Y:S05]  /*1ab0*/  @!P0 BRA `(.L_x_1203) ;  /* 0x0000014800288947 */ /* 0x004fea0003800000 */
.L_x_1202:
        /* <DEDUP_REMOVED lines=65> */
.L_x_1204:
[----:B------:R1:W1:Y:S01]  /*1ed0*/  SYNCS.PHASECHK.TRANS64.TRYWAIT P0, [R6+URZ+0x30c30], R23 ;  /* 0x030c3017060075a7 */ /* 0x000262000800017f */
[----:B------:R-:W-:Y:S05]  /*1ee0*/  @!P6 BRA `(.L_x_1205) ;  /* 0x000000000004e947 */ /* 0x000fea0003800000 */
[----:B------:R-:W-:Y:S01]  /*1ef0*/  BPT.TRAP 0x1 ;  /* 0x000000040000795c */ /* 0x000fe20000300000 */
.L_x_1205:
[----:B-1----:R-:W-:Y:S05]  /*1f00*/  @P0 BRA `(.L_x_1206) ;  /* 0x0000000000080947 */ /* 0x002fea0003800000 */
[----:B------:R-:W1:Y:S02]  /*1f10*/  SYNCS.PHASECHK.TRANS64.TRYWAIT P0, [R6+URZ+0x30c30], R23 ;  /* 0x030c3017060075a7 */ /* 0x000e64000800017f */
[----:B-1----:R-:W-:Y:S05]  /*1f20*/  @!P0 BRA `(.L_x_1207) ;  /* 0x0000014400208947 */ /* 0x002fea0003800000 */
.L_x_1206:
        /* <DEDUP_REMOVED lines=1124> */
.L_x_1208:
        /* <DEDUP_REMOVED lines=68> */
.L_x_1209:
        /* <DEDUP_REMOVED lines=12> */
.L_x_1199:
        /* <DEDUP_REMOVED lines=15> */
[----:B------:R-:W2:Y:S04]  /*6b60*/  LDL R13, [R1+0x6c] ;  /* 0x00006c00010d7983 */ /* 0x000ea80000100800 */
[----:B------:R-:W3:Y:S04]  /*6b70*/  LDL R10, [R1+0x48] ;  /* 0x00004800010a7983 */ /* 0x000ee80000100800 */
[----:B------:R-:W4:Y:S01]  /*6b80*/  LDL R12, [R1+0x68] ;  /* 0x00006800010c7983 */ /* 0x000f220000100800 */
[----:B------:R-:W5:Y:S01]  /*6b90*/  S2R R5, SR_TID.X ;  /* 0x0000000000057919 */ /* 0x000f620000002100 */
[----:B------:R-:W1:Y:S01]  /*6ba0*/  S2R R11, SR_TID.X ;  /* 0x00000000000b7919 */ /* 0x000e620000002100 */
[----:B------:R-:W-:Y:S01]  /*6bb0*/  IMAD R8, R8, -0x80, R7 ;  /* 0xffffff8008087824 */ /* 0x000fe200078e0207 */
[----:B-----5:R-:W-:Y:S01]  /*6bc0*/  IADD3 R9, R5, -0x80, RZ ;  /* 0xffffff8005097810 */ /* 0x020fe20007ffe0ff */
[----:B-1----:R-:W-:Y:S01]  /*6bd0*/  VIADD R17, R11, 0xffffff80 ;  /* 0xffffff800b117836 */ /* 0x002fe20000000000 */
[----:B------:R-:W-:Y:S01]  /*6be0*/  MOV R21, 0x40000040 ;  /* 0x4000004000157802 */ /* 0x000fe20000000f00 */
[----:B------:R-:W-:-:S02]  /*6bf0*/  IMAD.MOV.U32 R23, RZ, RZ, 0x40000040 ;  /* 0x40000040ff177424 */ /* 0x000fc400078e00ff */
[----:B------:R-:W-:Y:S01]  /*6c00*/  IMAD.MOV.U32 R19, RZ, RZ, 0x40000040 ;  /* 0x40000040ff137424 */ /* 0x000fe200078e00ff */
[----:B--2---:R-:W-:Y:S01]  /*6c10*/  LEA.HI R13, R13, R15, RZ, 0x5 ;  /* 0x0000000f0d0d7211 */ /* 0x004fe200078f28ff */
[----:B------:R-:W-:Y:S02]  /*6c20*/  VIADD R15, R11, 0xffffff80 ;  /* 0xffffff800b0f7836 */ /* 0x000fe40000000000 */
[----:B---3--:R-:W-:Y:S01]  /*6c30*/  IMAD.MOV.U32 R14, RZ, RZ, R10 ;  /* 0x000000ffff0e7224 */ /* 0x008fe200078e000a */
[----:B------:R-:W-:Y:S02]  /*6c40*/  SHF.R.S32.HI R10, RZ, 0x1f, R9 ;  /* 0x0000001fff0a7819 */ /* 0x000fe40000011409 */
[----:B------:R-:W-:Y:S02]  /*6c50*/  SHF.R.S32.HI R15, RZ, 0x1f, R15 ;  /* 0x0000001fff0f7819 */ /* 0x000fe4000001140f */
[----:B------:R-:W-:Y:S02]  /*6c60*/  LEA.HI R5, R10, R9, RZ, 0x5 ;  /* 0x000000090a057211 */ /* 0x000fe400078f28ff */
[----:B----4-:R-:W-:-:S02]  /*6c70*/  SHF.R.S32.HI R11, RZ, 0x2, R12 ;  /* 0x00000002ff0b7819 */ /* 0x010fc4000001140c */
[----:B------:R-:W-:Y:S02]  /*6c80*/  LEA.HI R15, R15, R17, RZ, 0x7 ;  /* 0x000000110f0f7211 */ /* 0x000fe400078f38ff */
[----:B------:R-:W-:Y:S02]  /*6c90*/  SHF.R.S32.HI R12, RZ, 0x1f, R12 ;  /* 0x0000001fff0c7819 */ /* 0x000fe4000001140c */
[----:B------:R-:W-:Y:S02]  /*6ca0*/  LOP3.LUT R6, R5, 0xffffffe0, RZ, 0xc0, !PT ;  /* 0xffffffe005067812 */ /* 0x000fe400078ec0ff */
[----:B------:R-:W-:Y:S02]  /*6cb0*/  SHF.R.S32.HI R13, RZ, 0x5, R13 ;  /* 0x00000005ff0d7819 */ /* 0x000fe4000001140d */
[----:B------:R-:W-:Y:S02]  /*6cc0*/  SHF.R.S32.HI R15, RZ, 0x7, R15 ;  /* 0x00000007ff0f7819 */ /* 0x000fe4000001140f */
[----:B------:R-:W-:-:S02]  /*6cd0*/  LEA.HI R12, R12, R11, RZ, 0x3 ;  /* 0x0000000b0c0c7211 */ /* 0x000fc400078f18ff */
[----:B------:R-:W-:Y:S01]  /*6ce0*/  IADD3 R7, R9, -R6, RZ ;  /* 0x8000000609077210 */ /* 0x000fe20007ffe0ff */
[----:B------:R-:W-:Y:S01]  /*6cf0*/  IMAD R6, R13, -0x10, R8 ;  /* 0xfffffff00d067824 */ /* 0x000fe200078e0208 */
[----:B------:R-:W-:Y:S02]  /*6d00*/  LEA.HI R5, R15, R15, RZ, 0x1 ;  /* 0x0000000f0f057211 */ /* 0x000fe400078f08ff */
[----:B------:R-:W-:Y:S02]  /*6d10*/  LOP3.LUT R12, R12, 0xfffffff8, RZ, 0xc0, !PT ;  /* 0xfffffff80c0c7812 */ /* 0x000fe400078ec0ff */
[----:B------:R-:W-:Y:S02]  /*6d20*/  SHF.R.S32.HI R8, RZ, 0x1f, R7 ;  /* 0x0000001fff087819 */ /* 0x000fe40000011407 */
[----:B------:R-:W-:Y:S02]  /*6d30*/  LOP3.LUT R5, R5, 0xfffffffe, RZ, 0xc0, !PT ;  /* 0xfffffffe05057812 */ /* 0x000fe400078ec0ff */
[----:B------:R-:W-:-:S02]  /*6d40*/  LEA.HI R13, R10, R9, RZ, 0x2 ;  /* 0x000000090a0d7211 */ /* 0x000fc400078f10ff */
[----:B------:R-:W-:Y:S02]  /*6d50*/  IADD3 R6, R6, R12, -R11 ;  /* 0x0000000c06067210 */ /* 0x000fe40007ffe80b */
[CC--:B------:R-:W-:Y:S02]  /*6d60*/  LEA.HI R10, R8.reuse, R7.reuse, RZ, 0x3 ;  /* 0x00000007080a7211 */ /* 0x0c0fe400078f18ff */
[----:B------:R-:W-:Y:S01]  /*6d70*/  LEA.HI R12, R8, R7, RZ, 0x2 ;  /* 0x00000007080c7211 */ /* 0x000fe200078f10ff */
[----:B------:R-:W-:Y:S01]  /*6d80*/  IMAD.MOV.U32 R17, RZ, RZ, R14 ;  /* 0x000000ffff117224 */ /* 0x000fe200078e000e */
[----:B------:R-:W-:Y:S01]  /*6d90*/  LOP3.LUT R14, R13, 0xfffffffc, RZ, 0xc0, !PT ;  /* 0xfffffffc0d0e7812 */ /* 0x000fe200078ec0ff */
[----:B------:R-:W-:Y:S01]  /*6da0*/  IMAD.IADD R5, R15, 0x1, -R5 ;  /* 0x000000010f057824 */ /* 0x000fe200078e0a05 */
[----:B------:R-:W-:Y:S02]  /*6db0*/  SHF.R.S32.HI R11, RZ, 0x3, R10 ;  /* 0x00000003ff0b7819 */ /* 0x000fe4000001140a */
[----:B------:R-:W-:-:S02]  /*6dc0*/  SHF.R.S32.HI R13, RZ, 0x2, R12 ;  /* 0x00000002ff0d7819 */ /* 0x000fc4000001140c */
[----:B------:R-:W-:Y:S01]  /*6dd0*/  SHF.R.S32.HI R10, RZ, 0x1f, R10 ;  /* 0x0000001fff0a7819 */ /* 0x000fe2000001140a */
[----:B------:R-:W-:Y:S01]  /*6de0*/  IMAD R8, R5, -0x40, R6 ;  /* 0xffffffc005087824 */ /* 0x000fe200078e0206 */
[----:B------:R-:W-:Y:S01]  /*6df0*/  IADD3 R7, R9, -R14, RZ ;  /* 0x8000000e09077210 */ /* 0x000fe20007ffe0ff */
[C---:B------:R-:W-:Y:S01]  /*6e00*/  VIADD R5, R13.reuse, 0x8 ;  /* 0x000000080d057836 */ /* 0x040fe20000000000 */
[----:B------:R-:W-:Y:S01]  /*6e10*/  LEA.HI R10, R10, R11, RZ, 0x4 ;  /* 0x0000000b0a0a7211 */ /* 0x000fe200078f20ff */
[----:B------:R-:W-:Y:S01]  /*6e20*/  VIADD R9, R13, 0x10 ;  /* 0x000000100d097836 */ /* 0x000fe20000000000 */
[----:B------:R-:W-:Y:S02]  /*6e30*/  LEA.HI R12, R12, R13, RZ, 0x1 ;  /* 0x0000000d0c0c7211 */ /* 0x000fe400078f08ff */
[----:B------:R-:W-:Y:S02]  /*6e40*/  LOP3.LUT R10, R10, 0x1ffffff0, RZ, 0xc0, !PT ;  /* 0x1ffffff00a0a7812 */ /* 0x000fe400078ec0ff */
[----:B------:R-:W-:-:S02]  /*6e50*/  LOP3.LUT R12, R12, 0xfffffffe, RZ, 0xc0, !PT ;  /* 0xfffffffe0c0c7812 */ /* 0x000fc400078ec0ff */
[----:B------:R-:W-:Y:S02]  /*6e60*/  LEA.HI R6, R5, R5, RZ, 0x1 ;  /* 0x0000000505067211 */ /* 0x000fe400078f08ff */
[----:B------:R-:W-:Y:S01]  /*6e70*/  LEA.HI R14, R9, R9, RZ, 0x1 ;  /* 0x00000009090e7211 */ /* 0x000fe200078f08ff */
[----:B------:R-:W-:Y:S01]  /*6e80*/  IMAD.IADD R12, R13, 0x1, -R12 ;  /* 0x000000010d0c7824 */ /* 0x000fe200078e0a0c */
[----:B------:R-:W-:Y:S01]  /*6e90*/  IADD3 R11, R11, -R10, RZ ;  /* 0x8000000a0b0b7210 */ /* 0x000fe20007ffe0ff */
[----:B------:R-:W-:Y:S01]  /*6ea0*/  VIADD R13, R13, 0x18 ;  /* 0x000000180d0d7836 */ /* 0x000fe20000000000 */
[----:B------:R-:W-:Y:S02]  /*6eb0*/  LOP3.LUT R10, R6, 0xfffffffe, RZ, 0xc0, !PT ;  /* 0xfffffffe060a7812 */ /* 0x000fe400078ec0ff */
[----:B------:R-:W-:Y:S02]  /*6ec0*/  LOP3.LUT R18, R14, 0xfffffffe, RZ, 0xc0, !PT ;  /* 0xfffffffe0e127812 */ /* 0x000fe400078ec0ff */
[----:B------:R-:W-:Y:S01]  /*6ed0*/  LEA R11, R11, R12, 0x3 ;  /* 0x0000000c0b0b7211 */ /* 0x000fe200078e18ff */
[----:B------:R-:W-:Y:S01]  /*6ee0*/  IMAD.IADD R10, R5, 0x1, -R10 ;  /* 0x00000001050a7824 */ /* 0x000fe200078e0a0a */
[----:B------:R-:W-:Y:S01]  /*6ef0*/  SHF.R.S32.HI R5, RZ, 0x1, R6 ;  /* 0x00000001ff057819 */ /* 0x000fe20000011406 */
[----:B------:R-:W-:Y:S01]  /*6f00*/  IMAD.IADD R18, R9, 0x1, -R18 ;  /* 0x0000000109127824 */ /* 0x000fe200078e0a12 */
[----:B------:R-:W-:-:S02]  /*6f10*/  LEA.HI R9, R13, R13, RZ, 0x1 ;  /* 0x0000000d0d097211 */ /* 0x000fc400078f08ff */
[----:B------:R-:W-:Y:S01]  /*6f20*/  SHF.R.S32.HI R6, RZ, 0x1f, R6 ;  /* 0x0000001fff067819 */ /* 0x000fe20000011406 */
[----:B------:R1:W-:Y:S01]  /*6f30*/  STL [R1+0x58], R11 ;  /* 0x0000580b01007387 */ /* 0x0003e20000100800 */
[----:B------:R-:W-:Y:S02]  /*6f40*/  LOP3.LUT R12, R9, 0xfffffffe, RZ, 0xc0, !PT ;  /* 0xfffffffe090c7812 */ /* 0x000fe400078ec0ff */
[----:B------:R-:W-:Y:S02]  /*6f50*/  LEA.HI R6, R6, R5, RZ, 0x4 ;  /* 0x0000000506067211 */ /* 0x000fe400078f20ff */
[----:B------:R-:W-:Y:S02]  /*6f60*/  IADD3 R13, R13, -R12, RZ ;  /* 0x8000000c0d0d7210 */ /* 0x000fe40007ffe0ff */
[----:B------:R-:W-:Y:S02]  /*6f70*/  LOP3.LUT R12, R6, 0x1ffffff0, RZ, 0xc0, !PT ;  /* 0x1ffffff0060c7812 */ /* 0x000fe400078ec0ff */
[----:B-1----:R-:W-:-:S02]  /*6f80*/  SHF.R.S32.HI R11, RZ, 0x1, R14 ;  /* 0x00000001ff0b7819 */ /* 0x002fc4000001140e */
[----:B------:R-:W-:Y:S02]  /*6f90*/  SHF.R.S32.HI R14, RZ, 0x1f, R14 ;  /* 0x0000001fff0e7819 */ /* 0x000fe4000001140e */
[--C-:B------:R-:W-:Y:S02]  /*6fa0*/  SHF.R.S32.HI R15, RZ, 0x1, R9.reuse ;  /* 0x00000001ff0f7819 */ /* 0x100fe40000011409 */
[----:B------:R-:W-:Y:S02]  /*6fb0*/  LEA.HI R14, R14, R11, RZ, 0x4 ;  /* 0x0000000b0e0e7211 */ /* 0x000fe400078f20ff */
[----:B------:R-:W-:Y:S01]  /*6fc0*/  SHF.R.S32.HI R20, RZ, 0x1f, R9 ;  /* 0x0000001fff147819 */ /* 0x000fe20000011409 */
[----:B------:R-:W-:Y:S01]  /*6fd0*/  IMAD.IADD R9, R5, 0x1, -R12 ;  /* 0x0000000105097824 */ /* 0x000fe200078e0a0c */
[----:B------:R-:W-:Y:S01]  /*6fe0*/  LOP3.LUT R14, R14, 0x1ffffff0, RZ, 0xc0, !PT ;  /* 0x1ffffff00e0e7812 */ /* 0x000fe200078ec0ff */
[----:B------:R-:W-:Y:S01]  /*6ff0*/  IMAD R6, R17, 0x2000, R16 ;  /* 0x0000200011067824 */ /* 0x000fe200078e0210 */
[----:B------:R-:W-:Y:S01]  /*7000*/  LEA.HI R20, R20, R15, RZ, 0x4 ;  /* 0x0000000f14147211 */ /* 0x000fe200078f20ff */
[----:B------:R-:W-:Y:S01]  /*7010*/  IMAD R9, R9, 0x8, R10 ;  /* 0x0000000809097824 */ /* 0x000fe200078e020a */
[----:B------:R-:W-:Y:S01]  /*7020*/  IADD3 R11, R11, -R14, RZ ;  /* 0x8000000e0b0b7210 */ /* 0x000fe20007ffe0ff */
[----:B------:R-:W-:Y:S01]  /*7030*/  VIADD R12, R6, 0x4000 ;  /* 0x00004000060c7836 */ /* 0x000fe20000000000 */
[----:B------:R-:W-:-:S02]  /*7040*/  LOP3.LUT R20, R20, 0x1ffffff0, RZ, 0xc0, !PT ;  /* 0x1ffffff014147812 */ /* 0x000fc400078ec0ff */
[----:B------:R-:W-:Y:S01]  /*7050*/  IADD3 R5, R6, 0x20c00, RZ ;  /* 0x00020c0006057810 */ /* 0x000fe20007ffe0ff */
[----:B------:R1:W-:Y:S01]  /*7060*/  STL [R1+0x50], R9 ;  /* 0x0000500901007387 */ /* 0x0003e20000100800 */
[----:B------:R-:W-:Y:S01]  /*7070*/  SHF.R.U32.HI R6, RZ, 0x4, R6 ;  /* 0x00000004ff067819 */ /* 0x000fe20000011606 */
[----:B------:R-:W-:Y:S01]  /*7080*/  IMAD.IADD R20, R15, 0x1, -R20 ;  /* 0x000000010f147824 */ /* 0x000fe200078e0a14 */
[----:B------:R-:W-:Y:S02]  /*7090*/  SHF.R.U32.HI R5, RZ, 0x4, R5 ;  /* 0x00000004ff057819 */ /* 0x000fe40000011605 */
[----:B------:R-:W-:Y:S02]  /*70a0*/  SHF.R.U32.HI R12, RZ, 0x4, R12 ;  /* 0x00000004ff0c7819 */ /* 0x000fe4000001160c */
[----:B------:R-:W-:Y:S01]  /*70b0*/  LOP3.LUT R6, R6, 0x3fff, RZ, 0xc0, !PT ;  /* 0x00003fff06067812 */ /* 0x000fe200078ec0ff */
[----:B-1----:R-:W-:Y:S01]  /*70c0*/  IMAD R9, R11, 0x8, R18 ;  /* 0x000000080b097824 */ /* 0x002fe200078e0212 */
[----:B------:R-:W-:-:S02]  /*70d0*/  LOP3.LUT R5, R5, 0x3fff, RZ, 0xc0, !PT ;  /* 0x00003fff05057812 */ /* 0x000fc400078ec0ff */
[----:B------:R-:W-:Y:S02]  /*70e0*/  LOP3.LUT R12, R12, 0x3fff, RZ, 0xc0, !PT ;  /* 0x00003fff0c0c7812 */ /* 0x000fe400078ec0ff */
[----:B------:R1:W-:Y:S01]  /*70f0*/  STL [R1+0x4c], R9 ;  /* 0x00004c0901007387 */ /* 0x0003e20000100800 */
[----:B------:R-:W-:Y:S02]  /*7100*/  LEA R10, R20, R13, 0x3 ;  /* 0x0000000d140a7211 */ /* 0x000fe400078e18ff */
[----:B------:R-:W-:Y:S02]  /*7110*/  LOP3.LUT R5, R5, 0x10000, RZ, 0xfc, !PT ;  /* 0x0001000005057812 */ /* 0x000fe400078efcff */
[----:B-1----:R-:W-:Y:S02]  /*7120*/  LOP3.LUT R9, R6, 0x10000, RZ, 0xfc, !PT ;  /* 0x0001000006097812 */ /* 0x002fe400078efcff */
[----:B------:R-:W-:Y:S01]  /*7130*/  LOP3.LUT R6, R12, 0x10000, RZ, 0xfc, !PT ;  /* 0x000100000c067812 */ /* 0x000fe200078efcff */
[----:B------:R1:W-:Y:S02]  /*7140*/  STL [R1+0x44], R10 ;  /* 0x0000440a01007387 */ /* 0x0003e40000100800 */
[C---:B------:R-:W-:Y:S01]  /*7150*/  VIADD R22, R9.reuse, 0x2 ;  /* 0x0000000209167836 */ /* 0x040fe20000000000 */
[C---:B------:R-:W-:Y:S01]  /*7160*/  IADD3 R18, R9.reuse, 0x6, RZ ;  /* 0x0000000609127810 */ /* 0x040fe20007ffe0ff */
[----:B------:R-:W-:Y:S01]  /*7170*/  VIADD R20, R9, 0x4 ;  /* 0x0000000409147836 */ /* 0x000fe20000000000 */
[----:B------:R-:W-:Y:S01]  /*7180*/  STL [R1+0x3c], R9 ;  /* 0x00003c0901007387 */ /* 0x000fe20000100800 */
[----:B------:R-:W-:Y:S01]  /*7190*/  IMAD.MOV.U32 R11, RZ, RZ, 0x40000040 ;  /* 0x40000040ff0b7424 */ /* 0x000fe200078e00ff */
[----:B------:R-:W-:Y:S01]  /*71a0*/  MOV R13, 0x40000040 ;  /* 0x40000040000d7802 */ /* 0x000fe20000000f00 */
[C---:B------:R-:W-:Y:S01]  /*71b0*/  VIADD R14, R6.reuse, 0x2 ;  /* 0x00000002060e7836 */ /* 0x040fe20000000000 */
[----:B------:R2:W-:Y:S01]  /*71c0*/  STL [R1+0x5c], R5 ;  /* 0x00005c0501007387 */ /* 0x0005e20000100800 */
[----:B-1----:R-:W-:Y:S01]  /*71d0*/  IADD3 R10, R6, 0x6, RZ ;  /* 0x00000006060a7810 */ /* 0x002fe20007ffe0ff */
[----:B------:R-:W-:-:S02]  /*71e0*/  IMAD.MOV.U32 R15, RZ, RZ, 0x40000040 ;  /* 0x40000040ff0f7424 */ /* 0x000fc400078e00ff */
[----:B------:R1:W-:Y:S01]  /*71f0*/  STL [R1+0x38], R6 ;  /* 0x0000380601007387 */ /* 0x0003e20000100800 */
[----:B------:R-:W-:-:S03]  /*7200*/  VIADD R12, R6, 0x4 ;  /* 0x00000004060c7836 */ /* 0x000fc60000000000 */
[----:B------:R3:W-:Y:S04]  /*7210*/  STL.64 [R1+0x30], R22 ;  /* 0x0000301601007387 */ /* 0x0007e80000100a00 */
[----:B------:R3:W-:Y:S04]  /*7220*/  STL.64 [R1+0x28], R20 ;  /* 0x0000281401007387 */ /* 0x0007e80000100a00 */
[----:B------:R3:W-:Y:S04]  /*7230*/  STL.64 [R1+0x20], R18 ;  /* 0x0000201201007387 */ /* 0x0007e80000100a00 */
[----:B------:R3:W-:Y:S04]  /*7240*/  STL.64 [R1+0x8], R10 ;  /* 0x0000080a01007387 */ /* 0x0007e80000100a00 */
[----:B------:R3:W-:Y:S04]  /*7250*/  STL.64 [R1+0x18], R14 ;  /* 0x0000180e01007387 */ /* 0x0007e80000100a00 */
[----:B------:R3:W-:Y:S01]  /*7260*/  STL.64 [R1+0x10], R12 ;  /* 0x0000100c01007387 */ /* 0x0007e20000100a00 */
[C---:B--2---:R-:W-:Y:S01]  /*7270*/  VIADD R5, R7.reuse, 0x4 ;  /* 0x0000000407057836 */ /* 0x044fe20000000000 */
[C---:B-1----:R-:W-:Y:S01]  /*7280*/  IADD3 R6, R7.reuse, 0xc, RZ ;  /* 0x0000000c07067810 */ /* 0x042fe20007ffe0ff */
[C---:B------:R-:W-:Y:S01]  /*7290*/  VIADD R9, R7.reuse, 0x8 ;  /* 0x0000000807097836 */ /* 0x040fe20000000000 */
[C---:B------:R-:W-:Y:S01]  /*72a0*/  IADD3 R6, R7.reuse, 0x18, RZ ;  /* 0x0000001807067810 */ /* 0x040fe20007ffe0ff */
[----:B------:R-:W-:-:S02]  /*72b0*/  VIADD R5, R7, 0x10 ;  /* 0x0000001007057836 */ /* 0x000fc40000000000 */
[C---:B------:R-:W-:Y:S02]  /*72c0*/  VIADD R9, R7.reuse, 0x14 ;  /* 0x0000001407097836 */ /* 0x040fe40000000000 */
[----:B------:R-:W-:-:S07]  /*72d0*/  VIADD R5, R7, 0x1c ;  /* 0x0000001c07057836 */ /* 0x000fce0000000000 */
.L_x_1222:
[----:B------:R-:W-:Y:S01]  /*72e0*/  IMAD.U32 R5, RZ, RZ, UR36 ;  /* 0x00000024ff057e24 */ /* 0x000fe2000f8e00ff */
[----:B------:R-:W-:Y:S05]  /*72f0*/  YIELD ;  /* 0x0000000000007946 */ /* 0x000fea0003800000 */
[----:B------:R-:W-:-:S04]  /*7300*/  LOP3.LUT R5, R5, 0x1, RZ, 0xfc, !PT ;  /* 0x0000000105057812 */ /* 0x000fc800078efcff */
[----:B------:R-:W-:-:S13]  /*7310*/  ISETP.NE.AND P0, PT, R5, 0x3, PT ;  /* 0x000000030500780c */ /* 0x000fda0003f05270 */
[----:B------:R-:W-:Y:S05]  /*7320*/  @!P0 BRA `(.L_x_1212) ;  /* 0x0000000000048947 */ /* 0x000fea0003800000 */
[----:B------:R-:W-:Y:S01]  /*7330*/  BPT.TRAP 0x1 ;  /* 0x000000040000795c */ /* 0x000fe20000300000 */
.L_x_1212:
[----:B------:R-:W-:Y:S02]  /*7340*/  LEA R6, R0, R16, 0x3 ;  /* 0x0000001000067211 */ /* 0x000fe400078e18ff */
[----:B---3--:R-:W-:-:S04]  /*7350*/  SHF.L.U32 R23, R4, 0x1f, RZ ;  /* 0x0000001f04177819 */ /* 0x008fc800000006ff */
[----:B------:R1:W2:Y:S01]  /*7360*/  SYNCS.PHASECHK.TRANS64.TRYWAIT P1, [R6+URZ+0x30c10], R23 ;  /* 0x030c1017060075a7 */ /* 0x0002a2000802017f */
[----:B------:R-:W-:Y:S05]  /*7370*/  @!P0 BRA `(.L_x_1213) ;  /* 0x0000000000048947 */ /* 0x000fea0003800000 */
[----:B------:R-:W-:Y:S01]  /*7380*/  BPT.TRAP 0x1 ;  /* 0x000000040000795c */ /* 0x000fe20000300000 */
.L_x_1213:
[----:B------:R-:W-:-:S05]  /*7390*/  VIADD R5, R16, 0x10000 ;  /* 0x0001000010057836 */ /* 0x000fca0000000000 */
[----:B------:R-:W-:-:S04]  /*73a0*/  SHF.R.U32.HI R5, RZ, 0x4, R5 ;  /* 0x00000004ff057819 */ /* 0x000fc80000011605 */
[----:B------:R-:W-:-:S04]  /*73b0*/  LOP3.LUT R5, R5, 0x3fff, RZ, 0xc0, !PT ;  /* 0x00003fff05057812 */ /* 0x000fc800078ec0ff */
[----:B------:R-:W-:Y:S01]  /*73c0*/  LOP3.LUT R9, R5, 0x10000, RZ, 0xfc, !PT ;  /* 0x0001000005097812 */ /* 0x000fe200078efcff */
[----:B--2---:R-:W-:Y:S06]  /*73d0*/  @P1 BRA `(.L_x_1214) ;  /* 0x0000000000081947 */ /* 0x004fec0003800000 */
[----:B------:R-:W2:Y:S02]  /*73e0*/  SYNCS.PHASECHK.TRANS64.TRYWAIT P1, [R6+URZ+0x30c10], R23 ;  /* 0x030c1017060075a7 */ /* 0x000ea4000802017f */
[----:B--2---:R-:W-:Y:S05]  /*73f0*/  @!P1 BRA `(.L_x_1215) ;  /* 0x000000f000009947 */ /* 0x004fea0003800000 */
.L_x_1214:
        /* <DEDUP_REMOVED lines=63> */
.L_x_1216:
[----:B------:R1:W1:Y:S01]  /*77f0*/  SYNCS.PHASECHK.TRANS64.TRYWAIT P1, [R6+URZ+0x30c30], R23 ;  /* 0x030c3017060075a7 */ /* 0x000262000802017f */
[----:B------:R-:W-:Y:S05]  /*7800*/  @!P0 BRA `(.L_x_1217) ;  /* 0x0000000000048947 */ /* 0x000fea0003800000 */
[----:B------:R-:W-:Y:S01]  /*7810*/  BPT.TRAP 0x1 ;  /* 0x000000040000795c */ /* 0x000fe20000300000 */
.L_x_1217:
[----:B-1----:R-:W-:Y:S05]  /*7820*/  @P1 BRA `(.L_x_1218) ;  /* 0x0000000000081947 */ /* 0x002fea0003800000 */
[----:B------:R-:W1:Y:S02]  /*7830*/  SYNCS.PHASECHK.TRANS64.TRYWAIT P1, [R6+URZ+0x30c30], R23 ;  /* 0x030c3017060075a7 */ /* 0x000e64000802017f */
[----:B-1----:R-:W-:Y:S05]  /*7840*/  @!P1 BRA `(.L_x_1219) ;  /* 0x000000ec00009947 */ /* 0x002fea0003800000 */
.L_x_1218:
        /* <DEDUP_REMOVED lines=83> */
[----:B------:R-:W-:Y:S01]  /*7d80*/  UMOV UR11, 0x40000040 ;  /* 0x40000040000b7882 */ /* 0x000fe20000000000 */
[C---:B------:R-:W-:Y:S01]  /*7d90*/  VIADD R227, R7.reuse, 0x4 ;  /* 0x0000000407e37836 */ /* 0x040fe20000000000 */
[----:B------:R-:W-:Y:S01]  /*7da0*/  MUFU.TANH R18, R18 ;  /* 0x0000001200127308 */ /* 0x000fe20000002400 */
[----:B------:R-:W-:Y:S04]  /*7db0*/  STL [R1+0x90], R143 ;  /* 0x0000908f01007387 */ /* 0x000fe80000100800 */
[----:B------:R-:W-:Y:S03]  /*7dc0*/  STL [R1+0x8c], R142 ;  /* 0x00008c8e01007387 */ /* 0x000fe60000100800 */
[----:B------:R-:W1:Y:S01]  /*7dd0*/  MUFU.TANH R20, R20 ;  /* 0x0000001400147308 */ /* 0x000e620000002400 */
[----:B------:R-:W-:Y:S04]  /*7de0*/  STL [R1+0x88], R141 ;  /* 0x0000888d01007387 */ /* 0x000fe80000100800 */
[----:B------:R-:W-:Y:S01]  /*7df0*/  STL [R1+0x84], R140 ;  /* 0x0000848c01007387 */ /* 0x000fe20000100800 */
[----:B------:R-:W-:-:S02]  /*7e00*/  VIADD R229, R7, 0x8 ;  /* 0x0000000807e57836 */ /* 0x000fc40000000000 */
[----:B------:R-:W2:Y:S01]  /*7e10*/  MUFU.TANH R21, R21 ;  /* 0x0000001500157308 */ /* 0x000ea20000002400 */
[----:B------:R-:W-:Y:S04]  /*7e20*/  STL [R1+0x80], R6 ;  /* 0x0000800601007387 */ /* 0x000fe80000100800 */
[----:B------:R-:W-:Y:S03]  /*7e30*/  STL [R1+0x7c], R5 ;  /* 0x00007c0501007387 */ /* 0x000fe60000100800 */
[----:B------:R-:W3:Y:S01]  /*7e40*/  MUFU.TANH R19, R19 ;  /* 0x0000001300137308 */ /* 0x000ee20000002400 */
[----:B------:R-:W-:Y:S04]  /*7e50*/  STL [R1+0x78], R4 ;  /* 0x0000780401007387 */ /* 0x000fe80000100800 */
[----:B------:R-:W-:Y:S01]  /*7e60*/  STL [R1+0x74], R3 ;  /* 0x0000740301007387 */ /* 0x000fe20000100800 */
[----:B------:R-:W-:-:S02]  /*7e70*/  IADD3 R213, R7, 0xc, RZ ;  /* 0x0000000c07d57810 */ /* 0x000fc40007ffe0ff */
[----:B------:R-:W4:Y:S01]  /*7e80*/  MUFU.TANH R22, R22 ;  /* 0x0000001600167308 */ /* 0x000f220000002400 */
[----:B------:R1:W-:Y:S01]  /*7e90*/  STL [R1+0x70], R2 ;  /* 0x0000700201007387 */ /* 0x0003e20000100800 */
[C---:B------:R-:W-:Y:S02]  /*7ea0*/  ISETP.GT.AND P2, PT, R8.reuse, RZ, PT ;  /* 0x000000ff0800720c */ /* 0x040fe40003f44270 */
[----:B------:R-:W-:-:S04]  /*7eb0*/  ISETP.GT.AND P1, PT, R8, 0x8, PT ;  /* 0x000000080800780c */ /* 0x000fc80003f24270 */
[----:B------:R-:W4:Y:S01]  /*7ec0*/  MUFU.TANH R204, R204 ;  /* 0x000000cc00cc7308 */ /* 0x000f220000002400 */
[----:B-1----:R-:W2:Y:S01]  /*7ed0*/  LDL.64 R2, [R1+0x18] ;  /* 0x0000180001027983 */ /* 0x002ea20000100a00 */
[----:B------:R-:W-:Y:S01]  /*7ee0*/  WARPGROUP.ARRIVE ;  /* 0x00000000000079c5 */ /* 0x000fe20000000000 */
[C---:B------:R-:W-:Y:S02]  /*7ef0*/  VIADD R222, R7.reuse, 0x14 ;  /* 0x0000001407de7836 */ /* 0x040fe40000000000 */
[----:B------:R-:W-:-:S03]  /*7f00*/  VIADD R220, R7, 0x10 ;  /* 0x0000001007dc7836 */ /* 0x000fc60000000000 */
[----:B------:R-:W1:Y:S01]  /*7f10*/  MUFU.TANH R23, R23 ;  /* 0x0000001700177308 */ /* 0x000e620000002400 */
        /* <DEDUP_REMOVED lines=8> */
[----:B------:R-:W-:Y:S01]  /*7fa0*/  FMUL.FTZ R116, R136, UR8 ;  /* 0x0000000888747c20 */ /* 0x000fe20008410000 */
[----:B------:R-:W-:Y:S01]  /*7fb0*/  ULDC UR5, c[0x0][0x744] ;  /* 0x0001d10000057ab9 */ /* 0x000fe20000000800 */
[----:B------:R-:W1:Y:S01]  /*7fc0*/  MUFU.TANH R205, R205 ;  /* 0x000000cd00cd7308 */ /* 0x000e620000002400 */
[----:B---3--:R-:W3:Y:S01]  /*7fd0*/  LDL.64 R108, [R1+0x8] ;  /* 0x00000800016c7983 */ /* 0x008ee20000100a00 */
[----:B------:R-:W-:Y:S01]  /*7fe0*/  UIADD3 UR4, UR6, 0x2, URZ ;  /* 0x0000000206047890 */ /* 0x000fe2000fffe03f */
[----:B------:R-:W-:-:S05]  /*7ff0*/  IADD3 R214, R7, 0x18, RZ ;  /* 0x0000001807d67810 */ /* 0x000fca0007ffe0ff */
[----:B------:R-:W-:Y:S01]  /*8000*/  MUFU.TANH R207, R207 ;  /* 0x000000cf00cf7308 */ /* 0x000fe20000002400 */
[----:B------:R-:W-:-:S07]  /*8010*/  UMOV UR14, UR4 ;  /* 0x00000004000e7c82 */ /* 0x000fce0008000000 */
[----:B------:R-:W1:Y:S08]  /*8020*/  MUFU.TANH R206, R206 ;  /* 0x000000ce00ce7308 */ /* 0x000e700000002400 */
[----:B------:R-:W1:Y:S08]  /*8030*/  MUFU.TANH R228, R228 ;  /* 0x000000e400e47308 */ /* 0x000e700000002400 */
[----:B------:R-:W1:Y:S01]  /*8040*/  MUFU.TANH R208, R208 ;  /* 0x000000d000d07308 */ /* 0x000e620000002400 */
        /* <DEDUP_REMOVED lines=9> */
[----:B------:R4:W-:Y:S01]  /*80e0*/  MUFU.TANH R153, R112 ;  /* 0x0000007000997308 */ /* 0x0009e20000002400 */
[----:B------:R-:W-:Y:S01]  /*80f0*/  FMUL.FTZ R94, R102, UR8 ;  /* 0x00000008665e7c20 */ /* 0x000fe20008410000 */
[----:B------:R-:W-:Y:S01]  /*8100*/  UIADD3 UR6, UR6, 0x6, URZ ;  /* 0x0000000606067890 */ /* 0x000fe2000fffe03f */
[----:B---3--:R-:W-:-:S05]  /*8110*/  R2UR UR9, R109 ;  /* 0x000000006d0972ca */ /* 0x008fca00000e0000 */
[----:B------:R3:W-:Y:S01]  /*8120*/  MUFU.TANH R151, R113 ;  /* 0x0000007100977308 */ /* 0x0007e20000002400 */
[----:B----4-:R-:W-:Y:S01]  /*8130*/  FMUL.FTZ R112, R118, UR8 ;  /* 0x0000000876707c20 */ /* 0x010fe20008410000 */
[----:B------:R-:W-:-:S06]  /*8140*/  FMUL.FTZ R118, R138, UR8 ;  /* 0x000000088a767c20 */ /* 0x000fcc0008410000 */
[----:B------:R4:W-:Y:S01]  /*8150*/  MUFU.TANH R152, R114 ;  /* 0x0000007200987308 */ /* 0x0009e20000002400 */
[----:B---3--:R-:W-:Y:S01]  /*8160*/  FMUL.FTZ R113, R133, UR8 ;  /* 0x0000000885717c20 */ /* 0x008fe20008410000 */
[----:B------:R-:W-:Y:S02]  /*8170*/  WARPGROUP.DEPBAR.LE gsb0, 0x0 ;  /* 0x00008000000079c5 */ /* 0x000fe40000010000 */
[----:B------:R-:W-:-:S04]  /*8180*/  WARPGROUP.ARRIVE ;  /* 0x00000000000079c5 */ /* 0x000fc80000000000 */
[----:B------:R3:W-:Y:S01]  /*8190*/  MUFU.TANH R150, R115 ;  /* 0x0000007300967308 */ /* 0x0007e20000002400 */
[----:B----4-:R-:W-:-:S07]  /*81a0*/  FMUL.FTZ R114, R134, UR8 ;  /* 0x0000000886727c20 */ /* 0x010fce0008410000 */
[----:B------:R4:W-:Y:S01]  /*81b0*/  MUFU.TANH R149, R117 ;  /* 0x0000007500957308 */ /* 0x0009e20000002400 */
[----:B---3--:R-:W-:-:S07]  /*81c0*/  FMUL.FTZ R115, R135, UR8 ;  /* 0x0000000887737c20 */ /* 0x008fce0008410000 */
[----:B------:R3:W-:Y:S01]  /*81d0*/  MUFU.TANH R145, R121 ;  /* 0x0000007900917308 */ /* 0x0007e20000002400 */
[----:B----4-:R-:W-:Y:S01]  /*81e0*/  FMUL.FTZ R117, R137, UR8 ;  /* 0x0000000889757c20 */ /* 0x010fe20008410000 */
[----:B---3--:R-:W-:Y:S01]  /*81f0*/  FMUL.FTZ R121, R139, UR8 ;  /* 0x000000088b797c20 */ /* 0x008fe20008410000 */
[----:B------:R-:W-:Y:S02]  /*8200*/  R2UR UR8, R108 ;  /* 0x000000006c0872ca */ /* 0x000fe400000e0000 */
[----:B--2---:R-:W-:Y:S02]  /*8210*/  R2UR UR12, R2 ;  /* 0x00000000020c72ca */ /* 0x004fe400000e0000 */
[----:B------:R-:W-:-:S13]  /*8220*/  R2UR UR13, R3 ;  /* 0x00000000030d72ca */ /* 0x000fda00000e0000 */
[----:B------:R-:W-:Y:S01]  /*8230*/  HGMMA.64x128x16.F32 R24, gdesc[UR12], R24, gsb0 ;  /* 0x01e000000c1879f0 */ /* 0x000fe20008000818 */
[----:B------:R-:W-:Y:S01]  /*8240*/  UMOV UR10, UR6 ;  /* 0x00000006000a7c82 */ /* 0x000fe20008000000 */
[----:B------:R2:W-:Y:S01]  /*8250*/  MUFU.TANH R164, R96 ;  /* 0x0000006000a47308 */ /* 0x0005e20000002400 */
[----:B------:R-:W-:Y:S04]  /*8260*/  SHFL.IDX PT, R97, R17, R227, 0x1f ;  /* 0x00001fe311617589 */ /* 0x000fe800000e0000 */
[----:B--2---:R-:W2:Y:S04]  /*8270*/  SHFL.IDX PT, R96, R17, R7, 0x1f ;  /* 0x00001f0711607589 */ /* 0x004ea800000e0000 */
[----:B------:R-:W3:Y:S01]  /*8280*/  SHFL.IDX PT, R95, R17, R229, 0x1f ;  /* 0x00001fe5115f7589 */ /* 0x000ee200000e0000 */
[----:B------:R4:W-:Y:S01]  /*8290*/  MUFU.TANH R163, R99 ;  /* 0x0000006300a37308 */ /* 0x0009e20000002400 */
[----:B------:R-:W-:-:S07]  /*82a0*/  FSEL R98, R20, -INF , P1 ;  /* 0xff80000014627808 */ /* 0x000fce0000800000 */
[----:B------:R1:W-:Y:S01]  /*82b0*/  MUFU.TANH R161, R104 ;  /* 0x0000006800a17308 */ /* 0x0003e20000002400 */
[----:B----4-:R-:W-:Y:S01]  /*82c0*/  FSEL R99, R18, -INF , P2 ;  /* 0xff80000012637808 */ /* 0x010fe20001000000 */
[----:B------:R-:W-:Y:S04]  /*82d0*/  SHFL.IDX PT, R101, R17, R222, 0x1f ;  /* 0x00001fde11657589 */ /* 0x000fe800000e0000 */
[----:B-1----:R-:W1:Y:S02]  /*82e0*/  SHFL.IDX PT, R104, R17, R213, 0x1f ;  /* 0x00001fd511687589 */ /* 0x002e6400000e0000 */
[----:B------:R4:W-:Y:S01]  /*82f0*/  MUFU.TANH R148, R119 ;  /* 0x0000007700947308 */ /* 0x0009e20000002400 */
[--C-:B--2---:R-:W-:Y:S01]  /*8300*/  FFMA.FTZ R99, R99, UR5, -R96.reuse ;  /* 0x0000000563637c23 */ /* 0x104fe20008010860 */
[----:B------:R-:W-:Y:S01]  /*8310*/  FFMA.FTZ R98, R98, UR5, -R96 ;  /* 0x0000000562627c23 */ /* 0x000fe20008010860 */
[----:B------:R-:W-:-:S02]  /*8320*/  WARPGROUP.DEPBAR.LE gsb0, 0x0 ;  /* 0x00008000000079c5 */ /* 0x000fc40000010000 */
[----:B------:R-:W-:-:S06]  /*8330*/  WARPGROUP.ARRIVE ;  /* 0x00000000000079c5 */ /* 0x000fcc0000000000 */
[----:B------:R-:W-:Y:S01]  /*8340*/  HGMMA.64x128x16.F32 R24, gdesc[UR8], R24, gsb0 ;  /* 0x01e00000081879f0 */ /* 0x000fe20008000818 */
[----:B------:R-:W-:Y:S01]  /*8350*/  FSEL R96, R21, -INF , P1 ;  /* 0xff80000015607808 */ /* 0x000fe20000800000 */
[----:B------:R-:W2:Y:S01]  /*8360*/  SHFL.IDX PT, R100, R17, R220, 0x1f ;  /* 0x00001fdc11647589 */ /* 0x000ea200000e0000 */
[----:B----4-:R-:W-:Y:S01]  /*8370*/  FSEL R119, R19, -INF , P2 ;  /* 0xff80000013777808 */ /* 0x010fe20001000000 */
[----:B------:R-:W-:Y:S04]  /*8380*/  MUFU.TANH R147, R120 ;  /* 0x0000007800937308 */ /* 0x000fe80000002400 */
[----:B------:R-:W-:-:S04]  /*8390*/  FFMA.FTZ R119, R119, UR5, -R97 ;  /* 0x0000000577777c23 */ /* 0x000fc80008010861 */
[----:B------:R4:W-:Y:S08]  /*83a0*/  MUFU.EX2 R120, R99 ;  /* 0x0000006300787308 */ /* 0x0009f00000000800 */
[----:B------:R3:W-:Y:S01]  /*83b0*/  MUFU.TANH R160, R106 ;  /* 0x0000006a00a07308 */ /* 0x0007e20000002400 */
[----:B----4-:R-:W-:Y:S01]  /*83c0*/  FFMA.FTZ R99, R96, UR5, -R97 ;  /* 0x0000000560637c23 */ /* 0x010fe20008010861 */
[----:B------:R-:W-:-:S02]  /*83d0*/  FSEL R96, R22, -INF , P2 ;  /* 0xff80000016607808 */ /* 0x000fc40001000000 */
[----:B------:R-:W-:Y:S01]  /*83e0*/  FSEL R97, R204, -INF , P1 ;  /* 0xff800000cc617808 */ /* 0x000fe20000800000 */
[----:B---3--:R-:W3:Y:S03]  /*83f0*/  SHFL.IDX PT, R106, R17, R214, 0x1f ;  /* 0x00001fd6116a7589 */ /* 0x008ee600000e0000 */
[----:B------:R-:W4:Y:S01]  /*8400*/  MUFU.TANH R88, R88 ;  /* 0x0000005800587308 */ /* 0x000f220000002400 */
[--C-:B------:R-:W-:Y:S01]  /*8410*/  FFMA.FTZ R96, R96, UR5, -R95.reuse ;  /* 0x0000000560607c23 */ /* 0x100fe2000801085f */
[----:B------:R-:W-:Y:S01]  /*8420*/  FFMA.FTZ R95, R97, UR5, -R95 ;  /* 0x00000005615f7c23 */ /* 0x000fe2000801085f */
[----:B------:R-:W-:-:S05]  /*8430*/  FSEL R97, R23, -INF , P2 ;  /* 0xff80000017617808 */ /* 0x000fca0001000000 */
[----:B------:R1:W-:Y:S01]  /*8440*/  MUFU.TANH R4, R129 ;  /* 0x0000008100047308 */ /* 0x0003e20000002400 */
[----:B------:R-:W-:-:S07]  /*8450*/  FSEL R102, R205, -INF , P1 ;  /* 0xff800000cd667808 */ /* 0x000fce0000800000 */
[----:B------:R-:W3:Y:S01]  /*8460*/  MUFU.TANH R226, R226 ;  /* 0x000000e200e27308 */ /* 0x000ee20000002400 */
[----:B-1----:R-:W-:Y:S02]  /*8470*/  VIADD R129, R7, 0x1c ;  /* 0x0000001c07817836 */ /* 0x002fe40000000000 */
[----:B------:R-:W-:-:S05]  /*8480*/  FFMA.FTZ R97, R97, UR5, -R104 ;  /* 0x0000000561617c23 */ /* 0x000fca0008010868 */
[----:B------:R1:W-:Y:S01]  /*8490*/  MUFU.TANH R146, R122 ;  /* 0x0000007a00927308 */ /* 0x0003e20000002400 */
[----:B------:R-:W-:Y:S01]  /*84a0*/  FFMA.FTZ R104, R102, UR5, -R104 ;  /* 0x0000000566687c23 */ /* 0x000fe20008010868 */
[----:B------:R-:W-:-:S06]  /*84b0*/  FSEL R102, R206, -INF , P2 ;  /* 0xff800000ce667808 */ /* 0x000fcc0001000000 */
[----:B------:R2:W-:Y:S01]  /*84c0*/  MUFU.TANH R158, R107 ;  /* 0x0000006b009e7308 */ /* 0x0005e20000002400 */
[----:B-1----:R-:W1:Y:S07]  /*84d0*/  SHFL.IDX PT, R122, R13, R7, 0x1f ;  /* 0x00001f070d7a7589 */ /* 0x002e6e00000e0000 */
[----:B------:R-:W1:Y:S01]  /*84e0*/  MUFU.TANH R230, R230 ;  /* 0x000000e600e67308 */ /* 0x000e620000002400 */
[----:B--2---:R2:W1:Y:S07]  /*84f0*/  SHFL.IDX PT, R107, R17, R129, 0x1f ;  /* 0x00001f81116b7589 */ /* 0x00446e00000e0000 */
[----:B------:R-:W1:Y:S01]  /*8500*/  MUFU.TANH R235, R235 ;  /* 0x000000eb00eb7308 */ /* 0x000e620000002400 */
[----:B------:R-:W1:Y:S01]  /*8510*/  SHFL.IDX PT, R212, R13, R213, 0x1f ;  /* 0x00001fd50dd47589 */ /* 0x000e6200000e0000 */
[----:B--2---:R-:W-:-:S06]  /*8520*/  FSEL R17, R228, -INF , P1 ;  /* 0xff800000e4117808 */ /* 0x004fcc0000800000 */
[----:B------:R-:W2:Y:S01]  /*8530*/  MUFU.TANH R89, R89 ;  /* 0x0000005900597308 */ /* 0x000ea20000002400 */
[----:B------:R-:W-:-:S07]  /*8540*/  FFMA.FTZ R102, R102, UR5, -R100 ;  /* 0x0000000566667c23 */ /* 0x000fce0008010864 */
[----:B------:R-:W-:Y:S08]  /*8550*/  MUFU.TANH R225, R225 ;  /* 0x000000e100e17308 */ /* 0x000ff00000002400 */
[----:B------:R4:W-:Y:S01]  /*8560*/  MUFU.TANH R162, R103 ;  /* 0x0000006700a27308 */ /* 0x0009e20000002400 */
[----:B------:R-:W-:-:S07]  /*8570*/  IMAD R209, R0, 0x400, R209 ;  /* 0x0000040000d17824 */ /* 0x000fce00078e02d1 */
[----:B------:R3:W-:Y:S01]  /*8580*/  MUFU.TANH R159, R105 ;  /* 0x00000069009f7308 */ /* 0x0007e20000002400 */
[----:B----4-:R-:W-:Y:S01]  /*8590*/  FSEL R103, R207, -INF , P2 ;  /* 0xff800000cf677808 */ /* 0x010fe20001000000 */
[----:B------:R-:W-:Y:S06]  /*85a0*/  SHFL.IDX PT, R217, R13, R222, 0x1f ;  /* 0x00001fde0dd97589 */ /* 0x000fec00000e0000 */
[----:B------:R4:W-:Y:S01]  /*85b0*/  MUFU.TANH R143, R124 ;  /* 0x0000007c008f7308 */ /* 0x0009e20000002400 */
[----:B---3--:R-:W-:Y:S01]  /*85c0*/  FSEL R105, R208, -INF , P1 ;  /* 0xff800000d0697808 */ /* 0x008fe20000800000 */
[--C-:B------:R-:W-:Y:S01]  /*85d0*/  FFMA.FTZ R103, R103, UR5, -R101.reuse ;  /* 0x0000000567677c23 */ /* 0x100fe20008010865 */
[----:B------:R-:W-:Y:S01]  /*85e0*/  FFMA.FTZ R101, R17, UR5, -R101 ;  /* 0x0000000511657c23 */ /* 0x000fe20008010865 */
[----:B------:R-:W-:-:S04]  /*85f0*/  FSEL R17, R88, -INF , P2 ;  /* 0xff80000058117808 */ /* 0x000fc80001000000 */
[----:B------:R-:W3:Y:S01]  /*8600*/  MUFU.TANH R91, R91 ;  /* 0x0000005b005b7308 */ /* 0x000ee20000002400 */
[----:B----4-:R-:W4:Y:S01]  /*8610*/  SHFL.IDX PT, R124, R13, R229, 0x1f ;  /* 0x00001fe50d7c7589 */ /* 0x010f2200000e0000 */
[----:B------:R-:W-:-:S03]  /*8620*/  WARPGROUP.DEPBAR.LE gsb0, 0x0 ;  /* 0x00008000000079c5 */ /* 0x000fc60000010000 */
[----:B------:R-:W-:Y:S03]  /*8630*/  LDS R224, [R12+0x400] ;  /* 0x000400000ce07984 */ /* 0x000fe60000000800 */
[----:B------:R-:W-:Y:S01]  /*8640*/  MUFU.TANH R92, R92 ;  /* 0x0000005c005c7308 */ /* 0x000fe20000002400 */
[----:B------:R-:W-:Y:S01]  /*8650*/  FFMA.FTZ R100, R105, UR5, -R100 ;  /* 0x0000000569647c23 */ /* 0x000fe20008010864 */
[----:B------:R-:W-:Y:S01]  /*8660*/  FSEL R105, R226, -INF , P1 ;  /* 0xff800000e2697808 */ /* 0x000fe20000800000 */
[----:B------:R-:W4:Y:S01]  /*8670*/  SHFL.IDX PT, R211, R13, R220, 0x1f ;  /* 0x00001fdc0dd37589 */ /* 0x000f2200000e0000 */
[----:B------:R-:W-:Y:S01]  /*8680*/  FFMA.FTZ R17, R17, UR5, -R106 ;  /* 0x0000000511117c23 */ /* 0x000fe2000801086a */
[----:B------:R-:W-:-:S03]  /*8690*/  R2UR UR4, R209 ;  /* 0x00000000d10472ca */ /* 0x000fc600000e0000 */
[----:B------:R-:W4:Y:S01]  /*86a0*/  MUFU.TANH R93, R93 ;  /* 0x0000005d005d7308 */ /* 0x000f220000002400 */
[----:B------:R-:W-:Y:S01]  /*86b0*/  FFMA.FTZ R106, R105, UR5, -R106 ;  /* 0x00000005696a7c23 */ /* 0x000fe2000801086a */
[----:B-1----:R-:W-:Y:S01]  /*86c0*/  FSEL R105, R230, -INF , P2 ;  /* 0xff800000e6697808 */ /* 0x002fe20001000000 */
[----:B------:R-:W1:Y:S01]  /*86d0*/  SHFL.IDX PT, R209, R13, R214, 0x1f ;  /* 0x00001fd60dd17589 */ /* 0x000e6200000e0000 */
[----:B------:R-:W-:-:S04]  /*86e0*/  FSEL R108, R235, -INF , P2 ;  /* 0xff800000eb6c7808 */ /* 0x000fc80001000000 */
[----:B------:R-:W1:Y:S01]  /*86f0*/  MUFU.TANH R237, R237 ;  /* 0x000000ed00ed7308 */ /* 0x000e620000002400 */
[----:B--2---:R-:W-:-:S07]  /*8700*/  FSEL R109, R89, -INF , P1 ;  /* 0xff800000596d7808 */ /* 0x004fce0000800000 */
[----:B------:R-:W2:Y:S01]  /*8710*/  MUFU.TANH R94, R94 ;  /* 0x0000005e005e7308 */ /* 0x000ea20000002400 */
[----:B------:R-:W-:Y:S01]  /*8720*/  FFMA.FTZ R105, R105, UR5, -R122 ;  /* 0x0000000569697c23 */ /* 0x000fe2000801087a */
[----:B------:R-:W-:-:S06]  /*8730*/  FFMA.FTZ R108, R108, UR5, -R107 ;  /* 0x000000056c6c7c23 */ /* 0x000fcc000801086b */
[----:B------:R3:W-:Y:S01]  /*8740*/  MUFU.TANH R2, R132 ;  /* 0x0000008400027308 */ /* 0x0007e20000002400 */
[----:B------:R-:W-:Y:S01]  /*8750*/  FFMA.FTZ R122, R109, UR5, -R122 ;  /* 0x000000056d7a7c23 */ /* 0x000fe2000801087a */
[----:B------:R-:W-:Y:S06]  /*8760*/  SHFL.IDX PT, R136, R15, R7, 0x1f ;  /* 0x00001f070f887589 */ /* 0x000fec00000e0000 */
[----:B------:R4:W2:Y:S01]  /*8770*/  MUFU.TANH R156, R110 ;  /* 0x0000006e009c7308 */ /* 0x0008a20000002400 */
[----:B---3--:R-:W3:Y:S01]  /*8780*/  SHFL.IDX PT, R132, R15, R229, 0x1f ;  /* 0x00001fe50f847589 */ /* 0x008ee200000e0000 */
[----:B------:R-:W-:-:S06]  /*8790*/  FSEL R109, R91, -INF , P2 ;  /* 0xff8000005b6d7808 */ /* 0x000fcc0001000000 */
[----:B------:R1:W-:Y:S01]  /*87a0*/  MUFU.TANH R154, R111 ;  /* 0x0000006f009a7308 */ /* 0x0003e20000002400 */
[----:B----4-:R-:W-:Y:S01]  /*87b0*/  FSEL R110, R225, -INF , P1 ;  /* 0xff800000e16e7808 */ /* 0x010fe20000800000 */
[----:B------:R-:W-:Y:S04]  /*87c0*/  SHFL.IDX PT, R134, R15, R227, 0x1f ;  /* 0x00001fe30f867589 */ /* 0x000fe800000e0000 */
[----:B------:R-:W-:Y:S01]  /*87d0*/  FFMA.FTZ R107, R110, UR5, -R107 ;  /* 0x000000056e6b7c23 */ /* 0x000fe2000801086b */
[----:B------:R-:W-:Y:S01]  /*87e0*/  FSEL R110, R164, -INF , P2 ;  /* 0xff800000a46e7808 */ /* 0x000fe20001000000 */
[----:B------:R4:W-:Y:S01]  /*87f0*/  MUFU.TANH R141, R125 ;  /* 0x0000007d008d7308 */ /* 0x0009e20000002400 */
[----:B-1----:R-:W-:Y:S04]  /*8800*/  SHFL.IDX PT, R111, R13, R227, 0x1f ;  /* 0x00001fe30d6f7589 */ /* 0x002fe800000e0000 */
[----:B------:R-:W1:Y:S03]  /*8810*/  SHFL.IDX PT, R13, R13, R129, 0x1f ;  /* 0x00001f810d0d7589 */ /* 0x000e6600000e0000 */
[----:B------:R2:W-:Y:S01]  /*8820*/  MUFU.TANH R142, R126 ;  /* 0x0000007e008e7308 */ /* 0x0005e20000002400 */
[----:B----4-:R-:W-:Y:S01]  /*8830*/  FSEL R125, R163, -INF , P1 ;  /* 0xff800000a37d7808 */ /* 0x010fe20000800000 */
[----:B------:R-:W-:Y:S01]  /*8840*/  FFMA.FTZ R109, R109, UR5, -R212 ;  /* 0x000000056d6d7c23 */ /* 0x000fe200080108d4 */
[----:B------:R-:W-:Y:S01]  /*8850*/  FFMA.FTZ R110, R110, UR5, -R124 ;  /* 0x000000056e6e7c23 */ /* 0x000fe2000801087c */
[----:B------:R-:W-:-:S04]  /*8860*/  FSEL R210, R93, -INF , P2 ;  /* 0xff8000005dd27808 */ /* 0x000fc80001000000 */
[----:B------:R4:W-:Y:S01]  /*8870*/  MUFU.TANH R5, R130 ;  /* 0x0000008200057308 */ /* 0x0009e20000002400 */
[----:B--2---:R-:W-:Y:S01]  /*8880*/  FSEL R126, R92, -INF , P1 ;  /* 0xff8000005c7e7808 */ /* 0x004fe20000800000 */
[----:B------:R-:W-:Y:S01]  /*8890*/  FFMA.FTZ R212, R125, UR5, -R212 ;  /* 0x000000057dd47c23 */ /* 0x000fe200080108d4 */
[----:B------:R-:W-:-:S05]  /*88a0*/  FSEL R234, R237, -INF , P2 ;  /* 0xff800000edea7808 */ /* 0x000fca0001000000 */
[----:B------:R-:W2:Y:S01]  /*88b0*/  MUFU.TANH R231, R231 ;  /* 0x000000e700e77308 */ /* 0x000ea20000002400 */
[----:B----4-:R-:W4:Y:S01]  /*88c0*/  SHFL.IDX PT, R130, R15, R213, 0x1f ;  /* 0x00001fd50f827589 */ /* 0x010f2200000e0000 */
[----:B------:R-:W-:Y:S01]  /*88d0*/  FFMA.FTZ R124, R126, UR5, -R124 ;  /* 0x000000057e7c7c23 */ /* 0x000fe2000801087c */
[----:B------:R-:W-:Y:S02]  /*88e0*/  FSEL R125, R162, -INF , P1 ;  /* 0xff800000a27d7808 */ /* 0x000fe40000800000 */
[----:B------:R-:W-:Y:S01]  /*88f0*/  FSEL R126, R94, -INF , P1 ;  /* 0xff8000005e7e7808 */ /* 0x000fe20000800000 */
[----:B------:R-:W-:Y:S01]  /*8900*/  FFMA.FTZ R210, R210, UR5, -R217 ;  /* 0x00000005d2d27c23 */ /* 0x000fe200080108d9 */
[----:B------:R-:W-:Y:S01]  /*8910*/  FSEL R216, R161, -INF , P2 ;  /* 0xff800000a1d87808 */ /* 0x000fe20001000000 */
[----:B------:R3:W-:Y:S01]  /*8920*/  MUFU.TANH R6, R128 ;  /* 0x0000008000067308 */ /* 0x0007e20000002400 */
[----:B------:R-:W-:Y:S01]  /*8930*/  FFMA.FTZ R234, R234, UR5, -R211 ;  /* 0x00000005eaea7c23 */ /* 0x000fe200080108d3 */
[----:B------:R-:W-:Y:S01]  /*8940*/  FFMA.FTZ R217, R125, UR5, -R217 ;  /* 0x000000057dd97c23 */ /* 0x000fe200080108d9 */
[----:B------:R-:W-:Y:S01]  /*8950*/  FSEL R12, R160, -INF , P1 ;  /* 0xff800000a00c7808 */ /* 0x000fe20000800000 */
[----:B------:R-:W-:Y:S01]  /*8960*/  FFMA.FTZ R211, R126, UR5, -R211 ;  /* 0x000000057ed37c23 */ /* 0x000fe200080108d3 */
[----:B------:R-:W-:Y:S01]  /*8970*/  SHFL.IDX PT, R125, R15, R222, 0x1f ;  /* 0x00001fde0f7d7589 */ /* 0x000fe200000e0000 */
[----:B------:R-:W-:-:S02]  /*8980*/  FSEL R133, R153, -INF , P2 ;  /* 0xff80000099857808 */ /* 0x000fc40001000000 */
[----:B------:R-:W-:Y:S01]  /*8990*/  FSEL R126, R152, -INF , P1 ;  /* 0xff800000987e7808 */ /* 0x000fe20000800000 */
[----:B---3--:R-:W3:Y:S01]  /*89a0*/  SHFL.IDX PT, R128, R15, R220, 0x1f ;  /* 0x00001fdc0f807589 */ /* 0x008ee200000e0000 */
[----:B------:R-:W4:Y:S01]  /*89b0*/  MUFU.TANH R236, R236 ;  /* 0x000000ec00ec7308 */ /* 0x000f220000002400 */
[--C-:B------:R-:W-:Y:S02]  /*89c0*/  FFMA.FTZ R216, R216, UR5, -R209.reuse ;  /* 0x00000005d8d87c23 */ /* 0x100fe400080108d1 */
[----:B------:R-:W-:Y:S01]  /*89d0*/  SHFL.IDX PT, R215, R15, R214, 0x1f ;  /* 0x00001fd60fd77589 */ /* 0x000fe200000e0000 */
[----:B------:R-:W-:Y:S01]  /*89e0*/  FFMA.FTZ R209, R12, UR5, -R209 ;  /* 0x000000050cd17c23 */ /* 0x000fe200080108d1 */
[----:B------:R-:W-:Y:S01]  /*89f0*/  FSEL R137, R157, -INF , P2 ;  /* 0xff8000009d897808 */ /* 0x000fe20001000000 */
[----:B------:R-:W-:Y:S01]  /*8a00*/  FFMA.FTZ R133, R133, UR5, -R132 ;  /* 0x0000000585857c23 */ /* 0x000fe20008010884 */
[----:B------:R-:W3:Y:S01]  /*8a10*/  SHFL.IDX PT, R218, R224, R7, 0x1f ;  /* 0x00001f07e0da7589 */ /* 0x000ee200000e0000 */
[----:B------:R-:W3:Y:S01]  /*8a20*/  MUFU.TANH R112, R112 ;  /* 0x0000007000707308 */ /* 0x000ee20000002400 */
[----:B------:R-:W-:-:S02]  /*8a30*/  FSEL R12, R156, -INF , P1 ;  /* 0xff8000009c0c7808 */ /* 0x000fc40000800000 */
[----:B------:R-:W-:Y:S01]  /*8a40*/  SHFL.IDX PT, R221, R224, R227, 0x1f ;  /* 0x00001fe3e0dd7589 */ /* 0x000fe200000e0000 */
[----:B------:R-:W-:Y:S01]  /*8a50*/  FFMA.FTZ R132, R126, UR5, -R132 ;  /* 0x000000057e847c23 */ /* 0x000fe20008010884 */
[----:B------:R-:W-:Y:S02]  /*8a60*/  FSEL R139, R159, -INF , P2 ;  /* 0xff8000009f8b7808 */ /* 0x000fe40001000000 */
[----:B------:R-:W-:Y:S01]  /*8a70*/  FSEL R138, R158, -INF , P1 ;  /* 0xff8000009e8a7808 */ /* 0x000fe20000800000 */
[----:B------:R4:W3:Y:S01]  /*8a80*/  SHFL.IDX PT, R126, R15, R129, 0x1f ;  /* 0x00001f810f7e7589 */ /* 0x0008e200000e0000 */
[----:B------:R2:W3:Y:S01]  /*8a90*/  MUFU.TANH R144, R123 ;  /* 0x0000007b00907308 */ /* 0x0004e20000002400 */
[--C-:B------:R-:W-:Y:S02]  /*8aa0*/  FFMA.FTZ R137, R137, UR5, -R136.reuse ;  /* 0x0000000589897c23 */ /* 0x100fe40008010888 */
[----:B------:R3:W3:Y:S01]  /*8ab0*/  SHFL.IDX PT, R223, R224, R213, 0x1f ;  /* 0x00001fd5e0df7589 */ /* 0x0006e200000e0000 */
[----:B------:R-:W-:Y:S01]  /*8ac0*/  FFMA.FTZ R136, R12, UR5, -R136 ;  /* 0x000000050c887c23 */ /* 0x000fe20008010888 */
[--C-:B-1----:R-:W-:Y:S01]  /*8ad0*/  FFMA.FTZ R139, R139, UR5, -R13.reuse ;  /* 0x000000058b8b7c23 */ /* 0x102fe2000801080d */
[----:B------:R-:W-:Y:S01]  /*8ae0*/  FFMA.FTZ R138, R138, UR5, -R13 ;  /* 0x000000058a8a7c23 */ /* 0x000fe2000801080d */
[----:B------:R-:W-:Y:S01]  /*8af0*/  FSEL R135, R155, -INF , P2 ;  /* 0xff8000009b877808 */ /* 0x000fe20001000000 */
[----:B------:R1:W-:Y:S01]  /*8b00*/  MUFU.TANH R3, R131 ;  /* 0x0000008300037308 */ /* 0x0003e20000002400 */
[----:B--2---:R-:W-:-:S02]  /*8b10*/  FSEL R123, R231, -INF , P2 ;  /* 0xff800000e77b7808 */ /* 0x004fc40001000000 */
[----:B------:R-:W-:Y:S01]  /*8b20*/  FSEL R219, R146, -INF , P1 ;  /* 0xff80000092db7808 */ /* 0x000fe20000800000 */
[----:B------:R-:W-:Y:S01]  /*8b30*/  SHFL.IDX PT, R232, R14, R227, 0x1f ;  /* 0x00001fe30ee87589 */ /* 0x000fe200000e0000 */
[----:B------:R-:W-:-:S03]  /*8b40*/  FSEL R13, R154, -INF , P1 ;  /* 0xff8000009a0d7808 */ /* 0x000fc60000800000 */
[----:B------:R2:W-:Y:S01]  /*8b50*/  MUFU.EX2 R12, R122 ;  /* 0x0000007a000c7308 */ /* 0x0005e20000000800 */
[----:B-1----:R-:W-:Y:S01]  /*8b60*/  FSEL R131, R151, -INF , P2 ;  /* 0xff80000097837808 */ /* 0x002fe20001000000 */
[----:B------:R-:W-:Y:S01]  /*8b70*/  FFMA.FTZ R123, R123, UR5, -R111 ;  /* 0x000000057b7b7c23 */ /* 0x000fe2000801086f */
[----:B------:R-:W-:Y:S01]  /*8b80*/  FFMA.FTZ R135, R135, UR5, -R134 ;  /* 0x0000000587877c23 */ /* 0x000fe20008010886 */
[----:B------:R-:W1:Y:S04]  /*8b90*/  SHFL.IDX PT, R222, R224, R222, 0x1f ;  /* 0x00001fdee0de7589 */ /* 0x000e6800000e0000 */
[----:B------:R-:W1:Y:S01]  /*8ba0*/  MUFU.TANH R90, R90 ;  /* 0x0000005a005a7308 */ /* 0x000e620000002400 */
[----:B--2---:R-:W-:Y:S01]  /*8bb0*/  FSEL R122, R150, -INF , P1 ;  /* 0xff800000967a7808 */ /* 0x004fe20000800000 */
[----:B----4-:R-:W-:Y:S01]  /*8bc0*/  FFMA.FTZ R131, R131, UR5, -R130 ;  /* 0x0000000583837c23 */ /* 0x010fe20008010882 */
[----:B------:R-:W-:Y:S01]  /*8bd0*/  FFMA.FTZ R134, R13, UR5, -R134 ;  /* 0x000000050d867c23 */ /* 0x000fe20008010886 */
[----:B------:R-:W-:Y:S01]  /*8be0*/  FSEL R129, R236, -INF , P2 ;  /* 0xff800000ec817808 */ /* 0x000fe20001000000 */
[----:B------:R-:W-:Y:S01]  /*8bf0*/  SHFL.IDX PT, R233, R14, R7, 0x1f ;  /* 0x00001f070ee97589 */ /* 0x000fe200000e0000 */
[----:B------:R-:W-:Y:S01]  /*8c00*/  FFMA.FTZ R130, R122, UR5, -R130 ;  /* 0x000000057a827c23 */ /* 0x000fe20008010882 */
[----:B------:R-:W-:Y:S01]  /*8c10*/  FSEL R122, R149, -INF , P2 ;  /* 0xff800000957a7808 */ /* 0x000fe20001000000 */
[----:B------:R2:W-:Y:S01]  /*8c20*/  MUFU.EX2 R13, R123 ;  /* 0x0000007b000d7308 */ /* 0x0005e20000000800 */
[----:B------:R-:W-:Y:S01]  /*8c30*/  FSEL R15, R148, -INF , P1 ;  /* 0xff800000940f7808 */ /* 0x000fe20000800000 */
[----:B---3--:R-:W-:Y:S01]  /*8c40*/  FFMA.FTZ R129, R129, UR5, -R128 ;  /* 0x0000000581817c23 */ /* 0x008fe20008010880 */
[----:B------:R3:W4:Y:S01]  /*8c50*/  SHFL.IDX PT, R227, R224, R220, 0x1f ;  /* 0x00001fdce0e37589 */ /* 0x00072200000e0000 */
[----:B------:R-:W-:-:S04]  /*8c60*/  FFMA.FTZ R122, R122, UR5, -R125 ;  /* 0x000000057a7a7c23 */ /* 0x000fc8000801087d */
[----:B------:R-:W4:Y:S01]  /*8c70*/  MUFU.TANH R140, R127 ;  /* 0x0000007f008c7308 */ /* 0x000f220000002400 */
[----:B--2---:R-:W-:Y:S01]  /*8c80*/  FSEL R123, R112, -INF , P1 ;  /* 0xff800000707b7808 */ /* 0x004fe20000800000 */
[----:B------:R-:W-:Y:S01]  /*8c90*/  FFMA.FTZ R125, R15, UR5, -R125 ;  /* 0x000000050f7d7c23 */ /* 0x000fe2000801087d */
[----:B------:R-:W-:-:S05]  /*8ca0*/  FSEL R213, R144, -INF , P1 ;  /* 0xff80000090d57808 */ /* 0x000fca0000800000 */
[----:B------:R-:W-:Y:S01]  /*8cb0*/  MUFU.EX2 R98, R98 ;  /* 0x0000006200627308 */ /* 0x000fe20000000800 */
[----:B------:R-:W-:Y:S01]  /*8cc0*/  FFMA.FTZ R128, R123, UR5, -R128 ;  /* 0x000000057b807c23 */ /* 0x000fe20008010880 */
[----:B------:R-:W-:Y:S01]  /*8cd0*/  FSEL R123, R145, -INF , P2 ;  /* 0xff800000917b7808 */ /* 0x000fe20001000000 */
[--C-:B---3--:R-:W-:Y:S01]  /*8ce0*/  FADD.FTZ R220, R24, -R218.reuse ;  /* 0x800000da18dc7221 */ /* 0x108fe20000010000 */
[----:B------:R-:W-:-:S04]  /*8cf0*/  FADD.FTZ R218, R26, -R218 ;  /* 0x800000da1ada7221 */ /* 0x000fc80000010000 */
[----:B------:R-:W2:Y:S01]  /*8d00*/  MUFU.EX2 R119, R119 ;  /* 0x0000007700777308 */ /* 0x000ea20000000800 */
[----:B------:R-:W-:Y:S01]  /*8d10*/  SHFL.IDX PT, R214, R224, R229, 0x1f ;  /* 0x00001fe5e0d67589 */ /* 0x000fe200000e0000 */
[----:B------:R-:W-:Y:S02]  /*8d20*/  VIADD R26, R7, 0x1c ;  /* 0x0000001c071a7836 */ /* 0x000fe40000000000 */
[----:B------:R-:W-:-:S04]  /*8d30*/  FFMA.FTZ R123, R123, UR5, -R126 ;  /* 0x000000057b7b7c23 */ /* 0x000fc8000801087e */
[----:B------:R-:W-:Y:S01]  /*8d40*/  MUFU.TANH R114, R114 ;  /* 0x0000007200727308 */ /* 0x000fe20000002400 */
[----:B------:R-:W3:Y:S01]  /*8d50*/  SHFL.IDX PT, R229, R14, R229, 0x1f ;  /* 0x00001fe50ee57589 */ /* 0x000ee200000e0000 */
[----:B------:R-:W-:-:S06]  /*8d60*/  FFMA.FTZ R126, R213, UR5, -R126 ;  /* 0x00000005d57e7c23 */ /* 0x000fcc000801087e */
[----:B------:R-:W2:Y:S01]  /*8d70*/  MUFU.EX2 R99, R99 ;  /* 0x0000006300637308 */ /* 0x000ea20000000800 */
[----:B------:R-:W-:-:S07]  /*8d80*/  FADD.FTZ R213, R29, -R223 ;  /* 0x800000df1dd57221 */ /* 0x000fce0000010000 */
[----:B------:R-:W2:Y:S08]  /*8d90*/  MUFU.TANH R113, R113 ;  /* 0x0000007100717308 */ /* 0x000eb00000002400 */
[----:B------:R-:W2:Y:S08]  /*8da0*/  MUFU.TANH R115, R115 ;  /* 0x0000007300737308 */ /* 0x000eb00000002400 */
[----:B------:R-:W2:Y:S01]  /*8db0*/  MUFU.EX2 R96, R96 ;  /* 0x0000006000607308 */ /* 0x000ea20000000800 */
[----:B------:R-:W-:-:S07]  /*8dc0*/  FFMA.FTZ R21, -R21, R21, 1 ;  /* 0x3f80000015157423 */ /* 0x000fce0000010115 */
[----:B------:R-:W2:Y:S08]  /*8dd0*/  MUFU.TANH R118, R118 ;  /* 0x0000007600767308 */ /* 0x000eb00000002400 */
[----:B------:R-:W-:Y:S08]  /*8de0*/  MUFU.TANH R116, R116 ;  /* 0x0000007400747308 */ /* 0x000ff00000002400 */
[----:B------:R-:W-:Y:S08]  /*8df0*/  MUFU.TANH R121, R121 ;  /* 0x0000007900797308 */ /* 0x000ff00000002400 */
[----:B------:R-:W2:Y:S01]  /*8e00*/  MUFU.EX2 R95, R95 ;  /* 0x0000005f005f7308 */ /* 0x000ea20000000800 */
[----:B------:R-:W-:-:S07]  /*8e10*/  FFMA.FTZ R22, -R22, R22, 1 ;  /* 0x3f80000016167423 */ /* 0x000fce0000010116 */
[----:B------:R-:W-:Y:S08]  /*8e20*/  MUFU.TANH R117, R117 ;  /* 0x0000007500757308 */ /* 0x000ff00000002400 */
[----:B------:R-:W-:Y:S08]  /*8e30*/  MUFU.EX2 R97, R97 ;  /* 0x0000006100617308 */ /* 0x000ff00000000800 */
[----:B------:R-:W2:Y:S08]  /*8e40*/  MUFU.EX2 R102, R102 ;  /* 0x0000006600667308 */ /* 0x000eb00000000800 */
[----:B------:R-:W2:Y:S01]  /*8e50*/  MUFU.EX2 R104, R104 ;  /* 0x0000006800687308 */ /* 0x000ea20000000800 */
[----:B------:R-:W-:Y:S01]  /*8e60*/  FFMA.FTZ R206, -R206, R206, 1 ;  /* 0x3f800000cece7423 */ /* 0x000fe200000101ce */
[----:B------:R-:W-:Y:S01]  /*8e70*/  FFMA.FTZ R23, -R23, R23, 1 ;  /* 0x3f80000017177423 */ /* 0x000fe20000010117 */
[----:B------:R-:W-:Y:S01]  /*8e80*/  FFMA.FTZ R208, -R208, R208, 1 ;  /* 0x3f800000d0d07423 */ /* 0x000fe200000101d0 */
[----:B------:R-:W-:Y:S01]  /*8e90*/  FFMA.FTZ R205, -R205, R205, 1 ;  /* 0x3f800000cdcd7423 */ /* 0x000fe200000101cd */
[----:B------:R-:W-:Y:S01]  /*8ea0*/  FFMA.FTZ R228, -R228, R228, 1 ;  /* 0x3f800000e4e47423 */ /* 0x000fe200000101e4 */
[----:B------:R-:W-:Y:S02]  /*8eb0*/  LDS R9, [R9+0x400] ;  /* 0x0004000009097984 */ /* 0x000fe40000000800 */
[----:B------:R1:W-:Y:S02]  /*8ec0*/  MUFU.EX2 R15, R124 ;  /* 0x0000007c000f7308 */ /* 0x0003e40000000800 */
[----:B-1----:R-:W-:Y:S01]  /*8ed0*/  FFMA.FTZ R124, R219, UR5, -R215 ;  /* 0x00000005db7c7c23 */ /* 0x002fe200080108d7 */
[----:B------:R-:W-:Y:S01]  /*8ee0*/  FADD.FTZ R219, R25, -R221 ;  /* 0x800000dd19db7221 */ /* 0x000fe20000010000 */
[----:B------:R-:W-:-:S04]  /*8ef0*/  IADD3 R25, R7, 0x18, RZ ;  /* 0x0000001807197810 */ /* 0x000fc80007ffe0ff */
[----:B------:R1:W-:Y:S01]  /*8f00*/  MUFU.EX2 R24, R212 ;  /* 0x000000d400187308 */ /* 0x0003e20000000800 */
[----:B------:R-:W-:Y:S01]  /*8f10*/  FADD.FTZ R221, R27, -R221 ;  /* 0x800000dd1bdd7221 */ /* 0x000fe20000010000 */
[----:B------:R-:W-:Y:S02]  /*8f20*/  VIADD R27, R7, 0xc ;  /* 0x0000000c071b7836 */ /* 0x000fe40000000000 */
[----:B-1----:R-:W-:Y:S02]  /*8f30*/  FADD.FTZ R212, R31, -R223 ;  /* 0x800000df1fd47221 */ /* 0x002fe40000010000 */
[----:B------:R-:W1:Y:S04]  /*8f40*/  SHFL.IDX PT, R223, R224, R25, 0x1f ;  /* 0x00001f19e0df7589 */ /* 0x000e6800000e0000 */
[----:B------:R3:W2:Y:S01]  /*8f50*/  SHFL.IDX PT, R224, R224, R26, 0x1f ;  /* 0x00001f1ae0e07589 */ /* 0x0006a200000e0000 */
[--C-:B------:R-:W-:Y:S01]  /*8f60*/  FADD.FTZ R33, R33, -R222.reuse ;  /* 0x800000de21217221 */ /* 0x100fe20000010000 */
[----:B------:R-:W-:-:S02]  /*8f70*/  FADD.FTZ R35, R35, -R222 ;  /* 0x800000de23237221 */ /* 0x000fc40000010000 */
[----:B------:R1:W2:Y:S01]  /*8f80*/  SHFL.IDX PT, R222, R14, R27, 0x1f ;  /* 0x00001f1b0ede7589 */ /* 0x0002a200000e0000 */
[----:B------:R-:W-:Y:S01]  /*8f90*/  FSEL R127, R90, -INF , P1 ;  /* 0xff8000005a7f7808 */ /* 0x000fe20000800000 */
[--C-:B----4-:R-:W-:Y:S01]  /*8fa0*/  FADD.FTZ R32, R32, -R227.reuse ;  /* 0x800000e320207221 */ /* 0x110fe20000010000 */
[----:B------:R-:W-:Y:S01]  /*8fb0*/  FADD.FTZ R34, R34, -R227 ;  /* 0x800000e322227221 */ /* 0x000fe20000010000 */
[----:B------:R-:W-:Y:S01]  /*8fc0*/  FSEL R227, R5, -INF , P1 ;  /* 0xff80000005e37808 */ /* 0x000fe20000800000 */
[----:B---3--:R3:W-:Y:S01]  /*8fd0*/  MUFU.EX2 R26, R211 ;  /* 0x000000d3001a7308 */ /* 0x0087e20000000800 */
[----:B------:R-:W-:Y:S01]  /*8fe0*/  FFMA.FTZ R111, R127, UR5, -R111 ;  /* 0x000000057f6f7c23 */ /* 0x000fe2000801086f */
[----:B------:R-:W-:Y:S02]  /*8ff0*/  FSEL R127, R147, -INF , P2 ;  /* 0xff800000937f7808 */ /* 0x000fe40001000000 */
[----:B---3--:R-:W-:-:S04]  /*9000*/  FSEL R211, R6, -INF , P2 ;  /* 0xff80000006d37808 */ /* 0x008fc80001000000 */
[----:B------:R3:W-:Y:S01]  /*9010*/  MUFU.EX2 R25, R234 ;  /* 0x000000ea00197308 */ /* 0x0007e20000000800 */
[----:B------:R-:W-:Y:S01]  /*9020*/  FFMA.FTZ R127, R127, UR5, -R215 ;  /* 0x000000057f7f7c23 */ /* 0x000fe200080108d7 */
[----:B------:R-:W-:-:S06]  /*9030*/  FFMA.FTZ R211, R211, UR5, -R229 ;  /* 0x00000005d3d37c23 */ /* 0x000fcc00080108e5 */
[----:B-1----:R1:W-:Y:S01]  /*9040*/  MUFU.EX2 R27, R210 ;  /* 0x000000d2001b7308 */ /* 0x0023e20000000800 */
[----:B---3--:R-:W-:Y:S01]  /*9050*/  IADD3 R234, R7, 0x10, RZ ;  /* 0x0000001007ea7810 */ /* 0x008fe20007ffe0ff */
[--C-:B------:R-:W-:Y:S01]  /*9060*/  FADD.FTZ R215, R28, -R214.reuse ;  /* 0x800000d61cd77221 */ /* 0x100fe20000010000 */
[--C-:B------:R-:W-:Y:S01]  /*9070*/  FADD.FTZ R36, R36, -R223.reuse ;  /* 0x800000df24247221 */ /* 0x100fe20000010000 */
[----:B------:R-:W-:Y:S01]  /*9080*/  FADD.FTZ R38, R38, -R223 ;  /* 0x800000df26267221 */ /* 0x000fe20000010000 */
[----:B------:R-:W-:Y:S01]  /*9090*/  FADD.FTZ R214, R30, -R214 ;  /* 0x800000d61ed67221 */ /* 0x000fe20000010000 */
[----:B-1----:R-:W-:Y:S01]  /*90a0*/  FFMA.FTZ R210, R227, UR5, -R229 ;  /* 0x00000005e3d27c23 */ /* 0x002fe200080108e5 */
[----:B------:R-:W-:Y:S01]  /*90b0*/  FFMA.FTZ R227, -R18, R18, 1 ;  /* 0x3f80000012e37423 */ /* 0x000fe20000010112 */
[----:B------:R-:W-:Y:S01]  /*90c0*/  FMUL.FTZ R229, R120, R220 ;  /* 0x000000dc78e57220 */ /* 0x000fe20000410000 */
[----:B------:R1:W-:Y:S01]  /*90d0*/  MUFU.EX2 R18, R217 ;  /* 0x000000d900127308 */ /* 0x0003e20000000800 */
[----:B------:R-:W-:Y:S01]  /*90e0*/  FSEL R29, R141, -INF , P2 ;  /* 0xff8000008d1d7808 */ /* 0x000fe20001000000 */
[----:B------:R3:W4:Y:S01]  /*90f0*/  SHFL.IDX PT, R223, R14, R234, 0x1f ;  /* 0x00001fea0edf7589 */ /* 0x00072200000e0000 */
[----:B------:R-:W-:Y:S01]  /*9100*/  FSEL R31, R140, -INF , P1 ;  /* 0xff8000008c1f7808 */ /* 0x000fe20000800000 */
[----:B--2---:R-:W-:Y:S01]  /*9110*/  FADD.FTZ R220, R39, -R224 ;  /* 0x800000e027dc7221 */ /* 0x004fe20000010000 */
[----:B------:R-:W-:-:S02]  /*9120*/  FSEL R28, R143, -INF , P2 ;  /* 0xff8000008f1c7808 */ /* 0x000fc40001000000 */
[----:B------:R-:W-:Y:S01]  /*9130*/  FSEL R30, R142, -INF , P1 ;  /* 0xff8000008e1e7808 */ /* 0x000fe20000800000 */
[----:B-1----:R-:W-:Y:S01]  /*9140*/  FADD.FTZ R217, R37, -R224 ;  /* 0x800000e025d97221 */ /* 0x002fe20000010000 */
[----:B------:R-:W-:Y:S01]  /*9150*/  FMUL.FTZ R37, R227, R229 ;  /* 0x000000e5e3257220 */ /* 0x000fe20000410000 */
[----:B------:R-:W-:Y:S01]  /*9160*/  FSEL R227, R4, -INF , P2 ;  /* 0xff80000004e37808 */ /* 0x000fe20001000000 */
[----:B---3--:R-:W-:Y:S01]  /*9170*/  VIADD R234, R7, 0x14 ;  /* 0x0000001407ea7836 */ /* 0x008fe20000000000 */
[----:B------:R-:W-:Y:S01]  /*9180*/  FSEL R224, R3, -INF , P1 ;  /* 0xff80000003e07808 */ /* 0x000fe20000800000 */
[----:B------:R-:W-:Y:S01]  /*9190*/  FFMA.FTZ R39, -R20, R20, 1 ;  /* 0x3f80000014277423 */ /* 0x000fe20000010114 */
[----:B------:R-:W-:Y:S01]  /*91a0*/  FFMA.FTZ R20, -R19, R19, 1 ;  /* 0x3f80000013147423 */ /* 0x000fe20000010113 */
[--C-:B------:R-:W-:Y:S01]  /*91b0*/  FFMA.FTZ R29, R29, UR5, -R232.reuse ;  /* 0x000000051d1d7c23 */ /* 0x100fe200080108e8 */
[----:B------:R-:W-:Y:S01]  /*91c0*/  FFMA.FTZ R31, R31, UR5, -R232 ;  /* 0x000000051f1f7c23 */ /* 0x000fe200080108e8 */
[----:B------:R1:W-:Y:S01]  /*91d0*/  MUFU.EX2 R19, R216 ;  /* 0x000000d800137308 */ /* 0x0003e20000000800 */
[--C-:B------:R-:W-:Y:S01]  /*91e0*/  FFMA.FTZ R28, R28, UR5, -R233.reuse ;  /* 0x000000051c1c7c23 */ /* 0x100fe200080108e9 */
[----:B------:R-:W-:Y:S01]  /*91f0*/  FFMA.FTZ R30, R30, UR5, -R233 ;  /* 0x000000051e1e7c23 */ /* 0x000fe200080108e9 */
[----:B------:R2:W3:Y:S01]  /*9200*/  SHFL.IDX PT, R229, R14, R234, 0x1f ;  /* 0x00001fea0ee57589 */ /* 0x0004e200000e0000 */
[----:B------:R-:W-:Y:S01]  /*9210*/  FMUL.FTZ R232, R119, R219 ;  /* 0x000000db77e87220 */ /* 0x000fe20000410000 */
[----:B------:R-:W-:Y:S01]  /*9220*/  FFMA.FTZ R219, R227, UR5, -R222 ;  /* 0x00000005e3db7c23 */ /* 0x000fe200080108de */
[----:B------:R-:W-:-:S02]  /*9230*/  VIADD R233, R7, 0x18 ;  /* 0x0000001807e97836 */ /* 0x000fc40000000000 */
[----:B-1----:R-:W-:Y:S01]  /*9240*/  FMUL.FTZ R216, R98, R218 ;  /* 0x000000da62d87220 */ /* 0x002fe20000410000 */
[----:B------:R-:W-:Y:S02]  /*9250*/  FFMA.FTZ R218, R224, UR5, -R222 ;  /* 0x00000005e0da7c23 */ /* 0x000fe400080108de */
[----:B------:R-:W-:Y:S01]  /*9260*/  LDS R222, [R10+0x400] ;  /* 0x000400000ade7984 */ /* 0x000fe20000000800 */
[----:B--2---:R-:W-:-:S03]  /*9270*/  IADD3 R234, R7, 0x1c, RZ ;  /* 0x0000001c07ea7810 */ /* 0x004fc60007ffe0ff */
[----:B------:R-:W1:Y:S01]  /*9280*/  SHFL.IDX PT, R224, R14, R233, 0x1f ;  /* 0x00001fe90ee07589 */ /* 0x000e6200000e0000 */
[----:B------:R-:W-:Y:S01]  /*9290*/  FMUL.FTZ R39, R39, R216 ;  /* 0x000000d827277220 */ /* 0x000fe20000410000 */
[----:B------:R-:W-:Y:S02]  /*92a0*/  FMUL.FTZ R216, R20, R232 ;  /* 0x000000e814d87220 */ /* 0x000fe40000410000 */
[----:B------:R2:W-:Y:S01]  /*92b0*/  MUFU.EX2 R20, R209 ;  /* 0x000000d100147308 */ /* 0x0005e20000000800 */
[----:B------:R4:W1:Y:S01]  /*92c0*/  SHFL.IDX PT, R227, R14, R234, 0x1f ;  /* 0x00001fea0ee37589 */ /* 0x00086200000e0000 */
[----:B------:R-:W-:Y:S01]  /*92d0*/  FMUL.FTZ R232, R99, R221 ;  /* 0x000000dd63e87220 */ /* 0x000fe20000410000 */
[----:B--2---:R-:W-:Y:S02]  /*92e0*/  FSEL R209, R114, -INF , P1 ;  /* 0xff80000072d17808 */ /* 0x004fe40000800000 */
[----:B----4-:R-:W-:-:S03]  /*92f0*/  FSEL R14, R2, -INF , P2 ;  /* 0xff800000020e7808 */ /* 0x010fc60001000000 */
[----:B------:R2:W-:Y:S01]  /*9300*/  MUFU.EX2 R10, R139 ;  /* 0x0000008b000a7308 */ /* 0x0005e20000000800 */
[--C-:B------:R-:W-:Y:S01]  /*9310*/  FFMA.FTZ R209, R209, UR5, -R223.reuse ;  /* 0x00000005d1d17c23 */ /* 0x100fe200080108df */
[----:B------:R-:W-:Y:S01]  /*9320*/  FFMA.FTZ R221, R14, UR5, -R223 ;  /* 0x000000050edd7c23 */ /* 0x000fe200080108df */
[----:B------:R-:W-:Y:S01]  /*9330*/  FSEL R223, R113, -INF , P2 ;  /* 0xff80000071df7808 */ /* 0x000fe20001000000 */
[----:B--2---:R-:W-:Y:S01]  /*9340*/  FMUL.FTZ R139, R21, R232 ;  /* 0x000000e8158b7220 */ /* 0x004fe20000410000 */
[----:B------:R-:W-:Y:S01]  /*9350*/  FSEL R21, R115, -INF , P1 ;  /* 0xff80000073157808 */ /* 0x000fe20000800000 */
[----:B------:R-:W-:Y:S02]  /*9360*/  FMUL.FTZ R232, R96, R215 ;  /* 0x000000d760e87220 */ /* 0x000fe40000410000 */
[----:B------:R-:W2:Y:S01]  /*9370*/  MUFU.EX2 R100, R100 ;  /* 0x0000006400647308 */ /* 0x000ea20000000800 */
[--C-:B---3--:R-:W-:Y:S01]  /*9380*/  FFMA.FTZ R223, R223, UR5, -R229.reuse ;  /* 0x00000005dfdf7c23 */ /* 0x108fe200080108e5 */
[----:B------:R-:W-:Y:S01]  /*9390*/  FFMA.FTZ R215, R21, UR5, -R229 ;  /* 0x0000000515d77c23 */ /* 0x000fe200080108e5 */
[----:B------:R-:W-:-:S05]  /*93a0*/  FSEL R229, R118, -INF , P1 ;  /* 0xff80000076e57808 */ /* 0x000fca0000800000 */
[----:B------:R-:W3:Y:S01]  /*93b0*/  MUFU.EX2 R103, R103 ;  /* 0x0000006700677308 */ /* 0x000ee20000000800 */
[----:B------:R-:W-:-:S07]  /*93c0*/  FMUL.FTZ R233, R95, R214 ;  /* 0x000000d65fe97220 */ /* 0x000fce0000410000 */
[----:B------:R4:W-:Y:S01]  /*93d0*/  MUFU.EX2 R14, R138 ;  /* 0x0000008a000e7308 */ /* 0x0009e20000000800 */
[----:B------:R-:W-:Y:S01]  /*93e0*/  FMUL.FTZ R32, R102, R32 ;  /* 0x0000002066207220 */ /* 0x000fe20000410000 */
[----:B----4-:R-:W-:Y:S01]  /*93f0*/  FMUL.FTZ R138, R22, R232 ;  /* 0x000000e8168a7220 */ /* 0x010fe20000410000 */
[----:B------:R-:W-:Y:S01]  /*9400*/  FSEL R232, R116, -INF , P2 ;  /* 0xff80000074e87808 */ /* 0x000fe20001000000 */
[----:B------:R-:W-:Y:S01]  /*9410*/  FFMA.FTZ R22, -R204, R204, 1 ;  /* 0x3f800000cc167423 */ /* 0x000fe200000101cc */
[----:B-1----:R-:W-:-:S03]  /*9420*/  FFMA.FTZ R204, R229, UR5, -R224 ;  /* 0x00000005e5cc7c23 */ /* 0x002fc600080108e0 */
[----:B------:R-:W1:Y:S01]  /*9430*/  MUFU.EX2 R101, R101 ;  /* 0x0000006500657308 */ /* 0x000e620000000800 */
[----:B------:R-:W-:Y:S01]  /*9440*/  FSEL R229, R121, -INF , P1 ;  /* 0xff80000079e57808 */ /* 0x000fe20000800000 */
[----:B------:R-:W-:Y:S01]  /*9450*/  FFMA.FTZ R214, R232, UR5, -R224 ;  /* 0x00000005e8d67c23 */ /* 0x000fe200080108e0 */
[----:B------:R-:W-:Y:S01]  /*9460*/  FSEL R224, R117, -INF , P2 ;  /* 0xff80000075e07808 */ /* 0x000fe20001000000 */
[----:B------:R-:W-:Y:S02]  /*9470*/  FMUL.FTZ R232, R97, R213 ;  /* 0x000000d561e87220 */ /* 0x000fe40000410000 */
[--C-:B------:R-:W-:Y:S02]  /*9480*/  FFMA.FTZ R213, R229, UR5, -R227.reuse ;  /* 0x00000005e5d57c23 */ /* 0x100fe400080108e3 */
[----:B------:R4:W-:Y:S01]  /*9490*/  MUFU.EX2 R21, R137 ;  /* 0x0000008900157308 */ /* 0x0009e20000000800 */
[----:B------:R-:W-:Y:S02]  /*94a0*/  VIADD R229, R7, 0x4 ;  /* 0x0000000407e57836 */ /* 0x000fe40000000000 */
[----:B------:R-:W-:Y:S01]  /*94b0*/  FFMA.FTZ R224, R224, UR5, -R227 ;  /* 0x00000005e0e07c23 */ /* 0x000fe200080108e3 */
[----:B------:R-:W-:Y:S01]  /*94c0*/  FFMA.FTZ R227, -R207, R207, 1 ;  /* 0x3f800000cfe37423 */ /* 0x000fe200000101cf */
[----:B------:R-:W-:Y:S01]  /*94d0*/  FMUL.FTZ R206, R206, R32 ;  /* 0x00000020cece7220 */ /* 0x000fe20000410000 */
[----:B----4-:R-:W-:Y:S01]  /*94e0*/  FMUL.FTZ R137, R22, R233 ;  /* 0x000000e916897220 */ /* 0x010fe20000410000 */
[----:B------:R-:W-:-:S02]  /*94f0*/  VIADD R233, R7, 0x8 ;  /* 0x0000000807e97836 */ /* 0x000fc40000000000 */
[----:B------:R-:W-:Y:S01]  /*9500*/  FMUL.FTZ R207, R104, R212 ;  /* 0x000000d468cf7220 */ /* 0x000fe20000410000 */
[----:B--2---:R-:W-:Y:S01]  /*9510*/  FMUL.FTZ R34, R100, R34 ;  /* 0x0000002264227220 */ /* 0x004fe20000410000 */
[----:B------:R2:W-:Y:S01]  /*9520*/  MUFU.EX2 R32, R134 ;  /* 0x0000008600207308 */ /* 0x0005e20000000800 */
[----:B---3--:R-:W-:Y:S01]  /*9530*/  FMUL.FTZ R33, R103, R33 ;  /* 0x0000002167217220 */ /* 0x008fe20000410000 */
[----:B------:R3:W-:Y:S01]  /*9540*/  SHFL.IDX PT, R212, R222, R233, 0x1f ;  /* 0x00001fe9ded47589 */ /* 0x0007e200000e0000 */
[----:B------:R-:W-:-:S05]  /*9550*/  FMUL.FTZ R207, R205, R207 ;  /* 0x000000cfcdcf7220 */ /* 0x000fca0000410000 */
[----:B------:R4:W-:Y:S01]  /*9560*/  MUFU.EX2 R22, R136 ;  /* 0x0000008800167308 */ /* 0x0009e20000000800 */
[----:B--2---:R2:W-:Y:S01]  /*9570*/  SHFL.IDX PT, R134, R222, R229, 0x1f ;  /* 0x00001fe5de867589 */ /* 0x0045e200000e0000 */
[----:B---3--:R-:W-:Y:S01]  /*9580*/  IADD3 R233, R7, 0xc, RZ ;  /* 0x0000000c07e97810 */ /* 0x008fe20007ffe0ff */
[----:B------:R-:W-:Y:S01]  /*9590*/  FMUL.FTZ R205, R227, R33 ;  /* 0x00000021e3cd7220 */ /* 0x000fe20000410000 */
[----:B----4-:R-:W-:Y:S01]  /*95a0*/  FMUL.FTZ R136, R23, R232 ;  /* 0x000000e817887220 */ /* 0x010fe20000410000 */
[----:B--2---:R-:W-:-:S03]  /*95b0*/  VIADD R229, R7, 0x14 ;  /* 0x0000001407e57836 */ /* 0x004fc60000000000 */
[----:B------:R2:W-:Y:S01]  /*95c0*/  MUFU.EX2 R23, R135 ;  /* 0x0000008700177308 */ /* 0x0005e20000000800 */
[----:B-1----:R-:W-:Y:S01]  /*95d0*/  FMUL.FTZ R35, R101, R35 ;  /* 0x0000002365237220 */ /* 0x002fe20000410000 */
[----:B------:R1:W-:Y:S01]  /*95e0*/  SHFL.IDX PT, R232, R222, R233, 0x1f ;  /* 0x00001fe9dee87589 */ /* 0x0003e200000e0000 */
[C---:B------:R-:W-:Y:S02]  /*95f0*/  VIADD R227, R7.reuse, 0x10 ;  /* 0x0000001007e37836 */ /* 0x040fe40000000000 */
[----:B--2---:R-:W-:Y:S02]  /*9600*/  FMUL.FTZ R135, R208, R34 ;  /* 0x00000022d0877220 */ /* 0x004fe40000410000 */
[----:B------:R-:W2:Y:S01]  /*9610*/  SHFL.IDX PT, R208, R222, R7, 0x1f ;  /* 0x00001f07ded07589 */ /* 0x000ea200000e0000 */
[----:B------:R-:W3:Y:S01]  /*9620*/  MUFU.EX2 R17, R17 ;  /* 0x0000001100117308 */ /* 0x000ee20000000800 */
[----:B-1----:R-:W-:Y:S02]  /*9630*/  IADD3 R233, R7, 0x18, RZ ;  /* 0x0000001807e97810 */ /* 0x002fe40007ffe0ff */
[----:B------:R-:W1:Y:S01]  /*9640*/  SHFL.IDX PT, R229, R222, R229, 0x1f ;  /* 0x00001fe5dee57589 */ /* 0x000e6200000e0000 */
[----:B------:R-:W-:Y:S01]  /*9650*/  FFMA.FTZ R34, -R88, R88, 1 ;  /* 0x3f80000058227423 */ /* 0x000fe20000010158 */
[----:B------:R-:W-:-:S02]  /*9660*/  FMUL.FTZ R88, R228, R35 ;  /* 0x00000023e4587220 */ /* 0x000fc40000410000 */
[----:B------:R-:W-:Y:S01]  /*9670*/  SHFL.IDX PT, R228, R222, R227, 0x1f ;  /* 0x00001fe3dee47589 */ /* 0x000fe200000e0000 */
[----:B------:R-:W4:Y:S03]  /*9680*/  MUFU.EX2 R105, R105 ;  /* 0x0000006900697308 */ /* 0x000f260000000800 */
[----:B------:R-:W4:Y:S05]  /*9690*/  SHFL.IDX PT, R227, R222, R233, 0x1f ;  /* 0x00001fe9dee37589 */ /* 0x000f2a00000e0000 */
[----:B------:R-:W4:Y:S01]  /*96a0*/  MUFU.EX2 R111, R111 ;  /* 0x0000006f006f7308 */ /* 0x000f220000000800 */
[----:B---3--:R-:W-:-:S07]  /*96b0*/  FMUL.FTZ R36, R17, R36 ;  /* 0x0000002411247220 */ /* 0x008fce0000410000 */
[----:B------:R-:W3:Y:S01]  /*96c0*/  MUFU.EX2 R107, R107 ;  /* 0x0000006b006b7308 */ /* 0x000ee20000000800 */
[----:B--2---:R-:W-:Y:S01]  /*96d0*/  FADD.FTZ R40, R40, -R208 ;  /* 0x800000d028287221 */ /* 0x004fe20000010000 */
[--C-:B------:R-:W-:Y:S01]  /*96e0*/  FADD.FTZ R41, R41, -R134.reuse ;  /* 0x8000008629297221 */ /* 0x100fe20000010000 */
[----:B------:R-:W-:-:S05]  /*96f0*/  FADD.FTZ R43, R43, -R134 ;  /* 0x800000862b2b7221 */ /* 0x000fca0000010000 */
[----:B------:R-:W2:Y:S01]  /*9700*/  MUFU.EX2 R110, R110 ;  /* 0x0000006e006e7308 */ /* 0x000ea20000000800 */
[----:B-1----:R-:W-:Y:S01]  /*9710*/  FADD.FTZ R134, R49, -R229 ;  /* 0x800000e531867221 */ /* 0x002fe20000010000 */
[----:B----4-:R-:W-:-:S06]  /*9720*/  FMUL.FTZ R49, R105, R40 ;  /* 0x0000002869317220 */ /* 0x010fcc0000410000 */
[----:B------:R-:W1:Y:S01]  /*9730*/  MUFU.EX2 R109, R109 ;  /* 0x0000006d006d7308 */ /* 0x000e620000000800 */
[----:B------:R-:W-:-:S07]  /*9740*/  FADD.FTZ R42, R42, -R208 ;  /* 0x800000d02a2a7221 */ /* 0x000fce0000010000 */
[----:B------:R4:W-:Y:S01]  /*9750*/  MUFU.EX2 R33, R133 ;  /* 0x0000008500217308 */ /* 0x0009e20000000800 */
[----:B------:R-:W-:Y:S01]  /*9760*/  FADD.FTZ R208, R52, -R227 ;  /* 0x800000e334d07221 */ /* 0x000fe20000010000 */
[----:B----4-:R-:W-:-:S06]  /*9770*/  FMUL.FTZ R133, R34, R36 ;  /* 0x0000002422857220 */ /* 0x010fcc0000410000 */
[----:B------:R4:W-:Y:S01]  /*9780*/  MUFU.EX2 R36, R130 ;  /* 0x0000008200247308 */ /* 0x0009e20000000800 */
[----:B------:R-:W-:Y:S01]  /*9790*/  FMUL.FTZ R52, R111, R43 ;  /* 0x0000002b6f347220 */ /* 0x000fe20000410000 */
[----:B------:R-:W-:Y:S01]  /*97a0*/  FADD.FTZ R44, R44, -R212 ;  /* 0x800000d42c2c7221 */ /* 0x000fe20000010000 */
[----:B----4-:R-:W-:Y:S01]  /*97b0*/  FADD.FTZ R130, R45, -R232 ;  /* 0x800000e82d827221 */ /* 0x010fe20000010000 */
[----:B------:R-:W-:Y:S01]  /*97c0*/  FFMA.FTZ R45, -R230, R230, 1 ;  /* 0x3f800000e62d7423 */ /* 0x000fe200000101e6 */
[----:B------:R-:W-:-:S03]  /*97d0*/  FFMA.FTZ R225, -R225, R225, 1 ;  /* 0x3f800000e1e17423 */ /* 0x000fc600000101e1 */
[----:B------:R-:W-:Y:S01]  /*97e0*/  FMUL.FTZ R45, R45, R49 ;  /* 0x000000312d2d7220 */ /* 0x000fe20000410000 */
[----:B------:R-:W-:Y:S01]  /*97f0*/  FFMA.FTZ R49, -R90, R90, 1 ;  /* 0x3f8000005a317423 */ /* 0x000fe2000001015a */
[----:B---3--:R-:W-:Y:S01]  /*9800*/  FMUL.FTZ R220, R107, R220 ;  /* 0x000000dc6bdc7220 */ /* 0x008fe20000410000 */
[----:B------:R-:W-:Y:S01]  /*9810*/  FADD.FTZ R46, R46, -R212 ;  /* 0x800000d42e2e7221 */ /* 0x000fe20000010000 */
[----:B------:R3:W-:Y:S01]  /*9820*/  MUFU.EX2 R35, R131 ;  /* 0x0000008300237308 */ /* 0x0007e20000000800 */
[----:B------:R-:W-:Y:S01]  /*9830*/  FMUL.FTZ R49, R49, R52 ;  /* 0x0000003431317220 */ /* 0x000fe20000410000 */
[----:B------:R-:W-:Y:S01]  /*9840*/  FFMA.FTZ R52, -R164, R164, 1 ;  /* 0x3f800000a4347423 */ /* 0x000fe200000101a4 */
[----:B--2---:R-:W-:Y:S01]  /*9850*/  FMUL.FTZ R44, R110, R44 ;  /* 0x0000002c6e2c7220 */ /* 0x004fe20000410000 */
[----:B------:R-:W-:Y:S01]  /*9860*/  FFMA.FTZ R92, -R92, R92, 1 ;  /* 0x3f8000005c5c7423 */ /* 0x000fe2000001015c */
[----:B------:R-:W-:Y:S01]  /*9870*/  FFMA.FTZ R91, -R91, R91, 1 ;  /* 0x3f8000005b5b7423 */ /* 0x000fe2000001015b */
[----:B------:R-:W-:Y:S01]  /*9880*/  FMUL.FTZ R46, R15, R46 ;  /* 0x0000002e0f2e7220 */ /* 0x000fe20000410000 */
[----:B-1----:R-:W-:Y:S01]  /*9890*/  FMUL.FTZ R130, R109, R130 ;  /* 0x000000826d827220 */ /* 0x002fe20000410000 */
        /* <DEDUP_REMOVED lines=10> */
[----:B------:R-:W-:Y:S01]  /*9940*/  FMUL.FTZ R41, R13, R41 ;  /* 0x000000290d297220 */ /* 0x000fe20000410000 */
[----:B------:R-:W-:Y:S01]  /*9950*/  FFMA.FTZ R226, -R226, R226, 1 ;  /* 0x3f800000e2e27423 */ /* 0x000fe200000101e2 */
[----:B------:R-:W-:Y:S01]  /*9960*/  FADD.FTZ R47, R47, -R232 ;  /* 0x800000e82f2f7221 */ /* 0x000fe20000010000 */
[--C-:B------:R-:W-:Y:S01]  /*9970*/  FADD.FTZ R48, R48, -R228.reuse ;  /* 0x800000e430307221 */ /* 0x100fe20000010000 */
[----:B------:R-:W-:Y:S01]  /*9980*/  FADD.FTZ R50, R50, -R228 ;  /* 0x800000e432327221 */ /* 0x000fe20000010000 */
[----:B------:R-:W-:Y:S01]  /*9990*/  FFMA.FTZ R237, -R237, R237, 1 ;  /* 0x3f800000eded7423 */ /* 0x000fe200000101ed */
[----:B------:R3:W4:Y:S01]  /*99a0*/  MUFU.EX2 R34, R132 ;  /* 0x0000008400227308 */ /* 0x0007220000000800 */
[----:B--2---:R-:W-:Y:S01]  /*99b0*/  FMUL.FTZ R38, R106, R38 ;  /* 0x000000266a267220 */ /* 0x004fe20000410000 */
[----:B------:R-:W-:Y:S01]  /*99c0*/  FMUL.FTZ R43, R231, R41 ;  /* 0x00000029e72b7220 */ /* 0x000fe20000410000 */
[----:B------:R-:W-:Y:S01]  /*99d0*/  FFMA.FTZ R93, -R93, R93, 1 ;  /* 0x3f8000005d5d7423 */ /* 0x000fe2000001015d */
[----:B-1----:R-:W-:Y:S01]  /*99e0*/  FADD.FTZ R40, R53, -R222 ;  /* 0x800000de35287221 */ /* 0x002fe20000010000 */
[----:B------:R-:W-:Y:S01]  /*99f0*/  FMUL.FTZ R38, R226, R38 ;  /* 0x00000026e2267220 */ /* 0x000fe20000410000 */
[----:B------:R-:W-:Y:S01]  /*9a00*/  FFMA.FTZ R53, -R163, R163, 1 ;  /* 0x3f800000a3357423 */ /* 0x000fe200000101a3 */
[----:B------:R-:W-:Y:S01]  /*9a10*/  FMUL.FTZ R47, R24, R47 ;  /* 0x0000002f182f7220 */ /* 0x000fe20000410000 */
[----:B------:R-:W-:Y:S01]  /*9a20*/  FMUL.FTZ R48, R25, R48 ;  /* 0x0000003019307220 */ /* 0x000fe20000410000 */
[----:B---3--:R-:W-:Y:S01]  /*9a30*/  FFMA.FTZ R132, -R235, R235, 1 ;  /* 0x3f800000eb847423 */ /* 0x008fe200000101eb */
[----:B----4-:R-:W-:Y:S01]  /*9a40*/  FMUL.FTZ R217, R108, R217 ;  /* 0x000000d96cd97220 */ /* 0x010fe20000410000 */
[----:B------:R-:W-:Y:S01]  /*9a50*/  FMUL.FTZ R41, R26, R50 ;  /* 0x000000321a297220 */ /* 0x000fe20000410000 */
[----:B------:R-:W-:Y:S01]  /*9a60*/  FFMA.FTZ R94, -R94, R94, 1 ;  /* 0x3f8000005e5e7423 */ /* 0x000fe2000001015e */
[----:B------:R-:W-:Y:S01]  /*9a70*/  FMUL.FTZ R134, R27, R134 ;  /* 0x000000861b867220 */ /* 0x000fe20000410000 */
[----:B------:R-:W-:-:S02]  /*9a80*/  VIADD R225, R7, 0x4 ;  /* 0x0000000407e17836 */ /* 0x000fc40000000000 */
[--C-:B------:R-:W-:Y:S01]  /*9a90*/  FADD.FTZ R60, R60, -R91.reuse ;  /* 0x8000005b3c3c7221 */ /* 0x100fe20000010000 */
[C---:B------:R-:W-:Y:S02]  /*9aa0*/  VIADD R226, R7.reuse, 0x10 ;  /* 0x0000001007e27836 */ /* 0x040fe40000000000 */
[----:B------:R-:W-:Y:S01]  /*9ab0*/  FADD.FTZ R62, R62, -R91 ;  /* 0x8000005b3e3e7221 */ /* 0x000fe20000010000 */
[----:B------:R-:W-:Y:S01]  /*9ac0*/  VIADD R235, R7, 0x14 ;  /* 0x0000001407eb7836 */ /* 0x000fe20000000000 */
[----:B------:R-:W-:Y:S01]  /*9ad0*/  LDS R91, [R11+0x400] ;  /* 0x000400000b5b7984 */ /* 0x000fe20000000800 */
[----:B------:R-:W-:Y:S01]  /*9ae0*/  FMUL.FTZ R132, R132, R217 ;  /* 0x000000d984847220 */ /* 0x000fe20000410000 */
[----:B------:R-:W-:Y:S01]  /*9af0*/  FMUL.FTZ R53, R53, R47 ;  /* 0x0000002f35357220 */ /* 0x000fe20000410000 */
[----:B------:R-:W-:Y:S01]  /*9b00*/  FMUL.FTZ R50, R237, R48 ;  /* 0x00000030ed327220 */ /* 0x000fe20000410000 */
[----:B------:R-:W-:Y:S01]  /*9b10*/  FMUL.FTZ R47, R94, R41 ;  /* 0x000000295e2f7220 */ /* 0x000fe20000410000 */
[----:B------:R-:W-:Y:S01]  /*9b20*/  FMUL.FTZ R48, R93, R134 ;  /* 0x000000865d307220 */ /* 0x000fe20000410000 */
[----:B------:R-:W-:Y:S01]  /*9b30*/  IADD3 R217, R7, 0xc, RZ ;  /* 0x0000000c07d97810 */ /* 0x000fe20007ffe0ff */
[----:B------:R-:W1:Y:S04]  /*9b40*/  SHFL.IDX PT, R41, R9, R7, 0x1f ;  /* 0x00001f0709297589 */ /* 0x000e6800000e0000 */
[----:B------:R-:W2:Y:S04]  /*9b50*/  SHFL.IDX PT, R90, R9, R225, 0x1f ;  /* 0x00001fe1095a7589 */ /* 0x000ea800000e0000 */
[----:B------:R-:W3:Y:S04]  /*9b60*/  SHFL.IDX PT, R93, R9, R226, 0x1f ;  /* 0x00001fe2095d7589 */ /* 0x000ee800000e0000 */
[----:B------:R-:W4:Y:S04]  /*9b70*/  SHFL.IDX PT, R130, R9, R235, 0x1f ;  /* 0x00001feb09827589 */ /* 0x000f2800000e0000 */
[----:B------:R-:W4:Y:S04]  /*9b80*/  SHFL.IDX PT, R92, R9, R233, 0x1f ;  /* 0x00001fe9095c7589 */ /* 0x000f2800000e0000 */
[----:B------:R-:W4:Y:S04]  /*9b90*/  SHFL.IDX PT, R134, R9, R217, 0x1f ;  /* 0x00001fd909867589 */ /* 0x000f2800000e0000 */
[----:B------:R1:W4:Y:S01]  /*9ba0*/  SHFL.IDX PT, R94, R9, R234, 0x1f ;  /* 0x00001fea095e7589 */ /* 0x00032200000e0000 */
[----:B------:R-:W-:Y:S01]  /*9bb0*/  FADD.FTZ R222, R55, -R222 ;  /* 0x800000de37de7221 */ /* 0x000fe20000010000 */
[----:B------:R-:W4:Y:S01]  /*9bc0*/  MUFU.EX2 R128, R128 ;  /* 0x0000008000807308 */ /* 0x000f220000000800 */
[----:B------:R-:W-:Y:S01]  /*9bd0*/  FFMA.FTZ R55, -R161, R161, 1 ;  /* 0x3f800000a1377423 */ /* 0x000fe200000101a1 */
[----:B------:R-:W-:Y:S01]  /*9be0*/  FMUL.FTZ R208, R19, R208 ;  /* 0x000000d013d07220 */ /* 0x000fe20000410000 */
[----:B------:R-:W-:Y:S01]  /*9bf0*/  FADD.FTZ R54, R54, -R227 ;  /* 0x800000e336367221 */ /* 0x000fe20000010000 */
[----:B------:R-:W-:Y:S01]  /*9c00*/  FFMA.FTZ R89, -R89, R89, 1 ;  /* 0x3f80000059597423 */ /* 0x000fe20000010159 */
[----:B------:R-:W-:Y:S01]  /*9c10*/  FMUL.FTZ R42, R12, R42 ;  /* 0x0000002a0c2a7220 */ /* 0x000fe20000410000 */
[----:B------:R-:W-:Y:S01]  /*9c20*/  FMUL.FTZ R55, R55, R208 ;  /* 0x000000d037377220 */ /* 0x000fe20000410000 */
[----:B------:R-:W-:Y:S01]  /*9c30*/  FMUL.FTZ R54, R20, R54 ;  /* 0x0000003614367220 */ /* 0x000fe20000410000 */
[----:B-1----:R-:W-:Y:S01]  /*9c40*/  FFMA.FTZ R9, -R160, R160, 1 ;  /* 0x3f800000a0097423 */ /* 0x002fe200000101a0 */
[----:B------:R-:W-:Y:S01]  /*9c50*/  FMUL.FTZ R208, R10, R40 ;  /* 0x000000280ad07220 */ /* 0x000fe20000410000 */
[----:B------:R-:W-:Y:S01]  /*9c60*/  FFMA.FTZ R40, -R158, R158, 1 ;  /* 0x3f8000009e287423 */ /* 0x000fe2000001019e */
[----:B------:R-:W-:Y:S01]  /*9c70*/  FMUL.FTZ R222, R14, R222 ;  /* 0x000000de0ede7220 */ /* 0x000fe20000410000 */
[----:B------:R-:W-:Y:S01]  /*9c80*/  FADD.FTZ R51, R51, -R229 ;  /* 0x800000e533337221 */ /* 0x000fe20000010000 */
[----:B------:R-:W-:Y:S01]  /*9c90*/  FMUL.FTZ R54, R9, R54 ;  /* 0x0000003609367220 */ /* 0x000fe20000410000 */
[----:B------:R-:W-:Y:S01]  /*9ca0*/  FADD.FTZ R56, R56, -R41 ;  /* 0x8000002938387221 */ /* 0x000fe20000010000 */
[----:B--2---:R-:W-:Y:S01]  /*9cb0*/  FADD.FTZ R57, R57, -R90 ;  /* 0x8000005a39397221 */ /* 0x004fe20000010000 */
        /* <DEDUP_REMOVED lines=9> */
[----:B------:R-:W2:Y:S01]  /*9d50*/  MUFU.EX2 R122, R122 ;  /* 0x0000007a007a7308 */ /* 0x000ea20000000800 */
[----:B-1----:R-:W-:Y:S01]  /*9d60*/  FMUL.FTZ R28, R40, R222 ;  /* 0x000000de281c7220 */ /* 0x002fe20000410000 */
[----:B------:R-:W-:Y:S01]  /*9d70*/  FFMA.FTZ R68, -R157, R157, 1 ;  /* 0x3f8000009d447423 */ /* 0x000fe2000001019d */
[----:B------:R-:W-:Y:S01]  /*9d80*/  FMUL.FTZ R56, R21, R56 ;  /* 0x0000003815387220 */ /* 0x000fe20000410000 */
[----:B------:R-:W-:Y:S01]  /*9d90*/  FMUL.FTZ R57, R23, R57 ;  /* 0x0000003917397220 */ /* 0x000fe20000410000 */
[----:B------:R-:W-:Y:S01]  /*9da0*/  FADD.FTZ R59, R59, -R90 ;  /* 0x8000005a3b3b7221 */ /* 0x000fe20000010000 */
[----:B------:R1:W5:Y:S02]  /*9db0*/  LDL.LU R164, [R1+0xe4] ;  /* 0x0000e40001a47983 */ /* 0x0003640000300800 */
[----:B------:R3:W-:Y:S01]  /*9dc0*/  MUFU.EX2 R40, R30 ;  /* 0x0000001e00287308 */ /* 0x0007e20000000800 */
[--C-:B------:R-:W-:Y:S01]  /*9dd0*/  FADD.FTZ R90, R69, -R94.reuse ;  /* 0x8000005e455a7221 */ /* 0x100fe20000010000 */
[----:B------:R-:W-:Y:S01]  /*9de0*/  FADD.FTZ R94, R71, -R94 ;  /* 0x8000005e475e7221 */ /* 0x000fe20000010000 */
[----:B------:R-:W-:Y:S01]  /*9df0*/  FMUL.FTZ R62, R34, R62 ;  /* 0x0000003e223e7220 */ /* 0x000fe20000410000 */
[----:B------:R-:W-:Y:S01]  /*9e00*/  FMUL.FTZ R51, R89, R51 ;  /* 0x0000003359337220 */ /* 0x000fe20000410000 */
[----:B------:R-:W-:Y:S01]  /*9e10*/  FMUL.FTZ R68, R68, R56 ;  /* 0x0000003844447220 */ /* 0x000fe20000410000 */
[----:B------:R-:W-:Y:S01]  /*9e20*/  FMUL.FTZ R63, R36, R63 ;  /* 0x0000003f243f7220 */ /* 0x000fe20000410000 */
[----:B------:R-:W-:Y:S01]  /*9e30*/  FMUL.FTZ R93, R128, R93 ;  /* 0x0000005d805d7220 */ /* 0x000fe20000410000 */
[----:B------:R-:W4:Y:S01]  /*9e40*/  MUFU.EX2 R125, R125 ;  /* 0x0000007d007d7308 */ /* 0x000f220000000800 */
[----:B---3--:R-:W-:Y:S01]  /*9e50*/  FFMA.FTZ R30, -R155, R155, 1 ;  /* 0x3f8000009b1e7423 */ /* 0x008fe2000001019b */
[----:B------:R-:W-:Y:S01]  /*9e60*/  FFMA.FTZ R71, -R152, R152, 1 ;  /* 0x3f80000098477423 */ /* 0x000fe20000010198 */
[----:B------:R-:W-:Y:S01]  /*9e70*/  FFMA.FTZ R89, -R159, R159, 1 ;  /* 0x3f8000009f597423 */ /* 0x000fe2000001019f */
[----:B------:R-:W-:Y:S01]  /*9e80*/  FFMA.FTZ R56, -R112, R112, 1 ;  /* 0x3f80000070387423 */ /* 0x000fe20000010170 */
[----:B------:R-:W-:Y:S01]  /*9e90*/  FMUL.FTZ R30, R30, R57 ;  /* 0x000000391e1e7220 */ /* 0x000fe20000410000 */
[----:B------:R-:W-:Y:S01]  /*9ea0*/  FFMA.FTZ R57, -R150, R150, 1 ;  /* 0x3f80000096397423 */ /* 0x000fe20000010196 */
[----:B------:R-:W-:Y:S01]  /*9eb0*/  FMUL.FTZ R71, R71, R62 ;  /* 0x0000003e47477220 */ /* 0x000fe20000410000 */
[----:B------:R-:W-:Y:S01]  /*9ec0*/  FMUL.FTZ R89, R89, R208 ;  /* 0x000000d059597220 */ /* 0x000fe20000410000 */
[----:B------:R-:W-:Y:S01]  /*9ed0*/  FADD.FTZ R61, R61, -R134 ;  /* 0x800000863d3d7221 */ /* 0x000fe20000010000 */
[----:B------:R-:W-:Y:S01]  /*9ee0*/  FADD.FTZ R67, R67, -R130 ;  /* 0x8000008243437221 */ /* 0x000fe20000010000 */
[----:B------:R-:W-:Y:S01]  /*9ef0*/  FMUL.FTZ R57, R57, R63 ;  /* 0x0000003f39397220 */ /* 0x000fe20000410000 */
[----:B------:R-:W-:Y:S01]  /*9f00*/  FMUL.FTZ R56, R56, R93 ;  /* 0x0000005d38387220 */ /* 0x000fe20000410000 */
[----:B------:R-:W3:Y:S04]  /*9f10*/  SHFL.IDX PT, R62, R91, R225, 0x1f ;  /* 0x00001fe15b3e7589 */ /* 0x000ee800000e0000 */
[----:B------:R-:W-:Y:S04]  /*9f20*/  SHFL.IDX PT, R208, R91, R7, 0x1f ;  /* 0x00001f075bd07589 */ /* 0x000fe800000e0000 */
[----:B------:R-:W1:Y:S04]  /*9f30*/  SHFL.IDX PT, R63, R91, R220, 0x1f ;  /* 0x00001fdc5b3f7589 */ /* 0x000e6800000e0000 */
[----:B------:R-:W-:Y:S04]  /*9f40*/  SHFL.IDX PT, R93, R91, R217, 0x1f ;  /* 0x00001fd95b5d7589 */ /* 0x000fe800000e0000 */
[----:B------:R-:W-:Y:S04]  /*9f50*/  SHFL.IDX PT, R112, R91, R226, 0x1f ;  /* 0x00001fe25b707589 */ /* 0x000fe800000e0000 */
[----:B------:R-:W-:Y:S04]  /*9f60*/  SHFL.IDX PT, R130, R91, R235, 0x1f ;  /* 0x00001feb5b827589 */ /* 0x000fe800000e0000 */
[----:B------:R-:W-:Y:S04]  /*9f70*/  SHFL.IDX PT, R134, R91, R233, 0x1f ;  /* 0x00001fe95b867589 */ /* 0x000fe800000e0000 */
[----:B------:R-:W1:Y:S01]  /*9f80*/  SHFL.IDX PT, R91, R91, R234, 0x1f ;  /* 0x00001fea5b5b7589 */ /* 0x000e6200000e0000 */
[----:B------:R-:W3:Y:S01]  /*9f90*/  MUFU.EX2 R123, R123 ;  /* 0x0000007b007b7308 */ /* 0x000ee20000000800 */
[----:B------:R-:W-:-:S02]  /*9fa0*/  FADD.FTZ R58, R58, -R41 ;  /* 0x800000293a3a7221 */ /* 0x000fc40000010000 */
[----:B------:R1:W5:Y:S04]  /*9fb0*/  LDL.LU R163, [R1+0xe0] ;  /* 0x0000e00001a37983 */ /* 0x0003680000300800 */
[----:B------:R1:W5:Y:S01]  /*9fc0*/  LDL.LU R162, [R1+0xdc] ;  /* 0x0000dc0001a27983 */ /* 0x0003620000300800 */
[----:B------:R-:W1:Y:S03]  /*9fd0*/  MUFU.EX2 R126, R126 ;  /* 0x0000007e007e7308 */ /* 0x000e660000000800 */
[----:B------:R1:W5:Y:S01]  /*9fe0*/  LDL.LU R161, [R1+0xd8] ;  /* 0x0000d80001a17983 */ /* 0x0003620000300800 */
[----:B------:R-:W-:-:S03]  /*9ff0*/  FMUL.FTZ R59, R32, R59 ;  /* 0x0000003b203b7220 */ /* 0x000fc60000410000 */
[----:B------:R1:W5:Y:S01]  /*a000*/  LDL.LU R160, [R1+0xd4] ;  /* 0x0000d40001a07983 */ /* 0x0003620000300800 */
[----:B------:R2:W-:Y:S01]  /*a010*/  MUFU.EX2 R41, R29 ;  /* 0x0000001d00297308 */ /* 0x0005e20000000800 */
[----:B------:R-:W-:Y:S02]  /*a020*/  FFMA.FTZ R69, -R156, R156, 1 ;  /* 0x3f8000009c457423 */ /* 0x000fe4000001019c */
[----:B------:R1:W5:Y:S01]  /*a030*/  LDL.LU R159, [R1+0xd0] ;  /* 0x0000d000019f7983 */ /* 0x0003620000300800 */
[----:B------:R-:W-:-:S03]  /*a040*/  FMUL.FTZ R58, R22, R58 ;  /* 0x0000003a163a7220 */ /* 0x000fc60000410000 */
[----:B------:R1:W5:Y:S01]  /*a050*/  LDL.LU R158, [R1+0xcc] ;  /* 0x0000cc00019e7983 */ /* 0x0003620000300800 */
[----:B--2---:R-:W-:-:S03]  /*a060*/  FFMA.FTZ R29, -R154, R154, 1 ;  /* 0x3f8000009a1d7423 */ /* 0x004fc6000001019a */
[----:B------:R2:W5:Y:S01]  /*a070*/  LDL.LU R157, [R1+0xc8] ;  /* 0x0000c800019d7983 */ /* 0x0005620000300800 */
[----:B------:R-:W-:Y:S01]  /*a080*/  FADD.FTZ R92, R70, -R92 ;  /* 0x8000005c465c7221 */ /* 0x000fe20000010000 */
[----:B------:R-:W-:Y:S02]  /*a090*/  FMUL.FTZ R29, R29, R59 ;  /* 0x0000003b1d1d7220 */ /* 0x000fe40000410000 */
[----:B------:R2:W5:Y:S01]  /*a0a0*/  LDL.LU R156, [R1+0xc4] ;  /* 0x0000c400019c7983 */ /* 0x0005620000300800 */
[----:B------:R-:W-:Y:S01]  /*a0b0*/  FFMA.FTZ R70, -R153, R153, 1 ;  /* 0x3f80000099467423 */ /* 0x000fe20000010199 */
[----:B------:R3:W-:Y:S02]  /*a0c0*/  MUFU.EX2 R11, R31 ;  /* 0x0000001f000b7308 */ /* 0x0007e40000000800 */
[----:B------:R2:W5:Y:S01]  /*a0d0*/  LDL.LU R155, [R1+0xc0] ;  /* 0x0000c000019b7983 */ /* 0x0005620000300800 */
[----:B------:R-:W-:Y:S01]  /*a0e0*/  FMUL.FTZ R69, R69, R58 ;  /* 0x0000003a45457220 */ /* 0x000fe20000410000 */
[----:B------:R-:W-:Y:S01]  /*a0f0*/  FFMA.FTZ R59, -R149, R149, 1 ;  /* 0x3f800000953b7423 */ /* 0x000fe20000010195 */
[----:B------:R-:W-:Y:S01]  /*a100*/  FMUL.FTZ R66, R122, R66 ;  /* 0x000000427a427220 */ /* 0x000fe20000410000 */
[----:B------:R2:W5:Y:S01]  /*a110*/  LDL.LU R154, [R1+0xbc] ;  /* 0x0000bc00019a7983 */ /* 0x0005620000300800 */
[----:B------:R-:W-:Y:S01]  /*a120*/  FFMA.FTZ R58, -R148, R148, 1 ;  /* 0x3f800000943a7423 */ /* 0x000fe20000010194 */
[----:B----4-:R-:W-:Y:S01]  /*a130*/  FMUL.FTZ R67, R125, R67 ;  /* 0x000000437d437220 */ /* 0x010fe20000410000 */
[----:B---3--:R-:W-:Y:S01]  /*a140*/  FFMA.FTZ R31, -R151, R151, 1 ;  /* 0x3f800000971f7423 */ /* 0x008fe20000010197 */
[----:B------:R2:W5:Y:S01]  /*a150*/  LDL.LU R153, [R1+0xb8] ;  /* 0x0000b80001997983 */ /* 0x0005620000300800 */
[----:B------:R-:W-:Y:S01]  /*a160*/  FMUL.FTZ R61, R35, R61 ;  /* 0x0000003d233d7220 */ /* 0x000fe20000410000 */
[----:B------:R-:W-:-:S02]  /*a170*/  FMUL.FTZ R60, R33, R60 ;  /* 0x0000003c213c7220 */ /* 0x000fc40000410000 */
[----:B------:R2:W5:Y:S01]  /*a180*/  LDL.LU R152, [R1+0xb4] ;  /* 0x0000b40001987983 */ /* 0x0005620000300800 */
[----:B------:R-:W-:-:S03]  /*a190*/  FMUL.FTZ R59, R59, R66 ;  /* 0x000000423b3b7220 */ /* 0x000fc60000410000 */
[----:B------:R2:W5:Y:S01]  /*a1a0*/  LDL.LU R151, [R1+0xb0] ;  /* 0x0000b00001977983 */ /* 0x0005620000300800 */
[----:B------:R-:W-:Y:S01]  /*a1b0*/  FMUL.FTZ R58, R58, R67 ;  /* 0x000000433a3a7220 */ /* 0x000fe20000410000 */
[----:B------:R-:W-:Y:S02]  /*a1c0*/  FFMA.FTZ R66, -R147, R147, 1 ;  /* 0x3f80000093427423 */ /* 0x000fe40000010193 */
        /* <DEDUP_REMOVED lines=10> */
[--C-:B------:R-:W-:Y:S01]  /*a270*/  FADD.FTZ R73, R73, -R62.reuse ;  /* 0x8000003e49497221 */ /* 0x100fe20000010000 */
[----:B------:R-:W-:Y:S02]  /*a280*/  FADD.FTZ R75, R75, -R62 ;  /* 0x8000003e4b4b7221 */ /* 0x000fe40000010000 */
[----:B------:R2:W5:Y:S01]  /*a290*/  LDL.LU R146, [R1+0x9c] ;  /* 0x00009c0001927983 */ /* 0x0005620000300800 */
[--C-:B-1----:R-:W-:Y:S01]  /*a2a0*/  FADD.FTZ R76, R76, -R63.reuse ;  /* 0x8000003f4c4c7221 */ /* 0x102fe20000010000 */
        /* <DEDUP_REMOVED lines=68> */
[----:B------:R-:W-:Y:S01]  /*a6f0*/  F2FP.F16.F32.PACK_AB R69, R29, R69 ;  /* 0x000000451d45723e */ /* 0x000fe200000000ff */
[----:B------:R-:W-:Y:S01]  /*a700*/  FMUL.FTZ R92, R124, R92 ;  /* 0x0000005c7c5c7220 */ /* 0x000fe20000410000 */
[----:B------:R-:W-:Y:S01]  /*a710*/  FFMA.FTZ R116, -R118, R118, 1 ;  /* 0x3f80000076747423 */ /* 0x000fe20000010176 */
[----:B------:R-:W-:Y:S01]  /*a720*/  FFMA.FTZ R117, -R121, R121, 1 ;  /* 0x3f80000079757423 */ /* 0x000fe20000010179 */
        /* <DEDUP_REMOVED lines=65> */
[----:B---3--:R-:W-:-:S05]  /*ab40*/  LEA R29, R0, R208, 0xe ;  /* 0x000000d0001d7211 */ /* 0x008fca00078e70ff */
        /* <DEDUP_REMOVED lines=74> */
[----:B------:R-:W-:Y:S01]  /*aff0*/  R2UR UR5, R16 ;  /* 0x00000000100572ca */ /* 0x000fe200000e0000 */
[----:B--2---:R-:W-:-:S05]  /*b000*/  IMAD R9, R0, 0x800, R38 ;  /* 0x0000080000097824 */ /* 0x004fca00078e0226 */
        /* <DEDUP_REMOVED lines=9> */
[----:B--2---:R-:W2:Y:S02]  /*b0a0*/  FENCE.VIEW.ASYNC.S ;  /* 0x00000000000073c6 */ /* 0x004ea40000000000 */
[----:B--2---:R-:W-:Y:S06]  /*b0b0*/  BAR.SYNC.DEFER_BLOCKING 0x9, 0x100 ;  /* 0x0244000000007b1d */ /* 0x004fec0000010000 */
[----:B-1----:R-:W-:-:S06]  /*b0c0*/  WARPGROUP.ARRIVE ;  /* 0x00000000000079c5 */ /* 0x002fcc0000000000 */
        /* <DEDUP_REMOVED lines=53> */
.L_x_1220:
        /* <DEDUP_REMOVED lines=13> */
[C---:B--2---:R-:W-:Y:S01]  /*b4f0*/  VIADD R5, R9.reuse, 0x9 ;  /* 0x0000000909057836 */ /* 0x044fe20000000000 */
        /* <DEDUP_REMOVED lines=54> */
.L_x_1221:
[----:B-1----:R-:W2:Y:S01]  /*b860*/  LDL R5, [R1+0x40] ;  /* 0x0000400001057983 */ /* 0x002ea20000100800 */
[----:B------:R-:W-:Y:S01]  /*b870*/  UIADD3 UR40, UR40, 0x1, URZ ;  /* 0x0000000128287890 */ /* 0x000fe2000fffe03f */
[----:B------:R-:W-:Y:S02]  /*b880*/  VIADD R0, R0, 0x1 ;  /* 0x0000000100007836 */ /* 0x000fe40000000000 */
[----:B------:R-:W-:-:S03]  /*b890*/  VIADD R6, R6, 0x30c20 ;  /* 0x00030c2006067836 */ /* 0x000fc60000000000 */
[C---:B------:R-:W-:Y:S02]  /*b8a0*/  ISETP.NE.AND P0, PT, R0.reuse, 0x2, PT ;  /* 0x000000020000780c */ /* 0x040fe40003f05270 */
[----:B------:R-:W-:Y:S02]  /*b8b0*/  PRMT R6, RZ, 0x654, R6 ;  /* 0x00000654ff067816 */ /* 0x000fe40000000006 */
[----:B------:R-:W-:Y:S02]  /*b8c0*/  SEL R0, R0, RZ, P0 ;  /* 0x000000ff00007207 */ /* 0x000fe40000000000 */
[----:B------:R4:W-:Y:S01]  /*b8d0*/  SYNCS.ARRIVE.TRANS64.RED.A1T0 RZ, [R6+URZ], RZ ;  /* 0x000000ff06ff79a7 */ /* 0x0009e2000810043f */
[----:B--2---:R-:W-:Y:S02]  /*b8e0*/  ISETP.LE.AND P1, PT, R5, UR40, PT ;  /* 0x0000002805007c0c */ /* 0x004fe4000bf23270 */
[----:B------:R-:W-:-:S04]  /*b8f0*/  SEL R5, RZ, 0x1, P0 ;  /* 0x00000001ff057807 */ /* 0x000fc80000000000 */
[----:B------:R-:W-:-:S07]  /*b900*/  LOP3.LUT R4, R4, R5, RZ, 0x3c, !PT ;  /* 0x0000000504047212 */ /* 0x000fce00078e3cff */
[----:B----4-:R-:W-:Y:S05]  /*b910*/  @!P1 BRA `(.L_x_1222) ;  /* 0xffffffb800709947 */ /* 0x010fea000383ffff */
.L_x_1211:
[----:B------:R-:W-:-:S06]  /*b920*/  UISETP.GE.AND UP0, UPT, UR40, UR37, UPT ;  /* 0x000000252800728c */ /* 0x000fcc000bf06270 */
[----:B------:R-:W-:-:S13]  /*b930*/  PLOP3.LUT P0, PT, PT, PT, UP0, 0x80, 0x0 ;  /* 0x000000000000781c */ /* 0x000fda0003f0f008 */
[----:B------:R-:W-:Y:S05]  /*b940*/  @P0 BRA `(.L_x_1223) ;  /* 0x00000058000c0947 */ /* 0x000fea0003800000 */
[----:B------:R-:W2:Y:S01]  /*b950*/  LDL.LU R21, [R1+0x48] ;  /* 0x0000480001157983 */ /* 0x000ea20000300800 */
[----:B------:R-:W3:Y:S01]  /*b960*/  LDC R22, c[0x0][0x290] ;  /* 0x0000a400ff167b82 */ /* 0x000ee20000000800 */
[----:B------:R-:W-:Y:S01]  /*b970*/  IMAD.MOV.U32 R19, RZ, RZ, 0x40000040 ;  /* 0x40000040ff137424 */ /* 0x000fe200078e00ff */
[----:B------:R-:W4:Y:S01]  /*b980*/  S2R R5, SR_TID.X ;  /* 0x0000000000057919 */ /* 0x000f220000002100 */
[----:B------:R-:W5:Y:S01]  /*b990*/  S2R R6, SR_TID.X ;  /* 0x0000000000067919 */ /* 0x000f620000002100 */
[----:B----4-:R-:W-:Y:S01]  /*b9a0*/  VIADD R5, R5, 0xffffff80 ;  /* 0xffffff8005057836 */ /* 0x010fe20000000000 */
[----:B-----5:R-:W-:-:S04]  /*b9b0*/  IADD3 R9, R6, -0x80, RZ ;  /* 0xffffff8006097810 */ /* 0x020fc80007ffe0ff */
[----:B------:R-:W-:Y:S02]  /*b9c0*/  SHF.R.S32.HI R6, RZ, 0x1f, R5 ;  /* 0x0000001fff067819 */ /* 0x000fe40000011405 */
[----:B------:R-:W-:Y:S02]  /*b9d0*/  SHF.R.S32.HI R8, RZ, 0x1f, R9 ;  /* 0x0000001fff087819 */ /* 0x000fe40000011409 */
[----:B------:R-:W-:Y:S02]  /*b9e0*/  LEA.HI R7, R6, R5, RZ, 0x5 ;  /* 0x0000000506077211 */ /* 0x000fe400078f28ff */
[----:B------:R-:W-:Y:S02]  /*b9f0*/  LEA.HI R11, R8, R9, RZ, 0x7 ;  /* 0x00000009080b7211 */ /* 0x000fe400078f38ff */
[----:B------:R-:W-:Y:S02]  /*ba00*/  LOP3.LUT R8, R7, 0xffffffe0, RZ, 0xc0, !PT ;  /* 0xffffffe007087812 */ /* 0x000fe400078ec0ff */
[----:B------:R-:W-:-:S02]  /*ba10*/  LEA.HI R6, R6, R5, RZ, 0x2 ;  /* 0x0000000506067211 */ /* 0x000fc400078f10ff */
[----:B------:R-:W-:Y:S02]  /*ba20*/  IADD3 R8, R5, -R8, RZ ;  /* 0x8000000805087210 */ /* 0x000fe40007ffe0ff */
[----:B------:R-:W-:Y:S02]  /*ba30*/  LOP3.LUT R10, R11, 0xffffff80, RZ, 0xc0, !PT ;  /* 0xffffff800b0a7812 */ /* 0x000fe400078ec0ff */
[----:B------:R-:W-:Y:S02]  /*ba40*/  LOP3.LUT R6, R6, 0xfffffffc, RZ, 0xc0, !PT ;  /* 0xfffffffc06067812 */ /* 0x000fe400078ec0ff */
[----:B------:R-:W-:Y:S01]  /*ba50*/  SHF.R.S32.HI R7, RZ, 0x1f, R8 ;  /* 0x0000001fff077819 */ /* 0x000fe20000011408 */
[----:B------:R-:W-:Y:S01]  /*ba60*/  IMAD.IADD R9, R9, 0x1, -R10 ;  /* 0x0000000109097824 */ /* 0x000fe200078e0a0a */
[----:B------:R-:W-:Y:S01]  /*ba70*/  SHF.R.S32.HI R20, RZ, 0x7, R11 ;  /* 0x00000007ff147819 */ /* 0x000fe2000001140b */
[----:B------:R-:W-:Y:S01]  /*ba80*/  IMAD.IADD R10, R5, 0x1, -R6 ;  /* 0x00000001050a7824 */ /* 0x000fe200078e0a06 */
[----:B------:R-:W-:-:S02]  /*ba90*/  LEA.HI R5, R7, R8, RZ, 0x3 ;  /* 0x0000000807057211 */ /* 0x000fc400078f18ff */
[----:B------:R-:W-:Y:S02]  /*baa0*/  SHF.R.S32.HI R14, RZ, 0x1f, R9 ;  /* 0x0000001fff0e7819 */ /* 0x000fe40000011409 */
[--C-:B------:R-:W-:Y:S02]  /*bab0*/  SHF.R.S32.HI R6, RZ, 0x3, R5.reuse ;  /* 0x00000003ff067819 */ /* 0x100fe40000011405 */
[----:B------:R-:W-:Y:S02]  /*bac0*/  SHF.R.S32.HI R5, RZ, 0x1f, R5 ;  /* 0x0000001fff057819 */ /* 0x000fe40000011405 */
[----:B------:R-:W-:Y:S02]  /*bad0*/  LEA.HI R7, R7, R8, RZ, 0x2 ;  /* 0x0000000807077211 */ /* 0x000fe400078f10ff */
[----:B------:R-:W-:Y:S02]  /*bae0*/  LEA.HI R5, R5, R6, RZ, 0x4 ;  /* 0x0000000605057211 */ /* 0x000fe400078f20ff */
[----:B------:R-:W-:-:S02]  /*baf0*/  LEA.HI R12, R14, R9, RZ, 0x2 ;  /* 0x000000090e0c7211 */ /* 0x000fc400078f10ff */
[----:B------:R-:W-:Y:S02]  /*bb00*/  SHF.R.S32.HI R8, RZ, 0x2, R7 ;  /* 0x00000002ff087819 */ /* 0x000fe40000011407 */
[----:B------:R-:W-:Y:S02]  /*bb10*/  LEA.HI R14, R14, R9, RZ, 0x5 ;  /* 0x000000090e0e7211 */ /* 0x000fe400078f28ff */
[----:B------:R-:W-:Y:S02]  /*bb20*/  LOP3.LUT R5, R5, 0x1ffffff0, RZ, 0xc0, !PT ;  /* 0x1ffffff005057812 */ /* 0x000fe400078ec0ff */
[--C-:B------:R-:W-:Y:S02]  /*bb30*/  SHF.R.S32.HI R9, RZ, 0x2, R12.reuse ;  /* 0x00000002ff097819 */ /* 0x100fe4000001140c */
[----:B------:R-:W-:Y:S01]  /*bb40*/  LEA.HI R11, R20, R20, RZ, 0x1 ;  /* 0x00000014140b7211 */ /* 0x000fe200078f08ff */
[----:B------:R-:W-:Y:S01]  /*bb50*/  IMAD.IADD R6, R6, 0x1, -R5 ;  /* 0x0000000106067824 */ /* 0x000fe200078e0a05 */
[----:B------:R-:W-:Y:S01]  /*bb60*/  LEA.HI R7, R7, R8, RZ, 0x1 ;  /* 0x0000000807077211 */ /* 0x000fe200078f08ff */
[----:B------:R-:W-:Y:S01]  /*bb70*/  VIADD R5, R8, 0x8 ;  /* 0x0000000808057836 */ /* 0x000fe20000000000 */
[----:B------:R-:W-:-:S02]  /*bb80*/  SHF.R.S32.HI R12, RZ, 0x1f, R12 ;  /* 0x0000001fff0c7819 */ /* 0x000fc4000001140c */
[----:B------:R-:W-:Y:S02]  /*bb90*/  LOP3.LUT R11, R11, 0x3fffffe, RZ, 0xc0, !PT ;  /* 0x03fffffe0b0b7812 */ /* 0x000fe400078ec0ff */
[----:B------:R-:W-:Y:S02]  /*bba0*/  LOP3.LUT R7, R7, 0xfffffffe, RZ, 0xc0, !PT ;  /* 0xfffffffe07077812 */ /* 0x000fe400078ec0ff */
[----:B------:R-:W-:Y:S01]  /*bbb0*/  LEA.HI R12, R12, R9, RZ, 0x3 ;  /* 0x000000090c0c7211 */ /* 0x000fe200078f18ff */
[----:B------:R-:W-:Y:S01]  /*bbc0*/  IMAD.IADD R20, R20, 0x1, -R11 ;  /* 0x0000000114147824 */ /* 0x000fe200078e0a0b */
[C---:B------:R-:W-:Y:S01]  /*bbd0*/  IADD3 R13, R8.reuse, 0x10, RZ ;  /* 0x00000010080d7810 */ /* 0x040fe20007ffe0ff */
[----:B------:R-:W-:Y:S01]  /*bbe0*/  IMAD.IADD R7, R8, 0x1, -R7 ;  /* 0x0000000108077824 */ /* 0x000fe200078e0a07 */
[----:B------:R-:W-:Y:S01]  /*bbf0*/  LOP3.LUT R12, R12, 0xfffffff8, RZ, 0xc0, !PT ;  /* 0xfffffff80c0c7812 */ /* 0x000fe200078ec0ff */
[----:B------:R-:W-:Y:S01]  /*bc00*/  VIADD R8, R8, 0x18 ;  /* 0x0000001808087836 */ /* 0x000fe20000000000 */
[----:B------:R-:W-:-:S02]  /*bc10*/  LEA.HI R11, R5, R5, RZ, 0x1 ;  /* 0x00000005050b7211 */ /* 0x000fc400078f08ff */
[----:B-1----:R-:W-:Y:S02]  /*bc20*/  SHF.R.S32.HI R18, RZ, 0x5, R14 ;  /* 0x00000005ff127819 */ /* 0x002fe4000001140e */
[----:B------:R-:W-:Y:S02]  /*bc30*/  LEA.HI R14, R13, R13, RZ, 0x1 ;  /* 0x0000000d0d0e7211 */ /* 0x000fe400078f08ff */
[----:B------:R-:W-:Y:S02]  /*bc40*/  IADD3 R15, R9, -R12, RZ ;  /* 0x8000000c090f7210 */ /* 0x000fe40007ffe0ff */
[----:B------:R-:W-:Y:S01]  /*bc50*/  LOP3.LUT R12, R11, 0xfffffffe, RZ, 0xc0, !PT ;  /* 0xfffffffe0b0c7812 */ /* 0x000fe200078ec0ff */
[----:B------:R-:W3:Y:S01]  /*bc60*/  S2R R9, SR_CTAID.X ;  /* 0x0000000000097919 */ /* 0x000ee20000002500 */
[----:B------:R-:W-:Y:S01]  /*bc70*/  LEA R7, R6, R7, 0x3 ;  /* 0x0000000706077211 */ /* 0x000fe200078e18ff */
[----:B------:R-:W-:Y:S01]  /*bc80*/  IMAD R17, R18, 0x10, R15 ;  /* 0x0000001012117824 */ /* 0x000fe200078e020f */
[----:B------:R-:W-:Y:S01]  /*bc90*/  LOP3.LUT R6, R14, 0xfffffffe, RZ, 0xc0, !PT ;  /* 0xfffffffe0e067812 */ /* 0x000fe200078ec0ff */
[----:B------:R-:W-:Y:S01]  /*bca0*/  IMAD.IADD R12, R5, 0x1, -R12 ;  /* 0x00000001050c7824 */ /* 0x000fe200078e0a0c */
[----:B------:R-:W-:Y:S01]  /*bcb0*/  SHF.R.S32.HI R5, RZ, 0x1, R11 ;  /* 0x00000001ff057819 */ /* 0x000fe2000001140b */
[----:B------:R1:W-:Y:S01]  /*bcc0*/  STL [R1+0x64], R7 ;  /* 0x0000640701007387 */ /* 0x0003e20000100800 */
[----:B------:R-:W-:-:S02]  /*bcd0*/  IADD3 R13, R13, -R6, RZ ;  /* 0x800000060d0d7210 */ /* 0x000fc40007ffe0ff */
[----:B------:R-:W-:Y:S02]  /*bce0*/  SHF.R.S32.HI R6, RZ, 0x1f, R11 ;  /* 0x0000001fff067819 */ /* 0x000fe4000001140b */
[----:B------:R-:W-:Y:S02]  /*bcf0*/  LEA.HI R11, R8, R8, RZ, 0x1 ;  /* 0x00000008080b7211 */ /* 0x000fe400078f08ff */
[----:B------:R-:W-:Y:S02]  /*bd00*/  LEA.HI R6, R6, R5, RZ, 0x4 ;  /* 0x0000000506067211 */ /* 0x000fe400078f20ff */
[----:B------:R-:W-:Y:S02]  /*bd10*/  SHF.R.S32.HI R15, RZ, 0x1, R11 ;  /* 0x00000001ff0f7819 */ /* 0x000fe4000001140b */
[--C-:B-1----:R-:W-:Y:S02]  /*bd20*/  SHF.R.S32.HI R7, RZ, 0x1, R14.reuse ;  /* 0x00000001ff077819 */ /* 0x102fe4000001140e */
[----:B------:R-:W-:-:S02]  /*bd30*/  SHF.R.S32.HI R14, RZ, 0x1f, R14 ;  /* 0x0000001fff0e7819 */ /* 0x000fc4000001140e */
[----:B------:R-:W-:Y:S02]  /*bd40*/  SHF.R.S32.HI R18, RZ, 0x1f, R11 ;  /* 0x0000001fff127819 */ /* 0x000fe4000001140b */
[----:B------:R-:W-:Y:S02]  /*bd50*/  LOP3.LUT R6, R6, 0x1ffffff0, RZ, 0xc0, !PT ;  /* 0x1ffffff006067812 */ /* 0x000fe400078ec0ff */
[----:B------:R-:W-:Y:S02]  /*bd60*/  LEA.HI R14, R14, R7, RZ, 0x4 ;  /* 0x000000070e0e7211 */ /* 0x000fe400078f20ff */
[----:B------:R-:W-:Y:S01]  /*bd70*/  LEA.HI R18, R18, R15, RZ, 0x4 ;  /* 0x0000000f12127211 */ /* 0x000fe200078f20ff */
[----:B------:R-:W-:Y:S01]  /*bd80*/  IMAD.IADD R5, R5, 0x1, -R6 ;  /* 0x0000000105057824 */ /* 0x000fe200078e0a06 */
[----:B------:R-:W-:Y:S02]  /*bd90*/  LOP3.LUT R11, R11, 0xfffffffe, RZ, 0xc0, !PT ;  /* 0xfffffffe0b0b7812 */ /* 0x000fe400078ec0ff */
[----:B------:R-:W-:-:S02]  /*bda0*/  LOP3.LUT R14, R14, 0x1ffffff0, RZ, 0xc0, !PT ;  /* 0x1ffffff00e0e7812 */ /* 0x000fc400078ec0ff */
[----:B------:R-:W-:Y:S01]  /*bdb0*/  LOP3.LUT R18, R18, 0x1ffffff0, RZ, 0xc0, !PT ;  /* 0x1ffffff012127812 */ /* 0x000fe200078ec0ff */
[----:B------:R-:W-:Y:S01]  /*bdc0*/  IMAD.IADD R11, R8, 0x1, -R11 ;  /* 0x00000001080b7824 */ /* 0x000fe200078e0a0b */
[----:B------:R-:W-:Y:S01]  /*bdd0*/  LEA R5, R5, R12, 0x3 ;  /* 0x0000000c05057211 */ /* 0x000fe200078e18ff */
[----:B------:R-:W-:Y:S01]  /*bde0*/  IMAD.IADD R14, R7, 0x1, -R14 ;  /* 0x00000001070e7824 */ /* 0x000fe200078e0a0e */
[----:B------:R-:W-:Y:S01]  /*bdf0*/  LEA R20, R20, R17, 0x6 ;  /* 0x0000001114147211 */ /* 0x000fe200078e30ff */
[----:B------:R-:W-:Y:S01]  /*be00*/  IMAD.IADD R18, R15, 0x1, -R18 ;  /* 0x000000010f127824 */ /* 0x000fe200078e0a12 */
[----:B------:R-:W-:Y:S01]  /*be10*/  MOV R15, 0x40000040 ;  /* 0x40000040000f7802 */ /* 0x000fe20000000f00 */
[----:B------:R-:W-:Y:S01]  /*be20*/  IMAD R8, R14, 0x8, R13 ;  /* 0x000000080e087824 */ /* 0x000fe200078e020d */
[----:B------:R-:W-:Y:S01]  /*be30*/  STL [R1+0x60], R5 ;  /* 0x0000600501007387 */ /* 0x000fe20000100800 */
[C---:B---3--:R-:W-:Y:S01]  /*be40*/  IMAD R7, R9.reuse, -0x80, R22 ;  /* 0xffffff8009077824 */ /* 0x048fe200078e0216 */
[----:B------:R-:W-:Y:S01]  /*be50*/  LEA R6, R18, R11, 0x3 ;  /* 0x0000000b12067211 */ /* 0x000fe200078e18ff */
[----:B------:R-:W-:Y:S01]  /*be60*/  IMAD.MOV.U32 R13, RZ, RZ, 0x40000040 ;  /* 0x40000040ff0d7424 */ /* 0x000fe200078e00ff */
[----:B------:R1:W-:Y:S01]  /*be70*/  STL [R1+0x5c], R8 ;  /* 0x00005c0801007387 */ /* 0x0003e20000100800 */
[----:B------:R-:W-:-:S03]  /*be80*/  IMAD R9, R9, -0x80, -R20 ;  /* 0xffffff8009097824 */ /* 0x000fc600078e0a14 */
[----:B------:R3:W-:Y:S01]  /*be90*/  STL [R1+0x58], R6 ;  /* 0x0000580601007387 */ /* 0x0007e20000100800 */
[----:B-1----:R-:W-:Y:S02]  /*bea0*/  IMAD.IADD R8, R7, 0x1, -R20 ;  /* 0x0000000107087824 */ /* 0x002fe400078e0a14 */
[----:B--2---:R-:W-:-:S04]  /*beb0*/  IMAD R5, R21, 0x2000, R16 ;  /* 0x0000200015057824 */ /* 0x004fc800078e0210 */
[C---:B---3--:R-:W-:Y:S01]  /*bec0*/  VIADD R6, R5.reuse, 0x4000 ;  /* 0x0000400005067836 */ /* 0x048fe20000000000 */
[----:B------:R-:W-:Y:S02]  /*bed0*/  IADD3 R7, R5, 0x20c00, RZ ;  /* 0x00020c0005077810 */ /* 0x000fe40007ffe0ff */
[----:B------:R-:W-:Y:S02]  /*bee0*/  SHF.R.U32.HI R5, RZ, 0x4, R5 ;  /* 0x00000004ff057819 */ /* 0x000fe40000011605 */
[----:B------:R-:W-:Y:S02]  /*bef0*/  SHF.R.U32.HI R6, RZ, 0x4, R6 ;  /* 0x00000004ff067819 */ /* 0x000fe40000011606 */
[----:B------:R-:W-:Y:S02]  /*bf00*/  SHF.R.U32.HI R7, RZ, 0x4, R7 ;  /* 0x00000004ff077819 */ /* 0x000fe40000011607 */
[----:B------:R-:W-:Y:S02]  /*bf10*/  LOP3.LUT R6, R6, 0x3fff, RZ, 0xc0, !PT ;  /* 0x00003fff06067812 */ /* 0x000fe400078ec0ff */
[----:B------:R-:W-:-:S02]  /*bf20*/  LOP3.LUT R5, R5, 0x3fff, RZ, 0xc0, !PT ;  /* 0x00003fff05057812 */ /* 0x000fc400078ec0ff */
[----:B------:R-:W-:Y:S02]  /*bf30*/  LOP3.LUT R11, R7, 0x3fff, RZ, 0xc0, !PT ;  /* 0x00003fff070b7812 */ /* 0x000fe400078ec0ff */
[----:B------:R-:W-:Y:S02]  /*bf40*/  LOP3.LUT R6, R6, 0x10000, RZ, 0xfc, !PT ;  /* 0x0001000006067812 */ /* 0x000fe400078efcff */
[----:B------:R-:W-:Y:S02]  /*bf50*/  LOP3.LUT R7, R5, 0x10000, RZ, 0xfc, !PT ;  /* 0x0001000005077812 */ /* 0x000fe400078efcff */
[----:B------:R-:W-:Y:S01]  /*bf60*/  LOP3.LUT R5, R11, 0x10000, RZ, 0xfc, !PT ;  /* 0x000100000b057812 */ /* 0x000fe200078efcff */
[C---:B------:R-:W-:Y:S01]  /*bf70*/  VIADD R18, R6.reuse, 0x2 ;  /* 0x0000000206127836 */ /* 0x040fe20000000000 */
[C---:B------:R-:W-:Y:S01]  /*bf80*/  IADD3 R12, R6.reuse, 0x6, RZ ;  /* 0x00000006060c7810 */ /* 0x040fe20007ffe0ff */
[----:B------:R-:W-:Y:S01]  /*bf90*/  VIADD R14, R6, 0x4 ;  /* 0x00000004060e7836 */ /* 0x000fe20000000000 */
[----:B------:R1:W-:Y:S01]  /*bfa0*/  STL [R1+0x34], R6 ;  /* 0x0000340601007387 */ /* 0x0003e20000100800 */
[----:B------:R-:W-:-:S02]  /*bfb0*/  VIADD R11, R10, 0x8 ;  /* 0x000000080a0b7836 */ /* 0x000fc40000000000 */
[C---:B------:R-:W-:Y:S01]  /*bfc0*/  VIADD R11, R10.reuse, 0x14 ;  /* 0x000000140a0b7836 */ /* 0x040fe20000000000 */
[----:B------:R2:W-:Y:S04]  /*bfd0*/  STL [R1+0x50], R5 ;  /* 0x0000500501007387 */ /* 0x0005e80000100800 */
[----:B------:R3:W-:Y:S01]  /*bfe0*/  STL.64 [R1+0x38], R12 ;  /* 0x0000380c01007387 */ /* 0x0007e20000100a00 */
[----:B-1----:R-:W-:-:S03]  /*bff0*/  IADD3 R6, R10, 0xc, RZ ;  /* 0x0000000c0a067810 */ /* 0x002fc60007ffe0ff */
[----:B------:R3:W-:Y:S01]  /*c000*/  STL.64 [R1+0x48], R18 ;  /* 0x0000481201007387 */ /* 0x0007e20000100a00 */
[C---:B------:R-:W-:Y:S01]  /*c010*/  IADD3 R6, R10.reuse, 0x18, RZ ;  /* 0x000000180a067810 */ /* 0x040fe20007ffe0ff */
[C---:B--2---:R-:W-:Y:S02]  /*c020*/  VIADD R5, R10.reuse, 0x4 ;  /* 0x000000040a057836 */ /* 0x044fe40000000000 */
[----:B------:R3:W-:Y:S01]  /*c030*/  STL.64 [R1+0x40], R14 ;  /* 0x0000400e01007387 */ /* 0x0007e20000100a00 */
[C---:B------:R-:W-:Y:S02]  /*c040*/  VIADD R5, R10.reuse, 0x10 ;  /* 0x000000100a057836 */ /* 0x040fe40000000000 */
[----:B------:R-:W-:-:S07]  /*c050*/  VIADD R5, R10, 0x1c ;  /* 0x0000001c0a057836 */ /* 0x000fce0000000000 */
.L_x_1234:
[----:B------:R-:W-:Y:S01]  /*c060*/  IMAD.U32 R5, RZ, RZ, UR36 ;  /* 0x00000024ff057e24 */ /* 0x000fe2000f8e00ff */
[----:B------:R-:W-:Y:S05]  /*c070*/  YIELD ;  /* 0x0000000000007946 */ /* 0x000fea0003800000 */
[----:B------:R-:W-:-:S04]  /*c080*/  LOP3.LUT R5, R5, 0x1, RZ, 0xfc, !PT ;  /* 0x0000000105057812 */ /* 0x000fc800078efcff */
[----:B------:R-:W-:-:S13]  /*c090*/  ISETP.NE.AND P6, PT, R5, 0x3, PT ;  /* 0x000000030500780c */ /* 0x000fda0003fc5270 */
[----:B------:R-:W-:Y:S05]  /*c0a0*/  @!P6 BRA `(.L_x_1224) ;  /* 0x000000000004e947 */ /* 0x000fea0003800000 */
[----:B------:R-:W-:Y:S01]  /*c0b0*/  BPT.TRAP 0x1 ;  /* 0x000000040000795c */ /* 0x000fe20000300000 */
.L_x_1224:
[----:B------:R-:W-:Y:S02]  /*c0c0*/  LEA R6, R0, R16, 0x3 ;  /* 0x0000001000067211 */ /* 0x000fe400078e18ff */
[----:B---3--:R-:W-:-:S04]  /*c0d0*/  SHF.L.U32 R19, R4, 0x1f, RZ ;  /* 0x0000001f04137819 */ /* 0x008fc800000006ff */
[----:B------:R1:W2:Y:S01]  /*c0e0*/  SYNCS.PHASECHK.TRANS64.TRYWAIT P0, [R6+URZ+0x30c10], R19 ;  /* 0x030c1013060075a7 */ /* 0x0002a2000800017f */
[----:B------:R-:W-:Y:S05]  /*c0f0*/  @!P6 BRA `(.L_x_1225) ;  /* 0x000000000004e947 */ /* 0x000fea0003800000 */
[----:B------:R-:W-:Y:S01]  /*c100*/  BPT.TRAP 0x1 ;  /* 0x000000040000795c */ /* 0x000fe20000300000 */
.L_x_1225:
[----:B------:R-:W-:-:S05]  /*c110*/  VIADD R5, R16, 0x10000 ;  /* 0x0001000010057836 */ /* 0x000fca0000000000 */
[----:B------:R-:W-:-:S04]  /*c120*/  SHF.R.U32.HI R5, RZ, 0x4, R5 ;  /* 0x00000004ff057819 */ /* 0x000fc80000011605 */
[----:B------:R-:W-:-:S04]  /*c130*/  LOP3.LUT R5, R5, 0x3fff, RZ, 0xc0, !PT ;  /* 0x00003fff05057812 */ /* 0x000fc800078ec0ff */
[----:B------:R-:W-:Y:S01]  /*c140*/  LOP3.LUT R11, R5, 0x10000, RZ, 0xfc, !PT ;  /* 0x00010000050b7812 */ /* 0x000fe200078efcff */
[----:B--2---:R-:W-:Y:S06]  /*c150*/  @P0 BRA `(.L_x_1226) ;  /* 0x0000000000080947 */ /* 0x004fec0003800000 */
[----:B------:R-:W2:Y:S02]  /*c160*/  SYNCS.PHASECHK.TRANS64.TRYWAIT P0, [R6+URZ+0x30c10], R19 ;  /* 0x030c1013060075a7 */ /* 0x000ea4000800017f */
[----:B--2---:R-:W-:Y:S05]  /*c170*/  @!P0 BRA `(.L_x_1227) ;  /* 0x000000a000c88947 */ /* 0x004fea0003800000 */
.L_x_1226:
[----:B------:R-:W-:Y:S01]  /*c180*/  IMAD R11, R0, 0x400, R11 ;  /* 0x00000400000b7824 */ /* 0x000fe200078e020b */
[----:B------:R-:W-:Y:S05]  /*c190*/  WARPSYNC.ALL ;  /* 0x0000000000007948 */ /* 0x000fea0003800000 */
[----:B------:R-:W-:Y:S01]  /*c1a0*/  R2UR UR4, R7 ;  /* 0x00000000070472ca */ /* 0x000fe200000e0000 */
[----:B------:R-:W3:Y:S01]  /*c1b0*/  LDL R18, [R1+0x64] ;  /* 0x0000640001127983 */ /* 0x000ee20000100800 */
[----:B------:R-:W-:Y:S01]  /*c1c0*/  R2UR UR6, R11 ;  /* 0x000000000b0672ca */ /* 0x000fe200000e0000 */
[----:B------:R-:W-:Y:S01]  /*c1d0*/  WARPGROUP.ARRIVE ;  /* 0x00000000000079c5 */ /* 0x000fe20000000000 */
[----:B------:R-:W-:Y:S01]  /*c1e0*/  UMOV UR5, 0x40000040 ;  /* 0x4000004000057882 */ /* 0x000fe20000000000 */
[----:B------:R-:W-:Y:S01]  /*c1f0*/  UMOV UR7, 0x40000040 ;  /* 0x4000004000077882 */ /* 0x000fe20000000000 */
[----:B------:R-:W4:Y:S04]  /*c200*/  LDL R14, [R1+0x60] ;  /* 0x00006000010e7983 */ /* 0x000f280000100800 */
[----:B------:R-:W5:Y:S04]  /*c210*/  LDL R17, [R1+0x5c] ;  /* 0x00005c0001117983 */ /* 0x000f680000100800 */
[----:B------:R-:W2:Y:S01]  /*c220*/  LDL R15, [R1+0x58] ;  /* 0x00005800010f7983 */ /* 0x000ea20000100800 */
[----:B------:R-:W-:Y:S01]  /*c230*/  HGMMA.64x128x16.F32 R72, gdesc[UR4], RZ, !UPT, gsb0 ;  /* 0x01e00000044879f0 */ /* 0x000fe2000c0008ff */
[----:B------:R-:W-:Y:S01]  /*c240*/  IMAD.MOV.U32 R13, RZ, RZ, 0x40000040 ;  /* 0x40000040ff0d7424 */ /* 0x000fe200078e00ff */
[----:B------:R-:W-:Y:S01]  /*c250*/  IADD3 R12, R7, 0x2, RZ ;  /* 0x00000002070c7810 */ /* 0x000fe20007ffe0ff */
[----:B------:R-:W-:Y:S01]  /*c260*/  UIADD3 UR4, UR6, 0x2, URZ ;  /* 0x0000000206047890 */ /* 0x000fe2000fffe03f */
[----:B------:R-:W-:-:S02]  /*c270*/  UMOV UR11, 0x40000040 ;  /* 0x40000040000b7882 */ /* 0x000fc40000000000 */
[----:B------:R-:W-:Y:S01]  /*c280*/  R2UR UR8, R12 ;  /* 0x000000000c0872ca */ /* 0x000fe200000e0000 */
[----:B------:R-:W-:Y:S01]  /*c290*/  VIADD R12, R7, 0x4 ;  /* 0x00000004070c7836 */ /* 0x000fe20000000000 */
[----:B------:R-:W-:Y:S01]  /*c2a0*/  R2UR UR9, R13 ;  /* 0x000000000d0972ca */ /* 0x000fe200000e0000 */
[----:B------:R-:W-:Y:S01]  /*c2b0*/  UMOV UR7, 0x40000040 ;  /* 0x4000004000077882 */ /* 0x000fe20000000000 */
[----:B------:R-:W-:Y:S01]  /*c2c0*/  UMOV UR10, UR4 ;  /* 0x00000004000a7c82 */ /* 0x000fe20008000000 */
[----:B------:R-:W-:Y:S01]  /*c2d0*/  MOV R13, 0x40000040 ;  /* 0x40000040000d7802 */ /* 0x000fe20000000f00 */
[----:B------:R-:W-:Y:S02]  /*c2e0*/  UIADD3 UR4, UR6, 0x4, URZ ;  /* 0x0000000406047890 */ /* 0x000fe4000fffe03f */
[----:B------:R-:W-:Y:S01]  /*c2f0*/  UIADD3 UR6, UR6, 0x6, URZ ;  /* 0x0000000606067890 */ /* 0x000fe2000fffe03f */
[----:B------:R-:W-:Y:S02]  /*c300*/  WARPGROUP.DEPBAR.LE gsb0, 0x0 ;  /* 0x00008000000079c5 */ /* 0x000fe40000010000 */
[----:B------:R-:W-:-:S06]  /*c310*/  WARPGROUP.ARRIVE ;  /* 0x00000000000079c5 */ /* 0x000fcc0000000000 */
[----:B------:R-:W-:Y:S01]  /*c320*/  HGMMA.64x128x16.F32 R72, gdesc[UR8], R72, gsb0 ;  /* 0x01e00000084879f0 */ /* 0x000fe20008000848 */
[----:B------:R-:W-:Y:S01]  /*c330*/  R2UR UR8, R12 ;  /* 0x000000000c0872ca */ /* 0x000fe200000e0000 */
[----:B------:R-:W-:Y:S01]  /*c340*/  UMOV UR10, UR4 ;  /* 0x00000004000a7c82 */ /* 0x000fe20008000000 */
[----:B------:R-:W-:Y:S01]  /*c350*/  R2UR UR9, R13 ;  /* 0x000000000d0972ca */ /* 0x000fe200000e0000 */
[----:B------:R-:W-:Y:S01]  /*c360*/  UMOV UR11, 0x40000040 ;  /* 0x40000040000b7882 */ /* 0x000fe20000000000 */
[----:B------:R-:W-:Y:S02]  /*c370*/  VIADD R12, R7, 0x6 ;  /* 0x00000006070c7836 */ /* 0x000fe40000000000 */
[----:B------:R-:W-:-:S03]  /*c380*/  IMAD.MOV.U32 R13, RZ, RZ, 0x40000040 ;  /* 0x40000040ff0d7424 */ /* 0x000fc600078e00ff */
[----:B------:R-:W-:Y:S02]  /*c390*/  R2UR UR4, R12 ;  /* 0x000000000c0472ca */ /* 0x000fe400000e0000 */
[----:B------:R-:W-:Y:S01]  /*c3a0*/  R2UR UR5, R13 ;  /* 0x000000000d0572ca */ /* 0x000fe200000e0000 */
[----:B------:R-:W-:Y:S02]  /*c3b0*/  WARPGROUP.DEPBAR.LE gsb0, 0x0 ;  /* 0x00008000000079c5 */ /* 0x000fe40000010000 */
[----:B------:R-:W-:-:S06]  /*c3c0*/  WARPGROUP.ARRIVE ;  /* 0x00000000000079c5 */ /* 0x000fcc0000000000 */
[----:B------:R-:W-:Y:S01]  /*c3d0*/  HGMMA.64x128x16.F32 R72, gdesc[UR8], R72, gsb0 ;  /* 0x01e00000084879f0 */ /* 0x000fe20008000848 */
[----:B---3--:R-:W-:-:S04]  /*c3e0*/  LEA R12, R0, R18, 0x7 ;  /* 0x00000012000c7211 */ /* 0x008fc800078e38ff */
[----:B------:R-:W-:Y:S01]  /*c3f0*/  LEA R227, R3, R12, 0x1 ;  /* 0x0000000c03e37211 */ /* 0x000fe200078e08ff */
[C---:B----4-:R-:W-:Y:S01]  /*c400*/  IMAD R14, R0.reuse, 0x80, R14 ;  /* 0x00000080000e7824 */ /* 0x050fe200078e020e */
[----:B-----5:R-:W-:-:S03]  /*c410*/  LEA R18, R0, R17, 0x7 ;  /* 0x0000001100127211 */ /* 0x020fc600078e38ff */
[C---:B------:R-:W-:Y:S02]  /*c420*/  IMAD R17, R3.reuse, 0x2, R14 ;  /* 0x0000000203117824 */ /* 0x040fe400078e020e */
[----:B--2---:R-:W-:Y:S01]  /*c430*/  IMAD R20, R0, 0x80, R15 ;  /* 0x0000008000147824 */ /* 0x004fe200078e020f */
[----:B------:R-:W-:Y:S01]  /*c440*/  LEA R13, R3, R18, 0x1 ;  /* 0x00000012030d7211 */ /* 0x000fe200078e08ff */
[----:B------:R-:W-:Y:S01]  /*c450*/  IMAD R12, R17, 0x4, R16 ;  /* 0x00000004110c7824 */ /* 0x000fe200078e0210 */
[-C--:B------:R-:W-:Y:S01]  /*c460*/  LEA R18, R227, R16.reuse, 0x2 ;  /* 0x00000010e3127211 */ /* 0x080fe200078e10ff */
        /* <DEDUP_REMOVED lines=18> */
.L_x_1228:
[----:B------:R1:W1:Y:S01]  /*c590*/  SYNCS.PHASECHK.TRANS64.TRYWAIT P0, [R6+URZ+0x30c30], R19 ;  /* 0x030c3013060075a7 */ /* 0x000262000800017f */
[----:B------:R-:W-:Y:S05]  /*c5a0*/  @!P6 BRA `(.L_x_1229) ;  /* 0x000000000004e947 */ /* 0x000fea0003800000 */
[----:B------:R-:W-:Y:S01]  /*c5b0*/  BPT.TRAP 0x1 ;  /* 0x000000040000795c */ /* 0x000fe20000300000 */
.L_x_1229:
[----:B-1----:R-:W-:Y:S05]  /*c5c0*/  @P0 BRA `(.L_x_1230) ;  /* 0x0000000000080947 */ /* 0x002fea0003800000 */
[----:B------:R-:W1:Y:S02]  /*c5d0*/  SYNCS.PHASECHK.TRANS64.TRYWAIT P0, [R6+URZ+0x30c30], R19 ;  /* 0x030c3013060075a7 */ /* 0x000e64000800017f */
[----:B-1----:R-:W-:Y:S05]  /*c5e0*/  @!P0 BRA `(.L_x_1231) ;  /* 0x0000009c00c08947 */ /* 0x002fea0003800000 */
.L_x_1230:
        /* <DEDUP_REMOVED lines=16> */
[----:B-1----:R-:W-:Y:S01]  /*c6f0*/  MUFU.TANH R200, R75 ;  /* 0x0000004b00c87308 */ /* 0x002fe20000002400 */
        /* <DEDUP_REMOVED lines=12> */
[----:B---3--:R-:W-:Y:S01]  /*c7c0*/  MUFU.TANH R201, R83 ;  /* 0x0000005300c97308 */ /* 0x008fe20000002400 */
[----:B------:R-:W-:Y:S01]  /*c7d0*/  FMUL.FTZ R23, R84, UR9 ;  /* 0x0000000954177c20 */ /* 0x000fe20008410000 */
[----:B------:R-:W-:Y:S01]  /*c7e0*/  STL [R1+0xf4], R168 ;  /* 0x0000f4a801007387 */ /* 0x000fe20000100800 */
[----:B------:R-:W-:-:S03]  /*c7f0*/  FMUL.FTZ R138, R86, UR9 ;  /* 0x00000009568a7c20 */ /* 0x000fc60008410000 */
[----:B------:R-:W-:Y:S01]  /*c800*/  STL [R1+0xf0], R167 ;  /* 0x0000f0a701007387 */ /* 0x000fe20000100800 */
[----:B------:R-:W-:Y:S01]  /*c810*/  FMUL.FTZ R136, R87, UR9 ;  /* 0x0000000957887c20 */ /* 0x000fe20008410000 */
[----:B----4-:R1:W-:Y:S02]  /*c820*/  MUFU.TANH R202, R85 ;  /* 0x0000005500ca7308 */ /* 0x0103e40000002400 */
[----:B------:R-:W-:Y:S04]  /*c830*/  STL [R1+0xec], R166 ;  /* 0x0000eca601007387 */ /* 0x000fe80000100800 */
[----:B------:R-:W-:Y:S01]  /*c840*/  STL [R1+0xe8], R165 ;  /* 0x0000e8a501007387 */ /* 0x000fe20000100800 */
[----:B------:R-:W-:Y:S01]  /*c850*/  UMOV UR5, 0x40000040 ;  /* 0x4000004000057882 */ /* 0x000fe20000000000 */
[----:B------:R-:W-:Y:S01]  /*c860*/  UMOV UR7, 0x40000040 ;  /* 0x4000004000077882 */ /* 0x000fe20000000000 */
[----:B------:R-:W-:Y:S01]  /*c870*/  UMOV UR15, 0x40000040 ;  /* 0x40000040000f7882 */ /* 0x000fe20000000000 */
[----:B------:R-:W-:Y:S01]  /*c880*/  STL [R1+0xe4], R164 ;  /* 0x0000e4a401007387 */ /* 0x000fe20000100800 */
[----:B------:R-:W-:Y:S01]  /*c890*/  FMUL.FTZ R204, R91, UR9 ;  /* 0x000000095bcc7c20 */ /* 0x000fe20008410000 */
[----:B------:R3:W-:Y:S02]  /*c8a0*/  MUFU.TANH R203, R138 ;  /* 0x0000008a00cb7308 */ /* 0x0007e40000002400 */
[----:B------:R-:W-:Y:S04]  /*c8b0*/  STL [R1+0xe0], R163 ;  /* 0x0000e0a301007387 */ /* 0x000fe80000100800 */
[----:B------:R-:W-:Y:S01]  /*c8c0*/  STL [R1+0xdc], R162 ;  /* 0x0000dca201007387 */ /* 0x000fe20000100800 */
[----:B--2---:R-:W-:-:S03]  /*c8d0*/  R2UR UR4, R26 ;  /* 0x000000001a0472ca */ /* 0x004fc600000e0000 */
[----:B------:R-:W-:Y:S01]  /*c8e0*/  STL [R1+0xd8], R161 ;  /* 0x0000d8a101007387 */ /* 0x000fe20000100800 */
[----:B------:R-:W-:Y:S01]  /*c8f0*/  FMUL.FTZ R139, R89, UR9 ;  /* 0x00000009598b7c20 */ /* 0x000fe20008410000 */
[----:B------:R-:W-:Y:S01]  /*c900*/  FMUL.FTZ R126, R126, UR9 ;  /* 0x000000097e7e7c20 */ /* 0x000fe20008410000 */
[----:B------:R-:W2:Y:S01]  /*c910*/  MUFU.TANH R19, R19 ;  /* 0x0000001300137308 */ /* 0x000ea20000002400 */
[----:B------:R-:W-:Y:S04]  /*c920*/  STL [R1+0xd4], R160 ;  /* 0x0000d4a001007387 */ /* 0x000fe80000100800 */
[----:B------:R-:W-:Y:S01]  /*c930*/  STL [R1+0xd0], R159 ;  /* 0x0000d09f01007387 */ /* 0x000fe20000100800 */
[----:B------:R-:W-:Y:S02]  /*c940*/  ISETP.GT.AND P2, PT, R9, RZ, PT ;  /* 0x000000ff0900720c */ /* 0x000fe40003f44270 */
[----:B------:R-:W4:Y:S01]  /*c950*/  MUFU.TANH R230, R230 ;  /* 0x000000e600e67308 */ /* 0x000f220000002400 */
[----:B------:R-:W-:Y:S04]  /*c960*/  STL [R1+0xcc], R158 ;  /* 0x0000cc9e01007387 */ /* 0x000fe80000100800 */
[----:B------:R-:W-:Y:S01]  /*c970*/  STL [R1+0xc8], R157 ;  /* 0x0000c89d01007387 */ /* 0x000fe20000100800 */
[----:B------:R-:W-:-:S02]  /*c980*/  ISETP.GT.AND P3, PT, R8, 0x8, PT ;  /* 0x000000080800780c */ /* 0x000fc40003f64270 */
[----:B------:R-:W-:Y:S01]  /*c990*/  MUFU.TANH R237, R237 ;  /* 0x000000ed00ed7308 */ /* 0x000fe20000002400 */
[----:B------:R-:W-:Y:S04]  /*c9a0*/  STL [R1+0xc4], R156 ;  /* 0x0000c49c01007387 */ /* 0x000fe80000100800 */
[----:B------:R-:W-:Y:S03]  /*c9b0*/  STL [R1+0xc0], R155 ;  /* 0x0000c09b01007387 */ /* 0x000fe60000100800 */
[----:B------:R-:W4:Y:S01]  /*c9c0*/  MUFU.TANH R236, R236 ;  /* 0x000000ec00ec7308 */ /* 0x000f220000002400 */
[----:B------:R-:W-:Y:S04]  /*c9d0*/  STL [R1+0xbc], R154 ;  /* 0x0000bc9a01007387 */ /* 0x000fe80000100800 */
[----:B------:R-:W-:Y:S01]  /*c9e0*/  STL [R1+0xb8], R153 ;  /* 0x0000b89901007387 */ /* 0x000fe20000100800 */
[----:B------:R-:W-:Y:S01]  /*c9f0*/  ISETP.GT.AND P1, PT, R8, RZ, PT ;  /* 0x000000ff0800720c */ /* 0x000fe20003f24270 */
[----:B------:R-:W-:Y:S01]  /*ca00*/  FMUL.FTZ R128, R128, UR9 ;  /* 0x0000000980807c20 */ /* 0x000fe20008410000 */
[----:B------:R-:W-:Y:S01]  /*ca10*/  ISETP.GT.AND P0, PT, R9, 0x8, PT ;  /* 0x000000080900780c */ /* 0x000fe20003f04270 */
[----:B------:R-:W-:Y:S01]  /*ca20*/  STL [R1+0xb4], R152 ;  /* 0x0000b49801007387 */ /* 0x000fe20000100800 */
[----:B------:R-:W4:Y:S03]  /*ca30*/  MUFU.TANH R233, R233 ;  /* 0x000000e900e97308 */ /* 0x000f260000002400 */
[----:B------:R-:W-:Y:S04]  /*ca40*/  STL [R1+0xb0], R151 ;  /* 0x0000b09701007387 */ /* 0x000fe80000100800 */
        /* <DEDUP_REMOVED lines=19> */
[----:B------:R1:W-:Y:S04]  /*cb80*/  STL [R1+0x7c], R6 ;  /* 0x00007c0601007387 */ /* 0x0003e80000100800 */
[----:B------:R-:W-:Y:S04]  /*cb90*/  STL [R1+0x78], R5 ;  /* 0x0000780501007387 */ /* 0x000fe80000100800 */
[----:B------:R3:W-:Y:S04]  /*cba0*/  STL [R1+0x74], R4 ;  /* 0x0000740401007387 */ /* 0x0007e80000100800 */
[----:B------:R2:W-:Y:S04]  /*cbb0*/  STL [R1+0x70], R2 ;  /* 0x0000700201007387 */ /* 0x0005e80000100800 */
[----:B-1----:R-:W4:Y:S04]  /*cbc0*/  LDL.64 R6, [R1+0x40] ;  /* 0x0000400001067983 */ /* 0x002f280000100a00 */
[----:B---3--:R-:W3:Y:S01]  /*cbd0*/  LDL.64 R4, [R1+0x48] ;  /* 0x0000480001047983 */ /* 0x008ee20000100a00 */
[----:B------:R-:W-:Y:S01]  /*cbe0*/  WARPGROUP.ARRIVE ;  /* 0x00000000000079c5 */ /* 0x000fe20000000000 */
[----:B------:R-:W-:Y:S01]  /*cbf0*/  FMUL.FTZ R91, R96, UR9 ;  /* 0x00000009605b7c20 */ /* 0x000fe20008410000 */
[----:B------:R-:W-:Y:S01]  /*cc00*/  FMUL.FTZ R138, R90, UR9 ;  /* 0x000000095a8a7c20 */ /* 0x000fe20008410000 */
[----:B------:R-:W-:Y:S01]  /*cc10*/  FMUL.FTZ R89, R94, UR9 ;  /* 0x000000095e597c20 */ /* 0x000fe20008410000 */
[----:B------:R-:W-:Y:S01]  /*cc20*/  FMUL.FTZ R90, R95, UR9 ;  /* 0x000000095f5a7c20 */ /* 0x000fe20008410000 */
[----:B--2---:R-:W1:Y:S01]  /*cc30*/  LDC R2, c[0x0][0x74c] ;  /* 0x0001d300ff027b82 */ /* 0x004e620000000800 */
[----:B------:R-:W-:Y:S01]  /*cc40*/  HGMMA.64x128x16.F32 R24, gdesc[UR4], RZ, !UPT, gsb0 ;  /* 0x01e00000041879f0 */ /* 0x000fe2000c0008ff */
[----:B------:R-:W-:Y:S01]  /*cc50*/  UIADD3 UR4, UR6, 0x2, URZ ;  /* 0x0000000206047890 */ /* 0x000fe2000fffe03f */
[----:B------:R-:W2:Y:S01]  /*cc60*/  MUFU.TANH R136, R136 ;  /* 0x0000008800887308 */ /* 0x000ea20000002400 */
[----:B------:R-:W-:Y:S01]  /*cc70*/  FMUL.FTZ R205, R92, UR9 ;  /* 0x000000095ccd7c20 */ /* 0x000fe20008410000 */
[----:B------:R-:W-:Y:S01]  /*cc80*/  FMUL.FTZ R92, R97, UR9 ;  /* 0x00000009615c7c20 */ /* 0x000fe20008410000 */
[----:B------:R-:W-:Y:S01]  /*cc90*/  FMUL.FTZ R100, R100, UR9 ;  /* 0x0000000964647c20 */ /* 0x000fe20008410000 */
[----:B------:R-:W-:Y:S01]  /*cca0*/  FMUL.FTZ R101, R101, UR9 ;  /* 0x0000000965657c20 */ /* 0x000fe20008410000 */
[----:B------:R-:W2:Y:S01]  /*ccb0*/  LDC.64 R94, c[0x0][0x748] ;  /* 0x0001d200ff5e7b82 */ /* 0x000ea20000000a00 */
[----:B------:R-:W-:Y:S01]  /*ccc0*/  UMOV UR14, UR4 ;  /* 0x00000004000e7c82 */ /* 0x000fe20008000000 */
[----:B------:R-:W-:Y:S01]  /*ccd0*/  ULDC UR4, c[0x0][0x280] ;  /* 0x0000a00000047ab9 */ /* 0x000fe20000000800 */
[----:B------:R1:W2:Y:S01]  /*cce0*/  MUFU.TANH R171, R88 ;  /* 0x0000005800ab7308 */ /* 0x0002a20000002400 */
[----:B------:R-:W-:Y:S01]  /*ccf0*/  ULEA UR4, UR40, -UR4, 0x7 ;  /* 0x8000000428047291 */ /* 0x000fe2000f8e383f */
[----:B------:R-:W-:Y:S01]  /*cd00*/  FMUL.FTZ R120, R120, UR9 ;  /* 0x0000000978787c20 */ /* 0x000fe20008410000 */
[----:B------:R-:W-:Y:S01]  /*cd10*/  FMUL.FTZ R122, R122, UR9 ;  /* 0x000000097a7a7c20 */ /* 0x000fe20008410000 */
[----:B------:R-:W-:Y:S01]  /*cd20*/  FMUL.FTZ R123, R123, UR9 ;  /* 0x000000097b7b7c20 */ /* 0x000fe20008410000 */
[----:B------:R-:W-:Y:S01]  /*cd30*/  FMUL.FTZ R99, R99, UR9 ;  /* 0x0000000963637c20 */ /* 0x000fe20008410000 */
[----:B------:R-:W-:Y:S01]  /*cd40*/  FMUL.FTZ R102, R102, UR9 ;  /* 0x0000000966667c20 */ /* 0x000fe20008410000 */
[----:B------:R-:W-:Y:S01]  /*cd50*/  LEA R96, R3, UR4, 0x1 ;  /* 0x0000000403607c11 */ /* 0x000fe2000f8e08ff */
[----:B------:R-:W-:Y:S01]  /*cd60*/  UIADD3 UR4, UR6, 0x4, URZ ;  /* 0x0000000406047890 */ /* 0x000fe2000fffe03f */
[----:B-1----:R-:W-:Y:S01]  /*cd70*/  FMUL.FTZ R88, R93, UR9 ;  /* 0x000000095d587c20 */ /* 0x002fe20008410000 */
[----:B------:R-:W1:Y:S01]  /*cd80*/  MUFU.TANH R170, R139 ;  /* 0x0000008b00aa7308 */ /* 0x000e620000002400 */
[----:B------:R-:W-:Y:S01]  /*cd90*/  FMUL.FTZ R103, R103, UR9 ;  /* 0x0000000967677c20 */ /* 0x000fe20008410000 */
[----:B------:R-:W-:Y:S01]  /*cda0*/  FMUL.FTZ R109, R109, UR9 ;  /* 0x000000096d6d7c20 */ /* 0x000fe20008410000 */
[----:B------:R-:W-:Y:S01]  /*cdb0*/  FMUL.FTZ R104, R104, UR9 ;  /* 0x0000000968687c20 */ /* 0x000fe20008410000 */
[----:B------:R-:W-:Y:S01]  /*cdc0*/  FMUL.FTZ R105, R105, UR9 ;  /* 0x0000000969697c20 */ /* 0x000fe20008410000 */
[----:B------:R-:W-:Y:S01]  /*cdd0*/  FMUL.FTZ R112, R112, UR9 ;  /* 0x0000000970707c20 */ /* 0x000fe20008410000 */
[----:B------:R-:W-:Y:S01]  /*cde0*/  FMUL.FTZ R124, R124, UR9 ;  /* 0x000000097c7c7c20 */ /* 0x000fe20008410000 */
[----:B------:R-:W-:Y:S01]  /*cdf0*/  FMUL.FTZ R108, R108, UR9 ;  /* 0x000000096c6c7c20 */ /* 0x000fe20008410000 */
[----:B------:R-:W-:Y:S01]  /*ce00*/  MUFU.TANH R91, R91 ;  /* 0x0000005b005b7308 */ /* 0x000fe20000002400 */
        /* <DEDUP_REMOVED lines=8> */
[----:B------:R-:W-:-:S07]  /*ce90*/  FMUL.FTZ R106, R106, UR9 ;  /* 0x000000096a6a7c20 */ /* 0x000fce0008410000 */
[----:B------:R-:W-:Y:S08]  /*cea0*/  MUFU.TANH R168, R204 ;  /* 0x000000cc00a87308 */ /* 0x000ff00000002400 */
[----:B------:R-:W-:Y:S08]  /*ceb0*/  MUFU.TANH R89, R89 ;  /* 0x0000005900597308 */ /* 0x000ff00000002400 */
[----:B------:R-:W-:Y:S01]  /*cec0*/  MUFU.TANH R90, R90 ;  /* 0x0000005a005a7308 */ /* 0x000fe20000002400 */
[----:B------:R-:W-:-:S02]  /*ced0*/  WARPGROUP.DEPBAR.LE gsb0, 0x0 ;  /* 0x00008000000079c5 */ /* 0x000fc40000010000 */
[----:B------:R-:W-:Y:S01]  /*cee0*/  WARPGROUP.ARRIVE ;  /* 0x00000000000079c5 */ /* 0x000fe20000000000 */
[----:B---3--:R-:W-:Y:S02]  /*cef0*/  R2UR UR12, R4 ;  /* 0x00000000040c72ca */ /* 0x008fe400000e0000 */
[----:B------:R-:W-:Y:S02]  /*cf00*/  R2UR UR13, R5 ;  /* 0x00000000050d72ca */ /* 0x000fe400000e0000 */
[----:B------:R-:W-:Y:S01]  /*cf10*/  IADD3 R2, -R2, 0x8, RZ ;  /* 0x0000000802027810 */ /* 0x000fe20007ffe1ff */
[----:B------:R-:W3:Y:S01]  /*cf20*/  LDL.64 R4, [R1+0x38] ;  /* 0x0000380001047983 */ /* 0x000ee20000100a00 */
[----:B------:R-:W-:Y:S01]  /*cf30*/  IADD3 R96, R8, R96, RZ ;  /* 0x0000006008607210 */ /* 0x000fe20007ffe0ff */
[----:B------:R-:W-:Y:S01]  /*cf40*/  UIADD3 UR6, UR6, 0x6, URZ ;  /* 0x0000000606067890 */ /* 0x000fe2000fffe03f */
[----:B------:R-:W1:Y:S01]  /*cf50*/  MUFU.TANH R167, R205 ;  /* 0x000000cd00a77308 */ /* 0x000e620000002400 */
[----:B------:R-:W-:Y:S01]  /*cf60*/  UMOV UR7, 0x40000040 ;  /* 0x4000004000077882 */ /* 0x000fe20000000000 */
[----:B------:R-:W-:-:S05]  /*cf70*/  FMUL.FTZ R93, R98, UR9 ;  /* 0x00000009625d7c20 */ /* 0x000fca0008410000 */
[----:B------:R-:W-:Y:S01]  /*cf80*/  HGMMA.64x128x16.F32 R24, gdesc[UR12], R24, gsb0 ;  /* 0x01e000000c1879f0 */ /* 0x000fe20008000818 */
[----:B----4-:R-:W-:Y:S01]  /*cf90*/  R2UR UR12, R6 ;  /* 0x00000000060c72ca */ /* 0x010fe200000e0000 */
[----:B------:R-:W4:Y:S01]  /*cfa0*/  MUFU.TANH R88, R88 ;  /* 0x0000005800587308 */ /* 0x000f220000002400 */
[----:B------:R-:W-:Y:S01]  /*cfb0*/  R2UR UR13, R7 ;  /* 0x00000000070d72ca */ /* 0x000fe200000e0000 */
[----:B------:R-:W-:Y:S01]  /*cfc0*/  UMOV UR14, UR4 ;  /* 0x00000004000e7c82 */ /* 0x000fe20008000000 */
[----:B------:R-:W-:-:S05]  /*cfd0*/  UMOV UR15, 0x40000040 ;  /* 0x40000040000f7882 */ /* 0x000fca0000000000 */
[----:B------:R1:W-:Y:S01]  /*cfe0*/  MUFU.TANH R7, R126 ;  /* 0x0000007e00077308 */ /* 0x0003e20000002400 */
[-C--:B------:R-:W-:Y:S02]  /*cff0*/  IADD3 R221, R2, -R96.reuse, RZ ;  /* 0x8000006002dd7210 */ /* 0x080fe40007ffe0ff */
[----:B--2---:R-:W-:-:S05]  /*d000*/  IADD3 R95, RZ, -R96, -R95 ;  /* 0x80000060ff5f7210 */ /* 0x004fca0007ffe85f */
[----:B------:R-:W2:Y:S01]  /*d010*/  MUFU.TANH R92, R92 ;  /* 0x0000005c005c7308 */ /* 0x000ea20000002400 */
[C-C-:B-1----:R-:W-:Y:S01]  /*d020*/  IMAD.IADD R126, R94.reuse, 0x1, -R96.reuse ;  /* 0x000000015e7e7824 */ /* 0x142fe200078e0a60 */
[----:B------:R-:W-:-:S04]  /*d030*/  IADD3 R94, R94, 0x8, -R96 ;  /* 0x000000085e5e7810 */ /* 0x000fc80007ffe860 */
[----:B------:R-:W-:Y:S02]  /*d040*/  SEL R126, R126, 0x80, !P2 ;  /* 0x000000807e7e7807 */ /* 0x000fe40005000000 */
[----:B------:R-:W-:Y:S01]  /*d050*/  SEL R221, R221, 0x80, P3 ;  /* 0x00000080dddd7807 */ /* 0x000fe20001800000 */
[----:B------:R-:W1:Y:S01]  /*d060*/  MUFU.TANH R165, R100 ;  /* 0x0000006400a57308 */ /* 0x000e620000002400 */
[----:B------:R-:W-:-:S07]  /*d070*/  SEL R218, R95, 0x80, P1 ;  /* 0x000000805fda7807 */ /* 0x000fce0000800000 */
[----:B------:R-:W1:Y:S08]  /*d080*/  MUFU.TANH R164, R101 ;  /* 0x0000006500a47308 */ /* 0x000e700000002400 */
[----:B------:R-:W-:Y:S08]  /*d090*/  MUFU.TANH R145, R120 ;  /* 0x0000007800917308 */ /* 0x000ff00000002400 */
[----:B------:R-:W-:Y:S08]  /*d0a0*/  MUFU.TANH R143, R122 ;  /* 0x0000007a008f7308 */ /* 0x000ff00000002400 */
[----:B------:R-:W-:Y:S08]  /*d0b0*/  MUFU.TANH R142, R123 ;  /* 0x0000007b008e7308 */ /* 0x000ff00000002400 */
[----:B------:R-:W1:Y:S08]  /*d0c0*/  MUFU.TANH R93, R93 ;  /* 0x0000005d005d7308 */ /* 0x000e700000002400 */
[----:B------:R-:W1:Y:S08]  /*d0d0*/  MUFU.TANH R166, R99 ;  /* 0x0000006300a67308 */ /* 0x000e700000002400 */
[----:B------:R-:W1:Y:S08]  /*d0e0*/  MUFU.TANH R163, R102 ;  /* 0x0000006600a37308 */ /* 0x000e700000002400 */
[----:B------:R-:W1:Y:S08]  /*d0f0*/  MUFU.TANH R162, R103 ;  /* 0x0000006700a27308 */ /* 0x000e700000002400 */
[----:B------:R-:W-:Y:S08]  /*d100*/  MUFU.TANH R156, R109 ;  /* 0x0000006d009c7308 */ /* 0x000ff00000002400 */
[----:B------:R-:W1:Y:S08]  /*d110*/  MUFU.TANH R161, R104 ;  /* 0x0000006800a17308 */ /* 0x000e700000002400 */
[----:B------:R-:W1:Y:S01]  /*d120*/  MUFU.TANH R160, R105 ;  /* 0x0000006900a07308 */ /* 0x000e620000002400 */
[----:B------:R-:W-:-:S07]  /*d130*/  FMUL.FTZ R110, R110, UR9 ;  /* 0x000000096e6e7c20 */ /* 0x000fce0008410000 */
[----:B------:R-:W-:Y:S01]  /*d140*/  MUFU.TANH R153, R112 ;  /* 0x0000007000997308 */ /* 0x000fe20000002400 */
[----:B------:R-:W-:-:S07]  /*d150*/  FMUL.FTZ R111, R111, UR9 ;  /* 0x000000096f6f7c20 */ /* 0x000fce0008410000 */
[----:B------:R-:W-:Y:S01]  /*d160*/  MUFU.TANH R141, R124 ;  /* 0x0000007c008d7308 */ /* 0x000fe20000002400 */
[----:B------:R-:W-:Y:S02]  /*d170*/  WARPGROUP.DEPBAR.LE gsb0, 0x0 ;  /* 0x00008000000079c5 */ /* 0x000fe40000010000 */
[----:B------:R-:W-:-:S05]  /*d180*/  WARPGROUP.ARRIVE ;  /* 0x00000000000079c5 */ /* 0x000fca0000000000 */
[----:B------:R-:W1:Y:S01]  /*d190*/  MUFU.TANH R157, R108 ;  /* 0x0000006c009d7308 */ /* 0x000e620000002400 */
[----:B------:R-:W-:Y:S01]  /*d1a0*/  HGMMA.64x128x16.F32 R24, gdesc[UR12], R24, gsb0 ;  /* 0x01e000000c1879f0 */ /* 0x000fe20008000818 */
[C---:B------:R-:W-:Y:S02]  /*d1b0*/  ISETP.GE.AND P3, PT, R126.reuse, RZ, PT ;  /* 0x000000ff7e00720c */ /* 0x040fe40003f66270 */
[C---:B------:R-:W-:Y:S02]  /*d1c0*/  ISETP.GE.AND P4, PT, R126.reuse, 0x1, PT ;  /* 0x000000017e00780c */ /* 0x040fe40003f86270 */
[----:B------:R-:W-:Y:S02]  /*d1d0*/  ISETP.GE.AND P1, PT, R126, 0x9, PT ;  /* 0x000000097e00780c */ /* 0x000fe40003f26270 */
[----:B------:R-:W1:Y:S01]  /*d1e0*/  MUFU.TANH R152, R113 ;  /* 0x0000007100987308 */ /* 0x000e620000002400 */
[C---:B------:R-:W-:Y:S02]  /*d1f0*/  ISETP.GT.OR P3, PT, R218.reuse, RZ, !P3 ;  /* 0x000000ffda00720c */ /* 0x040fe40005f64670 */
[----:B------:R-:W-:-:S02]  /*d200*/  ISETP.GT.OR P4, PT, R218, 0x1, !P4 ;  /* 0x00000001da00780c */ /* 0x000fc40006784670 */
[----:B------:R-:W-:Y:S02]  /*d210*/  ISETP.GT.OR P1, PT, R218, 0x9, !P1 ;  /* 0x00000009da00780c */ /* 0x000fe40004f24670 */
[----:B------:R-:W-:Y:S01]  /*d220*/  FSEL R216, R19, -INF , !P3 ;  /* 0xff80000013d87808 */ /* 0x000fe20005800000 */
[----:B------:R-:W-:Y:S01]  /*d230*/  MUFU.TANH R144, R121 ;  /* 0x0000007900907308 */ /* 0x000fe20000002400 */
[----:B------:R-:W-:Y:S02]  /*d240*/  FSEL R219, R230, -INF , !P4 ;  /* 0xff800000e6db7808 */ /* 0x000fe40006000000 */
[C---:B------:R-:W-:Y:S02]  /*d250*/  ISETP.GE.AND P2, PT, R126.reuse, 0x10, PT ;  /* 0x000000107e00780c */ /* 0x040fe40003f46270 */
[C---:B------:R-:W-:Y:S02]  /*d260*/  ISETP.GE.AND P3, PT, R126.reuse, 0x11, PT ;  /* 0x000000117e00780c */ /* 0x040fe40003f66270 */
[C---:B------:R-:W-:Y:S01]  /*d270*/  ISETP.GE.AND P5, PT, R126.reuse, 0x18, PT ;  /* 0x000000187e00780c */ /* 0x040fe20003fa6270 */
[----:B------:R-:W-:Y:S01]  /*d280*/  MUFU.TANH R140, R125 ;  /* 0x0000007d008c7308 */ /* 0x000fe20000002400 */
[----:B------:R-:W-:-:S02]  /*d290*/  ISETP.GE.AND P4, PT, R126, 0x19, PT ;  /* 0x000000197e00780c */ /* 0x000fc40003f86270 */
[----:B------:R-:W-:Y:S02]  /*d2a0*/  FSEL R220, R236, -INF , !P1 ;  /* 0xff800000ecdc7808 */ /* 0x000fe40004800000 */
[C---:B------:R-:W-:Y:S02]  /*d2b0*/  ISETP.GT.OR P2, PT, R218.reuse, 0x10, !P2 ;  /* 0x00000010da00780c */ /* 0x040fe40005744670 */
[C---:B------:R-:W-:Y:S01]  /*d2c0*/  ISETP.GT.OR P3, PT, R218.reuse, 0x11, !P3 ;  /* 0x00000011da00780c */ /* 0x040fe20005f64670 */
[----:B------:R-:W1:Y:S01]  /*d2d0*/  MUFU.TANH R150, R116 ;  /* 0x0000007400967308 */ /* 0x000e620000002400 */
[C---:B------:R-:W-:Y:S02]  /*d2e0*/  ISETP.GT.OR P5, PT, R218.reuse, 0x18, !P5 ;  /* 0x00000018da00780c */ /* 0x040fe40006fa4670 */
[----:B------:R-:W-:Y:S02]  /*d2f0*/  ISETP.GT.OR P4, PT, R218, 0x19, !P4 ;  /* 0x00000019da00780c */ /* 0x000fe40006784670 */
[----:B------:R-:W-:-:S02]  /*d300*/  FSEL R215, R233, -INF , !P2 ;  /* 0xff800000e9d77808 */ /* 0x000fc40005000000 */
[----:B------:R-:W-:Y:S01]  /*d310*/  FSEL R211, R21, -INF , !P3 ;  /* 0xff80000015d37808 */ /* 0x000fe20005800000 */
[----:B------:R-:W1:Y:S01]  /*d320*/  MUFU.TANH R148, R117 ;  /* 0x0000007500947308 */ /* 0x000e620000002400 */
[----:B------:R-:W-:Y:S02]  /*d330*/  FSEL R208, R23, -INF , !P5 ;  /* 0xff80000017d07808 */ /* 0x000fe40006800000 */
[----:B------:R-:W-:Y:S01]  /*d340*/  FSEL R206, R202, -INF , !P4 ;  /* 0xff800000cace7808 */ /* 0x000fe20006000000 */
[----:B------:R-:W-:Y:S01]  /*d350*/  FMUL.FTZ R119, R119, UR9 ;  /* 0x0000000977777c20 */ /* 0x000fe20008410000 */
[----:B------:R-:W-:-:S03]  /*d360*/  FMUL.FTZ R115, R115, UR9 ;  /* 0x0000000973737c20 */ /* 0x000fc60008410000 */
[----:B------:R-:W-:Y:S01]  /*d370*/  MUFU.TANH R158, R107 ;  /* 0x0000006b009e7308 */ /* 0x000fe20000002400 */
[----:B------:R-:W-:-:S07]  /*d380*/  FMUL.FTZ R118, R118, UR9 ;  /* 0x0000000976767c20 */ /* 0x000fce0008410000 */
[----:B------:R-:W-:Y:S08]  /*d390*/  MUFU.TANH R151, R114 ;  /* 0x0000007200977308 */ /* 0x000ff00000002400 */
[----:B------:R-:W1:Y:S08]  /*d3a0*/  MUFU.TANH R159, R106 ;  /* 0x0000006a009f7308 */ /* 0x000e700000002400 */
[----:B------:R-:W1:Y:S08]  /*d3b0*/  MUFU.TANH R155, R110 ;  /* 0x0000006e009b7308 */ /* 0x000e700000002400 */
[----:B------:R-:W1:Y:S08]  /*d3c0*/  MUFU.TANH R154, R111 ;  /* 0x0000006f009a7308 */ /* 0x000e700000002400 */
[----:B------:R-:W-:Y:S01]  /*d3d0*/  MUFU.TANH R146, R119 ;  /* 0x0000007700927308 */ /* 0x000fe20000002400 */
[----:B------:R-:W-:-:S02]  /*d3e0*/  WARPGROUP.DEPBAR.LE gsb0, 0x0 ;  /* 0x00008000000079c5 */ /* 0x000fc40000010000 */
[----:B------:R-:W4:Y:S01]  /*d3f0*/  LDS R227, [R227+0x400] ;  /* 0x00040000e3e37984 */ /* 0x000f220000000800 */
[----:B---3--:R-:W-:-:S04]  /*d400*/  R2UR UR5, R5 ;  /* 0x00000000050572ca */ /* 0x008fc800000e0000 */
[----:B------:R3:W-:Y:S01]  /*d410*/  MUFU.TANH R5, R128 ;  /* 0x0000008000057308 */ /* 0x0007e20000002400 */
[----:B------:R-:W-:Y:S02]  /*d420*/  R2UR UR4, R4 ;  /* 0x00000000040472ca */ /* 0x000fe400000e0000 */
[----:B---3--:R-:W-:Y:S02]  /*d430*/  SEL R128, R94, 0x80, !P0 ;  /* 0x000000805e807807 */ /* 0x008fe40004000000 */
[----:B------:R-:W-:-:S04]  /*d440*/  ISETP.GE.AND P0, PT, R126, 0x8, PT ;  /* 0x000000087e00780c */ /* 0x000fc80003f06270 */
[----:B------:R-:W-:Y:S01]  /*d450*/  ISETP.GT.OR P0, PT, R218, 0x8, !P0 ;  /* 0x00000008da00780c */ /* 0x000fe20004704670 */
[----:B------:R-:W-:Y:S01]  /*d460*/  WARPGROUP.ARRIVE ;  /* 0x00000000000079c5 */ /* 0x000fe20000000000 */
[C---:B------:R-:W-:Y:S02]  /*d470*/  ISETP.GE.AND P1, PT, R128.reuse, 0x1, PT ;  /* 0x000000018000780c */ /* 0x040fe40003f26270 */
[----:B------:R-:W-:Y:S02]  /*d480*/  FSEL R224, R237, -INF , !P0 ;  /* 0xff800000ede07808 */ /* 0x000fe40004000000 */
[----:B------:R-:W-:Y:S01]  /*d490*/  ISETP.GE.AND P0, PT, R128, RZ, PT ;  /* 0x000000ff8000720c */ /* 0x000fe20003f06270 */
[----:B------:R-:W-:Y:S01]  /*d4a0*/  HGMMA.64x128x16.F32 R24, gdesc[UR4], R24, gsb0 ;  /* 0x01e00000041879f0 */ /* 0x000fe20008000818 */
[C---:B------:R-:W-:Y:S01]  /*d4b0*/  ISETP.GT.OR P1, PT, R221.reuse, 0x1, !P1 ;  /* 0x00000001dd00780c */ /* 0x040fe20004f24670 */
[----:B------:R-:W3:Y:S01]  /*d4c0*/  MUFU.TANH R149, R115 ;  /* 0x0000007300957308 */ /* 0x000ee20000002400 */
[----:B------:R-:W-:-:S07]  /*d4d0*/  ISETP.GT.OR P0, PT, R221, RZ, !P0 ;  /* 0x000000ffdd00720c */ /* 0x000fce0004704670 */
[----:B------:R-:W3:Y:S01]  /*d4e0*/  MUFU.TANH R147, R118 ;  /* 0x0000007600937308 */ /* 0x000ee20000002400 */
[C---:B------:R-:W-:Y:S01]  /*d4f0*/  ISETP.GE.AND P2, PT, R128.reuse, 0x8, PT ;  /* 0x000000088000780c */ /* 0x040fe20003f46270 */
[----:B------:R-:W-:Y:S01]  /*d500*/  FMUL.FTZ R127, R127, UR9 ;  /* 0x000000097f7f7c20 */ /* 0x000fe20008410000 */
[----:B------:R-:W-:Y:S01]  /*d510*/  ISETP.GE.AND P3, PT, R128, 0x9, PT ;  /* 0x000000098000780c */ /* 0x000fe20003f66270 */
[----:B------:R-:W-:Y:S01]  /*d520*/  FMUL.FTZ R130, R130, UR9 ;  /* 0x0000000982827c20 */ /* 0x000fe20008410000 */
[C---:B------:R-:W-:Y:S01]  /*d530*/  ISETP.GE.AND P5, PT, R128.reuse, 0x10, PT ;  /* 0x000000108000780c */ /* 0x040fe20003fa6270 */
[----:B------:R-:W-:Y:S01]  /*d540*/  FMUL.FTZ R212, R131, UR9 ;  /* 0x0000000983d47c20 */ /* 0x000fe20008410000 */
[----:B------:R-:W-:Y:S01]  /*d550*/  ISETP.GE.AND P4, PT, R128, 0x11, PT ;  /* 0x000000118000780c */ /* 0x000fe20003f86270 */
[----:B------:R-:W-:Y:S01]  /*d560*/  IMAD R137, R0, 0x400, R137 ;  /* 0x0000040000897824 */ /* 0x000fe200078e0289 */
[----:B------:R-:W-:Y:S01]  /*d570*/  FSEL R214, R20, -INF , !P0 ;  /* 0xff80000014d67808 */ /* 0x000fe20004000000 */
[----:B------:R-:W-:Y:S01]  /*d580*/  FMUL.FTZ R129, R129, UR9 ;  /* 0x0000000981817c20 */ /* 0x000fe20008410000 */
[----:B------:R-:W-:Y:S01]  /*d590*/  FSEL R228, R200, -INF , !P1 ;  /* 0xff800000c8e47808 */ /* 0x000fe20004800000 */
[----:B------:R-:W-:Y:S01]  /*d5a0*/  VIADD R223, R10, 0x4 ;  /* 0x000000040adf7836 */ /* 0x000fe20000000000 */
[C---:B------:R-:W-:Y:S01]  /*d5b0*/  ISETP.GE.AND P0, PT, R128.reuse, 0x18, PT ;  /* 0x000000188000780c */ /* 0x040fe20003f06270 */
[----:B----4-:R-:W4:Y:S01]  /*d5c0*/  SHFL.IDX PT, R225, R227, R10, 0x1f ;  /* 0x00001f0ae3e17589 */ /* 0x010f2200000e0000 */
[----:B------:R-:W-:-:S02]  /*d5d0*/  ISETP.GE.AND P1, PT, R128, 0x19, PT ;  /* 0x000000198000780c */ /* 0x000fc40003f26270 */
[C---:B------:R-:W-:Y:S01]  /*d5e0*/  IADD3 R231, R10.reuse, 0x8, RZ ;  /* 0x000000080ae77810 */ /* 0x040fe20007ffe0ff */
[----:B------:R-:W-:Y:S01]  /*d5f0*/  VIADD R232, R10, 0xc ;  /* 0x0000000c0ae87836 */ /* 0x000fe20000000000 */
[C---:B------:R-:W-:Y:S01]  /*d600*/  ISETP.GT.OR P2, PT, R221.reuse, 0x8, !P2 ;  /* 0x00000008dd00780c */ /* 0x040fe20005744670 */
[----:B------:R-:W-:Y:S01]  /*d610*/  ULDC UR4, c[0x0][0x744] ;  /* 0x0001d10000047ab9 */ /* 0x000fe20000000800 */
[C---:B------:R-:W-:Y:S02]  /*d620*/  ISETP.GT.OR P3, PT, R221.reuse, 0x9, !P3 ;  /* 0x00000009dd00780c */ /* 0x040fe40005f64670 */
[C---:B------:R-:W-:Y:S02]  /*d630*/  ISETP.GT.OR P5, PT, R221.reuse, 0x10, !P5 ;  /* 0x00000010dd00780c */ /* 0x040fe40006fa4670 */
[C---:B------:R-:W-:Y:S02]  /*d640*/  ISETP.GT.OR P4, PT, R221.reuse, 0x11, !P4 ;  /* 0x00000011dd00780c */ /* 0x040fe40006784670 */
[----:B------:R-:W-:-:S02]  /*d650*/  ISETP.GT.OR P0, PT, R221, 0x18, !P0 ;  /* 0x00000018dd00780c */ /* 0x000fc40004704670 */
[----:B------:R-:W-:Y:S02]  /*d660*/  ISETP.GT.OR P1, PT, R221, 0x19, !P1 ;  /* 0x00000019dd00780c */ /* 0x000fe40004f24670 */
[----:B------:R-:W-:Y:S02]  /*d670*/  FSEL R222, R235, -INF , !P2 ;  /* 0xff800000ebde7808 */ /* 0x000fe40005000000 */
[----:B------:R-:W-:Y:S02]  /*d680*/  FSEL R217, R234, -INF , !P3 ;  /* 0xff800000ead97808 */ /* 0x000fe40005800000 */
[----:B------:R-:W-:Y:S02]  /*d690*/  FSEL R213, R22, -INF , !P5 ;  /* 0xff80000016d57808 */ /* 0x000fe40006800000 */
[----:B------:R-:W-:Y:S02]  /*d6a0*/  FSEL R210, R201, -INF , !P4 ;  /* 0xff800000c9d27808 */ /* 0x000fe40006000000 */
[----:B------:R-:W-:-:S02]  /*d6b0*/  ISETP.GE.AND P2, PT, R126, 0x20, PT ;  /* 0x000000207e00780c */ /* 0x000fc40003f46270 */
[C---:B------:R-:W-:Y:S02]  /*d6c0*/  ISETP.GE.AND P3, PT, R126.reuse, 0x21, PT ;  /* 0x000000217e00780c */ /* 0x040fe40003f66270 */
[C---:B------:R-:W-:Y:S02]  /*d6d0*/  ISETP.GE.AND P5, PT, R126.reuse, 0x28, PT ;  /* 0x000000287e00780c */ /* 0x040fe40003fa6270 */
[----:B------:R-:W-:Y:S02]  /*d6e0*/  ISETP.GE.AND P4, PT, R126, 0x29, PT ;  /* 0x000000297e00780c */ /* 0x000fe40003f86270 */
[----:B------:R-:W-:Y:S02]  /*d6f0*/  FSEL R209, R203, -INF , !P0 ;  /* 0xff800000cbd17808 */ /* 0x000fe40004000000 */
[----:B------:R-:W-:Y:S02]  /*d700*/  FSEL R207, R136, -INF , !P1 ;  /* 0xff80000088cf7808 */ /* 0x000fe40004800000 */
[----:B------:R-:W-:-:S02]  /*d710*/  ISETP.GE.AND P0, PT, R126, 0x30, PT ;  /* 0x000000307e00780c */ /* 0x000fc40003f06270 */
[----:B------:R-:W-:Y:S02]  /*d720*/  ISETP.GE.AND P1, PT, R126, 0x31, PT ;  /* 0x000000317e00780c */ /* 0x000fe40003f26270 */
[C---:B------:R-:W-:Y:S02]  /*d730*/  ISETP.GT.OR P2, PT, R218.reuse, 0x20, !P2 ;  /* 0x00000020da00780c */ /* 0x040fe40005744670 */
        /* <DEDUP_REMOVED lines=10> */
[----:B------:R-:W-:Y:S02]  /*d7e0*/  ISETP.GE.AND P3, PT, R126, 0x39, PT ;  /* 0x000000397e00780c */ /* 0x000fe40003f66270 */
[C---:B------:R-:W-:Y:S02]  /*d7f0*/  ISETP.GE.AND P5, PT, R128.reuse, 0x20, PT ;  /* 0x000000208000780c */ /* 0x040fe40003fa6270 */
[----:B------:R-:W-:Y:S02]  /*d800*/  ISETP.GE.AND P4, PT, R128, 0x21, PT ;  /* 0x000000218000780c */ /* 0x000fe40003f86270 */
[----:B------:R-:W-:Y:S02]  /*d810*/  FSEL R103, R91, -INF , !P0 ;  /* 0xff8000005b677808 */ /* 0x000fe40004000000 */
[----:B--2---:R-:W-:Y:S02]  /*d820*/  FSEL R109, R92, -INF , !P1 ;  /* 0xff8000005c6d7808 */ /* 0x004fe40004800000 */
[----:B------:R-:W-:-:S02]  /*d830*/  ISETP.GE.AND P0, PT, R128, 0x28, PT ;  /* 0x000000288000780c */ /* 0x000fc40003f06270 */
[----:B------:R-:W-:Y:S02]  /*d840*/  ISETP.GE.AND P1, PT, R128, 0x29, PT ;  /* 0x000000298000780c */ /* 0x000fe40003f26270 */
[C---:B------:R-:W-:Y:S02]  /*d850*/  ISETP.GT.OR P2, PT, R218.reuse, 0x38, !P2 ;  /* 0x00000038da00780c */ /* 0x040fe40005744670 */
[----:B------:R-:W-:Y:S02]  /*d860*/  ISETP.GT.OR P3, PT, R218, 0x39, !P3 ;  /* 0x00000039da00780c */ /* 0x000fe40005f64670 */
[C---:B------:R-:W-:Y:S02]  /*d870*/  ISETP.GT.OR P5, PT, R221.reuse, 0x20, !P5 ;  /* 0x00000020dd00780c */ /* 0x040fe40006fa4670 */
[C---:B------:R-:W-:Y:S02]  /*d880*/  ISETP.GT.OR P4, PT, R221.reuse, 0x21, !P4 ;  /* 0x00000021dd00780c */ /* 0x040fe40006784670 */
[----:B------:R-:W-:-:S02]  /*d890*/  ISETP.GT.OR P0, PT, R221, 0x28, !P0 ;  /* 0x00000028dd00780c */ /* 0x000fc40004704670 */
[----:B------:R-:W-:Y:S02]  /*d8a0*/  ISETP.GT.OR P1, PT, R221, 0x29, !P1 ;  /* 0x00000029dd00780c */ /* 0x000fe40004f24670 */
[----:B-1----:R-:W-:Y:S02]  /*d8b0*/  FSEL R112, R165, -INF , !P2 ;  /* 0xff800000a5707808 */ /* 0x002fe40005000000 */
        /* <DEDUP_REMOVED lines=14> */
[----:B------:R-:W-:Y:S02]  /*d9a0*/  ISETP.GT.OR P4, PT, R221, 0x39, !P4 ;  /* 0x00000039dd00780c */ /* 0x000fe40006784670 */
        /* <DEDUP_REMOVED lines=45> */
[C---:B------:R-:W-:Y:S02]  /*dc80*/  ISETP.GE.AND P4, PT, R126.reuse, 0x61, PT ;  /* 0x000000617e00780c */ /* 0x040fe40003f86270 */
[----:B------:R-:W-:Y:S02]  /*dc90*/  FSEL R100, R151, -INF , !P0 ;  /* 0xff80000097647808 */ /* 0x000fe40004000000 */
[----:B---3--:R-:W-:Y:S02]  /*dca0*/  FSEL R115, R149, -INF , !P1 ;  /* 0xff80000095737808 */ /* 0x008fe40004800000 */
[----:B------:R-:W-:-:S02]  /*dcb0*/  ISETP.GE.AND P0, PT, R126, 0x68, PT ;  /* 0x000000687e00780c */ /* 0x000fc40003f06270 */
[----:B------:R-:W-:Y:S02]  /*dcc0*/  ISETP.GE.AND P1, PT, R126, 0x69, PT ;  /* 0x000000697e00780c */ /* 0x000fe40003f26270 */
[C---:B------:R-:W-:Y:S02]  /*dcd0*/  ISETP.GT.OR P2, PT, R221.reuse, 0x58, !P2 ;  /* 0x00000058dd00780c */ /* 0x040fe40005744670 */
[----:B------:R-:W-:Y:S02]  /*dce0*/  ISETP.GT.OR P3, PT, R221, 0x59, !P3 ;  /* 0x00000059dd00780c */ /* 0x000fe40005f64670 */
[C---:B------:R-:W-:Y:S02]  /*dcf0*/  ISETP.GT.OR P5, PT, R218.reuse, 0x60, !P5 ;  /* 0x00000060da00780c */ /* 0x040fe40006fa4670 */
[C---:B------:R-:W-:Y:S02]  /*dd00*/  ISETP.GT.OR P4, PT, R218.reuse, 0x61, !P4 ;  /* 0x00000061da00780c */ /* 0x040fe40006784670 */
[----:B------:R-:W-:-:S02]  /*dd10*/  ISETP.GT.OR P0, PT, R218, 0x68, !P0 ;  /* 0x00000068da00780c */ /* 0x000fc40004704670 */
[----:B------:R-:W-:Y:S01]  /*dd20*/  ISETP.GT.OR P1, PT, R218, 0x69, !P1 ;  /* 0x00000069da00780c */ /* 0x000fe20004f24670 */
[----:B------:R1:W2:Y:S01]  /*dd30*/  MUFU.TANH R6, R127 ;  /* 0x0000007f00067308 */ /* 0x0002a20000002400 */
[----:B------:R-:W-:Y:S02]  /*dd40*/  FSEL R95, R147, -INF , !P2 ;  /* 0xff800000935f7808 */ /* 0x000fe40005000000 */
[----:B------:R-:W-:Y:S02]  /*dd50*/  FSEL R118, R146, -INF , !P3 ;  /* 0xff80000092767808 */ /* 0x000fe40005800000 */
[----:B------:R-:W-:Y:S02]  /*dd60*/  FSEL R113, R145, -INF , !P5 ;  /* 0xff80000091717808 */ /* 0x000fe40006800000 */
[----:B------:R-:W-:Y:S02]  /*dd70*/  FSEL R108, R144, -INF , !P4 ;  /* 0xff800000906c7808 */ /* 0x000fe40006000000 */
[----:B------:R-:W-:-:S02]  /*dd80*/  ISETP.GE.AND P2, PT, R126, 0x70, PT ;  /* 0x000000707e00780c */ /* 0x000fc40003f46270 */
[C---:B------:R-:W-:Y:S02]  /*dd90*/  ISETP.GE.AND P3, PT, R126.reuse, 0x71, PT ;  /* 0x000000717e00780c */ /* 0x040fe40003f66270 */
[C---:B------:R-:W-:Y:S02]  /*dda0*/  ISETP.GE.AND P5, PT, R126.reuse, 0x78, PT ;  /* 0x000000787e00780c */ /* 0x040fe40003fa6270 */
[----:B------:R-:W-:Y:S01]  /*ddb0*/  ISETP.GE.AND P4, PT, R126, 0x79, PT ;  /* 0x000000797e00780c */ /* 0x000fe20003f86270 */
[----:B------:R3:W4:Y:S01]  /*ddc0*/  MUFU.TANH R2, R130 ;  /* 0x0000008200027308 */ /* 0x0007220000002400 */
[----:B-1----:R-:W-:Y:S02]  /*ddd0*/  FSEL R127, R141, -INF , !P0 ;  /* 0xff8000008d7f7808 */ /* 0x002fe40004000000 */
[----:B------:R-:W-:Y:S02]  /*dde0*/  FSEL R126, R140, -INF , !P1 ;  /* 0xff8000008c7e7808 */ /* 0x000fe40004800000 */
[----:B------:R-:W-:-:S02]  /*ddf0*/  ISETP.GE.AND P0, PT, R128, 0x60, PT ;  /* 0x000000608000780c */ /* 0x000fc40003f06270 */
[----:B------:R-:W-:Y:S02]  /*de00*/  ISETP.GE.AND P1, PT, R128, 0x61, PT ;  /* 0x000000618000780c */ /* 0x000fe40003f26270 */
[----:B------:R-:W-:Y:S02]  /*de10*/  ISETP.GT.OR P2, PT, R218, 0x70, !P2 ;  /* 0x00000070da00780c */ /* 0x000fe40005744670 */
[C---:B------:R-:W-:Y:S02]  /*de20*/  ISETP.GT.OR P0, PT, R221.reuse, 0x60, !P0 ;  /* 0x00000060dd00780c */ /* 0x040fe40004704670 */
[----:B------:R-:W-:Y:S02]  /*de30*/  ISETP.GT.OR P1, PT, R221, 0x61, !P1 ;  /* 0x00000061dd00780c */ /* 0x000fe40004f24670 */
[----:B---3--:R-:W-:Y:S02]  /*de40*/  FSEL R130, R5, -INF , !P2 ;  /* 0xff80000005827808 */ /* 0x008fe40005000000 */
[----:B------:R-:W-:-:S02]  /*de50*/  FSEL R131, R143, -INF , !P0 ;  /* 0xff8000008f837808 */ /* 0x000fc40004000000 */
[----:B------:R-:W-:Y:S02]  /*de60*/  FSEL R138, R142, -INF , !P1 ;  /* 0xff8000008e8a7808 */ /* 0x000fe40004800000 */
[C---:B------:R-:W-:Y:S02]  /*de70*/  ISETP.GE.AND P2, PT, R128.reuse, 0x68, PT ;  /* 0x000000688000780c */ /* 0x040fe40003f46270 */
[C---:B------:R-:W-:Y:S02]  /*de80*/  ISETP.GE.AND P0, PT, R128.reuse, 0x69, PT ;  /* 0x000000698000780c */ /* 0x040fe40003f06270 */
[----:B------:R-:W-:Y:S02]  /*de90*/  ISETP.GE.AND P1, PT, R128, 0x70, PT ;  /* 0x000000708000780c */ /* 0x000fe40003f26270 */
[C---:B------:R-:W-:Y:S02]  /*dea0*/  ISETP.GT.OR P2, PT, R221.reuse, 0x68, !P2 ;  /* 0x00000068dd00780c */ /* 0x040fe40005744670 */
[----:B------:R-:W-:-:S02]  /*deb0*/  ISETP.GT.OR P0, PT, R221, 0x69, !P0 ;  /* 0x00000069dd00780c */ /* 0x000fc40004704670 */
[----:B------:R-:W-:Y:S01]  /*dec0*/  ISETP.GT.OR P1, PT, R221, 0x70, !P1 ;  /* 0x00000070dd00780c */ /* 0x000fe20004f24670 */
[----:B------:R1:W-:Y:S01]  /*ded0*/  MUFU.TANH R4, R129 ;  /* 0x0000008100047308 */ /* 0x0003e20000002400 */
[----:B------:R-:W-:Y:S02]  /*dee0*/  R2UR UR8, R137 ;  /* 0x00000000890872ca */ /* 0x000fe400000e0000 */
[----:B--2---:R-:W-:Y:S02]  /*def0*/  FSEL R139, R6, -INF , !P0 ;  /* 0xff800000068b7808 */ /* 0x004fe40004000000 */
[----:B----4-:R-:W-:Y:S02]  /*df00*/  FSEL R137, R2, -INF , !P1 ;  /* 0xff80000002897808 */ /* 0x010fe40004800000 */
[----:B------:R-:W-:Y:S02]  /*df10*/  ISETP.GE.AND P0, PT, R128, 0x78, PT ;  /* 0x000000788000780c */ /* 0x000fe40003f06270 */
[----:B-1----:R-:W-:-:S02]  /*df20*/  FSEL R129, R7, -INF , !P2 ;  /* 0xff80000007817808 */ /* 0x002fc40005000000 */
[C---:B------:R-:W-:Y:S02]  /*df30*/  ISETP.GE.AND P2, PT, R128.reuse, 0x71, PT ;  /* 0x000000718000780c */ /* 0x040fe40003f46270 */
[----:B------:R-:W-:Y:S02]  /*df40*/  ISETP.GE.AND P1, PT, R128, 0x79, PT ;  /* 0x000000798000780c */ /* 0x000fe40003f26270 */
[----:B------:R1:W-:Y:S02]  /*df50*/  MUFU.TANH R128, R212 ;  /* 0x000000d400807308 */ /* 0x0003e40000002400 */
[----:B-1----:R-:W1:Y:S01]  /*df60*/  SHFL.IDX PT, R212, R227, R223, 0x1f ;  /* 0x00001fdfe3d47589 */ /* 0x002e6200000e0000 */
[C---:B------:R-:W-:Y:S02]  /*df70*/  ISETP.GT.OR P3, PT, R218.reuse, 0x71, !P3 ;  /* 0x00000071da00780c */ /* 0x040fe40005f64670 */
[C---:B------:R-:W-:Y:S02]  /*df80*/  ISETP.GT.OR P5, PT, R218.reuse, 0x78, !P5 ;  /* 0x00000078da00780c */ /* 0x040fe40006fa4670 */
[----:B------:R-:W-:-:S02]  /*df90*/  ISETP.GT.OR P4, PT, R218, 0x79, !P4 ;  /* 0x00000079da00780c */ /* 0x000fc40006784670 */
[----:B------:R-:W2:Y:S01]  /*dfa0*/  SHFL.IDX PT, R218, R18, R10, 0x1f ;  /* 0x00001f0a12da7589 */ /* 0x000ea200000e0000 */
[----:B------:R-:W-:Y:S02]  /*dfb0*/  WARPGROUP.DEPBAR.LE gsb0, 0x0 ;  /* 0x00008000000079c5 */ /* 0x000fe40000010000 */
[----:B------:R-:W-:Y:S01]  /*dfc0*/  FADD.FTZ R229, R24, -R225 ;  /* 0x800000e118e57221 */ /* 0x000fe20000010000 */
[C---:B------:R-:W-:Y:S01]  /*dfd0*/  ISETP.GT.OR P2, PT, R221.reuse, 0x71, !P2 ;  /* 0x00000071dd00780c */ /* 0x040fe20005744670 */
[----:B------:R-:W3:Y:S01]  /*dfe0*/  SHFL.IDX PT, R24, R227, R231, 0x1f ;  /* 0x00001fe7e3187589 */ /* 0x000ee200000e0000 */
[C---:B------:R-:W-:Y:S02]  /*dff0*/  ISETP.GT.OR P0, PT, R221.reuse, 0x78, !P0 ;  /* 0x00000078dd00780c */ /* 0x040fe40004704670 */
[----:B------:R-:W-:Y:S01]  /*e000*/  ISETP.GT.OR P1, PT, R221, 0x79, !P1 ;  /* 0x00000079dd00780c */ /* 0x000fe20004f24670 */
[----:B------:R-:W-:Y:S01]  /*e010*/  LDS R17, [R17+0x400] ;  /* 0x0004000011117984 */ /* 0x000fe20000000800 */
[----:B-1----:R-:W-:-:S03]  /*e020*/  FADD.FTZ R226, R25, -R212 ;  /* 0x800000d419e27221 */ /* 0x002fc60000010000 */
[----:B------:R-:W-:Y:S04]  /*e030*/  SHFL.IDX PT, R25, R18, R223, 0x1f ;  /* 0x00001fdf12197589 */ /* 0x000fe800000e0000 */
[----:B------:R-:W1:Y:S01]  /*e040*/  SHFL.IDX PT, R223, R227, R232, 0x1f ;  /* 0x00001fe8e3df7589 */ /* 0x000e6200000e0000 */
[----:B------:R-:W-:Y:S01]  /*e050*/  FADD.FTZ R212, R27, -R212 ;  /* 0x800000d41bd47221 */ /* 0x000fe20000010000 */
[--C-:B--2---:R-:W-:Y:S01]  /*e060*/  FFMA.FTZ R216, R216, UR4, -R218.reuse ;  /* 0x00000004d8d87c23 */ /* 0x104fe200080108da */
[----:B------:R-:W-:Y:S01]  /*e070*/  IADD3 R27, R10, 0x10, RZ ;  /* 0x000000100a1b7810 */ /* 0x000fe20007ffe0ff */
[----:B------:R-:W-:Y:S01]  /*e080*/  FADD.FTZ R225, R26, -R225 ;  /* 0x800000e11ae17221 */ /* 0x000fe20000010000 */
[----:B------:R-:W-:Y:S02]  /*e090*/  VIADD R221, R10, 0x14 ;  /* 0x000000140add7836 */ /* 0x000fe40000000000 */
[----:B------:R-:W-:-:S02]  /*e0a0*/  FFMA.FTZ R26, R214, UR4, -R218 ;  /* 0x00000004d61a7c23 */ /* 0x000fc400080108da */
[----:B------:R2:W4:Y:S01]  /*e0b0*/  MUFU.EX2 R214, R216 ;  /* 0x000000d800d67308 */ /* 0x0005220000000800 */
[----:B------:R-:W4:Y:S01]  /*e0c0*/  SHFL.IDX PT, R231, R18, R231, 0x1f ;  /* 0x00001fe712e77589 */ /* 0x000f2200000e0000 */
[--C-:B---3--:R-:W-:Y:S01]  /*e0d0*/  FADD.FTZ R218, R30, -R24.reuse ;  /* 0x800000181eda7221 */ /* 0x108fe20000010000 */
[----:B--2---:R-:W-:Y:S02]  /*e0e0*/  FADD.FTZ R216, R28, -R24 ;  /* 0x800000181cd87221 */ /* 0x004fe40000010000 */
[----:B------:R-:W2:Y:S04]  /*e0f0*/  SHFL.IDX PT, R28, R227, R27, 0x1f ;  /* 0x00001f1be31c7589 */ /* 0x000ea800000e0000 */
[----:B------:R1:W-:Y:S04]  /*e100*/  SHFL.IDX PT, R27, R227, R221, 0x1f ;  /* 0x00001fdde31b7589 */ /* 0x0003e800000e0000 */
[----:B------:R-:W3:Y:S01]  /*e110*/  SHFL.IDX PT, R30, R18, R232, 0x1f ;  /* 0x00001fe8121e7589 */ /* 0x000ee200000e0000 */
[--C-:B-1----:R-:W-:Y:S01]  /*e120*/  FADD.FTZ R221, R29, -R223.reuse ;  /* 0x800000df1ddd7221 */ /* 0x102fe20000010000 */
[C---:B------:R-:W-:Y:S01]  /*e130*/  IADD3 R29, R10.reuse, 0x18, RZ ;  /* 0x000000180a1d7810 */ /* 0x040fe20007ffe0ff */
[----:B------:R-:W-:Y:S01]  /*e140*/  FADD.FTZ R223, R31, -R223 ;  /* 0x800000df1fdf7221 */ /* 0x000fe20000010000 */
[----:B------:R-:W-:-:S04]  /*e150*/  IADD3 R31, R10, 0x10, RZ ;  /* 0x000000100a1f7810 */ /* 0x000fc80007ffe0ff */
[----:B------:R-:W1:Y:S04]  /*e160*/  SHFL.IDX PT, R29, R227, R29, 0x1f ;  /* 0x00001f1de31d7589 */ /* 0x000e6800000e0000 */
[----:B------:R-:W1:Y:S01]  /*e170*/  SHFL.IDX PT, R31, R18, R31, 0x1f ;  /* 0x00001f1f121f7589 */ /* 0x000e6200000e0000 */
[----:B------:R4:W1:Y:S01]  /*e180*/  MUFU.EX2 R24, R26 ;  /* 0x0000001a00187308 */ /* 0x0008620000000800 */
[--C-:B------:R-:W-:Y:S01]  /*e190*/  FFMA.FTZ R219, R219, UR4, -R25.reuse ;  /* 0x00000004dbdb7c23 */ /* 0x100fe20008010819 */
[----:B----4-:R-:W-:Y:S01]  /*e1a0*/  FFMA.FTZ R26, R228, UR4, -R25 ;  /* 0x00000004e41a7c23 */ /* 0x010fe20008010819 */
[--C-:B------:R-:W-:Y:S01]  /*e1b0*/  FFMA.FTZ R25, R224, UR4, -R231.reuse ;  /* 0x00000004e0197c23 */ /* 0x100fe200080108e7 */
[----:B------:R-:W-:Y:S01]  /*e1c0*/  FFMA.FTZ R231, R222, UR4, -R231 ;  /* 0x00000004dee77c23 */ /* 0x000fe200080108e7 */
[--C-:B--2---:R-:W-:Y:S01]  /*e1d0*/  FADD.FTZ R222, R32, -R28.reuse ;  /* 0x8000001c20de7221 */ /* 0x104fe20000010000 */
[----:B------:R-:W-:Y:S01]  /*e1e0*/  FADD.FTZ R224, R34, -R28 ;  /* 0x8000001c22e07221 */ /* 0x000fe20000010000 */
[--C-:B---3--:R-:W-:Y:S01]  /*e1f0*/  FFMA.FTZ R28, R220, UR4, -R30.reuse ;  /* 0x00000004dc1c7c23 */ /* 0x108fe2000801081e */
[----:B------:R-:W-:Y:S01]  /*e200*/  FFMA.FTZ R30, R217, UR4, -R30 ;  /* 0x00000004d91e7c23 */ /* 0x000fe2000801081e */
[----:B------:R-:W-:-:S02]  /*e210*/  VIADD R32, R10, 0x14 ;  /* 0x000000140a207836 */ /* 0x000fc40000000000 */
[--C-:B-1----:R-:W-:Y:S01]  /*e220*/  FADD.FTZ R217, R36, -R29.reuse ;  /* 0x8000001d24d97221 */ /* 0x102fe20000010000 */
[----:B------:R-:W-:Y:S01]  /*e230*/  FADD.FTZ R220, R38, -R29 ;  /* 0x8000001d26dc7221 */ /* 0x000fe20000010000 */
[----:B------:R-:W-:Y:S01]  /*e240*/  FMUL.FTZ R229, R214, R229 ;  /* 0x000000e5d6e57220 */ /* 0x000fe20000410000 */
[--C-:B------:R-:W-:Y:S01]  /*e250*/  FFMA.FTZ R29, R215, UR4, -R31.reuse ;  /* 0x00000004d71d7c23 */ /* 0x100fe2000801081f */
[----:B------:R-:W-:Y:S01]  /*e260*/  FFMA.FTZ R31, R213, UR4, -R31 ;  /* 0x00000004d51f7c23 */ /* 0x000fe2000801081f */
[----:B------:R-:W-:Y:S01]  /*e270*/  FFMA.FTZ R213, -R19, R19, 1 ;  /* 0x3f80000013d57423 */ /* 0x000fe20000010113 */
[C---:B------:R-:W-:Y:S01]  /*e280*/  VIADD R232, R10.reuse, 0x1c ;  /* 0x0000001c0ae87836 */ /* 0x040fe20000000000 */
[----:B------:R-:W1:Y:S01]  /*e290*/  SHFL.IDX PT, R32, R18, R32, 0x1f ;  /* 0x00001f2012207589 */ /* 0x000e6200000e0000 */
[C---:B------:R-:W-:Y:S01]  /*e2a0*/  IADD3 R34, R10.reuse, 0x18, RZ ;  /* 0x000000180a227810 */ /* 0x040fe20007ffe0ff */
[----:B------:R-:W-:Y:S01]  /*e2b0*/  FMUL.FTZ R213, R213, R229 ;  /* 0x000000e5d5d57220 */ /* 0x000fe20000410000 */
[----:B------:R-:W-:-:S02]  /*e2c0*/  VIADD R229, R10, 0x1c ;  /* 0x0000001c0ae57836 */ /* 0x000fc40000000000 */
[----:B------:R2:W-:Y:S02]  /*e2d0*/  SHFL.IDX PT, R232, R227, R232, 0x1f ;  /* 0x00001fe8e3e87589 */ /* 0x0005e400000e0000 */
[--C-:B--2---:R-:W-:Y:S02]  /*e2e0*/  FADD.FTZ R227, R33, -R27.reuse ;  /* 0x8000001b21e37221 */ /* 0x104fe40000010000 */
[----:B------:R-:W2:Y:S04]  /*e2f0*/  SHFL.IDX PT, R33, R18, R34, 0x1f ;  /* 0x00001f2212217589 */ /* 0x000ea800000e0000 */
[----:B------:R-:W3:Y:S01]  /*e300*/  SHFL.IDX PT, R34, R18, R229, 0x1f ;  /* 0x00001fe512227589 */ /* 0x000ee200000e0000 */
[----:B------:R-:W-:Y:S01]  /*e310*/  FADD.FTZ R228, R35, -R27 ;  /* 0x8000001b23e47221 */ /* 0x000fe20000010000 */
[--C-:B-1----:R-:W-:Y:S01]  /*e320*/  FFMA.FTZ R211, R211, UR4, -R32.reuse ;  /* 0x00000004d3d37c23 */ /* 0x102fe20008010820 */
[----:B------:R-:W-:Y:S01]  /*e330*/  FFMA.FTZ R32, R210, UR4, -R32 ;  /* 0x00000004d2207c23 */ /* 0x000fe20008010820 */
[----:B------:R-:W1:Y:S01]  /*e340*/  SHFL.IDX PT, R35, R12, R10, 0x1f ;  /* 0x00001f0a0c237589 */ /* 0x000e6200000e0000 */
[----:B------:R-:W-:Y:S01]  /*e350*/  IADD3 R215, R10, 0x4, RZ ;  /* 0x000000040ad77810 */ /* 0x000fe20007ffe0ff */
[----:B------:R-:W-:Y:S01]  /*e360*/  FFMA.FTZ R210, -R20, R20, 1 ;  /* 0x3f80000014d27423 */ /* 0x000fe20000010114 */
[----:B------:R2:W-:Y:S08]  /*e370*/  MUFU.EX2 R19, R31 ;  /* 0x0000001f00137308 */ /* 0x0005f00000000800 */
[----:B------:R4:W-:Y:S01]  /*e380*/  MUFU.EX2 R20, R32 ;  /* 0x0000002000147308 */ /* 0x0009e20000000800 */
[--C-:B--2---:R-:W-:Y:S01]  /*e390*/  FFMA.FTZ R31, R208, UR4, -R33.reuse ;  /* 0x00000004d01f7c23 */ /* 0x104fe20008010821 */
[----:B----4-:R-:W-:Y:S01]  /*e3a0*/  FFMA.FTZ R32, R209, UR4, -R33 ;  /* 0x00000004d1207c23 */ /* 0x010fe20008010821 */
[----:B---3--:R-:W-:-:S05]  /*e3b0*/  FFMA.FTZ R33, R206, UR4, -R34 ;  /* 0x00000004ce217c23 */ /* 0x008fca0008010822 */
[----:B------:R-:W2:Y:S01]  /*e3c0*/  MUFU.EX2 R219, R219 ;  /* 0x000000db00db7308 */ /* 0x000ea20000000800 */
[----:B------:R-:W3:Y:S01]  /*e3d0*/  SHFL.IDX PT, R206, R12, R215, 0x1f ;  /* 0x00001fd70cce7589 */ /* 0x000ee200000e0000 */
[----:B------:R-:W-:Y:S01]  /*e3e0*/  FMUL.FTZ R225, R24, R225 ;  /* 0x000000e118e17220 */ /* 0x000fe20000410000 */
[----:B------:R-:W-:Y:S01]  /*e3f0*/  FFMA.FTZ R208, -R230, R230, 1 ;  /* 0x3f800000e6d07423 */ /* 0x000fe200000101e6 */
[--C-:B-1----:R-:W-:Y:S01]  /*e400*/  FFMA.FTZ R204, R204, UR4, -R35.reuse ;  /* 0x00000004cccc7c23 */ /* 0x102fe20008010823 */
[----:B------:R-:W-:Y:S01]  /*e410*/  FFMA.FTZ R36, R205, UR4, -R35 ;  /* 0x00000004cd247c23 */ /* 0x000fe20008010823 */
[----:B------:R-:W-:Y:S01]  /*e420*/  FMUL.FTZ R210, R210, R225 ;  /* 0x000000e1d2d27220 */ /* 0x000fe20000410000 */
[C---:B------:R-:W-:Y:S01]  /*e430*/  IADD3 R209, R10.reuse, 0xc, RZ ;  /* 0x0000000c0ad17810 */ /* 0x040fe20007ffe0ff */
[----:B------:R1:W-:Y:S01]  /*e440*/  MUFU.EX2 R18, R211 ;  /* 0x000000d300127308 */ /* 0x0003e20000000800 */
[C---:B------:R-:W-:Y:S02]  /*e450*/  VIADD R225, R10.reuse, 0x10 ;  /* 0x000000100ae17836 */ /* 0x040fe40000000000 */
[----:B------:R-:W-:-:S02]  /*e460*/  VIADD R230, R10, 0x18 ;  /* 0x000000180ae67836 */ /* 0x000fc40000000000 */
[----:B--2---:R-:W-:Y:S01]  /*e470*/  FMUL.FTZ R226, R219, R226 ;  /* 0x000000e2dbe27220 */ /* 0x004fe20000410000 */
[----:B-1----:R-:W-:Y:S02]  /*e480*/  IADD3 R211, R10, 0x14, RZ ;  /* 0x000000140ad37810 */ /* 0x002fe40007ffe0ff */
[----:B------:R3:W-:Y:S01]  /*e490*/  MUFU.EX2 R35, R204 ;  /* 0x000000cc00237308 */ /* 0x0007e20000000800 */
[----:B------:R-:W-:Y:S01]  /*e4a0*/  FMUL.FTZ R208, R208, R226 ;  /* 0x000000e2d0d07220 */ /* 0x000fe20000410000 */
[----:B------:R-:W-:Y:S02]  /*e4b0*/  VIADD R226, R10, 0x8 ;  /* 0x000000080ae27836 */ /* 0x000fe40000000000 */
[----:B------:R-:W-:Y:S01]  /*e4c0*/  FFMA.FTZ R34, R207, UR4, -R34 ;  /* 0x00000004cf227c23 */ /* 0x000fe20008010822 */
[----:B------:R-:W-:Y:S03]  /*e4d0*/  SHFL.IDX PT, R38, R12, R211, 0x1f ;  /* 0x00001fd30c267589 */ /* 0x000fe600000e0000 */
[----:B------:R1:W-:Y:S01]  /*e4e0*/  MUFU.EX2 R27, R231 ;  /* 0x000000e7001b7308 */ /* 0x0003e20000000800 */
[--C-:B---3--:R-:W-:Y:S01]  /*e4f0*/  FFMA.FTZ R204, R122, UR4, -R206.reuse ;  /* 0x000000047acc7c23 */ /* 0x108fe200080108ce */
[----:B------:R-:W-:Y:S01]  /*e500*/  FFMA.FTZ R206, R124, UR4, -R206 ;  /* 0x000000047cce7c23 */ /* 0x000fe200080108ce */
[----:B------:R-:W-:Y:S04]  /*e510*/  SHFL.IDX PT, R207, R12, R226, 0x1f ;  /* 0x00001fe20ccf7589 */ /* 0x000fe800000e0000 */
[----:B------:R-:W2:Y:S01]  /*e520*/  SHFL.IDX PT, R122, R12, R230, 0x1f ;  /* 0x00001fe60c7a7589 */ /* 0x000ea200000e0000 */
[--C-:B-1----:R-:W-:Y:S01]  /*e530*/  FADD.FTZ R231, R37, -R232.reuse ;  /* 0x800000e825e77221 */ /* 0x102fe20000010000 */
[----:B------:R-:W-:-:S02]  /*e540*/  FADD.FTZ R232, R39, -R232 ;  /* 0x800000e827e87221 */ /* 0x000fc40000010000 */
[----:B------:R-:W-:Y:S04]  /*e550*/  SHFL.IDX PT, R37, R12, R209, 0x1f ;  /* 0x00001fd10c257589 */ /* 0x000fe800000e0000 */
[----:B------:R-:W-:Y:S04]  /*e560*/  SHFL.IDX PT, R39, R12, R225, 0x1f ;  /* 0x00001fe10c277589 */ /* 0x000fe800000e0000 */
[----:B------:R1:W3:Y:S02]  /*e570*/  SHFL.IDX PT, R124, R12, R229, 0x1f ;  /* 0x00001fe50c7c7589 */ /* 0x0002e400000e0000 */
[----:B-1----:R1:W-:Y:S02]  /*e580*/  MUFU.EX2 R12, R204 ;  /* 0x000000cc000c7308 */ /* 0x0023e40000000800 */
[----:B-1----:R-:W1:Y:S01]  /*e590*/  SHFL.IDX PT, R204, R11, R215, 0x1f ;  /* 0x00001fd70bcc7589 */ /* 0x002e6200000e0000 */
[--C-:B--2---:R-:W-:Y:S01]  /*e5a0*/  FFMA.FTZ R112, R112, UR4, -R122.reuse ;  /* 0x0000000470707c23 */ /* 0x104fe2000801087a */
[----:B------:R-:W-:-:S02]  /*e5b0*/  FFMA.FTZ R107, R107, UR4, -R122 ;  /* 0x000000046b6b7c23 */ /* 0x000fc4000801087a */
[----:B------:R-:W2:Y:S01]  /*e5c0*/  SHFL.IDX PT, R205, R11, R10, 0x1f ;  /* 0x00001f0a0bcd7589 */ /* 0x000ea200000e0000 */
[----:B---3--:R-:W-:-:S03]  /*e5d0*/  FFMA.FTZ R122, R97, UR4, -R124 ;  /* 0x00000004617a7c23 */ /* 0x008fc6000801087c */
[----:B------:R-:W3:Y:S01]  /*e5e0*/  SHFL.IDX PT, R97, R11, R225, 0x1f ;  /* 0x00001fe10b617589 */ /* 0x000ee200000e0000 */
[--C-:B------:R-:W-:Y:S01]  /*e5f0*/  FFMA.FTZ R123, R123, UR4, -R207.reuse ;  /* 0x000000047b7b7c23 */ /* 0x100fe200080108cf */
[----:B------:R-:W-:Y:S02]  /*e600*/  FFMA.FTZ R125, R125, UR4, -R207 ;  /* 0x000000047d7d7c23 */ /* 0x000fe400080108cf */
[----:B------:R-:W-:Y:S01]  /*e610*/  SHFL.IDX PT, R207, R11, R226, 0x1f ;  /* 0x00001fe20bcf7589 */ /* 0x000fe200000e0000 */
[--C-:B-1----:R-:W-:Y:S01]  /*e620*/  FFMA.FTZ R119, R119, UR4, -R204.reuse ;  /* 0x0000000477777c23 */ /* 0x102fe200080108cc */
[----:B------:R-:W-:Y:S02]  /*e630*/  FFMA.FTZ R204, R98, UR4, -R204 ;  /* 0x0000000462cc7c23 */ /* 0x000fe400080108cc */
[----:B------:R-:W1:Y:S01]  /*e640*/  SHFL.IDX PT, R98, R11, R230, 0x1f ;  /* 0x00001fe60b627589 */ /* 0x000e6200000e0000 */
[--C-:B------:R-:W-:Y:S01]  /*e650*/  FFMA.FTZ R120, R120, UR4, -R37.reuse ;  /* 0x0000000478787c23 */ /* 0x100fe20008010825 */
[----:B------:R-:W-:Y:S01]  /*e660*/  FFMA.FTZ R121, R121, UR4, -R37 ;  /* 0x0000000479797c23 */ /* 0x000fe20008010825 */
[--C-:B------:R-:W-:Y:S01]  /*e670*/  FFMA.FTZ R109, R109, UR4, -R38.reuse ;  /* 0x000000046d6d7c23 */ /* 0x100fe20008010826 */
[----:B------:R4:W-:Y:S01]  /*e680*/  MUFU.EX2 R37, R206 ;  /* 0x000000ce00257308 */ /* 0x0009e20000000800 */
[--C-:B------:R-:W-:Y:S01]  /*e690*/  FFMA.FTZ R103, R103, UR4, -R39.reuse ;  /* 0x0000000467677c23 */ /* 0x100fe20008010827 */
[----:B------:R-:W-:Y:S01]  /*e6a0*/  FFMA.FTZ R114, R114, UR4, -R39 ;  /* 0x0000000472727c23 */ /* 0x000fe20008010827 */
[--C-:B--2---:R-:W-:Y:S01]  /*e6b0*/  FFMA.FTZ R117, R117, UR4, -R205.reuse ;  /* 0x0000000475757c23 */ /* 0x104fe200080108cd */
[----:B------:R-:W-:Y:S01]  /*e6c0*/  FFMA.FTZ R106, R106, UR4, -R205 ;  /* 0x000000046a6a7c23 */ /* 0x000fe200080108cd */
[----:B----4-:R-:W-:-:S03]  /*e6d0*/  FFMA.FTZ R206, R94, UR4, -R38 ;  /* 0x000000045ece7c23 */ /* 0x010fc60008010826 */
[----:B------:R2:W-:Y:S01]  /*e6e0*/  MUFU.EX2 R38, R123 ;  /* 0x0000007b00267308 */ /* 0x0005e20000000800 */
[----:B------:R-:W-:Y:S01]  /*e6f0*/  SHFL.IDX PT, R205, R11, R229, 0x1f ;  /* 0x00001fe50bcd7589 */ /* 0x000fe200000e0000 */
[--C-:B---3--:R-:W-:Y:S01]  /*e700*/  FFMA.FTZ R101, R101, UR4, -R97.reuse ;  /* 0x0000000465657c23 */ /* 0x108fe20008010861 */
[----:B------:R-:W-:Y:S02]  /*e710*/  FFMA.FTZ R100, R100, UR4, -R97 ;  /* 0x0000000464647c23 */ /* 0x000fe40008010861 */
[----:B--2---:R-:W2:Y:S03]  /*e720*/  SHFL.IDX PT, R123, R11, R209, 0x1f ;  /* 0x00001fd10b7b7589 */ /* 0x004ea600000e0000 */
[----:B------:R3:W-:Y:S02]  /*e730*/  MUFU.EX2 R39, R125 ;  /* 0x0000007d00277308 */ /* 0x0007e40000000800 */
[----:B---3--:R3:W-:Y:S06]  /*e740*/  SHFL.IDX PT, R125, R11, R211, 0x1f ;  /* 0x00001fd30b7d7589 */ /* 0x0087ec00000e0000 */
[----:B------:R1:W-:Y:S08]  /*e750*/  MUFU.EX2 R97, R114 ;  /* 0x0000007200617308 */ /* 0x0003f00000000800 */
[----:B---3--:R3:W-:Y:S01]  /*e760*/  MUFU.EX2 R11, R121 ;  /* 0x00000079000b7308 */ /* 0x0087e20000000800 */
[----:B-1----:R-:W-:Y:S01]  /*e770*/  FFMA.FTZ R114, R95, UR4, -R98 ;  /* 0x000000045f727c23 */ /* 0x002fe20008010862 */
[----:B---3--:R-:W1:Y:S06]  /*e780*/  SHFL.IDX PT, R121, R14, R215, 0x1f ;  /* 0x00001fd70e797589 */ /* 0x008e6c00000e0000 */
[----:B------:R3:W-:Y:S01]  /*e790*/  MUFU.EX2 R95, R109 ;  /* 0x0000006d005f7308 */ /* 0x0007e20000000800 */
[----:B------:R-:W-:-:S07]  /*e7a0*/  FFMA.FTZ R124, R96, UR4, -R124 ;  /* 0x00000004607c7c23 */ /* 0x000fce000801087c */
[----:B------:R4:W-:Y:S01]  /*e7b0*/  MUFU.EX2 R94, R120 ;  /* 0x00000078005e7308 */ /* 0x0009e20000000800 */
[----:B---3--:R-:W3:Y:S01]  /*e7c0*/  SHFL.IDX PT, R109, R14, R225, 0x1f ;  /* 0x00001fe10e6d7589 */ /* 0x008ee200000e0000 */
[----:B----4-:R-:W-:-:S03]  /*e7d0*/  FFMA.FTZ R120, R99, UR4, -R207 ;  /* 0x0000000463787c23 */ /* 0x010fc600080108cf */
[----:B------:R-:W4:Y:S03]  /*e7e0*/  SHFL.IDX PT, R99, R14, R10, 0x1f ;  /* 0x00001f0a0e637589 */ /* 0x000f2600000e0000 */
[----:B------:R-:W3:Y:S01]  /*e7f0*/  MUFU.EX2 R25, R25 ;  /* 0x0000001900197308 */ /* 0x000ee20000000800 */
[----:B--2---:R-:W-:-:S07]  /*e800*/  FFMA.FTZ R105, R105, UR4, -R123 ;  /* 0x0000000469697c23 */ /* 0x004fce000801087b */
[----:B------:R2:W-:Y:S01]  /*e810*/  MUFU.EX2 R96, R103 ;  /* 0x0000006700607308 */ /* 0x0005e20000000800 */
[----:B------:R-:W-:Y:S01]  /*e820*/  FFMA.FTZ R104, R104, UR4, -R123 ;  /* 0x0000000468687c23 */ /* 0x000fe2000801087b */
[----:B--2---:R-:W2:Y:S04]  /*e830*/  SHFL.IDX PT, R103, R14, R209, 0x1f ;  /* 0x00001fd10e677589 */ /* 0x004ea800000e0000 */
[----:B------:R-:W2:Y:S01]  /*e840*/  SHFL.IDX PT, R123, R14, R226, 0x1f ;  /* 0x00001fe20e7b7589 */ /* 0x000ea200000e0000 */
[--C-:B-1----:R-:W-:Y:S01]  /*e850*/  FFMA.FTZ R108, R108, UR4, -R121.reuse ;  /* 0x000000046c6c7c23 */ /* 0x102fe20008010879 */
[----:B------:R-:W-:Y:S02]  /*e860*/  FFMA.FTZ R138, R138, UR4, -R121 ;  /* 0x000000048a8a7c23 */ /* 0x000fe40008010879 */
[----:B------:R-:W1:Y:S01]  /*e870*/  SHFL.IDX PT, R121, R14, R211, 0x1f ;  /* 0x00001fd30e797589 */ /* 0x000e6200000e0000 */
[--C-:B---3--:R-:W-:Y:S01]  /*e880*/  FFMA.FTZ R130, R130, UR4, -R109.reuse ;  /* 0x0000000482827c23 */ /* 0x108fe2000801086d */
[----:B------:R-:W-:Y:S01]  /*e890*/  FFMA.FTZ R137, R137, UR4, -R109 ;  /* 0x0000000489897c23 */ /* 0x000fe2000801086d */
[----:B------:R-:W-:Y:S01]  /*e8a0*/  FMUL.FTZ R216, R25, R216 ;  /* 0x000000d819d87220 */ /* 0x000fe20000410000 */
[----:B------:R-:W-:Y:S01]  /*e8b0*/  FMUL.FTZ R132, R132, UR9 ;  /* 0x0000000984847c20 */ /* 0x000fe20008410000 */
[----:B------:R-:W-:Y:S01]  /*e8c0*/  FMUL.FTZ R134, R134, UR9 ;  /* 0x0000000986867c20 */ /* 0x000fe20008410000 */
[----:B------:R-:W-:Y:S01]  /*e8d0*/  FFMA.FTZ R109, -R237, R237, 1 ;  /* 0x3f800000ed6d7423 */ /* 0x000fe200000101ed */
[--C-:B----4-:R-:W-:Y:S01]  /*e8e0*/  FFMA.FTZ R113, R113, UR4, -R99.reuse ;  /* 0x0000000471717c23 */ /* 0x110fe20008010863 */
[----:B------:R-:W-:-:S02]  /*e8f0*/  FFMA.FTZ R131, R131, UR4, -R99 ;  /* 0x0000000483837c23 */ /* 0x000fc40008010863 */
[----:B------:R3:W-:Y:S01]  /*e900*/  MUFU.EX2 R99, R112 ;  /* 0x0000007000637308 */ /* 0x0007e20000000800 */
[----:B------:R-:W-:Y:S01]  /*e910*/  FMUL.FTZ R109, R109, R216 ;  /* 0x000000d86d6d7220 */ /* 0x000fe20000410000 */
[----:B------:R-:W-:Y:S01]  /*e920*/  FMUL.FTZ R133, R133, UR9 ;  /* 0x0000000985857c20 */ /* 0x000fe20008410000 */
[----:B------:R-:W-:Y:S01]  /*e930*/  FMUL.FTZ R135, R135, UR9 ;  /* 0x0000000987877c20 */ /* 0x000fe20008410000 */
[----:B------:R-:W-:Y:S04]  /*e940*/  SHFL.IDX PT, R216, R17, R10, 0x1f ;  /* 0x00001f0a11d87589 */ /* 0x000fe800000e0000 */
[----:B------:R-:W4:Y:S01]  /*e950*/  MUFU.EX2 R26, R26 ;  /* 0x0000001a001a7308 */ /* 0x000f220000000800 */
[----:B---3--:R-:W3:Y:S01]  /*e960*/  SHFL.IDX PT, R112, R14, R230, 0x1f ;  /* 0x00001fe60e707589 */ /* 0x008ee200000e0000 */
[--C-:B--2---:R-:W-:Y:S01]  /*e970*/  FFMA.FTZ R126, R126, UR4, -R103.reuse ;  /* 0x000000047e7e7c23 */ /* 0x104fe20008010867 */
[----:B------:R-:W-:-:S02]  /*e980*/  FFMA.FTZ R139, R139, UR4, -R103 ;  /* 0x000000048b8b7c23 */ /* 0x000fc40008010867 */
[----:B------:R2:W3:Y:S03]  /*e990*/  SHFL.IDX PT, R103, R14, R229, 0x1f ;  /* 0x00001fe50e677589 */ /* 0x0004e600000e0000 */
[----:B------:R-:W4:Y:S08]  /*e9a0*/  MUFU.TANH R132, R132 ;  /* 0x0000008400847308 */ /* 0x000f300000002400 */
[----:B------:R-:W3:Y:S01]  /*e9b0*/  MUFU.TANH R134, R134 ;  /* 0x0000008600867308 */ /* 0x000ee20000002400 */
[--C-:B------:R-:W-:Y:S01]  /*e9c0*/  FFMA.FTZ R127, R127, UR4, -R123.reuse ;  /* 0x000000047f7f7c23 */ /* 0x100fe2000801087b */
[----:B------:R-:W-:Y:S01]  /*e9d0*/  FFMA.FTZ R129, R129, UR4, -R123 ;  /* 0x0000000481817c23 */ /* 0x000fe2000801087b */
[----:B------:R-:W-:-:S05]  /*e9e0*/  FFMA.FTZ R102, R102, UR4, -R125 ;  /* 0x0000000466667c23 */ /* 0x000fca000801087d */
[----:B------:R-:W-:Y:S01]  /*e9f0*/  MUFU.TANH R133, R133 ;  /* 0x0000008500857308 */ /* 0x000fe20000002400 */
[----:B------:R-:W-:Y:S01]  /*ea00*/  FFMA.FTZ R115, R115, UR4, -R125 ;  /* 0x0000000473737c23 */ /* 0x000fe2000801087d */
[----:B------:R-:W-:-:S06]  /*ea10*/  FSEL R123, R4, -INF , !P3 ;  /* 0xff800000047b7808 */ /* 0x000fcc0005800000 */
[----:B------:R-:W3:Y:S01]  /*ea20*/  MUFU.TANH R135, R135 ;  /* 0x0000008700877308 */ /* 0x000ee20000002400 */
[----:B------:R-:W-:-:S07]  /*ea30*/  FSEL R125, R128, -INF , !P2 ;  /* 0xff800000807d7808 */ /* 0x000fce0005000000 */
[----:B------:R-:W3:Y:S08]  /*ea40*/  MUFU.EX2 R28, R28 ;  /* 0x0000001c001c7308 */ /* 0x000ef00000000800 */
[----:B------:R-:W3:Y:S01]  /*ea50*/  MUFU.EX2 R29, R29 ;  /* 0x0000001d001d7308 */ /* 0x000ee20000000800 */
[----:B-1----:R-:W-:-:S07]  /*ea60*/  FFMA.FTZ R123, R123, UR4, -R121 ;  /* 0x000000047b7b7c23 */ /* 0x002fce0008010879 */
[----:B------:R-:W1:Y:S01]  /*ea70*/  MUFU.EX2 R32, R32 ;  /* 0x0000002000207308 */ /* 0x000e620000000800 */
[--C-:B------:R-:W-:Y:S01]  /*ea80*/  FFMA.FTZ R110, R110, UR4, -R205.reuse ;  /* 0x000000046e6e7c23 */ /* 0x100fe200080108cd */
[----:B------:R-:W-:Y:S01]  /*ea90*/  FFMA.FTZ R118, R118, UR4, -R205 ;  /* 0x0000000476767c23 */ /* 0x000fe200080108cd */
[----:B--2---:R-:W-:-:S05]  /*eaa0*/  FFMA.FTZ R14, -R200, R200, 1 ;  /* 0x3f800000c80e7423 */ /* 0x004fca00000101c8 */
[----:B------:R-:W2:Y:S01]  /*eab0*/  MUFU.EX2 R31, R31 ;  /* 0x0000001f001f7308 */ /* 0x000ea20000000800 */
[----:B----4-:R-:W-:Y:S01]  /*eac0*/  FMUL.FTZ R212, R26, R212 ;  /* 0x000000d41ad47220 */ /* 0x010fe20000410000 */
[----:B------:R-:W-:Y:S01]  /*ead0*/  FFMA.FTZ R121, R125, UR4, -R121 ;  /* 0x000000047d797c23 */ /* 0x000fe20008010879 */
[----:B------:R-:W-:Y:S01]  /*eae0*/  FSEL R125, R132, -INF , !P5 ;  /* 0xff800000847d7808 */ /* 0x000fe20006800000 */
[----:B------:R-:W-:Y:S01]  /*eaf0*/  FMUL.FTZ R218, R27, R218 ;  /* 0x000000da1bda7220 */ /* 0x000fe20000410000 */
[----:B---3--:R-:W-:Y:S01]  /*eb00*/  FSEL R205, R134, -INF , !P0 ;  /* 0xff80000086cd7808 */ /* 0x008fe20004000000 */
[----:B------:R-:W-:Y:S01]  /*eb10*/  FFMA.FTZ R235, -R235, R235, 1 ;  /* 0x3f800000ebeb7423 */ /* 0x000fe200000101eb */
[----:B------:R-:W-:Y:S01]  /*eb20*/  FFMA.FTZ R116, R116, UR4, -R98 ;  /* 0x0000000474747c23 */ /* 0x000fe20008010862 */
[----:B------:R-:W-:Y:S01]  /*eb30*/  FMUL.FTZ R14, R14, R212 ;  /* 0x000000d40e0e7220 */ /* 0x000fe20000410000 */
[----:B------:R-:W-:Y:S01]  /*eb40*/  FFMA.FTZ R111, R111, UR4, -R207 ;  /* 0x000000046f6f7c23 */ /* 0x000fe200080108cf */
[----:B------:R3:W-:Y:S01]  /*eb50*/  MUFU.EX2 R98, R206 ;  /* 0x000000ce00627308 */ /* 0x0007e20000000800 */
[----:B------:R-:W-:Y:S01]  /*eb60*/  FFMA.FTZ R212, -R21, R21, 1 ;  /* 0x3f80000015d47423 */ /* 0x000fe20000010115 */
[--C-:B------:R-:W-:Y:S01]  /*eb70*/  FFMA.FTZ R125, R125, UR4, -R112.reuse ;  /* 0x000000047d7d7c23 */ /* 0x100fe20008010870 */
[----:B------:R-:W-:Y:S01]  /*eb80*/  FFMA.FTZ R205, R205, UR4, -R112 ;  /* 0x00000004cdcd7c23 */ /* 0x000fe20008010870 */
[----:B------:R-:W-:Y:S01]  /*eb90*/  FSEL R207, R135, -INF , !P1 ;  /* 0xff80000087cf7808 */ /* 0x000fe20004800000 */
[----:B------:R-:W-:Y:S01]  /*eba0*/  FFMA.FTZ R21, -R22, R22, 1 ;  /* 0x3f80000016157423 */ /* 0x000fe20000010116 */
[----:B------:R-:W-:Y:S01]  /*ebb0*/  FMUL.FTZ R112, R235, R218 ;  /* 0x000000daeb707220 */ /* 0x000fe20000410000 */
[----:B------:R-:W-:Y:S01]  /*ebc0*/  FMUL.FTZ R221, R28, R221 ;  /* 0x000000dd1cdd7220 */ /* 0x000fe20000410000 */
[----:B------:R-:W-:Y:S01]  /*ebd0*/  FFMA.FTZ R209, -R233, R233, 1 ;  /* 0x3f800000e9d17423 */ /* 0x000fe200000101e9 */
[----:B---3--:R-:W-:Y:S01]  /*ebe0*/  FSEL R206, R133, -INF , !P4 ;  /* 0xff80000085ce7808 */ /* 0x008fe20006000000 */
[----:B------:R-:W-:Y:S01]  /*ebf0*/  FFMA.FTZ R211, -R234, R234, 1 ;  /* 0x3f800000ead37423 */ /* 0x000fe200000101ea */
[----:B------:R-:W-:Y:S01]  /*ec00*/  FMUL.FTZ R222, R29, R222 ;  /* 0x000000de1dde7220 */ /* 0x000fe20000410000 */
[----:B------:R-:W-:Y:S01]  /*ec10*/  FMUL.FTZ R22, R18, R227 ;  /* 0x000000e312167220 */ /* 0x000fe20000410000 */
[--C-:B------:R-:W-:Y:S01]  /*ec20*/  FADD.FTZ R40, R40, -R216.reuse ;  /* 0x800000d828287221 */ /* 0x100fe20000010000 */
[----:B------:R-:W-:Y:S01]  /*ec30*/  FADD.FTZ R42, R42, -R216 ;  /* 0x800000d82a2a7221 */ /* 0x000fe20000010000 */
[----:B------:R-:W3:Y:S01]  /*ec40*/  MUFU.EX2 R30, R30 ;  /* 0x0000001e001e7308 */ /* 0x000ee20000000800 */
[----:B------:R-:W-:Y:S01]  /*ec50*/  FFMA.FTZ R236, -R236, R236, 1 ;  /* 0x3f800000ecec7423 */ /* 0x000fe200000101ec */
[----:B------:R-:W4:Y:S01]  /*ec60*/  SHFL.IDX PT, R218, R17, R215, 0x1f ;  /* 0x00001fd711da7589 */ /* 0x000f2200000e0000 */
[C---:B------:R-:W-:Y:S01]  /*ec70*/  IADD3 R227, R10.reuse, 0x8, RZ ;  /* 0x000000080ae37810 */ /* 0x040fe20007ffe0ff */
[----:B------:R-:W-:-:S02]  /*ec80*/  VIADD R234, R10, 0xc ;  /* 0x0000000c0aea7836 */ /* 0x000fc40000000000 */
[----:B------:R3:W-:Y:S01]  /*ec90*/  LDS R216, [R13+0x400] ;  /* 0x000400000dd87984 */ /* 0x0007e20000000800 */
[----:B-1----:R-:W-:Y:S01]  /*eca0*/  FMUL.FTZ R226, R32, R220 ;  /* 0x000000dc20e27220 */ /* 0x002fe20000410000 */
[--C-:B------:R-:W-:Y:S01]  /*ecb0*/  FFMA.FTZ R206, R206, UR4, -R103.reuse ;  /* 0x00000004cece7c23 */ /* 0x100fe20008010867 */
[----:B------:R-:W-:Y:S01]  /*ecc0*/  FFMA.FTZ R207, R207, UR4, -R103 ;  /* 0x00000004cfcf7c23 */ /* 0x000fe20008010867 */
[----:B------:R-:W-:Y:S01]  /*ecd0*/  FMUL.FTZ R209, R209, R222 ;  /* 0x000000ded1d17220 */ /* 0x000fe20000410000 */
[----:B------:R-:W1:Y:S01]  /*ece0*/  SHFL.IDX PT, R220, R17, R229, 0x1f ;  /* 0x00001fe511dc7589 */ /* 0x000e6200000e0000 */
[----:B------:R-:W-:Y:S01]  /*ecf0*/  FMUL.FTZ R103, R236, R221 ;  /* 0x000000ddec677220 */ /* 0x000fe20000410000 */
[----:B--2---:R-:W-:Y:S02]  /*ed00*/  FMUL.FTZ R222, R31, R217 ;  /* 0x000000d91fde7220 */ /* 0x004fe40000410000 */
[----:B------:R-:W2:Y:S04]  /*ed10*/  SHFL.IDX PT, R221, R17, R227, 0x1f ;  /* 0x00001fe311dd7589 */ /* 0x000ea800000e0000 */
[----:B------:R-:W2:Y:S01]  /*ed20*/  SHFL.IDX PT, R217, R17, R234, 0x1f ;  /* 0x00001fea11d97589 */ /* 0x000ea200000e0000 */
[----:B------:R-:W1:Y:S01]  /*ed30*/  MUFU.EX2 R36, R36 ;  /* 0x0000002400247308 */ /* 0x000e620000000800 */
[----:B---3--:R-:W-:Y:S01]  /*ed40*/  FMUL.FTZ R223, R30, R223 ;  /* 0x000000df1edf7220 */ /* 0x008fe20000410000 */
[C---:B------:R-:W-:Y:S01]  /*ed50*/  IADD3 R233, R10.reuse, 0x10, RZ ;  /* 0x000000100ae97810 */ /* 0x040fe20007ffe0ff */
[----:B------:R-:W-:Y:S01]  /*ed60*/  FMUL.FTZ R224, R19, R224 ;  /* 0x000000e013e07220 */ /* 0x000fe20000410000 */
[----:B------:R-:W-:-:S02]  /*ed70*/  VIADD R235, R10, 0x14 ;  /* 0x000000140aeb7836 */ /* 0x000fc40000000000 */
[----:B------:R-:W-:Y:S01]  /*ed80*/  FMUL.FTZ R211, R211, R223 ;  /* 0x000000dfd3d37220 */ /* 0x000fe20000410000 */
[----:B------:R-:W-:Y:S01]  /*ed90*/  FFMA.FTZ R13, -R171, R171, 1 ;  /* 0x3f800000ab0d7423 */ /* 0x000fe200000101ab */
[----:B------:R-:W3:Y:S01]  /*eda0*/  SHFL.IDX PT, R223, R17, R233, 0x1f ;  /* 0x00001fe911df7589 */ /* 0x000ee200000e0000 */
[----:B------:R-:W-:Y:S01]  /*edb0*/  FMUL.FTZ R40, R35, R40 ;  /* 0x0000002823287220 */ /* 0x000fe20000410000 */
[--C-:B----4-:R-:W-:Y:S01]  /*edc0*/  FADD.FTZ R41, R41, -R218.reuse ;  /* 0x800000da29297221 */ /* 0x110fe20000010000 */
[----:B------:R-:W-:Y:S01]  /*edd0*/  FMUL.FTZ R21, R21, R224 ;  /* 0x000000e015157220 */ /* 0x000fe20000410000 */
[----:B------:R-:W-:Y:S01]  /*ede0*/  FMUL.FTZ R22, R212, R22 ;  /* 0x00000016d4167220 */ /* 0x000fe20000410000 */
[----:B------:R-:W-:Y:S01]  /*edf0*/  FFMA.FTZ R212, -R23, R23, 1 ;  /* 0x3f80000017d47423 */ /* 0x000fe20000010117 */
[----:B------:R-:W4:Y:S01]  /*ee00*/  SHFL.IDX PT, R224, R17, R235, 0x1f ;  /* 0x00001feb11e07589 */ /* 0x000f2200000e0000 */
[----:B------:R-:W-:Y:S01]  /*ee10*/  FADD.FTZ R43, R43, -R218 ;  /* 0x800000da2b2b7221 */ /* 0x000fe20000010000 */
[--C-:B-1----:R-:W-:Y:S01]  /*ee20*/  FADD.FTZ R53, R53, -R220.reuse ;  /* 0x800000dc35357221 */ /* 0x102fe20000010000 */
[----:B------:R-:W-:Y:S01]  /*ee30*/  FADD.FTZ R55, R55, -R220 ;  /* 0x800000dc37377221 */ /* 0x000fe20000010000 */
[----:B------:R-:W-:Y:S01]  /*ee40*/  FMUL.FTZ R13, R13, R40 ;  /* 0x000000280d0d7220 */ /* 0x000fe20000410000 */
[----:B------:R-:W-:Y:S01]  /*ee50*/  FFMA.FTZ R218, -R169, R169, 1 ;  /* 0x3f800000a9da7423 */ /* 0x000fe200000101a9 */
[----:B------:R-:W-:Y:S01]  /*ee60*/  FMUL.FTZ R42, R36, R42 ;  /* 0x0000002a242a7220 */ /* 0x000fe20000410000 */
[----:B------:R-:W-:Y:S01]  /*ee70*/  FFMA.FTZ R40, -R170, R170, 1 ;  /* 0x3f800000aa287423 */ /* 0x000fe200000101aa */
[----:B------:R-:W-:Y:S01]  /*ee80*/  FMUL.FTZ R220, R12, R41 ;  /* 0x000000290cdc7220 */ /* 0x000fe20000410000 */
[----:B--2---:R-:W-:Y:S01]  /*ee90*/  FADD.FTZ R44, R44, -R221 ;  /* 0x800000dd2c2c7221 */ /* 0x004fe20000010000 */
[--C-:B------:R-:W-:Y:S01]  /*eea0*/  FADD.FTZ R45, R45, -R217.reuse ;  /* 0x800000d92d2d7221 */ /* 0x100fe20000010000 */
[----:B------:R-:W-:Y:S01]  /*eeb0*/  FADD.FTZ R47, R47, -R217 ;  /* 0x800000d92f2f7221 */ /* 0x000fe20000010000 */
[----:B------:R-:W-:Y:S01]  /*eec0*/  FFMA.FTZ R215, -R201, R201, 1 ;  /* 0x3f800000c9d77423 */ /* 0x000fe200000101c9 */
[----:B------:R-:W-:Y:S01]  /*eed0*/  FMUL.FTZ R228, R20, R228 ;  /* 0x000000e414e47220 */ /* 0x000fe20000410000 */
[----:B------:R-:W-:Y:S01]  /*eee0*/  FMUL.FTZ R212, R212, R222 ;  /* 0x000000ded4d47220 */ /* 0x000fe20000410000 */
[----:B------:R-:W-:Y:S01]  /*eef0*/  FADD.FTZ R46, R46, -R221 ;  /* 0x800000dd2e2e7221 */ /* 0x000fe20000010000 */
[----:B------:R-:W-:Y:S01]  /*ef00*/  FFMA.FTZ R217, -R168, R168, 1 ;  /* 0x3f800000a8d97423 */ /* 0x000fe200000101a8 */
[----:B------:R-:W-:Y:S01]  /*ef10*/  FMUL.FTZ R43, R37, R43 ;  /* 0x0000002b252b7220 */ /* 0x000fe20000410000 */
[----:B------:R-:W1:Y:S01]  /*ef20*/  SHFL.IDX PT, R222, R17, R230, 0x1f ;  /* 0x00001fe611de7589 */ /* 0x000e6200000e0000 */
[----:B------:R-:W-:Y:S01]  /*ef30*/  FMUL.FTZ R41, R218, R42 ;  /* 0x0000002ada297220 */ /* 0x000fe20000410000 */
[----:B------:R-:W-:Y:S01]  /*ef40*/  FMUL.FTZ R42, R40, R220 ;  /* 0x000000dc282a7220 */ /* 0x000fe20000410000 */
[----:B------:R-:W-:Y:S01]  /*ef50*/  FFMA.FTZ R40, -R167, R167, 1 ;  /* 0x3f800000a7287423 */ /* 0x000fe200000101a7 */
[----:B------:R-:W-:Y:S01]  /*ef60*/  FMUL.FTZ R44, R38, R44 ;  /* 0x0000002c262c7220 */ /* 0x000fe20000410000 */
[----:B------:R-:W-:Y:S01]  /*ef70*/  FMUL.FTZ R23, R215, R228 ;  /* 0x000000e4d7177220 */ /* 0x000fe20000410000 */
[----:B------:R-:W-:Y:S01]  /*ef80*/  FMUL.FTZ R43, R217, R43 ;  /* 0x0000002bd92b7220 */ /* 0x000fe20000410000 */
[----:B------:R-:W-:Y:S01]  /*ef90*/  FFMA.FTZ R88, -R88, R88, 1 ;  /* 0x3f80000058587423 */ /* 0x000fe20000010158 */
[----:B------:R-:W-:Y:S01]  /*efa0*/  FFMA.FTZ R89, -R89, R89, 1 ;  /* 0x3f80000059597423 */ /* 0x000fe20000010159 */
[----:B------:R-:W-:Y:S01]  /*efb0*/  FMUL.FTZ R46, R39, R46 ;  /* 0x0000002e272e7220 */ /* 0x000fe20000410000 */
[----:B------:R-:W-:Y:S01]  /*efc0*/  FMUL.FTZ R217, R94, R45 ;  /* 0x0000002d5ed97220 */ /* 0x000fe20000410000 */
[----:B------:R-:W-:Y:S01]  /*efd0*/  IADD3 R228, R10, 0x4, RZ ;  /* 0x000000040ae47810 */ /* 0x000fe20007ffe0ff */
[----:B------:R-:W-:Y:S01]  /*efe0*/  FMUL.FTZ R45, R40, R44 ;  /* 0x0000002c282d7220 */ /* 0x000fe20000410000 */
[----:B------:R-:W-:Y:S01]  /*eff0*/  FMUL.FTZ R44, R89, R46 ;  /* 0x0000002e592c7220 */ /* 0x000fe20000410000 */
[----:B------:R-:W-:Y:S01]  /*f000*/  FMUL.FTZ R46, R88, R217 ;  /* 0x000000d9582e7220 */ /* 0x000fe20000410000 */
[----:B------:R-:W-:Y:S01]  /*f010*/  FFMA.FTZ R90, -R90, R90, 1 ;  /* 0x3f8000005a5a7423 */ /* 0x000fe2000001015a */
[----:B------:R-:W2:Y:S01]  /*f020*/  SHFL.IDX PT, R88, R216, R228, 0x1f ;  /* 0x00001fe4d8587589 */ /* 0x000ea200000e0000 */
[--C-:B---3--:R-:W-:Y:S01]  /*f030*/  FADD.FTZ R48, R48, -R223.reuse ;  /* 0x800000df30307221 */ /* 0x108fe20000010000 */
[----:B------:R-:W-:Y:S01]  /*f040*/  FADD.FTZ R50, R50, -R223 ;  /* 0x800000df32327221 */ /* 0x000fe20000010000 */
[--C-:B----4-:R-:W-:Y:S01]  /*f050*/  FADD.FTZ R49, R49, -R224.reuse ;  /* 0x800000e031317221 */ /* 0x110fe20000010000 */
[----:B------:R-:W-:Y:S01]  /*f060*/  FMUL.FTZ R47, R11, R47 ;  /* 0x0000002f0b2f7220 */ /* 0x000fe20000410000 */
[----:B------:R-:W-:Y:S01]  /*f070*/  FFMA.FTZ R91, -R91, R91, 1 ;  /* 0x3f8000005b5b7423 */ /* 0x000fe2000001015b */
[----:B------:R-:W-:Y:S01]  /*f080*/  FMUL.FTZ R48, R96, R48 ;  /* 0x0000003060307220 */ /* 0x000fe20000410000 */
[----:B------:R-:W-:Y:S01]  /*f090*/  FMUL.FTZ R40, R97, R50 ;  /* 0x0000003261287220 */ /* 0x000fe20000410000 */
[----:B------:R-:W-:Y:S01]  /*f0a0*/  FADD.FTZ R51, R51, -R224 ;  /* 0x800000e033337221 */ /* 0x000fe20000010000 */
[----:B------:R-:W-:Y:S01]  /*f0b0*/  FFMA.FTZ R93, -R93, R93, 1 ;  /* 0x3f8000005d5d7423 */ /* 0x000fe2000001015d */
[----:B------:R-:W-:Y:S01]  /*f0c0*/  FFMA.FTZ R92, -R92, R92, 1 ;  /* 0x3f8000005c5c7423 */ /* 0x000fe2000001015c */
[----:B------:R-:W-:Y:S01]  /*f0d0*/  FMUL.FTZ R49, R95, R49 ;  /* 0x000000315f317220 */ /* 0x000fe20000410000 */
[----:B------:R-:W-:Y:S01]  /*f0e0*/  FMUL.FTZ R50, R90, R47 ;  /* 0x0000002f5a327220 */ /* 0x000fe20000410000 */
[----:B-1----:R-:W-:Y:S01]  /*f0f0*/  FADD.FTZ R52, R52, -R222 ;  /* 0x800000de34347221 */ /* 0x002fe20000010000 */
[----:B------:R-:W-:Y:S01]  /*f100*/  FMUL.FTZ R48, R91, R48 ;  /* 0x000000305b307220 */ /* 0x000fe20000410000 */
[----:B------:R-:W-:Y:S01]  /*f110*/  FFMA.FTZ R90, -R166, R166, 1 ;  /* 0x3f800000a65a7423 */ /* 0x000fe200000101a6 */
[----:B------:R-:W-:Y:S01]  /*f120*/  FMUL.FTZ R47, R93, R40 ;  /* 0x000000285d2f7220 */ /* 0x000fe20000410000 */
[----:B------:R-:W-:Y:S01]  /*f130*/  FMUL.FTZ R91, R98, R51 ;  /* 0x00000033625b7220 */ /* 0x000fe20000410000 */
[----:B------:R-:W1:Y:S01]  /*f140*/  SHFL.IDX PT, R40, R216, R227, 0x1f ;  /* 0x00001fe3d8287589 */ /* 0x000e6200000e0000 */
[----:B------:R-:W-:Y:S01]  /*f150*/  FMUL.FTZ R49, R92, R49 ;  /* 0x000000315c317220 */ /* 0x000fe20000410000 */
[----:B------:R-:W-:-:S02]  /*f160*/  FMUL.FTZ R93, R99, R52 ;  /* 0x00000034635d7220 */ /* 0x000fc40000410000 */
[----:B------:R-:W3:Y:S01]  /*f170*/  SHFL.IDX PT, R89, R216, R10, 0x1f ;  /* 0x00001f0ad8597589 */ /* 0x000ee200000e0000 */
[----:B------:R-:W-:-:S03]  /*f180*/  FMUL.FTZ R52, R90, R91 ;  /* 0x0000005b5a347220 */ /* 0x000fc60000410000 */
[----:B------:R-:W4:Y:S01]  /*f190*/  SHFL.IDX PT, R92, R216, R234, 0x1f ;  /* 0x00001fead85c7589 */ /* 0x000f2200000e0000 */
[----:B------:R-:W-:-:S03]  /*f1a0*/  FFMA.FTZ R51, -R165, R165, 1 ;  /* 0x3f800000a5337423 */ /* 0x000fc600000101a5 */
[----:B------:R-:W4:Y:S01]  /*f1b0*/  SHFL.IDX PT, R90, R216, R230, 0x1f ;  /* 0x00001fe6d85a7589 */ /* 0x000f2200000e0000 */
[--C-:B--2---:R-:W-:Y:S01]  /*f1c0*/  FADD.FTZ R57, R57, -R88.reuse ;  /* 0x8000005839397221 */ /* 0x104fe20000010000 */
[----:B------:R-:W-:Y:S01]  /*f1d0*/  FADD.FTZ R59, R59, -R88 ;  /* 0x800000583b3b7221 */ /* 0x000fe20000010000 */
[----:B------:R-:W-:Y:S01]  /*f1e0*/  FMUL.FTZ R51, R51, R93 ;  /* 0x0000005d33337220 */ /* 0x000fe20000410000 */
[----:B------:R2:W-:Y:S01]  /*f1f0*/  LDS R88, [R15+0x400] ;  /* 0x000400000f587984 */ /* 0x0005e20000000800 */
[----:B------:R-:W2:Y:S03]  /*f200*/  MUFU.EX2 R117, R117 ;  /* 0x0000007500757308 */ /* 0x000ea60000000800 */
[----:B------:R-:W2:Y:S04]  /*f210*/  SHFL.IDX PT, R93, R216, R233, 0x1f ;  /* 0x00001fe9d85d7589 */ /* 0x000ea800000e0000 */
[----:B------:R-:W-:Y:S01]  /*f220*/  SHFL.IDX PT, R91, R216, R235, 0x1f ;  /* 0x00001febd85b7589 */ /* 0x000fe200000e0000 */
[----:B------:R-:W2:Y:S03]  /*f230*/  MUFU.EX2 R106, R106 ;  /* 0x0000006a006a7308 */ /* 0x000ea60000000800 */
[----:B------:R-:W2:Y:S05]  /*f240*/  SHFL.IDX PT, R216, R216, R229, 0x1f ;  /* 0x00001fe5d8d87589 */ /* 0x000eaa00000e0000 */
[----:B------:R-:W2:Y:S01]  /*f250*/  MUFU.EX2 R119, R119 ;  /* 0x0000007700777308 */ /* 0x000ea20000000800 */
[----:B-1----:R-:W-:-:S07]  /*f260*/  FADD.FTZ R60, R60, -R40 ;  /* 0x800000283c3c7221 */ /* 0x002fce0000010000 */
[----:B------:R-:W1:Y:S01]  /*f270*/  MUFU.EX2 R204, R204 ;  /* 0x000000cc00cc7308 */ /* 0x000e620000000800 */
[----:B---3--:R-:W-:Y:S01]  /*f280*/  FADD.FTZ R56, R56, -R89 ;  /* 0x8000005938387221 */ /* 0x008fe20000010000 */
[----:B------:R-:W-:-:S06]  /*f290*/  FADD.FTZ R40, R62, -R40 ;  /* 0x800000283e287221 */ /* 0x000fcc0000010000 */
[----:B------:R-:W3:Y:S01]  /*f2a0*/  MUFU.EX2 R120, R120 ;  /* 0x0000007800787308 */ /* 0x000ee20000000800 */
[--C-:B----4-:R-:W-:Y:S01]  /*f2b0*/  FADD.FTZ R62, R61, -R92.reuse ;  /* 0x8000005c3d3e7221 */ /* 0x110fe20000010000 */
[----:B------:R-:W-:Y:S01]  /*f2c0*/  FADD.FTZ R58, R58, -R89 ;  /* 0x800000593a3a7221 */ /* 0x000fe20000010000 */
[----:B------:R-:W4:Y:S05]  /*f2d0*/  LDL.LU R200, [R1+0x110] ;  /* 0x0001100001c87983 */ /* 0x000f2a0000300800 */
[----:B------:R-:W3:Y:S01]  /*f2e0*/  MUFU.EX2 R111, R111 ;  /* 0x0000006f006f7308 */ /* 0x000ee20000000800 */
[----:B------:R-:W-:-:S07]  /*f2f0*/  FADD.FTZ R92, R63, -R92 ;  /* 0x8000005c3f5c7221 */ /* 0x000fce0000010000 */
[----:B------:R-:W3:Y:S01]  /*f300*/  MUFU.EX2 R100, R100 ;  /* 0x0000006400647308 */ /* 0x000ee20000000800 */
[----:B------:R-:W-:Y:S01]  /*f310*/  FADD.FTZ R63, R68, -R90 ;  /* 0x8000005a443f7221 */ /* 0x000fe20000010000 */
[----:B------:R-:W-:Y:S01]  /*f320*/  FFMA.FTZ R68, -R161, R161, 1 ;  /* 0x3f800000a1447423 */ /* 0x000fe200000101a1 */
[----:B--2---:R-:W-:-:S05]  /*f330*/  FMUL.FTZ R56, R117, R56 ;  /* 0x0000003875387220 */ /* 0x004fca0000410000 */
[----:B------:R-:W2:Y:S01]  /*f340*/  MUFU.EX2 R102, R102 ;  /* 0x0000006600667308 */ /* 0x000ea20000000800 */
[----:B------:R-:W-:Y:S01]  /*f350*/  FFMA.FTZ R15, -R159, R159, 1 ;  /* 0x3f8000009f0f7423 */ /* 0x000fe2000001019f */
[----:B------:R-:W-:-:S06]  /*f360*/  FMUL.FTZ R58, R106, R58 ;  /* 0x0000003a6a3a7220 */ /* 0x000fcc0000410000 */
[----:B------:R-:W2:Y:S01]  /*f370*/  MUFU.EX2 R116, R116 ;  /* 0x0000007400747308 */ /* 0x000ea20000000800 */
[----:B------:R-:W-:-:S07]  /*f380*/  FMUL.FTZ R68, R68, R56 ;  /* 0x0000003844447220 */ /* 0x000fce0000410000 */
[----:B------:R-:W2:Y:S01]  /*f390*/  MUFU.EX2 R104, R104 ;  /* 0x0000006800687308 */ /* 0x000ea20000000800 */
[----:B------:R-:W-:Y:S01]  /*f3a0*/  FFMA.FTZ R61, -R160, R160, 1 ;  /* 0x3f800000a03d7423 */ /* 0x000fe200000101a0 */
[----:B------:R-:W-:-:S06]  /*f3b0*/  FMUL.FTZ R57, R119, R57 ;  /* 0x0000003977397220 */ /* 0x000fcc0000410000 */
[----:B------:R-:W2:Y:S01]  /*f3c0*/  MUFU.EX2 R107, R107 ;  /* 0x0000006b006b7308 */ /* 0x000ea20000000800 */
[----:B------:R-:W-:-:S07]  /*f3d0*/  FADD.FTZ R66, R66, -R93 ;  /* 0x8000005d42427221 */ /* 0x000fce0000010000 */
[----:B------:R-:W2:Y:S01]  /*f3e0*/  MUFU.EX2 R122, R122 ;  /* 0x0000007a007a7308 */ /* 0x000ea20000000800 */
[----:B-1----:R-:W-:-:S07]  /*f3f0*/  FMUL.FTZ R56, R204, R59 ;  /* 0x0000003bcc387220 */ /* 0x002fce0000410000 */
[----:B------:R-:W1:Y:S01]  /*f400*/  MUFU.EX2 R101, R101 ;  /* 0x0000006500657308 */ /* 0x000e620000000800 */
[----:B------:R-:W-:Y:S01]  /*f410*/  FMUL.FTZ R59, R15, R58 ;  /* 0x0000003a0f3b7220 */ /* 0x000fe20000410000 */
[----:B------:R-:W-:-:S06]  /*f420*/  FADD.FTZ R89, R69, -R216 ;  /* 0x800000d845597221 */ /* 0x000fcc0000010000 */
[----:B------:R-:W1:Y:S01]  /*f430*/  MUFU.EX2 R124, R124 ;  /* 0x0000007c007c7308 */ /* 0x000e620000000800 */
[----:B------:R-:W-:Y:S01]  /*f440*/  FFMA.FTZ R58, -R157, R157, 1 ;  /* 0x3f8000009d3a7423 */ /* 0x000fe2000001019d */
[----:B---3--:R-:W-:Y:S01]  /*f450*/  FMUL.FTZ R60, R120, R60 ;  /* 0x0000003c783c7220 */ /* 0x008fe20000410000 */
[----:B------:R-:W-:Y:S01]  /*f460*/  FADD.FTZ R65, R65, -R91 ;  /* 0x8000005b41417221 */ /* 0x000fe20000010000 */
[----:B------:R-:W-:Y:S01]  /*f470*/  FADD.FTZ R216, R71, -R216 ;  /* 0x800000d847d87221 */ /* 0x000fe20000010000 */
[----:B------:R-:W-:Y:S01]  /*f480*/  FMUL.FTZ R61, R61, R57 ;  /* 0x000000393d3d7220 */ /* 0x000fe20000410000 */
[----:B------:R-:W-:Y:S01]  /*f490*/  FFMA.FTZ R71, -R155, R155, 1 ;  /* 0x3f8000009b477423 */ /* 0x000fe2000001019b */
[----:B------:R-:W-:Y:S01]  /*f4a0*/  FMUL.FTZ R40, R111, R40 ;  /* 0x000000286f287220 */ /* 0x000fe20000410000 */
[----:B------:R-:W-:Y:S01]  /*f4b0*/  FFMA.FTZ R57, -R151, R151, 1 ;  /* 0x3f80000097397423 */ /* 0x000fe20000010197 */
[----:B------:R-:W-:Y:S01]  /*f4c0*/  FMUL.FTZ R66, R100, R66 ;  /* 0x0000004264427220 */ /* 0x000fe20000410000 */
[----:B------:R-:W-:Y:S01]  /*f4d0*/  FADD.FTZ R54, R54, -R222 ;  /* 0x800000de36367221 */ /* 0x000fe20000010000 */
[----:B------:R-:W-:Y:S01]  /*f4e0*/  FADD.FTZ R64, R64, -R93 ;  /* 0x8000005d40407221 */ /* 0x000fe20000010000 */
[----:B------:R-:W-:Y:S01]  /*f4f0*/  FMUL.FTZ R58, R58, R60 ;  /* 0x0000003c3a3a7220 */ /* 0x000fe20000410000 */
[----:B--2---:R-:W-:Y:S01]  /*f500*/  FMUL.FTZ R60, R102, R65 ;  /* 0x00000041663c7220 */ /* 0x004fe20000410000 */
[----:B------:R-:W-:Y:S01]  /*f510*/  FMUL.FTZ R71, R71, R40 ;  /* 0x0000002847477220 */ /* 0x000fe20000410000 */
        /* <DEDUP_REMOVED lines=9> */
[----:B------:R-:W-:Y:S01]  /*f5b0*/  FFMA.FTZ R15, -R154, R154, 1 ;  /* 0x3f8000009a0f7423 */ /* 0x000fe2000001019a */
[----:B-1----:R-:W-:Y:S01]  /*f5c0*/  FMUL.FTZ R64, R101, R64 ;  /* 0x0000004065407220 */ /* 0x002fe20000410000 */
[----:B------:R-:W4:Y:S01]  /*f5d0*/  LDL.LU R201, [R1+0x10c] ;  /* 0x00010c0001c97983 */ /* 0x000f220000300800 */
[----:B------:R-:W-:Y:S01]  /*f5e0*/  FFMA.FTZ R215, -R202, R202, 1 ;  /* 0x3f800000cad77423 */ /* 0x000fe200000101ca */
[----:B------:R-:W-:Y:S01]  /*f5f0*/  FFMA.FTZ R225, -R203, R203, 1 ;  /* 0x3f800000cbe17423 */ /* 0x000fe200000101cb */
[----:B------:R-:W1:Y:S01]  /*f600*/  MUFU.EX2 R115, R115 ;  /* 0x0000007300737308 */ /* 0x000e620000000800 */
[----:B------:R-:W4:Y:S01]  /*f610*/  LDL.LU R202, [R1+0x108] ;  /* 0x0001080001ca7983 */ /* 0x000f220000300800 */
[----:B------:R-:W-:Y:S01]  /*f620*/  FMUL.FTZ R222, R124, R55 ;  /* 0x000000377cde7220 */ /* 0x000fe20000410000 */
[----:B------:R-:W-:Y:S01]  /*f630*/  FMUL.FTZ R66, R66, R63 ;  /* 0x0000003f42427220 */ /* 0x000fe20000410000 */
[----:B------:R-:W-:Y:S01]  /*f640*/  FMUL.FTZ R53, R218, R220 ;  /* 0x000000dcda357220 */ /* 0x000fe20000410000 */
[----:B------:R-:W4:Y:S01]  /*f650*/  LDL.LU R203, [R1+0x104] ;  /* 0x0001040001cb7983 */ /* 0x000f220000300800 */
[----:B------:R-:W-:Y:S01]  /*f660*/  FMUL.FTZ R55, R217, R221 ;  /* 0x000000ddd9377220 */ /* 0x000fe20000410000 */
[----:B------:R-:W-:Y:S01]  /*f670*/  FADD.FTZ R67, R67, -R91 ;  /* 0x8000005b43437221 */ /* 0x000fe20000010000 */
[----:B------:R-:W2:Y:S01]  /*f680*/  MUFU.EX2 R105, R105 ;  /* 0x0000006900697308 */ /* 0x000ea20000000800 */
[----:B------:R3:W5:Y:S01]  /*f690*/  LDL.LU R171, [R1+0x100] ;  /* 0x0001000001ab7983 */ /* 0x0007620000300800 */
[----:B------:R-:W-:Y:S01]  /*f6a0*/  FMUL.FTZ R15, R15, R92 ;  /* 0x0000005c0f0f7220 */ /* 0x000fe20000410000 */
[----:B------:R-:W-:-:S02]  /*f6b0*/  FMUL.FTZ R64, R40, R64 ;  /* 0x0000004028407220 */ /* 0x000fc40000410000 */
[----:B------:R-:W3:Y:S04]  /*f6c0*/  SHFL.IDX PT, R63, R88, R235, 0x1f ;  /* 0x00001feb583f7589 */ /* 0x000ee800000e0000 */
[----:B------:R1:W5:Y:S01]  /*f6d0*/  LDL.LU R170, [R1+0xfc] ;  /* 0x0000fc0001aa7983 */ /* 0x0003620000300800 */
[----:B------:R-:W3:Y:S03]  /*f6e0*/  MUFU.EX2 R114, R114 ;  /* 0x0000007200727308 */ /* 0x000ee60000000800 */
[----:B------:R-:W-:Y:S04]  /*f6f0*/  SHFL.IDX PT, R91, R88, R10, 0x1f ;  /* 0x00001f0a585b7589 */ /* 0x000fe800000e0000 */
[----:B------:R-:W3:Y:S04]  /*f700*/  SHFL.IDX PT, R40, R88, R228, 0x1f ;  /* 0x00001fe458287589 */ /* 0x000ee800000e0000 */
[----:B------:R-:W-:Y:S04]  /*f710*/  SHFL.IDX PT, R93, R88, R227, 0x1f ;  /* 0x00001fe3585d7589 */ /* 0x000fe800000e0000 */
[----:B------:R-:W-:Y:S04]  /*f720*/  SHFL.IDX PT, R217, R88, R234, 0x1f ;  /* 0x00001fea58d97589 */ /* 0x000fe800000e0000 */
[----:B------:R-:W-:Y:S04]  /*f730*/  SHFL.IDX PT, R218, R88, R233, 0x1f ;  /* 0x00001fe958da7589 */ /* 0x000fe800000e0000 */
[----:B------:R-:W-:Y:S04]  /*f740*/  SHFL.IDX PT, R92, R88, R230, 0x1f ;  /* 0x00001fe6585c7589 */ /* 0x000fe800000e0000 */
[----:B------:R1:W5:Y:S04]  /*f750*/  LDL.LU R169, [R1+0xf8] ;  /* 0x0000f80001a97983 */ /* 0x0003680000300800 */
[----:B------:R-:W3:Y:S01]  /*f760*/  SHFL.IDX PT, R88, R88, R229, 0x1f ;  /* 0x00001fe558587589 */ /* 0x000ee200000e0000 */
[----:B------:R-:W3:Y:S03]  /*f770*/  MUFU.EX2 R110, R110 ;  /* 0x0000006e006e7308 */ /* 0x000ee60000000800 */
[----:B------:R1:W5:Y:S04]  /*f780*/  LDL.LU R168, [R1+0xf4] ;  /* 0x0000f40001a87983 */ /* 0x0003680000300800 */
[----:B------:R1:W5:Y:S01]  /*f790*/  LDL.LU R167, [R1+0xf0] ;  /* 0x0000f00001a77983 */ /* 0x0003620000300800 */
[----:B------:R-:W-:-:S03]  /*f7a0*/  FFMA.FTZ R54, -R162, R162, 1 ;  /* 0x3f800000a2367423 */ /* 0x000fc600000101a2 */
[----:B------:R1:W5:Y:S01]  /*f7b0*/  LDL.LU R166, [R1+0xec] ;  /* 0x0000ec0001a67983 */ /* 0x0003620000300800 */
[----:B------:R-:W3:Y:S03]  /*f7c0*/  MUFU.EX2 R118, R118 ;  /* 0x0000007600767308 */ /* 0x000ee60000000800 */
[----:B------:R1:W5:Y:S04]  /*f7d0*/  LDL.LU R165, [R1+0xe8] ;  /* 0x0000e80001a57983 */ /* 0x0003680000300800 */
[----:B------:R1:W5:Y:S04]  /*f7e0*/  LDL.LU R164, [R1+0xe4] ;  /* 0x0000e40001a47983 */ /* 0x0003680000300800 */
[----:B------:R1:W5:Y:S01]  /*f7f0*/  LDL.LU R163, [R1+0xe0] ;  /* 0x0000e00001a37983 */ /* 0x0003620000300800 */
[----:B------:R-:W-:-:S03]  /*f800*/  FFMA.FTZ R69, -R158, R158, 1 ;  /* 0x3f8000009e457423 */ /* 0x000fc6000001019e */
[----:B------:R1:W5:Y:S01]  /*f810*/  LDL.LU R162, [R1+0xdc] ;  /* 0x0000dc0001a27983 */ /* 0x0003620000300800 */
[----:B------:R-:W-:-:S03]  /*f820*/  FADD.FTZ R90, R70, -R90 ;  /* 0x8000005a465a7221 */ /* 0x000fc60000010000 */
[----:B------:R1:W5:Y:S01]  /*f830*/  LDL.LU R161, [R1+0xd8] ;  /* 0x0000d80001a17983 */ /* 0x0003620000300800 */
[----:B------:R-:W3:Y:S03]  /*f840*/  MUFU.EX2 R138, R138 ;  /* 0x0000008a008a7308 */ /* 0x000ee60000000800 */
[----:B------:R1:W5:Y:S01]  /*f850*/  LDL.LU R160, [R1+0xd4] ;  /* 0x0000d40001a07983 */ /* 0x0003620000300800 */
[----:B------:R-:W-:-:S03]  /*f860*/  FFMA.FTZ R70, -R156, R156, 1 ;  /* 0x3f8000009c467423 */ /* 0x000fc6000001019c */
[----:B------:R2:W5:Y:S01]  /*f870*/  LDL.LU R159, [R1+0xd0] ;  /* 0x0000d000019f7983 */ /* 0x0005620000300800 */
[----:B------:R-:W-:-:S03]  /*f880*/  FFMA.FTZ R57, -R149, R149, 1 ;  /* 0x3f80000095397423 */ /* 0x000fc60000010195 */
[----:B------:R3:W5:Y:S01]  /*f890*/  LDL.LU R158, [R1+0xcc] ;  /* 0x0000cc00019e7983 */ /* 0x0007620000300800 */
[----:B-1----:R-:W-:-:S03]  /*f8a0*/  FMUL.FTZ R67, R115, R67 ;  /* 0x0000004373437220 */ /* 0x002fc60000410000 */
[----:B------:R1:W5:Y:S01]  /*f8b0*/  LDL.LU R157, [R1+0xc8] ;  /* 0x0000c800019d7983 */ /* 0x0003620000300800 */
[----:B------:R-:W-:Y:S01]  /*f8c0*/  FMUL.FTZ R69, R69, R56 ;  /* 0x0000003845457220 */ /* 0x000fe20000410000 */
[----:B--2---:R-:W-:Y:S02]  /*f8d0*/  FMUL.FTZ R62, R105, R62 ;  /* 0x0000003e693e7220 */ /* 0x004fe40000410000 */
[----:B------:R1:W5:Y:S01]  /*f8e0*/  LDL.LU R156, [R1+0xc4] ;  /* 0x0000c400019c7983 */ /* 0x0003620000300800 */
[----:B------:R-:W-:-:S03]  /*f8f0*/  FFMA.FTZ R56, -R152, R152, 1 ;  /* 0x3f80000098387423 */ /* 0x000fc60000010198 */
[----:B------:R1:W5:Y:S01]  /*f900*/  LDL.LU R155, [R1+0xc0] ;  /* 0x0000c000019b7983 */ /* 0x0003620000300800 */
[----:B------:R-:W-:-:S03]  /*f910*/  FMUL.FTZ R57, R57, R67 ;  /* 0x0000004339397220 */ /* 0x000fc60000410000 */
[----:B------:R1:W5:Y:S01]  /*f920*/  LDL.LU R154, [R1+0xbc] ;  /* 0x0000bc00019a7983 */ /* 0x0003620000300800 */
[----:B------:R-:W-:-:S03]  /*f930*/  FMUL.FTZ R70, R70, R62 ;  /* 0x0000003e46467220 */ /* 0x000fc60000410000 */
[----:B------:R1:W5:Y:S01]  /*f940*/  LDL.LU R153, [R1+0xb8] ;  /* 0x0000b80001997983 */ /* 0x0003620000300800 */
[----:B------:R-:W-:Y:S01]  /*f950*/  FFMA.FTZ R67, -R147, R147, 1 ;  /* 0x3f80000093437423 */ /* 0x000fe20000010193 */
[----:B---3--:R-:W-:Y:S02]  /*f960*/  FMUL.FTZ R90, R114, R90 ;  /* 0x0000005a725a7220 */ /* 0x008fe40000410000 */
[----:B------:R1:W5:Y:S01]  /*f970*/  LDL.LU R152, [R1+0xb4] ;  /* 0x0000b40001987983 */ /* 0x0003620000300800 */
[----:B------:R-:W-:-:S03]  /*f980*/  FFMA.FTZ R62, -R148, R148, 1 ;  /* 0x3f800000943e7423 */ /* 0x000fc60000010194 */
[----:B------:R1:W5:Y:S01]  /*f990*/  LDL.LU R151, [R1+0xb0] ;  /* 0x0000b00001977983 */ /* 0x0003620000300800 */
[----:B------:R-:W-:Y:S01]  /*f9a0*/  FMUL.FTZ R56, R56, R60 ;  /* 0x0000003c38387220 */ /* 0x000fe20000410000 */
[----:B------:R-:W-:Y:S02]  /*f9b0*/  FMUL.FTZ R89, R110, R89 ;  /* 0x000000596e597220 */ /* 0x000fe40000410000 */
[----:B------:R1:W5:Y:S01]  /*f9c0*/  LDL.LU R150, [R1+0xac] ;  /* 0x0000ac0001967983 */ /* 0x0003620000300800 */
[----:B------:R-:W-:Y:S01]  /*f9d0*/  FFMA.FTZ R60, -R146, R146, 1 ;  /* 0x3f800000923c7423 */ /* 0x000fe20000010192 */
[--C-:B------:R-:W-:Y:S02]  /*f9e0*/  FADD.FTZ R81, R81, -R63.reuse ;  /* 0x8000003f51517221 */ /* 0x100fe40000010000 */
[----:B------:R1:W5:Y:S01]  /*f9f0*/  LDL.LU R149, [R1+0xa8] ;  /* 0x0000a80001957983 */ /* 0x0003620000300800 */
[----:B------:R-:W-:Y:S01]  /*fa00*/  FADD.FTZ R83, R83, -R63 ;  /* 0x8000003f53537221 */ /* 0x000fe20000010000 */
[----:B------:R-:W-:-:S02]  /*fa10*/  FMUL.FTZ R216, R118, R216 ;  /* 0x000000d876d87220 */ /* 0x000fc40000410000 */
[----:B------:R1:W5:Y:S01]  /*fa20*/  LDL.LU R148, [R1+0xa4] ;  /* 0x0000a40001947983 */ /* 0x0003620000300800 */
[----:B------:R-:W-:Y:S01]  /*fa30*/  FMUL.FTZ R67, R67, R90 ;  /* 0x0000005a43437220 */ /* 0x000fe20000410000 */
[--C-:B------:R-:W-:Y:S01]  /*fa40*/  FADD.FTZ R73, R73, -R40.reuse ;  /* 0x8000002849497221 */ /* 0x100fe20000010000 */
[----:B------:R-:W-:Y:S01]  /*fa50*/  FFMA.FTZ R63, -R145, R145, 1 ;  /* 0x3f800000913f7423 */ /* 0x000fe20000010191 */
[----:B------:R1:W5:Y:S01]  /*fa60*/  LDL.LU R147, [R1+0xa0] ;  /* 0x0000a00001937983 */ /* 0x0003620000300800 */
[----:B------:R-:W-:Y:S01]  /*fa70*/  FADD.FTZ R40, R75, -R40 ;  /* 0x800000284b287221 */ /* 0x000fe20000010000 */
[--C-:B------:R-:W-:Y:S01]  /*fa80*/  FADD.FTZ R85, R85, -R88.reuse ;  /* 0x8000005855557221 */ /* 0x100fe20000010000 */
[----:B------:R-:W-:Y:S01]  /*fa90*/  FADD.FTZ R87, R87, -R88 ;  /* 0x8000005857577221 */ /* 0x000fe20000010000 */
[----:B------:R1:W5:Y:S01]  /*faa0*/  LDL.LU R146, [R1+0x9c] ;  /* 0x00009c0001927983 */ /* 0x0003620000300800 */
[----:B------:R-:W-:Y:S01]  /*fab0*/  FFMA.FTZ R90, -R144, R144, 1 ;  /* 0x3f800000905a7423 */ /* 0x000fe20000010190 */
[----:B------:R-:W-:Y:S01]  /*fac0*/  FMUL.FTZ R62, R62, R89 ;  /* 0x000000593e3e7220 */ /* 0x000fe20000410000 */
        /* <DEDUP_REMOVED lines=11> */
[----:B------:R-:W-:Y:S01]  /*fb80*/  FMUL.FTZ R40, R138, R40 ;  /* 0x000000288a287220 */ /* 0x000fe20000410000 */
[----:B------:R1:W5:Y:S01]  /*fb90*/  LDL.LU R142, [R1+0x8c] ;  /* 0x00008c00018e7983 */ /* 0x0003620000300800 */
[----:B------:R-:W-:Y:S01]  /*fba0*/  FFMA.FTZ R216, -R140, R140, 1 ;  /* 0x3f8000008cd87423 */ /* 0x000fe2000001018c */
[--C-:B------:R-:W-:Y:S01]  /*fbb0*/  FADD.FTZ R84, R84, -R92.reuse ;  /* 0x8000005c54547221 */ /* 0x100fe20000010000 */
[----:B------:R-:W-:Y:S01]  /*fbc0*/  FADD.FTZ R86, R86, -R92 ;  /* 0x8000005c56567221 */ /* 0x000fe20000010000 */
[----:B------:R1:W5:Y:S01]  /*fbd0*/  LDL.LU R141, [R1+0x88] ;  /* 0x00008800018d7983 */ /* 0x0003620000300800 */
[----:B------:R-:W-:Y:S01]  /*fbe0*/  FFMA.FTZ R91, -R7, R7, 1 ;  /* 0x3f800000075b7423 */ /* 0x000fe20000010107 */
[----:B------:R-:W-:-:S02]  /*fbf0*/  FFMA.FTZ R92, -R6, R6, 1 ;  /* 0x3f800000065c7423 */ /* 0x000fc40000010106 */
[----:B------:R1:W5:Y:S01]  /*fc00*/  LDL.LU R140, [R1+0x84] ;  /* 0x00008400018c7983 */ /* 0x0003620000300800 */
[--C-:B------:R-:W-:Y:S01]  /*fc10*/  FADD.FTZ R80, R80, -R218.reuse ;  /* 0x800000da50507221 */ /* 0x100fe20000010000 */
[----:B------:R-:W-:Y:S01]  /*fc20*/  FADD.FTZ R82, R82, -R218 ;  /* 0x800000da52527221 */ /* 0x000fe20000010000 */
[----:B------:R-:W-:Y:S01]  /*fc30*/  FFMA.FTZ R220, -R5, R5, 1 ;  /* 0x3f80000005dc7423 */ /* 0x000fe20000010105 */
[----:B------:R1:W5:Y:S01]  /*fc40*/  LDL.LU R7, [R1+0x80] ;  /* 0x0000800001077983 */ /* 0x0003620000300800 */
[----:B------:R-:W-:Y:S01]  /*fc50*/  FMUL.FTZ R89, R89, R40 ;  /* 0x0000002859597220 */ /* 0x000fe20000410000 */
[----:B------:R-:W-:Y:S02]  /*fc60*/  FFMA.FTZ R218, -R4, R4, 1 ;  /* 0x3f80000004da7423 */ /* 0x000fe40000010104 */
[----:B------:R1:W5:Y:S01]  /*fc70*/  LDL.LU R6, [R1+0x7c] ;  /* 0x00007c0001067983 */ /* 0x0003620000300800 */
[----:B------:R-:W-:-:S03]  /*fc80*/  FFMA.FTZ R40, -R2, R2, 1 ;  /* 0x3f80000002287423 */ /* 0x000fc60000010102 */
[----:B------:R1:W5:Y:S04]  /*fc90*/  LDL.LU R5, [R1+0x78] ;  /* 0x0000780001057983 */ /* 0x0003680000300800 */
[----:B------:R1:W5:Y:S04]  /*fca0*/  LDL.LU R4, [R1+0x74] ;  /* 0x0000740001047983 */ /* 0x0003680000300800 */
[----:B------:R1:W5:Y:S04]  /*fcb0*/  LDL.LU R2, [R1+0x70] ;  /* 0x0000700001027983 */ /* 0x0003680000300800 */
[----:B------:R-:W2:Y:S01]  /*fcc0*/  LDL R221, [R1+0x54] ;  /* 0x0000540001dd7983 */ /* 0x000ea20000100800 */
[----:B------:R-:W3:Y:S08]  /*fcd0*/  MUFU.EX2 R131, R131 ;  /* 0x0000008300837308 */ /* 0x000ef00000000800 */
        /* <DEDUP_REMOVED lines=9> */
[----:B------:R-:W4:Y:S08]  /*fd70*/  MUFU.EX2 R123, R123 ;  /* 0x0000007b007b7308 */ /* 0x000f300000000800 */
[----:B------:R-:W4:Y:S08]  /*fd80*/  MUFU.EX2 R121, R121 ;  /* 0x0000007900797308 */ /* 0x000f300000000800 */
[----:B------:R-:W4:Y:S08]  /*fd90*/  MUFU.EX2 R129, R129 ;  /* 0x0000008100817308 */ /* 0x000f300000000800 */
[----:B------:R-:W4:Y:S08]  /*fda0*/  MUFU.EX2 R126, R126 ;  /* 0x0000007e007e7308 */ /* 0x000f300000000800 */
[----:B------:R-:W4:Y:S08]  /*fdb0*/  MUFU.EX2 R139, R139 ;  /* 0x0000008b008b7308 */ /* 0x000f300000000800 */
[----:B------:R-:W4:Y:S08]  /*fdc0*/  MUFU.EX2 R125, R125 ;  /* 0x0000007d007d7308 */ /* 0x000f300000000800 */
[----:B------:R-:W4:Y:S01]  /*fdd0*/  MUFU.EX2 R205, R205 ;  /* 0x000000cd00cd7308 */ /* 0x000f220000000800 */
[----:B---3--:R-:W-:Y:S01]  /*fde0*/  FMUL.FTZ R74, R131, R74 ;  /* 0x0000004a834a7220 */ /* 0x008fe20000410000 */
[----:B-1----:R-:W-:Y:S01]  /*fdf0*/  FMUL.FTZ R76, R127, R76 ;  /* 0x0000004c7f4c7220 */ /* 0x002fe20000410000 */
[----:B------:R-:W-:Y:S01]  /*fe00*/  FMUL.FTZ R82, R137, R82 ;  /* 0x0000005289527220 */ /* 0x000fe20000410000 */
[----:B------:R-:W-:Y:S01]  /*fe10*/  FFMA.FTZ R136, -R136, R136, 1 ;  /* 0x3f80000088887423 */ /* 0x000fe20000010188 */
[----:B------:R-:W-:Y:S01]  /*fe20*/  FMUL.FTZ R231, R33, R231 ;  /* 0x000000e721e77220 */ /* 0x000fe20000410000 */
[----:B------:R-:W-:Y:S01]  /*fe30*/  FMUL.FTZ R232, R34, R232 ;  /* 0x000000e822e87220 */ /* 0x000fe20000410000 */
[--C-:B------:R-:W-:Y:S01]  /*fe40*/  FADD.FTZ R77, R77, -R217.reuse ;  /* 0x800000d94d4d7221 */ /* 0x100fe20000010000 */
[----:B------:R-:W-:Y:S01]  /*fe50*/  FADD.FTZ R79, R79, -R217 ;  /* 0x800000d94f4f7221 */ /* 0x000fe20000010000 */
[----:B------:R-:W-:Y:S01]  /*fe60*/  FMUL.FTZ R73, R108, R73 ;  /* 0x000000496c497220 */ /* 0x000fe20000410000 */
[----:B------:R-:W-:Y:S01]  /*fe70*/  FMUL.FTZ R72, R113, R72 ;  /* 0x0000004871487220 */ /* 0x000fe20000410000 */
[----:B------:R-:W-:Y:S01]  /*fe80*/  FMUL.FTZ R88, R88, R74 ;  /* 0x0000004a58587220 */ /* 0x000fe20000410000 */
[----:B------:R-:W-:Y:S01]  /*fe90*/  FMUL.FTZ R93, R93, R76 ;  /* 0x0000004c5d5d7220 */ /* 0x000fe20000410000 */
[----:B------:R-:W-:Y:S01]  /*fea0*/  FFMA.FTZ R217, -R128, R128, 1 ;  /* 0x3f80000080d97423 */ /* 0x000fe20000010180 */
[----:B------:R-:W-:Y:S01]  /*feb0*/  FMUL.FTZ R128, R40, R82 ;  /* 0x0000005228807220 */ /* 0x000fe20000410000 */
[----:B------:R-:W-:Y:S01]  /*fec0*/  FFMA.FTZ R133, -R133, R133, 1 ;  /* 0x3f80000085857423 */ /* 0x000fe20000010185 */
        /* <DEDUP_REMOVED lines=69> */
[----:B--2---:R-:W-:-:S05]  /*10320*/  IMAD R13, R0, 0x4000, R221 ;  /* 0x00004000000d7824 */ /* 0x004fca00078e02dd */
[----:B------:R-:W-:-:S05]  /*10330*/  LEA R13, R13, R16, 0x1 ;  /* 0x000000100d0d7211 */ /* 0x000fca00078e08ff */
        /* <DEDUP_REMOVED lines=79> */
[----:B------:R-:W-:Y:S01]  /*10830*/  R2UR UR4, R16 ;  /* 0x00000000100472ca */ /* 0x000fe200000e0000 */
[----:B---3--:R-:W-:-:S05]  /*10840*/  IMAD R11, R0, 0x800, R14 ;  /* 0x00000800000b7824 */ /* 0x008fca00078e020e */
        /* <DEDUP_REMOVED lines=65> */
.L_x_1232:
        /* <DEDUP_REMOVED lines=70> */
.L_x_1233:
        /* <DEDUP_REMOVED lines=12> */
.L_x_1223:
        /* <DEDUP_REMOVED lines=34> */
.L_x_1191:
        /* <DEDUP_REMOVED lines=22> */
.L_x_1236:
[----:B------:R-:W-:-:S05]  /*11500*/  VIADD R16, R17, 0x4000 ;  /* 0x0000400011107836 */ /* 0x000fca0000000000 */
        /* <DEDUP_REMOVED lines=18> */
.L_x_1237:
        /* <DEDUP_REMOVED lines=18> */
.L_x_1238:
        /* <DEDUP_REMOVED lines=18> */
.L_x_1239:
        /* <DEDUP_REMOVED lines=22> */
[----:B------:R-:W-:Y:S02]  /*119d0*/  F2FP.F16.F32.PACK_AB R148, R149, R148 ;  /* 0x000000949594723e */ /* 0x000fe400000000ff */
[CC--:B------:R-:W-:Y:S02]  /*119e0*/  LEA.HI R4, R2.reuse, R7.reuse, RZ, 0x4 ;  /* 0x0000000702047211 */ /* 0x0c0fe400078f20ff */
[----:B------:R-:W-:Y:S02]  /*119f0*/  LEA.HI R2, R2, R7, RZ, 0x5 ;  /* 0x0000000702027211 */ /* 0x000fe400078f28ff */
[----:B------:R-:W-:Y:S02]  /*11a00*/  LOP3.LUT R0, R4, 0xfffffff0, RZ, 0xc0, !PT ;  /* 0xfffffff004007812 */ /* 0x000fe400078ec0ff */
[----:B------:R-:W-:-:S02]  /*11a10*/  SHF.R.S32.HI R4, RZ, 0x4, R4 ;  /* 0x00000004ff047819 */ /* 0x000fc40000011404 */
[----:B------:R-:W-:Y:S02]  /*11a20*/  IADD3 R0, R7, -R0, RZ ;  /* 0x8000000007007210 */ /* 0x000fe40007ffe0ff */
[----:B------:R-:W-:Y:S01]  /*11a30*/  SHF.R.S32.HI R2, RZ, 0x5, R2 ;  /* 0x00000005ff027819 */ /* 0x000fe20000011402 */
[----:B------:R-:W-:Y:S01]  /*11a40*/  IMAD.SHL.U32 R7, R4, 0x8, RZ ;  /* 0x0000000804077824 */ /* 0x000fe200078e00ff */
[----:B------:R-:W-:Y:S02]  /*11a50*/  SHF.R.S32.HI R3, RZ, 0x1f, R0 ;  /* 0x0000001fff037819 */ /* 0x000fe40000011400 */
[----:B------:R-:W-:Y:S02]  /*11a60*/  F2FP.F16.F32.PACK_AB R142, R145, R144 ;  /* 0x00000090918e723e */ /* 0x000fe400000000ff */
[----:B------:R-:W-:Y:S02]  /*11a70*/  LEA.HI R3, R3, R0, RZ, 0x3 ;  /* 0x0000000003037211 */ /* 0x000fe400078f18ff */
[----:B------:R-:W-:-:S02]  /*11a80*/  F2FP.F16.F32.PACK_AB R143, R147, R146 ;  /* 0x00000092938f723e */ /* 0x000fc400000000ff */
[C---:B------:R-:W-:Y:S02]  /*11a90*/  LOP3.LUT R5, R3.reuse, 0xfffffff8, RZ, 0xc0, !PT ;  /* 0xfffffff803057812 */ /* 0x040fe400078ec0ff */
[----:B------:R-:W-:Y:S02]  /*11aa0*/  SHF.L.U32 R3, R3, 0x6, RZ ;  /* 0x0000000603037819 */ /* 0x000fe400000006ff */
[----:B------:R-:W-:Y:S01]  /*11ab0*/  F2FP.F16.F32.PACK_AB R149, R151, R150 ;  /* 0x000000969795723e */ /* 0x000fe200000000ff */
[----:B------:R-:W-:Y:S01]  /*11ac0*/  IMAD.IADD R5, R0, 0x1, -R5 ;  /* 0x0000000100057824 */ /* 0x000fe200078e0a05 */
[----:B------:R-:W-:Y:S02]  /*11ad0*/  LOP3.LUT R3, R3, 0x7ffffe00, RZ, 0xc0, !PT ;  /* 0x7ffffe0003037812 */ /* 0x000fe400078ec0ff */
[----:B------:R-:W-:Y:S02]  /*11ae0*/  F2FP.F16.F32.PACK_AB R156, R157, R156 ;  /* 0x0000009c9d9c723e */ /* 0x000fe400000000ff */
[C---:B------:R-:W-:Y:S01]  /*11af0*/  SHF.L.U32 R0, R5.reuse, 0x6, RZ ;  /* 0x0000000605007819 */ /* 0x040fe200000006ff */
[----:B------:R-:W-:Y:S01]  /*11b00*/  IMAD R3, R2, 0x400, R3 ;  /* 0x0000040002037824 */ /* 0x000fe200078e0203 */
[----:B------:R-:W-:Y:S01]  /*11b10*/  R2P PR, R5, 0x6 ;  /* 0x0000000605007804 */ /* 0x000fe20000000000 */
[----:B------:R-:W2:Y:S01]  /*11b20*/  SHFL.IDX PT, R2, R2, RZ, 0x1f ;  /* 0x00001fff02027589 */ /* 0x000ea200000e0000 */
[----:B------:R-:W-:-:S02]  /*11b30*/  LOP3.LUT R0, R0, 0x1c0, RZ, 0xc0, !PT ;  /* 0x000001c000007812 */ /* 0x000fc400078ec0ff */
[----:B------:R-:W-:Y:S02]  /*11b40*/  MOV R5, 0x40 ;  /* 0x0000004000057802 */ /* 0x000fe40000000f00 */
[----:B------:R-:W-:Y:S02]  /*11b50*/  LOP3.LUT R7, R0, 0x8, R7, 0xf8, !PT ;  /* 0x0000000800077812 */ /* 0x000fe400078ef807 */
[----:B------:R-:W-:Y:S02]  /*11b60*/  SHF.R.U32.HI R0, RZ, 0x3, R0 ;  /* 0x00000003ff007819 */ /* 0x000fe40000011600 */
[----:B------:R-:W-:Y:S02]  /*11b70*/  SEL R5, R5, 0xffffffc0, !P2 ;  /* 0xffffffc005057807 */ /* 0x000fe40005000000 */
[----:B------:R-:W-:Y:S02]  /*11b80*/  LOP3.LUT R0, R7, R0, RZ, 0x3c, !PT ;  /* 0x0000000007007212 */ /* 0x000fe400078e3cff */
[----:B------:R-:W-:-:S02]  /*11b90*/  F2FP.F16.F32.PACK_AB R150, R153, R152 ;  /* 0x000000989996723e */ /* 0x000fc400000000ff */
[----:B------:R-:W-:Y:S01]  /*11ba0*/  IADD3 R0, R0, R3, RZ ;  /* 0x0000000300007210 */ /* 0x000fe20007ffe0ff */
[----:B------:R-:W-:Y:S01]  /*11bb0*/  IMAD.MOV.U32 R3, RZ, RZ, 0x20 ;  /* 0x00000020ff037424 */ /* 0x000fe200078e00ff */
[----:B------:R-:W-:Y:S02]  /*11bc0*/  F2FP.F16.F32.PACK_AB R151, R155, R154 ;  /* 0x0000009a9b97723e */ /* 0x000fe400000000ff */
[----:B------:R-:W-:Y:S01]  /*11bd0*/  F2FP.F16.F32.PACK_AB R157, R159, R158 ;  /* 0x0000009e9f9d723e */ /* 0x000fe200000000ff */
[----:B------:R-:W-:Y:S01]  /*11be0*/  IMAD R0, R0, 0x2, R17 ;  /* 0x0000000200007824 */ /* 0x000fe200078e0211 */
[----:B------:R-:W-:Y:S02]  /*11bf0*/  SEL R3, R3, 0xffffffe0, !P1 ;  /* 0xffffffe003037807 */ /* 0x000fe40004800000 */
[----:B------:R-:W-:Y:S02]  /*11c00*/  F2FP.F16.F32.PACK_AB R164, R165, R164 ;  /* 0x000000a4a5a4723e */ /* 0x000fe400000000ff */
[--C-:B------:R-:W-:Y:S01]  /*11c10*/  IADD3 R6, R5, 0x4000, R0.reuse ;  /* 0x0000400005067810 */ /* 0x100fe20007ffe000 */
[----:B------:R3:W-:Y:S01]  /*11c20*/  STSM.16.M88.4 [R0+0x4000], R172 ;  /* 0x004000ac00007844 */ /* 0x0007e20000000200 */
[----:B------:R-:W-:-:S02]  /*11c30*/  IADD3 R4, R3, 0x4000, R0 ;  /* 0x0000400003047810 */ /* 0x000fc40007ffe000 */
[----:B------:R-:W-:Y:S02]  /*11c40*/  IADD3 R3, R3, R6, RZ ;  /* 0x0000000603037210 */ /* 0x000fe40007ffe0ff */
        /* <DEDUP_REMOVED lines=40> */
.L_x_1241:
[----:B------:R-:W-:Y:S05]  /*11ed0*/  BSYNC B0 ;  /* 0x0000000000007941 */ /* 0x000fea0003800000 */
.L_x_1240:
[----:B------:R-:W-:-:S04]  /*11ee0*/  DEPBAR.LE SB0, 0x0 ;  /* 0x000080000000791a */ /* 0x000fc80000000000 */
[----:B------:R-:W-:Y:S05]  /*11ef0*/  BRA `(.L_x_1189) ;  /* 0x0000004000dc7947 */ /* 0x000fea0003800000 */
.L_x_1235:
[----:B------:R-:W2:Y:S01]  /*11f00*/  S2R R0, SR_TID.X ;  /* 0x0000000000007919 */ /* 0x000ea20000002100 */
[----:B------:R-:W3:Y:S01]  /*11f10*/  LDC.64 R16, c[0x0][0x808] ;  /* 0x00020200ff107b82 */ /* 0x000ee20000000a00 */
[----:B------:R-:W-:Y:S01]  /*11f20*/  ULDC.64 UR4, c[0x0][0x820] ;  /* 0x0002080000047ab9 */ /* 0x000fe20000000a00 */
[----:B------:R-:W-:Y:S01]  /*11f30*/  BSSY B0, `(.L_x_1242) ;  /* 0x0000030000007945 */ /* 0x000fe20003800000 */
[----:B------:R-:W4:Y:S01]  /*11f40*/  S2R R23, SR_CTAID.Y ;  /* 0x0000000000177919 */ /* 0x000f220000002600 */
[----:B------:R-:W3:Y:S04]  /*11f50*/  S2R R15, SR_CTAID.X ;  /* 0x00000000000f7919 */ /* 0x000ee80000002500 */
[----:B------:R-:W1:Y:S01]  /*11f60*/  LDC R19, c[0x0][0x83c] ;  /* 0x00020f00ff137b82 */ /* 0x000e620000000800 */
[----:B------:R-:W5:Y:S01]  /*11f70*/  S2R R21, SR_CTAID.Z ;  /* 0x0000000000157919 */ /* 0x000f620000002700 */
[----:B--2---:R-:W-:Y:S01]  /*11f80*/  VIADD R3, R0, 0xffffff80 ;  /* 0xffffff8000037836 */ /* 0x004fe20000000000 */
[----:B----4-:R-:W-:-:S04]  /*11f90*/  SHF.R.S32.HI R13, RZ, 0x1f, R23 ;  /* 0x0000001fff0d7819 */ /* 0x010fc80000011417 */
[----:B------:R-:W-:-:S04]  /*11fa0*/  SHF.R.S32.HI R0, RZ, 0x1f, R3 ;  /* 0x0000001fff007819 */ /* 0x000fc80000011403 */
[----:B------:R-:W-:Y:S02]  /*11fb0*/  LEA.HI R2, R0, R3, RZ, 0x3 ;  /* 0x0000000300027211 */ /* 0x000fe400078f18ff */
[----:B-----5:R-:W-:Y:S02]  /*11fc0*/  SHF.R.S32.HI R12, RZ, 0x1f, R21 ;  /* 0x0000001fff0c7819 */ /* 0x020fe40000011415 */
[----:B------:R-:W-:Y:S02]  /*11fd0*/  LOP3.LUT R0, R2, 0x1ffffff8, RZ, 0xc0, !PT ;  /* 0x1ffffff802007812 */ /* 0x000fe400078ec0ff */
[----:B------:R-:W-:Y:S02]  /*11fe0*/  SHF.R.S32.HI R2, RZ, 0x3, R2 ;  /* 0x00000003ff027819 */ /* 0x000fe40000011402 */
[----:B------:R-:W-:Y:S01]  /*11ff0*/  IADD3 R0, R3, -R0, RZ ;  /* 0x8000000003007210 */ /* 0x000fe20007ffe0ff */
[----:B---3--:R-:W-:Y:S02]  /*12000*/  IMAD R3, R15, -0x80, R16 ;  /* 0xffffff800f037824 */ /* 0x008fe400078e0210 */
[----:B------:R-:W-:-:S02]  /*12010*/  VIADD R8, R2, 0x60 ;  /* 0x0000006002087836 */ /* 0x000fc40000000000 */
[----:B------:R-:W-:Y:S01]  /*12020*/  IMAD.SHL.U32 R6, R0, 0x8, RZ ;  /* 0x0000000800067824 */ /* 0x000fe200078e00ff */
[-C--:B------:R-:W-:Y:S01]  /*12030*/  ISETP.GE.AND P3, PT, R2, R3.reuse, PT ;  /* 0x000000030200720c */ /* 0x080fe20003f66270 */
[----:B------:R-:W-:Y:S01]  /*12040*/  IMAD R0, R13, UR4, RZ ;  /* 0x000000040d007c24 */ /* 0x000fe2000f8e02ff */
[----:B------:R-:W-:Y:S02]  /*12050*/  ISETP.GE.AND P0, PT, R8, R3, PT ;  /* 0x000000030800720c */ /* 0x000fe40003f06270 */
[----:B------:R-:W-:Y:S01]  /*12060*/  SHF.R.S32.HI R7, RZ, 0x1f, R6 ;  /* 0x0000001fff077819 */ /* 0x000fe20000011406 */
[C---:B------:R-:W-:Y:S01]  /*12070*/  IMAD R9, R23.reuse, UR5, R0 ;  /* 0x0000000517097c24 */ /* 0x040fe2000f8e0200 */
[----:B------:R-:W-:Y:S02]  /*12080*/  IADD3 R0, R2, 0x20, RZ ;  /* 0x0000002002007810 */ /* 0x000fe40007ffe0ff */
[----:B------:R-:W-:Y:S01]  /*12090*/  ISETP.GE.OR P6, PT, R6, R17, P3 ;  /* 0x000000110600720c */ /* 0x000fe20001fc6670 */
[----:B------:R-:W-:Y:S01]  /*120a0*/  IMAD.WIDE.U32 R4, R23, UR4, R6 ;  /* 0x0000000417047c25 */ /* 0x000fe2000f8e0006 */
[----:B------:R-:W-:Y:S01]  /*120b0*/  ISETP.GE.AND P2, PT, R0, R3, PT ;  /* 0x000000030000720c */ /* 0x000fe20003f46270 */
[----:B------:R-:W-:Y:S01]  /*120c0*/  ULDC.64 UR4, c[0x0][0x828] ;  /* 0x00020a0000047ab9 */ /* 0x000fe20000000a00 */
[----:B------:R-:W-:Y:S01]  /*120d0*/  IADD3 R0, R2, 0x40, RZ ;  /* 0x0000004002007810 */ /* 0x000fe20007ffe0ff */
[----:B------:R-:W-:Y:S01]  /*120e0*/  IMAD.IADD R5, R5, 0x1, R9 ;  /* 0x0000000105057824 */ /* 0x000fe200078e0209 */
[----:B------:R-:W-:-:S02]  /*120f0*/  ISETP.GE.OR P5, PT, R6, R17, P2 ;  /* 0x000000110600720c */ /* 0x000fc400017a6670 */
[----:B------:R-:W-:Y:S01]  /*12100*/  ISETP.GE.AND P1, PT, R0, R3, PT ;  /* 0x000000030000720c */ /* 0x000fe20003f26270 */
[----:B------:R-:W-:Y:S01]  /*12110*/  IMAD R0, R12, UR4, RZ ;  /* 0x000000040c007c24 */ /* 0x000fe2000f8e02ff */
[----:B------:R-:W-:Y:S01]  /*12120*/  SHF.R.S32.HI R3, RZ, 0x1f, R2 ;  /* 0x0000001fff037819 */ /* 0x000fe20000011402 */
[----:B------:R-:W-:Y:S01]  /*12130*/  IMAD.WIDE.U32 R4, R21, UR4, R4 ;  /* 0x0000000415047c25 */ /* 0x000fe2000f8e0004 */
[----:B------:R-:W-:-:S03]  /*12140*/  ISETP.GE.OR P4, PT, R6, R17, P1 ;  /* 0x000000110600720c */ /* 0x000fc60000f86670 */
[----:B------:R-:W-:Y:S02]  /*12150*/  IMAD R11, R21, UR5, R0 ;  /* 0x00000005150b7c24 */ /* 0x000fe4000f8e0200 */
[----:B------:R-:W-:-:S03]  /*12160*/  IMAD.WIDE R2, R15, 0x80, R2 ;  /* 0x000000800f027825 */ /* 0x000fc600078e0202 */
[----:B------:R-:W-:Y:S01]  /*12170*/  IADD3 R11, R5, R11, RZ ;  /* 0x0000000b050b7210 */ /* 0x000fe20007ffe0ff */
[----:B-1----:R-:W-:Y:S06]  /*12180*/  @P6 BRA `(.L_x_1243) ;  /* 0x0000000000286947 */ /* 0x002fec0003800000 */
        /* <DEDUP_REMOVED lines=10> */
.L_x_1243:
[----:B------:R-:W-:Y:S05]  /*12230*/  BSYNC B0 ;  /* 0x0000000000007941 */ /* 0x000fea0003800000 */
.L_x_1242:
[----:B------:R-:W-:Y:S01]  /*12240*/  BSSY B0, `(.L_x_1244) ;  /* 0x0000010000007945 */ /* 0x000fe20003800000 */
[----:B------:R-:W-:-:S03]  /*12250*/  ISETP.GE.OR P6, PT, R6, R17, P0 ;  /* 0x000000110600720c */ /* 0x000fc600007c6670 */
[----:B------:R-:W-:Y:S10]  /*12260*/  @P5 BRA `(.L_x_1245) ;  /* 0x0000000000345947 */ /* 0x000ff40003800000 */
        /* <DEDUP_REMOVED lines=13> */
.L_x_1245:
[----:B------:R-:W-:Y:S05]  /*12340*/  BSYNC B0 ;  /* 0x0000000000007941 */ /* 0x000fea0003800000 */
.L_x_1244:
[----:B------:R-:W-:Y:S04]  /*12350*/  BSSY B0, `(.L_x_1246) ;  /* 0x000000f000007945 */ /* 0x000fe80003800000 */
[----:B------:R-:W-:Y:S05]  /*12360*/  @P4 BRA `(.L_x_1247) ;  /* 0x0000000000344947 */ /* 0x000fea0003800000 */
[----:B-12---:R-:W-:Y:S01]  /*12370*/  IADD3 R15, P4, R2, 0x40, RZ ;  /* 0x00000040020f7810 */ /* 0x006fe20007f9e0ff */
        /* <DEDUP_REMOVED lines=12> */
.L_x_1247:
[----:B------:R-:W-:Y:S05]  /*12440*/  BSYNC B0 ;  /* 0x0000000000007941 */ /* 0x000fea0003800000 */
.L_x_1246:
[----:B------:R-:W-:Y:S04]  /*12450*/  BSSY B0, `(.L_x_1248) ;  /* 0x000000e000007945 */ /* 0x000fe80003800000 */
[----:B------:R-:W-:Y:S05]  /*12460*/  @P6 BRA `(.L_x_1249) ;  /* 0x0000000000306947 */ /* 0x000fea0003800000 */
[----:B------:R-:W-:Y:S01]  /*12470*/  IADD3 R9, P4, R2, 0x60, RZ ;  /* 0x0000006002097810 */ /* 0x000fe20007f9e0ff */
[----:B------:R-:W-:Y:S01]  /*12480*/  ULDC.64 UR4, c[0x0][0x818] ;  /* 0x0002060000047ab9 */ /* 0x000fe20000000a00 */
[----:B------:R-:W-:-:S03]  /*12490*/  MOV R5, R11 ;  /* 0x0000000b00057202 */ /* 0x000fc60000000f00 */
        /* <DEDUP_REMOVED lines=8> */
[----:B------:R4:W-:Y:S02]  /*12520*/  STG.E.128 desc[UR38][R8.64], RZ ;  /* 0x000000ff08007986 */ /* 0x0009e4000c101d26 */
.L_x_1249:
[----:B------:R-:W-:Y:S05]  /*12530*/  BSYNC B0 ;  /* 0x0000000000007941 */ /* 0x000fea0003800000 */
.L_x_1248:
        /* <DEDUP_REMOVED lines=11> */
[----:B------:R-:W-:Y:S02]  /*125f0*/  IADD3 R5, R5, R13, RZ ;  /* 0x0000000d05057210 */ /* 0x000fe40007ffe0ff */
[C---:B----4-:R-:W-:Y:S02]  /*12600*/  IMAD R9, R21.reuse, UR5, R12 ;  /* 0x0000000515097c24 */ /* 0x050fe4000f8e020c */
[----:B------:R-:W-:-:S04]  /*12610*/  IMAD.WIDE.U32 R4, R21, UR4, R4 ;  /* 0x0000000415047c25 */ /* 0x000fc8000f8e0004 */
[----:B------:R-:W-:Y:S01]  /*12620*/  IMAD.IADD R9, R5, 0x1, R9 ;  /* 0x0000000105097824 */ /* 0x000fe200078e0209 */
[----:B------:R-:W-:Y:S06]  /*12630*/  @P3 BRA `(.L_x_1251) ;  /* 0x0000000000283947 */ /* 0x000fec0003800000 */
        /* <DEDUP_REMOVED lines=9> */
[----:B------:R4:W-:Y:S02]  /*126d0*/  STG.E.128 desc[UR38][R10.64], RZ ;  /* 0x000000ff0a007986 */ /* 0x0009e4000c101d26 */
.L_x_1251:
[----:B------:R-:W-:Y:S05]  /*126e0*/  BSYNC B0 ;  /* 0x0000000000007941 */ /* 0x000fea0003800000 */
.L_x_1250:
[----:B------:R-:W-:Y:S04]  /*126f0*/  BSSY B0, `(.L_x_1252) ;  /* 0x000000f000007945 */ /* 0x000fe80003800000 */
[----:B------:R-:W-:Y:S05]  /*12700*/  @P2 BRA `(.L_x_1253) ;  /* 0x0000000000342947 */ /* 0x000fea0003800000 */
[----:B----4-:R-:W-:Y:S01]  /*12710*/  IADD3 R11, P2, R2, 0x20, RZ ;  /* 0x00000020020b7810 */ /* 0x010fe20007f5e0ff */
[----:B------:R-:W-:Y:S01]  /*12720*/  ULDC.64 UR4, c[0x0][0x848] ;  /* 0x0002120000047ab9 */ /* 0x000fe20000000a00 */
[----:B------:R-:W-:Y:S01]  /*12730*/  MOV R7, R9 ;  /* 0x0000000900077202 */ /* 0x000fe20000000f00 */
[----:B------:R-:W-:Y:S01]  /*12740*/  IMAD.MOV.U32 R6, RZ, RZ, R4 ;  /* 0x000000ffff067224 */ /* 0x000fe200078e0004 */
[----:B------:R-:W-:-:S03]  /*12750*/  IADD3.X R0, RZ, R3, RZ, P2, !PT ;  /* 0x00000003ff007210 */ /* 0x000fc600017fe4ff */
        /* <DEDUP_REMOVED lines=8> */
.L_x_1253:
[----:B------:R-:W-:Y:S05]  /*127e0*/  BSYNC B0 ;  /* 0x0000000000007941 */ /* 0x000fea0003800000 */
.L_x_1252:
        /* <DEDUP_REMOVED lines=15> */
.L_x_1255:
[----:B------:R-:W-:Y:S05]  /*128e0*/  BSYNC B0 ;  /* 0x0000000000007941 */ /* 0x000fea0003800000 */
.L_x_1254:
[----:B------:R-:W-:Y:S05]  /*128f0*/  @P0 BRA `(.L_x_1189) ;  /* 0x00000038005c0947 */ /* 0x000fea0003800000 */
[----:B------:R-:W-:Y:S01]  /*12900*/  IADD3 R5, P0, R2, 0x60, RZ ;  /* 0x0000006002057810 */ /* 0x000fe20007f1e0ff */
[----:B------:R-:W-:Y:S01]  /*12910*/  ULDC.64 UR4, c[0x0][0x848] ;  /* 0x0002120000047ab9 */ /* 0x000fe20000000a00 */
[----:B------:R-:W-:Y:S02]  /*12920*/  IMAD.MOV.U32 R2, RZ, RZ, R4 ;  /* 0x000000ffff027224 */ /* 0x000fe400078e0004 */
[----:B------:R-:W-:Y:S02]  /*12930*/  IADD3.X R0, RZ, R3, RZ, P0, !PT ;  /* 0x00000003ff007210 */ /* 0x000fe400007fe4ff */
[----:B------:R-:W-:-:S03]  /*12940*/  MOV R3, R9 ;  /* 0x0000000900037202 */ /* 0x000fc60000000f00 */
        /* <DEDUP_REMOVED lines=9> */
.L_x_1187:
        /* <DEDUP_REMOVED lines=13> */
[----:B------:R-:W-:Y:S02]  /*12ab0*/  ULDC UR6, c[0x0][0x280] ;  /* 0x0000a00000067ab9 */ /* 0x000fe40000000800 */
[----:B------:R-:W-:-:S04]  /*12ac0*/  UIADD3 UR4, UR6, 0x7f, URZ ;  /* 0x0000007f06047890 */ /* 0x000fc8000fffe03f */
[----:B------:R-:W-:Y:S01]  /*12ad0*/  USHF.R.S32.HI UR5, URZ, 0x1f, UR4 ;  /* 0x0000001f3f057899 */ /* 0x000fe20008011404 */
[----:B------:R-:W2:Y:S03]  /*12ae0*/  S2UR UR16, SR_CTAID.Y ;  /* 0x00000000001079c3 */ /* 0x000ea60000002600 */
[----:B------:R-:W-:-:S04]  /*12af0*/  ULEA.HI UR5, UR5, UR4, URZ, 0x7 ;  /* 0x0000000405057291 */ /* 0x000fc8000f8f383f */
[----:B------:R-:W-:Y:S01]  /*12b00*/  USHF.R.S32.HI UR5, URZ, 0x7, UR5 ;  /* 0x000000073f057899 */ /* 0x000fe20008011405 */
[----:B-1----:R-:W-:Y:S01]  /*12b10*/  ISETP.LE.AND P0, PT, RZ, UR22, PT ;  /* 0x00000016ff007c0c */ /* 0x002fe2000bf03270 */
[----:B--2---:R-:W-:-:S12]  /*12b20*/  USHF.R.S32.HI UR17, URZ, 0x1f, UR16 ;  /* 0x0000001f3f117899 */ /* 0x004fd80008011410 */
[----:B------:R-:W-:Y:S05]  /*12b30*/  @!P0 BRA `(.L_x_1257) ;  /* 0x0000000000308947 */ /* 0x000fea0003800000 */
        /* <DEDUP_REMOVED lines=9> */
[----:B------:R-:W-:-:S06]  /*12bd0*/  USEL UR4, UR5, UR7, UP0 ;  /* 0x0000000705047287 */ /* 0x000fcc0008000000 */
[----:B------:R-:W-:Y:S01]  /*12be0*/  IMAD.U32 R9, RZ, RZ, UR4 ;  /* 0x00000004ff097e24 */ /* 0x000fe2000f8e00ff */
[----:B------:R-:W-:Y:S06]  /*12bf0*/  BRA `(.L_x_1258) ;  /* 0x0000000000047947 */ /* 0x000fec0003800000 */
.L_x_1257:
[----:B------:R-:W-:-:S07]  /*12c00*/  MOV R9, UR5 ;  /* 0x0000000500097c02 */ /* 0x000fce0008000f00 */
.L_x_1258:
[----:B------:R-:W-:Y:S01]  /*12c10*/  ULEA UR6, UR22, UR6, 0x7 ;  /* 0x0000000616067291 */ /* 0x000fe2000f8e383f */
[----:B------:R-:W-:Y:S01]  /*12c20*/  ULDC UR4, c[0x0][0x290] ;  /* 0x0000a40000047ab9 */ /* 0x000fe20000000800 */
[----:B------:R-:W-:Y:S01]  /*12c30*/  ULDC UR7, c[0x0][0x74c] ;  /* 0x0001d30000077ab9 */ /* 0x000fe20000000800 */
[----:B------:R-:W-:Y:S01]  /*12c40*/  ULDC.64 UR8, c[0x0][0x2d8] ;  /* 0x0000b60000087ab9 */ /* 0x000fe20000000a00 */
[----:B------:R-:W-:Y:S02]  /*12c50*/  UIADD3 UR10, -UR7, UR6, -UR4 ;  /* 0x00000006070a7290 */ /* 0x000fe4000fffe904 */
[----:B------:R-:W-:Y:S02]  /*12c60*/  UIMAD UR4, UR17, UR8, URZ ;  /* 0x00000008110472a4 */ /* 0x000fe4000f8e023f */
[----:B------:R-:W-:Y:S02]  /*12c70*/  USHF.R.S32.HI UR11, URZ, 0x1f, UR10 ;  /* 0x0000001f3f0b7899 */ /* 0x000fe4000801140a */
[----:B------:R-:W-:-:S02]  /*12c80*/  UIMAD.WIDE.U32 UR6, UR16, UR8, URZ ;  /* 0x00000008100672a5 */ /* 0x000fc4000f8e003f */
[----:B------:R-:W-:Y:S02]  /*12c90*/  ULEA.HI UR11, UR11, UR10, URZ, 0x7 ;  /* 0x0000000a0b0b7291 */ /* 0x000fe4000f8f383f */
[----:B------:R-:W-:Y:S02]  /*12ca0*/  UIMAD UR4, UR16, UR9, UR4 ;  /* 0x00000009100472a4 */ /* 0x000fe4000f8e0204 */
[----:B------:R-:W-:Y:S02]  /*12cb0*/  USHF.R.S32.HI UR8, URZ, 0x1f, UR15 ;  /* 0x0000001f3f087899 */ /* 0x000fe4000801140f */
[----:B------:R-:W-:Y:S01]  /*12cc0*/  USHF.R.S32.HI UR9, URZ, 0x7, UR11 ;  /* 0x000000073f097899 */ /* 0x000fe2000801140b */
[----:B------:R-:W-:Y:S01]  /*12cd0*/  ULDC.64 UR12, c[0x0][0x2e0] ;  /* 0x0000b800000c7ab9 */ /* 0x000fe20000000a00 */
[----:B------:R-:W-:Y:S01]  /*12ce0*/  ULDC UR14, c[0x0][0x288] ;  /* 0x0000a200000e7ab9 */ /* 0x000fe20000000800 */
[----:B------:R-:W-:Y:S02]  /*12cf0*/  UIMAD UR8, UR8, UR12, URZ ;  /* 0x0000000c080872a4 */ /* 0x000fe4000f8e023f */
[----:B------:R-:W-:-:S02]  /*12d00*/  UISETP.LT.AND UP0, UPT, URZ, UR9, UPT ;  /* 0x000000093f00728c */ /* 0x000fc4000bf01270 */
[----:B------:R-:W-:Y:S02]  /*12d10*/  UIMAD UR11, UR15, UR13, UR8 ;  /* 0x0000000d0f0b72a4 */ /* 0x000fe4000f8e0208 */
[----:B------:R-:W-:Y:S02]  /*12d20*/  USEL UR8, URZ, UR9, !UP0 ;  /* 0x000000093f087287 */ /* 0x000fe4000c000000 */
[----:B------:R-:W-:Y:S02]  /*12d30*/  UIMAD UR10, UR15, UR14, URZ ;  /* 0x0000000e0f0a72a4 */ /* 0x000fe4000f8e023f */
[----:B------:R-:W-:Y:S02]  /*12d40*/  UIADD3 UR7, UR7, UR4, URZ ;  /* 0x0000000407077290 */ /* 0x000fe4000fffe03f */
[----:B------:R-:W-:Y:S01]  /*12d50*/  ISETP.GT.AND P1, PT, R9, UR8, PT ;  /* 0x0000000809007c0c */ /* 0x000fe2000bf24270 */
[----:B------:R-:W-:Y:S02]  /*12d60*/  UIADD3 UR9, UP0, UR10, UR16, URZ ;  /* 0x000000100a097290 */ /* 0x000fe4000ff1e03f */
[----:B------:R-:W-:Y:S01]  /*12d70*/  UIMAD.WIDE.U32 UR6, UR15, UR12, UR6 ;  /* 0x0000000c0f0672a5 */ /* 0x000fe2000f8e0006 */
[----:B------:R-:W-:Y:S01]  /*12d80*/  ELECT P0, URZ, PT ;  /* 0x00000000003f782f */ /* 0x000fe20003800000 */
[----:B------:R-:W-:-:S08]  /*12d90*/  ULEA.HI.X.SX32 UR10, UR10, UR17, 0x1, UP0 ;  /* 0x000000110a0a7291 */ /* 0x000fd000080f0e3f */
[----:B------:R-:W-:Y:S05]  /*12da0*/  @!P1 BRA `(.L_x_1259) ;  /* 0x0000001000409947 */ /* 0x000fea0003800000 */
[----:B------:R-:W1:Y:S01]  /*12db0*/  S2R R2, SR_TID.X ;  /* 0x0000000000027919 */ /* 0x000e620000002100 */
[----:B------:R-:W-:Y:S01]  /*12dc0*/  VIADD R0, R9, -UR8 ;  /* 0x8000000809007c36 */ /* 0x000fe20008000000 */
[----:B------:R-:W-:Y:S01]  /*12dd0*/  ULDC UR12, c[0x0][0x760] ;  /* 0x0001d800000c7ab9 */ /* 0x000fe20000000800 */
[----:B------:R-:W-:Y:S02]  /*12de0*/  UIADD3 UR11, UR7, UR11, URZ ;  /* 0x0000000b070b7290 */ /* 0x000fe4000fffe03f */
[----:B------:R-:W-:Y:S01]  /*12df0*/  UIMAD UR12, UR14, UR12, URZ ;  /* 0x0000000c0e0c72a4 */ /* 0x000fe2000f8e023f */
[----:B------:R-:W-:-:S04]  /*12e00*/  LOP3.LUT R0, R0, 0x1, RZ, 0xc0, !PT ;  /* 0x0000000100007812 */ /* 0x000fc800078ec0ff */
[----:B------:R-:W-:Y:S02]  /*12e10*/  ISETP.NE.U32.AND P1, PT, R0, 0x1, PT ;  /* 0x000000010000780c */ /* 0x000fe40003f25070 */
[----:B-1----:R-:W-:-:S11]  /*12e20*/  LOP3.LUT R10, R2, 0x1f, RZ, 0xc0, !PT ;  /* 0x0000001f020a7812 */ /* 0x002fd600078ec0ff */
[----:B------:R-:W-:Y:S05]  /*12e30*/  @P1 BRA `(.L_x_1260) ;  /* 0x00000004006c1947 */ /* 0x000fea0003800000 */
        /* <DEDUP_REMOVED lines=8> */
[----:B------:R-:W-:-:S04]  /*12ec0*/  MOV R2, UR14 ;  /* 0x0000000e00027c02 */ /* 0x000fc80008000f00 */
[----:B------:R-:W-:Y:S01]  /*12ed0*/  IMAD.U32 R3, RZ, RZ, UR4 ;  /* 0x00000004ff037e24 */ /* 0x000fe2000f8e00ff */
[----:B------:R-:W-:Y:S06]  /*12ee0*/  @P2 BRA `(.L_x_1262) ;  /* 0x0000000000142947 */ /* 0x000fec0003800000 */
.L_x_1263:
[----:B------:R-:W2:Y:S04]  /*12ef0*/  LDG.E.STRONG.GPU R0, desc[UR38][R2.64] ;  /* 0x0000002602007981 */ /* 0x000ea8000c1ef900 */
[----:B--2---:R-:W-:Y:S01]  /*12f00*/  CCTL.IVALL ;  /* 0x00000000ff00798f */ /* 0x004fe20002000000 */
[----:B------:R-:W-:Y:S05]  /*12f10*/  YIELD ;  /* 0x0000000000007946 */ /* 0x000fea0003800000 */
[----:B------:R-:W-:-:S13]  /*12f20*/  ISETP.NE.AND P1, PT, R0, UR22, PT ;  /* 0x0000001600007c0c */ /* 0x000fda000bf25270 */
[----:B------:R-:W-:Y:S05]  /*12f30*/  @P1 BRA `(.L_x_1263) ;  /* 0xfffffffc00ec1947 */ /* 0x000fea000383ffff */
.L_x_1262:
[----:B------:R-:W-:Y:S05]  /*12f40*/  BSYNC B0 ;  /* 0x0000000000007941 */ /* 0x000fea0003800000 */
.L_x_1261:
[----:B------:R-:W-:-:S03]  /*12f50*/  UMOV UR4, 0xffffffff ;  /* 0xffffffff00047882 */ /* 0x000fc60000000000 */
[----:B------:R-:W-:Y:S05]  /*12f60*/  BRA.DIV UR4, `(.L_x_1264) ;  /* 0x0000003604747947 */ /* 0x000fea000b800000 */
[----:B------:R-:W-:Y:S01]  /*12f70*/  NOP ;  /* 0x0000000000007918 */ /* 0x000fe20000000000 */
.L_x_1341:
[----:B------:R-:W-:Y:S01]  /*12f80*/  MOV R8, UR8 ;  /* 0x0000000800087c02 */ /* 0x000fe20008000f00 */
        /* <DEDUP_REMOVED lines=21> */
.L_x_1266:
[----:B------:R-:W-:Y:S05]  /*130e0*/  BSYNC B0 ;  /* 0x0000000000007941 */ /* 0x000fea0003800000 */
.L_x_1265:
        /* <DEDUP_REMOVED lines=20> */
.L_x_1268:
[----:B------:R-:W-:Y:S05]  /*13230*/  BSYNC B0 ;  /* 0x0000000000007941 */ /* 0x000fea0003800000 */
.L_x_1267:
[----:B------:R-:W-:Y:S06]  /*13240*/  BAR.ARV 0xa, 0xa0 ;  /* 0x0282800000007b1d */ /* 0x000fec0000002000 */
[----:B------:R-:W-:Y:S04]  /*13250*/  BSSY B0, `(.L_x_1269) ;  /* 0x0000003000007945 */ /* 0x000fe80003800000 */
[----:B------:R-:W-:Y:S05]  /*13260*/  @!P0 BRA `(.L_x_1270) ;  /* 0x0000000000048947 */ /* 0x000fea0003800000 */
[----:B------:R-:W-:-:S04]  /*13270*/  DEPBAR.LE SB0, 0x0 ;  /* 0x000080000000791a */ /* 0x000fc80000000000 */
.L_x_1270:
[----:B------:R-:W-:Y:S05]  /*13280*/  BSYNC B0 ;  /* 0x0000000000007941 */ /* 0x000fea0003800000 */
.L_x_1269:
        /* <DEDUP_REMOVED lines=19> */
.L_x_1272:
[----:B------:R-:W-:Y:S05]  /*133c0*/  BSYNC B0 ;  /* 0x0000000000007941 */ /* 0x000fea0003800000 */
.L_x_1271:
[----:B------:R-:W-:Y:S01]  /*133d0*/  UIADD3 UR13, UR8, 0x1, URZ ;  /* 0x00000001080d7890 */ /* 0x000fe2000fffe03f */
[----:B------:R-:W-:Y:S11]  /*133e0*/  BRA `(.L_x_1273) ;  /* 0x0000000000047947 */ /* 0x000ff60003800000 */
.L_x_1260:
[----:B------:R-:W-:-:S05]  /*133f0*/  UMOV UR13, UR8 ;  /* 0x00000008000d7c82 */ /* 0x000fca0008000000 */
.L_x_1273:
[----:B------:R-:W-:-:S03]  /*13400*/  UIADD3 UR4, UR8, 0x1, URZ ;  /* 0x0000000108047890 */ /* 0x000fc6000fffe03f */
[----:B------:R-:W-:-:S03]  /*13410*/  UMOV UR8, UR13 ;  /* 0x0000000d00087c82 */ /* 0x000fc60008000000 */
[----:B------:R-:W-:-:S13]  /*13420*/  ISETP.NE.AND P1, PT, R9, UR4, PT ;  /* 0x0000000409007c0c */ /* 0x000fda000bf25270 */
[----:B------:R-:W-:Y:S05]  /*13430*/  @!P1 BRA `(.L_x_1259) ;  /* 0x00000008009c9947 */ /* 0x000fea0003800000 */
[----:B------:R-:W-:Y:S01]  /*13440*/  ULDC.64 UR18, c[0x0][0x2c0] ;  /* 0x0000b00000127ab9 */ /* 0x000fe20000000a00 */
[----:B------:R-:W-:Y:S01]  /*13450*/  UMOV UR4, URZ ;  /* 0x0000003f00047c82 */ /* 0x000fe20008000000 */
[----:B------:R-:W-:Y:S01]  /*13460*/  ULEA UR18, UP0, UR6, UR18, 0x2 ;  /* 0x0000001206127291 */ /* 0x000fe2000f80103f */
[----:B------:R-:W-:-:S03]  /*13470*/  UMOV UR8, UR13 ;  /* 0x0000000d00087c82 */ /* 0x000fc60008000000 */
[----:B------:R-:W-:Y:S02]  /*13480*/  ULEA.HI.X UR19, UR6, UR19, UR11, 0x2, UP0 ;  /* 0x0000001306137291 */ /* 0x000fe400080f140b */
[----:B------:R-:W-:-:S04]  /*13490*/  UIADD3 UR18, UP0, UR18, 0x4000, URZ ;  /* 0x0000400012127890 */ /* 0x000fc8000ff1e03f */
[----:B------:R-:W-:-:S12]  /*134a0*/  UIADD3.X UR19, URZ, UR19, URZ, UP0, !UPT ;  /* 0x000000133f137290 */ /* 0x000fd800087fe43f */
.L_x_1298:
        /* <DEDUP_REMOVED lines=11> */
.L_x_1276:
[----:B------:R-:W2:Y:S04]  /*13560*/  LDG.E.STRONG.GPU R0, desc[UR38][R2.64] ;  /* 0x0000002602007981 */ /* 0x000ea8000c1ef900 */
[----:B--2---:R-:W-:Y:S01]  /*13570*/  CCTL.IVALL ;  /* 0x00000000ff00798f */ /* 0x004fe20002000000 */
[----:B------:R-:W-:Y:S05]  /*13580*/  YIELD ;  /* 0x0000000000007946 */ /* 0x000fea0003800000 */
[----:B------:R-:W-:-:S13]  /*13590*/  ISETP.NE.AND P1, PT, R0, UR22, PT ;  /* 0x0000001600007c0c */ /* 0x000fda000bf25270 */
[----:B------:R-:W-:Y:S05]  /*135a0*/  @P1 BRA `(.L_x_1276) ;  /* 0xfffffffc00ec1947 */ /* 0x000fea000383ffff */
.L_x_1275:
[----:B------:R-:W-:Y:S05]  /*135b0*/  BSYNC B0 ;  /* 0x0000000000007941 */ /* 0x000fea0003800000 */
.L_x_1274:
[----:B------:R-:W-:-:S03]  /*135c0*/  UMOV UR16, 0xffffffff ;  /* 0xffffffff00107882 */ /* 0x000fc60000000000 */
[----:B------:R-:W-:Y:S05]  /*135d0*/  BRA.DIV UR16, `(.L_x_1277) ;  /* 0x0000002e10f47947 */ /* 0x000fea000b800000 */
[----:B------:R-:W-:Y:S01]  /*135e0*/  NOP ;  /* 0x0000000000007918 */ /* 0x000fe20000000000 */
.L_x_1344:
        /* <DEDUP_REMOVED lines=19> */
.L_x_1279:
[----:B------:R-:W-:Y:S05]  /*13720*/  BSYNC B0 ;  /* 0x0000000000007941 */ /* 0x000fea0003800000 */
.L_x_1278:
[----:B------:R-:W-:Y:S01]  /*13730*/  ULEA UR16, UR13, UR4, 0xd ;  /* 0x000000040d107291 */ /* 0x000fe2000f8e683f */
[----:B------:R-:W-:Y:S03]  /*13740*/  BAR.SYNC.DEFER_BLOCKING 0xe, 0xa0 ;  /* 0x0382800000007b1d */ /* 0x000fe60000010000 */
[----:B------:R-:W-:-:S03]  /*13750*/  UIMAD.WIDE UR16, UR16, 0x4, UR18 ;  /* 0x00000004101078a5 */ /* 0x000fc6000f8e0212 */
        /* <DEDUP_REMOVED lines=12> */
.L_x_1281:
[----:B------:R-:W-:Y:S05]  /*13820*/  BSYNC B0 ;  /* 0x0000000000007941 */ /* 0x000fea0003800000 */
.L_x_1280:
[----:B------:R-:W-:Y:S06]  /*13830*/  BAR.ARV 0xa, 0xa0 ;  /* 0x0282800000007b1d */ /* 0x000fec0000002000 */
[----:B------:R-:W-:Y:S04]  /*13840*/  BSSY B0, `(.L_x_1282) ;  /* 0x0000003000007945 */ /* 0x000fe80003800000 */
[----:B------:R-:W-:Y:S05]  /*13850*/  @!P0 BRA `(.L_x_1283) ;  /* 0x0000000000048947 */ /* 0x000fea0003800000 */
[----:B------:R-:W-:-:S04]  /*13860*/  DEPBAR.LE SB0, 0x0 ;  /* 0x000080000000791a */ /* 0x000fc80000000000 */
.L_x_1283:
[----:B------:R-:W-:Y:S05]  /*13870*/  BSYNC B0 ;  /* 0x0000000000007941 */ /* 0x000fea0003800000 */
.L_x_1282:
        /* <DEDUP_REMOVED lines=19> */
.L_x_1285:
[----:B------:R-:W-:Y:S05]  /*139b0*/  BSYNC B0 ;  /* 0x0000000000007941 */ /* 0x000fea0003800000 */
.L_x_1284:
[----:B------:R-:W-:Y:S01]  /*139c0*/  UIADD3 UR20, UR12, UR20, URZ ;  /* 0x000000140c147290 */ /* 0x000fe2000fffe03f */
[----:B------:R-:W-:Y:S03]  /*139d0*/  BSSY B0, `(.L_x_1286) ;  /* 0x000000d000007945 */ /* 0x000fe60003800000 */
[----:B------:R-:W-:-:S04]  /*139e0*/  UIADD3 UR21, UP0, UR20, UR9, URZ ;  /* 0x0000000914157290 */ /* 0x000fc8000ff1e03f */
[----:B------:R-:W-:Y:S02]  /*139f0*/  ULEA.HI.X.SX32 UR20, UR20, UR10, 0x1, UP0 ;  /* 0x0000000a14147291 */ /* 0x000fe400080f0e3f */
[----:B------:R-:W-:-:S04]  /*13a00*/  ULEA UR14, UP0, UR21, UR14, 0x2 ;  /* 0x0000000e150e7291 */ /* 0x000fc8000f80103f */
[----:B------:R-:W-:Y:S02]  /*13a10*/  ULEA.HI.X UR20, UR21, UR15, UR20, 0x2, UP0 ;  /* 0x0000000f15147291 */ /* 0x000fe400080f1414 */
[----:B-1----:R-:W-:-:S04]  /*13a20*/  MOV R2, UR14 ;  /* 0x0000000e00027c02 */ /* 0x002fc80008000f00 */
[----:B------:R-:W-:Y:S01]  /*13a30*/  IMAD.U32 R3, RZ, RZ, UR20 ;  /* 0x00000014ff037e24 */ /* 0x000fe2000f8e00ff */
[----:B------:R-:W-:Y:S06]  /*13a40*/  @P2 BRA `(.L_x_1287) ;  /* 0x0000000000142947 */ /* 0x000fec0003800000 */
.L_x_1288:
[----:B------:R-:W2:Y:S04]  /*13a50*/  LDG.E.STRONG.GPU R0, desc[UR38][R2.64] ;  /* 0x0000002602007981 */ /* 0x000ea8000c1ef900 */
[----:B--2---:R-:W-:Y:S01]  /*13a60*/  CCTL.IVALL ;  /* 0x00000000ff00798f */ /* 0x004fe20002000000 */
[----:B------:R-:W-:Y:S05]  /*13a70*/  YIELD ;  /* 0x0000000000007946 */ /* 0x000fea0003800000 */
[----:B------:R-:W-:-:S13]  /*13a80*/  ISETP.NE.AND P1, PT, R0, UR22, PT ;  /* 0x0000001600007c0c */ /* 0x000fda000bf25270 */
[----:B------:R-:W-:Y:S05]  /*13a90*/  @P1 BRA `(.L_x_1288) ;  /* 0xfffffffc00ec1947 */ /* 0x000fea000383ffff */
.L_x_1287:
[----:B------:R-:W-:Y:S05]  /*13aa0*/  BSYNC B0 ;  /* 0x0000000000007941 */ /* 0x000fea0003800000 */
.L_x_1286:
[----:B------:R-:W-:-:S03]  /*13ab0*/  UMOV UR14, 0xffffffff ;  /* 0xffffffff000e7882 */ /* 0x000fc60000000000 */
[----:B------:R-:W-:Y:S05]  /*13ac0*/  BRA.DIV UR14, `(.L_x_1289) ;  /* 0x0000002a0ed47947 */ /* 0x000fea000b800000 */
[----:B------:R-:W-:Y:S01]  /*13ad0*/  NOP ;  /* 0x0000000000007918 */ /* 0x000fe20000000000 */
.L_x_1347:
[----:B------:R-:W-:Y:S05]  /*13ae0*/  WARPSYNC.ALL ;  /* 0x0000000000007948 */ /* 0x000fea0003800000 */
[----:B------:R-:W-:Y:S06]  /*13af0*/  BAR.SYNC.DEFER_BLOCKING 0xd, 0xa0 ;  /* 0x0342800000007b1d */ /* 0x000fec0000010000 */
[----:B------:R-:W-:Y:S04]  /*13b00*/  BSSY B0, `(.L_x_1290) ;  /* 0x000000d000007945 */ /* 0x000fe80003800000 */
[----:B------:R-:W-:Y:S05]  /*13b10*/  @!P0 BRA `(.L_x_1291) ;  /* 0x00000000002c8947 */ /* 0x000fea0003800000 */
[----:B------:R-:W1:Y:S01]  /*13b20*/  S2UR UR15, SR_CgaCtaId ;  /* 0x00000000000f79c3 */ /* 0x000e620000008800 */
[----:B------:R-:W-:Y:S01]  /*13b30*/  UMOV UR14, 0x400 ;  /* 0x00000400000e7882 */ /* 0x000fe20000000000 */
[----:B------:R-:W-:Y:S01]  /*13b40*/  UIADD3 UR20, UP0, UR16, 0x4000, URZ ;  /* 0x0000400010147890 */ /* 0x000fe2000ff1e03f */
[----:B------:R-:W-:Y:S01]  /*13b50*/  UMOV UR24, 0x0 ;  /* 0x0000000000187882 */ /* 0x000fe20000000000 */
[----:B------:R-:W-:Y:S02]  /*13b60*/  UMOV UR25, 0x14f00000 ;  /* 0x14f0000000197882 */ /* 0x000fe40000000000 */
[----:B------:R-:W-:Y:S02]  /*13b70*/  UIADD3.X UR21, URZ, UR17, URZ, UP0, !UPT ;  /* 0x000000113f157290 */ /* 0x000fe400087fe43f */
[----:B-1----:R-:W-:-:S03]  /*13b80*/  ULEA UR14, UR15, UR14, 0x18 ;  /* 0x0000000e0f0e7291 */ /* 0x002fc6000f8ec03f */
[----:B------:R-:W-:Y:S01]  /*13b90*/  UMOV UR15, 0x400 ;  /* 0x00000400000f7882 */ /* 0x000fe20000000000 */
[----:B------:R-:W-:-:S09]  /*13ba0*/  UIADD3 UR14, UR14, 0x8000, URZ ;  /* 0x000080000e0e7890 */ /* 0x000fd2000fffe03f */
[----:B------:R1:W-:Y:S02]  /*13bb0*/  UBLKRED.G.S.ADD.F32.RN [UR20], [UR14], UR15, desc[UR24] ;  /* 0x000018140e0073bb */ /* 0x0003e400080a140f */
[----:B-1----:R0:W-:Y:S02]  /*13bc0*/  UTMACMDFLUSH ;  /* 0x00000000000079b7 */ /* 0x0021e40000000000 */
.L_x_1291:
[----:B------:R-:W-:Y:S05]  /*13bd0*/  BSYNC B0 ;  /* 0x0000000000007941 */ /* 0x000fea0003800000 */
.L_x_1290:
        /* <DEDUP_REMOVED lines=12> */
[----:B------:R1:W-:Y:S01]  /*13ca0*/  UBLKRED.G.S.ADD.F32.RN [UR20], [UR14], UR15, desc[UR24] ;  /* 0x000018140e0073bb */ /* 0x0003e200080a140f */
[----:B------:R0:W-:Y:S01]  /*13cb0*/  UTMACMDFLUSH ;  /* 0x00000000000079b7 */ /* 0x0001e20000000000 */
[----:B-1----:R-:W-:-:S04]  /*13cc0*/  DEPBAR.LE SB0, 0x1 ;  /* 0x000080400000791a */ /* 0x002fc80000000000 */
.L_x_1293:
[----:B------:R-:W-:Y:S05]  /*13cd0*/  BSYNC B0 ;  /* 0x0000000000007941 */ /* 0x000fea0003800000 */
.L_x_1292:
[----:B------:R-:W-:Y:S06]  /*13ce0*/  BAR.ARV 0xa, 0xa0 ;  /* 0x0282800000007b1d */ /* 0x000fec0000002000 */
[----:B------:R-:W-:Y:S04]  /*13cf0*/  BSSY B0, `(.L_x_1294) ;  /* 0x0000003000007945 */ /* 0x000fe80003800000 */
[----:B------:R-:W-:Y:S05]  /*13d00*/  @!P0 BRA `(.L_x_1295) ;  /* 0x0000000000048947 */ /* 0x000fea0003800000 */
[----:B------:R-:W-:-:S04]  /*13d10*/  DEPBAR.LE SB0, 0x0 ;  /* 0x000080000000791a */ /* 0x000fc80000000000 */
.L_x_1295:
[----:B------:R-:W-:Y:S05]  /*13d20*/  BSYNC B0 ;  /* 0x0000000000007941 */ /* 0x000fea0003800000 */
.L_x_1294:
        /* <DEDUP_REMOVED lines=19> */
.L_x_1297:
[----:B------:R-:W-:Y:S05]  /*13e60*/  BSYNC B0 ;  /* 0x0000000000007941 */ /* 0x000fea0003800000 */
.L_x_1296:
[----:B------:R-:W-:Y:S02]  /*13e70*/  UIADD3 UR8, UR8, 0x2, URZ ;  /* 0x0000000208087890 */ /* 0x000fe4000fffe03f */
[----:B------:R-:W-:-:S04]  /*13e80*/  UIADD3 UR4, UR4, 0x4000, URZ ;  /* 0x0000400004047890 */ /* 0x000fc8000fffe03f */
[----:B------:R-:W-:-:S13]  /*13e90*/  ISETP.LE.AND P1, PT, R9, UR8, PT ;  /* 0x0000000809007c0c */ /* 0x000fda000bf23270 */
[----:B------:R-:W-:Y:S05]  /*13ea0*/  @!P1 BRA `(.L_x_1298) ;  /* 0xfffffff400809947 */ /* 0x000fea000383ffff */
.L_x_1259:
[----:B------:R-:W-:-:S06]  /*13eb0*/  UISETP.GT.AND UP0, UPT, UR5, UR8, UPT ;  /* 0x000000080500728c */ /* 0x000fcc000bf04270 */
[----:B------:R-:W-:-:S13]  /*13ec0*/  PLOP3.LUT P0, PT, PT, PT, UP0, 0x80, 0x0 ;  /* 0x000000000000781c */ /* 0x000fda0003f0f008 */
[----:B------:R-:W-:Y:S05]  /*13ed0*/  @!P0 BRA `(.L_x_1189) ;  /* 0x0000002000e48947 */ /* 0x000fea0003800000 */
[----:B------:R-:W2:Y:S01]  /*13ee0*/  S2R R0, SR_TID.X ;  /* 0x0000000000007919 */ /* 0x000ea20000002100 */
[----:B------:R-:W-:Y:S01]  /*13ef0*/  UIADD3 UR4, UR5, -UR8, URZ ;  /* 0x8000000805047290 */ /* 0x000fe2000fffe03f */
[----:B------:R-:W-:Y:S01]  /*13f00*/  ULDC UR16, c[0x0][0x288] ;  /* 0x0000a20000107ab9 */ /* 0x000fe20000000800 */
[----:B------:R-:W-:Y:S02]  /*13f10*/  ULDC UR17, c[0x0][0x760] ;  /* 0x0001d80000117ab9 */ /* 0x000fe40000000800 */
[----:B------:R-:W-:Y:S02]  /*13f20*/  ULOP3.LUT UR4, UR4, 0x1, URZ, 0xc0, !UPT ;  /* 0x0000000104047892 */ /* 0x000fe4000f8ec03f */
[----:B------:R-:W-:Y:S02]  /*13f30*/  UIMAD UR18, UR16, UR17, URZ ;  /* 0x00000011101272a4 */ /* 0x000fe4000f8e023f */
[----:B------:R-:W-:-:S06]  /*13f40*/  UISETP.NE.U32.AND UP0, UPT, UR4, 0x1, UPT ;  /* 0x000000010400788c */ /* 0x000fcc000bf05070 */
[----:B------:R-:W-:Y:S02]  /*13f50*/  PLOP3.LUT P0, PT, PT, PT, UP0, 0x80, 0x0 ;  /* 0x000000000000781c */ /* 0x000fe40003f0f008 */
[----:B--2---:R-:W-:-:S11]  /*13f60*/  LOP3.LUT R0, R0, 0x1f, RZ, 0xc0, !PT ;  /* 0x0000001f00007812 */ /* 0x004fd600078ec0ff */
[----:B------:R-:W-:Y:S05]  /*13f70*/  @P0 BRA `(.L_x_1299) ;  /* 0x0000000000780947 */ /* 0x000fea0003800000 */
[----:B------:R-:W-:Y:S01]  /*13f80*/  UIMAD UR4, UR18, UR8, URZ ;  /* 0x00000008120472a4 */ /* 0x000fe2000f8e023f */
[----:B------:R-:W-:Y:S01]  /*13f90*/  ISETP.NE.AND P0, PT, R0, RZ, PT ;  /* 0x000000ff0000720c */ /* 0x000fe20003f05270 */
[----:B------:R-:W-:Y:S01]  /*13fa0*/  ULDC.64 UR12, c[0x0][0x768] ;  /* 0x0001da00000c7ab9 */ /* 0x000fe20000000a00 */
[----:B------:R-:W-:Y:S01]  /*13fb0*/  BSSY B0, `(.L_x_1300) ;  /* 0x0000019000007945 */ /* 0x000fe20003800000 */
[----:B------:R-:W-:-:S04]  /*13fc0*/  UIADD3 UR6, UP0, UR4, UR9, URZ ;  /* 0x0000000904067290 */ /* 0x000fc8000ff1e03f */
[----:B------:R-:W-:Y:S02]  /*13fd0*/  ULEA.HI.X.SX32 UR7, UR4, UR10, 0x1, UP0 ;  /* 0x0000000a04077291 */ /* 0x000fe400080f0e3f */
[----:B------:R-:W-:Y:S02]  /*13fe0*/  ULEA UR11, UP0, UR6, UR12, 0x2 ;  /* 0x0000000c060b7291 */ /* 0x000fe4000f80103f */
[----:B------:R-:W-:Y:S02]  /*13ff0*/  UIADD3 UR4, UR8, 0x1, URZ ;  /* 0x0000000108047890 */ /* 0x000fe4000fffe03f */
[----:B------:R-:W-:Y:S01]  /*14000*/  ULEA.HI.X UR7, UR6, UR13, UR7, 0x2, UP0 ;  /* 0x0000000d06077291 */ /* 0x000fe200080f1407 */
[----:B------:R-:W-:Y:S01]  /*14010*/  NOP ;  /* 0x0000000000007918 */ /* 0x000fe20000000000 */
[----:B------:R-:W-:Y:S10]  /*14020*/  @P0 BRA `(.L_x_1301) ;  /* 0x0000000000440947 */ /* 0x000ff40003800000 */
        /* <DEDUP_REMOVED lines=9> */
[----:B-1----:R-:W1:Y:S01]  /*140c0*/  S2R R2, SR_LANEID ;  /* 0x0000000000027919 */ /* 0x002e620000000000 */
[----:B------:R-:W-:Y:S01]  /*140d0*/  VOTEU.ANY UR6, UPT, PT ;  /* 0x0000000000067886 */ /* 0x000fe200038e0100 */
[----:B------:R-:W-:Y:S01]  /*140e0*/  IMAD.U32 R3, RZ, RZ, UR7 ;  /* 0x00000007ff037e24 */ /* 0x000fe2000f8e00ff */
[----:B------:R-:W-:-:S02]  /*140f0*/  UFLO.U32 UR12, UR6 ;  /* 0x00000006000c72bd */ /* 0x000fc400080e0000 */
[----:B------:R-:W2:Y:S04]  /*14100*/  POPC R5, UR6 ;  /* 0x0000000600057d09 */ /* 0x000ea80008000000 */
[----:B-1----:R-:W-:Y:S02]  /*14110*/  ISETP.EQ.U32.AND P0, PT, R2, UR12, PT ;  /* 0x0000000c02007c0c */ /* 0x002fe4000bf02070 */
[----:B------:R-:W-:-:S11]  /*14120*/  MOV R2, UR11 ;  /* 0x0000000b00027c02 */ /* 0x000fd60008000f00 */
[----:B--2---:R2:W-:Y:S02]  /*14130*/  @P0 REDG.E.ADD.S32.STRONG.GPU desc[UR38][R2.64], R5 ;  /* 0x000000050200098e */ /* 0x0045e4000c10e3a6 */
.L_x_1301:
[----:B------:R-:W-:Y:S05]  /*14140*/  BSYNC B0 ;  /* 0x0000000000007941 */ /* 0x000fea0003800000 */
.L_x_1300:
[----:B------:R-:W-:Y:S05]  /*14150*/  BRA `(.L_x_1302) ;  /* 0x0000000000047947 */ /* 0x000fea0003800000 */
.L_x_1299:
[----:B------:R-:W-:-:S05]  /*14160*/  UMOV UR4, UR8 ;  /* 0x0000000800047c82 */ /* 0x000fca0008000000 */
.L_x_1302:
[----:B------:R-:W-:-:S04]  /*14170*/  UIADD3 UR6, UR8, 0x1, URZ ;  /* 0x0000000108067890 */ /* 0x000fc8000fffe03f */
[----:B------:R-:W-:-:S06]  /*14180*/  UISETP.NE.AND UP0, UPT, UR5, UR6, UPT ;  /* 0x000000060500728c */ /* 0x000fcc000bf05270 */
[----:B------:R-:W-:-:S13]  /*14190*/  PLOP3.LUT P0, PT, PT, PT, UP0, 0x80, 0x0 ;  /* 0x000000000000781c */ /* 0x000fda0003f0f008 */
[----:B------:R-:W-:Y:S05]  /*141a0*/  @!P0 BRA `(.L_x_1189) ;  /* 0x0000002000308947 */ /* 0x000fea0003800000 */
[----:B------:R-:W-:Y:S01]  /*141b0*/  UIADD3 UR6, UR4, 0x1, URZ ;  /* 0x0000000104067890 */ /* 0x000fe2000fffe03f */
[----:B------:R-:W-:Y:S01]  /*141c0*/  ISETP.NE.AND P1, PT, R0, RZ, PT ;  /* 0x000000ff0000720c */ /* 0x000fe20003f25270 */
[----:B------:R-:W-:Y:S02]  /*141d0*/  UIMAD UR7, UR4, UR16, URZ ;  /* 0x00000010040772a4 */ /* 0x000fe4000f8e023f */
[----:B------:R-:W-:Y:S02]  /*141e0*/  UIADD3 UR11, -UR5, UR4, URZ ;  /* 0x00000004050b7290 */ /* 0x000fe4000fffe13f */
[----:B------:R-:W-:Y:S02]  /*141f0*/  UIMAD UR6, UR18, UR6, URZ ;  /* 0x00000006120672a4 */ /* 0x000fe4000f8e023f */
[----:B------:R-:W-:Y:S01]  /*14200*/  UIMAD UR7, UR7, UR17, URZ ;  /* 0x00000011070772a4 */ /* 0x000fe2000f8e023f */
[----:B------:R-:W-:-:S11]  /*14210*/  ULDC.64 UR20, c[0x0][0x768] ;  /* 0x0001da0000147ab9 */ /* 0x000fd60000000a00 */
.L_x_1307:
[----:B------:R-:W-:Y:S01]  /*14220*/  UIADD3 UR12, UP0, UR7, UR9, URZ ;  /* 0x00000009070c7290 */ /* 0x000fe2000ff1e03f */
[----:B------:R-:W-:-:S03]  /*14230*/  NOP ;  /* 0x0000000000007918 */ /* 0x000fc60000000000 */
[----:B------:R-:W-:Y:S01]  /*14240*/  ULEA.HI.X.SX32 UR13, UR7, UR10, 0x1, UP0 ;  /* 0x0000000a070d7291 */ /* 0x000fe200080f0e3f */
[----:B------:R-:W-:Y:S01]  /*14250*/  BSSY B0, `(.L_x_1303) ;  /* 0x0000015000007945 */ /* 0x000fe20003800000 */
[----:B------:R-:W-:-:S04]  /*14260*/  ULEA UR15, UP0, UR12, UR20, 0x2 ;  /* 0x000000140c0f7291 */ /* 0x000fc8000f80103f */
[----:B------:R-:W-:Y:S01]  /*14270*/  ULEA.HI.X UR13, UR12, UR21, UR13, 0x2, UP0 ;  /* 0x000000150c0d7291 */ /* 0x000fe200080f140d */
[----:B---34-:R-:W-:Y:S11]  /*14280*/  @P1 BRA `(.L_x_1304) ;  /* 0x0000000000441947 */ /* 0x018ff60003800000 */
        /* <DEDUP_REMOVED lines=8> */
[----:B012345:R-:W-:Y:S01]  /*14310*/  CCTL.IVALL ;  /* 0x00000000ff00798f */ /* 0x03ffe20002000000 */
[----:B------:R-:W3:Y:S01]  /*14320*/  S2R R0, SR_LANEID ;  /* 0x0000000000007919 */ /* 0x000ee20000000000 */
[----:B------:R-:W-:Y:S01]  /*14330*/  VOTEU.ANY UR12, UPT, PT ;  /* 0x00000000000c7886 */ /* 0x000fe200038e0100 */
[----:B-12---:R-:W-:Y:S01]  /*14340*/  MOV R2, UR15 ;  /* 0x0000000f00027c02 */ /* 0x006fe20008000f00 */
[----:B------:R-:W-:-:S02]  /*14350*/  UFLO.U32 UR14, UR12 ;  /* 0x0000000c000e72bd */ /* 0x000fc400080e0000 */
[----:B------:R-:W1:Y:S01]  /*14360*/  POPC R5, UR12 ;  /* 0x0000000c00057d09 */ /* 0x000e620008000000 */
[----:B------:R-:W-:-:S03]  /*14370*/  IMAD.U32 R3, RZ, RZ, UR13 ;  /* 0x0000000dff037e24 */ /* 0x000fc6000f8e00ff */
[----:B---3--:R-:W-:-:S13]  /*14380*/  ISETP.EQ.U32.AND P0, PT, R0, UR14, PT ;  /* 0x0000000e00007c0c */ /* 0x008fda000bf02070 */
[----:B-1----:R3:W-:Y:S02]  /*14390*/  @P0 REDG.E.ADD.S32.STRONG.GPU desc[UR38][R2.64], R5 ;  /* 0x000000050200098e */ /* 0x0027e4000c10e3a6 */
.L_x_1304:
[----:B------:R-:W-:Y:S05]  /*143a0*/  BSYNC B0 ;  /* 0x0000000000007941 */ /* 0x000fea0003800000 */
.L_x_1303:
[----:B------:R-:W-:Y:S01]  /*143b0*/  UIADD3 UR12, UP0, UR6, UR9, URZ ;  /* 0x00000009060c7290 */ /* 0x000fe2000ff1e03f */
[----:B------:R-:W-:-:S03]  /*143c0*/  NOP ;  /* 0x0000000000007918 */ /* 0x000fc60000000000 */
[----:B------:R-:W-:Y:S01]  /*143d0*/  ULEA.HI.X.SX32 UR13, UR6, UR10, 0x1, UP0 ;  /* 0x0000000a060d7291 */ /* 0x000fe200080f0e3f */
[----:B------:R-:W-:Y:S01]  /*143e0*/  BSSY B0, `(.L_x_1305) ;  /* 0x0000015000007945 */ /* 0x000fe20003800000 */
[----:B------:R-:W-:-:S04]  /*143f0*/  ULEA UR15, UP0, UR12, UR20, 0x2 ;  /* 0x000000140c0f7291 */ /* 0x000fc8000f80103f */
[----:B------:R-:W-:Y:S01]  /*14400*/  ULEA.HI.X UR13, UR12, UR21, UR13, 0x2, UP0 ;  /* 0x000000150c0d7291 */ /* 0x000fe200080f140d */
[----:B------:R-:W-:Y:S11]  /*14410*/  @P1 BRA `(.L_x_1306) ;  /* 0x0000000000441947 */ /* 0x000ff60003800000 */
[----:B------:R-:W-:Y:S01]  /*14420*/  @!PT LDS RZ, [RZ] ;  /* 0x00000000fffff984 */ /* 0x000fe20000000800 */
[----:B------:R-:W-:Y:S01]  /*14430*/  @!PT LDS RZ, [RZ] ;  /* 0x00000000fffff984 */ /* 0x000fe20000000800 */
[----:B------:R-:W-:Y:S01]  /*14440*/  @!PT LDS RZ, [RZ] ;  /* 0x00000000fffff984 */ /* 0x000fe20000000800 */
[----:B------:R-:W-:Y:S01]  /*14450*/  @!PT LDS RZ, [RZ] ;  /* 0x00000000fffff984 */ /* 0x000fe20000000800 */
[----:B------:R4:W-:Y:S06]  /*14460*/  MEMBAR.ALL.CTA ;  /* 0x0000000000007992 */ /* 0x0009ec0000008000 */
[----:B----4-:R-:W-:Y:S06]  /*14470*/  MEMBAR.ALL.GPU ;  /* 0x0000000000007992 */ /* 0x010fec000000a000 */
[----:B------:R-:W-:-:S00]  /*14480*/  ERRBAR ;  /* 0x00000000000079ab */ /* 0x000fc00000000000 */
[----:B------:R-:W-:Y:S06]  /*14490*/  CGAERRBAR ;  /* 0x00000000000075ab */ /* 0x000fec0000000000 */
[----:B012345:R-:W-:Y:S01]  /*144a0*/  CCTL.IVALL ;  /* 0x00000000ff00798f */ /* 0x03ffe20002000000 */
[----:B------:R-:W4:Y:S01]  /*144b0*/  S2R R0, SR_LANEID ;  /* 0x0000000000007919 */ /* 0x000f220000000000 */
[----:B------:R-:W-:Y:S01]  /*144c0*/  VOTEU.ANY UR12, UPT, PT ;  /* 0x00000000000c7886 */ /* 0x000fe200038e0100 */
[----:B-123--:R-:W-:Y:S01]  /*144d0*/  MOV R2, UR15 ;  /* 0x0000000f00027c02 */ /* 0x00efe20008000f00 */
[----:B------:R-:W-:-:S02]  /*144e0*/  UFLO.U32 UR14, UR12 ;  /* 0x0000000c000e72bd */ /* 0x000fc400080e0000 */
[----:B------:R-:W1:Y:S01]  /*144f0*/  POPC R5, UR12 ;  /* 0x0000000c00057d09 */ /* 0x000e620008000000 */
[----:B------:R-:W-:-:S03]  /*14500*/  IMAD.U32 R3, RZ, RZ, UR13 ;  /* 0x0000000dff037e24 */ /* 0x000fc6000f8e00ff */
[----:B----4-:R-:W-:-:S13]  /*14510*/  ISETP.EQ.U32.AND P0, PT, R0, UR14, PT ;  /* 0x0000000e00007c0c */ /* 0x010fda000bf02070 */
[----:B-1----:R4:W-:Y:S02]  /*14520*/  @P0 REDG.E.ADD.S32.STRONG.GPU desc[UR38][R2.64], R5 ;  /* 0x000000050200098e */ /* 0x0029e4000c10e3a6 */
.L_x_1306:
[----:B------:R-:W-:Y:S05]  /*14530*/  BSYNC B0 ;  /* 0x0000000000007941 */ /* 0x000fea0003800000 */
.L_x_1305:
[----:B------:R-:W-:Y:S02]  /*14540*/  UIADD3 UR11, UR11, 0x2, URZ ;  /* 0x000000020b0b7890 */ /* 0x000fe4000fffe03f */
[----:B------:R-:W-:Y:S02]  /*14550*/  ULEA UR6, UR18, UR6, 0x1 ;  /* 0x0000000612067291 */ /* 0x000fe4000f8e083f */
[----:B------:R-:W-:Y:S02]  /*14560*/  ULEA UR7, UR18, UR7, 0x1 ;  /* 0x0000000712077291 */ /* 0x000fe4000f8e083f */
[----:B------:R-:W-:-:S13]  /*14570*/  ISETP.NE.AND P0, PT, RZ, UR11, PT ;  /* 0x0000000bff007c0c */ /* 0x000fda000bf05270 */
[----:B------:R-:W-:Y:S05]  /*14580*/  @!P0 BRA `(.L_x_1189) ;  /* 0x0000001c00388947 */ /* 0x000fea0003800000 */
[----:B------:R-:W-:Y:S05]  /*14590*/  BRA `(.L_x_1307) ;  /* 0xfffffffc00207947 */ /* 0x000fea000383ffff */
.L_x_1256:
[----:B------:R-:W1:Y:S01]  /*145a0*/  S2UR UR21, SR_CTAID.Z ;  /* 0x00000000001579c3 */ /* 0x000e620000002700 */
[----:B------:R-:W-:Y:S02]  /*145b0*/  MOV R11, 0x1 ;  /* 0x00000001000b7802 */ /* 0x000fe40000000f00 */
        /* <DEDUP_REMOVED lines=20> */
[----:B------:R-:W-:Y:S01]  /*14700*/  IMAD.U32 R0, RZ, RZ, UR4 ;  /* 0x00000004ff007e24 */ /* 0x000fe2000f8e00ff */
[----:B--2---:R-:W-:Y:S07]  /*14710*/  @!P0 BRA `(.L_x_1309) ;  /* 0x0000000000248947 */ /* 0x004fee0003800000 */
[----:B------:R-:W1:Y:S01]  /*14720*/  LDC R3, c[0x0][0x748] ;  /* 0x0001d200ff037b82 */ /* 0x000e620000000800 */
[----:B------:R-:W-:Y:S01]  /*14730*/  ULEA UR6, UR8, UR6, 0x7 ;  /* 0x0000000608067291 */ /* 0x000fe2000f8e383f */
[----:B------:R-:W-:-:S03]  /*14740*/  ULDC UR4, c[0x0][0x290] ;  /* 0x0000a40000047ab9 */ /* 0x000fc60000000800 */
[----:B------:R-:W-:-:S06]  /*14750*/  UIADD3 UR4, -UR4, 0xff, UR6 ;  /* 0x000000ff04047890 */ /* 0x000fcc000fffe106 */
[----:B-1----:R-:W-:-:S04]  /*14760*/  IADD3 R3, R3, UR4, RZ ;  /* 0x0000000403037c10 */ /* 0x002fc8000fffe0ff */
[----:B------:R-:W-:-:S04]  /*14770*/  SHF.R.S32.HI R4, RZ, 0x1f, R3 ;  /* 0x0000001fff047819 */ /* 0x000fc80000011403 */
[----:B------:R-:W-:-:S04]  /*14780*/  LEA.HI R4, R4, R3, RZ, 0x7 ;  /* 0x0000000304047211 */ /* 0x000fc800078f38ff */
[----:B------:R-:W-:-:S04]  /*14790*/  SHF.R.S32.HI R3, RZ, 0x7, R4 ;  /* 0x00000007ff037819 */ /* 0x000fc80000011404 */
[----:B------:R-:W-:-:S07]  /*147a0*/  VIMNMX R0, R3, R0, PT ;  /* 0x0000000003007248 */ /* 0x000fce0003fe0100 */
.L_x_1309:
[----:B------:R-:W-:-:S13]  /*147b0*/  ISETP.GT.AND P0, PT, R0, UR10, PT ;  /* 0x0000000a00007c0c */ /* 0x000fda000bf04270 */
[----:B------:R-:W-:Y:S05]  /*147c0*/  @!P0 BRA `(.L_x_1308) ;  /* 0x0000001800148947 */ /* 0x000fea0003800000 */
[----:B------:R-:W-:Y:S01]  /*147d0*/  USHF.R.S32.HI UR8, URZ, 0x1f, UR20 ;  /* 0x0000001f3f087899 */ /* 0x000fe20008011414 */
[----:B------:R-:W-:Y:S01]  /*147e0*/  IMAD.U32 R4, RZ, RZ, UR10 ;  /* 0x0000000aff047e24 */ /* 0x000fe2000f8e00ff */
[----:B------:R-:W-:Y:S01]  /*147f0*/  ULDC.64 UR6, c[0x0][0x718] ;  /* 0x0001c60000067ab9 */ /* 0x000fe20000000a00 */
[----:B------:R-:W-:Y:S01]  /*14800*/  ULDC.64 UR12, c[0x0][0x730] ;  /* 0x0001cc00000c7ab9 */ /* 0x000fe20000000a00 */
[----:B------:R-:W-:Y:S01]  /*14810*/  UIMAD.WIDE.U32 UR4, UR20, UR6, URZ ;  /* 0x00000006140472a5 */ /* 0x000fe2000f8e003f */
[----:B------:R-:W-:Y:S01]  /*14820*/  BSSY B0, `(.L_x_1308) ;  /* 0x000017f000007945 */ /* 0x000fe20003800000 */
[----:B------:R-:W-:Y:S01]  /*14830*/  UIMAD UR6, UR8, UR6, URZ ;  /* 0x00000006080672a4 */ /* 0x000fe2000f8e023f */
[----:B------:R-:W-:Y:S01]  /*14840*/  MOV R2, RZ ;  /* 0x000000ff00027202 */ /* 0x000fe20000000f00 */
        /* <DEDUP_REMOVED lines=27> */
[----:B-1----:R-:W-:Y:S01]  /*14a00*/  LEA R16, R3, R16, 0x18 ;  /* 0x0000001003107211 */ /* 0x002fe200078ec0ff */
[----:B------:R-:W-:-:S05]  /*14a10*/  IMAD.MOV.U32 R3, RZ, RZ, 0x1 ;  /* 0x00000001ff037424 */ /* 0x000fca00078e00ff */
[----:B------:R-:W-:-:S04]  /*14a20*/  SHF.L.U32 R3, R3, 0x1f, RZ ;  /* 0x0000001f03037819 */ /* 0x000fc800000006ff */
[----:B------:R-:W1:Y:S02]  /*14a30*/  SYNCS.PHASECHK.TRANS64.TRYWAIT P0, [R16+URZ+0x30c20], R3 ;  /* 0x030c2003100075a7 */ /* 0x000e64000800017f */
[----:B-1----:R-:W-:Y:S05]  /*14a40*/  @!P0 BRA `(.L_x_1311) ;  /* 0x0000001c00108947 */ /* 0x002fea0003800000 */
.L_x_1348:
[----:B------:R-:W2:Y:S01]  /*14a50*/  S2R R2, SR_TID.X ;  /* 0x0000000000027919 */ /* 0x000ea20000002100 */
[----:B------:R-:W-:Y:S01]  /*14a60*/  MOV R15, UR15 ;  /* 0x0000000f000f7c02 */ /* 0x000fe20008000f00 */
[----:B------:R-:W-:Y:S01]  /*14a70*/  IMAD.U32 R14, RZ, RZ, UR7 ;  /* 0x00000007ff0e7e24 */ /* 0x000fe2000f8e00ff */
[----:B------:R-:W-:Y:S02]  /*14a80*/  MOV R11, 0x1 ;  /* 0x00000001000b7802 */ /* 0x000fe40000000f00 */
[----:B------:R-:W-:Y:S01]  /*14a90*/  IADD3 R15, R15, UR5, RZ ;  /* 0x000000050f0f7c10 */ /* 0x000fe2000fffe0ff */
[----:B------:R-:W-:Y:S01]  /*14aa0*/  VIADD R14, R14, UR4 ;  /* 0x000000040e0e7c36 */ /* 0x000fe20008000000 */
[----:B--2---:R-:W-:-:S04]  /*14ab0*/  LOP3.LUT R2, R2, 0x7f, RZ, 0xc0, !PT ;  /* 0x0000007f02027812 */ /* 0x004fc800078ec0ff */
[----:B------:R-:W-:-:S13]  /*14ac0*/  ISETP.NE.AND P0, PT, R2, RZ, PT ;  /* 0x000000ff0200720c */ /* 0x000fda0003f05270 */
[----:B------:R-:W-:Y:S05]  /*14ad0*/  @P0 BRA `(.L_x_1312) ;  /* 0x0000000000180947 */ /* 0x000fea0003800000 */
[----:B------:R-:W2:Y:S01]  /*14ae0*/  S2R R2, SR_TID.X ;  /* 0x0000000000027919 */ /* 0x000ea20000002100 */
[----:B-1----:R-:W-:-:S04]  /*14af0*/  IMAD.MOV.U32 R3, RZ, RZ, 0x4200 ;  /* 0x00004200ff037424 */ /* 0x002fc800078e00ff */
[----:B------:R3:W-:Y:S01]  /*14b00*/  SYNCS.ARRIVE.TRANS64 RZ, [R16+URZ+0x30c10], R3 ;  /* 0x030c100310ff79a7 */ /* 0x0007e2000800003f */
[----:B--2---:R-:W-:-:S13]  /*14b10*/  LOP3.LUT P1, RZ, R2, 0x1f, RZ, 0xc0, !PT ;  /* 0x0000001f02ff7812 */ /* 0x004fda000782c0ff */
[----:B---3--:R-:W-:Y:S05]  /*14b20*/  @!P1 BRA `(.L_x_1312) ;  /* 0x0000000000049947 */ /* 0x008fea0003800000 */
[----:B------:R-:W-:Y:S01]  /*14b30*/  BPT.TRAP 0x1 ;  /* 0x000000040000795c */ /* 0x000fe20000300000 */
.L_x_1312:
[----:B------:R-:W-:Y:S01]  /*14b40*/  R2UR UR19, R4 ;  /* 0x00000000041372ca */ /* 0x000fe200000e0000 */
[----:B------:R-:W2:Y:S01]  /*14b50*/  LDC.64 R12, c[0x0][0x198] ;  /* 0x00006600ff0c7b82 */ /* 0x000ea20000000a00 */
[----:B------:R-:W-:Y:S01]  /*14b60*/  R2UR UR8, R15 ;  /* 0x000000000f0872ca */ /* 0x000fe200000e0000 */
[----:B------:R-:W-:Y:S01]  /*14b70*/  ULDC.64 UR16, c[0x0][0x700] ;  /* 0x0001c00000107ab9 */ /* 0x000fe20000000a00 */
[----:B------:R-:W-:Y:S01]  /*14b80*/  UMOV UR32, 0x0 ;  /* 0x0000000000207882 */ /* 0x000fe20000000000 */
[----:B------:R-:W-:Y:S01]  /*14b90*/  MOV R10, UR16 ;  /* 0x00000010000a7c02 */ /* 0x000fe20008000f00 */
[----:B------:R-:W-:Y:S01]  /*14ba0*/  UMOV UR33, 0x14f00000 ;  /* 0x14f0000000217882 */ /* 0x000fe20000000000 */
[----:B------:R-:W-:Y:S01]  /*14bb0*/  MOV R9, UR17 ;  /* 0x0000001100097c02 */ /* 0x000fe20008000f00 */
[----:B------:R-:W-:Y:S01]  /*14bc0*/  UMOV UR18, URZ ;  /* 0x0000003f00127c82 */ /* 0x000fe20008000000 */
[----:B------:R-:W-:Y:S01]  /*14bd0*/  UMOV UR25, 0x20 ;  /* 0x0000002000197882 */ /* 0x000fe20000000000 */
[----:B------:R-:W-:Y:S01]  /*14be0*/  UMOV UR34, 0x0 ;  /* 0x0000000000227882 */ /* 0x000fe20000000000 */
[----:B------:R-:W-:Y:S01]  /*14bf0*/  UMOV UR35, 0x10000000 ;  /* 0x1000000000237882 */ /* 0x000fe20000000000 */
[----:B------:R-:W-:Y:S01]  /*14c00*/  UMOV UR13, UR21 ;  /* 0x00000015000d7c82 */ /* 0x000fe20008000000 */
[----:B------:R-:W-:Y:S01]  /*14c10*/  USHF.L.U32 UR19, UR19, 0x7, URZ ;  /* 0x0000000713137899 */ /* 0x000fe2000800063f */
[----:B------:R-:W-:Y:S01]  /*14c20*/  MOV R19, RZ ;  /* 0x000000ff00137202 */ /* 0x000fe20000000f00 */
[----:B------:R-:W-:Y:S01]  /*14c30*/  UMOV UR10, UR18 ;  /* 0x00000012000a7c82 */ /* 0x000fe20008000000 */
[----:B------:R-:W-:Y:S01]  /*14c40*/  UMOV UR27, UR11 ;  /* 0x0000000b001b7c82 */ /* 0x000fe20008000000 */
[----:B------:R-:W-:Y:S01]  /*14c50*/  UIADD3 UR9, UP0, UR19, UR14, URZ ;  /* 0x0000000e13097290 */ /* 0x000fe2000ff1e03f */
[----:B------:R-:W-:Y:S01]  /*14c60*/  UMOV UR28, UR12 ;  /* 0x0000000c001c7c82 */ /* 0x000fe20008000000 */
[----:B------:R-:W-:-:S02]  /*14c70*/  UMOV UR29, UR21 ;  /* 0x00000015001d7c82 */ /* 0x000fc40008000000 */
[----:B------:R-:W-:Y:S02]  /*14c80*/  ULEA.HI.X.SX32 UR8, UR19, UR8, 0x1, UP0 ;  /* 0x0000000813087291 */ /* 0x000fe400080f0e3f */
[----:B-1----:R-:W-:Y:S01]  /*14c90*/  IMAD.U32 R3, RZ, RZ, UR9 ;  /* 0x00000009ff037e24 */ /* 0x002fe2000f8e00ff */
[----:B------:R-:W-:Y:S01]  /*14ca0*/  UMOV UR26, UR18 ;  /* 0x00000012001a7c82 */ /* 0x000fe20008000000 */
[----:B--2---:R-:W-:Y:S01]  /*14cb0*/  IMAD.MOV.U32 R8, RZ, RZ, R12 ;  /* 0x000000ffff087224 */ /* 0x004fe200078e000c */
[----:B------:R-:W-:Y:S01]  /*14cc0*/  MOV R7, R13 ;  /* 0x0000000d00077202 */ /* 0x000fe20000000f00 */
[----:B------:R-:W-:Y:S01]  /*14cd0*/  IMAD.U32 R6, RZ, RZ, UR9 ;  /* 0x00000009ff067e24 */ /* 0x000fe2000f8e00ff */
[----:B------:R-:W-:Y:S02]  /*14ce0*/  LEA R2, P1, R3, R10, 0x2 ;  /* 0x0000000a03027211 */ /* 0x000fe400078210ff */
[----:B------:R-:W-:Y:S02]  /*14cf0*/  MOV R3, UR8 ;  /* 0x0000000800037c02 */ /* 0x000fe40008000f00 */
[----:B------:R-:W-:-:S02]  /*14d00*/  R2UR UR22, R2 ;  /* 0x00000000021672ca */ /* 0x000fc400000e0000 */
[----:B------:R-:W-:Y:S02]  /*14d10*/  IADD3 R2, P2, R8, 0x2f0, RZ ;  /* 0x000002f008027810 */ /* 0x000fe40007f5e0ff */
[----:B------:R-:W-:Y:S01]  /*14d20*/  LEA.HI.X R3, R6, R9, R3, 0x2, P1 ;  /* 0x0000000906037211 */ /* 0x000fe200008f1403 */
[----:B------:R-:W-:Y:S01]  /*14d30*/  VIADD R6, R0, 0xffffffff ;  /* 0xffffffff00067836 */ /* 0x000fe20000000000 */
[----:B------:R-:W-:Y:S02]  /*14d40*/  R2UR UR42, R2 ;  /* 0x00000000022a72ca */ /* 0x000fe400000e0000 */
[----:B------:R-:W-:Y:S02]  /*14d50*/  IADD3 R2, P3, R8, 0x3f0, RZ ;  /* 0x000003f008027810 */ /* 0x000fe40007f7e0ff */
[----:B------:R-:W-:Y:S01]  /*14d60*/  R2UR UR8, R16 ;  /* 0x00000000100872ca */ /* 0x000fe200000e0000 */
[----:B------:R1:W-:Y:S01]  /*14d70*/  STL [R1], R6 ;  /* 0x0000000601007387 */ /* 0x0003e20000100800 */
[----:B------:R-:W-:-:S02]  /*14d80*/  R2UR UR44, R2 ;  /* 0x00000000022c72ca */ /* 0x000fc400000e0000 */
[----:B------:R-:W-:Y:S02]  /*14d90*/  IADD3 R2, P1, R8, 0xf0, RZ ;  /* 0x000000f008027810 */ /* 0x000fe40007f3e0ff */
[----:B------:R-:W-:Y:S02]  /*14da0*/  R2UR UR23, R3 ;  /* 0x00000000031772ca */ /* 0x000fe400000e0000 */
[----:B------:R-:W-:Y:S01]  /*14db0*/  IADD3.X R5, RZ, R7, RZ, P2, !PT ;  /* 0x00000007ff057210 */ /* 0x000fe200017fe4ff */
[--C-:B------:R-:W-:Y:S01]  /*14dc0*/  IMAD.X R3, RZ, RZ, R7.reuse, P1 ;  /* 0x000000ffff037224 */ /* 0x100fe200008e0607 */
[----:B------:R-:W-:Y:S02]  /*14dd0*/  R2UR UR30, R2 ;  /* 0x00000000021e72ca */ /* 0x000fe400000e0000 */
[----:B------:R-:W-:Y:S01]  /*14de0*/  R2UR UR43, R5 ;  /* 0x00000000052b72ca */ /* 0x000fe200000e0000 */
[----:B------:R-:W-:Y:S01]  /*14df0*/  IMAD.X R5, RZ, RZ, R7, P3 ;  /* 0x000000ffff057224 */ /* 0x000fe200018e0607 */
[----:B------:R-:W-:Y:S01]  /*14e00*/  R2UR UR31, R3 ;  /* 0x00000000031f72ca */ /* 0x000fe200000e0000 */
[----:B------:R-:W-:Y:S01]  /*14e10*/  UIADD3 UR16, UR8, 0x10000, URZ ;  /* 0x0001000008107890 */ /* 0x000fe2000fffe03f */
[----:B------:R-:W-:Y:S01]  /*14e20*/  ISETP.GE.AND P1, PT, R4, R6, PT ;  /* 0x000000060400720c */ /* 0x000fe20003f26270 */
[----:B------:R-:W-:Y:S01]  /*14e30*/  UIADD3 UR17, UR8, 0x30c10, URZ ;  /* 0x00030c1008117890 */ /* 0x000fe2000fffe03f */
[----:B------:R-:W-:Y:S01]  /*14e40*/  R2UR UR45, R5 ;  /* 0x00000000052d72ca */ /* 0x000fe200000e0000 */
[----:B------:R-:W-:Y:S01]  /*14e50*/  UIADD3 UR40, UR8, 0x20000, URZ ;  /* 0x0002000008287890 */ /* 0x000fe2000fffe03f */
[----:B------:R-:W-:Y:S01]  /*14e60*/  MOV R5, 0x8000 ;  /* 0x0000800000057802 */ /* 0x000fe20000000f00 */
[----:B------:R-:W-:-:S02]  /*14e70*/  UIADD3 UR9, UR8, 0x30c00, URZ ;  /* 0x00030c0008097890 */ /* 0x000fc4000fffe03f */
[----:B------:R-:W-:Y:S01]  /*14e80*/  UIADD3 UR24, UR8, 0x4000, URZ ;  /* 0x0000400008187890 */ /* 0x000fe2000fffe03f */
[----:B------:R-:W-:-:S03]  /*14e90*/  UMOV UR41, UR17 ;  /* 0x0000001100297c82 */ /* 0x000fc60008000000 */
        /* <DEDUP_REMOVED lines=9> */
[----:B------:R-:W-:-:S03]  /*14f30*/  IMAD.MOV.U32 R11, RZ, RZ, 0x1 ;  /* 0x00000001ff0b7424 */ /* 0x000fc600078e00ff */
[----:B------:R-:W-:Y:S01]  /*14f40*/  IMAD.IADD R20, R5, 0x1, R0 ;  /* 0x0000000105147824 */ /* 0x000fe200078e0200 */
[----:B------:R-:W-:Y:S02]  /*14f50*/  IADD3 R5, R0, -0x2, RZ ;  /* 0xfffffffe00057810 */ /* 0x000fe40007ffe0ff */
[-C--:B------:R-:W-:Y:S02]  /*14f60*/  MOV R0, R4.reuse ;  /* 0x0000000400007202 */ /* 0x080fe40000000f00 */
[----:B------:R-:W-:Y:S02]  /*14f70*/  ISETP.NE.AND P1, PT, R5, R4, PT ;  /* 0x000000040500720c */ /* 0x000fe40003f25270 */
[----:B------:R-:W-:-:S05]  /*14f80*/  LOP3.LUT R5, R20, 0x1, RZ, 0xc0, !PT ;  /* 0x0000000114057812 */ /* 0x000fca00078ec0ff */
[----:B------:R2:W-:Y:S01]  /*14f90*/  STL [R1+0x4], R5 ;  /* 0x0000040501007387 */ /* 0x0005e20000100800 */
[----:B-1----:R-:W-:-:S05]  /*14fa0*/  LOP3.LUT R6, R12, 0x1f, RZ, 0xc0, !PT ;  /* 0x0000001f0c067812 */ /* 0x002fca00078ec0ff */
[----:B--2---:R-:W-:Y:S05]  /*14fb0*/  @!P1 BRA `(.L_x_1314) ;  /* 0x0000000800389947 */ /* 0x004fea0003800000 */
[----:B------:R-:W-:Y:S01]  /*14fc0*/  IMAD.IADD R20, R20, 0x1, -R5 ;  /* 0x0000000114147824 */ /* 0x000fe200078e0a05 */
[----:B------:R-:W-:Y:S01]  /*14fd0*/  MOV R0, R4 ;  /* 0x0000000400007202 */ /* 0x000fe20000000f00 */
[----:B------:R-:W-:-:S07]  /*14fe0*/  IMAD.MOV.U32 R11, RZ, RZ, 0x1 ;  /* 0x00000001ff0b7424 */ /* 0x000fce00078e00ff */
.L_x_1323:
[----:B--234-:R-:W-:-:S04]  /*14ff0*/  SHF.L.U32 R21, R11, 0x1f, RZ ;  /* 0x0000001f0b157819 */ /* 0x01cfc800000006ff */
[----:B------:R-:W1:Y:S02]  /*15000*/  SYNCS.PHASECHK.TRANS64.TRYWAIT P1, [R16+URZ+0x30c40], R21 ;  /* 0x030c4015100075a7 */ /* 0x000e64000802017f */
[----:B-1----:R-:W-:Y:S05]  /*15010*/  @!P1 BRA `(.L_x_1315) ;  /* 0x0000001400b09947 */ /* 0x002fea0003800000 */
.L_x_1349:
[----:B------:R-:W-:Y:S05]  /*15020*/  @P0 BRA `(.L_x_1316) ;  /* 0x0000000000140947 */ /* 0x000fea0003800000 */
[----:B------:R-:W-:Y:S02]  /*15030*/  ISETP.NE.AND P1, PT, R6, RZ, PT ;  /* 0x000000ff0600720c */ /* 0x000fe40003f25270 */
[----:B------:R-:W-:-:S04]  /*15040*/  MOV R3, 0x4200 ;  /* 0x0000420000037802 */ /* 0x000fc80000000f00 */
[----:B------:R2:W-:Y:S07]  /*15050*/  SYNCS.ARRIVE.TRANS64 RZ, [R16+URZ+0x30c30], R3 ;  /* 0x030c300310ff79a7 */ /* 0x0005ee000800003f */
[----:B------:R-:W-:Y:S05]  /*15060*/  @!P1 BRA `(.L_x_1316) ;  /* 0x0000000000049947 */ /* 0x000fea0003800000 */
[----:B------:R-:W-:Y:S01]  /*15070*/  BPT.TRAP 0x1 ;  /* 0x000000040000795c */ /* 0x000fe20000300000 */
.L_x_1316:
[----:B------:R-:W2:Y:S01]  /*15080*/  LDC.64 R12, c[0x0][0x728] ;  /* 0x0001ca00ff0c7b82 */ /* 0x000ea20000000a00 */
[----:B------:R-:W-:Y:S01]  /*15090*/  IMAD.SHL.U32 R18, R0, 0x80, RZ ;  /* 0x0000008000127824 */ /* 0x000fe200078e00ff */
[----:B------:R-:W-:Y:S01]  /*150a0*/  R2UR UR8, R16 ;  /* 0x00000000100872ca */ /* 0x000fe200000e0000 */
[----:B------:R-:W-:Y:S01]  /*150b0*/  UMOV UR26, 0x0 ;  /* 0x00000000001a7882 */ /* 0x000fe20000000000 */
[----:B------:R-:W-:Y:S01]  /*150c0*/  UMOV UR27, 0x14f00000 ;  /* 0x14f00000001b7882 */ /* 0x000fe20000000000 */
[----:B------:R-:W-:Y:S01]  /*150d0*/  UMOV UR18, URZ ;  /* 0x0000003f00127c82 */ /* 0x000fe20008000000 */
[C---:B------:R-:W-:Y:S01]  /*150e0*/  IADD3 R2, P1, R18.reuse, UR6, RZ ;  /* 0x0000000612027c10 */ /* 0x040fe2000ff3e0ff */
[----:B------:R-:W-:Y:S01]  /*150f0*/  UMOV UR10, 0x20 ;  /* 0x00000020000a7882 */ /* 0x000fe20000000000 */
[----:B------:R-:W3:Y:S01]  /*15100*/  LDC.64 R4, c[0x0][0x198] ;  /* 0x00006600ff047b82 */ /* 0x000ee20000000a00 */
[----:B------:R-:W-:-:S06]  /*15110*/  R2UR UR19, R18 ;  /* 0x00000000121372ca */ /* 0x000fcc00000e0000 */
[----:B------:R-:W-:Y:S02]  /*15120*/  UIADD3 UR16, UR8, 0x18000, URZ ;  /* 0x0001800008107890 */ /* 0x000fe4000fffe03f */
[----:B------:R-:W-:Y:S02]  /*15130*/  UIADD3 UR17, UR8, 0x30c30, URZ ;  /* 0x00030c3008117890 */ /* 0x000fe4000fffe03f */
[----:B------:R-:W-:Y:S01]  /*15140*/  UIADD3 UR8, UR8, 0x20400, URZ ;  /* 0x0002040008087890 */ /* 0x000fe2000fffe03f */
[----:B--2---:R-:W-:-:S04]  /*15150*/  LEA R3, P2, R2, R12, 0x2 ;  /* 0x0000000c02037211 */ /* 0x004fc800078410ff */
[----:B------:R-:W-:Y:S01]  /*15160*/  UMOV UR9, UR17 ;  /* 0x0000001100097c82 */ /* 0x000fe20008000000 */
[----:B------:R-:W-:Y:S02]  /*15170*/  R2UR UR22, R3 ;  /* 0x00000000031672ca */ /* 0x000fe400000e0000 */
[----:B------:R-:W-:Y:S02]  /*15180*/  LEA.HI.X.SX32 R3, R18, R14, 0x1, P1 ;  /* 0x0000000e12037211 */ /* 0x000fe400008f0eff */
[----:B---3--:R-:W-:Y:S01]  /*15190*/  MOV R8, R4 ;  /* 0x0000000400087202 */ /* 0x008fe20000000f00 */
        /* <DEDUP_REMOVED lines=11> */
.L_x_1350:
[----:B------:R-:W-:Y:S05]  /*15250*/  @P0 BRA `(.L_x_1318) ;  /* 0x0000000000140947 */ /* 0x000fea0003800000 */
[----:B------:R-:W-:Y:S01]  /*15260*/  ISETP.NE.AND P1, PT, R6, RZ, PT ;  /* 0x000000ff0600720c */ /* 0x000fe20003f25270 */
[----:B------:R-:W-:-:S04]  /*15270*/  IMAD.MOV.U32 R2, RZ, RZ, 0x4200 ;  /* 0x00004200ff027424 */ /* 0x000fc800078e00ff */
[----:B------:R3:W-:Y:S08]  /*15280*/  SYNCS.ARRIVE.TRANS64 RZ, [R16+URZ+0x30c18], R2 ;  /* 0x030c180210ff79a7 */ /* 0x0007f0000800003f */
[----:B------:R-:W-:Y:S05]  /*15290*/  @!P1 BRA `(.L_x_1318) ;  /* 0x0000000000049947 */ /* 0x000fea0003800000 */
[----:B------:R-:W-:Y:S01]  /*152a0*/  BPT.TRAP 0x1 ;  /* 0x000000040000795c */ /* 0x000fe20000300000 */
.L_x_1318:
[----:B------:R-:W-:Y:S01]  /*152b0*/  IADD3 R18, R18, 0x80, RZ ;  /* 0x0000008012127810 */ /* 0x000fe20007ffe0ff */
[----:B------:R-:W-:Y:S01]  /*152c0*/  ULDC.64 UR8, c[0x0][0x700] ;  /* 0x0001c00000087ab9 */ /* 0x000fe20000000a00 */
[----:B------:R-:W-:Y:S01]  /*152d0*/  R2UR UR24, R16 ;  /* 0x00000000101872ca */ /* 0x000fe200000e0000 */
[----:B------:R-:W-:Y:S01]  /*152e0*/  IMAD.U32 R10, RZ, RZ, UR8 ;  /* 0x00000008ff0a7e24 */ /* 0x000fe2000f8e00ff */
[----:B---3--:R-:W-:Y:S01]  /*152f0*/  IADD3 R2, P1, R18, UR14, RZ ;  /* 0x0000000e12027c10 */ /* 0x008fe2000ff3e0ff */
[----:B------:R-:W-:Y:S01]  /*15300*/  UMOV UR22, 0x0 ;  /* 0x0000000000167882 */ /* 0x000fe20000000000 */
[----:B------:R-:W-:Y:S01]  /*15310*/  SHF.R.S32.HI R17, RZ, 0x1f, R18 ;  /* 0x0000001fff117819 */ /* 0x000fe20000011412 */
[----:B------:R-:W-:Y:S01]  /*15320*/  UMOV UR23, 0x14f00000 ;  /* 0x14f0000000177882 */ /* 0x000fe20000000000 */
[----:B------:R-:W-:Y:S01]  /*15330*/  LEA R3, P2, R2, R10, 0x2 ;  /* 0x0000000a02037211 */ /* 0x000fe200078410ff */
[----:B------:R-:W-:Y:S01]  /*15340*/  UMOV UR18, URZ ;  /* 0x0000003f00127c82 */ /* 0x000fe20008000000 */
[----:B------:R-:W-:Y:S01]  /*15350*/  MOV R9, UR9 ;  /* 0x0000000900097c02 */ /* 0x000fe20008000f00 */
[----:B------:R-:W-:Y:S01]  /*15360*/  UMOV UR10, 0x20 ;  /* 0x00000020000a7882 */ /* 0x000fe20000000000 */
[----:B------:R-:W-:Y:S01]  /*15370*/  R2UR UR26, R3 ;  /* 0x00000000031a72ca */ /* 0x000fe200000e0000 */
[----:B------:R-:W-:Y:S01]  /*15380*/  IMAD.X R3, R17, 0x1, R15, P1 ;  /* 0x0000000111037824 */ /* 0x000fe200008e060f */
[----:B------:R-:W-:Y:S01]  /*15390*/  R2UR UR19, R18 ;  /* 0x00000000121372ca */ /* 0x000fe200000e0000 */
[----:B------:R-:W-:-:S02]  /*153a0*/  UIADD3 UR16, UR24, 0x14000, URZ ;  /* 0x0001400018107890 */ /* 0x000fc4000fffe03f */
[----:B------:R-:W-:Y:S01]  /*153b0*/  UIADD3 UR17, UR24, 0x30c18, URZ ;  /* 0x00030c1818117890 */ /* 0x000fe2000fffe03f */
[----:B------:R-:W-:Y:S01]  /*153c0*/  LEA.HI.X R3, R2, R9, R3, 0x2, P2 ;  /* 0x0000000902037211 */ /* 0x000fe200010f1403 */
[----:B------:R-:W-:Y:S01]  /*153d0*/  UIADD3 UR24, UR24, 0x20200, URZ ;  /* 0x0002020018187890 */ /* 0x000fe2000fffe03f */
[----:B------:R-:W-:Y:S02]  /*153e0*/  IADD3 R2, P1, R8, 0xf0, RZ ;  /* 0x000000f008027810 */ /* 0x000fe40007f3e0ff */
[----:B------:R-:W-:Y:S02]  /*153f0*/  R2UR UR27, R3 ;  /* 0x00000000031b72ca */ /* 0x000fe400000e0000 */
[----:B------:R-:W-:Y:S01]  /*15400*/  IADD3.X R3, RZ, R7, RZ, P1, !PT ;  /* 0x00000007ff037210 */ /* 0x000fe20000ffe4ff */
[----:B------:R-:W-:Y:S01]  /*15410*/  UMOV UR25, UR17 ;  /* 0x0000001100197c82 */ /* 0x000fe20008000000 */
[----:B------:R-:W-:Y:S02]  /*15420*/  R2UR UR8, R2 ;  /* 0x00000000020872ca */ /* 0x000fe400000e0000 */
[----:B------:R-:W-:-:S13]  /*15430*/  R2UR UR9, R3 ;  /* 0x00000000030972ca */ /* 0x000fda00000e0000 */
[----:B------:R3:W-:Y:S01]  /*15440*/  UTMALDG.4D [UR16], [UR8], desc[UR22] ;  /* 0x00001610080075b4 */ /* 0x0007e20008019000 */
[----:B------:R3:W-:Y:S01]  /*15450*/  UBLKCP.S.G [UR24], [UR26], UR10 ;  /* 0x000000181a0073ba */ /* 0x0007e2000800020a */
[----:B------:R-:W4:Y:S02]  /*15460*/  SYNCS.PHASECHK.TRANS64.TRYWAIT P1, [R16+URZ+0x30c48], R21 ;  /* 0x030c4815100075a7 */ /* 0x000f24000802017f */
[----:B---34-:R-:W-:Y:S05]  /*15470*/  @!P1 BRA `(.L_x_1319) ;  /* 0x0000001000c09947 */ /* 0x018fea0003800000 */
.L_x_1351:
[----:B------:R-:W-:Y:S05]  /*15480*/  @P0 BRA `(.L_x_1320) ;  /* 0x0000000000140947 */ /* 0x000fea0003800000 */
[----:B------:R-:W-:Y:S01]  /*15490*/  ISETP.NE.AND P1, PT, R6, RZ, PT ;  /* 0x000000ff0600720c */ /* 0x000fe20003f25270 */
[----:B-123--:R-:W-:-:S04]  /*154a0*/  IMAD.MOV.U32 R21, RZ, RZ, 0x4200 ;  /* 0x00004200ff157424 */ /* 0x00efc800078e00ff */
[----:B------:R4:W-:Y:S08]  /*154b0*/  SYNCS.ARRIVE.TRANS64 RZ, [R16+URZ+0x30c38], R21 ;  /* 0x030c381510ff79a7 */ /* 0x0009f0000800003f */
[----:B------:R-:W-:Y:S05]  /*154c0*/  @!P1 BRA `(.L_x_1320) ;  /* 0x0000000000049947 */ /* 0x000fea0003800000 */
[----:B------:R-:W-:Y:S01]  /*154d0*/  BPT.TRAP 0x1 ;  /* 0x000000040000795c */ /* 0x000fe20000300000 */
.L_x_1320:
[C---:B------:R-:W-:Y:S01]  /*154e0*/  R2UR UR19, R18.reuse ;  /* 0x00000000121372ca */ /* 0x040fe200000e0000 */
[----:B------:R-:W-:Y:S01]  /*154f0*/  UMOV UR22, 0x0 ;  /* 0x0000000000167882 */ /* 0x000fe20000000000 */
[----:B------:R-:W-:Y:S01]  /*15500*/  IADD3 R18, P1, R18, UR6, RZ ;  /* 0x0000000612127c10 */ /* 0x000fe2000ff3e0ff */
        /* <DEDUP_REMOVED lines=19> */
[----:B------:R-:W5:Y:S02]  /*15640*/  SYNCS.PHASECHK.TRANS64.TRYWAIT P1, [R16+URZ+0x30c20], R5 ;  /* 0x030c2005100075a7 */ /* 0x000f64000802017f */
[----:B-1---5:R-:W-:Y:S05]  /*15650*/  @!P1 BRA `(.L_x_1321) ;  /* 0x00000010005c9947 */ /* 0x022fea0003800000 */
.L_x_1353:
[----:B------:R-:W-:Y:S05]  /*15660*/  @P0 BRA `(.L_x_1322) ;  /* 0x0000000000140947 */ /* 0x000fea0003800000 */
[----:B------:R-:W-:Y:S01]  /*15670*/  ISETP.NE.AND P1, PT, R6, RZ, PT ;  /* 0x000000ff0600720c */ /* 0x000fe20003f25270 */
[----:B------:R-:W-:-:S04]  /*15680*/  IMAD.MOV.U32 R5, RZ, RZ, 0x4200 ;  /* 0x00004200ff057424 */ /* 0x000fc800078e00ff */
[----:B------:R1:W-:Y:S08]  /*15690*/  SYNCS.ARRIVE.TRANS64 RZ, [R16+URZ+0x30c10], R5 ;  /* 0x030c100510ff79a7 */ /* 0x0003f0000800003f */
[----:B------:R-:W-:Y:S05]  /*156a0*/  @!P1 BRA `(.L_x_1322) ;  /* 0x0000000000049947 */ /* 0x000fea0003800000 */
[----:B------:R-:W-:Y:S01]  /*156b0*/  BPT.TRAP 0x1 ;  /* 0x000000040000795c */ /* 0x000fe20000300000 */
.L_x_1322:
[----:B------:R-:W-:Y:S01]  /*156c0*/  R2UR UR10, R0 ;  /* 0x00000000000a72ca */ /* 0x000fe200000e0000 */
[----:B------:R-:W-:Y:S01]  /*156d0*/  VIADD R20, R20, 0xfffffffe ;  /* 0xfffffffe14147836 */ /* 0x000fe20000000000 */
[----:B------:R-:W-:Y:S01]  /*156e0*/  R2UR UR8, R15 ;  /* 0x000000000f0872ca */ /* 0x000fe200000e0000 */
[----:B------:R-:W-:Y:S01]  /*156f0*/  UMOV UR22, 0x0 ;  /* 0x0000000000167882 */ /* 0x000fe20000000000 */
[----:B------:R-:W-:Y:S01]  /*15700*/  R2UR UR24, R16 ;  /* 0x00000000101872ca */ /* 0x000fe200000e0000 */
[----:B------:R-:W-:Y:S01]  /*15710*/  UMOV UR23, 0x14f00000 ;  /* 0x14f0000000177882 */ /* 0x000fe20000000000 */
[----:B------:R-:W-:Y:S01]  /*15720*/  UMOV UR18, URZ ;  /* 0x0000003f00127c82 */ /* 0x000fe20008000000 */
[----:B------:R-:W-:-:S06]  /*15730*/  UMOV UR13, 0x20 ;  /* 0x00000020000d7882 */ /* 0x000fcc0000000000 */
[----:B------:R-:W-:-:S04]  /*15740*/  UIADD3 UR10, UR10, 0x2, URZ ;  /* 0x000000020a0a7890 */ /* 0x000fc8000fffe03f */
[----:B------:R-:W-:Y:S02]  /*15750*/  USHF.L.U32 UR19, UR10, 0x7, URZ ;  /* 0x000000070a137899 */ /* 0x000fe4000800063f */
[----:B------:R-:W-:Y:S02]  /*15760*/  UIADD3 UR16, UR24, 0x10000, URZ ;  /* 0x0001000018107890 */ /* 0x000fe4000fffe03f */
[----:B------:R-:W-:Y:S02]  /*15770*/  UIADD3 UR9, UP0, UR19, UR14, URZ ;  /* 0x0000000e13097290 */ /* 0x000fe4000ff1e03f */
[----:B------:R-:W-:Y:S02]  /*15780*/  UIADD3 UR17, UR24, 0x30c10, URZ ;  /* 0x00030c1018117890 */ /* 0x000fe4000fffe03f */
[----:B------:R-:W-:Y:S02]  /*15790*/  ULEA.HI.X.SX32 UR8, UR19, UR8, 0x1, UP0 ;  /* 0x0000000813087291 */ /* 0x000fe400080f0e3f */
[----:B-1----:R-:W-:Y:S01]  /*157a0*/  MOV R5, UR9 ;  /* 0x0000000900057c02 */ /* 0x002fe20008000f00 */
[----:B------:R-:W-:-:S02]  /*157b0*/  UIADD3 UR24, UR24, 0x20000, URZ ;  /* 0x0002000018187890 */ /* 0x000fc4000fffe03f */
[----:B------:R-:W-:Y:S01]  /*157c0*/  UMOV UR25, UR17 ;  /* 0x0000001100197c82 */ /* 0x000fe20008000000 */
[----:B------:R-:W-:Y:S02]  /*157d0*/  LEA R0, P1, R5, R10, 0x2 ;  /* 0x0000000a05007211 */ /* 0x000fe400078210ff */
[----:B------:R-:W-:Y:S02]  /*157e0*/  MOV R4, UR8 ;  /* 0x0000000800047c02 */ /* 0x000fe40008000f00 */
[----:B------:R-:W-:Y:S01]  /*157f0*/  R2UR UR26, R0 ;  /* 0x00000000001a72ca */ /* 0x000fe200000e0000 */
[----:B------:R-:W-:Y:S01]  /*15800*/  IMAD.U32 R0, RZ, RZ, UR9 ;  /* 0x00000009ff007e24 */ /* 0x000fe2000f8e00ff */
[----:B------:R-:W-:Y:S02]  /*15810*/  R2UR UR8, R2 ;  /* 0x00000000020872ca */ /* 0x000fe400000e0000 */
[----:B------:R-:W-:Y:S02]  /*15820*/  R2UR UR9, R3 ;  /* 0x00000000030972ca */ /* 0x000fe400000e0000 */
[----:B------:R-:W-:-:S02]  /*15830*/  LEA.HI.X R0, R0, R9, R4, 0x2, P1 ;  /* 0x0000000900007211 */ /* 0x000fc400008f1404 */
[----:B------:R-:W-:Y:S02]  /*15840*/  ISETP.NE.AND P1, PT, R20, RZ, PT ;  /* 0x000000ff1400720c */ /* 0x000fe40003f25270 */
[----:B------:R-:W-:Y:S02]  /*15850*/  R2UR UR27, R0 ;  /* 0x00000000001b72ca */ /* 0x000fe400000e0000 */
[----:B------:R-:W-:-:S05]  /*15860*/  MOV R0, UR10 ;  /* 0x0000000a00007c02 */ /* 0x000fca0008000f00 */
[----:B------:R1:W-:Y:S06]  /*15870*/  UTMALDG.4D [UR16], [UR8], desc[UR22] ;  /* 0x00001610080075b4 */ /* 0x0003ec0008019000 */
[----:B------:R1:W-:Y:S02]  /*15880*/  UBLKCP.S.G [UR24], [UR26], UR13 ;  /* 0x000000181a0073ba */ /* 0x0003e4000800020d */
[----:B-1----:R-:W-:Y:S05]  /*15890*/  @P1 BRA `(.L_x_1323) ;  /* 0xfffffff400d41947 */ /* 0x002fea000383ffff */
.L_x_1314:
[----:B------:R-:W2:Y:S02]  /*158a0*/  LDL.LU R4, [R1+0x4] ;  /* 0x0000040001047983 */ /* 0x000ea40000300800 */
[----:B--2---:R-:W-:Y:S02]  /*158b0*/  ISETP.NE.AND P1, PT, R4, RZ, PT ;  /* 0x000000ff0400720c */ /* 0x004fe40003f25270 */
[----:B------:R2:W5:Y:S11]  /*158c0*/  LDL R4, [R1] ;  /* 0x0000000001047983 */ /* 0x0005760000100800 */
[----:B--2---:R-:W-:Y:S05]  /*158d0*/  @!P1 BRA `(.L_x_1313) ;  /* 0x0000000400109947 */ /* 0x004fea0003800000 */
[----:B------:R-:W-:-:S04]  /*158e0*/  SHF.L.U32 R13, R11, 0x1f, RZ ;  /* 0x0000001f0b0d7819 */ /* 0x000fc800000006ff */
[----:B------:R-:W1:Y:S02]  /*158f0*/  SYNCS.PHASECHK.TRANS64.TRYWAIT P1, [R16+URZ+0x30c40], R13 ;  /* 0x030c400d100075a7 */ /* 0x000e64000802017f */
[----:B-1----:R-:W-:Y:S05]  /*15900*/  @!P1 BRA `(.L_x_1324) ;  /* 0x0000000c00c89947 */ /* 0x002fea0003800000 */
.L_x_1354:
[----:B------:R-:W-:Y:S05]  /*15910*/  @P0 BRA `(.L_x_1325) ;  /* 0x0000000000140947 */ /* 0x000fea0003800000 */
[----:B------:R-:W-:Y:S01]  /*15920*/  ISETP.NE.AND P1, PT, R6, RZ, PT ;  /* 0x000000ff0600720c */ /* 0x000fe20003f25270 */
[----:B------:R-:W-:-:S04]  /*15930*/  IMAD.MOV.U32 R5, RZ, RZ, 0x4200 ;  /* 0x00004200ff057424 */ /* 0x000fc800078e00ff */
[----:B------:R2:W-:Y:S08]  /*15940*/  SYNCS.ARRIVE.TRANS64 RZ, [R16+URZ+0x30c30], R5 ;  /* 0x030c300510ff79a7 */ /* 0x0005f0000800003f */
[----:B------:R-:W-:Y:S05]  /*15950*/  @!P1 BRA `(.L_x_1325) ;  /* 0x0000000000049947 */ /* 0x000fea0003800000 */
[----:B------:R-:W-:Y:S01]  /*15960*/  BPT.TRAP 0x1 ;  /* 0x000000040000795c */ /* 0x000fe20000300000 */
.L_x_1325:
[----:B--2--5:R-:W2:Y:S01]  /*15970*/  LDC.64 R4, c[0x0][0x728] ;  /* 0x0001ca00ff047b82 */ /* 0x024ea20000000a00 */
[----:B------:R-:W-:Y:S01]  /*15980*/  SHF.L.U32 R17, R0, 0x7, RZ ;  /* 0x0000000700117819 */ /* 0x000fe200000006ff */
[----:B------:R-:W-:Y:S01]  /*15990*/  UMOV UR22, 0x0 ;  /* 0x0000000000167882 */ /* 0x000fe20000000000 */
[----:B------:R-:W-:Y:S01]  /*159a0*/  R2UR UR24, R16 ;  /* 0x00000000101872ca */ /* 0x000fe200000e0000 */
[----:B------:R-:W-:Y:S01]  /*159b0*/  UMOV UR23, 0x14f00000 ;  /* 0x14f0000000177882 */ /* 0x000fe20000000000 */
[C---:B------:R-:W-:Y:S01]  /*159c0*/  IADD3 R0, P1, R17.reuse, UR6, RZ ;  /* 0x0000000611007c10 */ /* 0x040fe2000ff3e0ff */
[----:B------:R-:W-:Y:S01]  /*159d0*/  UMOV UR18, URZ ;  /* 0x0000003f00127c82 */ /* 0x000fe20008000000 */
[----:B------:R-:W-:Y:S01]  /*159e0*/  R2UR UR19, R17 ;  /* 0x00000000111372ca */ /* 0x000fe200000e0000 */
[----:B------:R-:W-:-:S08]  /*159f0*/  UMOV UR10, 0x20 ;  /* 0x00000020000a7882 */ /* 0x000fd00000000000 */
        /* <DEDUP_REMOVED lines=15> */
[----:B------:R-:W1:Y:S02]  /*15af0*/  SYNCS.PHASECHK.TRANS64.TRYWAIT P1, [R16+URZ+0x30c28], R13 ;  /* 0x030c280d100075a7 */ /* 0x000e64000802017f */
[----:B-12---:R-:W-:Y:S05]  /*15b00*/  @!P1 BRA `(.L_x_1326) ;  /* 0x0000000c005c9947 */ /* 0x006fea0003800000 */
.L_x_1355:
[----:B------:R-:W-:Y:S05]  /*15b10*/  @P0 BRA `(.L_x_1327) ;  /* 0x0000000000140947 */ /* 0x000fea0003800000 */
[----:B------:R-:W-:Y:S02]  /*15b20*/  ISETP.NE.AND P0, PT, R6, RZ, PT ;  /* 0x000000ff0600720c */ /* 0x000fe40003f05270 */
[----:B------:R-:W-:-:S04]  /*15b30*/  MOV R5, 0x4200 ;  /* 0x0000420000057802 */ /* 0x000fc80000000f00 */
[----:B------:R2:W-:Y:S07]  /*15b40*/  SYNCS.ARRIVE.TRANS64 RZ, [R16+URZ+0x30c18], R5 ;  /* 0x030c180510ff79a7 */ /* 0x0005ee000800003f */
[----:B------:R-:W-:Y:S05]  /*15b50*/  @!P0 BRA `(.L_x_1327) ;  /* 0x0000000000048947 */ /* 0x000fea0003800000 */
[----:B------:R-:W-:Y:S01]  /*15b60*/  BPT.TRAP 0x1 ;  /* 0x000000040000795c */ /* 0x000fe20000300000 */
.L_x_1327:
        /* <DEDUP_REMOVED lines=11> */
[----:B--2---:R-:W-:Y:S01]  /*15c20*/  IMAD.U32 R5, RZ, RZ, UR9 ;  /* 0x00000009ff057e24 */ /* 0x004fe2000f8e00ff */
[----:B------:R-:W-:Y:S01]  /*15c30*/  MOV R0, UR9 ;  /* 0x0000000900007c02 */ /* 0x000fe20008000f00 */
[----:B------:R-:W-:Y:S01]  /*15c40*/  UIADD3 UR17, UR24, 0x30c18, URZ ;  /* 0x00030c1818117890 */ /* 0x000fe2000fffe03f */
[----:B------:R-:W-:Y:S01]  /*15c50*/  R2UR UR9, R3 ;  /* 0x00000000030972ca */ /* 0x000fe200000e0000 */
[----:B------:R-:W-:Y:S01]  /*15c60*/  IMAD.U32 R4, RZ, RZ, UR8 ;  /* 0x00000008ff047e24 */ /* 0x000fe2000f8e00ff */
[----:B------:R-:W-:Y:S01]  /*15c70*/  LEA R10, P0, R5, R10, 0x2 ;  /* 0x0000000a050a7211 */ /* 0x000fe200078010ff */
[----:B------:R-:W-:Y:S01]  /*15c80*/  UIADD3 UR24, UR24, 0x20200, URZ ;  /* 0x0002020018187890 */ /* 0x000fe2000fffe03f */
[----:B------:R-:W-:-:S02]  /*15c90*/  R2UR UR8, R2 ;  /* 0x00000000020872ca */ /* 0x000fc400000e0000 */
[----:B------:R-:W-:Y:S01]  /*15ca0*/  LEA.HI.X R9, R0, R9, R4, 0x2, P0 ;  /* 0x0000000900097211 */ /* 0x000fe200000f1404 */
[----:B------:R-:W-:Y:S01]  /*15cb0*/  UMOV UR25, UR17 ;  /* 0x0000001100197c82 */ /* 0x000fe20008000000 */
[----:B------:R2:W5:Y:S01]  /*15cc0*/  LDL.LU R4, [R1] ;  /* 0x0000000001047983 */ /* 0x0005620000300800 */
[----:B------:R-:W-:Y:S02]  /*15cd0*/  R2UR UR26, R10 ;  /* 0x000000000a1a72ca */ /* 0x000fe400000e0000 */
[----:B------:R-:W-:-:S06]  /*15ce0*/  R2UR UR27, R9 ;  /* 0x00000000091b72ca */ /* 0x000fcc00000e0000 */
[----:B------:R2:W-:Y:S07]  /*15cf0*/  UTMALDG.4D [UR16], [UR8], desc[UR22] ;  /* 0x00001610080075b4 */ /* 0x0005ee0008019000 */
[----:B------:R2:W-:Y:S02]  /*15d00*/  UBLKCP.S.G [UR24], [UR26], UR10 ;  /* 0x000000181a0073ba */ /* 0x0005e4000800020a */
[----:B--2---:R-:W-:-:S07]  /*15d10*/  MOV R19, 0x1 ;  /* 0x0000000100137802 */ /* 0x004fce0000000f00 */
.L_x_1313:
[----:B------:R-:W2:Y:S01]  /*15d20*/  S2R R0, SR_TID.X ;  /* 0x0000000000007919 */ /* 0x000ea20000002100 */
[----:B------:R-:W-:Y:S01]  /*15d30*/  IMAD R3, R19, 0x8, R16 ;  /* 0x0000000813037824 */ /* 0x000fe200078e0210 */
[----:B--2---:R-:W-:Y:S02]  /*15d40*/  LOP3.LUT R2, R0, 0x7f, RZ, 0xc0, !PT ;  /* 0x0000007f00027812 */ /* 0x004fe400078ec0ff */
[----:B------:R-:W-:Y:S02]  /*15d50*/  SHF.L.U32 R0, R11, 0x1f, RZ ;  /* 0x0000001f0b007819 */ /* 0x000fe400000006ff */
[----:B------:R-:W-:Y:S02]  /*15d60*/  ISETP.NE.AND P1, PT, R2, RZ, PT ;  /* 0x000000ff0200720c */ /* 0x000fe40003f25270 */
[----:B------:R-:W2:Y:S02]  /*15d70*/  SYNCS.PHASECHK.TRANS64.TRYWAIT P0, [R3+URZ+0x30c40], R0 ;  /* 0x030c4000030075a7 */ /* 0x000ea4000800017f */
[----:B--2---:R-:W-:Y:S09]  /*15d80*/  @!P0 BRA `(.L_x_1328) ;  /* 0x0000000800d08947 */ /* 0x004ff20003800000 */
.L_x_1356:
[----:B------:R-:W-:Y:S05]  /*15d90*/  @P1 BRA `(.L_x_1329) ;  /* 0x0000000000181947 */ /* 0x000fea0003800000 */
[----:B------:R-:W1:Y:S01]  /*15da0*/  S2R R2, SR_TID.X ;  /* 0x0000000000027919 */ /* 0x000e620000002100 */
[----:B--2---:R-:W-:-:S04]  /*15db0*/  MOV R0, 0x4200 ;  /* 0x0000420000007802 */ /* 0x004fc80000000f00 */
[----:B------:R2:W-:Y:S01]  /*15dc0*/  SYNCS.ARRIVE.TRANS64 RZ, [R3+URZ+0x30c30], R0 ;  /* 0x030c300003ff79a7 */ /* 0x0005e2000800003f */
[----:B-1----:R-:W-:-:S13]  /*15dd0*/  LOP3.LUT P0, RZ, R2, 0x1f, RZ, 0xc0, !PT ;  /* 0x0000001f02ff7812 */ /* 0x002fda000780c0ff */
[----:B--2---:R-:W-:Y:S05]  /*15de0*/  @!P0 BRA `(.L_x_1329) ;  /* 0x0000000000048947 */ /* 0x004fea0003800000 */
[----:B------:R-:W-:Y:S01]  /*15df0*/  BPT.TRAP 0x1 ;  /* 0x000000040000795c */ /* 0x000fe20000300000 */
.L_x_1329:
[----:B-----5:R-:W-:Y:S01]  /*15e00*/  R2UR UR19, R4 ;  /* 0x00000000041372ca */ /* 0x020fe200000e0000 */
[C---:B--2---:R-:W-:Y:S01]  /*15e10*/  IMAD R0, R19.reuse, 0x4000, R16 ;  /* 0x0000400013007824 */ /* 0x044fe200078e0210 */
[----:B-1----:R-:W-:Y:S01]  /*15e20*/  R2UR UR9, R14 ;  /* 0x000000000e0972ca */ /* 0x002fe200000e0000 */
[----:B------:R-:W-:Y:S01]  /*15e30*/  ULDC.64 UR24, c[0x0][0x728] ;  /* 0x0001ca0000187ab9 */ /* 0x000fe20000000a00 */
[----:B---34-:R-:W-:Y:S01]  /*15e40*/  LEA R16, R19, R16, 0x9 ;  /* 0x0000001013107211 */ /* 0x018fe200078e48ff */
[----:B------:R-:W-:Y:S01]  /*15e50*/  UMOV UR18, URZ ;  /* 0x0000003f00127c82 */ /* 0x000fe20008000000 */
[----:B------:R-:W-:Y:S02]  /*15e60*/  IADD3 R8, P0, R8, 0x1f0, RZ ;  /* 0x000001f008087810 */ /* 0x000fe40007f1e0ff */
[----:B------:R-:W-:Y:S02]  /*15e70*/  R2UR UR17, R3 ;  /* 0x00000000031172ca */ /* 0x000fe400000e0000 */
[----:B------:R-:W-:Y:S01]  /*15e80*/  R2UR UR16, R0 ;  /* 0x00000000001072ca */ /* 0x000fe200000e0000 */
[----:B------:R-:W-:Y:S01]  /*15e90*/  IMAD.X R7, RZ, RZ, R7, P0 ;  /* 0x000000ffff077224 */ /* 0x000fe200000e0607 */
[----:B------:R-:W-:Y:S01]  /*15ea0*/  R2UR UR10, R16 ;  /* 0x00000000100a72ca */ /* 0x000fe200000e0000 */
[----:B------:R-:W-:Y:S01]  /*15eb0*/  USHF.L.U32 UR19, UR19, 0x7, URZ ;  /* 0x0000000713137899 */ /* 0x000fe2000800063f */
[----:B------:R-:W-:-:S02]  /*15ec0*/  R2UR UR22, R8 ;  /* 0x00000000081672ca */ /* 0x000fc400000e0000 */
[----:B------:R-:W-:Y:S01]  /*15ed0*/  R2UR UR23, R7 ;  /* 0x00000000071772ca */ /* 0x000fe200000e0000 */
[----:B------:R-:W-:Y:S01]  /*15ee0*/  UIADD3 UR13, UP0, UR19, UR6, URZ ;  /* 0x00000006130d7290 */ /* 0x000fe2000ff1e03f */
[----:B------:R-:W-:-:S03]  /*15ef0*/  IADD3 R2, R19, 0x1, RZ ;  /* 0x0000000113027810 */ /* 0x000fc60007ffe0ff */
[----:B------:R-:W-:Y:S01]  /*15f00*/  ULEA UR8, UP1, UR13, UR24, 0x2 ;  /* 0x000000180d087291 */ /* 0x000fe2000f82103f */
[C---:B------:R-:W-:Y:S01]  /*15f10*/  ISETP.NE.AND P0, PT, R2.reuse, 0x2, PT ;  /* 0x000000020200780c */ /* 0x040fe20003f05270 */
[----:B------:R-:W-:Y:S02]  /*15f20*/  ULEA.HI.X.SX32 UR9, UR19, UR9, 0x1, UP0 ;  /* 0x0000000913097291 */ /* 0x000fe400080f0e3f */
[----:B------:R-:W-:Y:S01]  /*15f30*/  UIADD3 UR17, UR17, 0x30c30, URZ ;  /* 0x00030c3011117890 */ /* 0x000fe2000fffe03f */
        /* <DEDUP_REMOVED lines=13> */
.L_x_1310:
[----:B------:R-:W-:Y:S05]  /*16010*/  BSYNC B0 ;  /* 0x0000000000007941 */ /* 0x000fea0003800000 */
.L_x_1308:
[----:B------:R-:W-:-:S03]  /*16020*/  UMOV UR8, 0xffffffff ;  /* 0xffffffff00087882 */ /* 0x000fc60000000000 */
[----:B------:R-:W-:Y:S05]  /*16030*/  BRA.DIV UR8, `(.L_x_1330) ;  /* 0x0000000a08387947 */ /* 0x000fea000b800000 */
[----:B------:R-:W-:-:S13]  /*16040*/  ELECT P6, URZ, PT ;  /* 0x00000000003f782f */ /* 0x000fda00038c0000 */
.L_x_1359:
[----:B------:R-:W-:Y:S05]  /*16050*/  @!P6 BRA `(.L_x_1189) ;  /* 0x000000000084e947 */ /* 0x000fea0003800000 */
[----:B------:R-:W-:-:S06]  /*16060*/  ULOP3.LUT UR8, UR36, 0x2, URZ, 0xfc, !UPT ;  /* 0x0000000224087892 */ /* 0x000fcc000f8efc3f */
[----:B------:R-:W-:-:S05]  /*16070*/  IMAD.U32 R0, RZ, RZ, UR8 ;  /* 0x00000008ff007e24 */ /* 0x000fca000f8e00ff */
[----:B------:R-:W-:-:S13]  /*16080*/  ISETP.NE.AND P2, PT, R0, 0x3, PT ;  /* 0x000000030000780c */ /* 0x000fda0003f45270 */
[----:B------:R-:W-:Y:S05]  /*16090*/  @!P2 BRA `(.L_x_1331) ;  /* 0x000000000004a947 */ /* 0x000fea0003800000 */
[----:B------:R-:W-:Y:S01]  /*160a0*/  BPT.TRAP 0x1 ;  /* 0x000000040000795c */ /* 0x000fe20000300000 */
.L_x_1331:
        /* <DEDUP_REMOVED lines=15> */
.L_x_1360:
[----:B------:R-:W2:Y:S02]  /*161a0*/  SYNCS.PHASECHK.TRANS64.TRYWAIT P0, [R3+URZ], R0 ;  /* 0x00000000030075a7 */ /* 0x000ea4000800017f */
[----:B--2---:R-:W-:Y:S05]  /*161b0*/  @!P0 BRA `(.L_x_1333) ;  /* 0x00000008000c8947 */ /* 0x004fea0003800000 */
.L_x_1361:
[----:B------:R-:W-:Y:S05]  /*161c0*/  @!P2 BRA `(.L_x_1334) ;  /* 0x000000000004a947 */ /* 0x000fea0003800000 */
[----:B------:R-:W-:Y:S01]  /*161d0*/  BPT.TRAP 0x1 ;  /* 0x000000040000795c */ /* 0x000fe20000300000 */
.L_x_1334:
[----:B--2---:R-:W-:-:S05]  /*161e0*/  IADD3 R3, R7, 0x30c40, RZ ;  /* 0x00030c4007037810 */ /* 0x004fca0007ffe0ff */
[----:B------:R-:W-:-:S04]  /*161f0*/  IMAD R2, R2, 0x8, R3 ;  /* 0x0000000802027824 */ /* 0x000fc800078e0203 */
[----:B------:R-:W2:Y:S02]  /*16200*/  SYNCS.PHASECHK.TRANS64.TRYWAIT P0, [R2+URZ], R5 ;  /* 0x00000005020075a7 */ /* 0x000ea4000800017f */
[----:B--2---:R-:W-:Y:S05]  /*16210*/  @!P0 BRA `(.L_x_1335) ;  /* 0x0000000800088947 */ /* 0x004fea0003800000 */
.L_x_1362:
[----:B------:R-:W-:-:S07]  /*16220*/  LEA R3, R4, R3, 0x3 ;  /* 0x0000000304037211 */ /* 0x000fce00078e18ff */
.L_x_1336:
[----:B---3--:R3:W4:Y:S02]  /*16230*/  SYNCS.PHASECHK.TRANS64.TRYWAIT P0, [R3+URZ], R0 ;  /* 0x00000000030075a7 */ /* 0x008724000800017f */
[----:B----4-:R-:W-:Y:S05]  /*16240*/  @!P0 NANOSLEEP.SYNCS 0x989680 ;  /* 0x009896800000895d */ /* 0x010fea0003900000 */
[----:B------:R-:W4:Y:S02]  /*16250*/  @!P0 SYNCS.PHASECHK.TRANS64 P0, [R3+URZ], R0 ;  /* 0x00000000030085a7 */ /* 0x000f24000800007f */
[----:B----4-:R-:W-:Y:S05]  /*16260*/  @!P0 BRA `(.L_x_1336) ;  /* 0xfffffffc00f08947 */ /* 0x010fea000383ffff */
.L_x_1189:
[----:B------:R-:W-:Y:S05]  /*16270*/  BSYNC B6 ;  /* 0x0000000000067941 */ /* 0x000fea0003800000 */
.L_x_1186:
[----:B------:R-:W-:Y:S05]  /*16280*/  EXIT ;  /* 0x000000000000794d */ /* 0x000fea0003800000 */
.L_x_1196:
[----:B------:R-:W-:Y:S01]  /*16290*/  IMAD.MOV.U32 R13, RZ, RZ, R18 ;  /* 0x000000ffff0d7224 */ /* 0x000fe200078e0012 */
[----:B------:R-:W-:Y:S01]  /*162a0*/  MOV R12, RZ ;  /* 0x000000ff000c7202 */ /* 0x000fe20000000f00 */
[----:B------:R-:W-:Y:S01]  /*162b0*/  IMAD.MOV.U32 R11, RZ, RZ, 0x1f ;  /* 0x0000001fff0b7424 */ /* 0x000fe200078e00ff */
[----:B------:R-:W-:-:S07]  /*162c0*/  MOV R15, 0xffffffff ;  /* 0xffffffff000f7802 */ /* 0x000fce0000000f00 */
[----:B------:R-:W-:Y:S05]  /*162d0*/  WARPSYNC.COLLECTIVE R15, `(.L_x_1337) ;  /* 0x000000000f087348 */ /* 0x000fea0003c00000 */
[----:B------:R1:W2:Y:S02]  /*162e0*/  SHFL.IDX P6, R14, R13, R12, R11 ;  /* 0x0000000c0d0e7389 */ /* 0x0002a400000c000b */
[----:B-12---:R-:W-:Y:S01]  /*162f0*/  ENDCOLLECTIVE ;  /* 0x000000000000791b */ /* 0x006fe20003800000 */
.L_x_1337:
[----:B------:R-:W-:Y:S05]  /*16300*/  BRA `(.L_x_1338) ;  /* 0xfffffeac00307947 */ /* 0x000fea000383ffff */
.L_x_1198:
[----:B--2---:R2:W3:Y:S02]  /*16310*/  SYNCS.PHASECHK.TRANS64.TRYWAIT P0, [R16+URZ+0x30c00], R11 ;  /* 0x030c000b100075a7 */ /* 0x0044e4000800017f */
[----:B---3--:R-:W-:Y:S05]  /*16320*/  @!P0 NANOSLEEP.SYNCS 0x989680 ;  /* 0x009896800000895d */ /* 0x008fea0003900000 */
[----:B------:R-:W3:Y:S02]  /*16330*/  @!P0 SYNCS.PHASECHK.TRANS64 P0, [R16+URZ+0x30c00], R11 ;  /* 0x030c000b100085a7 */ /* 0x000ee4000800007f */
[----:B---3--:R-:W-:Y:S05]  /*16340*/  @!P0 BRA `(.L_x_1198) ;  /* 0xfffffffc00f08947 */ /* 0x008fea000383ffff */
[----:B------:R-:W-:Y:S05]  /*16350*/  BRA `(.L_x_1197) ;  /* 0xfffffeac007c7947 */ /* 0x000fea000383ffff */
.L_x_1203:
[----:B--2---:R2:W3:Y:S02]  /*16360*/  SYNCS.PHASECHK.TRANS64.TRYWAIT P0, [R6+URZ+0x30c10], R23 ;  /* 0x030c1017060075a7 */ /* 0x0044e4000800017f */
[----:B---3--:R-:W-:Y:S05]  /*16370*/  @!P0 NANOSLEEP.SYNCS 0x989680 ;  /* 0x009896800000895d */ /* 0x008fea0003900000 */
[----:B------:R-:W3:Y:S02]  /*16380*/  @!P0 SYNCS.PHASECHK.TRANS64 P0, [R6+URZ+0x30c10], R23 ;  /* 0x030c1017060085a7 */ /* 0x000ee4000800007f */
[----:B---3--:R-:W-:Y:S05]  /*16390*/  @!P0 BRA `(.L_x_1203) ;  /* 0xfffffffc00f08947 */ /* 0x008fea000383ffff */
[----:B------:R-:W-:Y:S05]  /*163a0*/  BRA `(.L_x_1202) ;  /* 0xfffffeb400c47947 */ /* 0x000fea000383ffff */
.L_x_1207:
[----:B------:R1:W1:Y:S02]  /*163b0*/  SYNCS.PHASECHK.TRANS64.TRYWAIT P0, [R6+URZ+0x30c30], R23 ;  /* 0x030c3017060075a7 */ /* 0x000264000800017f */
[----:B-1----:R-:W-:Y:S05]  /*163c0*/  @!P0 NANOSLEEP.SYNCS 0x989680 ;  /* 0x009896800000895d */ /* 0x002fea0003900000 */
[----:B------:R-:W1:Y:S02]  /*163d0*/  @!P0 SYNCS.PHASECHK.TRANS64 P0, [R6+URZ+0x30c30], R23 ;  /* 0x030c3017060085a7 */ /* 0x000e64000800007f */
[----:B-1----:R-:W-:Y:S05]  /*163e0*/  @!P0 BRA `(.L_x_1207) ;  /* 0xfffffffc00f08947 */ /* 0x002fea000383ffff */
[----:B------:R-:W-:Y:S05]  /*163f0*/  BRA `(.L_x_1206) ;  /* 0xfffffeb800cc7947 */ /* 0x000fea000383ffff */
.L_x_1215:
[----:B--2---:R2:W3:Y:S02]  /*16400*/  SYNCS.PHASECHK.TRANS64.TRYWAIT P1, [R6+URZ+0x30c10], R23 ;  /* 0x030c1017060075a7 */ /* 0x0044e4000802017f */
[----:B---3--:R-:W-:Y:S05]  /*16410*/  @!P1 NANOSLEEP.SYNCS 0x989680 ;  /* 0x009896800000995d */ /* 0x008fea0003900000 */
[----:B------:R-:W3:Y:S02]  /*16420*/  @!P1 SYNCS.PHASECHK.TRANS64 P1, [R6+URZ+0x30c10], R23 ;  /* 0x030c1017060095a7 */ /* 0x000ee4000802007f */
[----:B---3--:R-:W-:Y:S05]  /*16430*/  @!P1 BRA `(.L_x_1215) ;  /* 0xfffffffc00f09947 */ /* 0x008fea000383ffff */
[----:B------:R-:W-:Y:S05]  /*16440*/  BRA `(.L_x_1214) ;  /* 0xffffff0c00ec7947 */ /* 0x000fea000383ffff */
.L_x_1219:
[----:B------:R1:W1:Y:S02]  /*16450*/  SYNCS.PHASECHK.TRANS64.TRYWAIT P1, [R6+URZ+0x30c30], R23 ;  /* 0x030c3017060075a7 */ /* 0x000264000802017f */
[----:B-1----:R-:W-:Y:S05]  /*16460*/  @!P1 NANOSLEEP.SYNCS 0x989680 ;  /* 0x009896800000995d */ /* 0x002fea0003900000 */
[----:B------:R-:W1:Y:S02]  /*16470*/  @!P1 SYNCS.PHASECHK.TRANS64 P1, [R6+URZ+0x30c30], R23 ;  /* 0x030c3017060095a7 */ /* 0x000e64000802007f */
[----:B-1----:R-:W-:Y:S05]  /*16480*/  @!P1 BRA `(.L_x_1219) ;  /* 0xfffffffc00f09947 */ /* 0x002fea000383ffff */
[----:B------:R-:W-:Y:S05]  /*16490*/  BRA `(.L_x_1218) ;  /* 0xffffff1000ec7947 */ /* 0x000fea000383ffff */
.L_x_1227:
[----:B--2---:R2:W3:Y:S02]  /*164a0*/  SYNCS.PHASECHK.TRANS64.TRYWAIT P0, [R6+URZ+0x30c10], R19 ;  /* 0x030c1013060075a7 */ /* 0x0044e4000800017f */
[----:B---3--:R-:W-:Y:S05]  /*164b0*/  @!P0 NANOSLEEP.SYNCS 0x989680 ;  /* 0x009896800000895d */ /* 0x008fea0003900000 */
[----:B------:R-:W3:Y:S02]  /*164c0*/  @!P0 SYNCS.PHASECHK.TRANS64 P0, [R6+URZ+0x30c10], R19 ;  /* 0x030c1013060085a7 */ /* 0x000ee4000800007f */
[----:B---3--:R-:W-:Y:S05]  /*164d0*/  @!P0 BRA `(.L_x_1227) ;  /* 0xfffffffc00f08947 */ /* 0x008fea000383ffff */
[----:B------:R-:W-:Y:S05]  /*164e0*/  BRA `(.L_x_1226) ;  /* 0xffffff5c00247947 */ /* 0x000fea000383ffff */
.L_x_1231:
[----:B------:R1:W1:Y:S02]  /*164f0*/  SYNCS.PHASECHK.TRANS64.TRYWAIT P0, [R6+URZ+0x30c30], R19 ;  /* 0x030c3013060075a7 */ /* 0x000264000800017f */
[----:B-1----:R-:W-:Y:S05]  /*16500*/  @!P0 NANOSLEEP.SYNCS 0x989680 ;  /* 0x009896800000895d */ /* 0x002fea0003900000 */
[----:B------:R-:W1:Y:S02]  /*16510*/  @!P0 SYNCS.PHASECHK.TRANS64 P0, [R6+URZ+0x30c30], R19 ;  /* 0x030c3013060085a7 */ /* 0x000e64000800007f */
[----:B-1----:R-:W-:Y:S05]  /*16520*/  @!P0 BRA `(.L_x_1231) ;  /* 0xfffffffc00f08947 */ /* 0x002fea000383ffff */
[----:B------:R-:W-:Y:S05]  /*16530*/  BRA `(.L_x_1230) ;  /* 0xffffff60002c7947 */ /* 0x000fea000383ffff */
.L_x_1264:
[----:B------:R-:W-:Y:S01]  /*16540*/  BSSY B0, `(.L_x_1339) ;  /* 0x0000005000007945 */ /* 0x000fe20003800000 */
[----:B------:R-:W-:-:S07]  /*16550*/  IMAD.MOV.U32 R15, RZ, RZ, -0x1 ;  /* 0xffffffffff0f7424 */ /* 0x000fce00078e00ff */
[----:B------:R-:W-:Y:S05]  /*16560*/  WARPSYNC.COLLECTIVE R15, `(.L_x_1340) ;  /* 0x000000000f087348 */ /* 0x000fea0003c00000 */
[----:B------:R-:W-:Y:S01]  /*16570*/  NOP ;  /* 0x0000000000007918 */ /* 0x000fe20000000000 */
[----:B------:R-:W-:Y:S01]  /*16580*/  ENDCOLLECTIVE ;  /* 0x000000000000791b */ /* 0x000fe20003800000 */
.L_x_1340:
[----:B------:R-:W-:Y:S05]  /*16590*/  BSYNC B0 ;  /* 0x0000000000007941 */ /* 0x000fea0003800000 */
.L_x_1339:
[----:B------:R-:W-:Y:S05]  /*165a0*/  BRA `(.L_x_1341) ;  /* 0xffffffc800747947 */ /* 0x000fea000383ffff */
.L_x_1277:
[----:B------:R-:W-:Y:S01]  /*165b0*/  BSSY B0, `(.L_x_1342) ;  /* 0x0000005000007945 */ /* 0x000fe20003800000 */
[----:B------:R-:W-:-:S07]  /*165c0*/  MOV R15, 0xffffffff ;  /* 0xffffffff000f7802 */ /* 0x000fce0000000f00 */
[----:B------:R-:W-:Y:S05]  /*165d0*/  WARPSYNC.COLLECTIVE R15, `(.L_x_1343) ;  /* 0x000000000f087348 */ /* 0x000fea0003c00000 */
[----:B------:R-:W-:Y:S01]  /*165e0*/  NOP ;  /* 0x0000000000007918 */ /* 0x000fe20000000000 */
[----:B------:R-:W-:Y:S01]  /*165f0*/  ENDCOLLECTIVE ;  /* 0x000000000000791b */ /* 0x000fe20003800000 */
.L_x_1343:
[----:B------:R-:W-:Y:S05]  /*16600*/  BSYNC B0 ;  /* 0x0000000000007941 */ /* 0x000fea0003800000 */
.L_x_1342:
[----:B------:R-:W-:Y:S05]  /*16610*/  BRA `(.L_x_1344) ;  /* 0xffffffcc00f47947 */ /* 0x000fea000383ffff */
.L_x_1289:
[----:B------:R-:W-:Y:S01]  /*16620*/  BSSY B0, `(.L_x_1345) ;  /* 0x0000005000007945 */ /* 0x000fe20003800000 */
[----:B------:R-:W-:-:S07]  /*16630*/  IMAD.MOV.U32 R15, RZ, RZ, -0x1 ;  /* 0xffffffffff0f7424 */ /* 0x000fce00078e00ff */
[----:B------:R-:W-:Y:S05]  /*16640*/  WARPSYNC.COLLECTIVE R15, `(.L_x_1346) ;  /* 0x000000000f087348 */ /* 0x000fea0003c00000 */
[----:B------:R-:W-:Y:S01]  /*16650*/  NOP ;  /* 0x0000000000007918 */ /* 0x000fe20000000000 */
[----:B------:R-:W-:Y:S01]  /*16660*/  ENDCOLLECTIVE ;  /* 0x000000000000791b */ /* 0x000fe20003800000 */
.L_x_1346:
[----:B------:R-:W-:Y:S05]  /*16670*/  BSYNC B0 ;  /* 0x0000000000007941 */ /* 0x000fea0003800000 */
.L_x_1345:
[----:B------:R-:W-:Y:S05]  /*16680*/  BRA `(.L_x_1347) ;  /* 0xffffffd400147947 */ /* 0x000fea000383ffff */
.L_x_1311:
[----:B-1----:R1:W2:Y:S02]  /*16690*/  SYNCS.PHASECHK.TRANS64.TRYWAIT P0, [R16+URZ+0x30c20], R3 ;  /* 0x030c2003100075a7 */ /* 0x0022a4000800017f */
[----:B--2---:R-:W-:Y:S05]  /*166a0*/  @!P0 NANOSLEEP.SYNCS 0x989680 ;  /* 0x009896800000895d */ /* 0x004fea0003900000 */
[----:B------:R-:W2:Y:S02]  /*166b0*/  @!P0 SYNCS.PHASECHK.TRANS64 P0, [R16+URZ+0x30c20], R3 ;  /* 0x030c2003100085a7 */ /* 0x000ea4000800007f */
[----:B--2---:R-:W-:Y:S05]  /*166c0*/  @!P0 BRA `(.L_x_1311) ;  /* 0xfffffffc00f08947 */ /* 0x004fea000383ffff */
[----:B------:R-:W-:Y:S05]  /*166d0*/  BRA `(.L_x_1348) ;  /* 0xffffffe000dc7947 */ /* 0x000fea000383ffff */
.L_x_1315:
[----:B-1----:R1:W2:Y:S02]  /*166e0*/  SYNCS.PHASECHK.TRANS64.TRYWAIT P1, [R16+URZ+0x30c40], R21 ;  /* 0x030c4015100075a7 */ /* 0x0022a4000802017f */
[----:B--2---:R-:W-:Y:S05]  /*166f0*/  @!P1 NANOSLEEP.SYNCS 0x989680 ;  /* 0x009896800000995d */ /* 0x004fea0003900000 */
[----:B------:R-:W2:Y:S02]  /*16700*/  @!P1 SYNCS.PHASECHK.TRANS64 P1, [R16+URZ+0x30c40], R21 ;  /* 0x030c4015100095a7 */ /* 0x000ea4000802007f */
[----:B--2---:R-:W-:Y:S05]  /*16710*/  @!P1 BRA `(.L_x_1315) ;  /* 0xfffffffc00f09947 */ /* 0x004fea000383ffff */
[----:B------:R-:W-:Y:S05]  /*16720*/  BRA `(.L_x_1349) ;  /* 0xffffffe8003c7947 */ /* 0x000fea000383ffff */
.L_x_1317:
[----:B--2---:R2:W3:Y:S02]  /*16730*/  SYNCS.PHASECHK.TRANS64.TRYWAIT P1, [R16+URZ+0x30c28], R21 ;  /* 0x030c2815100075a7 */ /* 0x0044e4000802017f */
[----:B---3--:R-:W-:Y:S05]  /*16740*/  @!P1 NANOSLEEP.SYNCS 0x989680 ;  /* 0x009896800000995d */ /* 0x008fea0003900000 */
[----:B------:R-:W3:Y:S02]  /*16750*/  @!P1 SYNCS.PHASECHK.TRANS64 P1, [R16+URZ+0x30c28], R21 ;  /* 0x030c2815100095a7 */ /* 0x000ee4000802007f */
[----:B---3--:R-:W-:Y:S05]  /*16760*/  @!P1 BRA `(.L_x_1317) ;  /* 0xfffffffc00f09947 */ /* 0x008fea000383ffff */
[----:B------:R-:W-:Y:S05]  /*16770*/  BRA `(.L_x_1350) ;  /* 0xffffffe800b47947 */ /* 0x000fea000383ffff */
.L_x_1319:
[----:B---3--:R3:W4:Y:S02]  /*16780*/  SYNCS.PHASECHK.TRANS64.TRYWAIT P1, [R16+URZ+0x30c48], R21 ;  /* 0x030c4815100075a7 */ /* 0x008724000802017f */
[----:B----4-:R-:W-:Y:S05]  /*16790*/  @!P1 NANOSLEEP.SYNCS 0x989680 ;  /* 0x009896800000995d */ /* 0x010fea0003900000 */
[----:B------:R-:W4:Y:S02]  /*167a0*/  @!P1 SYNCS.PHASECHK.TRANS64 P1, [R16+URZ+0x30c48], R21 ;  /* 0x030c4815100095a7 */ /* 0x000f24000802007f */
[----:B----4-:R-:W-:Y:S05]  /*167b0*/  @!P1 BRA `(.L_x_1319) ;  /* 0xfffffffc00f09947 */ /* 0x010fea000383ffff */
[----:B------:R-:W-:Y:S05]  /*167c0*/  BRA `(.L_x_1351) ;  /* 0xffffffec002c7947 */ /* 0x000fea000383ffff */
.L_x_1321:
[----:B------:R-:W-:-:S07]  /*167d0*/  SHF.L.U32 R5, R11, 0x1f, RZ ;  /* 0x0000001f0b057819 */ /* 0x000fce00000006ff */
.L_x_1352:
[----:B------:R1:W1:Y:S02]  /*167e0*/  SYNCS.PHASECHK.TRANS64.TRYWAIT P1, [R16+URZ+0x30c20], R5 ;  /* 0x030c2005100075a7 */ /* 0x000264000802017f */
[----:B-1----:R-:W-:Y:S05]  /*167f0*/  @!P1 NANOSLEEP.SYNCS 0x989680 ;  /* 0x009896800000995d */ /* 0x002fea0003900000 */
[----:B------:R-:W1:Y:S02]  /*16800*/  @!P1 SYNCS.PHASECHK.TRANS64 P1, [R16+URZ+0x30c20], R5 ;  /* 0x030c2005100095a7 */ /* 0x000e64000802007f */
[----:B-1----:R-:W-:Y:S05]  /*16810*/  @!P1 BRA `(.L_x_1352) ;  /* 0xfffffffc00f09947 */ /* 0x002fea000383ffff */
[----:B------:R-:W-:Y:S05]  /*16820*/  BRA `(.L_x_1353) ;  /* 0xffffffec008c7947 */ /* 0x000fea000383ffff */
.L_x_1324:
[----:B-1----:R1:W2:Y:S02]  /*16830*/  SYNCS.PHASECHK.TRANS64.TRYWAIT P1, [R16+URZ+0x30c40], R13 ;  /* 0x030c400d100075a7 */ /* 0x0022a4000802017f */
[----:B--2---:R-:W-:Y:S05]  /*16840*/  @!P1 NANOSLEEP.SYNCS 0x989680 ;  /* 0x009896800000995d */ /* 0x004fea0003900000 */
[----:B------:R-:W2:Y:S02]  /*16850*/  @!P1 SYNCS.PHASECHK.TRANS64 P1, [R16+URZ+0x30c40], R13 ;  /* 0x030c400d100095a7 */ /* 0x000ea4000802007f */
[----:B--2---:R-:W-:Y:S05]  /*16860*/  @!P1 BRA `(.L_x_1324) ;  /* 0xfffffffc00f09947 */ /* 0x004fea000383ffff */
[----:B------:R-:W-:Y:S05]  /*16870*/  BRA `(.L_x_1354) ;  /* 0xfffffff000247947 */ /* 0x000fea000383ffff */
.L_x_1326:
[----:B-1----:R1:W2:Y:S02]  /*16880*/  SYNCS.PHASECHK.TRANS64.TRYWAIT P1, [R16+URZ+0x30c28], R13 ;  /* 0x030c280d100075a7 */ /* 0x0022a4000802017f */
[----:B--2---:R-:W-:Y:S05]  /*16890*/  @!P1 NANOSLEEP.SYNCS 0x989680 ;  /* 0x009896800000995d */ /* 0x004fea0003900000 */
[----:B------:R-:W2:Y:S02]  /*168a0*/  @!P1 SYNCS.PHASECHK.TRANS64 P1, [R16+URZ+0x30c28], R13 ;  /* 0x030c280d100095a7 */ /* 0x000ea4000802007f */
[----:B--2---:R-:W-:Y:S05]  /*168b0*/  @!P1 BRA `(.L_x_1326) ;  /* 0xfffffffc00f09947 */ /* 0x004fea000383ffff */
[----:B------:R-:W-:Y:S05]  /*168c0*/  BRA `(.L_x_1355) ;  /* 0xfffffff000907947 */ /* 0x000fea000383ffff */
.L_x_1328:
[----:B--2---:R2:W1:Y:S02]  /*168d0*/  SYNCS.PHASECHK.TRANS64.TRYWAIT P0, [R3+URZ+0x30c40], R0 ;  /* 0x030c4000030075a7 */ /* 0x004464000800017f */
[----:B-1----:R-:W-:Y:S05]  /*168e0*/  @!P0 NANOSLEEP.SYNCS 0x989680 ;  /* 0x009896800000895d */ /* 0x002fea0003900000 */
[----:B------:R-:W1:Y:S02]  /*168f0*/  @!P0 SYNCS.PHASECHK.TRANS64 P0, [R3+URZ+0x30c40], R0 ;  /* 0x030c4000030085a7 */ /* 0x000e64000800007f */
[----:B-1----:R-:W-:Y:S05]  /*16900*/  @!P0 BRA `(.L_x_1328) ;  /* 0xfffffffc00f08947 */ /* 0x002fea000383ffff */
[----:B------:R-:W-:Y:S05]  /*16910*/  BRA `(.L_x_1356) ;  /* 0xfffffff4001c7947 */ /* 0x000fea000383ffff */
.L_x_1330:
[----:B------:R-:W-:Y:S01]  /*16920*/  BSSY B0, `(.L_x_1357) ;  /* 0x0000006000007945 */ /* 0x000fe20003800000 */
[----:B------:R-:W-:-:S07]  /*16930*/  MOV R15, 0xffffffff ;  /* 0xffffffff000f7802 */ /* 0x000fce0000000f00 */
[----:B------:R-:W-:Y:S05]  /*16940*/  WARPSYNC.COLLECTIVE R15, `(.L_x_1358) ;  /* 0x000000000f0c7348 */ /* 0x000fea0003c00000 */
[----:B------:R-:W-:Y:S02]  /*16950*/  ELECT P6, UR62, PT ;  /* 0x00000000003e782f */ /* 0x000fe400038c0000 */
[----:B------:R-:W-:Y:S01]  /*16960*/  MOV R14, UR62 ;  /* 0x0000003e000e7c02 */ /* 0x000fe20008000f00 */
[----:B------:R-:W-:Y:S10]  /*16970*/  ENDCOLLECTIVE ;  /* 0x000000000000791b */ /* 0x000ff40003800000 */
.L_x_1358:
[----:B------:R-:W-:Y:S05]  /*16980*/  BSYNC B0 ;  /* 0x0000000000007941 */ /* 0x000fea0003800000 */
.L_x_1357:
[----:B------:R-:W-:Y:S05]  /*16990*/  BRA `(.L_x_1359) ;  /* 0xfffffff400ac7947 */ /* 0x000fea000383ffff */
.L_x_1332:
[----:B-1----:R1:W2:Y:S02]  /*169a0*/  SYNCS.PHASECHK.TRANS64.TRYWAIT P0, [R6+URZ], R5 ;  /* 0x00000005060075a7 */ /* 0x0022a4000800017f */
[----:B--2---:R-:W-:Y:S05]  /*169b0*/  @!P0 NANOSLEEP.SYNCS 0x989680 ;  /* 0x009896800000895d */ /* 0x004fea0003900000 */
[----:B------:R-:W2:Y:S02]  /*169c0*/  @!P0 SYNCS.PHASECHK.TRANS64 P0, [R6+URZ], R5 ;  /* 0x00000005060085a7 */ /* 0x000ea4000800007f */
[----:B--2---:R-:W-:Y:S05]  /*169d0*/  @!P0 BRA `(.L_x_1332) ;  /* 0xfffffffc00f08947 */ /* 0x004fea000383ffff */
[----:B------:R-:W-:Y:S05]  /*169e0*/  BRA `(.L_x_1360) ;  /* 0xfffffff400ec7947 */ /* 0x000fea000383ffff */
.L_x_1333:
[----:B--2---:R2:W3:Y:S02]  /*169f0*/  SYNCS.PHASECHK.TRANS64.TRYWAIT P0, [R3+URZ], R0 ;  /* 0x00000000030075a7 */ /* 0x0044e4000800017f */
[----:B---3--:R-:W-:Y:S05]  /*16a00*/  @!P0 NANOSLEEP.SYNCS 0x989680 ;  /* 0x009896800000895d */ /* 0x008fea0003900000 */
[----:B------:R-:W3:Y:S02]  /*16a10*/  @!P0 SYNCS.PHASECHK.TRANS64 P0, [R3+URZ], R0 ;  /* 0x00000000030085a7 */ /* 0x000ee4000800007f */
[----:B---3--:R-:W-:Y:S05]  /*16a20*/  @!P0 BRA `(.L_x_1333) ;  /* 0xfffffffc00f08947 */ /* 0x008fea000383ffff */
[----:B------:R-:W-:Y:S05]  /*16a30*/  BRA `(.L_x_1361) ;  /* 0xfffffff400e07947 */ /* 0x000fea000383ffff */
.L_x_1335:
[----:B--2---:R2:W3:Y:S02]  /*16a40*/  SYNCS.PHASECHK.TRANS64.TRYWAIT P0, [R2+URZ], R5 ;  /* 0x00000005020075a7 */ /* 0x0044e4000800017f */
[----:B---3--:R-:W-:Y:S05]  /*16a50*/  @!P0 NANOSLEEP.SYNCS 0x989680 ;  /* 0x009896800000895d */ /* 0x008fea0003900000 */
[----:B------:R-:W3:Y:S02]  /*16a60*/  @!P0 SYNCS.PHASECHK.TRANS64 P0, [R2+URZ], R5 ;  /* 0x00000005020085a7 */ /* 0x000ee4000800007f */
[----:B---3--:R-:W-:Y:S05]  /*16a70*/  @!P0 BRA `(.L_x_1335) ;  /* 0xfffffffc00f08947 */ /* 0x008fea000383ffff */
[----:B------:R-:W-:Y:S05]  /*16a80*/  BRA `(.L_x_1362) ;  /* 0xfffffff400e47947 */ /* 0x000fea000383ffff */
.L_x_1363:
        /* <DEDUP_REMOVED lines=15> */
.L_x_7383:


//--------------------- .text._ZN7cutlass13device_kernelIN5flash11enable_sm90INS1_16FlashAttnBwdSm90INS1_25CollectiveMainloopBwdSm90ILi2ELi2ELi2EN4cute5tupleIJNS5_1CILi1EEES8_S8_EEENS6_IJNS7_ILi128EEESA_NS7_ILi64EEEEEENS_6half_tEfNS_4arch4Sm90ELb0ELb1ELb1ELb0ELb0ELb1ELb0ELb0ELi2ELi1ELi2ELi2ELb0EEENS1_24CollectiveEpilogueBwdGQAISC_fSF_Li256ELb0ELb0EEENS1_19SingleTileSchedulerILb0ELb0ELb0ELi128EEEEEEEEEvNT_6ParamsE --------------------------
	.section	.text._ZN7cutlass13device_kernelIN5flash11enable_sm90INS1_16FlashAttnBwdSm90INS1_25CollectiveMainloopBwdSm90ILi2ELi2ELi2EN4cute5tupleIJNS5_1CILi1EEES8_S8_EEENS6_IJNS7_ILi128EEESA_NS7_ILi64EEEEEENS_6half_tEfNS_4arch4Sm90ELb0ELb1ELb1ELb0ELb0ELb1ELb0ELb0ELi2ELi1ELi2ELi2ELb0EEENS1_24CollectiveEpilogueBwdGQAISC_fSF_Li256ELb0ELb0EEENS1_19SingleTileSchedulerILb0ELb0ELb0ELi128EEEEEEEEEvNT_6ParamsE,"ax",@progbits
	.align	128
.text._ZN7cutlass13device_kernelIN5flash11enable_sm90INS1_16FlashAttnBwdSm90INS1_25CollectiveMainloopBwdSm90ILi2ELi2ELi2EN4cute5tupleIJNS5_1CILi1EEES8_S8_EEENS6_IJNS7_ILi128EEESA_NS7_ILi64EEEEEENS_6half_tEfNS_4arch4Sm90ELb0ELb1ELb1ELb0ELb0ELb1ELb0ELb0ELi2ELi1ELi2ELi2ELb0EEENS1_24CollectiveEpilogueBwdGQAISC_fSF_Li256ELb0ELb0EEENS1_19SingleTileSchedulerILb0ELb0ELb0ELi128EEEEEEEEEvNT_6ParamsE:
        .type           _ZN7cutlass13device_kernelIN5flash11enable_sm90INS1_16FlashAttnBwdSm90INS1_25CollectiveMainloopBwdSm90ILi2ELi2ELi2EN4cute5tupleIJNS5_1CILi1EEES8_S8_EEENS6_IJNS7_ILi128EEESA_NS7_ILi64EEEEEENS_6half_tEfNS_4arch4Sm90ELb0ELb1ELb1ELb0ELb0ELb1ELb0ELb0ELi2ELi1ELi2ELi2ELb0EEENS1_24CollectiveEpilogueBwdGQAISC_fSF_Li256ELb0ELb0EEENS1_19SingleTileSchedulerILb0ELb0ELb0ELi128EEEEEEEEEvNT_6ParamsE,@function
        .size           _ZN7cutlass13device_kernelIN5flash11enable_sm90INS1_16FlashAttnBwdSm90INS1_25CollectiveMainloopBwdSm90ILi2ELi2ELi2EN4cute5tupleIJNS5_1CILi1EEES8_S8_EEENS6_IJNS7_ILi128EEESA_NS7_ILi64EEEEEENS_6half_tEfNS_4arch4Sm90ELb0ELb1ELb1ELb0ELb0ELb1ELb0ELb0ELi2ELi1ELi2ELi2ELb0EEENS1_24CollectiveEpilogueBwdGQAISC_fSF_Li256ELb0ELb0EEENS1_19SingleTileSchedulerILb0ELb0ELb0ELi128EEEEEEEEEvNT_6ParamsE,(.L_x_7384 - _ZN7cutlass13device_kernelIN5flash11enable_sm90INS1_16FlashAttnBwdSm90INS1_25CollectiveMainloopBwdSm90ILi2ELi2ELi2EN4cute5tupleIJNS5_1CILi1EEES8_S8_EEENS6_IJNS7_ILi128EEESA_NS7_ILi64EEEEEENS_6half_tEfNS_4arch4Sm90ELb0ELb1ELb1ELb0ELb0ELb1ELb0ELb0ELi2ELi1ELi2ELi2ELb0EEENS1_24CollectiveEpilogueBwdGQAISC_fSF_Li256ELb0ELb0EEENS1_19SingleTileSchedulerILb0ELb0ELb0ELi128EEEEEEEEEvNT_6ParamsE)
        .other          _ZN7cutlass13device_kernelIN5flash11enable_sm90INS1_16FlashAttnBwdSm90INS1_25CollectiveMainloopBwdSm90ILi2ELi2ELi2EN4cute5tupleIJNS5_1CILi1EEES8_S8_EEENS6_IJNS7_ILi128EEESA_NS7_ILi64EEEEEENS_6half_tEfNS_4arch4Sm90ELb0ELb1ELb1ELb0ELb0ELb1ELb0ELb0ELi2ELi1ELi2ELi2ELb0EEENS1_24CollectiveEpilogueBwdGQAISC_fSF_Li256ELb0ELb0EEENS1_19SingleTileSchedulerILb0ELb0ELb0ELi128EEEEEEEEEvNT_6ParamsE,@"STO_CUDA_ENTRY STV_DEFAULT"
_ZN7cutlass13device_kernelIN5flash11enable_sm90INS1_16FlashAttnBwdSm90INS1_25CollectiveMainloopBwdSm90ILi2ELi2ELi2EN4cute5tupleIJNS5_1CILi1EEES8_S8_EEENS6_IJNS7_ILi128EEESA_NS7_ILi64EEEEEENS_6half_tEfNS_4arch4Sm90ELb0ELb1ELb1ELb0ELb0ELb1ELb0ELb0ELi2ELi1ELi2ELi2ELb0EEENS1_24CollectiveEpilogueBwdGQAISC_fSF_Li256ELb0ELb0EEENS1_19SingleTileSchedulerILb0ELb0ELb0ELi128EEEEEEEEEvNT_6ParamsE:
        /* <DEDUP_REMOVED lines=24> */
.L_x_1365:
[----:B------:R-:W-:Y:S05]  /*0180*/  BSYNC B0 ;  /* 0x0000000000007941 */ /* 0x000fea0003800000 */
.L_x_1364:
        /* <DEDUP_REMOVED lines=37> */
.L_x_1366:
        /* <DEDUP_REMOVED lines=22> */
.L_x_1367:
[----:B------:R-:W-:Y:S01]  /*0540*/  PLOP3.LUT P0, PT, PT, PT, UP0, 0x80, 0x0 ;  /* 0x000000000000781c */ /* 0x000fe20003f0f008 */
[----:B------:R-:W-:Y:S01]  /*0550*/  NOP ;  /* 0x0000000000007918 */ /* 0x000fe20000000000 */
[----:B------:R-:W-:Y:S01]  /*0560*/  BSSY B6, `(.L_x_1368) ;  /* 0x0001416000067945 */ /* 0x000fe20003800000 */
[----:B-12-4-:R-:W-:Y:S10]  /*0570*/  BAR.SYNC.DEFER_BLOCKING 0x0 ;  /* 0x0000000000007b1d */ /* 0x016ff40000010000 */
[----:B------:R-:W-:Y:S05]  /*0580*/  @!P0 BRA `(.L_x_1369) ;  /* 0x0000011400ec8947 */ /* 0x000fea0003800000 */
.L_x_1370:
        /* <DEDUP_REMOVED lines=13> */
[----:B----4-:R-:W-:Y:S05]  /*0660*/  @!P0 BRA `(.L_x_1371) ;  /* 0x0000014000148947 */ /* 0x010fea0003800000 */
        /* <DEDUP_REMOVED lines=57> */
.L_x_1372:
        /* <DEDUP_REMOVED lines=28> */
.L_x_1375:
        /* <DEDUP_REMOVED lines=15> */
.L_x_1374:
        /* <DEDUP_REMOVED lines=22> */
.L_x_1377:
        /* <DEDUP_REMOVED lines=15> */
.L_x_1376:
[----:B------:R-:W-:Y:S01]  /*0f00*/  SHF.R.S32.HI R6, RZ, 0x1f, R17 ;  /* 0x0000001fff067819 */ /* 0x000fe20000011411 */
[----:B------:R-:W-:-:S03]  /*0f10*/  UMOV UR4, 0xffffffff ;  /* 0xffffffff00047882 */ /* 0x000fc60000000000 */
[----:B------:R-:W-:-:S04]  /*0f20*/  LEA.HI R0, R6, R17, RZ, 0x7 ;  /* 0x0000001106007211 */ /* 0x000fc800078f38ff */
[----:B------:R-:W-:Y:S01]  /*0f30*/  SHF.R.S32.HI R18, RZ, 0x7, R0 ;  /* 0x00000007ff127819 */ /* 0x000fe20000011400 */
[----:B------:R-:W-:Y:S06]  /*0f40*/  BRA.DIV UR4, `(.L_x_1378) ;  /* 0x0000013604e47947 */ /* 0x000fec000b800000 */
[----:B------:R1:W2:Y:S02]  /*0f50*/  SHFL.IDX PT, R14, R18, RZ, 0x1f ;  /* 0x00001fff120e7589 */ /* 0x0002a400000e0000 */
.L_x_1474:
        /* <DEDUP_REMOVED lines=24> */
.L_x_1379:
        /* <DEDUP_REMOVED lines=64> */
[----:B------:R-:W-:Y:S01]  /*14e0*/  UIMAD UR4, UR39, -0x80, UR6 ;  /* 0xffffff80270478a4 */ /* 0x000fe2000f8e0206 */
[--C-:B------:R-:W-:Y:S02]  /*14f0*/  SHF.R.S32.HI R7, RZ, 0x2, R8.reuse ;  /* 0x00000002ff077819 */ /* 0x100fe40000011408 */
[----:B------:R-:W-:Y:S02]  /*1500*/  CS2R R170, SRZ ;  /* 0x0000000000aa7805 */ /* 0x000fe4000001ff00 */
[----:B------:R-:W-:Y:S01]  /*1510*/  SHF.R.S32.HI R4, RZ, 0x1f, R8 ;  /* 0x0000001fff047819 */ /* 0x000fe20000011408 */
[----:B------:R-:W-:Y:S01]  /*1520*/  IMAD.IADD R0, R17, 0x1, -R0 ;  /* 0x0000000111007824 */ /* 0x000fe200078e0a00 */
[----:B------:R-:W-:Y:S02]  /*1530*/  LEA.HI R6, R6, R17, RZ, 0x2 ;  /* 0x0000001106067211 */ /* 0x000fe400078f10ff */
[----:B------:R-:W-:-:S02]  /*1540*/  CS2R R168, SRZ ;  /* 0x0000000000a87805 */ /* 0x000fc4000001ff00 */
[----:B------:R-:W-:Y:S02]  /*1550*/  LEA.HI R4, R4, R7, RZ, 0x3 ;  /* 0x0000000704047211 */ /* 0x000fe400078f18ff */
[----:B------:R-:W-:Y:S02]  /*1560*/  CS2R R166, SRZ ;  /* 0x0000000000a67805 */ /* 0x000fe4000001ff00 */
[----:B------:R-:W-:Y:S02]  /*1570*/  LOP3.LUT R8, R6, 0xfffffffc, RZ, 0xc0, !PT ;  /* 0xfffffffc06087812 */ /* 0x000fe400078ec0ff */
[----:B------:R-:W-:Y:S02]  /*1580*/  CS2R R164, SRZ ;  /* 0x0000000000a47805 */ /* 0x000fe4000001ff00 */
[----:B------:R-:W-:Y:S02]  /*1590*/  SHF.R.S32.HI R5, RZ, 0x1f, R0 ;  /* 0x0000001fff057819 */ /* 0x000fe40000011400 */
[----:B------:R-:W-:-:S02]  /*15a0*/  CS2R R162, SRZ ;  /* 0x0000000000a27805 */ /* 0x000fc4000001ff00 */
[----:B------:R-:W-:Y:S02]  /*15b0*/  LOP3.LUT R6, R4, 0xfffffff8, RZ, 0xc0, !PT ;  /* 0xfffffff804067812 */ /* 0x000fe400078ec0ff */
[----:B------:R-:W-:Y:S02]  /*15c0*/  CS2R R160, SRZ ;  /* 0x0000000000a07805 */ /* 0x000fe4000001ff00 */
[----:B------:R-:W-:Y:S02]  /*15d0*/  IADD3 R9, R17, -R8, RZ ;  /* 0x8000000811097210 */ /* 0x000fe40007ffe0ff */
[----:B------:R-:W-:Y:S02]  /*15e0*/  CS2R R158, SRZ ;  /* 0x00000000009e7805 */ /* 0x000fe4000001ff00 */
[----:B------:R-:W-:Y:S01]  /*15f0*/  LEA.HI R4, R5, R0, RZ, 0x3 ;  /* 0x0000000005047211 */ /* 0x000fe200078f18ff */
[----:B------:R-:W-:Y:S01]  /*1600*/  IMAD.IADD R6, R7, 0x1, -R6 ;  /* 0x0000000107067824 */ /* 0x000fe200078e0a06 */
[----:B------:R-:W-:-:S02]  /*1610*/  LEA.HI R8, R11, R13, RZ, 0x5 ;  /* 0x0000000d0b087211 */ /* 0x000fc400078f28ff */
[----:B------:R-:W-:Y:S02]  /*1620*/  CS2R R156, SRZ ;  /* 0x00000000009c7805 */ /* 0x000fe4000001ff00 */
[----:B------:R-:W-:Y:S02]  /*1630*/  LEA.HI R5, R5, R0, RZ, 0x2 ;  /* 0x0000000005057211 */ /* 0x000fe400078f10ff */
[----:B------:R-:W-:Y:S02]  /*1640*/  CS2R R154, SRZ ;  /* 0x00000000009a7805 */ /* 0x000fe4000001ff00 */
[----:B------:R-:W-:Y:S02]  /*1650*/  LEA.HI R10, R12, R12, RZ, 0x1 ;  /* 0x0000000c0c0a7211 */ /* 0x000fe400078f08ff */
[----:B------:R-:W-:Y:S02]  /*1660*/  CS2R R152, SRZ ;  /* 0x0000000000987805 */ /* 0x000fe4000001ff00 */
[----:B------:R-:W-:-:S02]  /*1670*/  SHF.R.S32.HI R0, RZ, 0x3, R4 ;  /* 0x00000003ff007819 */ /* 0x000fc40000011404 */
[----:B------:R-:W-:Y:S02]  /*1680*/  CS2R R150, SRZ ;  /* 0x0000000000967805 */ /* 0x000fe4000001ff00 */
[----:B------:R-:W-:Y:S02]  /*1690*/  SHF.R.S32.HI R7, RZ, 0x1f, R4 ;  /* 0x0000001fff077819 */ /* 0x000fe40000011404 */
[----:B------:R-:W-:Y:S02]  /*16a0*/  CS2R R148, SRZ ;  /* 0x0000000000947805 */ /* 0x000fe4000001ff00 */
[----:B------:R-:W-:Y:S02]  /*16b0*/  SHF.R.S32.HI R11, RZ, 0x5, R8 ;  /* 0x00000005ff0b7819 */ /* 0x000fe40000011408 */
[----:B------:R-:W-:Y:S02]  /*16c0*/  CS2R R146, SRZ ;  /* 0x0000000000927805 */ /* 0x000fe4000001ff00 */
[----:B------:R-:W-:-:S02]  /*16d0*/  SHF.R.S32.HI R4, RZ, 0x2, R5 ;  /* 0x00000002ff047819 */ /* 0x000fc40000011405 */
[----:B------:R-:W-:Y:S02]  /*16e0*/  CS2R R144, SRZ ;  /* 0x0000000000907805 */ /* 0x000fe4000001ff00 */
[----:B------:R-:W-:Y:S01]  /*16f0*/  LOP3.LUT R10, R10, 0x3fffffe, RZ, 0xc0, !PT ;  /* 0x03fffffe0a0a7812 */ /* 0x000fe200078ec0ff */
[----:B------:R-:W-:Y:S01]  /*1700*/  IMAD R11, R11, 0x10, R6 ;  /* 0x000000100b0b7824 */ /* 0x000fe200078e0206 */
[----:B------:R-:W-:Y:S02]  /*1710*/  LEA.HI R5, R5, R4, RZ, 0x1 ;  /* 0x0000000405057211 */ /* 0x000fe400078f08ff */
[----:B------:R-:W-:Y:S02]  /*1720*/  CS2R R142, SRZ ;  /* 0x00000000008e7805 */ /* 0x000fe4000001ff00 */
[----:B------:R-:W-:Y:S01]  /*1730*/  IADD3 R6, R4, 0x8, RZ ;  /* 0x0000000804067810 */ /* 0x000fe20007ffe0ff */
[----:B------:R-:W-:Y:S01]  /*1740*/  IMAD.IADD R10, R12, 0x1, -R10 ;  /* 0x000000010c0a7824 */ /* 0x000fe200078e0a0a */
[----:B------:R-:W-:Y:S01]  /*1750*/  LOP3.LUT R5, R5, 0xfffffffe, RZ, 0xc0, !PT ;  /* 0xfffffffe05057812 */ /* 0x000fe200078ec0ff */
[----:B------:R-:W-:Y:S01]  /*1760*/  VIADD R12, R4, 0x18 ;  /* 0x00000018040c7836 */ /* 0x000fe20000000000 */
[----:B------:R-:W-:Y:S01]  /*1770*/  LEA.HI R8, R6, R6, RZ, 0x1 ;  /* 0x0000000606087211 */ /* 0x000fe200078f08ff */
[----:B-1----:R-:W-:Y:S01]  /*1780*/  IMAD R18, R10, 0x40, R11 ;  /* 0x000000400a127824 */ /* 0x002fe200078e020b */
[----:B------:R-:W-:Y:S01]  /*1790*/  LEA.HI R7, R7, R0, RZ, 0x4 ;  /* 0x0000000007077211 */ /* 0x000fe200078f20ff */
[C---:B------:R-:W-:Y:S01]  /*17a0*/  VIADD R10, R4.reuse, 0x10 ;  /* 0x00000010040a7836 */ /* 0x040fe20000000000 */
[----:B------:R-:W-:-:S02]  /*17b0*/  IADD3 R5, R4, -R5, RZ ;  /* 0x8000000504057210 */ /* 0x000fc40007ffe0ff */
[----:B------:R-:W-:Y:S02]  /*17c0*/  CS2R R140, SRZ ;  /* 0x00000000008c7805 */ /* 0x000fe4000001ff00 */
[--C-:B------:R-:W-:Y:S02]  /*17d0*/  SHF.R.S32.HI R4, RZ, 0x1, R8.reuse ;  /* 0x00000001ff047819 */ /* 0x100fe40000011408 */
[----:B------:R-:W-:Y:S02]  /*17e0*/  CS2R R202, SRZ ;  /* 0x0000000000ca7805 */ /* 0x000fe4000001ff00 */
[----:B------:R-:W-:Y:S02]  /*17f0*/  SHF.R.S32.HI R11, RZ, 0x1f, R8 ;  /* 0x0000001fff0b7819 */ /* 0x000fe40000011408 */
[----:B------:R-:W-:Y:S02]  /*1800*/  CS2R R200, SRZ ;  /* 0x0000000000c87805 */ /* 0x000fe4000001ff00 */
[----:B------:R-:W-:-:S02]  /*1810*/  LOP3.LUT R7, R7, 0x1ffffff0, RZ, 0xc0, !PT ;  /* 0x1ffffff007077812 */ /* 0x000fc400078ec0ff */
[----:B------:R-:W-:Y:S02]  /*1820*/  CS2R R198, SRZ ;  /* 0x0000000000c67805 */ /* 0x000fe4000001ff00 */
[----:B------:R-:W-:Y:S02]  /*1830*/  LEA.HI R11, R11, R4, RZ, 0x4 ;  /* 0x000000040b0b7211 */ /* 0x000fe400078f20ff */
[----:B------:R-:W-:Y:S02]  /*1840*/  CS2R R196, SRZ ;  /* 0x0000000000c47805 */ /* 0x000fe4000001ff00 */
[----:B------:R-:W-:Y:S02]  /*1850*/  IADD3 R0, R0, -R7, RZ ;  /* 0x8000000700007210 */ /* 0x000fe40007ffe0ff */
[----:B------:R-:W-:Y:S02]  /*1860*/  CS2R R194, SRZ ;  /* 0x0000000000c27805 */ /* 0x000fe4000001ff00 */
[----:B------:R-:W-:-:S02]  /*1870*/  LOP3.LUT R7, R8, 0xfffffffe, RZ, 0xc0, !PT ;  /* 0xfffffffe08077812 */ /* 0x000fc400078ec0ff */
[----:B------:R-:W-:Y:S02]  /*1880*/  CS2R R192, SRZ ;  /* 0x0000000000c07805 */ /* 0x000fe4000001ff00 */
[----:B------:R-:W-:Y:S01]  /*1890*/  LOP3.LUT R11, R11, 0x1ffffff0, RZ, 0xc0, !PT ;  /* 0x1ffffff00b0b7812 */ /* 0x000fe200078ec0ff */
[----:B------:R-:W-:Y:S01]  /*18a0*/  IMAD R0, R0, 0x8, R5 ;  /* 0x0000000800007824 */ /* 0x000fe200078e0205 */
[----:B------:R-:W-:Y:S01]  /*18b0*/  LEA.HI R14, R12, R12, RZ, 0x1 ;  /* 0x0000000c0c0e7211 */ /* 0x000fe200078f08ff */
[----:B------:R-:W-:Y:S01]  /*18c0*/  IMAD.IADD R7, R6, 0x1, -R7 ;  /* 0x0000000106077824 */ /* 0x000fe200078e0a07 */
[----:B------:R-:W-:Y:S01]  /*18d0*/  LEA.HI R6, R10, R10, RZ, 0x1 ;  /* 0x0000000a0a067211 */ /* 0x000fe200078f08ff */
[----:B------:R-:W-:Y:S01]  /*18e0*/  IMAD.IADD R4, R4, 0x1, -R11 ;  /* 0x0000000104047824 */ /* 0x000fe200078e0a0b */
[----:B------:R-:W-:Y:S01]  /*18f0*/  STL [R1+0x64], R0 ;  /* 0x0000640001007387 */ /* 0x000fe20000100800 */
[----:B------:R-:W-:Y:S02]  /*1900*/  SHF.R.S32.HI R17, RZ, 0x1f, R14 ;  /* 0x0000001fff117819 */ /* 0x000fe4000001140e */
[----:B------:R-:W-:Y:S01]  /*1910*/  CS2R R190, SRZ ;  /* 0x0000000000be7805 */ /* 0x000fe2000001ff00 */
[----:B------:R-:W-:Y:S01]  /*1920*/  IMAD R5, R4, 0x8, R7 ;  /* 0x0000000804057824 */ /* 0x000fe200078e0207 */
[----:B------:R-:W-:-:S02]  /*1930*/  LOP3.LUT R13, R6, 0xfffffffe, RZ, 0xc0, !PT ;  /* 0xfffffffe060d7812 */ /* 0x000fc400078ec0ff */
[----:B------:R-:W-:Y:S02]  /*1940*/  CS2R R188, SRZ ;  /* 0x0000000000bc7805 */ /* 0x000fe4000001ff00 */
[--C-:B------:R-:W-:Y:S02]  /*1950*/  SHF.R.S32.HI R8, RZ, 0x1, R6.reuse ;  /* 0x00000001ff087819 */ /* 0x100fe40000011406 */
[----:B------:R-:W-:Y:S01]  /*1960*/  CS2R R186, SRZ ;  /* 0x0000000000ba7805 */ /* 0x000fe2000001ff00 */
[----:B------:R1:W-:Y:S01]  /*1970*/  STL [R1+0x60], R5 ;  /* 0x0000600501007387 */ /* 0x0003e20000100800 */
[----:B------:R-:W-:Y:S01]  /*1980*/  SHF.R.S32.HI R15, RZ, 0x1f, R6 ;  /* 0x0000001fff0f7819 */ /* 0x000fe20000011406 */
[----:B------:R-:W-:Y:S01]  /*1990*/  IMAD.IADD R13, R10, 0x1, -R13 ;  /* 0x000000010a0d7824 */ /* 0x000fe200078e0a0d */
[----:B------:R-:W-:Y:S02]  /*19a0*/  SHF.R.S32.HI R6, RZ, 0x1, R14 ;  /* 0x00000001ff067819 */ /* 0x000fe4000001140e */
[----:B------:R-:W-:-:S02]  /*19b0*/  CS2R R184, SRZ ;  /* 0x0000000000b87805 */ /* 0x000fc4000001ff00 */
[----:B------:R-:W-:Y:S02]  /*19c0*/  LEA.HI R15, R15, R8, RZ, 0x4 ;  /* 0x000000080f0f7211 */ /* 0x000fe400078f20ff */
[----:B------:R-:W-:Y:S02]  /*19d0*/  CS2R R182, SRZ ;  /* 0x0000000000b67805 */ /* 0x000fe4000001ff00 */
[----:B------:R-:W-:Y:S02]  /*19e0*/  LEA.HI R10, R17, R6, RZ, 0x4 ;  /* 0x00000006110a7211 */ /* 0x000fe400078f20ff */
[----:B------:R-:W-:Y:S02]  /*19f0*/  CS2R R180, SRZ ;  /* 0x0000000000b47805 */ /* 0x000fe4000001ff00 */
[----:B------:R-:W-:Y:S01]  /*1a00*/  LOP3.LUT R15, R15, 0x1ffffff0, RZ, 0xc0, !PT ;  /* 0x1ffffff00f0f7812 */ /* 0x000fe200078ec0ff */
[----:B-1----:R-:W1:Y:S01]  /*1a10*/  S2R R5, SR_CTAID.X ;  /* 0x0000000000057919 */ /* 0x002e620000002500 */
[----:B------:R-:W-:-:S02]  /*1a20*/  LOP3.LUT R17, R14, 0xfffffffe, RZ, 0xc0, !PT ;  /* 0xfffffffe0e117812 */ /* 0x000fc400078ec0ff */
[----:B------:R-:W-:Y:S02]  /*1a30*/  CS2R R178, SRZ ;  /* 0x0000000000b27805 */ /* 0x000fe4000001ff00 */
[----:B------:R-:W-:Y:S01]  /*1a40*/  LOP3.LUT R19, R10, 0x1ffffff0, RZ, 0xc0, !PT ;  /* 0x1ffffff00a137812 */ /* 0x000fe200078ec0ff */
[----:B------:R-:W-:Y:S01]  /*1a50*/  IMAD.IADD R8, R8, 0x1, -R15 ;  /* 0x0000000108087824 */ /* 0x000fe200078e0a0f */
[----:B------:R-:W-:Y:S02]  /*1a60*/  IADD3 R17, R12, -R17, RZ ;  /* 0x800000110c117210 */ /* 0x000fe40007ffe0ff */
[----:B------:R-:W-:Y:S02]  /*1a70*/  CS2R R176, SRZ ;  /* 0x0000000000b07805 */ /* 0x000fe4000001ff00 */
[----:B------:R-:W-:Y:S02]  /*1a80*/  IADD3 R6, R6, -R19, RZ ;  /* 0x8000001306067210 */ /* 0x000fe40007ffe0ff */
[----:B------:R-:W-:-:S02]  /*1a90*/  CS2R R174, SRZ ;  /* 0x0000000000ae7805 */ /* 0x000fc4000001ff00 */
[----:B------:R-:W-:Y:S02]  /*1aa0*/  LEA R4, R8, R13, 0x3 ;  /* 0x0000000d08047211 */ /* 0x000fe400078e18ff */
[----:B------:R-:W-:Y:S02]  /*1ab0*/  CS2R R172, SRZ ;  /* 0x0000000000ac7805 */ /* 0x000fe4000001ff00 */
[----:B------:R-:W-:Y:S01]  /*1ac0*/  IADD3 R7, -R18, UR4, RZ ;  /* 0x0000000412077c10 */ /* 0x000fe2000fffe1ff */
[----:B------:R-:W-:Y:S01]  /*1ad0*/  IMAD R0, R6, 0x8, R17 ;  /* 0x0000000806007824 */ /* 0x000fe200078e0211 */
[----:B------:R2:W-:Y:S04]  /*1ae0*/  STL [R1+0x5c], R4 ;  /* 0x00005c0401007387 */ /* 0x0005e80000100800 */
[----:B------:R3:W-:Y:S01]  /*1af0*/  STL [R1+0x58], R0 ;  /* 0x0000580001007387 */ /* 0x0007e20000100800 */
[----:B--2---:R-:W-:Y:S01]  /*1b00*/  IMAD.MOV.U32 R4, RZ, RZ, RZ ;  /* 0x000000ffff047224 */ /* 0x004fe200078e00ff */
[----:B---3--:R-:W-:Y:S01]  /*1b10*/  MOV R0, RZ ;  /* 0x000000ff00007202 */ /* 0x008fe20000000f00 */
[----:B-1----:R-:W-:-:S07]  /*1b20*/  IMAD R8, R5, -0x80, -R18 ;  /* 0xffffff8005087824 */ /* 0x002fce00078e0a12 */
.L_x_1392:
[----:B------:R-:W-:-:S06]  /*1b30*/  ULOP3.LUT UR4, UR36, 0x1, URZ, 0xfc, !UPT ;  /* 0x0000000124047892 */ /* 0x000fcc000f8efc3f */
[----:B------:R-:W-:-:S05]  /*1b40*/  IMAD.U32 R5, RZ, RZ, UR4 ;  /* 0x00000004ff057e24 */ /* 0x000fca000f8e00ff */
[----:B------:R-:W-:-:S13]  /*1b50*/  ISETP.NE.AND P6, PT, R5, 0x3, PT ;  /* 0x000000030500780c */ /* 0x000fda0003fc5270 */
[----:B------:R-:W-:Y:S05]  /*1b60*/  @!P6 BRA `(.L_x_1382) ;  /* 0x000000000004e947 */ /* 0x000fea0003800000 */
[----:B------:R-:W-:Y:S01]  /*1b70*/  BPT.TRAP 0x1 ;  /* 0x000000040000795c */ /* 0x000fe20000300000 */
.L_x_1382:
[----:B------:R-:W-:Y:S01]  /*1b80*/  IMAD R6, R0, 0x8, R16 ;  /* 0x0000000800067824 */ /* 0x000fe200078e0210 */
[----:B------:R-:W-:-:S04]  /*1b90*/  SHF.L.U32 R23, R4, 0x1f, RZ ;  /* 0x0000001f04177819 */ /* 0x000fc800000006ff */
[----:B------:R1:W2:Y:S01]  /*1ba0*/  SYNCS.PHASECHK.TRANS64.TRYWAIT P0, [R6+URZ+0x30c10], R23 ;  /* 0x030c1017060075a7 */ /* 0x0002a2000800017f */
[----:B------:R-:W-:Y:S05]  /*1bb0*/  @!P6 BRA `(.L_x_1383) ;  /* 0x000000000004e947 */ /* 0x000fea0003800000 */
[----:B------:R-:W-:Y:S01]  /*1bc0*/  BPT.TRAP 0x1 ;  /* 0x000000040000795c */ /* 0x000fe20000300000 */
.L_x_1383:
[----:B------:R-:W-:-:S04]  /*1bd0*/  IADD3 R5, R16, 0x10000, RZ ;  /* 0x0001000010057810 */ /* 0x000fc80007ffe0ff */
[----:B------:R-:W-:-:S04]  /*1be0*/  SHF.R.U32.HI R5, RZ, 0x4, R5 ;  /* 0x00000004ff057819 */ /* 0x000fc80000011605 */
[----:B------:R-:W-:Y:S01]  /*1bf0*/  LOP3.LUT R5, R5, 0x3fff, RZ, 0xc0, !PT ;  /* 0x00003fff05057812 */ /* 0x000fe200078ec0ff */
[----:B--2---:R-:W-:Y:S06]  /*1c00*/  @P0 BRA `(.L_x_1384) ;  /* 0x0000000000080947 */ /* 0x004fec0003800000 */
[----:B------:R-:W2:Y:S02]  /*1c10*/  SYNCS.PHASECHK.TRANS64.TRYWAIT P0, [R6+URZ+0x30c10], R23 ;  /* 0x030c1017060075a7 */ /* 0x000ea4000800017f */
[----:B--2---:R-:W-:Y:S05]  /*1c20*/  @!P0 BRA `(.L_x_1385) ;  /* 0x0000012800e08947 */ /* 0x004fea0003800000 */
.L_x_1384:
[----:B------:R-:W-:Y:S05]  /*1c30*/  WARPSYNC.ALL ;  /* 0x0000000000007948 */ /* 0x000fea0003800000 */
[----:B------:R-:W-:Y:S01]  /*1c40*/  LOP3.LUT R11, R5, 0x10000, RZ, 0xfc, !PT ;  /* 0x00010000050b7812 */ /* 0x000fe200078efcff */
[----:B------:R-:W3:Y:S04]  /*1c50*/  LDL R10, [R1+0x50] ;  /* 0x00005000010a7983 */ /* 0x000ee80000100800 */
[----:B------:R-:W-:Y:S01]  /*1c60*/  IMAD R11, R0, 0x400, R11 ;  /* 0x00000400000b7824 */ /* 0x000fe200078e020b */
[----:B------:R-:W4:Y:S04]  /*1c70*/  LDL R14, [R1+0x5c] ;  /* 0x00005c00010e7983 */ /* 0x000f280000100800 */
[----:B------:R-:W-:Y:S01]  /*1c80*/  R2UR UR8, R11 ;  /* 0x000000000b0872ca */ /* 0x000fe200000e0000 */
[----:B------:R-:W-:Y:S01]  /*1c90*/  WARPGROUP.ARRIVE ;  /* 0x00000000000079c5 */ /* 0x000fe20000000000 */
[----:B------:R-:W-:Y:S01]  /*1ca0*/  UMOV UR7, 0x40000040 ;  /* 0x4000004000077882 */ /* 0x000fe20000000000 */
[----:B------:R-:W-:Y:S01]  /*1cb0*/  UMOV UR5, 0x40000040 ;  /* 0x4000004000057882 */ /* 0x000fe20000000000 */
[----:B------:R-:W5:Y:S04]  /*1cc0*/  LDL R15, [R1+0x64] ;  /* 0x00006400010f7983 */ /* 0x000f680000100800 */
[----:B------:R-:W2:Y:S04]  /*1cd0*/  LDL R12, [R1+0x60] ;  /* 0x00006000010c7983 */ /* 0x000ea80000100800 */
[----:B------:R-:W2:Y:S01]  /*1ce0*/  LDL R13, [R1+0x58] ;  /* 0x00005800010d7983 */ /* 0x000ea20000100800 */
        /* <DEDUP_REMOVED lines=27> */
[C---:B-----5:R-:W-:Y:S01]  /*1ea0*/  LEA R10, R0.reuse, R15, 0x7 ;  /* 0x0000000f000a7211 */ /* 0x060fe200078e38ff */
[C---:B--2---:R-:W-:Y:S01]  /*1eb0*/  IMAD R12, R0.reuse, 0x80, R12 ;  /* 0x00000080000c7824 */ /* 0x044fe200078e020c */
[----:B------:R-:W-:Y:S02]  /*1ec0*/  LEA R18, R0, R13, 0x7 ;  /* 0x0000000d00127211 */ /* 0x000fe400078e38ff */
        /* <DEDUP_REMOVED lines=23> */
.L_x_1386:
[----:B------:R1:W1:Y:S01]  /*2040*/  SYNCS.PHASECHK.TRANS64.TRYWAIT P0, [R6+URZ+0x30c30], R23 ;  /* 0x030c3017060075a7 */ /* 0x000262000800017f */
[----:B------:R-:W-:Y:S05]  /*2050*/  @!P6 BRA `(.L_x_1387) ;  /* 0x000000000004e947 */ /* 0x000fea0003800000 */
[----:B------:R-:W-:Y:S01]  /*2060*/  BPT.TRAP 0x1 ;  /* 0x000000040000795c */ /* 0x000fe20000300000 */
.L_x_1387:
[----:B-1----:R-:W-:Y:S05]  /*2070*/  @P0 BRA `(.L_x_1388) ;  /* 0x0000000000080947 */ /* 0x002fea0003800000 */
[----:B------:R-:W1:Y:S02]  /*2080*/  SYNCS.PHASECHK.TRANS64.TRYWAIT P0, [R6+URZ+0x30c30], R23 ;  /* 0x030c3017060075a7 */ /* 0x000e64000800017f */
[----:B-1----:R-:W-:Y:S05]  /*2090*/  @!P0 BRA `(.L_x_1389) ;  /* 0x0000012400d88947 */ /* 0x002fea0003800000 */
.L_x_1388:
        /* <DEDUP_REMOVED lines=37> */
[----:B------:R-:W-:Y:S01]  /*22f0*/  UMOV UR4, UR9 ;  /* 0x0000000900047c82 */ /* 0x000fe20008000000 */
[----:B------:R-:W-:Y:S01]  /*2300*/  UMOV UR5, 0x40000040 ;  /* 0x4000004000057882 */ /* 0x000fe20000000000 */
[----:B--2---:R-:W-:Y:S01]  /*2310*/  MUFU.TANH R195, R84 ;  /* 0x0000005400c37308 */ /* 0x004fe20000002400 */
[----:B------:R-:W-:Y:S01]  /*2320*/  STL [R1+0x134], R197 ;  /* 0x000134c501007387 */ /* 0x000fe20000100800 */
[----:B------:R-:W-:Y:S01]  /*2330*/  FMUL.FTZ R90, R90, UR13 ;  /* 0x0000000d5a5a7c20 */ /* 0x000fe20008410000 */
[----:B------:R-:W-:Y:S01]  /*2340*/  FMUL.FTZ R88, R88, UR13 ;  /* 0x0000000d58587c20 */ /* 0x000fe20008410000 */
[----:B------:R-:W-:Y:S01]  /*2350*/  FMUL.FTZ R89, R89, UR13 ;  /* 0x0000000d59597c20 */ /* 0x000fe20008410000 */
[----:B------:R-:W-:Y:S01]  /*2360*/  STL [R1+0x130], R198 ;  /* 0x000130c601007387 */ /* 0x000fe20000100800 */
[----:B------:R-:W-:Y:S01]  /*2370*/  FMUL.FTZ R115, R115, UR13 ;  /* 0x0000000d73737c20 */ /* 0x000fe20008410000 */
[----:B------:R-:W-:Y:S01]  /*2380*/  FMUL.FTZ R91, R91, UR13 ;  /* 0x0000000d5b5b7c20 */ /* 0x000fe20008410000 */
[----:B---3--:R1:W-:Y:S01]  /*2390*/  MUFU.TANH R196, R85 ;  /* 0x0000005500c47308 */ /* 0x0083e20000002400 */
[----:B------:R2:W-:Y:S01]  /*23a0*/  STL [R1+0x12c], R199 ;  /* 0x00012cc701007387 */ /* 0x0005e20000100800 */
[----:B------:R-:W-:Y:S01]  /*23b0*/  ISETP.GT.AND P2, PT, R8, RZ, PT ;  /* 0x000000ff0800720c */ /* 0x000fe20003f44270 */
[----:B------:R-:W-:Y:S01]  /*23c0*/  FMUL.FTZ R92, R92, UR13 ;  /* 0x0000000d5c5c7c20 */ /* 0x000fe20008410000 */
[----:B------:R-:W-:Y:S01]  /*23d0*/  ISETP.GT.AND P1, PT, R7, RZ, PT ;  /* 0x000000ff0700720c */ /* 0x000fe20003f24270 */
[----:B------:R-:W-:Y:S01]  /*23e0*/  STL [R1+0x128], R200 ;  /* 0x000128c801007387 */ /* 0x000fe20000100800 */
[----:B------:R-:W-:Y:S01]  /*23f0*/  ISETP.GT.AND P0, PT, R8, 0x8, PT ;  /* 0x000000080800780c */ /* 0x000fe20003f04270 */
[----:B------:R-:W-:Y:S01]  /*2400*/  FMUL.FTZ R93, R93, UR13 ;  /* 0x0000000d5d5d7c20 */ /* 0x000fe20008410000 */
        /* <DEDUP_REMOVED lines=14> */
[----:B------:R-:W-:Y:S01]  /*24f0*/  UIADD3 UR10, UR8, 0x6, URZ ;  /* 0x00000006080a7890 */ /* 0x000fe2000fffe03f */
[----:B------:R2:W-:Y:S01]  /*2500*/  STL [R1+0x118], R171 ;  /* 0x000118ab01007387 */ /* 0x0005e20000100800 */
[----:B------:R-:W-:Y:S01]  /*2510*/  UMOV UR11, 0x40000040 ;  /* 0x40000040000b7882 */ /* 0x000fe20000000000 */
[----:B-1----:R-:W-:Y:S01]  /*2520*/  MUFU.TANH R201, R90 ;  /* 0x0000005a00c97308 */ /* 0x002fe20000002400 */
[----:B------:R-:W-:Y:S01]  /*2530*/  FMUL.FTZ R105, R105, UR13 ;  /* 0x0000000d69697c20 */ /* 0x000fe20008410000 */
        /* <DEDUP_REMOVED lines=13> */
[----:B------:R-:W-:Y:S01]  /*2610*/  IMAD R132, R0, 0x400, R132 ;  /* 0x0000040000847824 */ /* 0x000fe200078e0284 */
[----:B------:R-:W3:Y:S01]  /*2620*/  MUFU.TANH R22, R22 ;  /* 0x0000001600167308 */ /* 0x000ee20000002400 */
[----:B-1----:R-:W1:Y:S01]  /*2630*/  LDC.64 R88, c[0x0][0x748] ;  /* 0x0001d200ff587b82 */ /* 0x002e620000000a00 */
[----:B------:R-:W-:Y:S01]  /*2640*/  STL [R1+0x104], R166 ;  /* 0x000104a601007387 */ /* 0x000fe20000100800 */
[----:B------:R-:W-:Y:S01]  /*2650*/  FMUL.FTZ R104, R104, UR13 ;  /* 0x0000000d68687c20 */ /* 0x000fe20008410000 */
[----:B------:R-:W-:Y:S01]  /*2660*/  FMUL.FTZ R108, R108, UR13 ;  /* 0x0000000d6c6c7c20 */ /* 0x000fe20008410000 */
[----:B------:R-:W-:Y:S01]  /*2670*/  FMUL.FTZ R109, R109, UR13 ;  /* 0x0000000d6d6d7c20 */ /* 0x000fe20008410000 */
[----:B------:R-:W-:Y:S01]  /*2680*/  STL [R1+0x100], R165 ;  /* 0x000100a501007387 */ /* 0x000fe20000100800 */
[----:B------:R-:W-:Y:S01]  /*2690*/  FMUL.FTZ R121, R121, UR13 ;  /* 0x0000000d79797c20 */ /* 0x000fe20008410000 */
[----:B------:R-:W3:Y:S01]  /*26a0*/  MUFU.TANH R230, R230 ;  /* 0x000000e600e67308 */ /* 0x000ee20000002400 */
[----:B------:R-:W-:Y:S01]  /*26b0*/  R2UR UR12, R132 ;  /* 0x00000000840c72ca */ /* 0x000fe200000e0000 */
        /* <DEDUP_REMOVED lines=22> */
[----:B--2---:R-:W-:Y:S01]  /*2820*/  MUFU.TANH R171, R91 ;  /* 0x0000005b00ab7308 */ /* 0x004fe20000002400 */
[----:B------:R-:W-:Y:S01]  /*2830*/  FMUL.FTZ R126, R126, UR13 ;  /* 0x0000000d7e7e7c20 */ /* 0x000fe20008410000 */
[----:B------:R-:W-:Y:S01]  /*2840*/  STL [R1+0xe4], R158 ;  /* 0x0000e49e01007387 */ /* 0x000fe20000100800 */
[----:B------:R-:W-:Y:S01]  /*2850*/  FMUL.FTZ R125, R125, UR13 ;  /* 0x0000000d7d7d7c20 */ /* 0x000fe20008410000 */
[----:B------:R-:W-:Y:S01]  /*2860*/  FMUL.FTZ R127, R127, UR13 ;  /* 0x0000000d7f7f7c20 */ /* 0x000fe20008410000 */
[----:B------:R-:W-:Y:S01]  /*2870*/  FMUL.FTZ R227, R129, UR13 ;  /* 0x0000000d81e37c20 */ /* 0x000fe20008410000 */
[----:B------:R-:W-:Y:S01]  /*2880*/  STL [R1+0xe0], R157 ;  /* 0x0000e09d01007387 */ /* 0x000fe20000100800 */
[----:B------:R-:W-:Y:S01]  /*2890*/  FMUL.FTZ R131, R131, UR13 ;  /* 0x0000000d83837c20 */ /* 0x000fe20008410000 */
        /* <DEDUP_REMOVED lines=18> */
[----:B------:R-:W3:Y:S02]  /*29c0*/  MUFU.TANH R167, R97 ;  /* 0x0000006100a77308 */ /* 0x000ee40000002400 */
[----:B------:R-:W-:Y:S04]  /*29d0*/  STL [R1+0xac], R144 ;  /* 0x0000ac9001007387 */ /* 0x000fe80000100800 */
[----:B------:R-:W-:Y:S02]  /*29e0*/  STL [R1+0xa8], R143 ;  /* 0x0000a88f01007387 */ /* 0x000fe40000100800 */
[----:B------:R4:W-:Y:S02]  /*29f0*/  MUFU.TANH R197, R133 ;  /* 0x0000008500c57308 */ /* 0x0009e40000002400 */
[----:B------:R-:W-:Y:S04]  /*2a00*/  STL [R1+0xa4], R142 ;  /* 0x0000a48e01007387 */ /* 0x000fe80000100800 */
[----:B------:R-:W-:Y:S02]  /*2a10*/  STL [R1+0xa0], R141 ;  /* 0x0000a08d01007387 */ /* 0x000fe40000100800 */
[----:B------:R-:W3:Y:S02]  /*2a20*/  MUFU.TANH R20, R20 ;  /* 0x0000001400147308 */ /* 0x000ee40000002400 */
[----:B------:R2:W-:Y:S01]  /*2a30*/  STL [R1+0x9c], R140 ;  /* 0x00009c8c01007387 */ /* 0x0005e20000100800 */
[----:B------:R-:W-:-:S02]  /*2a40*/  WARPGROUP.DEPBAR.LE gsb0, 0x0 ;  /* 0x00008000000079c5 */ /* 0x000fc40000010000 */
[----:B------:R-:W-:Y:S01]  /*2a50*/  WARPGROUP.ARRIVE ;  /* 0x00000000000079c5 */ /* 0x000fe20000000000 */
[----:B------:R-:W-:Y:S02]  /*2a60*/  STL [R1+0x98], R6 ;  /* 0x0000980601007387 */ /* 0x000fe40000100800 */
[----:B------:R-:W3:Y:S02]  /*2a70*/  MUFU.TANH R21, R21 ;  /* 0x0000001500157308 */ /* 0x000ee40000002400 */
[----:B------:R-:W-:Y:S01]  /*2a80*/  STL [R1+0x94], R5 ;  /* 0x0000940501007387 */ /* 0x000fe20000100800 */
[----:B------:R-:W-:Y:S01]  /*2a90*/  HGMMA.64x128x16.F32 R24, gdesc[UR4], R24, gsb0 ;  /* 0x01e00000041879f0 */ /* 0x000fe20008000818 */
[----:B------:R-:W-:Y:S01]  /*2aa0*/  ULDC UR4, c[0x0][0x280] ;  /* 0x0000a00000047ab9 */ /* 0x000fe20000000800 */
[----:B------:R-:W-:Y:S01]  /*2ab0*/  UIADD3 UR6, UR8, 0x4, URZ ;  /* 0x0000000408067890 */ /* 0x000fe2000fffe03f */
[----:B------:R-:W-:Y:S01]  /*2ac0*/  STL [R1+0x90], R4 ;  /* 0x0000900401007387 */ /* 0x000fe20000100800 */
[----:B------:R-:W-:Y:S01]  /*2ad0*/  ULEA UR4, UR38, -UR4, 0x7 ;  /* 0x8000000426047291 */ /* 0x000fe2000f8e383f */
[----:B------:R-:W3:Y:S01]  /*2ae0*/  MUFU.TANH R23, R23 ;  /* 0x0000001700177308 */ /* 0x000ee20000002400 */
[----:B------:R-:W-:Y:S01]  /*2af0*/  UMOV UR7, 0x40000040 ;  /* 0x4000004000077882 */ /* 0x000fe20000000000 */
[----:B------:R-:W-:Y:S01]  /*2b00*/  UMOV UR5, 0x40000040 ;  /* 0x4000004000057882 */ /* 0x000fe20000000000 */
[----:B------:R-:W-:Y:S01]  /*2b10*/  UIADD3 UR8, UR9, 0x6, URZ ;  /* 0x0000000609087890 */ /* 0x000fe2000fffe03f */
[----:B------:R-:W-:Y:S01]  /*2b20*/  STL [R1+0x8c], R2 ;  /* 0x00008c0201007387 */ /* 0x000fe20000100800 */
[----:B------:R-:W-:Y:S01]  /*2b30*/  LEA R90, R3, UR4, 0x1 ;  /* 0x00000004035a7c11 */ /* 0x000fe2000f8e08ff */
[----:B------:R-:W-:-:S02]  /*2b40*/  UIADD3 UR4, UR9, 0x4, URZ ;  /* 0x0000000409047890 */ /* 0x000fc4000fffe03f */
[----:B------:R-:W3:Y:S01]  /*2b50*/  MUFU.TANH R232, R232 ;  /* 0x000000e800e87308 */ /* 0x000ee20000002400 */
[----:B------:R-:W-:Y:S01]  /*2b60*/  UMOV UR9, 0x40000040 ;  /* 0x4000004000097882 */ /* 0x000fe20000000000 */
[----:B------:R-:W-:-:S05]  /*2b70*/  IMAD.IADD R90, R7, 0x1, R90 ;  /* 0x00000001075a7824 */ /* 0x000fca00078e025a */
[----:B-1----:R-:W-:Y:S01]  /*2b80*/  IADD3 R115, -R90, R88, RZ ;  /* 0x000000585a737210 */ /* 0x002fe20007ffe1ff */
[----:B------:R-:W1:Y:S01]  /*2b90*/  MUFU.TANH R228, R228 ;  /* 0x000000e400e47308 */ /* 0x000e620000002400 */
[--C-:B------:R-:W-:Y:S02]  /*2ba0*/  IADD3 R91, RZ, -R90, -R89.reuse ;  /* 0x8000005aff5b7210 */ /* 0x100fe40007ffe859 */
[----:B------:R-:W-:Y:S01]  /*2bb0*/  IADD3 R215, R88, 0x8, -R90 ;  /* 0x0000000858d77810 */ /* 0x000fe20007ffe85a */
[----:B------:R-:W-:Y:S01]  /*2bc0*/  FMUL.FTZ R88, R124, UR13 ;  /* 0x0000000d7c587c20 */ /* 0x000fe20008410000 */
[----:B------:R-:W-:Y:S02]  /*2bd0*/  SEL R115, R115, 0x80, !P2 ;  /* 0x0000008073737807 */ /* 0x000fe40005000000 */
[----:B------:R-:W-:Y:S01]  /*2be0*/  IADD3 R214, -R90, 0x8, -R89 ;  /* 0x000000085ad67810 */ /* 0x000fe20007ffe959 */
[----:B------:R-:W1:Y:S01]  /*2bf0*/  MUFU.TANH R237, R237 ;  /* 0x000000ed00ed7308 */ /* 0x000e620000002400 */
[----:B------:R-:W-:-:S02]  /*2c00*/  SEL R124, R91, 0x80, P1 ;  /* 0x000000805b7c7807 */ /* 0x000fc40000800000 */
[----:B------:R-:W-:Y:S02]  /*2c10*/  SEL R215, R215, 0x80, !P0 ;  /* 0x00000080d7d77807 */ /* 0x000fe40004000000 */
[C---:B------:R-:W-:Y:S02]  /*2c20*/  ISETP.GE.AND P4, PT, R115.reuse, RZ, PT ;  /* 0x000000ff7300720c */ /* 0x040fe40003f86270 */
[C---:B------:R-:W-:Y:S01]  /*2c30*/  ISETP.GE.AND P2, PT, R115.reuse, 0x8, PT ;  /* 0x000000087300780c */ /* 0x040fe20003f46270 */
[----:B------:R3:W-:Y:S01]  /*2c40*/  MUFU.TANH R198, R134 ;  /* 0x0000008600c67308 */ /* 0x0007e20000002400 */
[C---:B------:R-:W-:Y:S02]  /*2c50*/  ISETP.GE.AND P0, PT, R115.reuse, 0x9, PT ;  /* 0x000000097300780c */ /* 0x040fe40003f06270 */
[----:B------:R-:W-:Y:S02]  /*2c60*/  ISETP.GE.AND P1, PT, R115, 0x10, PT ;  /* 0x000000107300780c */ /* 0x000fe40003f26270 */
[----:B------:R-:W-:-:S02]  /*2c70*/  SEL R214, R214, 0x80, P3 ;  /* 0x00000080d6d67807 */ /* 0x000fc40001800000 */
[----:B------:R-:W-:Y:S01]  /*2c80*/  ISETP.GE.AND P3, PT, R115, 0x1, PT ;  /* 0x000000017300780c */ /* 0x000fe20003f66270 */
[----:B------:R-:W-:Y:S01]  /*2c90*/  MUFU.TANH R159, R105 ;  /* 0x00000069009f7308 */ /* 0x000fe20000002400 */
[C---:B------:R-:W-:Y:S02]  /*2ca0*/  ISETP.GT.OR P4, PT, R124.reuse, RZ, !P4 ;  /* 0x000000ff7c00720c */ /* 0x040fe40006784670 */
[C---:B------:R-:W-:Y:S02]  /*2cb0*/  ISETP.GT.OR P2, PT, R124.reuse, 0x8, !P2 ;  /* 0x000000087c00780c */ /* 0x040fe40005744670 */
[C---:B------:R-:W-:Y:S02]  /*2cc0*/  ISETP.GT.OR P0, PT, R124.reuse, 0x9, !P0 ;  /* 0x000000097c00780c */ /* 0x040fe40004704670 */
[C---:B------:R-:W-:Y:S01]  /*2cd0*/  ISETP.GT.OR P1, PT, R124.reuse, 0x10, !P1 ;  /* 0x000000107c00780c */ /* 0x040fe20004f24670 */
[----:B------:R1:W-:Y:S01]  /*2ce0*/  MUFU.TANH R153, R112 ;  /* 0x0000007000997308 */ /* 0x0003e20000002400 */
[----:B------:R-:W-:-:S02]  /*2cf0*/  ISETP.GT.OR P3, PT, R124, 0x1, !P3 ;  /* 0x000000017c00780c */ /* 0x000fc40005f64670 */
[----:B------:R-:W-:Y:S02]  /*2d00*/  FSEL R210, R18, -INF , !P4 ;  /* 0xff80000012d27808 */ /* 0x000fe40006000000 */
[----:B------:R-:W-:Y:S02]  /*2d10*/  FSEL R220, R22, -INF , !P2 ;  /* 0xff80000016dc7808 */ /* 0x000fe40005000000 */
[C---:B------:R-:W-:Y:S01]  /*2d20*/  FSEL R225, R230.reuse, -INF , !P0 ;  /* 0xff800000e6e17808 */ /* 0x040fe20004000000 */
[----:B------:R1:W-:Y:S01]  /*2d30*/  MUFU.TANH R151, R113 ;  /* 0x0000007100977308 */ /* 0x0003e20000002400 */
[----:B------:R-:W-:Y:S01]  /*2d40*/  FSEL R209, R231, -INF , !P1 ;  /* 0xff800000e7d17808 */ /* 0x000fe20004800000 */
[----:B------:R-:W-:Y:S01]  /*2d50*/  FFMA.FTZ R230, -R230, R230, 1 ;  /* 0x3f800000e6e67423 */ /* 0x000fe200000101e6 */
[C---:B------:R-:W-:Y:S02]  /*2d60*/  ISETP.GE.AND P4, PT, R115.reuse, 0x11, PT ;  /* 0x000000117300780c */ /* 0x040fe40003f86270 */
[----:B------:R-:W-:-:S02]  /*2d70*/  ISETP.GE.AND P2, PT, R115, 0x19, PT ;  /* 0x000000197300780c */ /* 0x000fc40003f46270 */
[C---:B------:R-:W-:Y:S01]  /*2d80*/  ISETP.GE.AND P0, PT, R115.reuse, 0x20, PT ;  /* 0x000000207300780c */ /* 0x040fe20003f06270 */
[----:B------:R-:W1:Y:S01]  /*2d90*/  MUFU.TANH R236, R236 ;  /* 0x000000ec00ec7308 */ /* 0x000e620000002400 */
[----:B------:R-:W-:Y:S02]  /*2da0*/  ISETP.GE.AND P1, PT, R115, 0x21, PT ;  /* 0x000000217300780c */ /* 0x000fe40003f26270 */
[----:B------:R-:W-:Y:S02]  /*2db0*/  FSEL R211, R19, -INF , !P3 ;  /* 0xff80000013d37808 */ /* 0x000fe40005800000 */
[----:B------:R-:W-:Y:S02]  /*2dc0*/  ISETP.GE.AND P3, PT, R115, 0x18, PT ;  /* 0x000000187300780c */ /* 0x000fe40003f66270 */
[C---:B------:R-:W-:Y:S01]  /*2dd0*/  ISETP.GT.OR P4, PT, R124.reuse, 0x11, !P4 ;  /* 0x000000117c00780c */ /* 0x040fe20006784670 */
[----:B------:R-:W1:Y:S01]  /*2de0*/  MUFU.TANH R234, R234 ;  /* 0x000000ea00ea7308 */ /* 0x000e620000002400 */
[----:B------:R-:W-:-:S02]  /*2df0*/  ISETP.GT.OR P2, PT, R124, 0x19, !P2 ;  /* 0x000000197c00780c */ /* 0x000fc40005744670 */
[C---:B------:R-:W-:Y:S02]  /*2e00*/  ISETP.GT.OR P0, PT, R124.reuse, 0x20, !P0 ;  /* 0x000000207c00780c */ /* 0x040fe40004704670 */
[C---:B------:R-:W-:Y:S02]  /*2e10*/  ISETP.GT.OR P1, PT, R124.reuse, 0x21, !P1 ;  /* 0x000000217c00780c */ /* 0x040fe40004f24670 */
[----:B------:R-:W-:Y:S01]  /*2e20*/  ISETP.GT.OR P3, PT, R124, 0x18, !P3 ;  /* 0x000000187c00780c */ /* 0x000fe20005f64670 */
[----:B--2---:R2:W-:Y:S01]  /*2e30*/  MUFU.TANH R140, R88 ;  /* 0x00000058008c7308 */ /* 0x0045e20000002400 */
[----:B------:R-:W-:Y:S02]  /*2e40*/  FSEL R207, R229, -INF , !P4 ;  /* 0xff800000e5cf7808 */ /* 0x000fe40006000000 */
[----:B------:R-:W-:Y:S02]  /*2e50*/  FSEL R138, R194, -INF , !P2 ;  /* 0xff800000c28a7808 */ /* 0x000fe40005000000 */
[----:B------:R-:W-:-:S02]  /*2e60*/  FSEL R136, R195, -INF , !P0 ;  /* 0xff800000c3887808 */ /* 0x000fc40004000000 */
[----:B----4-:R-:W-:Y:S01]  /*2e70*/  FSEL R133, R196, -INF , !P1 ;  /* 0xff800000c4857808 */ /* 0x010fe20004800000 */
[----:B------:R-:W4:Y:S01]  /*2e80*/  MUFU.TANH R170, R94 ;  /* 0x0000005e00aa7308 */ /* 0x000f220000002400 */
[C---:B------:R-:W-:Y:S02]  /*2e90*/  ISETP.GE.AND P4, PT, R115.reuse, 0x28, PT ;  /* 0x000000287300780c */ /* 0x040fe40003f86270 */
[C---:B------:R-:W-:Y:S02]  /*2ea0*/  ISETP.GE.AND P2, PT, R115.reuse, 0x30, PT ;  /* 0x000000307300780c */ /* 0x040fe40003f46270 */
[C---:B------:R-:W-:Y:S02]  /*2eb0*/  ISETP.GE.AND P0, PT, R115.reuse, 0x31, PT ;  /* 0x000000317300780c */ /* 0x040fe40003f06270 */
[----:B------:R-:W-:Y:S01]  /*2ec0*/  ISETP.GE.AND P1, PT, R115, 0x38, PT ;  /* 0x000000387300780c */ /* 0x000fe20003f26270 */
[----:B------:R-:W4:Y:S01]  /*2ed0*/  MUFU.TANH R169, R95 ;  /* 0x0000005f00a97308 */ /* 0x000f220000002400 */
[C---:B------:R-:W-:Y:S01]  /*2ee0*/  FSEL R205, R235.reuse, -INF , !P3 ;  /* 0xff800000ebcd7808 */ /* 0x040fe20005800000 */
[----:B------:R-:W-:Y:S01]  /*2ef0*/  FFMA.FTZ R235, -R235, R235, 1 ;  /* 0x3f800000ebeb7423 */ /* 0x000fe200000101eb */
[----:B------:R-:W-:-:S02]  /*2f00*/  ISETP.GE.AND P3, PT, R115, 0x29, PT ;  /* 0x000000297300780c */ /* 0x000fc40003f66270 */
[----:B------:R-:W-:Y:S02]  /*2f10*/  ISETP.GE.AND P5, PT, R115, 0x39, PT ;  /* 0x000000397300780c */ /* 0x000fe40003fa6270 */
[C---:B------:R-:W-:Y:S01]  /*2f20*/  ISETP.GT.OR P4, PT, R124.reuse, 0x28, !P4 ;  /* 0x000000287c00780c */ /* 0x040fe20006784670 */
[----:B------:R-:W4:Y:S01]  /*2f30*/  MUFU.TANH R166, R98 ;  /* 0x0000006200a67308 */ /* 0x000f220000002400 */
[C---:B------:R-:W-:Y:S02]  /*2f40*/  ISETP.GT.OR P2, PT, R124.reuse, 0x30, !P2 ;  /* 0x000000307c00780c */ /* 0x040fe40005744670 */
[C---:B------:R-:W-:Y:S02]  /*2f50*/  ISETP.GT.OR P0, PT, R124.reuse, 0x31, !P0 ;  /* 0x000000317c00780c */ /* 0x040fe40004704670 */
[C---:B------:R-:W-:Y:S02]  /*2f60*/  ISETP.GT.OR P1, PT, R124.reuse, 0x38, !P1 ;  /* 0x000000387c00780c */ /* 0x040fe40004f24670 */
[C---:B------:R-:W-:Y:S01]  /*2f70*/  ISETP.GT.OR P3, PT, R124.reuse, 0x29, !P3 ;  /* 0x000000297c00780c */ /* 0x040fe20005f64670 */
[----:B------:R-:W4:Y:S01]  /*2f80*/  MUFU.TANH R165, R99 ;  /* 0x0000006300a57308 */ /* 0x000f220000002400 */
[----:B------:R-:W-:-:S02]  /*2f90*/  ISETP.GT.OR P5, PT, R124, 0x39, !P5 ;  /* 0x000000397c00780c */ /* 0x000fc40006fa4670 */
[----:B---3--:R-:W-:Y:S02]  /*2fa0*/  FSEL R134, R199, -INF , !P4 ;  /* 0xff800000c7867808 */ /* 0x008fe40006000000 */
[----:B-1----:R-:W-:Y:S02]  /*2fb0*/  FSEL R112, R202, -INF , !P2 ;  /* 0xff800000ca707808 */ /* 0x002fe40005000000 */
[----:B------:R-:W-:Y:S01]  /*2fc0*/  FSEL R113, R203, -INF , !P0 ;  /* 0xff800000cb717808 */ /* 0x000fe20004000000 */
[----:B------:R-:W1:Y:S01]  /*2fd0*/  MUFU.TANH R164, R100 ;  /* 0x0000006400a47308 */ /* 0x000e620000002400 */
[----:B------:R-:W-:Y:S02]  /*2fe0*/  FSEL R105, R168, -INF , !P1 ;  /* 0xff800000a8697808 */ /* 0x000fe40004800000 */
[C---:B------:R-:W-:Y:S02]  /*2ff0*/  ISETP.GE.AND P4, PT, R215.reuse, RZ, PT ;  /* 0x000000ffd700720c */ /* 0x040fe40003f86270 */
[----:B------:R-:W-:-:S02]  /*3000*/  ISETP.GE.AND P2, PT, R215, 0x1, PT ;  /* 0x00000001d700780c */ /* 0x000fc40003f46270 */
[C---:B------:R-:W-:Y:S01]  /*3010*/  ISETP.GE.AND P0, PT, R215.reuse, 0x8, PT ;  /* 0x00000008d700780c */ /* 0x040fe20003f06270 */
[----:B------:R-:W3:Y:S01]  /*3020*/  MUFU.TANH R163, R101 ;  /* 0x0000006500a37308 */ /* 0x000ee20000002400 */
[----:B------:R-:W-:Y:S02]  /*3030*/  WARPGROUP.DEPBAR.LE gsb0, 0x0 ;  /* 0x00008000000079c5 */ /* 0x000fe40000010000 */
[----:B------:R-:W4:Y:S01]  /*3040*/  LDS R218, [R218+0x400] ;  /* 0x00040000dada7984 */ /* 0x000f220000000800 */
[----:B------:R-:W-:Y:S01]  /*3050*/  WARPGROUP.ARRIVE ;  /* 0x00000000000079c5 */ /* 0x000fe20000000000 */
[----:B------:R-:W-:Y:S02]  /*3060*/  ISETP.GE.AND P1, PT, R215, 0x9, PT ;  /* 0x00000009d700780c */ /* 0x000fe40003f26270 */
[----:B--2---:R-:W-:Y:S01]  /*3070*/  FSEL R88, R200, -INF , !P3 ;  /* 0xff800000c8587808 */ /* 0x004fe20005800000 */
[----:B------:R-:W2:Y:S01]  /*3080*/  MUFU.TANH R160, R104 ;  /* 0x0000006800a07308 */ /* 0x000ea20000002400 */
[----:B------:R-:W-:Y:S01]  /*3090*/  FSEL R91, R167, -INF , !P5 ;  /* 0xff800000a75b7808 */ /* 0x000fe20006800000 */
[----:B------:R-:W-:Y:S01]  /*30a0*/  HGMMA.64x128x16.F32 R24, gdesc[UR4], R24, gsb0 ;  /* 0x01e00000041879f0 */ /* 0x000fe20008000818 */
[C---:B------:R-:W-:Y:S01]  /*30b0*/  ISETP.GE.AND P3, PT, R215.reuse, 0x10, PT ;  /* 0x00000010d700780c */ /* 0x040fe20003f66270 */
[----:B------:R-:W-:Y:S01]  /*30c0*/  ULDC UR4, c[0x0][0x744] ;  /* 0x0001d10000047ab9 */ /* 0x000fe20000000800 */
[----:B------:R-:W-:-:S02]  /*30d0*/  ISETP.GE.AND P5, PT, R215, 0x11, PT ;  /* 0x00000011d700780c */ /* 0x000fc40003fa6270 */
[C---:B------:R-:W-:Y:S01]  /*30e0*/  ISETP.GT.OR P4, PT, R214.reuse, RZ, !P4 ;  /* 0x000000ffd600720c */ /* 0x040fe20006784670 */
[----:B------:R-:W2:Y:S01]  /*30f0*/  MUFU.TANH R156, R108 ;  /* 0x0000006c009c7308 */ /* 0x000ea20000002400 */
[C---:B------:R-:W-:Y:S02]  /*3100*/  ISETP.GT.OR P2, PT, R214.reuse, 0x1, !P2 ;  /* 0x00000001d600780c */ /* 0x040fe40005744670 */
[C---:B------:R-:W-:Y:S02]  /*3110*/  ISETP.GT.OR P0, PT, R214.reuse, 0x8, !P0 ;  /* 0x00000008d600780c */ /* 0x040fe40004704670 */
[C---:B------:R-:W-:Y:S02]  /*3120*/  ISETP.GT.OR P1, PT, R214.reuse, 0x9, !P1 ;  /* 0x00000009d600780c */ /* 0x040fe40004f24670 */
[C---:B------:R-:W-:Y:S01]  /*3130*/  ISETP.GT.OR P3, PT, R214.reuse, 0x10, !P3 ;  /* 0x00000010d600780c */ /* 0x040fe20005f64670 */
[----:B------:R-:W2:Y:S01]  /*3140*/  MUFU.TANH R155, R109 ;  /* 0x0000006d009b7308 */ /* 0x000ea20000002400 */
[----:B------:R-:W-:-:S02]  /*3150*/  ISETP.GT.OR P5, PT, R214, 0x11, !P5 ;  /* 0x00000011d600780c */ /* 0x000fc40006fa4670 */
[----:B------:R-:W-:Y:S02]  /*3160*/  FSEL R212, R20, -INF , !P4 ;  /* 0xff80000014d47808 */ /* 0x000fe40006000000 */
[C---:B------:R-:W-:Y:S01]  /*3170*/  FSEL R213, R21.reuse, -INF , !P2 ;  /* 0xff80000015d57808 */ /* 0x040fe20005000000 */
[----:B------:R-:W-:Y:S01]  /*3180*/  FFMA.FTZ R21, -R21, R21, 1 ;  /* 0x3f80000015157423 */ /* 0x000fe20000010115 */
[C---:B------:R-:W-:Y:S01]  /*3190*/  FSEL R219, R23.reuse, -INF , !P0 ;  /* 0xff80000017db7808 */ /* 0x040fe20004000000 */
[----:B------:R1:W-:Y:S01]  /*31a0*/  MUFU.TANH R143, R121 ;  /* 0x00000079008f7308 */ /* 0x0003e20000002400 */
[----:B------:R-:W-:Y:S01]  /*31b0*/  FSEL R224, R232, -INF , !P1 ;  /* 0xff800000e8e07808 */ /* 0x000fe20004800000 */
[----:B------:R-:W-:Y:S01]  /*31c0*/  FFMA.FTZ R23, -R23, R23, 1 ;  /* 0x3f80000017177423 */ /* 0x000fe20000010117 */
[C---:B------:R-:W-:Y:S02]  /*31d0*/  ISETP.GE.AND P4, PT, R215.reuse, 0x18, PT ;  /* 0x00000018d700780c */ /* 0x040fe40003f86270 */
[----:B------:R-:W-:-:S02]  /*31e0*/  ISETP.GE.AND P2, PT, R215, 0x19, PT ;  /* 0x00000019d700780c */ /* 0x000fc40003f46270 */
[C---:B------:R-:W-:Y:S01]  /*31f0*/  ISETP.GE.AND P0, PT, R215.reuse, 0x20, PT ;  /* 0x00000020d700780c */ /* 0x040fe20003f06270 */
[----:B------:R-:W2:Y:S01]  /*3200*/  MUFU.TANH R162, R102 ;  /* 0x0000006600a27308 */ /* 0x000ea20000002400 */
[----:B------:R-:W-:Y:S02]  /*3210*/  ISETP.GE.AND P1, PT, R215, 0x21, PT ;  /* 0x00000021d700780c */ /* 0x000fe40003f26270 */
[C---:B------:R-:W-:Y:S01]  /*3220*/  FSEL R208, R228.reuse, -INF , !P3 ;  /* 0xff800000e4d07808 */ /* 0x040fe20005800000 */
[----:B----4-:R-:W-:Y:S01]  /*3230*/  SHFL.IDX PT, R223, R218, R9, 0x1f ;  /* 0x00001f09dadf7589 */ /* 0x010fe200000e0000 */
[----:B------:R-:W-:Y:S01]  /*3240*/  FSEL R206, R237, -INF , !P5 ;  /* 0xff800000edce7808 */ /* 0x000fe20006800000 */
[----:B------:R-:W-:Y:S01]  /*3250*/  FFMA.FTZ R228, -R228, R228, 1 ;  /* 0x3f800000e4e47423 */ /* 0x000fe200000101e4 */
[C---:B------:R-:W-:Y:S01]  /*3260*/  ISETP.GE.AND P3, PT, R215.reuse, 0x28, PT ;  /* 0x00000028d700780c */ /* 0x040fe20003f66270 */
[----:B------:R4:W-:Y:S01]  /*3270*/  MUFU.TANH R150, R114 ;  /* 0x0000007200967308 */ /* 0x0009e20000002400 */
[----:B------:R-:W-:-:S02]  /*3280*/  ISETP.GE.AND P5, PT, R215, 0x29, PT ;  /* 0x00000029d700780c */ /* 0x000fc40003fa6270 */
[C---:B------:R-:W-:Y:S02]  /*3290*/  ISETP.GT.OR P4, PT, R214.reuse, 0x18, !P4 ;  /* 0x00000018d600780c */ /* 0x040fe40006784670 */
[C---:B------:R-:W-:Y:S02]  /*32a0*/  ISETP.GT.OR P2, PT, R214.reuse, 0x19, !P2 ;  /* 0x00000019d600780c */ /* 0x040fe40005744670 */
[C---:B------:R-:W-:Y:S01]  /*32b0*/  ISETP.GT.OR P0, PT, R214.reuse, 0x20, !P0 ;  /* 0x00000020d600780c */ /* 0x040fe20004704670 */
[----:B------:R-:W2:Y:S01]  /*32c0*/  MUFU.TANH R161, R103 ;  /* 0x0000006700a17308 */ /* 0x000ea20000002400 */
[C---:B------:R-:W-:Y:S02]  /*32d0*/  ISETP.GT.OR P1, PT, R214.reuse, 0x21, !P1 ;  /* 0x00000021d600780c */ /* 0x040fe40004f24670 */
[C---:B------:R-:W-:Y:S02]  /*32e0*/  ISETP.GT.OR P3, PT, R214.reuse, 0x28, !P3 ;  /* 0x00000028d600780c */ /* 0x040fe40005f64670 */
[----:B------:R-:W-:-:S02]  /*32f0*/  ISETP.GT.OR P5, PT, R214, 0x29, !P5 ;  /* 0x00000029d600780c */ /* 0x000fc40006fa4670 */
[----:B------:R-:W-:Y:S01]  /*3300*/  FSEL R204, R236, -INF , !P4 ;  /* 0xff800000eccc7808 */ /* 0x000fe20006000000 */
[----:B------:R-:W2:Y:S01]  /*3310*/  MUFU.TANH R158, R106 ;  /* 0x0000006a009e7308 */ /* 0x000ea20000002400 */
[----:B------:R-:W-:Y:S02]  /*3320*/  FSEL R139, R234, -INF , !P2 ;  /* 0xff800000ea8b7808 */ /* 0x000fe40005000000 */
[----:B------:R-:W-:Y:S02]  /*3330*/  FSEL R137, R197, -INF , !P0 ;  /* 0xff800000c5897808 */ /* 0x000fe40004000000 */
[----:B------:R-:W-:Y:S02]  /*3340*/  FSEL R135, R198, -INF , !P1 ;  /* 0xff800000c6877808 */ /* 0x000fe40004800000 */
[C---:B------:R-:W-:Y:S01]  /*3350*/  ISETP.GE.AND P4, PT, R215.reuse, 0x30, PT ;  /* 0x00000030d700780c */ /* 0x040fe20003f86270 */
[----:B------:R-:W2:Y:S01]  /*3360*/  MUFU.TANH R157, R107 ;  /* 0x0000006b009d7308 */ /* 0x000ea20000002400 */
[----:B------:R-:W-:-:S02]  /*3370*/  ISETP.GE.AND P2, PT, R215, 0x31, PT ;  /* 0x00000031d700780c */ /* 0x000fc40003f46270 */
[C---:B------:R-:W-:Y:S02]  /*3380*/  ISETP.GE.AND P0, PT, R215.reuse, 0x38, PT ;  /* 0x00000038d700780c */ /* 0x040fe40003f06270 */
[----:B------:R-:W-:Y:S02]  /*3390*/  ISETP.GE.AND P1, PT, R215, 0x39, PT ;  /* 0x00000039d700780c */ /* 0x000fe40003f26270 */
[----:B------:R-:W-:Y:S01]  /*33a0*/  FSEL R132, R201, -INF , !P3 ;  /* 0xff800000c9847808 */ /* 0x000fe20005800000 */
[----:B------:R3:W-:Y:S01]  /*33b0*/  MUFU.TANH R152, R111 ;  /* 0x0000006f00987308 */ /* 0x0007e20000002400 */
[----:B-1----:R-:W-:Y:S02]  /*33c0*/  FSEL R121, R171, -INF , !P5 ;  /* 0xff800000ab797808 */ /* 0x002fe40006800000 */
[C---:B------:R-:W-:Y:S02]  /*33d0*/  ISETP.GE.AND P3, PT, R115.reuse, 0x40, PT ;  /* 0x000000407300780c */ /* 0x040fe40003f66270 */
[----:B------:R-:W-:-:S02]  /*33e0*/  ISETP.GE.AND P5, PT, R115, 0x41, PT ;  /* 0x000000417300780c */ /* 0x000fc40003fa6270 */
[C---:B------:R-:W-:Y:S01]  /*33f0*/  ISETP.GT.OR P4, PT, R214.reuse, 0x30, !P4 ;  /* 0x00000030d600780c */ /* 0x040fe20006784670 */
[----:B------:R-:W1:Y:S01]  /*3400*/  MUFU.TANH R154, R110 ;  /* 0x0000006e009a7308 */ /* 0x000e620000002400 */
[C---:B------:R-:W-:Y:S02]  /*3410*/  ISETP.GT.OR P2, PT, R214.reuse, 0x31, !P2 ;  /* 0x00000031d600780c */ /* 0x040fe40005744670 */
[C---:B------:R-:W-:Y:S02]  /*3420*/  ISETP.GT.OR P0, PT, R214.reuse, 0x38, !P0 ;  /* 0x00000038d600780c */ /* 0x040fe40004704670 */
[----:B------:R-:W-:Y:S02]  /*3430*/  ISETP.GT.OR P1, PT, R214, 0x39, !P1 ;  /* 0x00000039d600780c */ /* 0x000fe40004f24670 */
[C---:B------:R-:W-:Y:S01]  /*3440*/  ISETP.GT.OR P3, PT, R124.reuse, 0x40, !P3 ;  /* 0x000000407c00780c */ /* 0x040fe20005f64670 */
[----:B------:R-:W1:Y:S01]  /*3450*/  MUFU.TANH R148, R116 ;  /* 0x0000007400947308 */ /* 0x000e620000002400 */
[----:B------:R-:W-:-:S02]  /*3460*/  ISETP.GT.OR P5, PT, R124, 0x41, !P5 ;  /* 0x000000417c00780c */ /* 0x000fc40006fa4670 */
[----:B----4-:R-:W-:Y:S02]  /*3470*/  FSEL R114, R170, -INF , !P4 ;  /* 0xff800000aa727808 */ /* 0x010fe40006000000 */
[----:B------:R-:W-:Y:S02]  /*3480*/  FSEL R89, R169, -INF , !P2 ;  /* 0xff800000a9597808 */ /* 0x000fe40005000000 */
[----:B------:R-:W-:Y:S01]  /*3490*/  FSEL R102, R166, -INF , !P0 ;  /* 0xff800000a6667808 */ /* 0x000fe20004000000 */
[----:B------:R-:W4:Y:S01]  /*34a0*/  MUFU.TANH R147, R117 ;  /* 0x0000007500937308 */ /* 0x000f220000002400 */
[----:B------:R-:W-:Y:S02]  /*34b0*/  FSEL R92, R165, -INF , !P1 ;  /* 0xff800000a55c7808 */ /* 0x000fe40004800000 */
[C---:B------:R-:W-:Y:S02]  /*34c0*/  ISETP.GE.AND P4, PT, R115.reuse, 0x48, PT ;  /* 0x000000487300780c */ /* 0x040fe40003f86270 */
[----:B------:R-:W-:-:S02]  /*34d0*/  ISETP.GE.AND P2, PT, R115, 0x49, PT ;  /* 0x000000497300780c */ /* 0x000fc40003f46270 */
[C---:B------:R-:W-:Y:S01]  /*34e0*/  ISETP.GE.AND P0, PT, R115.reuse, 0x50, PT ;  /* 0x000000507300780c */ /* 0x040fe20003f06270 */
[----:B------:R-:W4:Y:S01]  /*34f0*/  MUFU.TANH R144, R120 ;  /* 0x0000007800907308 */ /* 0x000f220000002400 */
[----:B------:R-:W-:Y:S02]  /*3500*/  ISETP.GE.AND P1, PT, R115, 0x51, PT ;  /* 0x000000517300780c */ /* 0x000fe40003f26270 */
[----:B------:R-:W-:Y:S02]  /*3510*/  FSEL R109, R164, -INF , !P3 ;  /* 0xff800000a46d7808 */ /* 0x000fe40005800000 */
[----:B---3--:R-:W-:Y:S02]  /*3520*/  FSEL R111, R163, -INF , !P5 ;  /* 0xff800000a36f7808 */ /* 0x008fe40006800000 */
[C---:B------:R-:W-:Y:S01]  /*3530*/  ISETP.GE.AND P3, PT, R115.reuse, 0x58, PT ;  /* 0x000000587300780c */ /* 0x040fe20003f66270 */
[----:B------:R-:W3:Y:S01]  /*3540*/  MUFU.TANH R146, R118 ;  /* 0x0000007600927308 */ /* 0x000ee20000002400 */
[----:B------:R-:W-:-:S02]  /*3550*/  ISETP.GE.AND P5, PT, R115, 0x59, PT ;  /* 0x000000597300780c */ /* 0x000fc40003fa6270 */
[C---:B------:R-:W-:Y:S02]  /*3560*/  ISETP.GT.OR P4, PT, R124.reuse, 0x48, !P4 ;  /* 0x000000487c00780c */ /* 0x040fe40006784670 */
[C---:B------:R-:W-:Y:S02]  /*3570*/  ISETP.GT.OR P2, PT, R124.reuse, 0x49, !P2 ;  /* 0x000000497c00780c */ /* 0x040fe40005744670 */
[C---:B------:R-:W-:Y:S01]  /*3580*/  ISETP.GT.OR P0, PT, R124.reuse, 0x50, !P0 ;  /* 0x000000507c00780c */ /* 0x040fe20004704670 */
[----:B------:R-:W3:Y:S01]  /*3590*/  MUFU.TANH R145, R119 ;  /* 0x0000007700917308 */ /* 0x000ee20000002400 */
[C---:B------:R-:W-:Y:S02]  /*35a0*/  ISETP.GT.OR P1, PT, R124.reuse, 0x51, !P1 ;  /* 0x000000517c00780c */ /* 0x040fe40004f24670 */
[C---:B------:R-:W-:Y:S02]  /*35b0*/  ISETP.GT.OR P3, PT, R124.reuse, 0x58, !P3 ;  /* 0x000000587c00780c */ /* 0x040fe40005f64670 */
[----:B------:R-:W-:-:S02]  /*35c0*/  ISETP.GT.OR P5, PT, R124, 0x59, !P5 ;  /* 0x000000597c00780c */ /* 0x000fc40006fa4670 */
[----:B--2---:R-:W-:Y:S01]  /*35d0*/  FSEL R95, R160, -INF , !P4 ;  /* 0xff800000a05f7808 */ /* 0x004fe20006000000 */
[----:B------:R-:W2:Y:S01]  /*35e0*/  MUFU.TANH R142, R122 ;  /* 0x0000007a008e7308 */ /* 0x000ea20000002400 */
[----:B------:R-:W-:Y:S02]  /*35f0*/  FSEL R100, R159, -INF , !P2 ;  /* 0xff8000009f647808 */ /* 0x000fe40005000000 */
[----:B------:R-:W-:Y:S02]  /*3600*/  FSEL R97, R156, -INF , !P0 ;  /* 0xff8000009c617808 */ /* 0x000fe40004000000 */
[----:B------:R-:W-:Y:S02]  /*3610*/  FSEL R98, R155, -INF , !P1 ;  /* 0xff8000009b627808 */ /* 0x000fe40004800000 */
[C---:B------:R-:W-:Y:S01]  /*3620*/  ISETP.GE.AND P4, PT, R215.reuse, 0x40, PT ;  /* 0x00000040d700780c */ /* 0x040fe20003f86270 */
[----:B------:R-:W-:Y:S02]  /*3630*/  WARPGROUP.DEPBAR.LE gsb0, 0x0 ;  /* 0x00008000000079c5 */ /* 0x000fe40000010000 */
[----:B------:R-:W-:Y:S01]  /*3640*/  WARPGROUP.ARRIVE ;  /* 0x00000000000079c5 */ /* 0x000fe20000000000 */
[C---:B------:R-:W-:Y:S01]  /*3650*/  ISETP.GE.AND P2, PT, R215.reuse, 0x41, PT ;  /* 0x00000041d700780c */ /* 0x040fe20003f46270 */
[----:B------:R-:W2:Y:S01]  /*3660*/  MUFU.TANH R141, R123 ;  /* 0x0000007b008d7308 */ /* 0x000ea20000002400 */
[----:B------:R-:W-:-:S02]  /*3670*/  ISETP.GE.AND P0, PT, R215, 0x48, PT ;  /* 0x00000048d700780c */ /* 0x000fc40003f06270 */
[----:B------:R-:W-:Y:S01]  /*3680*/  ISETP.GE.AND P1, PT, R215, 0x49, PT ;  /* 0x00000049d700780c */ /* 0x000fe20003f26270 */
[----:B------:R-:W-:Y:S01]  /*3690*/  HGMMA.64x128x16.F32 R24, gdesc[UR8], R24, gsb0 ;  /* 0x01e00000081879f0 */ /* 0x000fe20008000818 */
[----:B------:R-:W-:Y:S02]  /*36a0*/  FSEL R108, R153, -INF , !P3 ;  /* 0xff800000996c7808 */ /* 0x000fe40005800000 */
[----:B------:R-:W-:Y:S01]  /*36b0*/  FSEL R103, R151, -INF , !P5 ;  /* 0xff80000097677808 */ /* 0x000fe20006800000 */
[----:B------:R1:W2:Y:S01]  /*36c0*/  MUFU.TANH R5, R126 ;  /* 0x0000007e00057308 */ /* 0x0002a20000002400 */
[C---:B------:R-:W-:Y:S02]  /*36d0*/  ISETP.GE.AND P3, PT, R215.reuse, 0x50, PT ;  /* 0x00000050d700780c */ /* 0x040fe40003f66270 */
[----:B------:R-:W-:Y:S02]  /*36e0*/  ISETP.GE.AND P5, PT, R215, 0x51, PT ;  /* 0x00000051d700780c */ /* 0x000fe40003fa6270 */
[----:B------:R-:W-:-:S02]  /*36f0*/  ISETP.GT.OR P4, PT, R214, 0x40, !P4 ;  /* 0x00000040d600780c */ /* 0x000fc40006784670 */
[C---:B------:R-:W-:Y:S01]  /*3700*/  ISETP.GT.OR P2, PT, R214.reuse, 0x41, !P2 ;  /* 0x00000041d600780c */ /* 0x040fe20005744670 */
[----:B------:R4:W-:Y:S01]  /*3710*/  MUFU.TANH R6, R125 ;  /* 0x0000007d00067308 */ /* 0x0009e20000002400 */
[C---:B------:R-:W-:Y:S01]  /*3720*/  ISETP.GT.OR P0, PT, R214.reuse, 0x48, !P0 ;  /* 0x00000048d600780c */ /* 0x040fe20004704670 */
[----:B-1----:R-:W-:Y:S01]  /*3730*/  VIADD R126, R9, 0x8 ;  /* 0x00000008097e7836 */ /* 0x002fe20000000000 */
[C---:B------:R-:W-:Y:S02]  /*3740*/  ISETP.GT.OR P1, PT, R214.reuse, 0x49, !P1 ;  /* 0x00000049d600780c */ /* 0x040fe40004f24670 */
[C---:B------:R-:W-:Y:S02]  /*3750*/  ISETP.GT.OR P3, PT, R214.reuse, 0x50, !P3 ;  /* 0x00000050d600780c */ /* 0x040fe40005f64670 */
[----:B------:R-:W-:Y:S01]  /*3760*/  ISETP.GT.OR P5, PT, R214, 0x51, !P5 ;  /* 0x00000051d600780c */ /* 0x000fe20006fa4670 */
[----:B------:R-:W-:Y:S01]  /*3770*/  SHFL.IDX PT, R216, R218, R126, 0x1f ;  /* 0x00001f7edad87589 */ /* 0x000fe200000e0000 */
[----:B------:R-:W-:Y:S01]  /*3780*/  FSEL R101, R162, -INF , !P4 ;  /* 0xff800000a2657808 */ /* 0x000fe20006000000 */
[----:B----4-:R-:W-:Y:S01]  /*3790*/  FMUL.FTZ R125, R128, UR13 ;  /* 0x0000000d807d7c20 */ /* 0x010fe20008410000 */
[----:B------:R-:W-:Y:S01]  /*37a0*/  FSEL R90, R161, -INF , !P2 ;  /* 0xff800000a15a7808 */ /* 0x000fe20005000000 */
[----:B------:R1:W-:Y:S01]  /*37b0*/  MUFU.TANH R4, R127 ;  /* 0x0000007f00047308 */ /* 0x0003e20000002400 */
[----:B------:R-:W-:-:S02]  /*37c0*/  FSEL R104, R158, -INF , !P0 ;  /* 0xff8000009e687808 */ /* 0x000fc40004000000 */
[----:B------:R-:W-:Y:S02]  /*37d0*/  FSEL R99, R157, -INF , !P1 ;  /* 0xff8000009d637808 */ /* 0x000fe40004800000 */
[C---:B------:R-:W-:Y:S02]  /*37e0*/  ISETP.GE.AND P4, PT, R215.reuse, 0x58, PT ;  /* 0x00000058d700780c */ /* 0x040fe40003f86270 */
[----:B------:R-:W-:Y:S01]  /*37f0*/  ISETP.GE.AND P2, PT, R215, 0x59, PT ;  /* 0x00000059d700780c */ /* 0x000fe20003f46270 */
[----:B------:R4:W-:Y:S01]  /*3800*/  MUFU.TANH R2, R125 ;  /* 0x0000007d00027308 */ /* 0x0009e20000002400 */
[C---:B------:R-:W-:Y:S01]  /*3810*/  ISETP.GE.AND P0, PT, R115.reuse, 0x60, PT ;  /* 0x000000607300780c */ /* 0x040fe20003f06270 */
[----:B-1----:R-:W-:Y:S01]  /*3820*/  FMUL.FTZ R127, R130, UR13 ;  /* 0x0000000d827f7c20 */ /* 0x002fe20008410000 */
[----:B------:R-:W-:Y:S02]  /*3830*/  ISETP.GE.AND P1, PT, R115, 0x61, PT ;  /* 0x000000617300780c */ /* 0x000fe40003f26270 */
[----:B------:R-:W-:-:S02]  /*3840*/  FSEL R96, R154, -INF , !P3 ;  /* 0xff8000009a607808 */ /* 0x000fc40005800000 */
[----:B------:R-:W-:Y:S01]  /*3850*/  FSEL R107, R152, -INF , !P5 ;  /* 0xff800000986b7808 */ /* 0x000fe20006800000 */
[----:B------:R-:W-:Y:S01]  /*3860*/  MUFU.TANH R127, R127 ;  /* 0x0000007f007f7308 */ /* 0x000fe20000002400 */
[C---:B------:R-:W-:Y:S02]  /*3870*/  ISETP.GE.AND P3, PT, R115.reuse, 0x68, PT ;  /* 0x000000687300780c */ /* 0x040fe40003f66270 */
[----:B------:R-:W-:Y:S02]  /*3880*/  ISETP.GE.AND P5, PT, R115, 0x69, PT ;  /* 0x000000697300780c */ /* 0x000fe40003fa6270 */
[C---:B------:R-:W-:Y:S02]  /*3890*/  ISETP.GT.OR P4, PT, R214.reuse, 0x58, !P4 ;  /* 0x00000058d600780c */ /* 0x040fe40006784670 */
[----:B------:R-:W-:Y:S01]  /*38a0*/  ISETP.GT.OR P2, PT, R214, 0x59, !P2 ;  /* 0x00000059d600780c */ /* 0x000fe20005744670 */
[----:B------:R-:W-:Y:S01]  /*38b0*/  MUFU.TANH R227, R227 ;  /* 0x000000e300e37308 */ /* 0x000fe20000002400 */
[----:B------:R-:W-:-:S02]  /*38c0*/  ISETP.GT.OR P0, PT, R124, 0x60, !P0 ;  /* 0x000000607c00780c */ /* 0x000fc40004704670 */
[C---:B------:R-:W-:Y:S02]  /*38d0*/  ISETP.GT.OR P1, PT, R124.reuse, 0x61, !P1 ;  /* 0x000000617c00780c */ /* 0x040fe40004f24670 */
[C---:B------:R-:W-:Y:S02]  /*38e0*/  ISETP.GT.OR P3, PT, R124.reuse, 0x68, !P3 ;  /* 0x000000687c00780c */ /* 0x040fe40005f64670 */
[----:B------:R-:W-:Y:S01]  /*38f0*/  ISETP.GT.OR P5, PT, R124, 0x69, !P5 ;  /* 0x000000697c00780c */ /* 0x000fe20006fa4670 */
[----:B------:R-:W-:Y:S01]  /*3900*/  MUFU.TANH R131, R131 ;  /* 0x0000008300837308 */ /* 0x000fe20000002400 */
[----:B------:R-:W-:Y:S02]  /*3910*/  FSEL R93, R150, -INF , !P4 ;  /* 0xff800000965d7808 */ /* 0x000fe40006000000 */
[----:B------:R-:W-:Y:S02]  /*3920*/  FSEL R110, R149, -INF , !P2 ;  /* 0xff800000956e7808 */ /* 0x000fe40005000000 */
[----:B------:R-:W-:-:S02]  /*3930*/  FSEL R106, R148, -INF , !P0 ;  /* 0xff800000946a7808 */ /* 0x000fc40004000000 */
[----:B------:R-:W-:Y:S02]  /*3940*/  FSEL R94, R147, -INF , !P1 ;  /* 0xff800000935e7808 */ /* 0x000fe40004800000 */
[C---:B------:R-:W-:Y:S02]  /*3950*/  ISETP.GE.AND P4, PT, R115.reuse, 0x70, PT ;  /* 0x000000707300780c */ /* 0x040fe40003f86270 */
[C---:B------:R-:W-:Y:S02]  /*3960*/  ISETP.GE.AND P2, PT, R115.reuse, 0x71, PT ;  /* 0x000000717300780c */ /* 0x040fe40003f46270 */
[C---:B------:R-:W-:Y:S02]  /*3970*/  ISETP.GE.AND P0, PT, R115.reuse, 0x78, PT ;  /* 0x000000787300780c */ /* 0x040fe40003f06270 */
[----:B------:R-:W-:Y:S02]  /*3980*/  ISETP.GE.AND P1, PT, R115, 0x79, PT ;  /* 0x000000797300780c */ /* 0x000fe40003f26270 */
[----:B------:R-:W-:-:S02]  /*3990*/  FSEL R115, R144, -INF , !P3 ;  /* 0xff80000090737808 */ /* 0x000fc40005800000 */
[----:B------:R-:W-:Y:S02]  /*39a0*/  FSEL R116, R143, -INF , !P5 ;  /* 0xff8000008f747808 */ /* 0x000fe40006800000 */
[C---:B------:R-:W-:Y:S02]  /*39b0*/  ISETP.GE.AND P3, PT, R215.reuse, 0x60, PT ;  /* 0x00000060d700780c */ /* 0x040fe40003f66270 */
[----:B------:R-:W-:Y:S02]  /*39c0*/  ISETP.GE.AND P5, PT, R215, 0x61, PT ;  /* 0x00000061d700780c */ /* 0x000fe40003fa6270 */
[----:B------:R-:W-:Y:S02]  /*39d0*/  ISETP.GT.OR P4, PT, R124, 0x70, !P4 ;  /* 0x000000707c00780c */ /* 0x000fe40006784670 */
[C---:B------:R-:W-:Y:S02]  /*39e0*/  ISETP.GT.OR P3, PT, R214.reuse, 0x60, !P3 ;  /* 0x00000060d600780c */ /* 0x040fe40005f64670 */
[----:B------:R-:W-:-:S02]  /*39f0*/  ISETP.GT.OR P5, PT, R214, 0x61, !P5 ;  /* 0x00000061d600780c */ /* 0x000fc40006fa4670 */
[----:B------:R-:W-:Y:S02]  /*3a00*/  FSEL R118, R140, -INF , !P4 ;  /* 0xff8000008c767808 */ /* 0x000fe40006000000 */
[----:B---3--:R-:W-:Y:S02]  /*3a10*/  FSEL R119, R146, -INF , !P3 ;  /* 0xff80000092777808 */ /* 0x008fe40005800000 */
[----:B------:R-:W-:Y:S02]  /*3a20*/  FSEL R122, R145, -INF , !P5 ;  /* 0xff800000917a7808 */ /* 0x000fe40006800000 */
[C---:B------:R-:W-:Y:S02]  /*3a30*/  ISETP.GE.AND P4, PT, R215.reuse, 0x68, PT ;  /* 0x00000068d700780c */ /* 0x040fe40003f86270 */
[C---:B------:R-:W-:Y:S02]  /*3a40*/  ISETP.GE.AND P3, PT, R215.reuse, 0x69, PT ;  /* 0x00000069d700780c */ /* 0x040fe40003f66270 */
[----:B------:R-:W-:-:S02]  /*3a50*/  ISETP.GE.AND P5, PT, R215, 0x70, PT ;  /* 0x00000070d700780c */ /* 0x000fc40003fa6270 */
[C---:B------:R-:W-:Y:S02]  /*3a60*/  ISETP.GT.OR P2, PT, R124.reuse, 0x71, !P2 ;  /* 0x000000717c00780c */ /* 0x040fe40005744670 */
[C---:B------:R-:W-:Y:S02]  /*3a70*/  ISETP.GT.OR P0, PT, R124.reuse, 0x78, !P0 ;  /* 0x000000787c00780c */ /* 0x040fe40004704670 */
[----:B------:R-:W-:Y:S01]  /*3a80*/  ISETP.GT.OR P1, PT, R124, 0x79, !P1 ;  /* 0x000000797c00780c */ /* 0x000fe20004f24670 */
[----:B------:R-:W-:Y:S01]  /*3a90*/  VIADD R124, R9, 0x4 ;  /* 0x00000004097c7836 */ /* 0x000fe20000000000 */
[C---:B------:R-:W-:Y:S02]  /*3aa0*/  ISETP.GT.OR P4, PT, R214.reuse, 0x68, !P4 ;  /* 0x00000068d600780c */ /* 0x040fe40006784670 */
[C---:B------:R-:W-:Y:S02]  /*3ab0*/  ISETP.GT.OR P3, PT, R214.reuse, 0x69, !P3 ;  /* 0x00000069d600780c */ /* 0x040fe40005f64670 */
[----:B------:R-:W-:Y:S01]  /*3ac0*/  ISETP.GT.OR P5, PT, R214, 0x70, !P5 ;  /* 0x00000070d600780c */ /* 0x000fe20006fa4670 */
[----:B------:R-:W1:Y:S01]  /*3ad0*/  SHFL.IDX PT, R128, R218, R124, 0x1f ;  /* 0x00001f7cda807589 */ /* 0x000e6200000e0000 */
[----:B--2---:R-:W-:-:S02]  /*3ae0*/  FSEL R117, R142, -INF , !P4 ;  /* 0xff8000008e757808 */ /* 0x004fc40006000000 */
[----:B------:R-:W-:Y:S01]  /*3af0*/  FSEL R123, R141, -INF , !P3 ;  /* 0xff8000008d7b7808 */ /* 0x000fe20005800000 */
[----:B------:R-:W2:Y:S01]  /*3b00*/  SHFL.IDX PT, R217, R17, R124, 0x1f ;  /* 0x00001f7c11d97589 */ /* 0x000ea200000e0000 */
[----:B------:R-:W-:Y:S02]  /*3b10*/  FSEL R120, R5, -INF , !P5 ;  /* 0xff80000005787808 */ /* 0x000fe40006800000 */
[C---:B------:R-:W-:Y:S02]  /*3b20*/  ISETP.GE.AND P4, PT, R215.reuse, 0x71, PT ;  /* 0x00000071d700780c */ /* 0x040fe40003f86270 */
[C---:B------:R-:W-:Y:S02]  /*3b30*/  ISETP.GE.AND P3, PT, R215.reuse, 0x78, PT ;  /* 0x00000078d700780c */ /* 0x040fe40003f66270 */
[----:B------:R-:W-:Y:S02]  /*3b40*/  ISETP.GE.AND P5, PT, R215, 0x79, PT ;  /* 0x00000079d700780c */ /* 0x000fe40003fa6270 */
[----:B------:R-:W3:Y:S01]  /*3b50*/  SHFL.IDX PT, R215, R17, R9, 0x1f ;  /* 0x00001f0911d77589 */ /* 0x000ee200000e0000 */
[----:B----4-:R-:W-:-:S02]  /*3b60*/  IADD3 R125, R9, 0xc, RZ ;  /* 0x0000000c097d7810 */ /* 0x010fc40007ffe0ff */
[C---:B------:R-:W-:Y:S02]  /*3b70*/  ISETP.GT.OR P4, PT, R214.reuse, 0x71, !P4 ;  /* 0x00000071d600780c */ /* 0x040fe40006784670 */
[C---:B------:R-:W-:Y:S01]  /*3b80*/  ISETP.GT.OR P3, PT, R214.reuse, 0x78, !P3 ;  /* 0x00000078d600780c */ /* 0x040fe20005f64670 */
[----:B------:R-:W4:Y:S01]  /*3b90*/  SHFL.IDX PT, R233, R17, R125, 0x1f ;  /* 0x00001f7d11e97589 */ /* 0x000f2200000e0000 */
[----:B------:R-:W-:-:S03]  /*3ba0*/  ISETP.GT.OR P5, PT, R214, 0x79, !P5 ;  /* 0x00000079d600780c */ /* 0x000fc60006fa4670 */
[----:B------:R-:W4:Y:S01]  /*3bb0*/  SHFL.IDX PT, R214, R218, R125, 0x1f ;  /* 0x00001f7ddad67589 */ /* 0x000f2200000e0000 */
[----:B------:R-:W-:Y:S02]  /*3bc0*/  WARPGROUP.DEPBAR.LE gsb0, 0x0 ;  /* 0x00008000000079c5 */ /* 0x000fe40000010000 */
[----:B-1----:R-:W-:Y:S01]  /*3bd0*/  FADD.FTZ R221, R25, -R128 ;  /* 0x8000008019dd7221 */ /* 0x002fe20000010000 */
[--C-:B------:R-:W-:Y:S01]  /*3be0*/  FADD.FTZ R129, R28, -R216.reuse ;  /* 0x800000d81c817221 */ /* 0x100fe20000010000 */
[----:B------:R-:W-:Y:S01]  /*3bf0*/  FADD.FTZ R130, R30, -R216 ;  /* 0x800000d81e827221 */ /* 0x000fe20000010000 */
[--C-:B------:R-:W-:Y:S01]  /*3c00*/  FADD.FTZ R226, R24, -R223.reuse ;  /* 0x800000df18e27221 */ /* 0x100fe20000010000 */
[----:B------:R-:W-:Y:S01]  /*3c10*/  FADD.FTZ R223, R26, -R223 ;  /* 0x800000df1adf7221 */ /* 0x000fe20000010000 */
[--C-:B--2---:R-:W-:Y:S01]  /*3c20*/  FFMA.FTZ R211, R211, UR4, -R217.reuse ;  /* 0x00000004d3d37c23 */ /* 0x104fe200080108d9 */
[----:B------:R-:W-:Y:S01]  /*3c30*/  FFMA.FTZ R26, R213, UR4, -R217 ;  /* 0x00000004d51a7c23 */ /* 0x000fe200080108d9 */
[----:B------:R-:W-:Y:S01]  /*3c40*/  FADD.FTZ R128, R27, -R128 ;  /* 0x800000801b807221 */ /* 0x000fe20000010000 */
[C---:B------:R-:W-:Y:S01]  /*3c50*/  VIADD R217, R9.reuse, 0x14 ;  /* 0x0000001409d97836 */ /* 0x040fe20000000000 */
[----:B------:R-:W1:Y:S01]  /*3c60*/  SHFL.IDX PT, R28, R17, R126, 0x1f ;  /* 0x00001f7e111c7589 */ /* 0x000e6200000e0000 */
[----:B------:R-:W-:-:S02]  /*3c70*/  VIADD R213, R9, 0x1c ;  /* 0x0000001c09d57836 */ /* 0x000fc40000000000 */
[--C-:B---3--:R-:W-:Y:S01]  /*3c80*/  FFMA.FTZ R216, R210, UR4, -R215.reuse ;  /* 0x00000004d2d87c23 */ /* 0x108fe200080108d7 */
[----:B------:R-:W-:Y:S01]  /*3c90*/  FFMA.FTZ R25, R212, UR4, -R215 ;  /* 0x00000004d4197c23 */ /* 0x000fe200080108d7 */
[C---:B------:R-:W-:Y:S01]  /*3ca0*/  VIADD R215, R9.reuse, 0x10 ;  /* 0x0000001009d77836 */ /* 0x040fe20000000000 */
[----:B------:R-:W2:Y:S01]  /*3cb0*/  SHFL.IDX PT, R222, R218, R217, 0x1f ;  /* 0x00001fd9dade7589 */ /* 0x000ea200000e0000 */
[----:B------:R-:W-:Y:S01]  /*3cc0*/  IADD3 R212, R9, 0x18, RZ ;  /* 0x0000001809d47810 */ /* 0x000fe20007ffe0ff */
[----:B------:R-:W3:Y:S01]  /*3cd0*/  MUFU.EX2 R211, R211 ;  /* 0x000000d300d37308 */ /* 0x000ee20000000800 */
[----:B----4-:R-:W-:Y:S01]  /*3ce0*/  FFMA.FTZ R224, R224, UR4, -R233 ;  /* 0x00000004e0e07c23 */ /* 0x010fe200080108e9 */
[----:B------:R-:W4:Y:S01]  /*3cf0*/  SHFL.IDX PT, R27, R218, R215, 0x1f ;  /* 0x00001fd7da1b7589 */ /* 0x000f2200000e0000 */
[--C-:B------:R-:W-:Y:S01]  /*3d00*/  FADD.FTZ R210, R29, -R214.reuse ;  /* 0x800000d61dd27221 */ /* 0x100fe20000010000 */
[----:B------:R-:W-:Y:S02]  /*3d10*/  FADD.FTZ R214, R31, -R214 ;  /* 0x800000d61fd67221 */ /* 0x000fe40000010000 */
[----:B------:R-:W4:Y:S02]  /*3d20*/  SHFL.IDX PT, R29, R218, R213, 0x1f ;  /* 0x00001fd5da1d7589 */ /* 0x000f2400000e0000 */
[----:B------:R-:W4:Y:S02]  /*3d30*/  MUFU.EX2 R26, R26 ;  /* 0x0000001a001a7308 */ /* 0x000f240000000800 */
[----:B------:R4:W4:Y:S04]  /*3d40*/  SHFL.IDX PT, R30, R218, R212, 0x1f ;  /* 0x00001fd4da1e7589 */ /* 0x00092800000e0000 */
[----:B------:R-:W4:Y:S02]  /*3d50*/  SHFL.IDX PT, R31, R17, R215, 0x1f ;  /* 0x00001fd7111f7589 */ /* 0x000f2400000e0000 */
[----:B------:R-:W4:Y:S01]  /*3d60*/  MUFU.EX2 R25, R25 ;  /* 0x0000001900197308 */ /* 0x000f220000000800 */
[--C-:B-1----:R-:W-:Y:S01]  /*3d70*/  FFMA.FTZ R24, R220, UR4, -R28.reuse ;  /* 0x00000004dc187c23 */ /* 0x102fe2000801081c */
[----:B------:R-:W-:Y:S01]  /*3d80*/  FFMA.FTZ R28, R219, UR4, -R28 ;  /* 0x00000004db1c7c23 */ /* 0x000fe2000801081c */
[----:B---3--:R-:W-:Y:S01]  /*3d90*/  FMUL.FTZ R221, R211, R221 ;  /* 0x000000ddd3dd7220 */ /* 0x008fe20000410000 */
[--C-:B--2---:R-:W-:Y:S01]  /*3da0*/  FADD.FTZ R220, R33, -R222.reuse ;  /* 0x800000de21dc7221 */ /* 0x104fe20000010000 */
[----:B------:R-:W-:Y:S01]  /*3db0*/  FADD.FTZ R222, R35, -R222 ;  /* 0x800000de23de7221 */ /* 0x000fe20000010000 */
[----:B------:R-:W1:Y:S02]  /*3dc0*/  SHFL.IDX PT, R33, R17, R212, 0x1f ;  /* 0x00001fd411217589 */ /* 0x000e6400000e0000 */
[----:B------:R-:W2:Y:S01]  /*3dd0*/  MUFU.EX2 R24, R24 ;  /* 0x0000001800187308 */ /* 0x000ea20000000800 */
[--C-:B----4-:R-:W-:Y:S01]  /*3de0*/  FADD.FTZ R218, R32, -R27.reuse ;  /* 0x8000001b20da7221 */ /* 0x110fe20000010000 */
[----:B------:R-:W-:Y:S01]  /*3df0*/  FADD.FTZ R219, R34, -R27 ;  /* 0x8000001b22db7221 */ /* 0x000fe20000010000 */
[----:B------:R-:W3:Y:S01]  /*3e00*/  SHFL.IDX PT, R32, R17, R217, 0x1f ;  /* 0x00001fd911207589 */ /* 0x000ee200000e0000 */
[----:B------:R-:W-:Y:S01]  /*3e10*/  FMUL.FTZ R128, R26, R128 ;  /* 0x000000801a807220 */ /* 0x000fe20000410000 */
[----:B------:R-:W-:-:S02]  /*3e20*/  FADD.FTZ R37, R37, -R29 ;  /* 0x8000001d25257221 */ /* 0x000fc40000010000 */
[----:B------:R-:W4:Y:S01]  /*3e30*/  SHFL.IDX PT, R34, R17, R213, 0x1f ;  /* 0x00001fd511227589 */ /* 0x000f2200000e0000 */
[----:B------:R-:W-:Y:S01]  /*3e40*/  FADD.FTZ R39, R39, -R29 ;  /* 0x8000001d27277221 */ /* 0x000fe20000010000 */
[----:B------:R2:W-:Y:S01]  /*3e50*/  MUFU.EX2 R27, R28 ;  /* 0x0000001c001b7308 */ /* 0x0005e20000000800 */
[--C-:B------:R-:W-:Y:S01]  /*3e60*/  FADD.FTZ R36, R36, -R30.reuse ;  /* 0x8000001e24247221 */ /* 0x100fe20000010000 */
[----:B------:R-:W-:Y:S01]  /*3e70*/  SHFL.IDX PT, R35, R15, R9, 0x1f ;  /* 0x00001f090f237589 */ /* 0x000fe200000e0000 */
[----:B------:R-:W-:Y:S01]  /*3e80*/  FADD.FTZ R38, R38, -R30 ;  /* 0x8000001e26267221 */ /* 0x000fe20000010000 */
[----:B------:R-:W-:Y:S01]  /*3e90*/  FMUL.FTZ R223, R25, R223 ;  /* 0x000000df19df7220 */ /* 0x000fe20000410000 */
[--C-:B------:R-:W-:Y:S01]  /*3ea0*/  FFMA.FTZ R29, R209, UR4, -R31.reuse ;  /* 0x00000004d11d7c23 */ /* 0x100fe2000801081f */
[----:B------:R-:W-:Y:S01]  /*3eb0*/  FFMA.FTZ R31, R208, UR4, -R31 ;  /* 0x00000004d01f7c23 */ /* 0x000fe2000801081f */
[----:B------:R-:W-:Y:S01]  /*3ec0*/  FFMA.FTZ R208, -R18, R18, 1 ;  /* 0x3f80000012d07423 */ /* 0x000fe20000010112 */
[----:B------:R-:W4:Y:S01]  /*3ed0*/  SHFL.IDX PT, R209, R15, R126, 0x1f ;  /* 0x00001f7e0fd17589 */ /* 0x000f2200000e0000 */
[----:B------:R-:W4:Y:S01]  /*3ee0*/  MUFU.EX2 R30, R224 ;  /* 0x000000e0001e7308 */ /* 0x000f220000000800 */
[----:B--2---:R-:W-:Y:S01]  /*3ef0*/  FFMA.FTZ R28, R225, UR4, -R233 ;  /* 0x00000004e11c7c23 */ /* 0x004fe200080108e9 */
[----:B------:R-:W-:Y:S01]  /*3f00*/  FFMA.FTZ R234, -R234, R234, 1 ;  /* 0x3f800000eaea7423 */ /* 0x000fe200000101ea */
[----:B------:R-:W-:Y:S01]  /*3f10*/  FMUL.FTZ R129, R24, R129 ;  /* 0x0000008118817220 */ /* 0x000fe20000410000 */
[----:B-1----:R-:W-:-:S04]  /*3f20*/  FFMA.FTZ R204, R204, UR4, -R33 ;  /* 0x00000004cccc7c23 */ /* 0x002fc80008010821 */
[----:B------:R1:W-:Y:S01]  /*3f30*/  MUFU.EX2 R18, R31 ;  /* 0x0000001f00127308 */ /* 0x0003e20000000800 */
[--C-:B---3--:R-:W-:Y:S01]  /*3f40*/  FFMA.FTZ R207, R207, UR4, -R32.reuse ;  /* 0x00000004cfcf7c23 */ /* 0x108fe20008010820 */
[----:B------:R-:W-:Y:S01]  /*3f50*/  FFMA.FTZ R32, R206, UR4, -R32 ;  /* 0x00000004ce207c23 */ /* 0x000fe20008010820 */
[----:B------:R-:W-:-:S04]  /*3f60*/  FFMA.FTZ R206, -R20, R20, 1 ;  /* 0x3f80000014ce7423 */ /* 0x000fc80000010114 */
[----:B------:R-:W-:Y:S01]  /*3f70*/  FMUL.FTZ R206, R206, R223 ;  /* 0x000000dfcece7220 */ /* 0x000fe20000410000 */
[----:B------:R2:W3:Y:S01]  /*3f80*/  MUFU.EX2 R20, R32 ;  /* 0x0000002000147308 */ /* 0x0004e20000000800 */
[----:B-1----:R-:W-:Y:S01]  /*3f90*/  FFMA.FTZ R31, R205, UR4, -R33 ;  /* 0x00000004cd1f7c23 */ /* 0x002fe20008010821 */
[----:B----4-:R-:W-:Y:S01]  /*3fa0*/  FFMA.FTZ R33, R139, UR4, -R34 ;  /* 0x000000048b217c23 */ /* 0x010fe20008010822 */
[----:B------:R-:W-:Y:S01]  /*3fb0*/  FMUL.FTZ R214, R30, R214 ;  /* 0x000000d61ed67220 */ /* 0x000fe20000410000 */
[----:B------:R-:W1:Y:S01]  /*3fc0*/  SHFL.IDX PT, R139, R15, R124, 0x1f ;  /* 0x00001f7c0f8b7589 */ /* 0x000e6200000e0000 */
[----:B------:R-:W-:Y:S01]  /*3fd0*/  FFMA.FTZ R223, -R194, R194, 1 ;  /* 0x3f800000c2df7423 */ /* 0x000fe200000101c2 */
[--C-:B------:R-:W-:Y:S02]  /*3fe0*/  FFMA.FTZ R205, R134, UR4, -R209.reuse ;  /* 0x0000000486cd7c23 */ /* 0x100fe400080108d1 */
[----:B------:R4:W1:Y:S01]  /*3ff0*/  MUFU.EX2 R17, R207 ;  /* 0x000000cf00117308 */ /* 0x0008620000000800 */
[----:B--2---:R-:W-:Y:S01]  /*4000*/  FFMA.FTZ R32, -R19, R19, 1 ;  /* 0x3f80000013207423 */ /* 0x004fe20000010113 */
[----:B------:R-:W-:Y:S01]  /*4010*/  FFMA.FTZ R134, R132, UR4, -R209 ;  /* 0x0000000484867c23 */ /* 0x000fe200080108d1 */
[----:B------:R-:W2:Y:S04]  /*4020*/  LDL.LU R194, [R1+0x140] ;  /* 0x0001400001c27983 */ /* 0x000ea80000300800 */
[----:B------:R-:W1:Y:S01]  /*4030*/  SHFL.IDX PT, R209, R10, R126, 0x1f ;  /* 0x00001f7e0ad17589 */ /* 0x000e6200000e0000 */
[----:B------:R1:W-:Y:S01]  /*4040*/  MUFU.EX2 R19, R204 ;  /* 0x000000cc00137308 */ /* 0x0003e20000000800 */
[----:B---3--:R-:W-:-:S02]  /*4050*/  FMUL.FTZ R222, R20, R222 ;  /* 0x000000de14de7220 */ /* 0x008fc40000410000 */
[----:B----4-:R-:W3:Y:S05]  /*4060*/  SHFL.IDX PT, R207, R15, R125, 0x1f ;  /* 0x00001f7d0fcf7589 */ /* 0x010eea00000e0000 */
        /* <DEDUP_REMOVED lines=15> */
[--C-:B---3--:R-:W-:Y:S01]  /*4160*/  FFMA.FTZ R136, R88, UR4, -R207.reuse ;  /* 0x0000000458887c23 */ /* 0x108fe200080108cf */
[----:B------:R-:W-:Y:S02]  /*4170*/  FFMA.FTZ R132, R121, UR4, -R207 ;  /* 0x0000000479847c23 */ /* 0x000fe400080108cf */
[----:B------:R-:W3:Y:S03]  /*4180*/  SHFL.IDX PT, R207, R10, R9, 0x1f ;  /* 0x00001f090acf7589 */ /* 0x000ee600000e0000 */
[----:B------:R1:W-:Y:S01]  /*4190*/  MUFU.EX2 R88, R135 ;  /* 0x0000008700587308 */ /* 0x0003e20000000800 */
[----:B------:R-:W3:Y:S07]  /*41a0*/  SHFL.IDX PT, R121, R10, R124, 0x1f ;  /* 0x00001f7c0a797589 */ /* 0x000eee00000e0000 */
[----:B----4-:R4:W-:Y:S01]  /*41b0*/  MUFU.EX2 R15, R133 ;  /* 0x00000085000f7308 */ /* 0x0109e20000000800 */
[----:B-1----:R-:W-:Y:S01]  /*41c0*/  FFMA.FTZ R135, R114, UR4, -R137 ;  /* 0x0000000472877c23 */ /* 0x002fe20008010889 */
[----:B------:R-:W-:Y:S01]  /*41d0*/  FMUL.FTZ R37, R32, R37 ;  /* 0x0000002520257220 */ /* 0x000fe20000410000 */
[----:B------:R-:W-:-:S05]  /*41e0*/  FMUL.FTZ R210, R28, R210 ;  /* 0x000000d21cd27220 */ /* 0x000fca0000410000 */
[----:B------:R-:W1:Y:S01]  /*41f0*/  MUFU.EX2 R29, R29 ;  /* 0x0000001d001d7308 */ /* 0x000e620000000800 */
[----:B----4-:R-:W-:Y:S01]  /*4200*/  FFMA.FTZ R133, R112, UR4, -R137 ;  /* 0x0000000470857c23 */ /* 0x010fe20008010889 */
[--C-:B------:R-:W-:Y:S01]  /*4210*/  FFMA.FTZ R137, R113, UR4, -R138.reuse ;  /* 0x0000000471897c23 */ /* 0x100fe2000801088a */
[----:B------:R-:W-:Y:S01]  /*4220*/  FFMA.FTZ R138, R89, UR4, -R138 ;  /* 0x00000004598a7c23 */ /* 0x000fe2000801088a */
[----:B------:R-:W-:Y:S01]  /*4230*/  FFMA.FTZ R113, R91, UR4, -R139 ;  /* 0x000000045b717c23 */ /* 0x000fe2000801088b */
[--C-:B------:R-:W-:Y:S01]  /*4240*/  FFMA.FTZ R112, R105, UR4, -R221.reuse ;  /* 0x0000000469707c23 */ /* 0x100fe200080108dd */
[----:B------:R-:W-:Y:S01]  /*4250*/  FFMA.FTZ R105, R102, UR4, -R221 ;  /* 0x0000000466697c23 */ /* 0x000fe200080108dd */
[----:B---3--:R-:W-:Y:S01]  /*4260*/  FFMA.FTZ R114, R101, UR4, -R207 ;  /* 0x0000000465727c23 */ /* 0x008fe200080108cf */
[----:B------:R3:W-:Y:S01]  /*4270*/  MUFU.EX2 R89, R205 ;  /* 0x000000cd00597308 */ /* 0x0007e20000000800 */
[----:B------:R-:W-:Y:S01]  /*4280*/  LDS R221, [R13+0x400] ;  /* 0x000400000ddd7984 */ /* 0x000fe20000000800 */
[----:B------:R-:W-:Y:S01]  /*4290*/  FFMA.FTZ R101, R90, UR4, -R121 ;  /* 0x000000045a657c23 */ /* 0x000fe20008010879 */
[----:B------:R-:W-:Y:S01]  /*42a0*/  FFMA.FTZ R102, R92, UR4, -R139 ;  /* 0x000000045c667c23 */ /* 0x000fe2000801088b */
[----:B------:R-:W-:Y:S01]  /*42b0*/  FFMA.FTZ R109, R109, UR4, -R207 ;  /* 0x000000046d6d7c23 */ /* 0x000fe200080108cf */
[----:B------:R-:W4:Y:S01]  /*42c0*/  SHFL.IDX PT, R139, R10, R213, 0x1f ;  /* 0x00001fd50a8b7589 */ /* 0x000f2200000e0000 */
[----:B------:R-:W-:Y:S01]  /*42d0*/  FFMA.FTZ R111, R111, UR4, -R121 ;  /* 0x000000046f6f7c23 */ /* 0x000fe20008010879 */
[----:B------:R-:W-:Y:S01]  /*42e0*/  FFMA.FTZ R121, R95, UR4, -R209 ;  /* 0x000000045f797c23 */ /* 0x000fe200080108d1 */
[----:B------:R1:W-:Y:S01]  /*42f0*/  MUFU.EX2 R91, R134 ;  /* 0x00000086005b7308 */ /* 0x0003e20000000800 */
[----:B---3--:R-:W3:Y:S01]  /*4300*/  SHFL.IDX PT, R205, R10, R125, 0x1f ;  /* 0x00001f7d0acd7589 */ /* 0x008ee200000e0000 */
[----:B------:R-:W-:Y:S01]  /*4310*/  FFMA.FTZ R209, -R232, R232, 1 ;  /* 0x3f800000e8d17423 */ /* 0x000fe200000101e8 */
[----:B-1----:R-:W-:-:S02]  /*4320*/  FMUL.FTZ R218, R29, R218 ;  /* 0x000000da1dda7220 */ /* 0x002fc40000410000 */
[----:B------:R-:W1:Y:S01]  /*4330*/  SHFL.IDX PT, R207, R10, R217, 0x1f ;  /* 0x00001fd90acf7589 */ /* 0x000e6200000e0000 */
[----:B------:R-:W-:Y:S02]  /*4340*/  FMUL.FTZ R209, R209, R214 ;  /* 0x000000d6d1d17220 */ /* 0x000fe40000410000 */
[----:B------:R4:W-:Y:S01]  /*4350*/  MUFU.EX2 R90, R136 ;  /* 0x00000088005a7308 */ /* 0x0009e20000000800 */
[----:B------:R-:W1:Y:S07]  /*4360*/  SHFL.IDX PT, R134, R10, R215, 0x1f ;  /* 0x00001fd70a867589 */ /* 0x000e6e00000e0000 */
[----:B------:R1:W-:Y:S01]  /*4370*/  MUFU.EX2 R92, R133 ;  /* 0x00000085005c7308 */ /* 0x0003e20000000800 */
[----:B----4-:R4:W4:Y:S01]  /*4380*/  SHFL.IDX PT, R136, R10, R212, 0x1f ;  /* 0x00001fd40a887589 */ /* 0x01092200000e0000 */
[--C-:B------:R-:W-:Y:S01]  /*4390*/  FFMA.FTZ R103, R103, UR4, -R139.reuse ;  /* 0x0000000467677c23 */ /* 0x100fe2000801088b */
[----:B------:R-:W-:Y:S01]  /*43a0*/  FFMA.FTZ R110, R110, UR4, -R139 ;  /* 0x000000046e6e7c23 */ /* 0x000fe2000801088b */
[----:B------:R-:W-:-:S04]  /*43b0*/  FFMA.FTZ R139, -R231, R231, 1 ;  /* 0x3f800000e78b7423 */ /* 0x000fc800000101e7 */
[----:B------:R4:W-:Y:S01]  /*43c0*/  MUFU.EX2 R95, R135 ;  /* 0x00000087005f7308 */ /* 0x0009e20000000800 */
[----:B---3--:R-:W-:Y:S01]  /*43d0*/  FFMA.FTZ R100, R100, UR4, -R205 ;  /* 0x0000000464647c23 */ /* 0x008fe200080108cd */
[----:B------:R-:W-:Y:S01]  /*43e0*/  FMUL.FTZ R139, R139, R218 ;  /* 0x000000da8b8b7220 */ /* 0x000fe20000410000 */
[----:B-1----:R-:W-:-:S05]  /*43f0*/  FFMA.FTZ R107, R107, UR4, -R207 ;  /* 0x000000046b6b7c23 */ /* 0x002fca00080108cf */
[----:B----4-:R1:W-:Y:S01]  /*4400*/  MUFU.EX2 R10, R132 ;  /* 0x00000084000a7308 */ /* 0x0103e20000000800 */
[--C-:B------:R-:W-:Y:S01]  /*4410*/  FFMA.FTZ R133, R97, UR4, -R134.reuse ;  /* 0x0000000461857c23 */ /* 0x100fe20008010886 */
[----:B------:R-:W-:Y:S01]  /*4420*/  FFMA.FTZ R134, R96, UR4, -R134 ;  /* 0x0000000460867c23 */ /* 0x000fe20008010886 */
[----:B------:R-:W3:Y:S01]  /*4430*/  SHFL.IDX PT, R97, R12, R126, 0x1f ;  /* 0x00001f7e0c617589 */ /* 0x000ee200000e0000 */
[----:B------:R-:W-:Y:S01]  /*4440*/  FFMA.FTZ R135, R98, UR4, -R207 ;  /* 0x0000000462877c23 */ /* 0x000fe200080108cf */
[----:B------:R-:W-:Y:S02]  /*4450*/  FSEL R207, R227, -INF , !P1 ;  /* 0xff800000e3cf7808 */ /* 0x000fe40004800000 */
[----:B------:R-:W4:Y:S01]  /*4460*/  SHFL.IDX PT, R96, R12, R125, 0x1f ;  /* 0x00001f7d0c607589 */ /* 0x000f2200000e0000 */
[----:B------:R-:W3:Y:S01]  /*4470*/  MUFU.EX2 R31, R31 ;  /* 0x0000001f001f7308 */ /* 0x000ee20000000800 */
[----:B-1----:R-:W-:Y:S01]  /*4480*/  FFMA.FTZ R132, R99, UR4, -R205 ;  /* 0x0000000463847c23 */ /* 0x002fe200080108cd */
[--C-:B------:R-:W-:Y:S01]  /*4490*/  FFMA.FTZ R108, R108, UR4, -R136.reuse ;  /* 0x000000046c6c7c23 */ /* 0x100fe20008010888 */
[----:B------:R-:W1:Y:S01]  /*44a0*/  SHFL.IDX PT, R99, R12, R124, 0x1f ;  /* 0x00001f7c0c637589 */ /* 0x000e6200000e0000 */
[----:B------:R-:W-:-:S03]  /*44b0*/  FFMA.FTZ R136, R93, UR4, -R136 ;  /* 0x000000045d887c23 */ /* 0x000fc60008010888 */
[----:B------:R-:W1:Y:S01]  /*44c0*/  SHFL.IDX PT, R205, R12, R9, 0x1f ;  /* 0x00001f090ccd7589 */ /* 0x000e6200000e0000 */
[----:B------:R1:W-:Y:S03]  /*44d0*/  MUFU.EX2 R93, R137 ;  /* 0x00000089005d7308 */ /* 0x0003e60000000800 */
[----:B------:R-:W-:Y:S04]  /*44e0*/  SHFL.IDX PT, R214, R221, R124, 0x1f ;  /* 0x00001f7cddd67589 */ /* 0x000fe800000e0000 */
[----:B------:R-:W1:Y:S01]  /*44f0*/  SHFL.IDX PT, R98, R12, R215, 0x1f ;  /* 0x00001fd70c627589 */ /* 0x000e6200000e0000 */
[----:B------:R-:W-:Y:S01]  /*4500*/  MUFU.EX2 R13, R113 ;  /* 0x00000071000d7308 */ /* 0x000fe20000000800 */
[----:B---3--:R-:W-:Y:S01]  /*4510*/  FMUL.FTZ R36, R31, R36 ;  /* 0x000000241f247220 */ /* 0x008fe20000410000 */
[--C-:B------:R-:W-:Y:S01]  /*4520*/  FFMA.FTZ R115, R115, UR4, -R97.reuse ;  /* 0x0000000473737c23 */ /* 0x100fe20008010861 */
[----:B------:R-:W-:Y:S01]  /*4530*/  FFMA.FTZ R117, R117, UR4, -R97 ;  /* 0x0000000475757c23 */ /* 0x000fe20008010861 */
[----:B------:R-:W-:Y:S01]  /*4540*/  SHFL.IDX PT, R218, R221, R126, 0x1f ;  /* 0x00001f7eddda7589 */ /* 0x000fe200000e0000 */
[--C-:B----4-:R-:W-:Y:S01]  /*4550*/  FFMA.FTZ R116, R116, UR4, -R96.reuse ;  /* 0x0000000474747c23 */ /* 0x110fe20008010860 */
[----:B------:R-:W-:-:S02]  /*4560*/  FFMA.FTZ R123, R123, UR4, -R96 ;  /* 0x000000047b7b7c23 */ /* 0x000fc40008010860 */
[----:B------:R-:W3:Y:S01]  /*4570*/  SHFL.IDX PT, R97, R12, R212, 0x1f ;  /* 0x00001fd40c617589 */ /* 0x000ee200000e0000 */
[----:B------:R4:W-:Y:S01]  /*4580*/  MUFU.EX2 R96, R112 ;  /* 0x0000007000607308 */ /* 0x0009e20000000800 */
[--C-:B-1----:R-:W-:Y:S01]  /*4590*/  FFMA.FTZ R137, R94, UR4, -R99.reuse ;  /* 0x000000045e897c23 */ /* 0x102fe20008010863 */
[----:B------:R-:W-:Y:S02]  /*45a0*/  FFMA.FTZ R122, R122, UR4, -R99 ;  /* 0x000000047a7a7c23 */ /* 0x000fe40008010863 */
[----:B------:R-:W-:Y:S01]  /*45b0*/  SHFL.IDX PT, R99, R12, R217, 0x1f ;  /* 0x00001fd90c637589 */ /* 0x000fe200000e0000 */
[--C-:B------:R-:W-:Y:S01]  /*45c0*/  FFMA.FTZ R106, R106, UR4, -R205.reuse ;  /* 0x000000046a6a7c23 */ /* 0x100fe200080108cd */
[----:B------:R-:W-:Y:S02]  /*45d0*/  FFMA.FTZ R119, R119, UR4, -R205 ;  /* 0x0000000477777c23 */ /* 0x000fe400080108cd */
[----:B------:R1:W3:Y:S01]  /*45e0*/  SHFL.IDX PT, R205, R12, R213, 0x1f ;  /* 0x00001fd50ccd7589 */ /* 0x0002e200000e0000 */
[----:B----4-:R-:W-:Y:S01]  /*45f0*/  FFMA.FTZ R112, -R22, R22, 1 ;  /* 0x3f80000016707423 */ /* 0x010fe20000010116 */
[----:B------:R-:W-:Y:S01]  /*4600*/  FSEL R22, R2, -INF , !P0 ;  /* 0xff80000002167808 */ /* 0x000fe20004000000 */
[----:B------:R4:W-:Y:S01]  /*4610*/  MUFU.EX2 R94, R138 ;  /* 0x0000008a005e7308 */ /* 0x0009e20000000800 */
[--C-:B------:R-:W-:Y:S01]  /*4620*/  FFMA.FTZ R118, R118, UR4, -R98.reuse ;  /* 0x0000000476767c23 */ /* 0x100fe20008010862 */
[----:B------:R-:W-:Y:S01]  /*4630*/  FFMA.FTZ R120, R120, UR4, -R98 ;  /* 0x0000000478787c23 */ /* 0x000fe20008010862 */
[----:B------:R-:W-:Y:S01]  /*4640*/  FMUL.FTZ R112, R112, R129 ;  /* 0x0000008170707220 */ /* 0x000fe20000410000 */
[----:B------:R-:W-:Y:S01]  /*4650*/  FMUL.FTZ R98, R27, R130 ;  /* 0x000000821b627220 */ /* 0x000fe20000410000 */
[----:B------:R-:W-:-:S03]  /*4660*/  FSEL R129, R127, -INF , !P3 ;  /* 0xff8000007f817808 */ /* 0x000fc60005800000 */
[----:B-1----:R1:W-:Y:S01]  /*4670*/  MUFU.EX2 R12, R105 ;  /* 0x00000069000c7308 */ /* 0x0023e20000000800 */
[----:B----4-:R-:W-:Y:S01]  /*4680*/  FFMA.FTZ R138, -R229, R229, 1 ;  /* 0x3f800000e58a7423 */ /* 0x010fe200000101e5 */
[--C-:B---3--:R-:W-:Y:S01]  /*4690*/  FFMA.FTZ R130, R22, UR4, -R97.reuse ;  /* 0x0000000416827c23 */ /* 0x108fe20008010861 */
[----:B------:R-:W-:Y:S02]  /*46a0*/  FFMA.FTZ R129, R129, UR4, -R97 ;  /* 0x0000000481817c23 */ /* 0x000fe40008010861 */
[----:B------:R-:W-:-:S03]  /*46b0*/  FMUL.FTZ R138, R138, R220 ;  /* 0x000000dc8a8a7220 */ /* 0x000fc60000410000 */
[----:B------:R3:W-:Y:S01]  /*46c0*/  MUFU.EX2 R97, R111 ;  /* 0x0000006f00617308 */ /* 0x0007e20000000800 */
[----:B-1----:R-:W-:Y:S01]  /*46d0*/  FMUL.FTZ R105, R21, R128 ;  /* 0x0000008015697220 */ /* 0x002fe20000410000 */
[----:B------:R-:W-:Y:S01]  /*46e0*/  FSEL R21, R6, -INF , !P2 ;  /* 0xff80000006157808 */ /* 0x000fe20005000000 */
[----:B------:R-:W-:Y:S01]  /*46f0*/  SHFL.IDX PT, R220, R221, R215, 0x1f ;  /* 0x00001fd7dddc7589 */ /* 0x000fe200000e0000 */
[----:B------:R-:W-:Y:S01]  /*4700*/  FSEL R128, R4, -INF , !P4 ;  /* 0xff80000004807808 */ /* 0x000fe20006000000 */
[----:B------:R-:W-:Y:S02]  /*4710*/  FFMA.FTZ R207, R207, UR4, -R205 ;  /* 0x00000004cfcf7c23 */ /* 0x000fe400080108cd */
[--C-:B------:R-:W-:Y:S01]  /*4720*/  FFMA.FTZ R113, R21, UR4, -R99.reuse ;  /* 0x0000000415717c23 */ /* 0x100fe20008010863 */
[----:B------:R1:W-:Y:S01]  /*4730*/  MUFU.EX2 R22, R109 ;  /* 0x0000006d00167308 */ /* 0x0003e20000000800 */
[----:B------:R-:W-:Y:S01]  /*4740*/  FFMA.FTZ R128, R128, UR4, -R99 ;  /* 0x0000000480807c23 */ /* 0x000fe20008010863 */
[----:B---3--:R-:W-:-:S04]  /*4750*/  FFMA.FTZ R111, -R237, R237, 1 ;  /* 0x3f800000ed6f7423 */ /* 0x008fc800000101ed */
[----:B------:R-:W-:Y:S02]  /*4760*/  FMUL.FTZ R111, R111, R222 ;  /* 0x000000de6f6f7220 */ /* 0x000fe40000410000 */
[----:B------:R3:W-:Y:S01]  /*4770*/  MUFU.EX2 R99, R121 ;  /* 0x0000007900637308 */ /* 0x0007e20000000800 */
[----:B-1----:R-:W-:Y:S01]  /*4780*/  FMUL.FTZ R109, R230, R210 ;  /* 0x000000d2e66d7220 */ /* 0x002fe20000410000 */
[----:B------:R-:W-:Y:S04]  /*4790*/  SHFL.IDX PT, R222, R221, R217, 0x1f ;  /* 0x00001fd9ddde7589 */ /* 0x000fe800000e0000 */
[----:B------:R-:W1:Y:S02]  /*47a0*/  SHFL.IDX PT, R210, R221, R9, 0x1f ;  /* 0x00001f09ddd27589 */ /* 0x000e6400000e0000 */
[----:B------:R4:W-:Y:S01]  /*47b0*/  MUFU.EX2 R21, R102 ;  /* 0x0000006600157308 */ /* 0x0009e20000000800 */
[----:B---3--:R-:W-:Y:S01]  /*47c0*/  FMUL.FTZ R121, R33, R39 ;  /* 0x0000002721797220 */ /* 0x008fe20000410000 */
[----:B------:R-:W-:-:S03]  /*47d0*/  FMUL.FTZ R39, R223, R37 ;  /* 0x00000025df277220 */ /* 0x000fc60000410000 */
[----:B------:R-:W-:Y:S01]  /*47e0*/  FMUL.FTZ R37, R234, R121 ;  /* 0x00000079ea257220 */ /* 0x000fe20000410000 */
[----:B------:R-:W-:Y:S02]  /*47f0*/  FADD.FTZ R121, R41, -R214 ;  /* 0x800000d629797221 */ /* 0x000fe40000010000 */
[----:B------:R3:W-:Y:S01]  /*4800*/  LDS R41, [R11+0x400] ;  /* 0x000400000b297984 */ /* 0x0007e20000000800 */
[----:B----4-:R-:W-:Y:S01]  /*4810*/  FMUL.FTZ R102, R23, R98 ;  /* 0x0000006217667220 */ /* 0x010fe20000410000 */
[----:B------:R-:W-:Y:S01]  /*4820*/  FSEL R23, R131, -INF , !P5 ;  /* 0xff80000083177808 */ /* 0x000fe20006800000 */
[----:B------:R4:W-:Y:S04]  /*4830*/  MUFU.EX2 R98, R101 ;  /* 0x0000006500627308 */ /* 0x0009e80000000800 */
[----:B------:R-:W-:-:S04]  /*4840*/  FFMA.FTZ R205, R23, UR4, -R205 ;  /* 0x0000000417cd7c23 */ /* 0x000fc800080108cd */
[----:B------:R3:W-:Y:S01]  /*4850*/  MUFU.EX2 R23, R114 ;  /* 0x0000007200177308 */ /* 0x0007e20000000800 */
[----:B----4-:R-:W-:Y:S02]  /*4860*/  FMUL.FTZ R101, R235, R36 ;  /* 0x00000024eb657220 */ /* 0x010fe40000410000 */
[----:B------:R-:W-:Y:S05]  /*4870*/  SHFL.IDX PT, R36, R221, R212, 0x1f ;  /* 0x00001fd4dd247589 */ /* 0x000fea00000e0000 */
[----:B------:R-:W4:Y:S01]  /*4880*/  MUFU.EX2 R35, R35 ;  /* 0x0000002300237308 */ /* 0x000f220000000800 */
[----:B---3--:R-:W-:Y:S02]  /*4890*/  FMUL.FTZ R114, R18, R219 ;  /* 0x000000db12727220 */ /* 0x008fe40000410000 */
[----:B------:R-:W-:Y:S01]  /*48a0*/  SHFL.IDX PT, R219, R221, R125, 0x1f ;  /* 0x00001f7ddddb7589 */ /* 0x000fe200000e0000 */
[----:B-1----:R-:W-:Y:S01]  /*48b0*/  FADD.FTZ R42, R42, -R210 ;  /* 0x800000d22a2a7221 */ /* 0x002fe20000010000 */
[----:B------:R-:W-:-:S03]  /*48c0*/  FADD.FTZ R214, R43, -R214 ;  /* 0x800000d62bd67221 */ /* 0x000fc60000010000 */
[----:B------:R-:W1:Y:S01]  /*48d0*/  MUFU.EX2 R34, R34 ;  /* 0x0000002200227308 */ /* 0x000e620000000800 */
[----:B------:R-:W3:Y:S01]  /*48e0*/  SHFL.IDX PT, R221, R221, R213, 0x1f ;  /* 0x00001fd5dddd7589 */ /* 0x000ee200000e0000 */
[----:B------:R-:W-:Y:S01]  /*48f0*/  FADD.FTZ R40, R40, -R210 ;  /* 0x800000d228287221 */ /* 0x000fe20000010000 */
[----:B------:R-:W-:Y:S01]  /*4900*/  FADD.FTZ R48, R48, -R220 ;  /* 0x800000dc30307221 */ /* 0x000fe20000010000 */
[----:B------:R-:W-:Y:S01]  /*4910*/  FMUL.FTZ R121, R15, R121 ;  /* 0x000000790f797220 */ /* 0x000fe20000410000 */
[----:B------:R-:W-:Y:S01]  /*4920*/  FADD.FTZ R44, R44, -R218 ;  /* 0x800000da2c2c7221 */ /* 0x000fe20000010000 */
[----:B------:R-:W-:Y:S02]  /*4930*/  FFMA.FTZ R11, -R201, R201, 1 ;  /* 0x3f800000c90b7423 */ /* 0x000fe400000101c9 */
[----:B------:R-:W1:Y:S08]  /*4940*/  MUFU.EX2 R104, R104 ;  /* 0x0000006800687308 */ /* 0x000e700000000800 */
[----:B------:R-:W2:Y:S08]  /*4950*/  MUFU.EX2 R100, R100 ;  /* 0x0000006400647308 */ /* 0x000eb00000000800 */
[----:B------:R-:W-:Y:S01]  /*4960*/  MUFU.EX2 R133, R133 ;  /* 0x0000008500857308 */ /* 0x000fe20000000800 */
[--C-:B---3--:R-:W-:Y:S01]  /*4970*/  FADD.FTZ R53, R53, -R221.reuse ;  /* 0x800000dd35357221 */ /* 0x108fe20000010000 */
[----:B------:R-:W-:-:S06]  /*4980*/  FADD.FTZ R55, R55, -R221 ;  /* 0x800000dd37377221 */ /* 0x000fcc0000010000 */
[----:B------:R-:W-:Y:S01]  /*4990*/  MUFU.EX2 R135, R135 ;  /* 0x0000008700877308 */ /* 0x000fe20000000800 */
[----:B------:R-:W3:Y:S01]  /*49a0*/  SHFL.IDX PT, R221, R41, R125, 0x1f ;  /* 0x00001f7d29dd7589 */ /* 0x000ee200000e0000 */
[--C-:B------:R-:W-:Y:S01]  /*49b0*/  FADD.FTZ R43, R45, -R219.reuse ;  /* 0x800000db2d2b7221 */ /* 0x100fe20000010000 */
[----:B------:R-:W-:Y:S01]  /*49c0*/  FFMA.FTZ R45, -R197, R197, 1 ;  /* 0x3f800000c52d7423 */ /* 0x000fe200000101c5 */
[----:B----4-:R-:W-:Y:S01]  /*49d0*/  FMUL.FTZ R42, R35, R42 ;  /* 0x0000002a232a7220 */ /* 0x010fe20000410000 */
[----:B------:R-:W-:Y:S01]  /*49e0*/  FADD.FTZ R47, R47, -R219 ;  /* 0x800000db2f2f7221 */ /* 0x000fe20000010000 */
[----:B------:R-:W-:Y:S01]  /*49f0*/  FADD.FTZ R210, R49, -R222 ;  /* 0x800000de31d27221 */ /* 0x000fe20000010000 */
[----:B------:R-:W-:Y:S01]  /*4a00*/  FADD.FTZ R219, R52, -R36 ;  /* 0x8000002434db7221 */ /* 0x000fe20000010000 */
[----:B------:R-:W-:Y:S01]  /*4a10*/  FMUL.FTZ R45, R45, R42 ;  /* 0x0000002a2d2d7220 */ /* 0x000fe20000410000 */
[----:B------:R-:W-:Y:S01]  /*4a20*/  FFMA.FTZ R42, -R171, R171, 1 ;  /* 0x3f800000ab2a7423 */ /* 0x000fe200000101ab */
[----:B------:R-:W-:Y:S01]  /*4a30*/  FMUL.FTZ R47, R10, R47 ;  /* 0x0000002f0a2f7220 */ /* 0x000fe20000410000 */
[----:B------:R-:W-:Y:S01]  /*4a40*/  FADD.FTZ R222, R51, -R222 ;  /* 0x800000de33de7221 */ /* 0x000fe20000010000 */
[----:B------:R-:W-:Y:S01]  /*4a50*/  FADD.FTZ R36, R54, -R36 ;  /* 0x8000002436247221 */ /* 0x000fe20000010000 */
[----:B------:R-:W-:Y:S01]  /*4a60*/  FFMA.FTZ R51, -R196, R196, 1 ;  /* 0x3f800000c4337423 */ /* 0x000fe200000101c4 */
[----:B------:R-:W-:Y:S01]  /*4a70*/  FMUL.FTZ R54, R92, R48 ;  /* 0x000000305c367220 */ /* 0x000fe20000410000 */
[----:B------:R-:W-:Y:S01]  /*4a80*/  FMUL.FTZ R48, R42, R47 ;  /* 0x0000002f2a307220 */ /* 0x000fe20000410000 */
[----:B------:R-:W-:Y:S01]  /*4a90*/  FMUL.FTZ R219, R96, R219 ;  /* 0x000000db60db7220 */ /* 0x000fe20000410000 */
[----:B------:R-:W-:Y:S01]  /*4aa0*/  FFMA.FTZ R42, -R168, R168, 1 ;  /* 0x3f800000a82a7423 */ /* 0x000fe200000101a8 */
[----:B------:R-:W-:Y:S01]  /*4ab0*/  FMUL.FTZ R51, R51, R121 ;  /* 0x0000007933337220 */ /* 0x000fe20000410000 */
[----:B------:R-:W-:Y:S08]  /*4ac0*/  MUFU.EX2 R134, R134 ;  /* 0x0000008600867308 */ /* 0x000ff00000000800 */
[----:B------:R-:W-:Y:S01]  /*4ad0*/  MUFU.EX2 R107, R107 ;  /* 0x0000006b006b7308 */ /* 0x000fe20000000800 */
[--C-:B---3--:R-:W-:Y:S01]  /*4ae0*/  FADD.FTZ R61, R61, -R221.reuse ;  /* 0x800000dd3d3d7221 */ /* 0x108fe20000010000 */
[----:B------:R-:W-:-:S06]  /*4af0*/  FADD.FTZ R221, R63, -R221 ;  /* 0x800000dd3fdd7221 */ /* 0x000fcc0000010000 */
[----:B------:R-:W3:Y:S01]  /*4b00*/  MUFU.EX2 R103, R103 ;  /* 0x0000006700677308 */ /* 0x000ee20000000800 */
[----:B------:R-:W-:Y:S01]  /*4b10*/  LDS R63, [R14+0x400] ;  /* 0x000400000e3f7984 */ /* 0x000fe20000000800 */
[----:B------:R-:W-:-:S06]  /*4b20*/  FMUL.FTZ R42, R42, R219 ;  /* 0x000000db2a2a7220 */ /* 0x000fcc0000410000 */
[----:B------:R-:W-:Y:S01]  /*4b30*/  MUFU.EX2 R106, R106 ;  /* 0x0000006a006a7308 */ /* 0x000fe20000000800 */
[----:B------:R-:W4:Y:S01]  /*4b40*/  SHFL.IDX PT, R121, R41, R126, 0x1f ;  /* 0x00001f7e29797589 */ /* 0x000f2200000e0000 */
[----:B------:R-:W-:Y:S01]  /*4b50*/  FADD.FTZ R218, R46, -R218 ;  /* 0x800000da2eda7221 */ /* 0x000fe20000010000 */
[----:B------:R-:W-:-:S05]  /*4b60*/  FMUL.FTZ R214, R88, R214 ;  /* 0x000000d658d67220 */ /* 0x000fca0000410000 */
[----:B------:R-:W-:Y:S01]  /*4b70*/  MUFU.EX2 R136, R136 ;  /* 0x0000008800887308 */ /* 0x000fe20000000800 */
[----:B------:R-:W2:Y:S01]  /*4b80*/  SHFL.IDX PT, R219, R41, R213, 0x1f ;  /* 0x00001fd529db7589 */ /* 0x000ea200000e0000 */
[----:B------:R-:W-:Y:S01]  /*4b90*/  FFMA.FTZ R46, -R195, R195, 1 ;  /* 0x3f800000c32e7423 */ /* 0x000fe200000101c3 */
[----:B-1----:R-:W-:Y:S01]  /*4ba0*/  FMUL.FTZ R40, R34, R40 ;  /* 0x0000002822287220 */ /* 0x002fe20000410000 */
[----:B------:R-:W-:Y:S01]  /*4bb0*/  FFMA.FTZ R49, -R198, R198, 1 ;  /* 0x3f800000c6317423 */ /* 0x000fe200000101c6 */
[----:B------:R-:W-:Y:S01]  /*4bc0*/  FFMA.FTZ R52, -R199, R199, 1 ;  /* 0x3f800000c7347423 */ /* 0x000fe200000101c7 */
[----:B------:R-:W-:Y:S01]  /*4bd0*/  FMUL.FTZ R44, R89, R44 ;  /* 0x0000002c592c7220 */ /* 0x000fe20000410000 */
[----:B------:R-:W-:Y:S01]  /*4be0*/  FMUL.FTZ R218, R91, R218 ;  /* 0x000000da5bda7220 */ /* 0x000fe20000410000 */
[----:B------:R-:W-:Y:S01]  /*4bf0*/  FMUL.FTZ R46, R46, R40 ;  /* 0x000000282e2e7220 */ /* 0x000fe20000410000 */
[----:B------:R-:W-:Y:S01]  /*4c00*/  FMUL.FTZ R49, R49, R214 ;  /* 0x000000d631317220 */ /* 0x000fe20000410000 */
[----:B------:R-:W-:Y:S01]  /*4c10*/  FMUL.FTZ R210, R93, R210 ;  /* 0x000000d25dd27220 */ /* 0x000fe20000410000 */
[----:B------:R-:W-:Y:S01]  /*4c20*/  FFMA.FTZ R40, -R203, R203, 1 ;  /* 0x3f800000cb287423 */ /* 0x000fe200000101cb */
[----:B------:R-:W1:Y:S01]  /*4c30*/  SHFL.IDX PT, R214, R41, R9, 0x1f ;  /* 0x00001f0929d67589 */ /* 0x000e6200000e0000 */
[----:B------:R-:W-:Y:S01]  /*4c40*/  FMUL.FTZ R52, R52, R44 ;  /* 0x0000002c34347220 */ /* 0x000fe20000410000 */
[----:B------:R-:W-:Y:S01]  /*4c50*/  FMUL.FTZ R44, R11, R218 ;  /* 0x000000da0b2c7220 */ /* 0x000fe20000410000 */
[----:B------:R-:W-:Y:S01]  /*4c60*/  FADD.FTZ R220, R50, -R220 ;  /* 0x800000dc32dc7221 */ /* 0x000fe20000010000 */
[----:B------:R-:W3:Y:S01]  /*4c70*/  SHFL.IDX PT, R218, R41, R212, 0x1f ;  /* 0x00001fd429da7589 */ /* 0x000ee200000e0000 */
[----:B------:R-:W-:Y:S01]  /*4c80*/  FMUL.FTZ R40, R40, R210 ;  /* 0x000000d228287220 */ /* 0x000fe20000410000 */
[----:B------:R-:W-:Y:S01]  /*4c90*/  FMUL.FTZ R222, R94, R222 ;  /* 0x000000de5ede7220 */ /* 0x000fe20000410000 */
[----:B------:R-:W-:Y:S01]  /*4ca0*/  MUFU.EX2 R137, R137 ;  /* 0x0000008900897308 */ /* 0x000fe20000000800 */
[----:B------:R-:W3:Y:S01]  /*4cb0*/  SHFL.IDX PT, R210, R41, R124, 0x1f ;  /* 0x00001f7c29d27589 */ /* 0x000ee200000e0000 */
[----:B------:R-:W-:Y:S01]  /*4cc0*/  FMUL.FTZ R220, R95, R220 ;  /* 0x000000dc5fdc7220 */ /* 0x000fe20000410000 */
[----:B------:R-:W-:Y:S01]  /*4cd0*/  FFMA.FTZ R11, -R170, R170, 1 ;  /* 0x3f800000aa0b7423 */ /* 0x000fe200000101aa */
[----:B------:R-:W-:Y:S01]  /*4ce0*/  FFMA.FTZ R47, -R169, R169, 1 ;  /* 0x3f800000a92f7423 */ /* 0x000fe200000101a9 */
[----:B------:R-:W-:Y:S01]  /*4cf0*/  FFMA.FTZ R50, -R200, R200, 1 ;  /* 0x3f800000c8327423 */ /* 0x000fe200000101c8 */
[----:B------:R-:W-:Y:S01]  /*4d00*/  FMUL.FTZ R43, R90, R43 ;  /* 0x0000002b5a2b7220 */ /* 0x000fe20000410000 */
[----:B------:R-:W-:Y:S01]  /*4d10*/  FMUL.FTZ R11, R11, R220 ;  /* 0x000000dc0b0b7220 */ /* 0x000fe20000410000 */
[----:B------:R-:W-:Y:S01]  /*4d20*/  FMUL.FTZ R47, R47, R222 ;  /* 0x000000de2f2f7220 */ /* 0x000fe20000410000 */
[----:B------:R-:W-:Y:S01]  /*4d30*/  SHFL.IDX PT, R220, R41, R217, 0x1f ;  /* 0x00001fd929dc7589 */ /* 0x000fe200000e0000 */
[--C-:B----4-:R-:W-:Y:S01]  /*4d40*/  FADD.FTZ R62, R62, -R121.reuse ;  /* 0x800000793e3e7221 */ /* 0x110fe20000010000 */
[----:B------:R-:W-:Y:S01]  /*4d50*/  FMUL.FTZ R50, R50, R43 ;  /* 0x0000002b32327220 */ /* 0x000fe20000410000 */
[----:B------:R-:W4:Y:S01]  /*4d60*/  MUFU.EX2 R108, R108 ;  /* 0x0000006c006c7308 */ /* 0x000f220000000800 */
[----:B------:R4:W4:Y:S01]  /*4d70*/  SHFL.IDX PT, R222, R41, R215, 0x1f ;  /* 0x00001fd729de7589 */ /* 0x00092200000e0000 */
[----:B------:R-:W-:Y:S01]  /*4d80*/  FADD.FTZ R60, R60, -R121 ;  /* 0x800000793c3c7221 */ /* 0x000fe20000010000 */
[----:B------:R-:W-:Y:S01]  /*4d90*/  FFMA.FTZ R43, -R202, R202, 1 ;  /* 0x3f800000ca2b7423 */ /* 0x000fe200000101ca */
[--C-:B--2---:R-:W-:Y:S01]  /*4da0*/  FADD.FTZ R121, R69, -R219.reuse ;  /* 0x800000db45797221 */ /* 0x104fe20000010000 */
[----:B------:R-:W-:Y:S01]  /*4db0*/  FADD.FTZ R219, R71, -R219 ;  /* 0x800000db47db7221 */ /* 0x000fe20000010000 */
[----:B------:R-:W-:Y:S01]  /*4dc0*/  FMUL.FTZ R62, R104, R62 ;  /* 0x0000003e683e7220 */ /* 0x000fe20000410000 */
[----:B------:R-:W-:Y:S01]  /*4dd0*/  FFMA.FTZ R71, -R158, R158, 1 ;  /* 0x3f8000009e477423 */ /* 0x000fe2000001019e */
[----:B------:R-:W-:Y:S01]  /*4de0*/  FMUL.FTZ R43, R43, R54 ;  /* 0x000000362b2b7220 */ /* 0x000fe20000410000 */
[----:B------:R-:W-:Y:S01]  /*4df0*/  FFMA.FTZ R54, -R167, R167, 1 ;  /* 0x3f800000a7367423 */ /* 0x000fe200000101a7 */
[----:B------:R-:W-:Y:S01]  /*4e00*/  FMUL.FTZ R223, R12, R36 ;  /* 0x000000240cdf7220 */ /* 0x000fe20000410000 */
[----:B------:R-:W-:Y:S01]  /*4e10*/  FMUL.FTZ R53, R13, R53 ;  /* 0x000000350d357220 */ /* 0x000fe20000410000 */
[----:B------:R-:W2:Y:S01]  /*4e20*/  LDL.LU R195, [R1+0x13c] ;  /* 0x00013c0001c37983 */ /* 0x000ea20000300800 */
[----:B------:R-:W-:Y:S01]  /*4e30*/  FFMA.FTZ R36, -R165, R165, 1 ;  /* 0x3f800000a5247423 */ /* 0x000fe200000101a5 */
[----:B------:R-:W-:Y:S01]  /*4e40*/  FMUL.FTZ R55, R21, R55 ;  /* 0x0000003715377220 */ /* 0x000fe20000410000 */
[----:B------:R-:W-:Y:S01]  /*4e50*/  FMUL.FTZ R71, R71, R62 ;  /* 0x0000003e47477220 */ /* 0x000fe20000410000 */
[----:B------:R-:W2:Y:S01]  /*4e60*/  LDL.LU R196, [R1+0x138] ;  /* 0x0001380001c47983 */ /* 0x000ea20000300800 */
[----:B-1----:R-:W-:Y:S01]  /*4e70*/  FADD.FTZ R56, R56, -R214 ;  /* 0x800000d638387221 */ /* 0x002fe20000010000 */
[----:B------:R-:W-:Y:S01]  /*4e80*/  FMUL.FTZ R54, R54, R53 ;  /* 0x0000003536367220 */ /* 0x000fe20000410000 */
[----:B------:R-:W-:Y:S01]  /*4e90*/  MUFU.EX2 R115, R115 ;  /* 0x0000007300737308 */ /* 0x000fe20000000800 */
[----:B------:R-:W1:Y:S01]  /*4ea0*/  SHFL.IDX PT, R62, R63, R9, 0x1f ;  /* 0x00001f093f3e7589 */ /* 0x000e6200000e0000 */
[----:B------:R-:W-:-:S06]  /*4eb0*/  FMUL.FTZ R53, R36, R55 ;  /* 0x0000003724357220 */ /* 0x000fcc0000410000 */
[----:B------:R-:W-:Y:S01]  /*4ec0*/  MUFU.EX2 R122, R122 ;  /* 0x0000007a007a7308 */ /* 0x000fe20000000800 */
[----:B------:R-:W2:Y:S01]  /*4ed0*/  LDL.LU R197, [R1+0x134] ;  /* 0x0001340001c57983 */ /* 0x000ea20000300800 */
[----:B---3--:R-:W-:-:S06]  /*4ee0*/  FADD.FTZ R36, R68, -R218 ;  /* 0x800000da44247221 */ /* 0x008fcc0000010000 */
[----:B------:R-:W3:Y:S01]  /*4ef0*/  MUFU.EX2 R216, R216 ;  /* 0x000000d800d87308 */ /* 0x000ee20000000800 */
[----:B------:R-:W2:Y:S01]  /*4f00*/  LDL.LU R198, [R1+0x130] ;  /* 0x0001300001c67983 */ /* 0x000ea20000300800 */
[----:B------:R-:W-:Y:S01]  /*4f10*/  FADD.FTZ R58, R58, -R214 ;  /* 0x800000d63a3a7221 */ /* 0x000fe20000010000 */
[----:B------:R-:W-:-:S05]  /*4f20*/  FFMA.FTZ R68, -R164, R164, 1 ;  /* 0x3f800000a4447423 */ /* 0x000fca00000101a4 */
[----:B------:R-:W3:Y:S01]  /*4f30*/  MUFU.EX2 R110, R110 ;  /* 0x0000006e006e7308 */ /* 0x000ee20000000800 */
[----:B------:R-:W2:Y:S01]  /*4f40*/  LDL.LU R199, [R1+0x12c] ;  /* 0x00012c0001c77983 */ /* 0x000ea20000300800 */
[----:B------:R-:W-:Y:S01]  /*4f50*/  FMUL.FTZ R56, R22, R56 ;  /* 0x0000003816387220 */ /* 0x000fe20000410000 */
[----:B------:R-:W-:-:S05]  /*4f60*/  FADD.FTZ R57, R57, -R210 ;  /* 0x800000d239397221 */ /* 0x000fca0000010000 */
[----:B------:R-:W-:Y:S01]  /*4f70*/  MUFU.EX2 R132, R132 ;  /* 0x0000008400847308 */ /* 0x000fe20000000800 */
[----:B------:R-:W2:Y:S01]  /*4f80*/  LDL.LU R200, [R1+0x128] ;  /* 0x0001280001c87983 */ /* 0x000ea20000300800 */
[----:B------:R-:W-:-:S06]  /*4f90*/  FADD.FTZ R59, R59, -R210 ;  /* 0x800000d23b3b7221 */ /* 0x000fcc0000010000 */
        /* <DEDUP_REMOVED lines=20> */
[----:B------:R-:W-:Y:S01]  /*50e0*/  SHFL.IDX PT, R212, R63, R212, 0x1f ;  /* 0x00001fd43fd47589 */ /* 0x000fe200000e0000 */
[----:B------:R-:W-:Y:S01]  /*50f0*/  FFMA.FTZ R14, -R163, R163, 1 ;  /* 0x3f800000a30e7423 */ /* 0x000fe200000101a3 */
[----:B----4-:R-:W-:Y:S01]  /*5100*/  FFMA.FTZ R41, -R166, R166, 1 ;  /* 0x3f800000a6297423 */ /* 0x010fe200000101a6 */
[----:B------:R-:W-:Y:S01]  /*5110*/  FADD.FTZ R218, R70, -R218 ;  /* 0x800000da46da7221 */ /* 0x000fe20000010000 */
[----:B------:R-:W2:Y:S01]  /*5120*/  LDL.LU R203, [R1+0x11c] ;  /* 0x00011c0001cb7983 */ /* 0x000ea20000300800 */
[----:B------:R-:W-:Y:S01]  /*5130*/  FMUL.FTZ R56, R97, R57 ;  /* 0x0000003961387220 */ /* 0x000fe20000410000 */
[----:B------:R-:W-:Y:S01]  /*5140*/  FFMA.FTZ R69, -R161, R161, 1 ;  /* 0x3f800000a1457423 */ /* 0x000fe200000101a1 */
[----:B------:R-:W-:Y:S01]  /*5150*/  FMUL.FTZ R61, R100, R61 ;  /* 0x0000003d643d7220 */ /* 0x000fe20000410000 */
[----:B------:R-:W4:Y:S01]  /*5160*/  SHFL.IDX PT, R63, R63, R213, 0x1f ;  /* 0x00001fd53f3f7589 */ /* 0x000f2200000e0000 */
[----:B------:R-:W-:Y:S01]  /*5170*/  FADD.FTZ R64, R64, -R222 ;  /* 0x800000de40407221 */ /* 0x000fe20000010000 */
[----:B------:R-:W-:Y:S01]  /*5180*/  FADD.FTZ R65, R65, -R220 ;  /* 0x800000dc41417221 */ /* 0x000fe20000010000 */
[----:B------:R-:W-:Y:S01]  /*5190*/  FMUL.FTZ R60, R99, R60 ;  /* 0x0000003c633c7220 */ /* 0x000fe20000410000 */
[----:B------:R2:W5:Y:S01]  /*51a0*/  LDL.LU R171, [R1+0x118] ;  /* 0x0001180001ab7983 */ /* 0x0005620000300800 */
[----:B------:R-:W-:Y:S01]  /*51b0*/  FADD.FTZ R66, R66, -R222 ;  /* 0x800000de42427221 */ /* 0x000fe20000010000 */
[----:B------:R-:W-:Y:S01]  /*51c0*/  FADD.FTZ R67, R67, -R220 ;  /* 0x800000dc43437221 */ /* 0x000fe20000010000 */
[----:B------:R-:W-:Y:S01]  /*51d0*/  FMUL.FTZ R121, R103, R121 ;  /* 0x0000007967797220 */ /* 0x000fe20000410000 */
[----:B------:R2:W5:Y:S01]  /*51e0*/  LDL.LU R170, [R1+0x114] ;  /* 0x0001140001aa7983 */ /* 0x0005620000300800 */
[----:B------:R-:W-:Y:S01]  /*51f0*/  FMUL.FTZ R59, R98, R59 ;  /* 0x0000003b623b7220 */ /* 0x000fe20000410000 */
[--C-:B-1----:R-:W-:Y:S01]  /*5200*/  FADD.FTZ R72, R72, -R62.reuse ;  /* 0x8000003e48487221 */ /* 0x102fe20000010000 */
[----:B------:R-:W-:Y:S01]  /*5210*/  FADD.FTZ R74, R74, -R62 ;  /* 0x8000003e4a4a7221 */ /* 0x000fe20000010000 */
[----:B------:R1:W5:Y:S01]  /*5220*/  LDL.LU R169, [R1+0x110] ;  /* 0x0001100001a97983 */ /* 0x0003620000300800 */
[----:B------:R-:W-:Y:S01]  /*5230*/  FMUL.FTZ R57, R55, R58 ;  /* 0x0000003a37397220 */ /* 0x000fe20000410000 */
[----:B------:R-:W-:Y:S01]  /*5240*/  FFMA.FTZ R70, -R159, R159, 1 ;  /* 0x3f8000009f467423 */ /* 0x000fe2000001019f */
[----:B------:R-:W1:Y:S01]  /*5250*/  MUFU.EX2 R130, R130 ;  /* 0x0000008200827308 */ /* 0x000e620000000800 */
[----:B------:R1:W5:Y:S01]  /*5260*/  LDL.LU R168, [R1+0x10c] ;  /* 0x00010c0001a87983 */ /* 0x0003620000300800 */
[----:B------:R-:W-:-:S06]  /*5270*/  FMUL.FTZ R58, R14, R56 ;  /* 0x000000380e3a7220 */ /* 0x000fcc0000410000 */
[----:B------:R-:W1:Y:S01]  /*5280*/  MUFU.EX2 R113, R113 ;  /* 0x0000007100717308 */ /* 0x000e620000000800 */
[----:B------:R1:W5:Y:S01]  /*5290*/  LDL.LU R167, [R1+0x108] ;  /* 0x0001080001a77983 */ /* 0x0003620000300800 */
[----:B------:R-:W-:Y:S01]  /*52a0*/  FFMA.FTZ R56, -R160, R160, 1 ;  /* 0x3f800000a0387423 */ /* 0x000fe200000101a0 */
[----:B------:R-:W-:Y:S01]  /*52b0*/  FMUL.FTZ R36, R108, R36 ;  /* 0x000000246c247220 */ /* 0x000fe20000410000 */
[----:B---3--:R-:W-:Y:S01]  /*52c0*/  FMUL.FTZ R226, R216, R226 ;  /* 0x000000e2d8e27220 */ /* 0x008fe20000410000 */
[----:B------:R3:W5:Y:S01]  /*52d0*/  LDL.LU R166, [R1+0x104] ;  /* 0x0001040001a67983 */ /* 0x0007620000300800 */
[----:B------:R-:W-:Y:S01]  /*52e0*/  FMUL.FTZ R69, R69, R59 ;  /* 0x0000003b45457220 */ /* 0x000fe20000410000 */
[----:B------:R-:W-:Y:S01]  /*52f0*/  FMUL.FTZ R70, R70, R61 ;  /* 0x0000003d46467220 */ /* 0x000fe20000410000 */
[----:B------:R-:W-:Y:S01]  /*5300*/  FFMA.FTZ R55, -R155, R155, 1 ;  /* 0x3f8000009b377423 */ /* 0x000fe2000001019b */
[----:B------:R3:W5:Y:S01]  /*5310*/  LDL.LU R165, [R1+0x100] ;  /* 0x0001000001a57983 */ /* 0x0007620000300800 */
[----:B------:R-:W-:Y:S01]  /*5320*/  FFMA.FTZ R59, -R156, R156, 1 ;  /* 0x3f8000009c3b7423 */ /* 0x000fe2000001019c */
[----:B------:R-:W-:Y:S01]  /*5330*/  FMUL.FTZ R64, R133, R64 ;  /* 0x0000004085407220 */ /* 0x000fe20000410000 */
[----:B------:R-:W-:Y:S01]  /*5340*/  FMUL.FTZ R56, R56, R60 ;  /* 0x0000003c38387220 */ /* 0x000fe20000410000 */
[----:B------:R3:W5:Y:S01]  /*5350*/  LDL.LU R164, [R1+0xfc] ;  /* 0x0000fc0001a47983 */ /* 0x0007620000300800 */
[----:B------:R-:W-:Y:S01]  /*5360*/  FMUL.FTZ R61, R135, R65 ;  /* 0x00000041873d7220 */ /* 0x000fe20000410000 */
[----:B------:R-:W-:Y:S01]  /*5370*/  FMUL.FTZ R66, R134, R66 ;  /* 0x0000004286427220 */ /* 0x000fe20000410000 */
[----:B------:R-:W-:Y:S01]  /*5380*/  FFMA.FTZ R14, -R157, R157, 1 ;  /* 0x3f8000009d0e7423 */ /* 0x000fe2000001019d */
[----:B------:R3:W5:Y:S01]  /*5390*/  LDL.LU R163, [R1+0xf8] ;  /* 0x0000f80001a37983 */ /* 0x0007620000300800 */
[----:B------:R-:W-:Y:S01]  /*53a0*/  FFMA.FTZ R60, -R154, R154, 1 ;  /* 0x3f8000009a3c7423 */ /* 0x000fe2000001019a */
[----:B------:R-:W-:Y:S01]  /*53b0*/  FMUL.FTZ R67, R107, R67 ;  /* 0x000000436b437220 */ /* 0x000fe20000410000 */
[----:B------:R-:W-:Y:S01]  /*53c0*/  FFMA.FTZ R62, -R148, R148, 1 ;  /* 0x3f800000943e7423 */ /* 0x000fe20000010194 */
[----:B------:R3:W5:Y:S01]  /*53d0*/  LDL.LU R162, [R1+0xf4] ;  /* 0x0000f40001a27983 */ /* 0x0007620000300800 */
[--C-:B------:R-:W-:Y:S01]  /*53e0*/  FADD.FTZ R73, R73, -R124.reuse ;  /* 0x8000007c49497221 */ /* 0x100fe20000010000 */
[----:B------:R-:W-:Y:S01]  /*53f0*/  FADD.FTZ R75, R75, -R124 ;  /* 0x8000007c4b4b7221 */ /* 0x000fe20000010000 */
[--C-:B----4-:R-:W-:Y:S01]  /*5400*/  FADD.FTZ R85, R85, -R63.reuse ;  /* 0x8000003f55557221 */ /* 0x110fe20000010000 */
[----:B------:R3:W5:Y:S01]  /*5410*/  LDL.LU R161, [R1+0xf0] ;  /* 0x0000f00001a17983 */ /* 0x0007620000300800 */
[----:B------:R-:W-:Y:S01]  /*5420*/  FMUL.FTZ R64, R59, R64 ;  /* 0x000000403b407220 */ /* 0x000fe20000410000 */
[----:B------:R-:W-:Y:S01]  /*5430*/  FADD.FTZ R87, R87, -R63 ;  /* 0x8000003f57577221 */ /* 0x000fe20000010000 */
[--C-:B------:R-:W-:Y:S01]  /*5440*/  FADD.FTZ R84, R84, -R212.reuse ;  /* 0x800000d454547221 */ /* 0x100fe20000010000 */
[----:B------:R3:W5:Y:S01]  /*5450*/  LDL.LU R160, [R1+0xec] ;  /* 0x0000ec0001a07983 */ /* 0x0007620000300800 */
[----:B------:R-:W-:Y:S01]  /*5460*/  FMUL.FTZ R55, R55, R61 ;  /* 0x0000003d37377220 */ /* 0x000fe20000410000 */
[----:B------:R-:W-:Y:S01]  /*5470*/  FADD.FTZ R86, R86, -R212 ;  /* 0x800000d456567221 */ /* 0x000fe20000010000 */
[----:B------:R-:W-:Y:S01]  /*5480*/  FFMA.FTZ R210, -R144, R144, 1 ;  /* 0x3f80000090d27423 */ /* 0x000fe20000010190 */
[----:B------:R3:W5:Y:S01]  /*5490*/  LDL.LU R159, [R1+0xe8] ;  /* 0x0000e800019f7983 */ /* 0x0007620000300800 */
[----:B------:R-:W-:Y:S01]  /*54a0*/  FFMA.FTZ R59, -R152, R152, 1 ;  /* 0x3f800000983b7423 */ /* 0x000fe20000010198 */
[----:B------:R-:W-:Y:S01]  /*54b0*/  FFMA.FTZ R61, -R151, R151, 1 ;  /* 0x3f800000973d7423 */ /* 0x000fe20000010197 */
[--C-:B------:R-:W-:Y:S01]  /*54c0*/  FADD.FTZ R77, R77, -R125.reuse ;  /* 0x8000007d4d4d7221 */ /* 0x100fe20000010000 */
[----:B------:R3:W5:Y:S01]  /*54d0*/  LDL.LU R158, [R1+0xe4] ;  /* 0x0000e400019e7983 */ /* 0x0007620000300800 */
[----:B------:R-:W-:Y:S01]  /*54e0*/  FMUL.FTZ R65, R60, R66 ;  /* 0x000000423c417220 */ /* 0x000fe20000410000 */
[----:B------:R-:W-:Y:S01]  /*54f0*/  FADD.FTZ R79, R79, -R125 ;  /* 0x8000007d4f4f7221 */ /* 0x000fe20000010000 */
[--C-:B------:R-:W-:Y:S01]  /*5500*/  FADD.FTZ R76, R76, -R126.reuse ;  /* 0x8000007e4c4c7221 */ /* 0x100fe20000010000 */
[----:B------:R3:W5:Y:S01]  /*5510*/  LDL.LU R157, [R1+0xe0] ;  /* 0x0000e000019d7983 */ /* 0x0007620000300800 */
[----:B------:R-:W-:Y:S01]  /*5520*/  FFMA.FTZ R66, -R153, R153, 1 ;  /* 0x3f80000099427423 */ /* 0x000fe20000010199 */
[----:B------:R-:W-:Y:S01]  /*5530*/  FADD.FTZ R78, R78, -R126 ;  /* 0x8000007e4e4e7221 */ /* 0x000fe20000010000 */
[----:B------:R-:W-:Y:S01]  /*5540*/  FMUL.FTZ R218, R136, R218 ;  /* 0x000000da88da7220 */ /* 0x000fe20000410000 */
[----:B------:R3:W5:Y:S01]  /*5550*/  LDL.LU R156, [R1+0xdc] ;  /* 0x0000dc00019c7983 */ /* 0x0007620000300800 */
[----:B------:R-:W-:Y:S01]  /*5560*/  FMUL.FTZ R59, R59, R67 ;  /* 0x000000433b3b7220 */ /* 0x000fe20000410000 */
[--C-:B------:R-:W-:Y:S01]  /*5570*/  FADD.FTZ R80, R80, -R215.reuse ;  /* 0x800000d750507221 */ /* 0x100fe20000010000 */
[----:B------:R-:W-:Y:S01]  /*5580*/  FADD.FTZ R82, R82, -R215 ;  /* 0x800000d752527221 */ /* 0x000fe20000010000 */
[----:B------:R3:W5:Y:S01]  /*5590*/  LDL.LU R155, [R1+0xd8] ;  /* 0x0000d800019b7983 */ /* 0x0007620000300800 */
[----:B------:R-:W-:Y:S01]  /*55a0*/  FMUL.FTZ R61, R61, R121 ;  /* 0x000000793d3d7220 */ /* 0x000fe20000410000 */
[--C-:B------:R-:W-:Y:S01]  /*55b0*/  FADD.FTZ R81, R81, -R217.reuse ;  /* 0x800000d951517221 */ /* 0x100fe20000010000 */
[----:B------:R-:W-:Y:S01]  /*55c0*/  FADD.FTZ R83, R83, -R217 ;  /* 0x800000d953537221 */ /* 0x000fe20000010000 */
[----:B------:R3:W5:Y:S01]  /*55d0*/  LDL.LU R154, [R1+0xd4] ;  /* 0x0000d400019a7983 */ /* 0x0007620000300800 */
[----:B------:R-:W-:Y:S01]  /*55e0*/  FFMA.FTZ R67, -R150, R150, 1 ;  /* 0x3f80000096437423 */ /* 0x000fe20000010196 */
[----:B------:R-:W-:Y:S01]  /*55f0*/  FMUL.FTZ R121, R106, R72 ;  /* 0x000000486a797220 */ /* 0x000fe20000410000 */
[----:B------:R-:W-:Y:S01]  /*5600*/  FFMA.FTZ R213, -R5, R5, 1 ;  /* 0x3f80000005d57423 */ /* 0x000fe20000010105 */
[----:B------:R3:W5:Y:S01]  /*5610*/  LDL.LU R153, [R1+0xd0] ;  /* 0x0000d00001997983 */ /* 0x0007620000300800 */
[----:B------:R-:W-:Y:S01]  /*5620*/  FFMA.FTZ R60, -R149, R149, 1 ;  /* 0x3f800000953c7423 */ /* 0x000fe20000010195 */
[----:B------:R-:W-:Y:S01]  /*5630*/  FFMA.FTZ R214, -R4, R4, 1 ;  /* 0x3f80000004d67423 */ /* 0x000fe20000010104 */
[----:B------:R-:W4:Y:S01]  /*5640*/  MUFU.EX2 R129, R129 ;  /* 0x0000008100817308 */ /* 0x000f220000000800 */
[----:B------:R3:W5:Y:S01]  /*5650*/  LDL.LU R152, [R1+0xcc] ;  /* 0x0000cc0001987983 */ /* 0x0007620000300800 */
[----:B------:R-:W-:-:S06]  /*5660*/  FFMA.FTZ R124, -R147, R147, 1 ;  /* 0x3f800000937c7423 */ /* 0x000fcc0000010193 */
[----:B------:R-:W3:Y:S01]  /*5670*/  MUFU.EX2 R128, R128 ;  /* 0x0000008000807308 */ /* 0x000ee20000000800 */
[----:B------:R1:W5:Y:S01]  /*5680*/  LDL.LU R151, [R1+0xc8] ;  /* 0x0000c80001977983 */ /* 0x0003620000300800 */
[----:B------:R-:W-:-:S06]  /*5690*/  FMUL.FTZ R62, R62, R121 ;  /* 0x000000793e3e7220 */ /* 0x000fcc0000410000 */
[----:B------:R-:W3:Y:S01]  /*56a0*/  MUFU.EX2 R207, R207 ;  /* 0x000000cf00cf7308 */ /* 0x000ee20000000800 */
[----:B------:R1:W5:Y:S01]  /*56b0*/  LDL.LU R150, [R1+0xc4] ;  /* 0x0000c40001967983 */ /* 0x0003620000300800 */
[----:B------:R-:W-:-:S06]  /*56c0*/  FFMA.FTZ R63, -R146, R146, 1 ;  /* 0x3f800000923f7423 */ /* 0x000fcc0000010192 */
[----:B------:R-:W3:Y:S01]  /*56d0*/  MUFU.EX2 R205, R205 ;  /* 0x000000cd00cd7308 */ /* 0x000ee20000000800 */
[----:B------:R1:W5:Y:S01]  /*56e0*/  LDL.LU R149, [R1+0xc0] ;  /* 0x0000c00001957983 */ /* 0x0003620000300800 */
[----:B------:R-:W-:Y:S01]  /*56f0*/  FFMA.FTZ R121, -R145, R145, 1 ;  /* 0x3f80000091797423 */ /* 0x000fe20000010191 */
        /* <DEDUP_REMOVED lines=12> */
[----:B------:R1:W5:Y:S04]  /*57c0*/  LDL.LU R143, [R1+0xa8] ;  /* 0x0000a800018f7983 */ /* 0x0003680000300800 */
        /* <DEDUP_REMOVED lines=16> */
[----:B-1----:R-:W-:Y:S01]  /*58d0*/  FMUL.FTZ R73, R130, R84 ;  /* 0x0000005482497220 */ /* 0x002fe20000410000 */
[----:B------:R-:W-:Y:S01]  /*58e0*/  FMUL.FTZ R121, R121, R36 ;  /* 0x0000002479797220 */ /* 0x000fe20000410000 */
[----:B------:R-:W-:Y:S02]  /*58f0*/  FMUL.FTZ R36, R113, R81 ;  /* 0x0000005171247220 */ /* 0x000fe40000410000 */
[----:B------:R-:W-:Y:S01]  /*5900*/  FMUL.FTZ R218, R218, R73 ;  /* 0x00000049dada7220 */ /* 0x000fe20000410000 */
[----:B------:R-:W-:Y:S01]  /*5910*/  F2FP.F16.F32.PACK_AB R73, R47, R11 ;  /* 0x0000000b2f49723e */ /* 0x000fe200000000ff */
[----:B------:R-:W-:Y:S01]  /*5920*/  FMUL.FTZ R221, R132, R221 ;  /* 0x000000dd84dd7220 */ /* 0x000fe20000410000 */
[----:B----4-:R-:W-:Y:S01]  /*5930*/  FMUL.FTZ R86, R129, R86 ;  /* 0x0000005681567220 */ /* 0x010fe20000410000 */
[----:B------:R-:W-:Y:S01]  /*5940*/  FMUL.FTZ R38, R236, R38 ;  /* 0x00000026ec267220 */ /* 0x000fe20000410000 */
[----:B------:R-:W-:Y:S01]  /*5950*/  FMUL.FTZ R74, R119, R74 ;  /* 0x0000004a774a7220 */ /* 0x000fe20000410000 */
[----:B------:R-:W-:Y:S01]  /*5960*/  FMUL.FTZ R80, R118, R80 ;  /* 0x0000005076507220 */ /* 0x000fe20000410000 */
        /* <DEDUP_REMOVED lines=66> */
[----:B--2---:R-:W-:-:S05]  /*5d90*/  IMAD R11, R0, 0x4000, R220 ;  /* 0x00004000000b7824 */ /* 0x004fca00078e02dc */
[----:B------:R-:W-:-:S05]  /*5da0*/  LEA R11, R11, R16, 0x1 ;  /* 0x000000100b0b7211 */ /* 0x000fca00078e08ff */
        /* <DEDUP_REMOVED lines=18> */
[----:B------:R-:W-:Y:S02]  /*5ed0*/  F2FP.F16.F32.PACK_AB R92, R93, R92 ;  /* 0x0000005c5d5c723e */ /* 0x000fe400000000ff */
[----:B------:R-:W-:Y:S01]  /*5ee0*/  F2FP.F16.F32.PACK_AB R93, R94, R95 ;  /* 0x0000005f5e5d723e */ /* 0x000fe200000000ff */
[----:B------:R-:W-:Y:S02]  /*5ef0*/  WARPGROUP.DEPBAR.LE gsb0, 0x0 ;  /* 0x00008000000079c5 */ /* 0x000fe40000010000 */
[----:B------:R-:W-:Y:S02]  /*5f00*/  F2FP.F16.F32.PACK_AB R24, R15, R34 ;  /* 0x000000220f18723e */ /* 0x000fe400000000ff */
[----:B------:R-:W-:-:S02]  /*5f10*/  F2FP.F16.F32.PACK_AB R25, R88, R35 ;  /* 0x000000235819723e */ /* 0x000fc400000000ff */
[----:B------:R-:W-:Y:S02]  /*5f20*/  F2FP.F16.F32.PACK_AB R26, R90, R89 ;  /* 0x000000595a1a723e */ /* 0x000fe400000000ff */
[----:B------:R-:W-:-:S04]  /*5f30*/  F2FP.F16.F32.PACK_AB R27, R10, R91 ;  /* 0x0000005b0a1b723e */ /* 0x000fc800000000ff */
        /* <DEDUP_REMOVED lines=50> */
[----:B------:R-:W-:-:S04]  /*6260*/  VIADD R40, R16, 0x20c00 ;  /* 0x00020c0010287836 */ /* 0x000fc80000000000 */
[----:B---3--:R-:W-:-:S05]  /*6270*/  IMAD R10, R14, 0x2000, R40 ;  /* 0x000020000e0a7824 */ /* 0x008fca00078e0228 */
[----:B------:R-:W-:Y:S02]  /*6280*/  SHF.R.U32.HI R10, RZ, 0x4, R10 ;  /* 0x00000004ff0a7819 */ /* 0x000fe4000001160a */
[----:B------:R-:W-:Y:S02]  /*6290*/  R2UR UR4, R16 ;  /* 0x00000000100472ca */ /* 0x000fe400000e0000 */
[----:B------:R-:W-:-:S04]  /*62a0*/  LOP3.LUT R10, R10, 0x3fff, RZ, 0xc0, !PT ;  /* 0x00003fff0a0a7812 */ /* 0x000fc800078ec0ff */
[----:B-1----:R-:W-:-:S04]  /*62b0*/  LOP3.LUT R11, R10, 0x10000, RZ, 0xfc, !PT ;  /* 0x000100000a0b7812 */ /* 0x002fc800078efcff */
[----:B------:R-:W-:-:S04]  /*62c0*/  LEA R11, R0, R11, 0xb ;  /* 0x0000000b000b7211 */ /* 0x000fc800078e58ff */
        /* <DEDUP_REMOVED lines=65> */
.L_x_1390:
        /* <DEDUP_REMOVED lines=68> */
.L_x_1391:
        /* <DEDUP_REMOVED lines=12> */
.L_x_1381:
[----:B------:R-:W2:Y:S01]  /*6be0*/  S2R R8, SR_CTAID.X ;  /* 0x0000000000087919 */ /* 0x000ea20000002500 */
[----:B------:R-:W3:Y:S01]  /*6bf0*/  LDC R5, c[0x0][0x280] ;  /* 0x0000a000ff057b82 */ /* 0x000ee20000000800 */
[----:B------:R-:W-:-:S07]  /*6c00*/  ULDC UR4, c[0x0][0x748] ;  /* 0x0001d20000047ab9 */ /* 0x000fce0000000800 */
[----:B------:R-:W3:Y:S02]  /*6c10*/  LDC R7, c[0x0][0x290] ;  /* 0x0000a400ff077b82 */ /* 0x000ee40000000800 */
[----:B---3--:R-:W-:-:S04]  /*6c20*/  IMAD.IADD R5, R5, 0x1, -R7 ;  /* 0x0000000105057824 */ /* 0x008fc800078e0a07 */
[----:B--2---:R-:W-:-:S05]  /*6c30*/  IMAD R5, R8, 0x80, R5 ;  /* 0x0000008008057824 */ /* 0x004fca00078e0205 */
[----:B------:R-:W-:-:S04]  /*6c40*/  IADD3 R5, R5, UR4, RZ ;  /* 0x0000000405057c10 */ /* 0x000fc8000fffe0ff */
        /* <DEDUP_REMOVED lines=16> */
[----:B-----5:R-:W-:Y:S01]  /*6d50*/  VIADD R9, R5, 0xffffff80 ;  /* 0xffffff8005097836 */ /* 0x020fe20000000000 */
[C---:B-1----:R-:W-:Y:S01]  /*6d60*/  IADD3 R17, R15.reuse, -0x80, RZ ;  /* 0xffffff800f117810 */ /* 0x042fe20007ffe0ff */
        /* <DEDUP_REMOVED lines=11> */
[----:B------:R-:W-:Y:S02]  /*6e20*/  SHF.R.S32.HI R13, RZ, 0x5, R6 ;  /* 0x00000005ff0d7819 */ /* 0x000fe40000011406 */
[----:B----4-:R-:W-:-:S02]  /*6e30*/  SHF.R.S32.HI R11, RZ, 0x2, R12 ;  /* 0x00000002ff0b7819 */ /* 0x010fc4000001140c */
[----:B------:R-:W-:Y:S02]  /*6e40*/  LOP3.LUT R6, R5, 0xffffffe0, RZ, 0xc0, !PT ;  /* 0xffffffe005067812 */ /* 0x000fe400078ec0ff */
[----:B------:R-:W-:Y:S02]  /*6e50*/  SHF.R.S32.HI R12, RZ, 0x1f, R12 ;  /* 0x0000001fff0c7819 */ /* 0x000fe4000001140c */
[----:B------:R-:W-:Y:S01]  /*6e60*/  LEA.HI R5, R15, R15, RZ, 0x1 ;  /* 0x0000000f0f057211 */ /* 0x000fe200078f08ff */
[----:B------:R-:W-:Y:S01]  /*6e70*/  IMAD.IADD R7, R9, 0x1, -R6 ;  /* 0x0000000109077824 */ /* 0x000fe200078e0a06 */
[----:B------:R-:W-:Y:S01]  /*6e80*/  LEA.HI R12, R12, R11, RZ, 0x3 ;  /* 0x0000000b0c0c7211 */ /* 0x000fe200078f18ff */
[----:B------:R-:W-:Y:S01]  /*6e90*/  IMAD R6, R13, -0x10, R8 ;  /* 0xfffffff00d067824 */ /* 0x000fe200078e0208 */
[----:B------:R-:W-:Y:S02]  /*6ea0*/  LOP3.LUT R5, R5, 0xfffffffe, RZ, 0xc0, !PT ;  /* 0xfffffffe05057812 */ /* 0x000fe400078ec0ff */
[----:B------:R-:W-:-:S02]  /*6eb0*/  LOP3.LUT R12, R12, 0xfffffff8, RZ, 0xc0, !PT ;  /* 0xfffffff80c0c7812 */ /* 0x000fc400078ec0ff */
[----:B------:R-:W-:Y:S02]  /*6ec0*/  SHF.R.S32.HI R8, RZ, 0x1f, R7 ;  /* 0x0000001fff087819 */ /* 0x000fe40000011407 */
[----:B------:R-:W-:Y:S02]  /*6ed0*/  IADD3 R6, R6, R12, -R11 ;  /* 0x0000000c06067210 */ /* 0x000fe40007ffe80b */
[CC--:B------:R-:W-:Y:S02]  /*6ee0*/  LEA.HI R11, R8.reuse, R7.reuse, RZ, 0x3 ;  /* 0x00000007080b7211 */ /* 0x0c0fe400078f18ff */
[----:B------:R-:W-:Y:S02]  /*6ef0*/  LEA.HI R7, R8, R7, RZ, 0x2 ;  /* 0x0000000708077211 */ /* 0x000fe400078f10ff */
[--C-:B------:R-:W-:Y:S02]  /*6f00*/  SHF.R.S32.HI R12, RZ, 0x3, R11.reuse ;  /* 0x00000003ff0c7819 */ /* 0x100fe4000001140b */
[----:B------:R-:W-:-:S02]  /*6f10*/  SHF.R.S32.HI R11, RZ, 0x1f, R11 ;  /* 0x0000001fff0b7819 */ /* 0x000fc4000001140b */
[----:B------:R-:W-:Y:S02]  /*6f20*/  SHF.R.S32.HI R14, RZ, 0x2, R7 ;  /* 0x00000002ff0e7819 */ /* 0x000fe40000011407 */
[----:B------:R-:W-:Y:S02]  /*6f30*/  IADD3 R5, R15, -R5, RZ ;  /* 0x800000050f057210 */ /* 0x000fe40007ffe0ff */
[----:B------:R-:W-:Y:S01]  /*6f40*/  LEA.HI R11, R11, R12, RZ, 0x4 ;  /* 0x0000000c0b0b7211 */ /* 0x000fe200078f20ff */
[C---:B------:R-:W-:Y:S01]  /*6f50*/  VIADD R15, R14.reuse, 0x18 ;  /* 0x000000180e0f7836 */ /* 0x040fe20000000000 */
[----:B------:R-:W-:Y:S01]  /*6f60*/  LEA.HI R7, R7, R14, RZ, 0x1 ;  /* 0x0000000e07077211 */ /* 0x000fe200078f08ff */
[----:B------:R-:W-:Y:S01]  /*6f70*/  IMAD R8, R5, -0x40, R6 ;  /* 0xffffffc005087824 */ /* 0x000fe200078e0206 */
[----:B------:R-:W-:Y:S01]  /*6f80*/  LOP3.LUT R11, R11, 0x1ffffff0, RZ, 0xc0, !PT ;  /* 0x1ffffff00b0b7812 */ /* 0x000fe200078ec0ff */
[----:B------:R-:W-:Y:S01]  /*6f90*/  VIADD R6, R14, 0x8 ;  /* 0x000000080e067836 */ /* 0x000fe20000000000 */
[----:B------:R-:W-:-:S02]  /*6fa0*/  LOP3.LUT R5, R7, 0xfffffffe, RZ, 0xc0, !PT ;  /* 0xfffffffe07057812 */ /* 0x000fc400078ec0ff */
[----:B------:R-:W-:Y:S01]  /*6fb0*/  IADD3 R7, R9, -R18, RZ ;  /* 0x8000001209077210 */ /* 0x000fe20007ffe0ff */
[----:B------:R-:W-:Y:S01]  /*6fc0*/  IMAD.IADD R12, R12, 0x1, -R11 ;  /* 0x000000010c0c7824 */ /* 0x000fe200078e0a0b */
[----:B------:R-:W-:Y:S01]  /*6fd0*/  LEA.HI R10, R6, R6, RZ, 0x1 ;  /* 0x00000006060a7211 */ /* 0x000fe200078f08ff */
[C---:B------:R-:W-:Y:S01]  /*6fe0*/  IMAD.IADD R5, R14.reuse, 0x1, -R5 ;  /* 0x000000010e057824 */ /* 0x040fe200078e0a05 */
[----:B------:R-:W-:Y:S02]  /*6ff0*/  IADD3 R11, R14, 0x10, RZ ;  /* 0x000000100e0b7810 */ /* 0x000fe40007ffe0ff */
[----:B------:R-:W-:Y:S01]  /*7000*/  LOP3.LUT R9, R10, 0xfffffffe, RZ, 0xc0, !PT ;  /* 0xfffffffe0a097812 */ /* 0x000fe200078ec0ff */
[----:B------:R-:W-:Y:S01]  /*7010*/  IMAD R5, R12, 0x8, R5 ;  /* 0x000000080c057824 */ /* 0x000fe200078e0205 */
[----:B------:R-:W-:Y:S02]  /*7020*/  LEA.HI R17, R15, R15, RZ, 0x1 ;  /* 0x0000000f0f117211 */ /* 0x000fe400078f08ff */
[----:B------:R-:W-:-:S02]  /*7030*/  IADD3 R9, R6, -R9, RZ ;  /* 0x8000000906097210 */ /* 0x000fc40007ffe0ff */
[----:B------:R-:W-:Y:S01]  /*7040*/  LEA.HI R6, R11, R11, RZ, 0x1 ;  /* 0x0000000b0b067211 */ /* 0x000fe200078f08ff */
[----:B------:R1:W-:Y:S01]  /*7050*/  STL [R1+0x54], R5 ;  /* 0x0000540501007387 */ /* 0x0003e20000100800 */
[----:B------:R-:W-:Y:S02]  /*7060*/  SHF.R.S32.HI R19, RZ, 0x1f, R17 ;  /* 0x0000001fff137819 */ /* 0x000fe40000011411 */
[--C-:B------:R-:W-:Y:S02]  /*7070*/  SHF.R.S32.HI R12, RZ, 0x1, R6.reuse ;  /* 0x00000001ff0c7819 */ /* 0x100fe40000011406 */
[----:B------:R-:W-:Y:S02]  /*7080*/  SHF.R.S32.HI R13, RZ, 0x1f, R6 ;  /* 0x0000001fff0d7819 */ /* 0x000fe40000011406 */
[----:B------:R-:W-:Y:S02]  /*7090*/  LOP3.LUT R14, R6, 0xfffffffe, RZ, 0xc0, !PT ;  /* 0xfffffffe060e7812 */ /* 0x000fe400078ec0ff */
[----:B------:R-:W-:-:S02]  /*70a0*/  LEA.HI R13, R13, R12, RZ, 0x4 ;  /* 0x0000000c0d0d7211 */ /* 0x000fc400078f20ff */
[----:B-1----:R-:W-:Y:S01]  /*70b0*/  SHF.R.S32.HI R5, RZ, 0x1, R10 ;  /* 0x00000001ff057819 */ /* 0x002fe2000001140a */
[----:B------:R-:W-:Y:S01]  /*70c0*/  IMAD.IADD R14, R11, 0x1, -R14 ;  /* 0x000000010b0e7824 */ /* 0x000fe200078e0a0e */
[----:B------:R-:W-:Y:S02]  /*70d0*/  SHF.R.S32.HI R10, RZ, 0x1f, R10 ;  /* 0x0000001fff0a7819 */ /* 0x000fe4000001140a */
[----:B------:R-:W-:Y:S02]  /*70e0*/  SHF.R.S32.HI R6, RZ, 0x1, R17 ;  /* 0x00000001ff067819 */ /* 0x000fe40000011411 */
[----:B------:R-:W-:Y:S02]  /*70f0*/  LEA.HI R10, R10, R5, RZ, 0x4 ;  /* 0x000000050a0a7211 */ /* 0x000fe400078f20ff */
[----:B------:R-:W-:Y:S02]  /*7100*/  LOP3.LUT R13, R13, 0x1ffffff0, RZ, 0xc0, !PT ;  /* 0x1ffffff00d0d7812 */ /* 0x000fe400078ec0ff */
[----:B------:R-:W-:-:S02]  /*7110*/  LOP3.LUT R10, R10, 0x1ffffff0, RZ, 0xc0, !PT ;  /* 0x1ffffff00a0a7812 */ /* 0x000fc400078ec0ff */
[----:B------:R-:W-:Y:S01]  /*7120*/  LEA.HI R19, R19, R6, RZ, 0x4 ;  /* 0x0000000613137211 */ /* 0x000fe200078f20ff */
[----:B------:R-:W-:Y:S01]  /*7130*/  IMAD.IADD R13, R12, 0x1, -R13 ;  /* 0x000000010c0d7824 */ /* 0x000fe200078e0a0d */
[----:B------:R-:W-:Y:S01]  /*7140*/  LOP3.LUT R18, R17, 0xfffffffe, RZ, 0xc0, !PT ;  /* 0xfffffffe11127812 */ /* 0x000fe200078ec0ff */
[----:B------:R-:W-:Y:S01]  /*7150*/  IMAD.IADD R10, R5, 0x1, -R10 ;  /* 0x00000001050a7824 */ /* 0x000fe200078e0a0a */
[----:B------:R-:W-:Y:S01]  /*7160*/  LOP3.LUT R19, R19, 0x1ffffff0, RZ, 0xc0, !PT ;  /* 0x1ffffff013137812 */ /* 0x000fe200078ec0ff */
[----:B------:R-:W-:Y:S01]  /*7170*/  IMAD R5, R13, 0x8, R14 ;  /* 0x000000080d057824 */ /* 0x000fe200078e020e */
[----:B------:R-:W-:Y:S01]  /*7180*/  IADD3 R18, R15, -R18, RZ ;  /* 0x800000120f127210 */ /* 0x000fe20007ffe0ff */
[----:B------:R-:W-:Y:S01]  /*7190*/  IMAD.MOV.U32 R13, RZ, RZ, 0x40000040 ;  /* 0x40000040ff0d7424 */ /* 0x000fe200078e00ff */
[----:B------:R-:W-:Y:S01]  /*71a0*/  LEA R9, R10, R9, 0x3 ;  /* 0x000000090a097211 */ /* 0x000fe200078e18ff */
[----:B------:R-:W-:Y:S01]  /*71b0*/  IMAD.IADD R19, R6, 0x1, -R19 ;  /* 0x0000000106137824 */ /* 0x000fe200078e0a13 */
[----:B------:R-:W-:Y:S01]  /*71c0*/  MOV R11, 0x40000040 ;  /* 0x40000040000b7802 */ /* 0x000fe20000000f00 */
[----:B------:R-:W-:Y:S01]  /*71d0*/  IMAD R6, R20, 0x2000, R16 ;  /* 0x0000200014067824 */ /* 0x000fe200078e0210 */
[----:B------:R-:W-:Y:S01]  /*71e0*/  MOV R15, 0x40000040 ;  /* 0x40000040000f7802 */ /* 0x000fe20000000f00 */
[----:B------:R1:W-:Y:S01]  /*71f0*/  STL [R1+0x4c], R9 ;  /* 0x00004c0901007387 */ /* 0x0003e20000100800 */
[----:B------:R-:W-:Y:S01]  /*7200*/  LEA R10, R19, R18, 0x3 ;  /* 0x00000012130a7211 */ /* 0x000fe200078e18ff */
[----:B------:R-:W-:-:S02]  /*7210*/  IMAD.MOV.U32 R19, RZ, RZ, 0x40000040 ;  /* 0x40000040ff137424 */ /* 0x000fc400078e00ff */
[----:B------:R2:W-:Y:S04]  /*7220*/  STL [R1+0x48], R5 ;  /* 0x0000480501007387 */ /* 0x0005e80000100800 */
[----:B------:R3:W-:Y:S01]  /*7230*/  STL [R1+0x44], R10 ;  /* 0x0000440a01007387 */ /* 0x0007e20000100800 */
[C---:B-1----:R-:W-:Y:S02]  /*7240*/  VIADD R9, R6.reuse, 0x4000 ;  /* 0x0000400006097836 */ /* 0x042fe40000000000 */
[----:B--2---:R-:W-:Y:S01]  /*7250*/  VIADD R5, R6, 0x20c00 ;  /* 0x00020c0006057836 */ /* 0x004fe20000000000 */
[----:B------:R-:W-:Y:S02]  /*7260*/  SHF.R.U32.HI R6, RZ, 0x4, R6 ;  /* 0x00000004ff067819 */ /* 0x000fe40000011606 */
[----:B------:R-:W-:-:S02]  /*7270*/  SHF.R.U32.HI R9, RZ, 0x4, R9 ;  /* 0x00000004ff097819 */ /* 0x000fc40000011609 */
[----:B------:R-:W-:Y:S02]  /*7280*/  SHF.R.U32.HI R5, RZ, 0x4, R5 ;  /* 0x00000004ff057819 */ /* 0x000fe40000011605 */
[----:B------:R-:W-:Y:S02]  /*7290*/  LOP3.LUT R6, R6, 0x3fff, RZ, 0xc0, !PT ;  /* 0x00003fff06067812 */ /* 0x000fe400078ec0ff */
[----:B------:R-:W-:Y:S02]  /*72a0*/  LOP3.LUT R9, R9, 0x3fff, RZ, 0xc0, !PT ;  /* 0x00003fff09097812 */ /* 0x000fe400078ec0ff */
[----:B------:R-:W-:Y:S02]  /*72b0*/  LOP3.LUT R5, R5, 0x3fff, RZ, 0xc0, !PT ;  /* 0x00003fff05057812 */ /* 0x000fe400078ec0ff */
[----:B------:R-:W-:Y:S02]  /*72c0*/  LOP3.LUT R12, R6, 0x10000, RZ, 0xfc, !PT ;  /* 0x00010000060c7812 */ /* 0x000fe400078efcff */
[----:B------:R-:W-:Y:S01]  /*72d0*/  LOP3.LUT R6, R9, 0x10000, RZ, 0xfc, !PT ;  /* 0x0001000009067812 */ /* 0x000fe200078efcff */
[----:B------:R-:W-:Y:S01]  /*72e0*/  VIADD R9, R7, 0x8 ;  /* 0x0000000807097836 */ /* 0x000fe20000000000 */
[----:B------:R-:W-:Y:S01]  /*72f0*/  LOP3.LUT R5, R5, 0x10000, RZ, 0xfc, !PT ;  /* 0x0001000005057812 */ /* 0x000fe200078efcff */
[C---:B------:R-:W-:Y:S01]  /*7300*/  VIADD R20, R12.reuse, 0x4 ;  /* 0x000000040c147836 */ /* 0x040fe20000000000 */
[C---:B------:R-:W-:Y:S01]  /*7310*/  IADD3 R22, R12.reuse, 0x2, RZ ;  /* 0x000000020c167810 */ /* 0x040fe20007ffe0ff */
[----:B------:R1:W-:Y:S01]  /*7320*/  STL [R1+0x3c], R12 ;  /* 0x00003c0c01007387 */ /* 0x0003e20000100800 */
[----:B------:R-:W-:Y:S01]  /*7330*/  IADD3 R18, R12, 0x6, RZ ;  /* 0x000000060c127810 */ /* 0x000fe20007ffe0ff */
[C---:B---3--:R-:W-:Y:S01]  /*7340*/  VIADD R10, R6.reuse, 0x6 ;  /* 0x00000006060a7836 */ /* 0x048fe20000000000 */
[----:B------:R-:W-:Y:S01]  /*7350*/  IADD3 R9, R7, 0x14, RZ ;  /* 0x0000001407097810 */ /* 0x000fe20007ffe0ff */
[----:B------:R2:W-:Y:S01]  /*7360*/  STL [R1+0x58], R5 ;  /* 0x0000580501007387 */ /* 0x0005e20000100800 */
[----:B------:R-:W-:-:S03]  /*7370*/  VIADD R14, R6, 0x2 ;  /* 0x00000002060e7836 */ /* 0x000fc60000000000 */
[----:B------:R3:W-:Y:S01]  /*7380*/  STL [R1+0x38], R6 ;  /* 0x0000380601007387 */ /* 0x0007e20000100800 */
[----:B-1----:R-:W-:-:S03]  /*7390*/  IADD3 R12, R6, 0x4, RZ ;  /* 0x00000004060c7810 */ /* 0x002fc60007ffe0ff */
[----:B------:R1:W-:Y:S01]  /*73a0*/  STL.64 [R1+0x30], R22 ;  /* 0x0000301601007387 */ /* 0x0003e20000100a00 */
[C---:B--2---:R-:W-:Y:S01]  /*73b0*/  IADD3 R5, R7.reuse, 0x4, RZ ;  /* 0x0000000407057810 */ /* 0x044fe20007ffe0ff */
[C---:B------:R-:W-:Y:S02]  /*73c0*/  VIADD R5, R7.reuse, 0x10 ;  /* 0x0000001007057836 */ /* 0x040fe40000000000 */
[----:B------:R1:W-:Y:S01]  /*73d0*/  STL.64 [R1+0x28], R20 ;  /* 0x0000281401007387 */ /* 0x0003e20000100a00 */
[C---:B------:R-:W-:Y:S02]  /*73e0*/  IADD3 R5, R7.reuse, 0x1c, RZ ;  /* 0x0000001c07057810 */ /* 0x040fe40007ffe0ff */
[C---:B---3--:R-:W-:Y:S01]  /*73f0*/  IADD3 R6, R7.reuse, 0xc, RZ ;  /* 0x0000000c07067810 */ /* 0x048fe20007ffe0ff */
[----:B------:R1:W-:Y:S01]  /*7400*/  STL.64 [R1+0x20], R18 ;  /* 0x0000201201007387 */ /* 0x0003e20000100a00 */
[----:B------:R-:W-:-:S03]  /*7410*/  VIADD R6, R7, 0x18 ;  /* 0x0000001807067836 */ /* 0x000fc60000000000 */
[----:B------:R1:W-:Y:S04]  /*7420*/  STL.64 [R1+0x8], R10 ;  /* 0x0000080a01007387 */ /* 0x0003e80000100a00 */
[----:B------:R1:W-:Y:S04]  /*7430*/  STL.64 [R1+0x18], R14 ;  /* 0x0000180e01007387 */ /* 0x0003e80000100a00 */
[----:B------:R1:W-:Y:S02]  /*7440*/  STL.64 [R1+0x10], R12 ;  /* 0x0000100c01007387 */ /* 0x0003e40000100a00 */
.L_x_1404:
[----:B------:R-:W-:-:S05]  /*7450*/  IMAD.U32 R5, RZ, RZ, UR36 ;  /* 0x00000024ff057e24 */ /* 0x000fca000f8e00ff */
[----:B------:R-:W-:-:S04]  /*7460*/  LOP3.LUT R5, R5, 0x1, RZ, 0xfc, !PT ;  /* 0x0000000105057812 */ /* 0x000fc800078efcff */
[----:B------:R-:W-:-:S13]  /*7470*/  ISETP.NE.AND P0, PT, R5, 0x3, PT ;  /* 0x000000030500780c */ /* 0x000fda0003f05270 */
[----:B------:R-:W-:Y:S05]  /*7480*/  @!P0 BRA `(.L_x_1394) ;  /* 0x0000000000048947 */ /* 0x000fea0003800000 */
[----:B------:R-:W-:Y:S01]  /*7490*/  BPT.TRAP 0x1 ;  /* 0x000000040000795c */ /* 0x000fe20000300000 */
.L_x_1394:
[----:B------:R-:W-:Y:S02]  /*74a0*/  LEA R6, R0, R16, 0x3 ;  /* 0x0000001000067211 */ /* 0x000fe400078e18ff */
[----:B-1----:R-:W-:-:S04]  /*74b0*/  SHF.L.U32 R23, R4, 0x1f, RZ ;  /* 0x0000001f04177819 */ /* 0x002fc800000006ff */
[----:B------:R1:W2:Y:S01]  /*74c0*/  SYNCS.PHASECHK.TRANS64.TRYWAIT P1, [R6+URZ+0x30c10], R23 ;  /* 0x030c1017060075a7 */ /* 0x0002a2000802017f */
[----:B------:R-:W-:Y:S05]  /*74d0*/  @!P0 BRA `(.L_x_1395) ;  /* 0x0000000000048947 */ /* 0x000fea0003800000 */
[----:B------:R-:W-:Y:S01]  /*74e0*/  BPT.TRAP 0x1 ;  /* 0x000000040000795c */ /* 0x000fe20000300000 */
.L_x_1395:
[----:B------:R-:W-:-:S05]  /*74f0*/  VIADD R5, R16, 0x10000 ;  /* 0x0001000010057836 */ /* 0x000fca0000000000 */
[----:B------:R-:W-:-:S04]  /*7500*/  SHF.R.U32.HI R5, RZ, 0x4, R5 ;  /* 0x00000004ff057819 */ /* 0x000fc80000011605 */
[----:B------:R-:W-:-:S04]  /*7510*/  LOP3.LUT R5, R5, 0x3fff, RZ, 0xc0, !PT ;  /* 0x00003fff05057812 */ /* 0x000fc800078ec0ff */
[----:B------:R-:W-:Y:S01]  /*7520*/  LOP3.LUT R9, R5, 0x10000, RZ, 0xfc, !PT ;  /* 0x0001000005097812 */ /* 0x000fe200078efcff */
[----:B--2---:R-:W-:Y:S06]  /*7530*/  @P1 BRA `(.L_x_1396) ;  /* 0x0000000000081947 */ /* 0x004fec0003800000 */
[----:B------:R-:W2:Y:S02]  /*7540*/  SYNCS.PHASECHK.TRANS64.TRYWAIT P1, [R6+URZ+0x30c10], R23 ;  /* 0x030c1017060075a7 */ /* 0x000ea4000802017f */
[----:B--2---:R-:W-:Y:S05]  /*7550*/  @!P1 BRA `(.L_x_1397) ;  /* 0x000000d000bc9947 */ /* 0x004fea0003800000 */
.L_x_1396:
[----:B------:R-:W3:Y:S04]  /*7560*/  LDL R17, [R1+0x3c] ;  /* 0x00003c0001117983 */ /* 0x000ee80000100800 */
[----:B------:R-:W4:Y:S04]  /*7570*/  LDL.64 R20, [R1+0x30] ;  /* 0x0000300001147983 */ /* 0x000f280000100a00 */
[----:B------:R-:W5:Y:S01]  /*7580*/  LDL.64 R18, [R1+0x28] ;  /* 0x0000280001127983 */ /* 0x000f620000100a00 */
[----:B------:R-:W-:Y:S01]  /*7590*/  LEA R9, R0, R9, 0xa ;  /* 0x0000000900097211 */ /* 0x000fe200078e50ff */
        /* <DEDUP_REMOVED lines=20> */
[C---:B-----5:R-:W-:Y:S01]  /*76e0*/  IMAD R10, R0.reuse, 0x80, R10 ;  /* 0x00000080000a7824 */ /* 0x060fe200078e020a */
[----:B------:R-:W-:Y:S01]  /*76f0*/  UIADD3 UR6, UR6, 0x6, URZ ;  /* 0x0000000606067890 */ /* 0x000fe2000fffe03f */
[----:B------:R-:W-:-:S04]  /*7700*/  LEA R12, R0, R12, 0x7 ;  /* 0x0000000c000c7211 */ /* 0x000fc800078e38ff */
[----:B------:R-:W-:-:S04]  /*7710*/  LEA R15, R3, R12, 0x1 ;  /* 0x0000000c030f7211 */ /* 0x000fc800078e08ff */
[----:B------:R-:W-:Y:S01]  /*7720*/  LEA R9, R15, R16, 0x2 ;  /* 0x000000100f097211 */ /* 0x000fe200078e10ff */
        /* <DEDUP_REMOVED lines=8> */
[C---:B------:R-:W-:Y:S01]  /*77b0*/  IMAD R14, R0.reuse, 0x80, R13 ;  /* 0x00000080000e7824 */ /* 0x040fe200078e020d */
[----:B------:R-:W-:Y:S01]  /*77c0*/  LEA R18, R0, R11, 0x7 ;  /* 0x0000000b00127211 */ /* 0x000fe200078e38ff */
[C---:B------:R-:W-:Y:S02]  /*77d0*/  IMAD R13, R3.reuse, 0x2, R10 ;  /* 0x00000002030d7824 */ /* 0x040fe400078e020a */
[C---:B------:R-:W-:Y:S01]  /*77e0*/  IMAD R19, R3.reuse, 0x2, R14 ;  /* 0x0000000203137824 */ /* 0x040fe200078e020e */
[----:B------:R-:W-:Y:S01]  /*77f0*/  LEA R21, R3, R18, 0x1 ;  /* 0x0000001203157211 */ /* 0x000fe200078e08ff */
[----:B------:R-:W-:-:S02]  /*7800*/  IMAD R17, R13, 0x4, R16 ;  /* 0x000000040d117824 */ /* 0x000fc400078e0210 */
[----:B------:R-:W-:Y:S01]  /*7810*/  IMAD R10, R19, 0x4, R16 ;  /* 0x00000004130a7824 */ /* 0x000fe200078e0210 */
[----:B------:R-:W-:Y:S01]  /*7820*/  LEA R11, R21, R16, 0x2 ;  /* 0x00000010150b7211 */ /* 0x000fe200078e10ff */
[----:B------:R-:W-:-:S04]  /*7830*/  VIADD R14, R16, 0x20000 ;  /* 0x00020000100e7836 */ /* 0x000fc80000000000 */
[--C-:B------:R-:W-:Y:S01]  /*7840*/  IMAD R15, R15, 0x4, R14.reuse ;  /* 0x000000040f0f7824 */ /* 0x100fe200078e020e */
[-C--:B------:R-:W-:Y:S02]  /*7850*/  LEA R12, R13, R14.reuse, 0x2 ;  /* 0x0000000e0d0c7211 */ /* 0x080fe400078e10ff */
        /* <DEDUP_REMOVED lines=15> */
.L_x_1398:
[----:B------:R1:W1:Y:S01]  /*7950*/  SYNCS.PHASECHK.TRANS64.TRYWAIT P1, [R6+URZ+0x30c30], R23 ;  /* 0x030c3017060075a7 */ /* 0x000262000802017f */
[----:B------:R-:W-:Y:S05]  /*7960*/  @!P0 BRA `(.L_x_1399) ;  /* 0x0000000000048947 */ /* 0x000fea0003800000 */
[----:B------:R-:W-:Y:S01]  /*7970*/  BPT.TRAP 0x1 ;  /* 0x000000040000795c */ /* 0x000fe20000300000 */
.L_x_1399:
[----:B-1----:R-:W-:Y:S05]  /*7980*/  @P1 BRA `(.L_x_1400) ;  /* 0x0000000000081947 */ /* 0x002fea0003800000 */
[----:B------:R-:W1:Y:S02]  /*7990*/  SYNCS.PHASECHK.TRANS64.TRYWAIT P1, [R6+URZ+0x30c30], R23 ;  /* 0x030c3017060075a7 */ /* 0x000e64000802017f */
[----:B-1----:R-:W-:Y:S05]  /*79a0*/  @!P1 BRA `(.L_x_1401) ;  /* 0x000000cc00bc9947 */ /* 0x002fea0003800000 */
.L_x_1400:
[----:B------:R-:W2:Y:S01]  /*79b0*/  LDL R26, [R1+0x38] ;  /* 0x00003800011a7983 */ /* 0x000ea20000100800 */
[----:B------:R-:W-:Y:S01]  /*79c0*/  IADD3 R24, R16, 0x18000, RZ ;  /* 0x0001800010187810 */ /* 0x000fe20007ffe0ff */
[----:B------:R-:W-:Y:S02]  /*79d0*/  ULDC UR8, c[0x0][0x75c] ;  /* 0x0001d70000087ab9 */ /* 0x000fe40000000800 */
[----:B------:R-:W-:Y:S01]  /*79e0*/  STL [R1+0xf8], R162 ;  /* 0x0000f8a201007387 */ /* 0x000fe20000100800 */
[----:B------:R-:W-:Y:S01]  /*79f0*/  SHF.R.U32.HI R24, RZ, 0x4, R24 ;  /* 0x00000004ff187819 */ /* 0x000fe20000011618 */
[----:B------:R-:W-:Y:S01]  /*7a00*/  FMUL.FTZ R18, R76, UR8 ;  /* 0x000000084c127c20 */ /* 0x000fe20008410000 */
[----:B------:R-:W-:Y:S01]  /*7a10*/  FMUL.FTZ R19, R77, UR8 ;  /* 0x000000084d137c20 */ /* 0x000fe20008410000 */
[----:B------:R-:W-:Y:S01]  /*7a20*/  STL [R1+0xf4], R161 ;  /* 0x0000f4a101007387 */ /* 0x000fe20000100800 */
[----:B------:R-:W-:Y:S01]  /*7a30*/  LOP3.LUT R210, R24, 0x3fff, RZ, 0xc0, !PT ;  /* 0x00003fff18d27812 */ /* 0x000fe200078ec0ff */
[----:B------:R-:W-:Y:S01]  /*7a40*/  FMUL.FTZ R20, R78, UR8 ;  /* 0x000000084e147c20 */ /* 0x000fe20008410000 */
[----:B------:R-:W-:Y:S01]  /*7a50*/  FMUL.FTZ R21, R79, UR8 ;  /* 0x000000084f157c20 */ /* 0x000fe20008410000 */
[----:B------:R-:W-:Y:S01]  /*7a60*/  STL [R1+0xf0], R160 ;  /* 0x0000f0a001007387 */ /* 0x000fe20000100800 */
[----:B------:R-:W-:Y:S01]  /*7a70*/  LOP3.LUT R25, R210, 0x10000, RZ, 0xfc, !PT ;  /* 0x00010000d2197812 */ /* 0x000fe200078efcff */
[----:B------:R-:W-:Y:S01]  /*7a80*/  FMUL.FTZ R22, R80, UR8 ;  /* 0x0000000850167c20 */ /* 0x000fe20008410000 */
[----:B------:R-:W-:Y:S01]  /*7a90*/  FMUL.FTZ R23, R81, UR8 ;  /* 0x0000000851177c20 */ /* 0x000fe20008410000 */
[----:B------:R-:W-:Y:S01]  /*7aa0*/  STL [R1+0xec], R159 ;  /* 0x0000ec9f01007387 */ /* 0x000fe20000100800 */
[----:B------:R-:W-:Y:S01]  /*7ab0*/  FMUL.FTZ R204, R82, UR8 ;  /* 0x0000000852cc7c20 */ /* 0x000fe20008410000 */
[----:B------:R-:W-:-:S02]  /*7ac0*/  IMAD R25, R0, 0x400, R25 ;  /* 0x0000040000197824 */ /* 0x000fc400078e0219 */
        /* <DEDUP_REMOVED lines=71> */
[C---:B------:R-:W-:Y:S01]  /*7f40*/  IADD3 R230, R7.reuse, 0x4, RZ ;  /* 0x0000000407e67810 */ /* 0x040fe20007ffe0ff */
        /* <DEDUP_REMOVED lines=34> */
[C---:B------:R-:W-:Y:S01]  /*8170*/  VIADD R220, R7.reuse, 0x10 ;  /* 0x0000001007dc7836 */ /* 0x040fe20000000000 */
[----:B------:R-:W-:-:S03]  /*8180*/  IADD3 R224, R7, 0x14, RZ ;  /* 0x0000001407e07810 */ /* 0x000fc60007ffe0ff */
        /* <DEDUP_REMOVED lines=53> */
[----:B----4-:R-:W-:Y:S01]  /*84e0*/  VIADD R128, R7, 0x18 ;  /* 0x0000001807807836 */ /* 0x010fe20000000000 */
        /* <DEDUP_REMOVED lines=10> */
[----:B------:R-:W-:Y:S01]  /*8590*/  IADD3 R221, R7, 0x1c, RZ ;  /* 0x0000001c07dd7810 */ /* 0x000fe20007ffe0ff */
[----:B------:R-:W-:-:S06]  /*85a0*/  FFMA.FTZ R95, R98, UR5, -R95 ;  /* 0x00000005625f7c23 */ /* 0x000fcc000801085f */
        /* <DEDUP_REMOVED lines=140> */
[----:B----4-:R-:W-:-:S02]  /*8e70*/  FSEL R128, R234, -INF , P2 ;  /* 0xff800000ea807808 */ /* 0x010fc40001000000 */
[----:B------:R-:W4:Y:S01]  /*8e80*/  SHFL.IDX PT, R212, R217, R212, 0x1f ;  /* 0x00001fd4d9d47589 */ /* 0x000f2200000e0000 */
[----:B---3--:R-:W-:Y:S01]  /*8e90*/  FFMA.FTZ R132, R26, UR5, -R215 ;  /* 0x000000051a847c23 */ /* 0x008fe200080108d7 */
[C---:B------:R-:W-:Y:S01]  /*8ea0*/  IADD3 R215, R7.reuse, 0x18, RZ ;  /* 0x0000001807d77810 */ /* 0x040fe20007ffe0ff */
[----:B------:R3:W-:Y:S01]  /*8eb0*/  MUFU.EX2 R12, R122 ;  /* 0x0000007a000c7308 */ /* 0x0007e20000000800 */
[----:B------:R-:W-:Y:S01]  /*8ec0*/  FFMA.FTZ R128, R128, UR5, -R127 ;  /* 0x0000000580807c23 */ /* 0x000fe2000801087f */
[----:B------:R-:W4:Y:S06]  /*8ed0*/  SHFL.IDX PT, R230, R11, R230, 0x1f ;  /* 0x00001fe60be67589 */ /* 0x000f2c00000e0000 */
[----:B------:R-:W4:Y:S01]  /*8ee0*/  MUFU.TANH R114, R114 ;  /* 0x0000007200727308 */ /* 0x000f220000002400 */
[----:B---3--:R-:W-:Y:S01]  /*8ef0*/  FSEL R122, R112, -INF , P1 ;  /* 0xff800000707a7808 */ /* 0x008fe20000800000 */
[----:B------:R-:W3:Y:S01]  /*8f00*/  SHFL.IDX PT, R215, R217, R215, 0x1f ;  /* 0x00001fd7d9d77589 */ /* 0x000ee200000e0000 */
[----:B------:R-:W-:-:S03]  /*8f10*/  VIADD R26, R7, 0x8 ;  /* 0x00000008071a7836 */ /* 0x000fc60000000000 */
[----:B------:R-:W-:Y:S01]  /*8f20*/  FFMA.FTZ R127, R122, UR5, -R127 ;  /* 0x000000057a7f7c23 */ /* 0x000fe2000801087f */
[----:B------:R4:W3:Y:S01]  /*8f30*/  SHFL.IDX PT, R217, R217, R221, 0x1f ;  /* 0x00001fddd9d97589 */ /* 0x0008e200000e0000 */
[----:B------:R-:W-:Y:S01]  /*8f40*/  FSEL R122, R149, -INF , P2 ;  /* 0xff800000957a7808 */ /* 0x000fe20001000000 */
[--C-:B------:R-:W-:Y:S01]  /*8f50*/  FADD.FTZ R32, R32, -R229.reuse ;  /* 0x800000e520207221 */ /* 0x100fe20000010000 */
[----:B------:R-:W-:Y:S01]  /*8f60*/  FADD.FTZ R34, R34, -R229 ;  /* 0x800000e522227221 */ /* 0x000fe20000010000 */
[----:B------:R-:W-:Y:S01]  /*8f70*/  FFMA.FTZ R22, -R22, R22, 1 ;  /* 0x3f80000016167423 */ /* 0x000fe20000010116 */
[----:B------:R3:W3:Y:S01]  /*8f80*/  SHFL.IDX PT, R229, R11, R26, 0x1f ;  /* 0x00001f1a0be57589 */ /* 0x0006e200000e0000 */
[--C-:B------:R-:W-:Y:S01]  /*8f90*/  FFMA.FTZ R122, R122, UR5, -R125.reuse ;  /* 0x000000057a7a7c23 */ /* 0x100fe2000801087d */
[----:B------:R-:W-:Y:S01]  /*8fa0*/  FFMA.FTZ R125, R219, UR5, -R125 ;  /* 0x00000005db7d7c23 */ /* 0x000fe2000801087d */
[--C-:B------:R-:W-:Y:S01]  /*8fb0*/  FADD.FTZ R219, R25, -R222.reuse ;  /* 0x800000de19db7221 */ /* 0x100fe20000010000 */
[----:B------:R-:W-:Y:S01]  /*8fc0*/  FADD.FTZ R222, R27, -R222 ;  /* 0x800000de1bde7221 */ /* 0x000fe20000010000 */
[----:B------:R-:W-:Y:S01]  /*8fd0*/  IADD3 R27, R7, 0xc, RZ ;  /* 0x0000000c071b7810 */ /* 0x000fe20007ffe0ff */
[--C-:B--2---:R-:W-:Y:S01]  /*8fe0*/  FADD.FTZ R33, R33, -R224.reuse ;  /* 0x800000e021217221 */ /* 0x104fe20000010000 */
[----:B------:R-:W-:Y:S01]  /*8ff0*/  FADD.FTZ R35, R35, -R224 ;  /* 0x800000e023237221 */ /* 0x000fe20000010000 */
[----:B------:R1:W-:Y:S08]  /*9000*/  MUFU.EX2 R25, R211 ;  /* 0x000000d300197308 */ /* 0x0003f00000000800 */
[----:B------:R-:W2:Y:S01]  /*9010*/  MUFU.TANH R113, R113 ;  /* 0x0000007100717308 */ /* 0x000ea20000002400 */
[----:B------:R2:W2:Y:S01]  /*9020*/  SHFL.IDX PT, R224, R11, R27, 0x1f ;  /* 0x00001f1b0be07589 */ /* 0x0004a200000e0000 */
[--C-:B-1----:R-:W-:Y:S01]  /*9030*/  FADD.FTZ R211, R29, -R213.reuse ;  /* 0x800000d51dd37221 */ /* 0x102fe20000010000 */
[----:B----4-:R-:W-:Y:S01]  /*9040*/  FADD.FTZ R221, R28, -R212 ;  /* 0x800000d41cdd7221 */ /* 0x010fe20000010000 */
[----:B------:R-:W-:Y:S01]  /*9050*/  FADD.FTZ R213, R31, -R213 ;  /* 0x800000d51fd57221 */ /* 0x000fe20000010000 */
[----:B------:R-:W-:-:S03]  /*9060*/  FSEL R28, R141, -INF , P2 ;  /* 0xff8000008d1c7808 */ /* 0x000fc60001000000 */
[----:B------:R-:W1:Y:S01]  /*9070*/  MUFU.EX2 R95, R95 ;  /* 0x0000005f005f7308 */ /* 0x000e620000000800 */
[----:B------:R-:W-:Y:S01]  /*9080*/  FSEL R31, R140, -INF , P1 ;  /* 0xff8000008c1f7808 */ /* 0x000fe20000800000 */
[----:B------:R-:W-:-:S06]  /*9090*/  FFMA.FTZ R28, R28, UR5, -R230 ;  /* 0x000000051c1c7c23 */ /* 0x000fcc00080108e6 */
[----:B------:R-:W4:Y:S01]  /*90a0*/  MUFU.TANH R118, R118 ;  /* 0x0000007600767308 */ /* 0x000f220000002400 */
[----:B------:R-:W-:-:S07]  /*90b0*/  FFMA.FTZ R31, R31, UR5, -R230 ;  /* 0x000000051f1f7c23 */ /* 0x000fce00080108e6 */
[----:B------:R-:W-:Y:S08]  /*90c0*/  MUFU.EX2 R98, R98 ;  /* 0x0000006200627308 */ /* 0x000ff00000000800 */
[----:B------:R-:W4:Y:S08]  /*90d0*/  MUFU.TANH R116, R116 ;  /* 0x0000007400747308 */ /* 0x000f300000002400 */
[----:B------:R-:W-:Y:S08]  /*90e0*/  MUFU.TANH R121, R121 ;  /* 0x0000007900797308 */ /* 0x000ff00000002400 */
[----:B------:R-:W4:Y:S08]  /*90f0*/  MUFU.EX2 R104, R104 ;  /* 0x0000006800687308 */ /* 0x000f300000000800 */
[----:B------:R-:W4:Y:S08]  /*9100*/  MUFU.TANH R115, R115 ;  /* 0x0000007300737308 */ /* 0x000f300000002400 */
[----:B------:R-:W-:Y:S01]  /*9110*/  MUFU.TANH R117, R117 ;  /* 0x0000007500757308 */ /* 0x000fe20000002400 */
[----:B------:R-:W-:-:S07]  /*9120*/  FFMA.FTZ R23, -R23, R23, 1 ;  /* 0x3f80000017177423 */ /* 0x000fce0000010117 */
[----:B------:R-:W-:Y:S08]  /*9130*/  MUFU.EX2 R103, R103 ;  /* 0x0000006700677308 */ /* 0x000ff00000000800 */
[----:B------:R-:W-:Y:S01]  /*9140*/  MUFU.EX2 R96, R96 ;  /* 0x0000006000607308 */ /* 0x000fe20000000800 */
[----:B------:R-:W-:Y:S01]  /*9150*/  FFMA.FTZ R209, -R209, R209, 1 ;  /* 0x3f800000d1d17423 */ /* 0x000fe200000101d1 */
[----:B------:R-:W-:Y:S01]  /*9160*/  FFMA.FTZ R205, -R205, R205, 1 ;  /* 0x3f800000cdcd7423 */ /* 0x000fe200000101cd */
[----:B------:R-:W-:Y:S05]  /*9170*/  LDS R13, [R13+0x400] ;  /* 0x000400000d0d7984 */ /* 0x000fea0000000800 */
[----:B---3--:R3:W-:Y:S01]  /*9180*/  MUFU.EX2 R26, R231 ;  /* 0x000000e7001a7308 */ /* 0x0087e20000000800 */
[----:B------:R-:W-:Y:S01]  /*9190*/  FADD.FTZ R36, R36, -R215 ;  /* 0x800000d724247221 */ /* 0x000fe20000010000 */
[----:B---3--:R-:W-:-:S06]  /*91a0*/  VIADD R231, R7, 0x10 ;  /* 0x0000001007e77836 */ /* 0x008fcc0000000000 */
[----:B--2---:R2:W-:Y:S01]  /*91b0*/  MUFU.EX2 R27, R214 ;  /* 0x000000d6001b7308 */ /* 0x0045e20000000800 */
[----:B------:R3:W1:Y:S01]  /*91c0*/  SHFL.IDX PT, R230, R11, R231, 0x1f ;  /* 0x00001fe70be67589 */ /* 0x00066200000e0000 */
[----:B------:R-:W-:Y:S01]  /*91d0*/  FADD.FTZ R215, R38, -R215 ;  /* 0x800000d726d77221 */ /* 0x000fe20000010000 */
[----:B--2---:R-:W-:Y:S01]  /*91e0*/  FADD.FTZ R214, R37, -R217 ;  /* 0x800000d925d67221 */ /* 0x004fe20000010000 */
[----:B------:R-:W-:Y:S01]  /*91f0*/  FFMA.FTZ R37, -R20, R20, 1 ;  /* 0x3f80000014257423 */ /* 0x000fe20000010114 */
[----:B------:R-:W-:Y:S01]  /*9200*/  FSEL R20, R6, -INF , P2 ;  /* 0xff80000006147808 */ /* 0x000fe20001000000 */
[----:B------:R-:W-:Y:S01]  /*9210*/  FFMA.FTZ R38, -R18, R18, 1 ;  /* 0x3f80000012267423 */ /* 0x000fe20000010112 */
[----:B------:R-:W-:Y:S01]  /*9220*/  FMUL.FTZ R223, R99, R223 ;  /* 0x000000df63df7220 */ /* 0x000fe20000410000 */
[----:B------:R2:W-:Y:S03]  /*9230*/  MUFU.EX2 R18, R216 ;  /* 0x000000d800127308 */ /* 0x0005e60000000800 */
[----:B------:R-:W-:Y:S01]  /*9240*/  FMUL.FTZ R37, R37, R223 ;  /* 0x000000df25257220 */ /* 0x000fe20000410000 */
[----:B------:R-:W-:Y:S01]  /*9250*/  FMUL.FTZ R223, R119, R219 ;  /* 0x000000db77df7220 */ /* 0x000fe20000410000 */
[----:B--2---:R-:W-:Y:S01]  /*9260*/  FFMA.FTZ R216, R20, UR5, -R229 ;  /* 0x0000000514d87c23 */ /* 0x004fe200080108e5 */
[----:B------:R-:W-:-:S02]  /*9270*/  FFMA.FTZ R20, -R19, R19, 1 ;  /* 0x3f80000013147423 */ /* 0x000fc40000010113 */
[----:B------:R2:W-:Y:S01]  /*9280*/  MUFU.EX2 R19, R218 ;  /* 0x000000da00137308 */ /* 0x0005e20000000800 */
[----:B------:R-:W-:Y:S01]  /*9290*/  FMUL.FTZ R222, R100, R222 ;  /* 0x000000de64de7220 */ /* 0x000fe20000410000 */
[----:B------:R-:W-:Y:S01]  /*92a0*/  FADD.FTZ R212, R30, -R212 ;  /* 0x800000d41ed47221 */ /* 0x000fe20000010000 */
[----:B--2---:R-:W-:Y:S02]  /*92b0*/  FSEL R218, R3, -INF , P1 ;  /* 0xff80000003da7808 */ /* 0x004fe40000800000 */
[----:B---3--:R-:W-:-:S03]  /*92c0*/  IADD3 R231, R7, 0x14, RZ ;  /* 0x0000001407e77810 */ /* 0x008fc60007ffe0ff */
[----:B------:R-:W-:Y:S01]  /*92d0*/  FFMA.FTZ R219, R218, UR5, -R224 ;  /* 0x00000005dadb7c23 */ /* 0x000fe200080108e0 */
[----:B------:R-:W-:Y:S01]  /*92e0*/  FMUL.FTZ R218, R20, R223 ;  /* 0x000000df14da7220 */ /* 0x000fe20000410000 */
[----:B------:R-:W-:Y:S01]  /*92f0*/  FSEL R29, R143, -INF , P2 ;  /* 0xff8000008f1d7808 */ /* 0x000fe20001000000 */
[----:B------:R2:W-:Y:S01]  /*9300*/  MUFU.EX2 R20, R210 ;  /* 0x000000d200147308 */ /* 0x0005e20000000800 */
[----:B------:R-:W-:Y:S01]  /*9310*/  FSEL R30, R142, -INF , P1 ;  /* 0xff8000008e1e7808 */ /* 0x000fe20000800000 */
[----:B------:R-:W-:Y:S01]  /*9320*/  FMUL.FTZ R223, R97, R221 ;  /* 0x000000dd61df7220 */ /* 0x000fe20000410000 */
[----:B------:R-:W-:Y:S01]  /*9330*/  FADD.FTZ R217, R39, -R217 ;  /* 0x800000d927d97221 */ /* 0x000fe20000010000 */
[--C-:B------:R-:W-:Y:S01]  /*9340*/  FFMA.FTZ R29, R29, UR5, -R233.reuse ;  /* 0x000000051d1d7c23 */ /* 0x100fe200080108e9 */
[----:B--2---:R-:W-:Y:S01]  /*9350*/  FMUL.FTZ R210, R21, R222 ;  /* 0x000000de15d27220 */ /* 0x004fe20000410000 */
[----:B------:R-:W-:Y:S01]  /*9360*/  FSEL R21, R2, -INF , P2 ;  /* 0xff80000002157808 */ /* 0x000fe20001000000 */
[----:B------:R-:W-:Y:S01]  /*9370*/  FFMA.FTZ R30, R30, UR5, -R233 ;  /* 0x000000051e1e7c23 */ /* 0x000fe200080108e9 */
[----:B------:R-:W-:Y:S01]  /*9380*/  FSEL R39, R5, -INF , P1 ;  /* 0xff80000005277808 */ /* 0x000fe20000800000 */
[----:B------:R-:W2:Y:S01]  /*9390*/  SHFL.IDX PT, R231, R11, R231, 0x1f ;  /* 0x00001fe70be77589 */ /* 0x000ea200000e0000 */
[----:B------:R-:W-:-:S02]  /*93a0*/  VIADD R233, R7, 0x18 ;  /* 0x0000001807e97836 */ /* 0x000fc40000000000 */
[----:B-1----:R-:W-:Y:S02]  /*93b0*/  FFMA.FTZ R221, R21, UR5, -R230 ;  /* 0x0000000515dd7c23 */ /* 0x002fe400080108e6 */
[----:B------:R1:W-:Y:S01]  /*93c0*/  MUFU.EX2 R21, R139 ;  /* 0x0000008b00157308 */ /* 0x0003e20000000800 */
[----:B------:R-:W-:Y:S01]  /*93d0*/  FFMA.FTZ R39, R39, UR5, -R229 ;  /* 0x0000000527277c23 */ /* 0x000fe200080108e5 */
[----:B------:R-:W-:Y:S01]  /*93e0*/  FSEL R222, R114, -INF , P1 ;  /* 0xff80000072de7808 */ /* 0x000fe20000800000 */
[----:B------:R3:W4:Y:S01]  /*93f0*/  SHFL.IDX PT, R229, R11, R233, 0x1f ;  /* 0x00001fe90be57589 */ /* 0x00072200000e0000 */
[----:B-1----:R-:W-:-:S03]  /*9400*/  FMUL.FTZ R139, R22, R223 ;  /* 0x000000df168b7220 */ /* 0x002fc60000410000 */
[----:B------:R1:W-:Y:S01]  /*9410*/  LDS R223, [R15+0x400] ;  /* 0x000400000fdf7984 */ /* 0x0003e20000000800 */
[----:B---3--:R-:W-:Y:S01]  /*9420*/  IADD3 R233, R7, 0x1c, RZ ;  /* 0x0000001c07e97810 */ /* 0x008fe20007ffe0ff */
[----:B------:R-:W-:-:S04]  /*9430*/  FFMA.FTZ R222, R222, UR5, -R230 ;  /* 0x00000005dede7c23 */ /* 0x000fc800080108e6 */
[----:B------:R3:W4:Y:S01]  /*9440*/  SHFL.IDX PT, R230, R11, R233, 0x1f ;  /* 0x00001fe90be67589 */ /* 0x00072200000e0000 */
[----:B------:R-:W4:Y:S01]  /*9450*/  MUFU.EX2 R102, R102 ;  /* 0x0000006600667308 */ /* 0x000f220000000800 */
[----:B------:R-:W-:Y:S01]  /*9460*/  FMUL.FTZ R220, R120, R220 ;  /* 0x000000dc78dc7220 */ /* 0x000fe20000410000 */
[----:B-1----:R-:W-:Y:S01]  /*9470*/  FFMA.FTZ R15, -R204, R204, 1 ;  /* 0x3f800000cc0f7423 */ /* 0x002fe200000101cc */
[----:B------:R-:W-:Y:S02]  /*9480*/  FSEL R22, R113, -INF , P2 ;  /* 0xff80000071167808 */ /* 0x000fe40001000000 */
[----:B------:R-:W-:-:S03]  /*9490*/  FMUL.FTZ R38, R38, R220 ;  /* 0x000000dc26267220 */ /* 0x000fc60000410000 */
[----:B---3--:R1:W-:Y:S01]  /*94a0*/  MUFU.EX2 R11, R138 ;  /* 0x0000008a000b7308 */ /* 0x0083e20000000800 */
[----:B------:R-:W-:Y:S01]  /*94b0*/  FSEL R220, R4, -INF , P2 ;  /* 0xff80000004dc7808 */ /* 0x000fe20001000000 */
[----:B-1----:R-:W-:Y:S01]  /*94c0*/  FMUL.FTZ R138, R95, R212 ;  /* 0x000000d45f8a7220 */ /* 0x002fe20000410000 */
[----:B--2---:R-:W-:Y:S01]  /*94d0*/  FFMA.FTZ R212, R22, UR5, -R231 ;  /* 0x0000000516d47c23 */ /* 0x004fe200080108e7 */
[----:B----4-:R-:W-:Y:S02]  /*94e0*/  FSEL R22, R118, -INF , P1 ;  /* 0xff80000076167808 */ /* 0x010fe40000800000 */
[----:B------:R-:W-:Y:S02]  /*94f0*/  FMUL.FTZ R138, R15, R138 ;  /* 0x0000008a0f8a7220 */ /* 0x000fe40000410000 */
[----:B------:R1:W-:Y:S01]  /*9500*/  MUFU.EX2 R15, R137 ;  /* 0x00000089000f7308 */ /* 0x0003e20000000800 */
[----:B------:R-:W-:Y:S01]  /*9510*/  FFMA.FTZ R220, R220, UR5, -R224 ;  /* 0x00000005dcdc7c23 */ /* 0x000fe200080108e0 */
[----:B------:R-:W-:Y:S01]  /*9520*/  FSEL R224, R116, -INF , P2 ;  /* 0xff80000074e07808 */ /* 0x000fe20001000000 */
[----:B------:R-:W-:-:S05]  /*9530*/  FMUL.FTZ R32, R104, R32 ;  /* 0x0000002068207220 */ /* 0x000fca0000410000 */
[----:B------:R-:W2:Y:S01]  /*9540*/  MUFU.EX2 R17, R17 ;  /* 0x0000001100117308 */ /* 0x000ea20000000800 */
[----:B-1----:R-:W-:Y:S01]  /*9550*/  FMUL.FTZ R137, R98, R211 ;  /* 0x000000d362897220 */ /* 0x002fe20000410000 */
[----:B------:R-:W-:-:S03]  /*9560*/  FFMA.FTZ R211, R22, UR5, -R229 ;  /* 0x0000000516d37c23 */ /* 0x000fc600080108e5 */
[----:B------:R-:W-:Y:S01]  /*9570*/  FMUL.FTZ R137, R23, R137 ;  /* 0x0000008917897220 */ /* 0x000fe20000410000 */
[----:B------:R-:W-:Y:S02]  /*9580*/  FSEL R23, R121, -INF , P1 ;  /* 0xff80000079177808 */ /* 0x000fe40000800000 */
[----:B------:R1:W-:Y:S01]  /*9590*/  MUFU.EX2 R22, R136 ;  /* 0x0000008800167308 */ /* 0x0003e20000000800 */
[----:B------:R-:W-:Y:S01]  /*95a0*/  FSEL R204, R115, -INF , P1 ;  /* 0xff80000073cc7808 */ /* 0x000fe20000800000 */
[----:B------:R-:W-:Y:S01]  /*95b0*/  FFMA.FTZ R224, R224, UR5, -R229 ;  /* 0x00000005e0e07c23 */ /* 0x000fe200080108e5 */
[----:B------:R-:W-:Y:S01]  /*95c0*/  FMUL.FTZ R35, R102, R35 ;  /* 0x0000002366237220 */ /* 0x000fe20000410000 */
[----:B------:R-:W-:Y:S01]  /*95d0*/  FSEL R229, R117, -INF , P2 ;  /* 0xff80000075e57808 */ /* 0x000fe20001000000 */
[----:B-1----:R-:W-:Y:S01]  /*95e0*/  FFMA.FTZ R136, -R206, R206, 1 ;  /* 0x3f800000ce887423 */ /* 0x002fe200000101ce */
[--C-:B------:R-:W-:Y:S01]  /*95f0*/  FFMA.FTZ R206, R23, UR5, -R230.reuse ;  /* 0x0000000517ce7c23 */ /* 0x100fe200080108e6 */
[----:B------:R-:W-:Y:S01]  /*9600*/  FFMA.FTZ R204, R204, UR5, -R231 ;  /* 0x00000005cccc7c23 */ /* 0x000fe200080108e7 */
[----:B------:R1:W-:Y:S01]  /*9610*/  MUFU.EX2 R23, R135 ;  /* 0x0000008700177308 */ /* 0x0003e20000000800 */
[----:B------:R-:W-:Y:S01]  /*9620*/  FMUL.FTZ R136, R136, R32 ;  /* 0x0000002088887220 */ /* 0x000fe20000410000 */
[----:B------:R-:W-:Y:S01]  /*9630*/  FMUL.FTZ R34, R103, R34 ;  /* 0x0000002267227220 */ /* 0x000fe20000410000 */
[----:B------:R-:W-:Y:S01]  /*9640*/  FMUL.FTZ R231, R96, R213 ;  /* 0x000000d560e77220 */ /* 0x000fe20000410000 */
[----:B------:R-:W-:-:S04]  /*9650*/  FFMA.FTZ R213, R229, UR5, -R230 ;  /* 0x00000005e5d57c23 */ /* 0x000fc800080108e6 */
[----:B------:R3:W-:Y:S01]  /*9660*/  MUFU.EX2 R32, R134 ;  /* 0x0000008600207308 */ /* 0x0007e20000000800 */
[----:B-1----:R-:W-:Y:S01]  /*9670*/  FFMA.FTZ R135, -R208, R208, 1 ;  /* 0x3f800000d0877423 */ /* 0x002fe200000101d0 */
[----:B------:R-:W-:Y:S01]  /*9680*/  IADD3 R230, R7, 0x8, RZ ;  /* 0x0000000807e67810 */ /* 0x000fe20007ffe0ff */
[----:B------:R-:W-:Y:S02]  /*9690*/  FMUL.FTZ R205, R205, R231 ;  /* 0x000000e7cdcd7220 */ /* 0x000fe40000410000 */
[----:B------:R-:W-:Y:S01]  /*96a0*/  FMUL.FTZ R135, R135, R34 ;  /* 0x0000002287877220 */ /* 0x000fe20000410000 */
[----:B---3--:R-:W-:Y:S01]  /*96b0*/  FMUL.FTZ R134, R209, R35 ;  /* 0x00000023d1867220 */ /* 0x008fe20000410000 */
[----:B------:R-:W-:Y:S01]  /*96c0*/  IADD3 R35, R7, 0x10, RZ ;  /* 0x0000001007237810 */ /* 0x000fe20007ffe0ff */
[----:B------:R-:W-:Y:S01]  /*96d0*/  FFMA.FTZ R34, -R225, R225, 1 ;  /* 0x3f800000e1227423 */ /* 0x000fe200000101e1 */
[----:B------:R-:W-:Y:S02]  /*96e0*/  VIADD R231, R7, 0xc ;  /* 0x0000000c07e77836 */ /* 0x000fe40000000000 */
[----:B--2---:R-:W-:Y:S01]  /*96f0*/  FMUL.FTZ R215, R17, R215 ;  /* 0x000000d711d77220 */ /* 0x004fe20000410000 */
[----:B------:R-:W-:Y:S01]  /*9700*/  FFMA.FTZ R88, -R88, R88, 1 ;  /* 0x3f80000058587423 */ /* 0x000fe20000010158 */
[----:B------:R1:W-:Y:S01]  /*9710*/  SHFL.IDX PT, R225, R223, R35, 0x1f ;  /* 0x00001f23dfe17589 */ /* 0x0003e200000e0000 */
[C---:B------:R-:W-:Y:S01]  /*9720*/  VIADD R229, R7.reuse, 0x4 ;  /* 0x0000000407e57836 */ /* 0x040fe20000000000 */
[----:B------:R-:W2:Y:S02]  /*9730*/  MUFU.EX2 R105, R105 ;  /* 0x0000006900697308 */ /* 0x000ea40000000800 */
[----:B------:R-:W3:Y:S01]  /*9740*/  SHFL.IDX PT, R230, R223, R230, 0x1f ;  /* 0x00001fe6dfe67589 */ /* 0x000ee200000e0000 */
[----:B------:R-:W-:Y:S01]  /*9750*/  FMUL.FTZ R88, R88, R215 ;  /* 0x000000d758587220 */ /* 0x000fe20000410000 */
[----:B-1----:R-:W-:-:S04]  /*9760*/  IADD3 R35, R7, 0x18, RZ ;  /* 0x0000001807237810 */ /* 0x002fc80007ffe0ff */
[----:B------:R-:W1:Y:S01]  /*9770*/  MUFU.EX2 R101, R101 ;  /* 0x0000006500657308 */ /* 0x000e620000000800 */
[----:B------:R-:W4:Y:S04]  /*9780*/  SHFL.IDX PT, R209, R223, R7, 0x1f ;  /* 0x00001f07dfd17589 */ /* 0x000f2800000e0000 */
[----:B------:R2:W-:Y:S04]  /*9790*/  SHFL.IDX PT, R208, R223, R231, 0x1f ;  /* 0x00001fe7dfd07589 */ /* 0x0005e800000e0000 */
[----:B------:R-:W4:Y:S04]  /*97a0*/  SHFL.IDX PT, R215, R223, R35, 0x1f ;  /* 0x00001f23dfd77589 */ /* 0x000f2800000e0000 */
[----:B------:R-:W4:Y:S01]  /*97b0*/  SHFL.IDX PT, R229, R223, R229, 0x1f ;  /* 0x00001fe5dfe57589 */ /* 0x000f2200000e0000 */
[----:B------:R-:W4:Y:S01]  /*97c0*/  MUFU.EX2 R111, R111 ;  /* 0x0000006f006f7308 */ /* 0x000f220000000800 */
[----:B--2---:R-:W-:-:S02]  /*97d0*/  VIADD R231, R7, 0x14 ;  /* 0x0000001407e77836 */ /* 0x004fc40000000000 */
[----:B------:R-:W-:Y:S01]  /*97e0*/  FMUL.FTZ R33, R105, R33 ;  /* 0x0000002169217220 */ /* 0x000fe20000410000 */
[----:B------:R-:W-:-:S04]  /*97f0*/  FFMA.FTZ R207, -R207, R207, 1 ;  /* 0x3f800000cfcf7423 */ /* 0x000fc800000101cf */
[----:B------:R-:W2:Y:S01]  /*9800*/  MUFU.EX2 R110, R110 ;  /* 0x0000006e006e7308 */ /* 0x000ea20000000800 */
[----:B-1----:R-:W-:Y:S01]  /*9810*/  FMUL.FTZ R36, R101, R36 ;  /* 0x0000002465247220 */ /* 0x002fe20000410000 */
[----:B------:R-:W-:Y:S01]  /*9820*/  FMUL.FTZ R207, R207, R33 ;  /* 0x00000021cfcf7220 */ /* 0x000fe20000410000 */
[----:B------:R-:W1:Y:S01]  /*9830*/  SHFL.IDX PT, R231, R223, R231, 0x1f ;  /* 0x00001fe7dfe77589 */ /* 0x000e6200000e0000 */
[--C-:B---3--:R-:W-:Y:S01]  /*9840*/  FADD.FTZ R44, R44, -R230.reuse ;  /* 0x800000e62c2c7221 */ /* 0x108fe20000010000 */
[----:B------:R-:W-:-:S03]  /*9850*/  FADD.FTZ R46, R46, -R230 ;  /* 0x800000e62e2e7221 */ /* 0x000fc60000010000 */
[----:B------:R3:W-:Y:S01]  /*9860*/  MUFU.EX2 R33, R133 ;  /* 0x0000008500217308 */ /* 0x0007e20000000800 */
[--C-:B----4-:R-:W-:Y:S01]  /*9870*/  FADD.FTZ R40, R40, -R209.reuse ;  /* 0x800000d128287221 */ /* 0x110fe20000010000 */
[----:B------:R-:W-:Y:S01]  /*9880*/  FADD.FTZ R42, R42, -R209 ;  /* 0x800000d12a2a7221 */ /* 0x000fe20000010000 */
[----:B------:R-:W-:Y:S01]  /*9890*/  FADD.FTZ R209, R52, -R215 ;  /* 0x800000d734d17221 */ /* 0x000fe20000010000 */
[----:B------:R-:W-:Y:S01]  /*98a0*/  FFMA.FTZ R52, -R236, R236, 1 ;  /* 0x3f800000ec347423 */ /* 0x000fe200000101ec */
[----:B------:R-:W-:Y:S01]  /*98b0*/  FMUL.FTZ R44, R111, R44 ;  /* 0x0000002c6f2c7220 */ /* 0x000fe20000410000 */
[----:B---3--:R-:W-:Y:S02]  /*98c0*/  FMUL.FTZ R133, R34, R36 ;  /* 0x0000002422857220 */ /* 0x008fe40000410000 */
[----:B------:R3:W-:Y:S01]  /*98d0*/  MUFU.EX2 R36, R124 ;  /* 0x0000007c00247308 */ /* 0x0007e20000000800 */
[--C-:B------:R-:W-:Y:S01]  /*98e0*/  FADD.FTZ R41, R41, -R229.reuse ;  /* 0x800000e529297221 */ /* 0x100fe20000010000 */
[----:B------:R-:W-:Y:S01]  /*98f0*/  FADD.FTZ R43, R43, -R229 ;  /* 0x800000e52b2b7221 */ /* 0x000fe20000010000 */
[----:B------:R-:W-:Y:S01]  /*9900*/  FFMA.FTZ R92, -R92, R92, 1 ;  /* 0x3f8000005c5c7423 */ /* 0x000fe2000001015c */
[----:B------:R-:W-:Y:S01]  /*9910*/  FFMA.FTZ R91, -R91, R91, 1 ;  /* 0x3f8000005b5b7423 */ /* 0x000fe2000001015b */
[----:B------:R-:W-:Y:S01]  /*9920*/  FMUL.FTZ R46, R10, R46 ;  /* 0x0000002e0a2e7220 */ /* 0x000fe20000410000 */
[----:B---3--:R-:W-:-:S02]  /*9930*/  FADD.FTZ R124, R45, -R208 ;  /* 0x800000d02d7c7221 */ /* 0x008fc40000010000 */
[----:B------:R-:W3:Y:S01]  /*9940*/  MUFU.EX2 R108, R108 ;  /* 0x0000006c006c7308 */ /* 0x000ee20000000800 */
[----:B------:R-:W-:Y:S01]  /*9950*/  IADD3 R229, R7, 0x8, RZ ;  /* 0x0000000807e57810 */ /* 0x000fe20007ffe0ff */
[----:B--2---:R-:W-:Y:S01]  /*9960*/  FMUL.FTZ R124, R110, R124 ;  /* 0x0000007c6e7c7220 */ /* 0x004fe20000410000 */
[----:B------:R-:W2:Y:S01]  /*9970*/  SHFL.IDX PT, R223, R223, R233, 0x1f ;  /* 0x00001fe9dfdf7589 */ /* 0x000ea200000e0000 */
[----:B------:R-:W-:Y:S01]  /*9980*/  FMUL.FTZ R52, R52, R44 ;  /* 0x0000002c34347220 */ /* 0x000fe20000410000 */
[----:B------:R-:W-:Y:S01]  /*9990*/  FMUL.FTZ R44, R92, R46 ;  /* 0x0000002e5c2c7220 */ /* 0x000fe20000410000 */
[----:B------:R-:W-:Y:S02]  /*99a0*/  FMUL.FTZ R46, R91, R124 ;  /* 0x0000007c5b2e7220 */ /* 0x000fe40000410000 */
[----:B------:R-:W4:Y:S01]  /*99b0*/  MUFU.EX2 R107, R107 ;  /* 0x0000006b006b7308 */ /* 0x000f220000000800 */
[----:B------:R-:W2:Y:S07]  /*99c0*/  SHFL.IDX PT, R91, R13, R229, 0x1f ;  /* 0x00001fe50d5b7589 */ /* 0x000eae00000e0000 */
[----:B------:R-:W2:Y:S01]  /*99d0*/  MUFU.EX2 R109, R109 ;  /* 0x0000006d006d7308 */ /* 0x000ea20000000800 */
[----:B------:R-:W-:Y:S01]  /*99e0*/  FADD.FTZ R47, R47, -R208 ;  /* 0x800000d02f2f7221 */ /* 0x000fe20000010000 */
[----:B-1----:R-:W-:Y:S01]  /*99f0*/  FADD.FTZ R208, R49, -R231 ;  /* 0x800000e731d07221 */ /* 0x002fe20000010000 */
[----:B------:R-:W-:Y:S01]  /*9a00*/  FFMA.FTZ R45, -R227, R227, 1 ;  /* 0x3f800000e32d7423 */ /* 0x000fe200000101e3 */
[----:B---3--:R-:W-:Y:S01]  /*9a10*/  FMUL.FTZ R49, R108, R40 ;  /* 0x000000286c317220 */ /* 0x008fe20000410000 */
[----:B------:R-:W-:Y:S01]  /*9a20*/  FFMA.FTZ R226, -R226, R226, 1 ;  /* 0x3f800000e2e27423 */ /* 0x000fe200000101e2 */
[----:B------:R-:W-:-:S02]  /*9a30*/  FADD.FTZ R48, R48, -R225 ;  /* 0x800000e130307221 */ /* 0x000fc40000010000 */
[----:B------:R-:W-:Y:S01]  /*9a40*/  FMUL.FTZ R45, R45, R49 ;  /* 0x000000312d2d7220 */ /* 0x000fe20000410000 */
[----:B------:R-:W-:Y:S01]  /*9a50*/  FFMA.FTZ R49, -R228, R228, 1 ;  /* 0x3f800000e4317423 */ /* 0x000fe200000101e4 */
[----:B----4-:R-:W-:Y:S01]  /*9a60*/  FMUL.FTZ R41, R107, R41 ;  /* 0x000000296b297220 */ /* 0x010fe20000410000 */
[----:B------:R-:W-:Y:S01]  /*9a70*/  FADD.FTZ R50, R50, -R225 ;  /* 0x800000e132327221 */ /* 0x000fe20000010000 */
[----:B------:R1:W-:Y:S01]  /*9a80*/  MUFU.EX2 R34, R131 ;  /* 0x0000008300227308 */ /* 0x0003e20000000800 */
[----:B------:R-:W-:Y:S01]  /*9a90*/  FMUL.FTZ R214, R9, R214 ;  /* 0x000000d609d67220 */ /* 0x000fe20000410000 */
[----:B--2---:R-:W-:Y:S01]  /*9aa0*/  FADD.FTZ R40, R53, -R223 ;  /* 0x800000df35287221 */ /* 0x004fe20000010000 */
[----:B------:R-:W-:Y:S01]  /*9ab0*/  FMUL.FTZ R217, R109, R217 ;  /* 0x000000d96dd97220 */ /* 0x000fe20000410000 */
[----:B------:R-:W-:Y:S01]  /*9ac0*/  FMUL.FTZ R49, R49, R41 ;  /* 0x0000002931317220 */ /* 0x000fe20000410000 */
[----:B------:R-:W-:-:S03]  /*9ad0*/  FFMA.FTZ R90, -R90, R90, 1 ;  /* 0x3f8000005a5a7423 */ /* 0x000fc6000001015a */
[----:B------:R2:W-:Y:S01]  /*9ae0*/  MUFU.EX2 R35, R129 ;  /* 0x0000008100237308 */ /* 0x0005e20000000800 */
[----:B-1----:R-:W-:Y:S01]  /*9af0*/  FFMA.FTZ R131, -R232, R232, 1 ;  /* 0x3f800000e8837423 */ /* 0x002fe200000101e8 */
[----:B------:R-:W-:Y:S01]  /*9b00*/  FFMA.FTZ R53, -R237, R237, 1 ;  /* 0x3f800000ed357423 */ /* 0x000fe200000101ed */
[----:B------:R-:W-:Y:S01]  /*9b10*/  FFMA.FTZ R235, -R235, R235, 1 ;  /* 0x3f800000ebeb7423 */ /* 0x000fe200000101eb */
[----:B------:R-:W-:Y:S01]  /*9b20*/  FFMA.FTZ R93, -R93, R93, 1 ;  /* 0x3f8000005d5d7423 */ /* 0x000fe2000001015d */
[----:B------:R-:W-:Y:S01]  /*9b30*/  FMUL.FTZ R47, R24, R47 ;  /* 0x0000002f182f7220 */ /* 0x000fe20000410000 */
[----:B------:R-:W-:Y:S01]  /*9b40*/  FMUL.FTZ R48, R25, R48 ;  /* 0x0000003019307220 */ /* 0x000fe20000410000 */
[----:B------:R-:W-:Y:S01]  /*9b50*/  FMUL.FTZ R41, R26, R50 ;  /* 0x000000321a297220 */ /* 0x000fe20000410000 */
[----:B------:R-:W-:Y:S01]  /*9b60*/  FMUL.FTZ R43, R12, R43 ;  /* 0x0000002b0c2b7220 */ /* 0x000fe20000410000 */
[----:B--2---:R-:W-:Y:S01]  /*9b70*/  FMUL.FTZ R129, R226, R217 ;  /* 0x000000d9e2817220 */ /* 0x004fe20000410000 */
[----:B------:R-:W-:Y:S01]  /*9b80*/  FFMA.FTZ R94, -R94, R94, 1 ;  /* 0x3f8000005e5e7423 */ /* 0x000fe2000001015e */
[----:B------:R-:W-:Y:S01]  /*9b90*/  FMUL.FTZ R208, R27, R208 ;  /* 0x000000d01bd07220 */ /* 0x000fe20000410000 */
[C---:B------:R-:W-:Y:S01]  /*9ba0*/  VIADD R230, R7.reuse, 0x4 ;  /* 0x0000000407e67836 */ /* 0x040fe20000000000 */
[----:B------:R-:W-:Y:S01]  /*9bb0*/  IADD3 R217, R7, 0x10, RZ ;  /* 0x0000001007d97810 */ /* 0x000fe20007ffe0ff */
[----:B------:R-:W-:Y:S01]  /*9bc0*/  FMUL.FTZ R131, R131, R214 ;  /* 0x000000d683837220 */ /* 0x000fe20000410000 */
[--C-:B------:R-:W-:Y:S01]  /*9bd0*/  FADD.FTZ R60, R60, -R91.reuse ;  /* 0x8000005b3c3c7221 */ /* 0x100fe20000010000 */
        /* <DEDUP_REMOVED lines=8> */
[----:B------:R-:W-:Y:S01]  /*9c60*/  FMUL.FTZ R48, R93, R208 ;  /* 0x000000d05d307220 */ /* 0x000fe20000410000 */
[----:B------:R-:W-:Y:S01]  /*9c70*/  VIADD R226, R7, 0xc ;  /* 0x0000000c07e27836 */ /* 0x000fe20000000000 */
        /* <DEDUP_REMOVED lines=176> */
[----:B------:R-:W-:Y:S01]  /*a780*/  FMUL.FTZ R75, R14, R75 ;  /* 0x0000004b0e4b7220 */ /* 0x000fe20000410000 */
[----:B------:R-:W-:Y:S01]  /*a790*/  FFMA.FTZ R65, -R113, R113, 1 ;  /* 0x3f80000071417423 */ /* 0x000fe20000010171 */
[----:B------:R-:W-:Y:S01]  /*a7a0*/  FFMA.FTZ R72, -R115, R115, 1 ;  /* 0x3f80000073487423 */ /* 0x000fe20000010173 */
[----:B--2---:R-:W-:Y:S01]  /*a7b0*/  FMUL.FTZ R81, R212, R81 ;  /* 0x00000051d4517220 */ /* 0x004fe20000410000 */
        /* <DEDUP_REMOVED lines=75> */
[----:B---3--:R-:W-:-:S05]  /*ac70*/  IMAD R29, R0, 0x4000, R209 ;  /* 0x00004000001d7824 */ /* 0x008fca00078e02d1 */
        /* <DEDUP_REMOVED lines=141> */
.L_x_1402:
        /* <DEDUP_REMOVED lines=70> */
.L_x_1403:
        /* <DEDUP_REMOVED lines=12> */
.L_x_1393:
        /* <DEDUP_REMOVED lines=9> */
[----:B-----5:R-:W-:-:S04]  /*bb00*/  IADD3 R5, R5, -0x80, RZ ;  /* 0xffffff8005057810 */ /* 0x020fc80007ffe0ff */
[----:B------:R-:W-:Y:S02]  /*bb10*/  SHF.R.S32.HI R6, RZ, 0x1f, R5 ;  /* 0x0000001fff067819 */ /* 0x000fe40000011405 */
[C---:B-1----:R-:W-:Y:S01]  /*bb20*/  IADD3 R15, R14.reuse, -0x80, RZ ;  /* 0xffffff800e0f7810 */ /* 0x042fe20007ffe0ff */
[----:B------:R-:W-:Y:S01]  /*bb30*/  VIADD R14, R14, 0xffffff80 ;  /* 0xffffff800e0e7836 */ /* 0x000fe20000000000 */
[----:B------:R-:W-:-:S04]  /*bb40*/  LEA.HI R7, R6, R5, RZ, 0x5 ;  /* 0x0000000506077211 */ /* 0x000fc800078f28ff */
[----:B------:R-:W-:Y:S02]  /*bb50*/  LOP3.LUT R8, R7, 0xffffffe0, RZ, 0xc0, !PT ;  /* 0xffffffe007087812 */ /* 0x000fe400078ec0ff */
[----:B------:R-:W-:-:S03]  /*bb60*/  SHF.R.S32.HI R14, RZ, 0x1f, R14 ;  /* 0x0000001fff0e7819 */ /* 0x000fc6000001140e */
[----:B------:R-:W-:Y:S01]  /*bb70*/  IMAD.IADD R8, R5, 0x1, -R8 ;  /* 0x0000000105087824 */ /* 0x000fe200078e0a08 */
[----:B------:R-:W-:-:S04]  /*bb80*/  LEA.HI R14, R14, R15, RZ, 0x7 ;  /* 0x0000000f0e0e7211 */ /* 0x000fc800078f38ff */
[----:B------:R-:W-:Y:S01]  /*bb90*/  SHF.R.S32.HI R14, RZ, 0x7, R14 ;  /* 0x00000007ff0e7819 */ /* 0x000fe2000001140e */
[----:B------:R-:W-:Y:S01]  /*bba0*/  IMAD.MOV.U32 R23, RZ, RZ, 0x40000040 ;  /* 0x40000040ff177424 */ /* 0x000fe200078e00ff */
[CC--:B--2---:R-:W-:Y:S02]  /*bbb0*/  LEA.HI R9, R12.reuse, R13.reuse, RZ, 0x2 ;  /* 0x0000000d0c097211 */ /* 0x0c4fe400078f10ff */
[----:B------:R-:W-:Y:S02]  /*bbc0*/  LEA.HI R12, R12, R13, RZ, 0x5 ;  /* 0x0000000d0c0c7211 */ /* 0x000fe400078f28ff */
[--C-:B------:R-:W-:Y:S02]  /*bbd0*/  SHF.R.S32.HI R10, RZ, 0x2, R9.reuse ;  /* 0x00000002ff0a7819 */ /* 0x100fe40000011409 */
[----:B------:R-:W-:Y:S02]  /*bbe0*/  SHF.R.S32.HI R7, RZ, 0x1f, R9 ;  /* 0x0000001fff077819 */ /* 0x000fe40000011409 */
[----:B------:R-:W-:-:S02]  /*bbf0*/  LEA.HI R13, R14, R14, RZ, 0x1 ;  /* 0x0000000e0e0d7211 */ /* 0x000fc400078f08ff */
[----:B------:R-:W-:Y:S02]  /*bc00*/  LEA.HI R9, R7, R10, RZ, 0x3 ;  /* 0x0000000a07097211 */ /* 0x000fe400078f18ff */
[----:B------:R-:W-:Y:S02]  /*bc10*/  SHF.R.S32.HI R7, RZ, 0x1f, R8 ;  /* 0x0000001fff077819 */ /* 0x000fe40000011408 */
[----:B------:R-:W-:Y:S02]  /*bc20*/  LOP3.LUT R11, R9, 0xfffffff8, RZ, 0xc0, !PT ;  /* 0xfffffff8090b7812 */ /* 0x000fe400078ec0ff */
[CC--:B------:R-:W-:Y:S02]  /*bc30*/  LEA.HI R9, R7.reuse, R8.reuse, RZ, 0x3 ;  /* 0x0000000807097211 */ /* 0x0c0fe400078f18ff */
[----:B------:R-:W-:Y:S02]  /*bc40*/  LEA.HI R7, R7, R8, RZ, 0x2 ;  /* 0x0000000807077211 */ /* 0x000fe400078f10ff */
[----:B------:R-:W-:-:S02]  /*bc50*/  SHF.R.S32.HI R8, RZ, 0x5, R12 ;  /* 0x00000005ff087819 */ /* 0x000fc4000001140c */
[----:B------:R-:W-:Y:S02]  /*bc60*/  IADD3 R11, R10, -R11, RZ ;  /* 0x8000000b0a0b7210 */ /* 0x000fe40007ffe0ff */
[----:B------:R-:W-:Y:S02]  /*bc70*/  SHF.R.S32.HI R12, RZ, 0x2, R7 ;  /* 0x00000002ff0c7819 */ /* 0x000fe40000011407 */
[--C-:B------:R-:W-:Y:S02]  /*bc80*/  SHF.R.S32.HI R10, RZ, 0x3, R9.reuse ;  /* 0x00000003ff0a7819 */ /* 0x100fe40000011409 */
[----:B------:R-:W-:Y:S02]  /*bc90*/  SHF.R.S32.HI R9, RZ, 0x1f, R9 ;  /* 0x0000001fff097819 */ /* 0x000fe40000011409 */
[----:B------:R-:W-:Y:S02]  /*bca0*/  LOP3.LUT R13, R13, 0x3fffffe, RZ, 0xc0, !PT ;  /* 0x03fffffe0d0d7812 */ /* 0x000fe400078ec0ff */
[----:B------:R-:W-:-:S02]  /*bcb0*/  LEA.HI R7, R7, R12, RZ, 0x1 ;  /* 0x0000000c07077211 */ /* 0x000fc400078f08ff */
[----:B------:R-:W-:Y:S01]  /*bcc0*/  LEA.HI R9, R9, R10, RZ, 0x4 ;  /* 0x0000000a09097211 */ /* 0x000fe200078f20ff */
[----:B------:R-:W-:Y:S01]  /*bcd0*/  IMAD.IADD R14, R14, 0x1, -R13 ;  /* 0x000000010e0e7824 */ /* 0x000fe200078e0a0d */
[----:B------:R-:W-:Y:S02]  /*bce0*/  LOP3.LUT R7, R7, 0xfffffffe, RZ, 0xc0, !PT ;  /* 0xfffffffe07077812 */ /* 0x000fe400078ec0ff */
[----:B------:R-:W-:Y:S02]  /*bcf0*/  LEA R13, R8, R11, 0x4 ;  /* 0x0000000b080d7211 */ /* 0x000fe400078e20ff */
[----:B------:R-:W-:Y:S01]  /*bd00*/  LOP3.LUT R9, R9, 0x1ffffff0, RZ, 0xc0, !PT ;  /* 0x1ffffff009097812 */ /* 0x000fe200078ec0ff */
[----:B------:R-:W-:Y:S01]  /*bd10*/  IMAD.IADD R7, R12, 0x1, -R7 ;  /* 0x000000010c077824 */ /* 0x000fe200078e0a07 */
[----:B------:R-:W-:Y:S01]  /*bd20*/  LEA.HI R8, R6, R5, RZ, 0x2 ;  /* 0x0000000506087211 */ /* 0x000fe200078f10ff */
[----:B------:R-:W-:Y:S01]  /*bd30*/  VIADD R6, R12, 0x8 ;  /* 0x000000080c067836 */ /* 0x000fe20000000000 */
[----:B------:R-:W-:Y:S01]  /*bd40*/  IADD3 R10, R10, -R9, RZ ;  /* 0x800000090a0a7210 */ /* 0x000fe20007ffe0ff */
[----:B------:R-:W-:Y:S01]  /*bd50*/  IMAD R19, R14, 0x40, R13 ;  /* 0x000000400e137824 */ /* 0x000fe200078e020d */
[----:B------:R-:W-:-:S02]  /*bd60*/  LOP3.LUT R18, R8, 0xfffffffc, RZ, 0xc0, !PT ;  /* 0xfffffffc08127812 */ /* 0x000fc400078ec0ff */
[----:B------:R-:W-:Y:S01]  /*bd70*/  LEA.HI R11, R6, R6, RZ, 0x1 ;  /* 0x00000006060b7211 */ /* 0x000fe200078f08ff */
[----:B------:R-:W3:Y:S01]  /*bd80*/  S2R R8, SR_CTAID.X ;  /* 0x0000000000087919 */ /* 0x000ee20000002500 */
[----:B------:R-:W-:Y:S01]  /*bd90*/  LEA R10, R10, R7, 0x3 ;  /* 0x000000070a0a7211 */ /* 0x000fe200078e18ff */
[C---:B------:R-:W-:Y:S01]  /*bda0*/  VIADD R7, R12.reuse, 0x10 ;  /* 0x000000100c077836 */ /* 0x040fe20000000000 */
[----:B------:R-:W-:Y:S02]  /*bdb0*/  IADD3 R9, R5, -R18, RZ ;  /* 0x8000001205097210 */ /* 0x000fe40007ffe0ff */
[----:B------:R-:W-:Y:S01]  /*bdc0*/  LOP3.LUT R5, R11, 0xfffffffe, RZ, 0xc0, !PT ;  /* 0xfffffffe0b057812 */ /* 0x000fe200078ec0ff */
[----:B------:R-:W-:Y:S01]  /*bdd0*/  VIADD R13, R12, 0x18 ;  /* 0x000000180c0d7836 */ /* 0x000fe20000000000 */
[----:B------:R1:W-:Y:S01]  /*bde0*/  STL [R1+0x84], R10 ;  /* 0x0000840a01007387 */ /* 0x0003e20000100800 */
[----:B------:R-:W-:Y:S02]  /*bdf0*/  LEA.HI R12, R7, R7, RZ, 0x1 ;  /* 0x00000007070c7211 */ /* 0x000fe400078f08ff */
[----:B------:R-:W-:-:S02]  /*be00*/  IADD3 R6, R6, -R5, RZ ;  /* 0x8000000506067210 */ /* 0x000fc40007ffe0ff */
[--C-:B------:R-:W-:Y:S02]  /*be10*/  SHF.R.S32.HI R5, RZ, 0x1, R11.reuse ;  /* 0x00000001ff057819 */ /* 0x100fe4000001140b */
[----:B------:R-:W-:Y:S02]  /*be20*/  LEA.HI R15, R13, R13, RZ, 0x1 ;  /* 0x0000000d0d0f7211 */ /* 0x000fe400078f08ff */
[----:B-1----:R-:W-:Y:S02]  /*be30*/  SHF.R.S32.HI R10, RZ, 0x1f, R11 ;  /* 0x0000001fff0a7819 */ /* 0x002fe4000001140b */
[----:B------:R-:W-:Y:S02]  /*be40*/  LOP3.LUT R14, R12, 0xfffffffe, RZ, 0xc0, !PT ;  /* 0xfffffffe0c0e7812 */ /* 0x000fe400078ec0ff */
[----:B------:R-:W-:Y:S02]  /*be50*/  SHF.R.S32.HI R11, RZ, 0x1, R12 ;  /* 0x00000001ff0b7819 */ /* 0x000fe4000001140c */
[----:B------:R-:W-:-:S02]  /*be60*/  LEA.HI R10, R10, R5, RZ, 0x4 ;  /* 0x000000050a0a7211 */ /* 0x000fc400078f20ff */
[----:B------:R-:W-:Y:S02]  /*be70*/  SHF.R.S32.HI R12, RZ, 0x1f, R12 ;  /* 0x0000001fff0c7819 */ /* 0x000fe4000001140c */
[--C-:B------:R-:W-:Y:S02]  /*be80*/  SHF.R.S32.HI R17, RZ, 0x1, R15.reuse ;  /* 0x00000001ff117819 */ /* 0x100fe4000001140f */
[----:B------:R-:W-:Y:S02]  /*be90*/  SHF.R.S32.HI R18, RZ, 0x1f, R15 ;  /* 0x0000001fff127819 */ /* 0x000fe4000001140f */
[----:B------:R-:W-:Y:S02]  /*bea0*/  LOP3.LUT R10, R10, 0x1ffffff0, RZ, 0xc0, !PT ;  /* 0x1ffffff00a0a7812 */ /* 0x000fe400078ec0ff */
[----:B------:R-:W-:Y:S02]  /*beb0*/  LEA.HI R12, R12, R11, RZ, 0x4 ;  /* 0x0000000b0c0c7211 */ /* 0x000fe400078f20ff */
[----:B------:R-:W-:Y:S01]  /*bec0*/  LEA.HI R18, R18, R17, RZ, 0x4 ;  /* 0x0000001112127211 */ /* 0x000fe200078f20ff */
[----:B------:R-:W-:Y:S01]  /*bed0*/  IMAD.IADD R5, R5, 0x1, -R10 ;  /* 0x0000000105057824 */ /* 0x000fe200078e0a0a */
[----:B------:R-:W-:-:S02]  /*bee0*/  LOP3.LUT R12, R12, 0x1ffffff0, RZ, 0xc0, !PT ;  /* 0x1ffffff00c0c7812 */ /* 0x000fc400078ec0ff */
[----:B------:R-:W-:Y:S02]  /*bef0*/  LOP3.LUT R10, R15, 0xfffffffe, RZ, 0xc0, !PT ;  /* 0xfffffffe0f0a7812 */ /* 0x000fe400078ec0ff */
[----:B------:R-:W-:Y:S01]  /*bf00*/  LOP3.LUT R18, R18, 0x1ffffff0, RZ, 0xc0, !PT ;  /* 0x1ffffff012127812 */ /* 0x000fe200078ec0ff */
[----:B------:R-:W-:Y:S01]  /*bf10*/  IMAD.IADD R11, R11, 0x1, -R12 ;  /* 0x000000010b0b7824 */ /* 0x000fe200078e0a0c */
[----:B------:R-:W-:Y:S01]  /*bf20*/  IADD3 R14, R7, -R14, RZ ;  /* 0x8000000e070e7210 */ /* 0x000fe20007ffe0ff */
[----:B------:R-:W-:Y:S01]  /*bf30*/  IMAD R5, R5, 0x8, R6 ;  /* 0x0000000805057824 */ /* 0x000fe200078e0206 */
[----:B------:R-:W-:Y:S02]  /*bf40*/  IADD3 R10, R13, -R10, RZ ;  /* 0x8000000a0d0a7210 */ /* 0x000fe40007ffe0ff */
[----:B------:R-:W-:Y:S02]  /*bf50*/  IADD3 R17, R17, -R18, RZ ;  /* 0x8000001211117210 */ /* 0x000fe40007ffe0ff */
[----:B------:R-:W-:Y:S01]  /*bf60*/  LEA R12, R11, R14, 0x3 ;  /* 0x0000000e0b0c7211 */ /* 0x000fe200078e18ff */
[----:B------:R4:W-:Y:S02]  /*bf70*/  STL [R1+0x80], R5 ;  /* 0x0000800501007387 */ /* 0x0009e40000100800 */
[----:B------:R-:W-:-:S02]  /*bf80*/  IMAD R7, R17, 0x8, R10 ;  /* 0x0000000811077824 */ /* 0x000fc400078e020a */
[----:B---3--:R-:W-:Y:S01]  /*bf90*/  IMAD R6, R8, -0x80, R21 ;  /* 0xffffff8008067824 */ /* 0x008fe200078e0215 */
[----:B------:R-:W-:Y:S01]  /*bfa0*/  STL [R1+0x7c], R12 ;  /* 0x00007c0c01007387 */ /* 0x000fe20000100800 */
[----:B----4-:R-:W-:-:S03]  /*bfb0*/  LEA R5, R20, R16, 0xd ;  /* 0x0000001014057211 */ /* 0x010fc600078e68ff */
[----:B------:R1:W-:Y:S02]  /*bfc0*/  STL [R1+0x78], R7 ;  /* 0x0000780701007387 */ /* 0x0003e40000100800 */
        /* <DEDUP_REMOVED lines=12> */
[----:B------:R-:W-:Y:S01]  /*c090*/  IMAD R8, R8, -0x80, -R19 ;  /* 0xffffff8008087824 */ /* 0x000fe200078e0a13 */
[C---:B------:R-:W-:Y:S01]  /*c0a0*/  IADD3 R22, R12.reuse, 0x2, RZ ;  /* 0x000000020c167810 */ /* 0x040fe20007ffe0ff */
[C---:B------:R-:W-:Y:S01]  /*c0b0*/  VIADD R20, R12.reuse, 0x4 ;  /* 0x000000040c147836 */ /* 0x040fe20000000000 */
[----:B------:R-:W-:Y:S01]  /*c0c0*/  MOV R21, 0x40000040 ;  /* 0x4000004000157802 */ /* 0x000fe20000000f00 */
[----:B------:R1:W-:Y:S01]  /*c0d0*/  STL [R1+0x6c], R12 ;  /* 0x00006c0c01007387 */ /* 0x0003e20000100800 */
[----:B------:R-:W-:Y:S01]  /*c0e0*/  IADD3 R18, R12, 0x6, RZ ;  /* 0x000000060c127810 */ /* 0x000fe20007ffe0ff */
[----:B------:R-:W-:Y:S01]  /*c0f0*/  IMAD.MOV.U32 R19, RZ, RZ, 0x40000040 ;  /* 0x40000040ff137424 */ /* 0x000fe200078e00ff */
[----:B------:R-:W-:Y:S01]  /*c100*/  MOV R11, 0x40000040 ;  /* 0x40000040000b7802 */ /* 0x000fe20000000f00 */
[----:B------:R-:W-:Y:S01]  /*c110*/  STL [R1+0x74], R6 ;  /* 0x0000740601007387 */ /* 0x000fe20000100800 */
[C---:B------:R-:W-:Y:S01]  /*c120*/  VIADD R10, R5.reuse, 0x6 ;  /* 0x00000006050a7836 */ /* 0x040fe20000000000 */
[----:B------:R-:W-:Y:S01]  /*c130*/  MOV R15, 0x40000040 ;  /* 0x40000040000f7802 */ /* 0x000fe20000000f00 */
[C---:B------:R-:W-:Y:S01]  /*c140*/  VIADD R14, R5.reuse, 0x2 ;  /* 0x00000002050e7836 */ /* 0x040fe20000000000 */
[----:B------:R2:W-:Y:S01]  /*c150*/  STL [R1+0x68], R5 ;  /* 0x0000680501007387 */ /* 0x0005e20000100800 */
[----:B------:R-:W-:Y:S01]  /*c160*/  IMAD.MOV.U32 R13, RZ, RZ, 0x40000040 ;  /* 0x40000040ff0d7424 */ /* 0x000fe200078e00ff */
[----:B-1----:R-:W-:-:S02]  /*c170*/  IADD3 R12, R5, 0x4, RZ ;  /* 0x00000004050c7810 */ /* 0x002fc40007ffe0ff */
[----:B------:R1:W-:Y:S04]  /*c180*/  STL.64 [R1+0x60], R22 ;  /* 0x0000601601007387 */ /* 0x0003e80000100a00 */
[----:B------:R1:W-:Y:S04]  /*c190*/  STL.64 [R1+0x58], R20 ;  /* 0x0000581401007387 */ /* 0x0003e80000100a00 */
[----:B------:R1:W-:Y:S04]  /*c1a0*/  STL.64 [R1+0x50], R18 ;  /* 0x0000501201007387 */ /* 0x0003e80000100a00 */
[----:B------:R1:W-:Y:S04]  /*c1b0*/  STL.64 [R1+0x38], R10 ;  /* 0x0000380a01007387 */ /* 0x0003e80000100a00 */
[----:B------:R1:W-:Y:S04]  /*c1c0*/  STL.64 [R1+0x48], R14 ;  /* 0x0000480e01007387 */ /* 0x0003e80000100a00 */
[----:B------:R1:W-:Y:S01]  /*c1d0*/  STL.64 [R1+0x40], R12 ;  /* 0x0000400c01007387 */ /* 0x0003e20000100a00 */
[C---:B--2---:R-:W-:Y:S01]  /*c1e0*/  IADD3 R5, R9.reuse, 0x4, RZ ;  /* 0x0000000409057810 */ /* 0x044fe20007ffe0ff */
[C---:B------:R-:W-:Y:S01]  /*c1f0*/  VIADD R17, R9.reuse, 0x8 ;  /* 0x0000000809117836 */ /* 0x040fe20000000000 */
[C---:B------:R-:W-:Y:S01]  /*c200*/  IADD3 R6, R9.reuse, 0xc, RZ ;  /* 0x0000000c09067810 */ /* 0x040fe20007ffe0ff */
[C---:B------:R-:W-:Y:S01]  /*c210*/  VIADD R5, R9.reuse, 0x10 ;  /* 0x0000001009057836 */ /* 0x040fe20000000000 */
[C---:B------:R-:W-:Y:S01]  /*c220*/  IADD3 R17, R9.reuse, 0x14, RZ ;  /* 0x0000001409117810 */ /* 0x040fe20007ffe0ff */
[C---:B------:R-:W-:Y:S01]  /*c230*/  VIADD R6, R9.reuse, 0x18 ;  /* 0x0000001809067836 */ /* 0x040fe20000000000 */
[----:B------:R-:W-:-:S07]  /*c240*/  IADD3 R5, R9, 0x1c, RZ ;  /* 0x0000001c09057810 */ /* 0x000fce0007ffe0ff */
.L_x_1416:
[----:B------:R-:W-:-:S05]  /*c250*/  IMAD.U32 R5, RZ, RZ, UR36 ;  /* 0x00000024ff057e24 */ /* 0x000fca000f8e00ff */
[----:B------:R-:W-:-:S04]  /*c260*/  LOP3.LUT R5, R5, 0x1, RZ, 0xfc, !PT ;  /* 0x0000000105057812 */ /* 0x000fc800078efcff */
[----:B------:R-:W-:-:S13]  /*c270*/  ISETP.NE.AND P6, PT, R5, 0x3, PT ;  /* 0x000000030500780c */ /* 0x000fda0003fc5270 */
[----:B------:R-:W-:Y:S05]  /*c280*/  @!P6 BRA `(.L_x_1406) ;  /* 0x000000000004e947 */ /* 0x000fea0003800000 */
[----:B------:R-:W-:Y:S01]  /*c290*/  BPT.TRAP 0x1 ;  /* 0x000000040000795c */ /* 0x000fe20000300000 */
.L_x_1406:
[----:B------:R-:W-:Y:S02]  /*c2a0*/  LEA R6, R0, R16, 0x3 ;  /* 0x0000001000067211 */ /* 0x000fe400078e18ff */
[----:B-1----:R-:W-:-:S04]  /*c2b0*/  SHF.L.U32 R21, R4, 0x1f, RZ ;  /* 0x0000001f04157819 */ /* 0x002fc800000006ff */
[----:B------:R1:W2:Y:S01]  /*c2c0*/  SYNCS.PHASECHK.TRANS64.TRYWAIT P0, [R6+URZ+0x30c10], R21 ;  /* 0x030c1015060075a7 */ /* 0x0002a2000800017f */
[----:B------:R-:W-:Y:S05]  /*c2d0*/  @!P6 BRA `(.L_x_1407) ;  /* 0x000000000004e947 */ /* 0x000fea0003800000 */
[----:B------:R-:W-:Y:S01]  /*c2e0*/  BPT.TRAP 0x1 ;  /* 0x000000040000795c */ /* 0x000fe20000300000 */
.L_x_1407:
[----:B------:R-:W-:-:S05]  /*c2f0*/  VIADD R5, R16, 0x10000 ;  /* 0x0001000010057836 */ /* 0x000fca0000000000 */
[----:B------:R-:W-:-:S04]  /*c300*/  SHF.R.U32.HI R5, RZ, 0x4, R5 ;  /* 0x00000004ff057819 */ /* 0x000fc80000011605 */
[----:B------:R-:W-:-:S04]  /*c310*/  LOP3.LUT R5, R5, 0x3fff, RZ, 0xc0, !PT ;  /* 0x00003fff05057812 */ /* 0x000fc800078ec0ff */
[----:B------:R-:W-:Y:S01]  /*c320*/  LOP3.LUT R11, R5, 0x10000, RZ, 0xfc, !PT ;  /* 0x00010000050b7812 */ /* 0x000fe200078efcff */
[----:B--2---:R-:W-:Y:S06]  /*c330*/  @P0 BRA `(.L_x_1408) ;  /* 0x0000000000080947 */ /* 0x004fec0003800000 */
[----:B------:R-:W2:Y:S02]  /*c340*/  SYNCS.PHASECHK.TRANS64.TRYWAIT P0, [R6+URZ+0x30c10], R21 ;  /* 0x030c1015060075a7 */ /* 0x000ea4000800017f */
[----:B--2---:R-:W-:Y:S05]  /*c350*/  @!P0 BRA `(.L_x_1409) ;  /* 0x0000008400648947 */ /* 0x004fea0003800000 */
.L_x_1408:
        /* <DEDUP_REMOVED lines=26> */
[C---:B------:R-:W-:Y:S02]  /*c500*/  LEA R12, R0.reuse, R12, 0x7 ;  /* 0x0000000c000c7211 */ /* 0x040fe400078e38ff */
[C---:B------:R-:W-:Y:S02]  /*c510*/  IMAD R227, R3.reuse, 0x2, R10 ;  /* 0x0000000203e37824 */ /* 0x040fe400078e020a */
[----:B------:R-:W-:Y:S01]  /*c520*/  IMAD R14, R0, 0x80, R14 ;  /* 0x00000080000e7824 */ /* 0x000fe200078e020e */
[----:B------:R-:W-:Y:S01]  /*c530*/  LEA R11, R3, R12, 0x1 ;  /* 0x0000000c030b7211 */ /* 0x000fe200078e08ff */
[----:B------:R-:W-:-:S03]  /*c540*/  IMAD R17, R227, 0x4, R16 ;  /* 0x00000004e3117824 */ /* 0x000fc600078e0210 */
        /* <DEDUP_REMOVED lines=8> */
[----:B------:R-:W-:Y:S02]  /*c5d0*/  R2UR UR4, R18 ;  /* 0x00000000120472ca */ /* 0x000fe400000e0000 */
[----:B------:R-:W-:Y:S01]  /*c5e0*/  LEA R18, R0, R13, 0x7 ;  /* 0x0000000d00127211 */ /* 0x000fe200078e38ff */
[----:B------:R-:W-:-:S03]  /*c5f0*/  IMAD R13, R3, 0x2, R14 ;  /* 0x00000002030d7824 */ /* 0x000fc600078e020e */
[----:B------:R-:W-:Y:S01]  /*c600*/  LEA R19, R3, R18, 0x1 ;  /* 0x0000001203137211 */ /* 0x000fe200078e08ff */
[----:B------:R-:W-:Y:S02]  /*c610*/  IMAD R10, R13, 0x4, R16 ;  /* 0x000000040d0a7824 */ /* 0x000fe400078e0210 */
[----:B------:R-:W-:Y:S01]  /*c620*/  VIADD R18, R16, 0x20000 ;  /* 0x0002000010127836 */ /* 0x000fe20000000000 */
[----:B------:R-:W-:-:S03]  /*c630*/  LEA R12, R19, R16, 0x2 ;  /* 0x00000010130c7211 */ /* 0x000fc600078e10ff */
[--C-:B------:R-:W-:Y:S01]  /*c640*/  IMAD R14, R11, 0x4, R18.reuse ;  /* 0x000000040b0e7824 */ /* 0x100fe200078e0212 */
[-C--:B------:R-:W-:Y:S01]  /*c650*/  LEA R11, R13, R18.reuse, 0x2 ;  /* 0x000000120d0b7211 */ /* 0x080fe200078e10ff */
[----:B------:R-:W-:Y:S01]  /*c660*/  IMAD R13, R19, 0x4, R18 ;  /* 0x00000004130d7824 */ /* 0x000fe200078e0212 */
[----:B------:R-:W-:Y:S01]  /*c670*/  LEA R227, R227, R18, 0x2 ;  /* 0x00000012e3e37211 */ /* 0x000fe200078e10ff */
        /* <DEDUP_REMOVED lines=13> */
.L_x_1410:
[----:B------:R1:W1:Y:S01]  /*c750*/  SYNCS.PHASECHK.TRANS64.TRYWAIT P0, [R6+URZ+0x30c30], R21 ;  /* 0x030c3015060075a7 */ /* 0x000262000800017f */
[----:B------:R-:W-:Y:S05]  /*c760*/  @!P6 BRA `(.L_x_1411) ;  /* 0x000000000004e947 */ /* 0x000fea0003800000 */
[----:B------:R-:W-:Y:S01]  /*c770*/  BPT.TRAP 0x1 ;  /* 0x000000040000795c */ /* 0x000fe20000300000 */
.L_x_1411:
[----:B-1----:R-:W-:Y:S05]  /*c780*/  @P0 BRA `(.L_x_1412) ;  /* 0x0000000000080947 */ /* 0x002fea0003800000 */
[----:B------:R-:W1:Y:S02]  /*c790*/  SYNCS.PHASECHK.TRANS64.TRYWAIT P0, [R6+URZ+0x30c30], R21 ;  /* 0x030c3015060075a7 */ /* 0x000e64000800017f */
[----:B-1----:R-:W-:Y:S05]  /*c7a0*/  @!P0 BRA `(.L_x_1413) ;  /* 0x0000008000648947 */ /* 0x002fea0003800000 */
.L_x_1412:
[----:B------:R-:W2:Y:S01]  /*c7b0*/  LDL R24, [R1+0x68] ;  /* 0x0000680001187983 */ /* 0x000ea20000100800 */
[----:B------:R-:W-:Y:S01]  /*c7c0*/  IADD3 R23, R16, 0x18000, RZ ;  /* 0x0001800010177810 */ /* 0x000fe20007ffe0ff */
[----:B------:R-:W-:Y:S02]  /*c7d0*/  ULDC UR9, c[0x0][0x75c] ;  /* 0x0001d70000097ab9 */ /* 0x000fe40000000800 */
[----:B------:R1:W-:Y:S01]  /*c7e0*/  STL [R1+0x128], R200 ;  /* 0x000128c801007387 */ /* 0x0003e20000100800 */
[----:B------:R-:W-:Y:S01]  /*c7f0*/  SHF.R.U32.HI R23, RZ, 0x4, R23 ;  /* 0x00000004ff177819 */ /* 0x000fe20000011617 */
[----:B------:R-:W-:Y:S01]  /*c800*/  FMUL.FTZ R83, R83, UR9 ;  /* 0x0000000953537c20 */ /* 0x000fe20008410000 */
[----:B------:R-:W-:Y:S01]  /*c810*/  FMUL.FTZ R84, R84, UR9 ;  /* 0x0000000954547c20 */ /* 0x000fe20008410000 */
[----:B------:R3:W-:Y:S01]  /*c820*/  STL [R1+0x124], R201 ;  /* 0x000124c901007387 */ /* 0x0007e20000100800 */
[----:B------:R-:W-:Y:S01]  /*c830*/  LOP3.LUT R136, R23, 0x3fff, RZ, 0xc0, !PT ;  /* 0x00003fff17887812 */ /* 0x000fe200078ec0ff */
[----:B------:R-:W-:Y:S01]  /*c840*/  FMUL.FTZ R85, R85, UR9 ;  /* 0x0000000955557c20 */ /* 0x000fe20008410000 */
[----:B------:R-:W-:Y:S01]  /*c850*/  FMUL.FTZ R18, R72, UR9 ;  /* 0x0000000948127c20 */ /* 0x000fe20008410000 */
[----:B------:R4:W-:Y:S01]  /*c860*/  STL [R1+0x120], R202 ;  /* 0x000120ca01007387 */ /* 0x0009e20000100800 */
[----:B------:R-:W-:Y:S01]  /*c870*/  LOP3.LUT R25, R136, 0x10000, RZ, 0xfc, !PT ;  /* 0x0001000088197812 */ /* 0x000fe200078efcff */
[----:B------:R-:W-:Y:S01]  /*c880*/  FMUL.FTZ R230, R73, UR9 ;  /* 0x0000000949e67c20 */ /* 0x000fe20008410000 */
[----:B------:R-:W-:Y:S01]  /*c890*/  FMUL.FTZ R19, R74, UR9 ;  /* 0x000000094a137c20 */ /* 0x000fe20008410000 */
[----:B------:R2:W-:Y:S01]  /*c8a0*/  STL [R1+0x11c], R203 ;  /* 0x00011ccb01007387 */ /* 0x0005e20000100800 */
        /* <DEDUP_REMOVED lines=126> */
[----:B--2---:R-:W-:Y:S01]  /*d090*/  IADD3 R2, -R2, 0x8, RZ ;  /* 0x0000000802027810 */ /* 0x004fe20007ffe1ff */
[----:B------:R-:W1:Y:S01]  /*d0a0*/  LDC.64 R94, c[0x0][0x748] ;  /* 0x0001d200ff5e7b82 */ /* 0x000e620000000a00 */
[----:B------:R1:W-:Y:S01]  /*d0b0*/  MUFU.TANH R6, R126 ;  /* 0x0000007e00067308 */ /* 0x0003e20000002400 */
[----:B------:R-:W-:-:S03]  /*d0c0*/  FMUL.FTZ R91, R97, UR9 ;  /* 0x00000009615b7c20 */ /* 0x000fc60008410000 */
[----:B------:R-:W-:Y:S01]  /*d0d0*/  HGMMA.64x128x16.F32 R24, gdesc[UR12], R24, gsb0 ;  /* 0x01e000000c1879f0 */ /* 0x000fe20008000818 */
[----:B------:R-:W-:Y:S01]  /*d0e0*/  LEA R96, R3, UR4, 0x1 ;  /* 0x0000000403607c11 */ /* 0x000fe2000f8e08ff */
[----:B------:R-:W-:Y:S01]  /*d0f0*/  UIADD3 UR4, UR6, 0x4, URZ ;  /* 0x0000000406047890 */ /* 0x000fe2000fffe03f */
[----:B------:R-:W-:Y:S01]  /*d100*/  UMOV UR15, 0x40000040 ;  /* 0x40000040000f7882 */ /* 0x000fe20000000000 */
[----:B---3--:R-:W-:Y:S01]  /*d110*/  R2UR UR5, R99 ;  /* 0x00000000630572ca */ /* 0x008fe200000e0000 */
[----:B------:R-:W-:Y:S01]  /*d120*/  UMOV UR7, 0x40000040 ;  /* 0x4000004000077882 */ /* 0x000fe20000000000 */
[----:B------:R-:W2:Y:S03]  /*d130*/  MUFU.TANH R23, R23 ;  /* 0x0000001700177308 */ /* 0x000ea60000002400 */
[----:B------:R-:W-:Y:S01]  /*d140*/  UMOV UR14, UR4 ;  /* 0x00000004000e7c82 */ /* 0x000fe20008000000 */
[----:B------:R-:W-:-:S04]  /*d150*/  IMAD.IADD R96, R7, 0x1, R96 ;  /* 0x0000000107607824 */ /* 0x000fc800078e0260 */
[----:B------:R-:W-:Y:S01]  /*d160*/  IMAD.IADD R221, R2, 0x1, -R96 ;  /* 0x0000000102dd7824 */ /* 0x000fe200078e0a60 */
[----:B------:R-:W3:Y:S01]  /*d170*/  MUFU.TANH R90, R90 ;  /* 0x0000005a005a7308 */ /* 0x000ee20000002400 */
[----:B-1----:R-:W-:Y:S02]  /*d180*/  IADD3 R126, -R96, R94, RZ ;  /* 0x0000005e607e7210 */ /* 0x002fe40007ffe1ff */
[----:B------:R-:W-:Y:S02]  /*d190*/  IADD3 R95, RZ, -R96, -R95 ;  /* 0x80000060ff5f7210 */ /* 0x000fe40007ffe85f */
[----:B------:R-:W-:-:S03]  /*d1a0*/  SEL R126, R126, 0x80, !P2 ;  /* 0x000000807e7e7807 */ /* 0x000fc60005000000 */
[----:B------:R-:W1:Y:S01]  /*d1b0*/  MUFU.TANH R91, R91 ;  /* 0x0000005b005b7308 */ /* 0x000e620000002400 */
[----:B------:R-:W-:Y:S02]  /*d1c0*/  IADD3 R94, R94, 0x8, -R96 ;  /* 0x000000085e5e7810 */ /* 0x000fe40007ffe860 */
[----:B------:R-:W-:-:S05]  /*d1d0*/  SEL R221, R221, 0x80, P3 ;  /* 0x00000080dddd7807 */ /* 0x000fca0001800000 */
        /* <DEDUP_REMOVED lines=114> */
[C---:B------:R-:W-:Y:S01]  /*d900*/  ISETP.GE.AND P5, PT, R128.reuse, 0x20, PT ;  /* 0x000000208000780c */ /* 0x040fe20003fa6270 */
[----:B------:R-:W-:Y:S01]  /*d910*/  FMUL.FTZ R138, R129, UR9 ;  /* 0x00000009818a7c20 */ /* 0x000fe20008410000 */
[----:B------:R-:W-:-:S02]  /*d920*/  ISETP.GE.AND P4, PT, R128, 0x21, PT ;  /* 0x000000218000780c */ /* 0x000fc40003f86270 */
[C---:B------:R-:W-:Y:S01]  /*d930*/  IADD3 R223, R9.reuse, 0x4, RZ ;  /* 0x0000000409df7810 */ /* 0x040fe20007ffe0ff */
[----:B------:R-:W-:Y:S01]  /*d940*/  VIADD R231, R9, 0x8 ;  /* 0x0000000809e77836 */ /* 0x000fe20000000000 */
[----:B---3--:R-:W-:Y:S01]  /*d950*/  FSEL R103, R90, -INF , !P0 ;  /* 0xff8000005a677808 */ /* 0x008fe20004000000 */
[----:B------:R3:W-:Y:S01]  /*d960*/  MUFU.TANH R146, R119 ;  /* 0x0000007700927308 */ /* 0x0007e20000002400 */
[----:B-1----:R-:W-:Y:S01]  /*d970*/  FSEL R109, R91, -INF , !P1 ;  /* 0xff8000005b6d7808 */ /* 0x002fe20004800000 */
[----:B------:R-:W-:Y:S01]  /*d980*/  ULDC UR4, c[0x0][0x744] ;  /* 0x0001d10000047ab9 */ /* 0x000fe20000000800 */
[C---:B------:R-:W-:Y:S02]  /*d990*/  ISETP.GE.AND P0, PT, R128.reuse, 0x28, PT ;  /* 0x000000288000780c */ /* 0x040fe40003f06270 */
[----:B------:R-:W-:Y:S02]  /*d9a0*/  ISETP.GE.AND P1, PT, R128, 0x29, PT ;  /* 0x000000298000780c */ /* 0x000fe40003f26270 */
[----:B------:R-:W-:-:S02]  /*d9b0*/  ISETP.GT.OR P2, PT, R218, 0x38, !P2 ;  /* 0x00000038da00780c */ /* 0x000fc40005744670 */
[----:B------:R-:W-:Y:S02]  /*d9c0*/  ISETP.GT.OR P3, PT, R218, 0x39, !P3 ;  /* 0x00000039da00780c */ /* 0x000fe40005f64670 */
[C---:B------:R-:W-:Y:S02]  /*d9d0*/  ISETP.GT.OR P5, PT, R221.reuse, 0x20, !P5 ;  /* 0x00000020dd00780c */ /* 0x040fe40006fa4670 */
[C---:B------:R-:W-:Y:S02]  /*d9e0*/  ISETP.GT.OR P4, PT, R221.reuse, 0x21, !P4 ;  /* 0x00000021dd00780c */ /* 0x040fe40006784670 */
[C---:B------:R-:W-:Y:S02]  /*d9f0*/  ISETP.GT.OR P0, PT, R221.reuse, 0x28, !P0 ;  /* 0x00000028dd00780c */ /* 0x040fe40004704670 */
[----:B------:R-:W-:Y:S02]  /*da00*/  ISETP.GT.OR P1, PT, R221, 0x29, !P1 ;  /* 0x00000029dd00780c */ /* 0x000fe40004f24670 */
[----:B------:R-:W-:-:S02]  /*da10*/  FSEL R112, R164, -INF , !P2 ;  /* 0xff800000a4707808 */ /* 0x000fc40005000000 */
[----:B------:R-:W-:Y:S02]  /*da20*/  FSEL R95, R163, -INF , !P3 ;  /* 0xff800000a35f7808 */ /* 0x000fe40005800000 */
[----:B------:R-:W-:Y:S02]  /*da30*/  FSEL R205, R168, -INF , !P5 ;  /* 0xff800000a8cd7808 */ /* 0x000fe40006800000 */
[----:B------:R-:W-:Y:S02]  /*da40*/  FSEL R124, R167, -INF , !P4 ;  /* 0xff800000a77c7808 */ /* 0x000fe40006000000 */
[C---:B------:R-:W-:Y:S02]  /*da50*/  ISETP.GE.AND P2, PT, R128.reuse, 0x30, PT ;  /* 0x000000308000780c */ /* 0x040fe40003f46270 */
[C---:B------:R-:W-:Y:S02]  /*da60*/  ISETP.GE.AND P3, PT, R128.reuse, 0x31, PT ;  /* 0x000000318000780c */ /* 0x040fe40003f66270 */
[----:B------:R-:W-:-:S02]  /*da70*/  ISETP.GE.AND P5, PT, R128, 0x38, PT ;  /* 0x000000388000780c */ /* 0x000fc40003fa6270 */
[----:B------:R-:W-:Y:S02]  /*da80*/  ISETP.GE.AND P4, PT, R128, 0x39, PT ;  /* 0x000000398000780c */ /* 0x000fe40003f86270 */
[----:B------:R-:W-:Y:S02]  /*da90*/  FSEL R125, R88, -INF , !P0 ;  /* 0xff800000587d7808 */ /* 0x000fe40004000000 */
[----:B------:R-:W-:Y:S02]  /*daa0*/  FSEL R121, R89, -INF , !P1 ;  /* 0xff80000059797808 */ /* 0x000fe40004800000 */
[C---:B------:R-:W-:Y:S02]  /*dab0*/  ISETP.GE.AND P0, PT, R126.reuse, 0x40, PT ;  /* 0x000000407e00780c */ /* 0x040fe40003f06270 */
[----:B------:R-:W-:Y:S02]  /*dac0*/  ISETP.GE.AND P1, PT, R126, 0x41, PT ;  /* 0x000000417e00780c */ /* 0x000fe40003f26270 */
[----:B------:R-:W-:-:S02]  /*dad0*/  ISETP.GT.OR P2, PT, R221, 0x30, !P2 ;  /* 0x00000030dd00780c */ /* 0x000fc40005744670 */
[C---:B------:R-:W-:Y:S02]  /*dae0*/  ISETP.GT.OR P3, PT, R221.reuse, 0x31, !P3 ;  /* 0x00000031dd00780c */ /* 0x040fe40005f64670 */
[C---:B------:R-:W-:Y:S02]  /*daf0*/  ISETP.GT.OR P5, PT, R221.reuse, 0x38, !P5 ;  /* 0x00000038dd00780c */ /* 0x040fe40006fa4670 */
[----:B------:R-:W-:Y:S02]  /*db00*/  ISETP.GT.OR P4, PT, R221, 0x39, !P4 ;  /* 0x00000039dd00780c */ /* 0x000fe40006784670 */
        /* <DEDUP_REMOVED lines=9> */
[----:B------:R-:W-:Y:S01]  /*dba0*/  ISETP.GE.AND P4, PT, R126, 0x51, PT ;  /* 0x000000517e00780c */ /* 0x000fe20003f86270 */
[----:B------:R-:W1:Y:S01]  /*dbb0*/  MUFU.TANH R149, R115 ;  /* 0x0000007300957308 */ /* 0x000e620000002400 */
[----:B------:R-:W-:Y:S02]  /*dbc0*/  FSEL R117, R161, -INF , !P0 ;  /* 0xff800000a1757808 */ /* 0x000fe40004000000 */
[----:B---3--:R-:W-:Y:S02]  /*dbd0*/  FSEL R119, R160, -INF , !P1 ;  /* 0xff800000a0777808 */ /* 0x008fe40004800000 */
[C---:B------:R-:W-:Y:S02]  /*dbe0*/  ISETP.GE.AND P0, PT, R126.reuse, 0x58, PT ;  /* 0x000000587e00780c */ /* 0x040fe40003f06270 */
[----:B------:R-:W-:Y:S02]  /*dbf0*/  ISETP.GE.AND P1, PT, R126, 0x59, PT ;  /* 0x000000597e00780c */ /* 0x000fe40003f26270 */
[----:B------:R-:W-:-:S02]  /*dc00*/  ISETP.GT.OR P2, PT, R218, 0x48, !P2 ;  /* 0x00000048da00780c */ /* 0x000fc40005744670 */
[C---:B------:R-:W-:Y:S02]  /*dc10*/  ISETP.GT.OR P3, PT, R218.reuse, 0x49, !P3 ;  /* 0x00000049da00780c */ /* 0x040fe40005f64670 */
[C---:B------:R-:W-:Y:S02]  /*dc20*/  ISETP.GT.OR P5, PT, R218.reuse, 0x50, !P5 ;  /* 0x00000050da00780c */ /* 0x040fe40006fa4670 */
[C---:B------:R-:W-:Y:S02]  /*dc30*/  ISETP.GT.OR P4, PT, R218.reuse, 0x51, !P4 ;  /* 0x00000051da00780c */ /* 0x040fe40006784670 */
[C---:B------:R-:W-:Y:S02]  /*dc40*/  ISETP.GT.OR P0, PT, R218.reuse, 0x58, !P0 ;  /* 0x00000058da00780c */ /* 0x040fe40004704670 */
[----:B------:R-:W-:Y:S01]  /*dc50*/  ISETP.GT.OR P1, PT, R218, 0x59, !P1 ;  /* 0x00000059da00780c */ /* 0x000fe20004f24670 */
[----:B------:R-:W3:Y:S01]  /*dc60*/  MUFU.TANH R147, R118 ;  /* 0x0000007600937308 */ /* 0x000ee20000002400 */
        /* <DEDUP_REMOVED lines=15> */
[C---:B------:R-:W-:Y:S02]  /*dd60*/  ISETP.GT.OR P4, PT, R221.reuse, 0x49, !P4 ;  /* 0x00000049dd00780c */ /* 0x040fe40006784670 */
[C---:B------:R-:W-:Y:S02]  /*dd70*/  ISETP.GT.OR P0, PT, R221.reuse, 0x50, !P0 ;  /* 0x00000050dd00780c */ /* 0x040fe40004704670 */
[----:B------:R-:W-:Y:S02]  /*dd80*/  ISETP.GT.OR P1, PT, R221, 0x51, !P1 ;  /* 0x00000051dd00780c */ /* 0x000fe40004f24670 */
[----:B------:R-:W-:-:S02]  /*dd90*/  FSEL R106, R159, -INF , !P2 ;  /* 0xff8000009f6a7808 */ /* 0x000fc40005000000 */
[----:B------:R-:W-:Y:S02]  /*dda0*/  FSEL R94, R158, -INF , !P3 ;  /* 0xff8000009e5e7808 */ /* 0x000fe40005800000 */
[----:B----4-:R-:W-:Y:S02]  /*ddb0*/  FSEL R111, R155, -INF , !P5 ;  /* 0xff8000009b6f7808 */ /* 0x010fe40006800000 */
[----:B--2---:R-:W-:Y:S02]  /*ddc0*/  FSEL R104, R154, -INF , !P4 ;  /* 0xff8000009a687808 */ /* 0x004fe40006000000 */
[C---:B------:R-:W-:Y:S02]  /*ddd0*/  ISETP.GE.AND P2, PT, R128.reuse, 0x58, PT ;  /* 0x000000588000780c */ /* 0x040fe40003f46270 */
[----:B------:R-:W-:Y:S02]  /*dde0*/  ISETP.GE.AND P3, PT, R128, 0x59, PT ;  /* 0x000000598000780c */ /* 0x000fe40003f66270 */
[----:B------:R-:W-:-:S02]  /*ddf0*/  ISETP.GE.AND P5, PT, R126, 0x60, PT ;  /* 0x000000607e00780c */ /* 0x000fc40003fa6270 */
[C---:B------:R-:W-:Y:S02]  /*de00*/  ISETP.GE.AND P4, PT, R126.reuse, 0x61, PT ;  /* 0x000000617e00780c */ /* 0x040fe40003f86270 */
[----:B------:R-:W-:Y:S02]  /*de10*/  FSEL R100, R151, -INF , !P0 ;  /* 0xff80000097647808 */ /* 0x000fe40004000000 */
[----:B-1----:R-:W-:Y:S02]  /*de20*/  FSEL R115, R149, -INF , !P1 ;  /* 0xff80000095737808 */ /* 0x002fe40004800000 */
[C---:B------:R-:W-:Y:S02]  /*de30*/  ISETP.GE.AND P0, PT, R126.reuse, 0x68, PT ;  /* 0x000000687e00780c */ /* 0x040fe40003f06270 */
[----:B------:R-:W-:Y:S02]  /*de40*/  ISETP.GE.AND P1, PT, R126, 0x69, PT ;  /* 0x000000697e00780c */ /* 0x000fe40003f26270 */
[----:B------:R-:W-:-:S02]  /*de50*/  ISETP.GT.OR P2, PT, R221, 0x58, !P2 ;  /* 0x00000058dd00780c */ /* 0x000fc40005744670 */
[----:B------:R-:W-:Y:S02]  /*de60*/  ISETP.GT.OR P3, PT, R221, 0x59, !P3 ;  /* 0x00000059dd00780c */ /* 0x000fe40005f64670 */
[C---:B------:R-:W-:Y:S02]  /*de70*/  ISETP.GT.OR P5, PT, R218.reuse, 0x60, !P5 ;  /* 0x00000060da00780c */ /* 0x040fe40006fa4670 */
[C---:B------:R-:W-:Y:S02]  /*de80*/  ISETP.GT.OR P4, PT, R218.reuse, 0x61, !P4 ;  /* 0x00000061da00780c */ /* 0x040fe40006784670 */
[C---:B------:R-:W-:Y:S02]  /*de90*/  ISETP.GT.OR P0, PT, R218.reuse, 0x68, !P0 ;  /* 0x00000068da00780c */ /* 0x040fe40004704670 */
[----:B------:R-:W-:Y:S01]  /*dea0*/  ISETP.GT.OR P1, PT, R218, 0x69, !P1 ;  /* 0x00000069da00780c */ /* 0x000fe20004f24670 */
[----:B------:R1:W2:Y:S01]  /*deb0*/  MUFU.TANH R5, R127 ;  /* 0x0000007f00057308 */ /* 0x0002a20000002400 */
[----:B---3--:R-:W-:-:S02]  /*dec0*/  FSEL R98, R147, -INF , !P2 ;  /* 0xff80000093627808 */ /* 0x008fc40005000000 */
[----:B------:R-:W-:Y:S02]  /*ded0*/  FSEL R118, R146, -INF , !P3 ;  /* 0xff80000092767808 */ /* 0x000fe40005800000 */
[----:B------:R-:W-:Y:S02]  /*dee0*/  FSEL R113, R145, -INF , !P5 ;  /* 0xff80000091717808 */ /* 0x000fe40006800000 */
[----:B------:R-:W-:Y:S02]  /*def0*/  FSEL R108, R144, -INF , !P4 ;  /* 0xff800000906c7808 */ /* 0x000fe40006000000 */
[C---:B------:R-:W-:Y:S02]  /*df00*/  ISETP.GE.AND P2, PT, R126.reuse, 0x70, PT ;  /* 0x000000707e00780c */ /* 0x040fe40003f46270 */
[C---:B------:R-:W-:Y:S02]  /*df10*/  ISETP.GE.AND P3, PT, R126.reuse, 0x71, PT ;  /* 0x000000717e00780c */ /* 0x040fe40003f66270 */
[----:B------:R-:W-:-:S02]  /*df20*/  ISETP.GE.AND P5, PT, R126, 0x78, PT ;  /* 0x000000787e00780c */ /* 0x000fc40003fa6270 */
[----:B------:R-:W-:Y:S01]  /*df30*/  ISETP.GE.AND P4, PT, R126, 0x79, PT ;  /* 0x000000797e00780c */ /* 0x000fe20003f86270 */
[----:B------:R3:W4:Y:S01]  /*df40*/  MUFU.TANH R2, R130 ;  /* 0x0000008200027308 */ /* 0x0007220000002400 */
[----:B------:R-:W-:Y:S02]  /*df50*/  FSEL R126, R141, -INF , !P0 ;  /* 0xff8000008d7e7808 */ /* 0x000fe40004000000 */
[----:B-1----:R-:W-:Y:S02]  /*df60*/  FSEL R127, R140, -INF , !P1 ;  /* 0xff8000008c7f7808 */ /* 0x002fe40004800000 */
[C---:B------:R-:W-:Y:S02]  /*df70*/  ISETP.GE.AND P0, PT, R128.reuse, 0x60, PT ;  /* 0x000000608000780c */ /* 0x040fe40003f06270 */
[----:B------:R-:W-:Y:S02]  /*df80*/  ISETP.GE.AND P1, PT, R128, 0x61, PT ;  /* 0x000000618000780c */ /* 0x000fe40003f26270 */
[----:B------:R-:W-:-:S02]  /*df90*/  ISETP.GT.OR P2, PT, R218, 0x70, !P2 ;  /* 0x00000070da00780c */ /* 0x000fc40005744670 */
[C---:B------:R-:W-:Y:S02]  /*dfa0*/  ISETP.GT.OR P0, PT, R221.reuse, 0x60, !P0 ;  /* 0x00000060dd00780c */ /* 0x040fe40004704670 */
[----:B------:R-:W-:Y:S02]  /*dfb0*/  ISETP.GT.OR P1, PT, R221, 0x61, !P1 ;  /* 0x00000061dd00780c */ /* 0x000fe40004f24670 */
[----:B---3--:R-:W-:Y:S02]  /*dfc0*/  FSEL R130, R4, -INF , !P2 ;  /* 0xff80000004827808 */ /* 0x008fe40005000000 */
[----:B------:R-:W-:Y:S02]  /*dfd0*/  FSEL R131, R143, -INF , !P0 ;  /* 0xff8000008f837808 */ /* 0x000fe40004000000 */
[----:B------:R-:W-:Y:S02]  /*dfe0*/  FSEL R137, R142, -INF , !P1 ;  /* 0xff8000008e897808 */ /* 0x000fe40004800000 */
[----:B------:R-:W-:-:S02]  /*dff0*/  ISETP.GE.AND P2, PT, R128, 0x68, PT ;  /* 0x000000688000780c */ /* 0x000fc40003f46270 */
[C---:B------:R-:W-:Y:S02]  /*e000*/  ISETP.GE.AND P0, PT, R128.reuse, 0x69, PT ;  /* 0x000000698000780c */ /* 0x040fe40003f06270 */
[----:B------:R-:W-:Y:S02]  /*e010*/  ISETP.GE.AND P1, PT, R128, 0x70, PT ;  /* 0x000000708000780c */ /* 0x000fe40003f26270 */
[----:B------:R-:W-:Y:S02]  /*e020*/  LEA R136, R0, R136, 0xa ;  /* 0x0000008800887211 */ /* 0x000fe400078e50ff */
[C---:B------:R-:W-:Y:S02]  /*e030*/  ISETP.GT.OR P2, PT, R221.reuse, 0x68, !P2 ;  /* 0x00000068dd00780c */ /* 0x040fe40005744670 */
[C---:B------:R-:W-:Y:S02]  /*e040*/  ISETP.GT.OR P0, PT, R221.reuse, 0x69, !P0 ;  /* 0x00000069dd00780c */ /* 0x040fe40004704670 */
[----:B------:R-:W-:-:S02]  /*e050*/  ISETP.GT.OR P1, PT, R221, 0x70, !P1 ;  /* 0x00000070dd00780c */ /* 0x000fc40004f24670 */
[----:B------:R-:W-:Y:S01]  /*e060*/  R2UR UR8, R136 ;  /* 0x00000000880872ca */ /* 0x000fe200000e0000 */
[----:B------:R-:W1:Y:S01]  /*e070*/  SHFL.IDX PT, R225, R227, R9, 0x1f ;  /* 0x00001f09e3e17589 */ /* 0x000e6200000e0000 */
[----:B------:R-:W-:Y:S02]  /*e080*/  FSEL R129, R6, -INF , !P2 ;  /* 0xff80000006817808 */ /* 0x000fe40005000000 */
[----:B--2---:R-:W-:Y:S02]  /*e090*/  FSEL R139, R5, -INF , !P0 ;  /* 0xff800000058b7808 */ /* 0x004fe40004000000 */
[----:B----4-:R-:W-:Y:S02]  /*e0a0*/  FSEL R136, R2, -INF , !P1 ;  /* 0xff80000002887808 */ /* 0x010fe40004800000 */
[C---:B------:R-:W-:Y:S02]  /*e0b0*/  ISETP.GE.AND P2, PT, R128.reuse, 0x71, PT ;  /* 0x000000718000780c */ /* 0x040fe40003f46270 */
[----:B------:R-:W-:-:S02]  /*e0c0*/  ISETP.GE.AND P0, PT, R128, 0x78, PT ;  /* 0x000000788000780c */ /* 0x000fc40003f06270 */
[----:B------:R-:W-:Y:S02]  /*e0d0*/  ISETP.GE.AND P1, PT, R128, 0x79, PT ;  /* 0x000000798000780c */ /* 0x000fe40003f26270 */
[----:B------:R2:W-:Y:S02]  /*e0e0*/  MUFU.TANH R128, R212 ;  /* 0x000000d400807308 */ /* 0x0005e40000002400 */
[----:B--2---:R-:W2:Y:S01]  /*e0f0*/  SHFL.IDX PT, R212, R227, R223, 0x1f ;  /* 0x00001fdfe3d47589 */ /* 0x004ea200000e0000 */
[C---:B------:R-:W-:Y:S02]  /*e100*/  ISETP.GT.OR P3, PT, R218.reuse, 0x71, !P3 ;  /* 0x00000071da00780c */ /* 0x040fe40005f64670 */
[C---:B------:R-:W-:Y:S02]  /*e110*/  ISETP.GT.OR P5, PT, R218.reuse, 0x78, !P5 ;  /* 0x00000078da00780c */ /* 0x040fe40006fa4670 */
[----:B------:R-:W-:Y:S02]  /*e120*/  ISETP.GT.OR P4, PT, R218, 0x79, !P4 ;  /* 0x00000079da00780c */ /* 0x000fe40006784670 */
[----:B------:R-:W3:Y:S01]  /*e130*/  SHFL.IDX PT, R218, R17, R9, 0x1f ;  /* 0x00001f0911da7589 */ /* 0x000ee200000e0000 */
[----:B------:R-:W-:Y:S01]  /*e140*/  IADD3 R232, R9, 0xc, RZ ;  /* 0x0000000c09e87810 */ /* 0x000fe20007ffe0ff */
[----:B------:R-:W-:-:S02]  /*e150*/  WARPGROUP.DEPBAR.LE gsb0, 0x0 ;  /* 0x00008000000079c5 */ /* 0x000fc40000010000 */
        /* <DEDUP_REMOVED lines=11> */
[C---:B------:R-:W-:Y:S02]  /*e210*/  VIADD R27, R9.reuse, 0x10 ;  /* 0x00000010091b7836 */ /* 0x040fe40000000000 */
[----:B------:R-:W-:Y:S01]  /*e220*/  FADD.FTZ R225, R26, -R225 ;  /* 0x800000e11ae17221 */ /* 0x000fe20000010000 */
[----:B------:R-:W-:Y:S01]  /*e230*/  IADD3 R221, R9, 0x14, RZ ;  /* 0x0000001409dd7810 */ /* 0x000fe20007ffe0ff */
        /* <DEDUP_REMOVED lines=8> */
[----:B--2---:R-:W-:Y:S01]  /*e2c0*/  FADD.FTZ R221, R29, -R223 ;  /* 0x800000df1ddd7221 */ /* 0x004fe20000010000 */
[----:B------:R-:W-:-:S02]  /*e2d0*/  VIADD R29, R9, 0x18 ;  /* 0x00000018091d7836 */ /* 0x000fc40000000000 */
[----:B------:R-:W-:Y:S01]  /*e2e0*/  FADD.FTZ R223, R31, -R223 ;  /* 0x800000df1fdf7221 */ /* 0x000fe20000010000 */
[----:B------:R-:W-:-:S03]  /*e2f0*/  VIADD R31, R9, 0x10 ;  /* 0x00000010091f7836 */ /* 0x000fc60000000000 */
        /* <DEDUP_REMOVED lines=8> */
[----:B------:R-:W-:Y:S01]  /*e380*/  IADD3 R32, R9, 0x14, RZ ;  /* 0x0000001409207810 */ /* 0x000fe20007ffe0ff */
[----:B------:R-:W-:Y:S01]  /*e390*/  FADD.FTZ R224, R34, -R28 ;  /* 0x8000001c22e07221 */ /* 0x000fe20000010000 */
        /* <DEDUP_REMOVED lines=9> */
[C---:B------:R-:W-:Y:S01]  /*e430*/  IADD3 R232, R9.reuse, 0x1c, RZ ;  /* 0x0000001c09e87810 */ /* 0x040fe20007ffe0ff */
[----:B------:R-:W-:-:S02]  /*e440*/  VIADD R34, R9, 0x18 ;  /* 0x0000001809227836 */ /* 0x000fc40000000000 */
[----:B------:R-:W-:Y:S01]  /*e450*/  FMUL.FTZ R213, R213, R229 ;  /* 0x000000e5d5d57220 */ /* 0x000fe20000410000 */
[----:B------:R-:W-:Y:S02]  /*e460*/  IADD3 R229, R9, 0x1c, RZ ;  /* 0x0000001c09e57810 */ /* 0x000fe40007ffe0ff */
        /* <DEDUP_REMOVED lines=10> */
[----:B------:R-:W-:Y:S01]  /*e510*/  FMUL.FTZ R210, R210, R225 ;  /* 0x000000e1d2d27220 */ /* 0x000fe20000410000 */
[----:B------:R-:W4:Y:S01]  /*e520*/  SHFL.IDX PT, R35, R15, R9, 0x1f ;  /* 0x00001f090f237589 */ /* 0x000f2200000e0000 */
[----:B------:R-:W-:-:S03]  /*e530*/  VIADD R225, R9, 0x4 ;  /* 0x0000000409e17836 */ /* 0x000fc60000000000 */
[----:B------:R2:W-:Y:S01]  /*e540*/  MUFU.EX2 R18, R31 ;  /* 0x0000001f00127308 */ /* 0x0005e20000000800 */
[----:B------:R-:W-:-:S07]  /*e550*/  VIADD R36, R9, 0xc ;  /* 0x0000000c09247836 */ /* 0x000fce0000000000 */
[----:B------:R1:W-:Y:S01]  /*e560*/  MUFU.EX2 R19, R32 ;  /* 0x0000002000137308 */ /* 0x0003e20000000800 */
[--C-:B--2---:R-:W-:Y:S01]  /*e570*/  FFMA.FTZ R31, R208, UR4, -R33.reuse ;  /* 0x00000004d01f7c23 */ /* 0x104fe20008010821 */
[----:B-1----:R-:W-:Y:S01]  /*e580*/  FFMA.FTZ R32, R209, UR4, -R33 ;  /* 0x00000004d1207c23 */ /* 0x002fe20008010821 */
[----:B---3--:R-:W-:Y:S02]  /*e590*/  FFMA.FTZ R33, R206, UR4, -R34 ;  /* 0x00000004ce217c23 */ /* 0x008fe40008010822 */
[----:B------:R-:W1:Y:S03]  /*e5a0*/  SHFL.IDX PT, R206, R15, R225, 0x1f ;  /* 0x00001fe10fce7589 */ /* 0x000e6600000e0000 */
[----:B------:R2:W-:Y:S01]  /*e5b0*/  MUFU.EX2 R27, R231 ;  /* 0x000000e7001b7308 */ /* 0x0005e20000000800 */
[----:B------:R-:W-:Y:S01]  /*e5c0*/  FFMA.FTZ R208, -R230, R230, 1 ;  /* 0x3f800000e6d07423 */ /* 0x000fe200000101e6 */
[----:B------:R-:W-:Y:S01]  /*e5d0*/  FMUL.FTZ R226, R219, R226 ;  /* 0x000000e2dbe27220 */ /* 0x000fe20000410000 */
[----:B--2---:R-:W-:-:S02]  /*e5e0*/  FADD.FTZ R231, R37, -R232 ;  /* 0x800000e825e77221 */ /* 0x004fc40000010000 */
[----:B------:R2:W3:Y:S01]  /*e5f0*/  SHFL.IDX PT, R37, R15, R36, 0x1f ;  /* 0x00001f240f257589 */ /* 0x0004e200000e0000 */
[----:B------:R-:W-:Y:S01]  /*e600*/  FMUL.FTZ R208, R208, R226 ;  /* 0x000000e2d0d07220 */ /* 0x000fe20000410000 */
[C---:B------:R-:W-:Y:S02]  /*e610*/  IADD3 R215, R9.reuse, 0x8, RZ ;  /* 0x0000000809d77810 */ /* 0x040fe40007ffe0ff */
[C---:B------:R-:W-:Y:S01]  /*e620*/  IADD3 R226, R9.reuse, 0x10, RZ ;  /* 0x0000001009e27810 */ /* 0x040fe20007ffe0ff */
[--C-:B----4-:R-:W-:Y:S01]  /*e630*/  FFMA.FTZ R204, R204, UR4, -R35.reuse ;  /* 0x00000004cccc7c23 */ /* 0x110fe20008010823 */
[----:B------:R-:W-:Y:S01]  /*e640*/  IADD3 R230, R9, 0x18, RZ ;  /* 0x0000001809e67810 */ /* 0x000fe20007ffe0ff */
[----:B------:R-:W4:Y:S01]  /*e650*/  SHFL.IDX PT, R209, R15, R215, 0x1f ;  /* 0x00001fd70fd17589 */ /* 0x000f2200000e0000 */
[----:B--2---:R-:W-:-:S03]  /*e660*/  FFMA.FTZ R36, R205, UR4, -R35 ;  /* 0x00000004cd247c23 */ /* 0x004fc60008010823 */
[----:B------:R-:W2:Y:S01]  /*e670*/  SHFL.IDX PT, R205, R15, R226, 0x1f ;  /* 0x00001fe20fcd7589 */ /* 0x000ea200000e0000 */
[----:B------:R1:W-:Y:S01]  /*e680*/  MUFU.EX2 R35, R204 ;  /* 0x000000cc00237308 */ /* 0x0003e20000000800 */
[----:B------:R-:W-:Y:S02]  /*e690*/  FADD.FTZ R232, R39, -R232 ;  /* 0x800000e827e87221 */ /* 0x000fe40000010000 */
[----:B------:R-:W-:Y:S01]  /*e6a0*/  SHFL.IDX PT, R39, R15, R230, 0x1f ;  /* 0x00001fe60f277589 */ /* 0x000fe200000e0000 */
[--C-:B-1----:R-:W-:Y:S01]  /*e6b0*/  FFMA.FTZ R204, R122, UR4, -R206.reuse ;  /* 0x000000047acc7c23 */ /* 0x102fe200080108ce */
[----:B------:R-:W-:Y:S02]  /*e6c0*/  FFMA.FTZ R206, R124, UR4, -R206 ;  /* 0x000000047cce7c23 */ /* 0x000fe400080108ce */
[----:B------:R-:W1:Y:S01]  /*e6d0*/  SHFL.IDX PT, R122, R15, R229, 0x1f ;  /* 0x00001fe50f7a7589 */ /* 0x000e6200000e0000 */
[--C-:B---3--:R-:W-:Y:S01]  /*e6e0*/  FFMA.FTZ R120, R120, UR4, -R37.reuse ;  /* 0x0000000478787c23 */ /* 0x108fe20008010825 */
[----:B------:R-:W-:-:S02]  /*e6f0*/  FFMA.FTZ R121, R121, UR4, -R37 ;  /* 0x0000000479797c23 */ /* 0x000fc40008010825 */
[----:B------:R-:W3:Y:S01]  /*e700*/  SHFL.IDX PT, R124, R10, R225, 0x1f ;  /* 0x00001fe10a7c7589 */ /* 0x000ee200000e0000 */
[----:B------:R4:W-:Y:S03]  /*e710*/  MUFU.EX2 R37, R206 ;  /* 0x000000ce00257308 */ /* 0x0009e60000000800 */
[----:B----4-:R-:W4:Y:S05]  /*e720*/  SHFL.IDX PT, R206, R10, R215, 0x1f ;  /* 0x00001fd70ace7589 */ /* 0x010f2a00000e0000 */
[----:B------:R2:W-:Y:S01]  /*e730*/  MUFU.EX2 R17, R211 ;  /* 0x000000d300117308 */ /* 0x0005e20000000800 */
[----:B------:R-:W-:Y:S01]  /*e740*/  FFMA.FTZ R34, R207, UR4, -R34 ;  /* 0x00000004cf227c23 */ /* 0x000fe20008010822 */
[----:B------:R-:W-:Y:S01]  /*e750*/  FFMA.FTZ R207, R123, UR4, -R209 ;  /* 0x000000047bcf7c23 */ /* 0x000fe200080108d1 */
[----:B--2---:R-:W-:-:S02]  /*e760*/  VIADD R211, R9, 0x14 ;  /* 0x0000001409d37836 */ /* 0x004fc40000000000 */
[----:B------:R-:W-:Y:S01]  /*e770*/  FFMA.FTZ R125, R125, UR4, -R209 ;  /* 0x000000047d7d7c23 */ /* 0x000fe200080108d1 */
[--C-:B------:R-:W-:Y:S02]  /*e780*/  FFMA.FTZ R123, R103, UR4, -R205.reuse ;  /* 0x00000004677b7c23 */ /* 0x100fe400080108cd */
[----:B------:R2:W-:Y:S01]  /*e790*/  SHFL.IDX PT, R38, R15, R211, 0x1f ;  /* 0x00001fd30f267589 */ /* 0x0005e200000e0000 */
[----:B------:R-:W-:Y:S02]  /*e7a0*/  VIADD R209, R9, 0xc ;  /* 0x0000000c09d17836 */ /* 0x000fe40000000000 */
[----:B------:R-:W-:Y:S01]  /*e7b0*/  FFMA.FTZ R114, R114, UR4, -R205 ;  /* 0x0000000472727c23 */ /* 0x000fe200080108cd */
[----:B-1----:R-:W-:Y:S01]  /*e7c0*/  FFMA.FTZ R205, R95, UR4, -R122 ;  /* 0x000000045fcd7c23 */ /* 0x002fe2000801087a */
[--C-:B------:R-:W-:Y:S01]  /*e7d0*/  FFMA.FTZ R112, R112, UR4, -R39.reuse ;  /* 0x0000000470707c23 */ /* 0x100fe20008010827 */
[----:B--2---:R1:W-:Y:S01]  /*e7e0*/  MUFU.EX2 R15, R204 ;  /* 0x000000cc000f7308 */ /* 0x0043e20000000800 */
[----:B------:R-:W-:Y:S01]  /*e7f0*/  FFMA.FTZ R107, R107, UR4, -R39 ;  /* 0x000000046b6b7c23 */ /* 0x000fe20008010827 */
[----:B-1----:R-:W1:Y:S06]  /*e800*/  SHFL.IDX PT, R204, R10, R9, 0x1f ;  /* 0x00001f090acc7589 */ /* 0x002e6c00000e0000 */
[----:B------:R2:W-:Y:S01]  /*e810*/  MUFU.EX2 R95, R123 ;  /* 0x0000007b005f7308 */ /* 0x0005e20000000800 */
[--C-:B---3--:R-:W-:Y:S01]  /*e820*/  FFMA.FTZ R119, R119, UR4, -R124.reuse ;  /* 0x0000000477777c23 */ /* 0x108fe2000801087c */
[----:B------:R-:W-:-:S06]  /*e830*/  FFMA.FTZ R124, R94, UR4, -R124 ;  /* 0x000000045e7c7c23 */ /* 0x000fcc000801087c */
[----:B------:R3:W-:Y:S01]  /*e840*/  MUFU.EX2 R39, R125 ;  /* 0x0000007d00277308 */ /* 0x0007e20000000800 */
[----:B--2---:R-:W2:Y:S04]  /*e850*/  SHFL.IDX PT, R123, R12, R209, 0x1f ;  /* 0x00001fd10c7b7589 */ /* 0x004ea800000e0000 */
[----:B---3--:R-:W3:Y:S03]  /*e860*/  SHFL.IDX PT, R125, R10, R230, 0x1f ;  /* 0x00001fe60a7d7589 */ /* 0x008ee600000e0000 */
[----:B------:R4:W-:Y:S02]  /*e870*/  MUFU.EX2 R94, R120 ;  /* 0x00000078005e7308 */ /* 0x0009e40000000800 */
[----:B----4-:R-:W-:-:S02]  /*e880*/  FFMA.FTZ R120, R99, UR4, -R206 ;  /* 0x0000000463787c23 */ /* 0x010fc400080108ce */
[----:B------:R-:W4:Y:S04]  /*e890*/  SHFL.IDX PT, R99, R12, R9, 0x1f ;  /* 0x00001f090c637589 */ /* 0x000f2800000e0000 */
[----:B------:R-:W4:Y:S01]  /*e8a0*/  MUFU.EX2 R29, R29 ;  /* 0x0000001d001d7308 */ /* 0x000f220000000800 */
[--C-:B-1----:R-:W-:Y:S01]  /*e8b0*/  FFMA.FTZ R117, R117, UR4, -R204.reuse ;  /* 0x0000000475757c23 */ /* 0x102fe200080108cc */
[----:B------:R-:W-:Y:S01]  /*e8c0*/  FFMA.FTZ R106, R106, UR4, -R204 ;  /* 0x000000046a6a7c23 */ /* 0x000fe200080108cc */
[----:B------:R-:W-:Y:S01]  /*e8d0*/  FFMA.FTZ R111, R111, UR4, -R206 ;  /* 0x000000046f6f7c23 */ /* 0x000fe200080108ce */
[----:B------:R-:W1:Y:S04]  /*e8e0*/  SHFL.IDX PT, R204, R10, R211, 0x1f ;  /* 0x00001fd30acc7589 */ /* 0x000e6800000e0000 */
[----:B------:R-:W1:Y:S01]  /*e8f0*/  MUFU.EX2 R31, R31 ;  /* 0x0000001f001f7308 */ /* 0x000e620000000800 */
[----:B------:R-:W1:Y:S01]  /*e900*/  SHFL.IDX PT, R206, R12, R215, 0x1f ;  /* 0x00001fd70cce7589 */ /* 0x000e6200000e0000 */
[----:B------:R-:W-:Y:S01]  /*e910*/  FMUL.FTZ R132, R132, UR9 ;  /* 0x0000000984847c20 */ /* 0x000fe20008410000 */
[----:B------:R-:W-:Y:S01]  /*e920*/  FFMA.FTZ R122, R96, UR4, -R122 ;  /* 0x00000004607a7c23 */ /* 0x000fe2000801087a */
[----:B------:R-:W-:Y:S01]  /*e930*/  FMUL.FTZ R134, R134, UR9 ;  /* 0x0000000986867c20 */ /* 0x000fe20008410000 */
[--C-:B------:R-:W-:Y:S01]  /*e940*/  FFMA.FTZ R103, R97, UR4, -R38.reuse ;  /* 0x0000000461677c23 */ /* 0x100fe20008010826 */
[----:B------:R-:W1:Y:S01]  /*e950*/  SHFL.IDX PT, R96, R10, R226, 0x1f ;  /* 0x00001fe20a607589 */ /* 0x000e6200000e0000 */
[----:B------:R-:W-:Y:S01]  /*e960*/  FFMA.FTZ R109, R109, UR4, -R38 ;  /* 0x000000046d6d7c23 */ /* 0x000fe20008010826 */
[--C-:B--2---:R-:W-:Y:S01]  /*e970*/  FFMA.FTZ R127, R127, UR4, -R123.reuse ;  /* 0x000000047f7f7c23 */ /* 0x104fe2000801087b */
[----:B------:R-:W-:Y:S01]  /*e980*/  FFMA.FTZ R139, R139, UR4, -R123 ;  /* 0x000000048b8b7c23 */ /* 0x000fe2000801087b */
[----:B------:R2:W-:Y:S01]  /*e990*/  MUFU.EX2 R38, R207 ;  /* 0x000000cf00267308 */ /* 0x0005e20000000800 */
[--C-:B---3--:R-:W-:Y:S01]  /*e9a0*/  FFMA.FTZ R116, R116, UR4, -R125.reuse ;  /* 0x0000000474747c23 */ /* 0x108fe2000801087d */
[----:B------:R-:W3:Y:S01]  /*e9b0*/  SHFL.IDX PT, R123, R12, R230, 0x1f ;  /* 0x00001fe60c7b7589 */ /* 0x000ee200000e0000 */
[----:B------:R-:W-:Y:S01]  /*e9c0*/  FFMA.FTZ R125, R98, UR4, -R125 ;  /* 0x00000004627d7c23 */ /* 0x000fe2000801087d */
[----:B------:R-:W-:-:S02]  /*e9d0*/  FMUL.FTZ R133, R133, UR9 ;  /* 0x0000000985857c20 */ /* 0x000fc40008410000 */
[----:B------:R1:W-:Y:S01]  /*e9e0*/  SHFL.IDX PT, R97, R10, R209, 0x1f ;  /* 0x00001fd10a617589 */ /* 0x0003e200000e0000 */
[----:B------:R-:W-:Y:S01]  /*e9f0*/  FMUL.FTZ R135, R135, UR9 ;  /* 0x0000000987877c20 */ /* 0x000fe20008410000 */
[----:B------:R-:W3:Y:S02]  /*ea00*/  MUFU.TANH R132, R132 ;  /* 0x0000008400847308 */ /* 0x000ee40000002400 */
[----:B--2---:R-:W2:Y:S01]  /*ea10*/  SHFL.IDX PT, R207, R10, R229, 0x1f ;  /* 0x00001fe50acf7589 */ /* 0x004ea200000e0000 */
[--C-:B----4-:R-:W-:Y:S01]  /*ea20*/  FFMA.FTZ R113, R113, UR4, -R99.reuse ;  /* 0x0000000471717c23 */ /* 0x110fe20008010863 */
[----:B------:R-:W-:-:S04]  /*ea30*/  FFMA.FTZ R131, R131, UR4, -R99 ;  /* 0x0000000483837c23 */ /* 0x000fc80008010863 */
[----:B------:R4:W-:Y:S01]  /*ea40*/  MUFU.EX2 R98, R103 ;  /* 0x0000006700627308 */ /* 0x0009e20000000800 */
[----:B-1----:R-:W-:Y:S01]  /*ea50*/  FFMA.FTZ R209, -R233, R233, 1 ;  /* 0x3f800000e9d17423 */ /* 0x002fe200000101e9 */
[----:B------:R-:W-:-:S06]  /*ea60*/  IADD3 R233, R9, 0xc, RZ ;  /* 0x0000000c09e97810 */ /* 0x000fcc0007ffe0ff */
[----:B------:R-:W1:Y:S01]  /*ea70*/  MUFU.TANH R134, R134 ;  /* 0x0000008600867308 */ /* 0x000e620000002400 */
[----:B----4-:R4:W-:Y:S07]  /*ea80*/  SHFL.IDX PT, R103, R12, R211, 0x1f ;  /* 0x00001fd30c677589 */ /* 0x0109ee00000e0000 */
[----:B------:R3:W-:Y:S01]  /*ea90*/  MUFU.EX2 R99, R112 ;  /* 0x0000007000637308 */ /* 0x0007e20000000800 */
[----:B----4-:R-:W-:Y:S01]  /*eaa0*/  FFMA.FTZ R211, -R22, R22, 1 ;  /* 0x3f80000016d37423 */ /* 0x010fe20000010116 */
[----:B------:R-:W-:-:S02]  /*eab0*/  FMUL.FTZ R22, R29, R222 ;  /* 0x000000de1d167220 */ /* 0x000fc40000410000 */
[----:B------:R4:W-:Y:S04]  /*eac0*/  SHFL.IDX PT, R222, R14, R215, 0x1f ;  /* 0x00001fd70ede7589 */ /* 0x0009e800000e0000 */
[----:B------:R-:W2:Y:S01]  /*ead0*/  MUFU.TANH R133, R133 ;  /* 0x0000008500857308 */ /* 0x000ea20000002400 */
[----:B---3--:R-:W3:Y:S01]  /*eae0*/  SHFL.IDX PT, R112, R12, R229, 0x1f ;  /* 0x00001fe50c707589 */ /* 0x008ee200000e0000 */
[----:B----4-:R-:W-:-:S06]  /*eaf0*/  FMUL.FTZ R215, R31, R217 ;  /* 0x000000d91fd77220 */ /* 0x010fcc0000410000 */
[----:B------:R-:W4:Y:S01]  /*eb00*/  MUFU.TANH R135, R135 ;  /* 0x0000008700877308 */ /* 0x000f220000002400 */
[----:B------:R-:W3:Y:S07]  /*eb10*/  SHFL.IDX PT, R217, R14, R233, 0x1f ;  /* 0x00001fe90ed97589 */ /* 0x000eee00000e0000 */
[----:B------:R-:W3:Y:S01]  /*eb20*/  MUFU.EX2 R28, R28 ;  /* 0x0000001c001c7308 */ /* 0x000ee20000000800 */
[--C-:B------:R-:W-:Y:S01]  /*eb30*/  FFMA.FTZ R102, R102, UR4, -R204.reuse ;  /* 0x0000000466667c23 */ /* 0x100fe200080108cc */
[----:B------:R-:W-:Y:S01]  /*eb40*/  FFMA.FTZ R115, R115, UR4, -R204 ;  /* 0x0000000473737c23 */ /* 0x000fe200080108cc */
[--C-:B------:R-:W-:Y:S01]  /*eb50*/  FFMA.FTZ R126, R126, UR4, -R206.reuse ;  /* 0x000000047e7e7c23 */ /* 0x100fe200080108ce */
[----:B------:R-:W-:Y:S01]  /*eb60*/  FFMA.FTZ R129, R129, UR4, -R206 ;  /* 0x0000000481817c23 */ /* 0x000fe200080108ce */
[----:B------:R-:W-:Y:S01]  /*eb70*/  FSEL R204, R132, -INF , !P5 ;  /* 0xff80000084cc7808 */ /* 0x000fe20006800000 */
[--C-:B------:R-:W-:Y:S01]  /*eb80*/  FFMA.FTZ R101, R101, UR4, -R96.reuse ;  /* 0x0000000465657c23 */ /* 0x100fe20008010860 */
[----:B-1----:R-:W-:Y:S01]  /*eb90*/  FSEL R206, R134, -INF , !P0 ;  /* 0xff80000086ce7808 */ /* 0x002fe20004000000 */
[----:B------:R-:W-:Y:S01]  /*eba0*/  FFMA.FTZ R100, R100, UR4, -R96 ;  /* 0x0000000464647c23 */ /* 0x000fe20008010860 */
[----:B------:R-:W-:Y:S01]  /*ebb0*/  FMUL.FTZ R218, R27, R218 ;  /* 0x000000da1bda7220 */ /* 0x000fe20000410000 */
[----:B------:R1:W-:Y:S01]  /*ebc0*/  MUFU.EX2 R96, R114 ;  /* 0x0000007200607308 */ /* 0x0003e20000000800 */
[----:B------:R-:W-:Y:S01]  /*ebd0*/  FFMA.FTZ R204, R204, UR4, -R123 ;  /* 0x00000004cccc7c23 */ /* 0x000fe2000801087b */
[--C-:B--2---:R-:W-:Y:S01]  /*ebe0*/  FFMA.FTZ R110, R110, UR4, -R207.reuse ;  /* 0x000000046e6e7c23 */ /* 0x104fe200080108cf */
[----:B------:R-:W-:Y:S01]  /*ebf0*/  FFMA.FTZ R118, R118, UR4, -R207 ;  /* 0x0000000476767c23 */ /* 0x000fe200080108cf */
[----:B------:R-:W-:Y:S01]  /*ec00*/  FFMA.FTZ R123, R206, UR4, -R123 ;  /* 0x00000004ce7b7c23 */ /* 0x000fe2000801087b */
[----:B------:R-:W-:Y:S01]  /*ec10*/  FSEL R206, R133, -INF , !P4 ;  /* 0xff80000085ce7808 */ /* 0x000fe20006000000 */
[----:B-1----:R-:W-:Y:S01]  /*ec20*/  FFMA.FTZ R114, -R234, R234, 1 ;  /* 0x3f800000ea727423 */ /* 0x002fe200000101ea */
[----:B----4-:R-:W-:Y:S01]  /*ec30*/  FSEL R207, R135, -INF , !P1 ;  /* 0xff80000087cf7808 */ /* 0x010fe20004800000 */
[----:B---3--:R-:W-:Y:S01]  /*ec40*/  FMUL.FTZ R221, R28, R221 ;  /* 0x000000dd1cdd7220 */ /* 0x008fe20000410000 */
[----:B------:R-:W-:Y:S01]  /*ec50*/  FFMA.FTZ R235, -R235, R235, 1 ;  /* 0x3f800000ebeb7423 */ /* 0x000fe200000101eb */
[----:B------:R-:W-:-:S02]  /*ec60*/  FMUL.FTZ R114, R114, R218 ;  /* 0x000000da72727220 */ /* 0x000fc40000410000 */
[----:B------:R-:W1:Y:S01]  /*ec70*/  SHFL.IDX PT, R218, R14, R9, 0x1f ;  /* 0x00001f090eda7589 */ /* 0x000e6200000e0000 */
[--C-:B------:R-:W-:Y:S01]  /*ec80*/  FFMA.FTZ R206, R206, UR4, -R112.reuse ;  /* 0x00000004cece7c23 */ /* 0x100fe20008010870 */
[----:B------:R-:W-:Y:S01]  /*ec90*/  FFMA.FTZ R207, R207, UR4, -R112 ;  /* 0x00000004cfcf7c23 */ /* 0x000fe20008010870 */
[----:B------:R-:W-:Y:S01]  /*eca0*/  FMUL.FTZ R112, R235, R221 ;  /* 0x000000ddeb707220 */ /* 0x000fe20000410000 */
[--C-:B------:R-:W-:Y:S01]  /*ecb0*/  FADD.FTZ R45, R45, -R217.reuse ;  /* 0x800000d92d2d7221 */ /* 0x100fe20000010000 */
[----:B------:R-:W-:Y:S01]  /*ecc0*/  FADD.FTZ R47, R47, -R217 ;  /* 0x800000d92f2f7221 */ /* 0x000fe20000010000 */
[----:B------:R-:W2:Y:S04]  /*ecd0*/  SHFL.IDX PT, R221, R14, R225, 0x1f ;  /* 0x00001fe10edd7589 */ /* 0x000ea800000e0000 */
[----:B------:R3:W4:Y:S01]  /*ece0*/  LDS R217, [R11+0x400] ;  /* 0x000400000bd97984 */ /* 0x0007220000000800 */
[----:B------:R-:W2:Y:S01]  /*ecf0*/  MUFU.EX2 R32, R32 ;  /* 0x0000002000207308 */ /* 0x000ea20000000800 */
[----:B------:R-:W-:Y:S01]  /*ed00*/  FFMA.FTZ R20, -R20, R20, 1 ;  /* 0x3f80000014147423 */ /* 0x000fe20000010114 */
[----:B------:R-:W-:Y:S01]  /*ed10*/  FMUL.FTZ R224, R18, R224 ;  /* 0x000000e012e07220 */ /* 0x000fe20000410000 */
[C---:B------:R-:W-:Y:S01]  /*ed20*/  VIADD R235, R9.reuse, 0x10 ;  /* 0x0000001009eb7836 */ /* 0x040fe20000000000 */
[----:B------:R-:W-:Y:S01]  /*ed30*/  IADD3 R234, R9, 0x14, RZ ;  /* 0x0000001409ea7810 */ /* 0x000fe20007ffe0ff */
[----:B------:R-:W-:Y:S01]  /*ed40*/  FMUL.FTZ R22, R20, R22 ;  /* 0x0000001614167220 */ /* 0x000fe20000410000 */
[----:B---3--:R-:W-:-:S02]  /*ed50*/  FFMA.FTZ R11, -R170, R170, 1 ;  /* 0x3f800000aa0b7423 */ /* 0x008fc400000101aa */
[----:B------:R-:W3:Y:S01]  /*ed60*/  MUFU.EX2 R30, R30 ;  /* 0x0000001e001e7308 */ /* 0x000ee20000000800 */
[----:B-1----:R-:W-:Y:S01]  /*ed70*/  FADD.FTZ R40, R40, -R218 ;  /* 0x800000da28287221 */ /* 0x002fe20000010000 */
[----:B------:R-:W-:-:S03]  /*ed80*/  FFMA.FTZ R21, -R21, R21, 1 ;  /* 0x3f80000015157423 */ /* 0x000fc60000010115 */
[----:B------:R-:W-:-:S03]  /*ed90*/  FMUL.FTZ R40, R35, R40 ;  /* 0x0000002823287220 */ /* 0x000fc60000410000 */
[----:B------:R1:W4:Y:S01]  /*eda0*/  MUFU.EX2 R10, R121 ;  /* 0x00000079000a7308 */ /* 0x0003220000000800 */
[--C-:B--2---:R-:W-:Y:S01]  /*edb0*/  FADD.FTZ R41, R41, -R221.reuse ;  /* 0x800000dd29297221 */ /* 0x104fe20000010000 */
[----:B------:R-:W-:Y:S01]  /*edc0*/  FMUL.FTZ R227, R17, R227 ;  /* 0x000000e311e37220 */ /* 0x000fe20000410000 */
[----:B------:R-:W-:Y:S01]  /*edd0*/  FMUL.FTZ R20, R211, R224 ;  /* 0x000000e0d3147220 */ /* 0x000fe20000410000 */
[----:B------:R-:W-:Y:S01]  /*ede0*/  FADD.FTZ R43, R43, -R221 ;  /* 0x800000dd2b2b7221 */ /* 0x000fe20000010000 */
[----:B------:R-:W2:Y:S01]  /*edf0*/  SHFL.IDX PT, R224, R14, R235, 0x1f ;  /* 0x00001feb0ee07589 */ /* 0x000ea200000e0000 */
[----:B------:R-:W-:Y:S01]  /*ee00*/  FMUL.FTZ R11, R11, R40 ;  /* 0x000000280b0b7220 */ /* 0x000fe20000410000 */
[----:B------:R-:W-:Y:S02]  /*ee10*/  FFMA.FTZ R40, -R169, R169, 1 ;  /* 0x3f800000a9287423 */ /* 0x000fe400000101a9 */
[----:B-1----:R-:W-:Y:S01]  /*ee20*/  SHFL.IDX PT, R121, R12, R225, 0x1f ;  /* 0x00001fe10c797589 */ /* 0x002fe200000e0000 */
[----:B------:R-:W-:-:S03]  /*ee30*/  FMUL.FTZ R221, R15, R41 ;  /* 0x000000290fdd7220 */ /* 0x000fc60000410000 */
[----:B------:R-:W1:Y:S01]  /*ee40*/  SHFL.IDX PT, R225, R14, R234, 0x1f ;  /* 0x00001fea0ee17589 */ /* 0x000e6200000e0000 */
[----:B------:R-:W-:Y:S01]  /*ee50*/  FMUL.FTZ R21, R21, R227 ;  /* 0x000000e315157220 */ /* 0x000fe20000410000 */
[--C-:B------:R-:W-:Y:S01]  /*ee60*/  FADD.FTZ R44, R44, -R222.reuse ;  /* 0x800000de2c2c7221 */ /* 0x100fe20000010000 */
[----:B------:R-:W-:Y:S01]  /*ee70*/  FADD.FTZ R46, R46, -R222 ;  /* 0x800000de2e2e7221 */ /* 0x000fe20000010000 */
[----:B------:R-:W-:Y:S01]  /*ee80*/  FMUL.FTZ R227, R32, R220 ;  /* 0x000000dc20e37220 */ /* 0x000fe20000410000 */
[----:B------:R-:W-:Y:S01]  /*ee90*/  FMUL.FTZ R222, R37, R43 ;  /* 0x0000002b25de7220 */ /* 0x000fe20000410000 */
[----:B------:R-:W1:Y:S01]  /*eea0*/  SHFL.IDX PT, R220, R14, R229, 0x1f ;  /* 0x00001fe50edc7589 */ /* 0x000e6200000e0000 */
[----:B------:R-:W-:Y:S01]  /*eeb0*/  FMUL.FTZ R43, R40, R221 ;  /* 0x000000dd282b7220 */ /* 0x000fe20000410000 */
[----:B------:R-:W-:Y:S01]  /*eec0*/  FFMA.FTZ R40, -R23, R23, 1 ;  /* 0x3f80000017287423 */ /* 0x000fe20000010117 */
[----:B------:R-:W-:Y:S01]  /*eed0*/  FFMA.FTZ R23, -R88, R88, 1 ;  /* 0x3f80000058177423 */ /* 0x000fe20000010158 */
[----:B------:R-:W-:Y:S01]  /*eee0*/  FMUL.FTZ R46, R39, R46 ;  /* 0x0000002e272e7220 */ /* 0x000fe20000410000 */
[--C-:B------:R-:W-:Y:S01]  /*eef0*/  FFMA.FTZ R105, R105, UR4, -R97.reuse ;  /* 0x0000000469697c23 */ /* 0x100fe20008010861 */
[----:B------:R-:W-:Y:S01]  /*ef00*/  FFMA.FTZ R104, R104, UR4, -R97 ;  /* 0x0000000468687c23 */ /* 0x000fe20008010861 */
[----:B---3--:R-:W-:Y:S01]  /*ef10*/  FMUL.FTZ R223, R30, R223 ;  /* 0x000000df1edf7220 */ /* 0x008fe20000410000 */
[----:B------:R3:W1:Y:S01]  /*ef20*/  MUFU.EX2 R97, R109 ;  /* 0x0000006d00617308 */ /* 0x0006620000000800 */
[----:B------:R-:W-:Y:S01]  /*ef30*/  FMUL.FTZ R23, R23, R46 ;  /* 0x0000002e17177220 */ /* 0x000fe20000410000 */
[----:B------:R-:W-:-:S02]  /*ef40*/  FFMA.FTZ R46, -R92, R92, 1 ;  /* 0x3f8000005c2e7423 */ /* 0x000fc4000001015c */
[----:B----4-:R-:W4:Y:S04]  /*ef50*/  SHFL.IDX PT, R92, R217, R233, 0x1f ;  /* 0x00001fe9d95c7589 */ /* 0x010f2800000e0000 */
[----:B------:R-:W4:Y:S01]  /*ef60*/  MUFU.EX2 R36, R36 ;  /* 0x0000002400247308 */ /* 0x000f220000000800 */
[----:B------:R-:W-:Y:S02]  /*ef70*/  FMUL.FTZ R209, R209, R223 ;  /* 0x000000dfd1d17220 */ /* 0x000fe40000410000 */
[----:B------:R-:W4:Y:S01]  /*ef80*/  SHFL.IDX PT, R223, R14, R230, 0x1f ;  /* 0x00001fe60edf7589 */ /* 0x000f2200000e0000 */
[----:B------:R-:W-:-:S03]  /*ef90*/  FMUL.FTZ R45, R94, R45 ;  /* 0x0000002d5e2d7220 */ /* 0x000fc60000410000 */
[----:B---3--:R3:W-:Y:S01]  /*efa0*/  SHFL.IDX PT, R109, R12, R226, 0x1f ;  /* 0x00001fe20c6d7589 */ /* 0x0087e200000e0000 */
[----:B------:R-:W-:Y:S01]  /*efb0*/  FFMA.FTZ R211, -R200, R200, 1 ;  /* 0x3f800000c8d37423 */ /* 0x000fe200000101c8 */
[----:B------:R-:W-:Y:S01]  /*efc0*/  FMUL.FTZ R228, R19, R228 ;  /* 0x000000e413e47220 */ /* 0x000fe20000410000 */
[----:B--2---:R-:W-:Y:S01]  /*efd0*/  FADD.FTZ R48, R48, -R224 ;  /* 0x800000e030307221 */ /* 0x004fe20000010000 */
[----:B-1----:R-:W-:Y:S01]  /*efe0*/  FADD.FTZ R49, R49, -R225 ;  /* 0x800000e131317221 */ /* 0x002fe20000010000 */
[----:B------:R-:W-:Y:S01]  /*eff0*/  FADD.FTZ R42, R42, -R218 ;  /* 0x800000da2a2a7221 */ /* 0x000fe20000010000 */
[----:B---3--:R-:W-:Y:S01]  /*f000*/  FFMA.FTZ R226, -R203, R203, 1 ;  /* 0x3f800000cbe27423 */ /* 0x008fe200000101cb */
[----:B------:R-:W-:Y:S01]  /*f010*/  FMUL.FTZ R45, R40, R45 ;  /* 0x0000002d282d7220 */ /* 0x000fe20000410000 */
[----:B------:R-:W-:Y:S01]  /*f020*/  FFMA.FTZ R89, -R89, R89, 1 ;  /* 0x3f80000059597423 */ /* 0x000fe20000010159 */
[----:B------:R-:W-:Y:S01]  /*f030*/  FMUL.FTZ R47, R10, R47 ;  /* 0x0000002f0a2f7220 */ /* 0x000fe20000410000 */
[----:B------:R-:W-:Y:S01]  /*f040*/  FMUL.FTZ R14, R226, R227 ;  /* 0x000000e3e20e7220 */ /* 0x000fe20000410000 */
[----:B------:R-:W-:-:S02]  /*f050*/  VIADD R227, R9, 0x4 ;  /* 0x0000000409e37836 */ /* 0x000fc40000000000 */
[----:B------:R-:W-:Y:S01]  /*f060*/  FMUL.FTZ R211, R211, R228 ;  /* 0x000000e4d3d37220 */ /* 0x000fe20000410000 */
[----:B------:R-:W-:Y:S01]  /*f070*/  FFMA.FTZ R90, -R90, R90, 1 ;  /* 0x3f8000005a5a7423 */ /* 0x000fe2000001015a */
[----:B------:R-:W-:Y:S01]  /*f080*/  FMUL.FTZ R48, R95, R48 ;  /* 0x000000305f307220 */ /* 0x000fe20000410000 */
[----:B------:R-:W-:Y:S01]  /*f090*/  FMUL.FTZ R40, R97, R49 ;  /* 0x0000003161287220 */ /* 0x000fe20000410000 */
[--C-:B------:R-:W-:Y:S01]  /*f0a0*/  FADD.FTZ R53, R53, -R220.reuse ;  /* 0x800000dc35357221 */ /* 0x100fe20000010000 */
[----:B------:R-:W-:Y:S01]  /*f0b0*/  FADD.FTZ R55, R55, -R220 ;  /* 0x800000dc37377221 */ /* 0x000fe20000010000 */
[----:B------:R-:W-:Y:S01]  /*f0c0*/  FFMA.FTZ R91, -R91, R91, 1 ;  /* 0x3f8000005b5b7423 */ /* 0x000fe2000001015b */
[----:B------:R-:W-:Y:S01]  /*f0d0*/  IADD3 R228, R9, 0x8, RZ ;  /* 0x0000000809e47810 */ /* 0x000fe20007ffe0ff */
[----:B------:R-:W-:Y:S01]  /*f0e0*/  FFMA.FTZ R218, -R168, R168, 1 ;  /* 0x3f800000a8da7423 */ /* 0x000fe200000101a8 */
[----:B----4-:R-:W-:Y:S01]  /*f0f0*/  FMUL.FTZ R220, R36, R42 ;  /* 0x0000002a24dc7220 */ /* 0x010fe20000410000 */
[----:B------:R-:W-:Y:S01]  /*f100*/  FMUL.FTZ R49, R89, R47 ;  /* 0x0000002f59317220 */ /* 0x000fe20000410000 */
[----:B------:R-:W1:Y:S01]  /*f110*/  SHFL.IDX PT, R88, R217, R227, 0x1f ;  /* 0x00001fe3d9587589 */ /* 0x000e6200000e0000 */
[----:B------:R-:W-:Y:S01]  /*f120*/  FADD.FTZ R51, R51, -R225 ;  /* 0x800000e133337221 */ /* 0x000fe20000010000 */
[----:B------:R-:W-:Y:S01]  /*f130*/  FMUL.FTZ R47, R90, R48 ;  /* 0x000000305a2f7220 */ /* 0x000fe20000410000 */
[----:B------:R-:W-:Y:S01]  /*f140*/  FMUL.FTZ R48, R91, R40 ;  /* 0x000000285b307220 */ /* 0x000fe20000410000 */
[----:B------:R-:W2:Y:S01]  /*f150*/  MUFU.EX2 R107, R107 ;  /* 0x0000006b006b7308 */ /* 0x000ea20000000800 */
[----:B------:R-:W-:Y:S01]  /*f160*/  FMUL.FTZ R41, R218, R220 ;  /* 0x000000dcda297220 */ /* 0x000fe20000410000 */
[----:B------:R-:W3:Y:S01]  /*f170*/  SHFL.IDX PT, R40, R217, R228, 0x1f ;  /* 0x00001fe4d9287589 */ /* 0x000ee200000e0000 */
[----:B------:R-:W-:Y:S01]  /*f180*/  FFMA.FTZ R218, -R166, R166, 1 ;  /* 0x3f800000a6da7423 */ /* 0x000fe200000101a6 */
[----:B------:R-:W-:Y:S01]  /*f190*/  FFMA.FTZ R90, -R165, R165, 1 ;  /* 0x3f800000a55a7423 */ /* 0x000fe200000101a5 */
[----:B------:R-:W-:Y:S01]  /*f1a0*/  FMUL.FTZ R44, R38, R44 ;  /* 0x0000002c262c7220 */ /* 0x000fe20000410000 */
[----:B------:R-:W-:-:S02]  /*f1b0*/  FMUL.FTZ R51, R98, R51 ;  /* 0x0000003362337220 */ /* 0x000fc40000410000 */
[----:B------:R-:W4:Y:S01]  /*f1c0*/  MUFU.EX2 R205, R205 ;  /* 0x000000cd00cd7308 */ /* 0x000f220000000800 */
[----:B------:R-:W-:Y:S01]  /*f1d0*/  FADD.FTZ R50, R50, -R224 ;  /* 0x800000e032327221 */ /* 0x000fe20000010000 */
[--C-:B------:R-:W-:Y:S01]  /*f1e0*/  FADD.FTZ R61, R61, -R92.reuse ;  /* 0x8000005c3d3d7221 */ /* 0x100fe20000010000 */
[----:B------:R-:W-:Y:S01]  /*f1f0*/  FADD.FTZ R92, R63, -R92 ;  /* 0x8000005c3f5c7221 */ /* 0x000fe20000010000 */
[----:B------:R-:W-:Y:S01]  /*f200*/  FMUL.FTZ R44, R218, R44 ;  /* 0x0000002cda2c7220 */ /* 0x000fe20000410000 */
[----:B------:R-:W-:Y:S03]  /*f210*/  LDS R63, [R13+0x400] ;  /* 0x000400000d3f7984 */ /* 0x000fe60000000800 */
[----:B------:R-:W1:Y:S01]  /*f220*/  MUFU.EX2 R122, R122 ;  /* 0x0000007a007a7308 */ /* 0x000e620000000800 */
[----:B------:R-:W-:Y:S01]  /*f230*/  FMUL.FTZ R51, R90, R51 ;  /* 0x000000335a337220 */ /* 0x000fe20000410000 */
[----:B------:R-:W-:Y:S01]  /*f240*/  FMUL.FTZ R50, R96, R50 ;  /* 0x0000003260327220 */ /* 0x000fe20000410000 */
[----:B------:R-:W-:Y:S01]  /*f250*/  SHFL.IDX PT, R89, R217, R9, 0x1f ;  /* 0x00001f09d9597589 */ /* 0x000fe200000e0000 */
[----:B------:R-:W-:-:S03]  /*f260*/  FADD.FTZ R52, R52, -R223 ;  /* 0x800000df34347221 */ /* 0x000fc60000010000 */
[----:B------:R-:W3:Y:S01]  /*f270*/  SHFL.IDX PT, R218, R217, R235, 0x1f ;  /* 0x00001febd9da7589 */ /* 0x000ee200000e0000 */
[----:B------:R-:W3:Y:S03]  /*f280*/  MUFU.EX2 R119, R119 ;  /* 0x0000007700777308 */ /* 0x000ee60000000800 */
[----:B------:R-:W-:Y:S04]  /*f290*/  SHFL.IDX PT, R91, R217, R234, 0x1f ;  /* 0x00001fead95b7589 */ /* 0x000fe800000e0000 */
[----:B------:R-:W-:Y:S01]  /*f2a0*/  SHFL.IDX PT, R90, R217, R230, 0x1f ;  /* 0x00001fe6d95a7589 */ /* 0x000fe200000e0000 */
[----:B------:R-:W-:-:S03]  /*f2b0*/  FMUL.FTZ R46, R46, R50 ;  /* 0x000000322e2e7220 */ /* 0x000fc60000410000 */
[----:B------:R-:W3:Y:S01]  /*f2c0*/  SHFL.IDX PT, R217, R217, R229, 0x1f ;  /* 0x00001fe5d9d97589 */ /* 0x000ee200000e0000 */
[----:B------:R-:W-:Y:S01]  /*f2d0*/  FFMA.FTZ R50, -R164, R164, 1 ;  /* 0x3f800000a4327423 */ /* 0x000fe200000101a4 */
[----:B------:R-:W-:Y:S01]  /*f2e0*/  FMUL.FTZ R52, R99, R52 ;  /* 0x0000003463347220 */ /* 0x000fe20000410000 */
[----:B------:R-:W3:Y:S01]  /*f2f0*/  MUFU.EX2 R120, R120 ;  /* 0x0000007800787308 */ /* 0x000ee20000000800 */
[----:B------:R-:W-:Y:S01]  /*f300*/  FADD.FTZ R54, R54, -R223 ;  /* 0x800000df36367221 */ /* 0x000fe20000010000 */
[----:B------:R-:W-:Y:S01]  /*f310*/  FFMA.FTZ R93, -R93, R93, 1 ;  /* 0x3f8000005d5d7423 */ /* 0x000fe2000001015d */
[----:B------:R-:W-:Y:S01]  /*f320*/  FMUL.FTZ R50, R50, R52 ;  /* 0x0000003432327220 */ /* 0x000fe20000410000 */
[----:B------:R-:W-:Y:S01]  /*f330*/  FFMA.FTZ R52, -R162, R162, 1 ;  /* 0x3f800000a2347423 */ /* 0x000fe200000101a2 */
[----:B--2---:R-:W-:Y:S01]  /*f340*/  FMUL.FTZ R54, R107, R54 ;  /* 0x000000366b367220 */ /* 0x004fe20000410000 */
[----:B------:R-:W-:Y:S02]  /*f350*/  FFMA.FTZ R220, -R163, R163, 1 ;  /* 0x3f800000a3dc7423 */ /* 0x000fe400000101a3 */
[----:B------:R-:W2:Y:S01]  /*f360*/  MUFU.EX2 R124, R124 ;  /* 0x0000007c007c7308 */ /* 0x000ea20000000800 */
[----:B----4-:R-:W-:Y:S01]  /*f370*/  FMUL.FTZ R53, R205, R53 ;  /* 0x00000035cd357220 */ /* 0x010fe20000410000 */
[----:B-1----:R-:W-:Y:S01]  /*f380*/  FMUL.FTZ R55, R122, R55 ;  /* 0x000000377a377220 */ /* 0x002fe20000410000 */
[----:B------:R-:W-:Y:S01]  /*f390*/  FMUL.FTZ R52, R52, R54 ;  /* 0x0000003634347220 */ /* 0x000fe20000410000 */
[----:B------:R-:W-:-:S04]  /*f3a0*/  FADD.FTZ R57, R57, -R88 ;  /* 0x8000005839397221 */ /* 0x000fc80000010000 */
[----:B------:R-:W1:Y:S01]  /*f3b0*/  MUFU.EX2 R26, R26 ;  /* 0x0000001a001a7308 */ /* 0x000e620000000800 */
[----:B------:R-:W-:Y:S01]  /*f3c0*/  FMUL.FTZ R54, R220, R53 ;  /* 0x00000035dc367220 */ /* 0x000fe20000410000 */
[----:B------:R-:W-:-:S06]  /*f3d0*/  FMUL.FTZ R53, R93, R55 ;  /* 0x000000375d357220 */ /* 0x000fcc0000410000 */
[----:B------:R-:W4:Y:S01]  /*f3e0*/  MUFU.EX2 R111, R111 ;  /* 0x0000006f006f7308 */ /* 0x000f220000000800 */
[----:B---3--:R-:W-:-:S07]  /*f3f0*/  FADD.FTZ R55, R60, -R40 ;  /* 0x800000283c377221 */ /* 0x008fce0000010000 */
[----:B------:R-:W3:Y:S01]  /*f400*/  MUFU.TANH R138, R138 ;  /* 0x0000008a008a7308 */ /* 0x000ee20000002400 */
[----:B------:R-:W-:-:S07]  /*f410*/  FFMA.FTZ R60, -R160, R160, 1 ;  /* 0x3f800000a03c7423 */ /* 0x000fce00000101a0 */
[----:B------:R-:W3:Y:S01]  /*f420*/  MUFU.EX2 R100, R100 ;  /* 0x0000006400647308 */ /* 0x000ee20000000800 */
[----:B------:R-:W-:-:S07]  /*f430*/  FMUL.FTZ R57, R119, R57 ;  /* 0x0000003977397220 */ /* 0x000fce0000410000 */
[----:B------:R-:W3:Y:S08]  /*f440*/  MUFU.EX2 R106, R106 ;  /* 0x0000006a006a7308 */ /* 0x000ef00000000800 */
[----:B------:R-:W3:Y:S08]  /*f450*/  MUFU.EX2 R25, R25 ;  /* 0x0000001900197308 */ /* 0x000ef00000000800 */
[----:B------:R-:W3:Y:S01]  /*f460*/  MUFU.EX2 R102, R102 ;  /* 0x0000006600667308 */ /* 0x000ee20000000800 */
[----:B------:R-:W-:-:S07]  /*f470*/  FADD.FTZ R59, R59, -R88 ;  /* 0x800000583b3b7221 */ /* 0x000fce0000010000 */
[----:B------:R-:W3:Y:S01]  /*f480*/  MUFU.EX2 R116, R116 ;  /* 0x0000007400747308 */ /* 0x000ee20000000800 */
[----:B------:R-:W-:-:S07]  /*f490*/  FMUL.FTZ R60, R60, R57 ;  /* 0x000000393c3c7220 */ /* 0x000fce0000410000 */
[----:B------:R-:W3:Y:S01]  /*f4a0*/  MUFU.EX2 R104, R104 ;  /* 0x0000006800687308 */ /* 0x000ee20000000800 */
[----:B------:R-:W-:-:S07]  /*f4b0*/  FADD.FTZ R40, R62, -R40 ;  /* 0x800000283e287221 */ /* 0x000fce0000010000 */
[----:B------:R-:W3:Y:S01]  /*f4c0*/  MUFU.EX2 R101, R101 ;  /* 0x0000006500657308 */ /* 0x000ee20000000800 */
[----:B------:R-:W-:Y:S01]  /*f4d0*/  FFMA.FTZ R57, -R157, R157, 1 ;  /* 0x3f8000009d397423 */ /* 0x000fe2000001019d */
[----:B------:R-:W-:Y:S01]  /*f4e0*/  FMUL.FTZ R55, R120, R55 ;  /* 0x0000003778377220 */ /* 0x000fe20000410000 */
[----:B------:R-:W-:Y:S01]  /*f4f0*/  FADD.FTZ R66, R66, -R218 ;  /* 0x800000da42427221 */ /* 0x000fe20000010000 */
[----:B------:R-:W-:Y:S01]  /*f500*/  FADD.FTZ R58, R58, -R89 ;  /* 0x800000593a3a7221 */ /* 0x000fe20000010000 */
[--C-:B------:R-:W-:Y:S01]  /*f510*/  FADD.FTZ R88, R69, -R217.reuse ;  /* 0x800000d945587221 */ /* 0x100fe20000010000 */
[----:B------:R-:W-:Y:S01]  /*f520*/  FADD.FTZ R217, R71, -R217 ;  /* 0x800000d947d97221 */ /* 0x000fe20000010000 */
[----:B------:R-:W-:Y:S01]  /*f530*/  FFMA.FTZ R69, -R158, R158, 1 ;  /* 0x3f8000009e457423 */ /* 0x000fe2000001019e */
[----:B--2---:R-:W-:Y:S01]  /*f540*/  FMUL.FTZ R59, R124, R59 ;  /* 0x0000003b7c3b7220 */ /* 0x004fe20000410000 */
[--C-:B------:R-:W-:Y:S01]  /*f550*/  FFMA.FTZ R108, R108, UR4, -R121.reuse ;  /* 0x000000046c6c7c23 */ /* 0x100fe20008010879 */
[----:B------:R-:W-:Y:S01]  /*f560*/  FFMA.FTZ R137, R137, UR4, -R121 ;  /* 0x0000000489897c23 */ /* 0x000fe20008010879 */
[----:B------:R-:W-:Y:S01]  /*f570*/  FFMA.FTZ R12, -R237, R237, 1 ;  /* 0x3f800000ed0c7423 */ /* 0x000fe200000101ed */
[----:B-1----:R-:W-:Y:S01]  /*f580*/  FMUL.FTZ R212, R26, R212 ;  /* 0x000000d41ad47220 */ /* 0x002fe20000410000 */
[--C-:B------:R-:W-:Y:S01]  /*f590*/  FFMA.FTZ R130, R130, UR4, -R109.reuse ;  /* 0x0000000482827c23 */ /* 0x100fe2000801086d */
[----:B------:R-:W-:Y:S01]  /*f5a0*/  FFMA.FTZ R136, R136, UR4, -R109 ;  /* 0x0000000488887c23 */ /* 0x000fe2000801086d */
[----:B------:R-:W-:Y:S01]  /*f5b0*/  FADD.FTZ R65, R65, -R91 ;  /* 0x8000005b41417221 */ /* 0x000fe20000010000 */
[----:B------:R-:W-:Y:S01]  /*f5c0*/  FFMA.FTZ R71, -R155, R155, 1 ;  /* 0x3f8000009b477423 */ /* 0x000fe2000001019b */
[----:B----4-:R-:W-:Y:S01]  /*f5d0*/  FMUL.FTZ R40, R111, R40 ;  /* 0x000000286f287220 */ /* 0x010fe20000410000 */
[----:B------:R-:W-:Y:S01]  /*f5e0*/  FMUL.FTZ R57, R57, R55 ;  /* 0x0000003739397220 */ /* 0x000fe20000410000 */
[----:B---3--:R-:W-:Y:S01]  /*f5f0*/  FSEL R109, R138, -INF , !P3 ;  /* 0xff8000008a6d7808 */ /* 0x008fe20005800000 */
[----:B------:R-:W-:Y:S01]  /*f600*/  FADD.FTZ R62, R68, -R90 ;  /* 0x8000005a443e7221 */ /* 0x000fe20000010000 */
[----:B------:R-:W-:Y:S01]  /*f610*/  FSEL R121, R128, -INF , !P2 ;  /* 0xff80000080797808 */ /* 0x000fe20005000000 */
[----:B------:R-:W-:Y:S01]  /*f620*/  FFMA.FTZ R55, -R151, R151, 1 ;  /* 0x3f80000097377423 */ /* 0x000fe20000010197 */
[----:B------:R-:W-:Y:S01]  /*f630*/  FMUL.FTZ R66, R100, R66 ;  /* 0x0000004264427220 */ /* 0x000fe20000410000 */
        /* <DEDUP_REMOVED lines=20> */
[----:B------:R-:W1:Y:S01]  /*f780*/  MUFU.EX2 R117, R117 ;  /* 0x0000007500757308 */ /* 0x000e620000000800 */
[----:B------:R-:W2:Y:S01]  /*f790*/  LDL.LU R200, [R1+0x128] ;  /* 0x0001280001c87983 */ /* 0x000ea20000300800 */
[----:B------:R-:W-:Y:S01]  /*f7a0*/  FFMA.FTZ R13, -R154, R154, 1 ;  /* 0x3f8000009a0d7423 */ /* 0x000fe2000001019a */
[----:B------:R-:W-:Y:S01]  /*f7b0*/  FFMA.FTZ R216, -R202, R202, 1 ;  /* 0x3f800000cad87423 */ /* 0x000fe200000101ca */
[----:B------:R-:W-:Y:S01]  /*f7c0*/  FMUL.FTZ R212, R212, R215 ;  /* 0x000000d7d4d47220 */ /* 0x000fe20000410000 */
[----:B------:R-:W2:Y:S01]  /*f7d0*/  LDL.LU R201, [R1+0x124] ;  /* 0x0001240001c97983 */ /* 0x000ea20000300800 */
[----:B------:R-:W-:Y:S01]  /*f7e0*/  FFMA.FTZ R215, -R171, R171, 1 ;  /* 0x3f800000abd77423 */ /* 0x000fe200000101ab */
[----:B------:R-:W-:Y:S01]  /*f7f0*/  FMUL.FTZ R64, R40, R64 ;  /* 0x0000004028407220 */ /* 0x000fe20000410000 */
[----:B------:R-:W-:Y:S01]  /*f800*/  FMUL.FTZ R66, R66, R62 ;  /* 0x0000003e42427220 */ /* 0x000fe20000410000 */
[----:B------:R-:W2:Y:S01]  /*f810*/  LDL.LU R202, [R1+0x120] ;  /* 0x0001200001ca7983 */ /* 0x000ea20000300800 */
[----:B------:R-:W3:Y:S01]  /*f820*/  MUFU.EX2 R105, R105 ;  /* 0x0000006900697308 */ /* 0x000ee20000000800 */
[----:B------:R-:W-:Y:S01]  /*f830*/  FADD.FTZ R56, R56, -R89 ;  /* 0x8000005938387221 */ /* 0x000fe20000010000 */
[----:B------:R-:W-:Y:S01]  /*f840*/  FADD.FTZ R67, R67, -R91 ;  /* 0x8000005b43437221 */ /* 0x000fe20000010000 */
[----:B------:R-:W2:Y:S01]  /*f850*/  LDL.LU R203, [R1+0x11c] ;  /* 0x00011c0001cb7983 */ /* 0x000ea20000300800 */
[----:B------:R-:W-:-:S03]  /*f860*/  FMUL.FTZ R13, R13, R92 ;  /* 0x0000005c0d0d7220 */ /* 0x000fc60000410000 */
[----:B------:R4:W5:Y:S01]  /*f870*/  LDL.LU R171, [R1+0x118] ;  /* 0x0001180001ab7983 */ /* 0x0009620000300800 */
[----:B------:R-:W4:Y:S03]  /*f880*/  MUFU.EX2 R115, R115 ;  /* 0x0000007300737308 */ /* 0x000f260000000800 */
[----:B------:R-:W4:Y:S01]  /*f890*/  SHFL.IDX PT, R40, R63, R227, 0x1f ;  /* 0x00001fe33f287589 */ /* 0x000f2200000e0000 */
[----:B------:R-:W-:-:S03]  /*f8a0*/  FFMA.FTZ R42, -R167, R167, 1 ;  /* 0x3f800000a72a7423 */ /* 0x000fc600000101a7 */
        /* <DEDUP_REMOVED lines=11> */
[----:B------:R1:W5:Y:S04]  /*f960*/  LDL.LU R167, [R1+0x108] ;  /* 0x0001080001a77983 */ /* 0x0003680000300800 */
[----:B------:R1:W5:Y:S01]  /*f970*/  LDL.LU R166, [R1+0x104] ;  /* 0x0001040001a67983 */ /* 0x0003620000300800 */
[----:B------:R-:W4:Y:S03]  /*f980*/  MUFU.EX2 R125, R125 ;  /* 0x0000007d007d7308 */ /* 0x000f260000000800 */
[----:B------:R1:W5:Y:S01]  /*f990*/  LDL.LU R165, [R1+0x100] ;  /* 0x0001000001a57983 */ /* 0x0003620000300800 */
[----:B------:R-:W-:-:S03]  /*f9a0*/  FFMA.FTZ R68, -R161, R161, 1 ;  /* 0x3f800000a1447423 */ /* 0x000fc600000101a1 */
[----:B------:R1:W5:Y:S01]  /*f9b0*/  LDL.LU R164, [R1+0xfc] ;  /* 0x0000fc0001a47983 */ /* 0x0003620000300800 */
[----:B------:R-:W4:Y:S03]  /*f9c0*/  MUFU.EX2 R118, R118 ;  /* 0x0000007600767308 */ /* 0x000f260000000800 */
[----:B------:R1:W5:Y:S04]  /*f9d0*/  LDL.LU R163, [R1+0xf8] ;  /* 0x0000f80001a37983 */ /* 0x0003680000300800 */
[----:B------:R2:W5:Y:S01]  /*f9e0*/  LDL.LU R162, [R1+0xf4] ;  /* 0x0000f40001a27983 */ /* 0x0005620000300800 */
[----:B------:R-:W4:Y:S03]  /*f9f0*/  MUFU.EX2 R137, R137 ;  /* 0x0000008900897308 */ /* 0x000f260000000800 */
[----:B------:R2:W5:Y:S01]  /*fa00*/  LDL.LU R161, [R1+0xf0] ;  /* 0x0000f00001a17983 */ /* 0x0005620000300800 */
[----:B------:R-:W-:Y:S01]  /*fa10*/  FADD.FTZ R90, R70, -R90 ;  /* 0x8000005a465a7221 */ /* 0x000fe20000010000 */
[----:B-1----:R-:W-:-:S02]  /*fa20*/  FMUL.FTZ R56, R117, R56 ;  /* 0x0000003875387220 */ /* 0x002fc40000410000 */
[----:B------:R1:W5:Y:S01]  /*fa30*/  LDL.LU R160, [R1+0xec] ;  /* 0x0000ec0001a07983 */ /* 0x0003620000300800 */
[----:B------:R-:W-:-:S03]  /*fa40*/  FFMA.FTZ R70, -R156, R156, 1 ;  /* 0x3f8000009c467423 */ /* 0x000fc6000001019c */
[----:B------:R1:W5:Y:S04]  /*fa50*/  LDL.LU R159, [R1+0xe8] ;  /* 0x0000e800019f7983 */ /* 0x0003680000300800 */
[----:B------:R1:W5:Y:S01]  /*fa60*/  LDL.LU R158, [R1+0xe4] ;  /* 0x0000e400019e7983 */ /* 0x0003620000300800 */
[----:B------:R-:W-:-:S03]  /*fa70*/  FMUL.FTZ R68, R68, R56 ;  /* 0x0000003844447220 */ /* 0x000fc60000410000 */
[----:B------:R1:W5:Y:S01]  /*fa80*/  LDL.LU R157, [R1+0xe0] ;  /* 0x0000e000019d7983 */ /* 0x0003620000300800 */
[----:B---3--:R-:W-:-:S03]  /*fa90*/  FMUL.FTZ R61, R105, R61 ;  /* 0x0000003d693d7220 */ /* 0x008fc60000410000 */
[----:B------:R1:W5:Y:S01]  /*faa0*/  LDL.LU R156, [R1+0xdc] ;  /* 0x0000dc00019c7983 */ /* 0x0003620000300800 */
[----:B------:R-:W-:Y:S01]  /*fab0*/  FFMA.FTZ R56, -R152, R152, 1 ;  /* 0x3f80000098387423 */ /* 0x000fe20000010198 */
[----:B------:R-:W-:Y:S02]  /*fac0*/  FFMA.FTZ R55, -R149, R149, 1 ;  /* 0x3f80000095377423 */ /* 0x000fe40000010195 */
[----:B------:R1:W5:Y:S01]  /*fad0*/  LDL.LU R155, [R1+0xd8] ;  /* 0x0000d800019b7983 */ /* 0x0003620000300800 */
[----:B----4-:R-:W-:-:S03]  /*fae0*/  FMUL.FTZ R67, R115, R67 ;  /* 0x0000004373437220 */ /* 0x010fc60000410000 */
        /* <DEDUP_REMOVED lines=22> */
[----:B------:R-:W-:Y:S01]  /*fc50*/  FMUL.FTZ R90, R125, R90 ;  /* 0x0000005a7d5a7220 */ /* 0x000fe20000410000 */
        /* <DEDUP_REMOVED lines=34> */
[----:B------:R-:W3:Y:S01]  /*fe80*/  LDL R220, [R1+0x70] ;  /* 0x0000700001dc7983 */ /* 0x000ee20000100800 */
[----:B------:R-:W4:Y:S08]  /*fe90*/  MUFU.EX2 R126, R126 ;  /* 0x0000007e007e7308 */ /* 0x000f300000000800 */
        /* <DEDUP_REMOVED lines=8> */
[----:B------:R-:W-:-:S07]  /*ff20*/  FADD.FTZ R82, R82, -R218 ;  /* 0x800000da52527221 */ /* 0x000fce0000010000 */
[----:B------:R-:W1:Y:S08]  /*ff30*/  MUFU.EX2 R131, R131 ;  /* 0x0000008300837308 */ /* 0x000e700000000800 */
[----:B------:R-:W1:Y:S08]  /*ff40*/  MUFU.EX2 R108, R108 ;  /* 0x0000006c006c7308 */ /* 0x000e700000000800 */
[----:B------:R-:W2:Y:S08]  /*ff50*/  MUFU.EX2 R130, R130 ;  /* 0x0000008200827308 */ /* 0x000eb00000000800 */
[----:B------:R-:W2:Y:S08]  /*ff60*/  MUFU.EX2 R109, R109 ;  /* 0x0000006d006d7308 */ /* 0x000eb00000000800 */
[----:B------:R-:W2:Y:S08]  /*ff70*/  MUFU.EX2 R121, R121 ;  /* 0x0000007900797308 */ /* 0x000eb00000000800 */
[----:B------:R-:W2:Y:S08]  /*ff80*/  MUFU.EX2 R129, R129 ;  /* 0x0000008100817308 */ /* 0x000eb00000000800 */
[----:B------:R-:W2:Y:S08]  /*ff90*/  MUFU.EX2 R127, R127 ;  /* 0x0000007f007f7308 */ /* 0x000eb00000000800 */
[----:B------:R-:W2:Y:S01]  /*ffa0*/  MUFU.EX2 R139, R139 ;  /* 0x0000008b008b7308 */ /* 0x000ea20000000800 */
[----:B----4-:R-:W-:Y:S01]  /*ffb0*/  FMUL.FTZ R76, R126, R76 ;  /* 0x0000004c7e4c7220 */ /* 0x010fe20000410000 */
[----:B-1----:R-:W-:Y:S01]  /*ffc0*/  FMUL.FTZ R72, R113, R72 ;  /* 0x0000004871487220 */ /* 0x002fe20000410000 */
        /* <DEDUP_REMOVED lines=162> */
[----:B--2---:R-:W-:-:S05]  /*109f0*/  IMAD R10, R0, 0x800, R12 ;  /* 0x00000800000a7824 */ /* 0x004fca00078e020c */
        /* <DEDUP_REMOVED lines=65> */
.L_x_1414:
        /* <DEDUP_REMOVED lines=70> */
.L_x_1415:
        /* <DEDUP_REMOVED lines=12> */
.L_x_1405:
        /* <DEDUP_REMOVED lines=34> */
.L_x_1373:
[----:B------:R-:W-:Y:S05]  /*11550*/  @P0 BRA `(.L_x_1371) ;  /* 0x0000003000580947 */ /* 0x000fea0003800000 */
[----:B------:R-:W2:Y:S01]  /*11560*/  S2UR UR8, SR_CTAID.Y ;  /* 0x00000000000879c3 */ /* 0x000ea20000002600 */
[----:B------:R-:W3:Y:S01]  /*11570*/  S2R R14, SR_TID.X ;  /* 0x00000000000e7919 */ /* 0x000ee20000002100 */
[----:B------:R-:W-:Y:S01]  /*11580*/  ULDC UR4, c[0x0][0x850] ;  /* 0x0002140000047ab9 */ /* 0x000fe20000000800 */
[----:B------:R-:W-:Y:S01]  /*11590*/  ULDC.64 UR12, c[0x0][0x818] ;  /* 0x00020600000c7ab9 */ /* 0x000fe20000000a00 */
[----:B------:R-:W-:Y:S01]  /*115a0*/  UISETP.NE.AND UP0, UPT, UR4, 0x1, UPT ;  /* 0x000000010400788c */ /* 0x000fe2000bf05270 */
[----:B------:R-:W4:Y:S01]  /*115b0*/  S2R R4, SR_CgaCtaId ;  /* 0x0000000000047919 */ /* 0x000f220000008800 */
[----:B------:R-:W-:Y:S02]  /*115c0*/  MOV R3, 0x400 ;  /* 0x0000040000037802 */ /* 0x000fe40000000f00 */
[----:B------:R-:W5:Y:S07]  /*115d0*/  S2UR UR6, SR_CTAID.X ;  /* 0x00000000000679c3 */ /* 0x000f6e0000002500 */
[----:B------:R-:W-:Y:S01]  /*115e0*/  @UP0 ULDC UR4, c[0x0][0x854] ;  /* 0x0002150000040ab9 */ /* 0x000fe20000000800 */
[----:B------:R-:W-:Y:S01]  /*115f0*/  @UP0 ULDC UR7, c[0x0][0x858] ;  /* 0x0002160000070ab9 */ /* 0x000fe20000000800 */
[----:B------:R-:W1:Y:S01]  /*11600*/  S2UR UR14, SR_CTAID.Z ;  /* 0x00000000000e79c3 */ /* 0x000e620000002700 */
[----:B--2---:R-:W-:-:S07]  /*11610*/  UIMAD.WIDE.U32 UR4, UR8, UR4, URZ ;  /* 0x00000004080472a5 */ /* 0x004fce000f8e003f */
[----:B------:R-:W2:Y:S01]  /*11620*/  LDC.64 R12, c[0x0][0x848] ;  /* 0x00021200ff0c7b82 */ /* 0x000ea20000000a00 */
[----:B------:R-:W-:Y:S02]  /*11630*/  @UP0 USHF.R.U32.HI UR8, URZ, UR7, UR5 ;  /* 0x000000073f080299 */ /* 0x000fe40008011605 */
[----:B-----5:R-:W-:-:S05]  /*11640*/  USHF.L.U32 UR6, UR6, 0xd, URZ ;  /* 0x0000000d06067899 */ /* 0x020fca000800063f */
[----:B------:R-:W5:Y:S01]  /*11650*/  LDC.64 R10, c[0x0][0x820] ;  /* 0x00020800ff0a7b82 */ /* 0x000f620000000a00 */
[----:B------:R-:W-:Y:S01]  /*11660*/  USHF.R.S32.HI UR9, URZ, 0x1f, UR8 ;  /* 0x0000001f3f097899 */ /* 0x000fe20008011408 */
[----:B---3--:R-:W-:Y:S01]  /*11670*/  IADD3 R15, R14, -0x80, RZ ;  /* 0xffffff800e0f7810 */ /* 0x008fe20007ffe0ff */
[----:B------:R-:W-:Y:S01]  /*11680*/  USHF.R.S32.HI UR7, URZ, 0x1f, UR6 ;  /* 0x0000001f3f077899 */ /* 0x000fe20008011406 */
[----:B----4-:R-:W-:Y:S01]  /*11690*/  LEA R17, R4, R3, 0x18 ;  /* 0x0000000304117211 */ /* 0x010fe200078ec0ff */
[----:B------:R-:W-:Y:S01]  /*116a0*/  UIMAD UR10, UR9, UR12, URZ ;  /* 0x0000000c090a72a4 */ /* 0x000fe2000f8e023f */
[----:B------:R-:W-:Y:S01]  /*116b0*/  SHF.R.S32.HI R0, RZ, 0x1f, R15 ;  /* 0x0000001fff007819 */ /* 0x000fe2000001140f */
[----:B------:R-:W-:Y:S02]  /*116c0*/  UIMAD.WIDE.U32 UR4, UR8, UR12, UR6 ;  /* 0x0000000c080472a5 */ /* 0x000fe4000f8e0006 */
[----:B------:R-:W-:Y:S01]  /*116d0*/  UIMAD UR10, UR8, UR13, UR10 ;  /* 0x0000000d080a72a4 */ /* 0x000fe2000f8e020a */
[----:B------:R-:W-:Y:S01]  /*116e0*/  LEA.HI R2, R0, R15, RZ, 0x7 ;  /* 0x0000000f00027211 */ /* 0x000fe200078f38ff */
[----:B-1----:R-:W-:Y:S01]  /*116f0*/  USHF.R.S32.HI UR11, URZ, 0x1f, UR14 ;  /* 0x0000001f3f0b7899 */ /* 0x002fe2000801140e */
[----:B------:R-:W-:-:S02]  /*11700*/  ULDC.64 UR12, c[0x0][0x840] ;  /* 0x00021000000c7ab9 */ /* 0x000fc40000000a00 */
[C---:B------:R-:W-:Y:S01]  /*11710*/  LOP3.LUT R0, R2.reuse, 0xfffff80, RZ, 0xc0, !PT ;  /* 0x0fffff8002007812 */ /* 0x040fe200078ec0ff */
[----:B------:R-:W-:Y:S01]  /*11720*/  UIMAD UR9, UR9, UR12, URZ ;  /* 0x0000000c090972a4 */ /* 0x000fe2000f8e023f */
[----:B------:R-:W-:Y:S01]  /*11730*/  IMAD.SHL.U32 R2, R2, 0x20, RZ ;  /* 0x0000002002027824 */ /* 0x000fe200078e00ff */
[----:B------:R-:W-:Y:S01]  /*11740*/  UIMAD.WIDE.U32 UR6, UR8, UR12, UR6 ;  /* 0x0000000c080672a5 */ /* 0x000fe2000f8e0006 */
[----:B------:R-:W-:Y:S01]  /*11750*/  IADD3 R0, R15, -R0, RZ ;  /* 0x800000000f007210 */ /* 0x000fe20007ffe0ff */
[----:B------:R-:W-:Y:S01]  /*11760*/  UIMAD UR8, UR8, UR13, UR9 ;  /* 0x0000000d080872a4 */ /* 0x000fe2000f8e0209 */
[----:B------:R-:W-:Y:S01]  /*11770*/  MOV R3, UR5 ;  /* 0x0000000500037c02 */ /* 0x000fe20008000f00 */
[----:B------:R-:W-:Y:S01]  /*11780*/  UIADD3 UR9, UR5, UR10, URZ ;  /* 0x0000000a05097290 */ /* 0x000fe2000fffe03f */
[----:B------:R-:W-:Y:S01]  /*11790*/  LOP3.LUT R7, R2, 0x3ffff000, RZ, 0xc0, !PT ;  /* 0x3ffff00002077812 */ /* 0x000fe200078ec0ff */
[----:B------:R-:W-:Y:S02]  /*117a0*/  UIADD3 UR8, UR7, UR8, URZ ;  /* 0x0000000807087290 */ /* 0x000fe4000fffe03f */
[----:B------:R-:W-:Y:S01]  /*117b0*/  IMAD.U32 R5, RZ, RZ, UR7 ;  /* 0x00000007ff057e24 */ /* 0x000fe2000f8e00ff */
[----:B------:R-:W-:Y:S01]  /*117c0*/  MOV R4, UR6 ;  /* 0x0000000600047c02 */ /* 0x000fe20008000f00 */
[----:B--2---:R-:W-:-:S02]  /*117d0*/  IMAD R8, R12, UR11, RZ ;  /* 0x0000000b0c087c24 */ /* 0x004fc4000f8e02ff */
[----:B------:R-:W-:Y:S01]  /*117e0*/  IMAD.U32 R2, RZ, RZ, UR4 ;  /* 0x00000004ff027e24 */ /* 0x000fe2000f8e00ff */
[----:B------:R-:W-:Y:S01]  /*117f0*/  MOV R5, UR8 ;  /* 0x0000000800057c02 */ /* 0x000fe20008000f00 */
[----:B------:R-:W-:Y:S02]  /*11800*/  IMAD.U32 R3, RZ, RZ, UR9 ;  /* 0x00000009ff037e24 */ /* 0x000fe4000f8e00ff */
[----:B-----5:R-:W-:Y:S02]  /*11810*/  IMAD R6, R10, UR11, RZ ;  /* 0x0000000b0a067c24 */ /* 0x020fe4000f8e02ff */
[----:B------:R-:W-:Y:S02]  /*11820*/  IMAD R0, R0, 0x4, R7 ;  /* 0x0000000400007824 */ /* 0x000fe400078e0207 */
[----:B------:R-:W-:Y:S02]  /*11830*/  IMAD R9, R13, UR14, R8 ;  /* 0x0000000e0d097c24 */ /* 0x000fe4000f8e0208 */
[----:B------:R-:W-:Y:S01]  /*11840*/  IMAD.WIDE.U32 R4, R12, UR14, R4 ;  /* 0x0000000e0c047c25 */ /* 0x000fe2000f8e0004 */
[----:B------:R-:W-:-:S03]  /*11850*/  LEA R0, R0, R17, 0x2 ;  /* 0x0000001100007211 */ /* 0x000fc600078e10ff */
[----:B------:R-:W-:Y:S01]  /*11860*/  IMAD R7, R11, UR14, R6 ;  /* 0x0000000e0b077c24 */ /* 0x000fe2000f8e0206 */
[----:B------:R-:W-:Y:S01]  /*11870*/  IADD3 R6, R5, R9, RZ ;  /* 0x0000000905067210 */ /* 0x000fe20007ffe0ff */
[----:B------:R-:W-:Y:S01]  /*11880*/  IMAD.WIDE.U32 R2, R10, UR14, R2 ;  /* 0x0000000e0a027c25 */ /* 0x000fe2000f8e0002 */
[----:B------:R-:W-:Y:S05]  /*11890*/  WARPSYNC.ALL ;  /* 0x0000000000007948 */ /* 0x000fea0003800000 */
[----:B------:R-:W-:Y:S01]  /*118a0*/  IMAD.IADD R7, R3, 0x1, R7 ;  /* 0x0000000103077824 */ /* 0x000fe200078e0207 */
[----:B------:R-:W-:Y:S01]  /*118b0*/  BAR.SYNC.DEFER_BLOCKING 0x1, 0x100 ;  /* 0x0044000000007b1d */ /* 0x000fe20000010000 */
[----:B------:R-:W-:-:S07]  /*118c0*/  ISETP.NE.AND P0, PT, R15, RZ, PT ;  /* 0x000000ff0f00720c */ /* 0x000fce0003f05270 */
        /* <DEDUP_REMOVED lines=30> */
.L_x_1419:
[----:B------:R-:W-:Y:S01]  /*11ab0*/  @P0 ELECT P1, URZ, PT ;  /* 0x00000000003f082f */ /* 0x000fe20003820000 */
[----:B------:R1:W-:-:S12]  /*11ac0*/  UBLKRED.G.S.ADD.F32.RN [UR4], [UR6], UR7, desc[UR8] ;  /* 0x00000804060073bb */ /* 0x0003d800080a1407 */
[----:B------:R-:W-:Y:S02]  /*11ad0*/  @P1 PLOP3.LUT P0, PT, P1, PT, PT, 0x8, 0x0 ;  /* 0x000000000000181c */ /* 0x000fe40000f0e170 */
[----:B------:R-:W-:-:S11]  /*11ae0*/  PLOP3.LUT P1, PT, PT, PT, PT, 0x8, 0x0 ;  /* 0x000000000000781c */ /* 0x000fd60003f2e170 */
[----:B-1----:R-:W-:Y:S05]  /*11af0*/  @P0 BRA.U.ANY `(.L_x_1419) ;  /* 0xfffffffd00ec0947 */ /* 0x002fea000393ffff */
[----:B------:R0:W-:Y:S01]  /*11b00*/  UTMACMDFLUSH ;  /* 0x00000000000079b7 */ /* 0x0001e20000000000 */
[----:B------:R-:W-:-:S04]  /*11b10*/  DEPBAR.LE SB0, 0x0 ;  /* 0x000080000000791a */ /* 0x000fc80000000000 */
.L_x_1418:
[----:B------:R-:W-:Y:S05]  /*11b20*/  BSYNC B0 ;  /* 0x0000000000007941 */ /* 0x000fea0003800000 */
.L_x_1417:
        /* <DEDUP_REMOVED lines=25> */
.L_x_1420:
        /* <DEDUP_REMOVED lines=8> */
.L_x_1369:
        /* <DEDUP_REMOVED lines=41> */
.L_x_1422:
        /* <DEDUP_REMOVED lines=36> */
.L_x_1425:
[----:B------:R-:W-:Y:S05]  /*12210*/  BSYNC B0 ;  /* 0x0000000000007941 */ /* 0x000fea0003800000 */
.L_x_1424:
        /* <DEDUP_REMOVED lines=19> */
.L_x_1427:
[----:B------:R-:W-:Y:S05]  /*12350*/  BSYNC B0 ;  /* 0x0000000000007941 */ /* 0x000fea0003800000 */
.L_x_1426:
[----:B------:R-:W-:Y:S06]  /*12360*/  BAR.ARV 0xa, 0xa0 ;  /* 0x0282800000007b1d */ /* 0x000fec0000002000 */
[----:B------:R-:W-:Y:S04]  /*12370*/  BSSY B0, `(.L_x_1428) ;  /* 0x0000003000007945 */ /* 0x000fe80003800000 */
[----:B------:R-:W-:Y:S05]  /*12380*/  @!P0 BRA `(.L_x_1429) ;  /* 0x0000000000048947 */ /* 0x000fea0003800000 */
[----:B------:R-:W-:-:S04]  /*12390*/  DEPBAR.LE SB0, 0x0 ;  /* 0x000080000000791a */ /* 0x000fc80000000000 */
.L_x_1429:
[----:B------:R-:W-:Y:S05]  /*123a0*/  BSYNC B0 ;  /* 0x0000000000007941 */ /* 0x000fea0003800000 */
.L_x_1428:
[----:B------:R-:W-:Y:S06]  /*123b0*/  BAR.ARV 0xb, 0xa0 ;  /* 0x02c2800000007b1d */ /* 0x000fec0000002000 */
[----:B------:R-:W-:Y:S01]  /*123c0*/  UIADD3 UR9, UR5, 0x1, URZ ;  /* 0x0000000105097890 */ /* 0x000fe2000fffe03f */
[----:B------:R-:W-:Y:S11]  /*123d0*/  BRA `(.L_x_1430) ;  /* 0x0000000000047947 */ /* 0x000ff60003800000 */
.L_x_1423:
[----:B------:R-:W-:-:S05]  /*123e0*/  UMOV UR9, UR5 ;  /* 0x0000000500097c82 */ /* 0x000fca0008000000 */
.L_x_1430:
        /* <DEDUP_REMOVED lines=16> */
.L_x_1443:
        /* <DEDUP_REMOVED lines=20> */
.L_x_1432:
[----:B------:R-:W-:Y:S05]  /*12630*/  BSYNC B0 ;  /* 0x0000000000007941 */ /* 0x000fea0003800000 */
.L_x_1431:
        /* <DEDUP_REMOVED lines=13> */
.L_x_1434:
[----:B------:R-:W-:Y:S05]  /*12710*/  BSYNC B0 ;  /* 0x0000000000007941 */ /* 0x000fea0003800000 */
.L_x_1433:
[----:B------:R-:W-:Y:S06]  /*12720*/  BAR.ARV 0xa, 0xa0 ;  /* 0x0282800000007b1d */ /* 0x000fec0000002000 */
[----:B------:R-:W-:Y:S04]  /*12730*/  BSSY B0, `(.L_x_1435) ;  /* 0x0000003000007945 */ /* 0x000fe80003800000 */
[----:B------:R-:W-:Y:S05]  /*12740*/  @!P0 BRA `(.L_x_1436) ;  /* 0x0000000000048947 */ /* 0x000fea0003800000 */
[----:B------:R-:W-:-:S04]  /*12750*/  DEPBAR.LE SB0, 0x0 ;  /* 0x000080000000791a */ /* 0x000fc80000000000 */
.L_x_1436:
[----:B------:R-:W-:Y:S05]  /*12760*/  BSYNC B0 ;  /* 0x0000000000007941 */ /* 0x000fea0003800000 */
.L_x_1435:
        /* <DEDUP_REMOVED lines=13> */
.L_x_1438:
[----:B------:R-:W-:Y:S05]  /*12840*/  BSYNC B0 ;  /* 0x0000000000007941 */ /* 0x000fea0003800000 */
.L_x_1437:
        /* <DEDUP_REMOVED lines=13> */
.L_x_1440:
[----:B------:R-:W-:Y:S05]  /*12920*/  BSYNC B0 ;  /* 0x0000000000007941 */ /* 0x000fea0003800000 */
.L_x_1439:
[----:B------:R-:W-:Y:S01]  /*12930*/  UIADD3 UR9, UR9, 0x2, URZ ;  /* 0x0000000209097890 */ /* 0x000fe2000fffe03f */
[----:B------:R-:W-:Y:S06]  /*12940*/  BAR.ARV 0xa, 0xa0 ;  /* 0x0282800000007b1d */ /* 0x000fec0000002000 */
[----:B------:R-:W-:Y:S01]  /*12950*/  BSSY B0, `(.L_x_1441) ;  /* 0x0000004000007945 */ /* 0x000fe20003800000 */
[----:B------:R-:W-:-:S03]  /*12960*/  ISETP.LE.AND P1, PT, R0, UR9, PT ;  /* 0x0000000900007c0c */ /* 0x000fc6000bf23270 */
[----:B------:R-:W-:Y:S10]  /*12970*/  @!P0 BRA `(.L_x_1442) ;  /* 0x0000000000048947 */ /* 0x000ff40003800000 */
[----:B------:R-:W-:-:S04]  /*12980*/  DEPBAR.LE SB0, 0x0 ;  /* 0x000080000000791a */ /* 0x000fc80000000000 */
.L_x_1442:
[----:B------:R-:W-:Y:S05]  /*12990*/  BSYNC B0 ;  /* 0x0000000000007941 */ /* 0x000fea0003800000 */
.L_x_1441:
[----:B------:R-:W-:Y:S06]  /*129a0*/  BAR.ARV 0xb, 0xa0 ;  /* 0x02c2800000007b1d */ /* 0x000fec0000002000 */
[----:B------:R-:W-:Y:S02]  /*129b0*/  UIADD3 UR13, UR13, 0x4000, URZ ;  /* 0x000040000d0d7890 */ /* 0x000fe4000fffe03f */
[----:B------:R-:W-:Y:S01]  /*129c0*/  UIADD3 UR4, UR4, 0x4000, URZ ;  /* 0x0000400004047890 */ /* 0x000fe2000fffe03f */
[----:B------:R-:W-:Y:S11]  /*129d0*/  @!P1 BRA `(.L_x_1443) ;  /* 0xfffffff800c49947 */ /* 0x000ff6000383ffff */
[----:B------:R-:W-:Y:S05]  /*129e0*/  BRA `(.L_x_1371) ;  /* 0x0000001c00347947 */ /* 0x000fea0003800000 */
.L_x_1421:
        /* <DEDUP_REMOVED lines=33> */
.L_x_1445:
        /* <DEDUP_REMOVED lines=42> */
.L_x_1475:
        /* <DEDUP_REMOVED lines=15> */
.L_x_1448:
        /* <DEDUP_REMOVED lines=75> */
.L_x_1459:
[----:B--234-:R-:W-:-:S04]  /*13440*/  SHF.L.U32 R21, R11, 0x1f, RZ ;  /* 0x0000001f0b157819 */ /* 0x01cfc800000006ff */
[----:B------:R-:W1:Y:S02]  /*13450*/  SYNCS.PHASECHK.TRANS64.TRYWAIT P1, [R16+URZ+0x30c40], R21 ;  /* 0x030c4015100075a7 */ /* 0x000e64000802017f */
[----:B-1----:R-:W-:Y:S05]  /*13460*/  @!P1 BRA `(.L_x_1451) ;  /* 0x00000014005c9947 */ /* 0x002fea0003800000 */
.L_x_1476:
[----:B------:R-:W-:Y:S05]  /*13470*/  @P0 BRA `(.L_x_1452) ;  /* 0x0000000000140947 */ /* 0x000fea0003800000 */
[----:B------:R-:W-:Y:S01]  /*13480*/  ISETP.NE.AND P1, PT, R6, RZ, PT ;  /* 0x000000ff0600720c */ /* 0x000fe20003f25270 */
[----:B------:R-:W-:-:S04]  /*13490*/  IMAD.MOV.U32 R3, RZ, RZ, 0x4200 ;  /* 0x00004200ff037424 */ /* 0x000fc800078e00ff */
[----:B------:R2:W-:Y:S08]  /*134a0*/  SYNCS.ARRIVE.TRANS64 RZ, [R16+URZ+0x30c30], R3 ;  /* 0x030c300310ff79a7 */ /* 0x0005f0000800003f */
[----:B------:R-:W-:Y:S05]  /*134b0*/  @!P1 BRA `(.L_x_1452) ;  /* 0x0000000000049947 */ /* 0x000fea0003800000 */
[----:B------:R-:W-:Y:S01]  /*134c0*/  BPT.TRAP 0x1 ;  /* 0x000000040000795c */ /* 0x000fe20000300000 */
.L_x_1452:
        /* <DEDUP_REMOVED lines=29> */
.L_x_1477:
[----:B------:R-:W-:Y:S05]  /*136a0*/  @P0 BRA `(.L_x_1454) ;  /* 0x0000000000140947 */ /* 0x000fea0003800000 */
[----:B------:R-:W-:Y:S02]  /*136b0*/  ISETP.NE.AND P1, PT, R6, RZ, PT ;  /* 0x000000ff0600720c */ /* 0x000fe40003f25270 */
[----:B------:R-:W-:-:S04]  /*136c0*/  MOV R2, 0x4200 ;  /* 0x0000420000027802 */ /* 0x000fc80000000f00 */
[----:B------:R3:W-:Y:S07]  /*136d0*/  SYNCS.ARRIVE.TRANS64 RZ, [R16+URZ+0x30c18], R2 ;  /* 0x030c180210ff79a7 */ /* 0x0007ee000800003f */
[----:B------:R-:W-:Y:S05]  /*136e0*/  @!P1 BRA `(.L_x_1454) ;  /* 0x0000000000049947 */ /* 0x000fea0003800000 */
[----:B------:R-:W-:Y:S01]  /*136f0*/  BPT.TRAP 0x1 ;  /* 0x000000040000795c */ /* 0x000fe20000300000 */
.L_x_1454:
        /* <DEDUP_REMOVED lines=29> */
.L_x_1478:
[----:B------:R-:W-:Y:S05]  /*138d0*/  @P0 BRA `(.L_x_1456) ;  /* 0x0000000000140947 */ /* 0x000fea0003800000 */
[----:B------:R-:W-:Y:S02]  /*138e0*/  ISETP.NE.AND P1, PT, R6, RZ, PT ;  /* 0x000000ff0600720c */ /* 0x000fe40003f25270 */
[----:B-123--:R-:W-:-:S04]  /*138f0*/  MOV R21, 0x4200 ;  /* 0x0000420000157802 */ /* 0x00efc80000000f00 */
[----:B------:R4:W-:Y:S07]  /*13900*/  SYNCS.ARRIVE.TRANS64 RZ, [R16+URZ+0x30c38], R21 ;  /* 0x030c381510ff79a7 */ /* 0x0009ee000800003f */
[----:B------:R-:W-:Y:S05]  /*13910*/  @!P1 BRA `(.L_x_1456) ;  /* 0x0000000000049947 */ /* 0x000fea0003800000 */
[----:B------:R-:W-:Y:S01]  /*13920*/  BPT.TRAP 0x1 ;  /* 0x000000040000795c */ /* 0x000fe20000300000 */
.L_x_1456:
        /* <DEDUP_REMOVED lines=24> */
.L_x_1480:
[----:B------:R-:W-:Y:S05]  /*13ab0*/  @P0 BRA `(.L_x_1458) ;  /* 0x0000000000140947 */ /* 0x000fea0003800000 */
[----:B------:R-:W-:Y:S02]  /*13ac0*/  ISETP.NE.AND P1, PT, R6, RZ, PT ;  /* 0x000000ff0600720c */ /* 0x000fe40003f25270 */
[----:B------:R-:W-:-:S04]  /*13ad0*/  MOV R5, 0x4200 ;  /* 0x0000420000057802 */ /* 0x000fc80000000f00 */
[----:B------:R1:W-:Y:S07]  /*13ae0*/  SYNCS.ARRIVE.TRANS64 RZ, [R16+URZ+0x30c10], R5 ;  /* 0x030c100510ff79a7 */ /* 0x0003ee000800003f */
[----:B------:R-:W-:Y:S05]  /*13af0*/  @!P1 BRA `(.L_x_1458) ;  /* 0x0000000000049947 */ /* 0x000fea0003800000 */
[----:B------:R-:W-:Y:S01]  /*13b00*/  BPT.TRAP 0x1 ;  /* 0x000000040000795c */ /* 0x000fe20000300000 */
.L_x_1458:
        /* <DEDUP_REMOVED lines=30> */
.L_x_1450:
[----:B------:R-:W2:Y:S02]  /*13cf0*/  LDL.LU R4, [R1+0x4] ;  /* 0x0000040001047983 */ /* 0x000ea40000300800 */
[----:B--2---:R-:W-:Y:S02]  /*13d00*/  ISETP.NE.AND P1, PT, R4, RZ, PT ;  /* 0x000000ff0400720c */ /* 0x004fe40003f25270 */
[----:B------:R2:W5:Y:S11]  /*13d10*/  LDL R4, [R1] ;  /* 0x0000000001047983 */ /* 0x0005760000100800 */
[----:B--2---:R-:W-:Y:S05]  /*13d20*/  @!P1 BRA `(.L_x_1449) ;  /* 0x0000000400109947 */ /* 0x004fea0003800000 */
[----:B------:R-:W-:-:S04]  /*13d30*/  SHF.L.U32 R13, R11, 0x1f, RZ ;  /* 0x0000001f0b0d7819 */ /* 0x000fc800000006ff */
[----:B------:R-:W1:Y:S02]  /*13d40*/  SYNCS.PHASECHK.TRANS64.TRYWAIT P1, [R16+URZ+0x30c40], R13 ;  /* 0x030c400d100075a7 */ /* 0x000e64000802017f */
[----:B-1----:R-:W-:Y:S05]  /*13d50*/  @!P1 BRA `(.L_x_1460) ;  /* 0x0000000c00749947 */ /* 0x002fea0003800000 */
.L_x_1481:
[----:B------:R-:W-:Y:S05]  /*13d60*/  @P0 BRA `(.L_x_1461) ;  /* 0x0000000000140947 */ /* 0x000fea0003800000 */
[----:B------:R-:W-:Y:S02]  /*13d70*/  ISETP.NE.AND P1, PT, R6, RZ, PT ;  /* 0x000000ff0600720c */ /* 0x000fe40003f25270 */
[----:B------:R-:W-:-:S04]  /*13d80*/  MOV R5, 0x4200 ;  /* 0x0000420000057802 */ /* 0x000fc80000000f00 */
[----:B------:R2:W-:Y:S07]  /*13d90*/  SYNCS.ARRIVE.TRANS64 RZ, [R16+URZ+0x30c30], R5 ;  /* 0x030c300510ff79a7 */ /* 0x0005ee000800003f */
[----:B------:R-:W-:Y:S05]  /*13da0*/  @!P1 BRA `(.L_x_1461) ;  /* 0x0000000000049947 */ /* 0x000fea0003800000 */
[----:B------:R-:W-:Y:S01]  /*13db0*/  BPT.TRAP 0x1 ;  /* 0x000000040000795c */ /* 0x000fe20000300000 */
.L_x_1461:
        /* <DEDUP_REMOVED lines=26> */
.L_x_1482:
[----:B------:R-:W-:Y:S05]  /*13f60*/  @P0 BRA `(.L_x_1463) ;  /* 0x0000000000140947 */ /* 0x000fea0003800000 */
[----:B------:R-:W-:Y:S01]  /*13f70*/  ISETP.NE.AND P0, PT, R6, RZ, PT ;  /* 0x000000ff0600720c */ /* 0x000fe20003f05270 */
[----:B------:R-:W-:-:S04]  /*13f80*/  IMAD.MOV.U32 R5, RZ, RZ, 0x4200 ;  /* 0x00004200ff057424 */ /* 0x000fc800078e00ff */
[----:B------:R2:W-:Y:S08]  /*13f90*/  SYNCS.ARRIVE.TRANS64 RZ, [R16+URZ+0x30c18], R5 ;  /* 0x030c180510ff79a7 */ /* 0x0005f0000800003f */
[----:B------:R-:W-:Y:S05]  /*13fa0*/  @!P0 BRA `(.L_x_1463) ;  /* 0x0000000000048947 */ /* 0x000fea0003800000 */
[----:B------:R-:W-:Y:S01]  /*13fb0*/  BPT.TRAP 0x1 ;  /* 0x000000040000795c */ /* 0x000fe20000300000 */
.L_x_1463:
        /* <DEDUP_REMOVED lines=27> */
.L_x_1449:
[----:B------:R-:W2:Y:S01]  /*14170*/  S2R R0, SR_TID.X ;  /* 0x0000000000007919 */ /* 0x000ea20000002100 */
[----:B------:R-:W-:Y:S02]  /*14180*/  LEA R3, R19, R16, 0x3 ;  /* 0x0000001013037211 */ /* 0x000fe400078e18ff */
[----:B--2---:R-:W-:Y:S02]  /*14190*/  LOP3.LUT R2, R0, 0x7f, RZ, 0xc0, !PT ;  /* 0x0000007f00027812 */ /* 0x004fe400078ec0ff */
[----:B------:R-:W-:Y:S02]  /*141a0*/  SHF.L.U32 R0, R11, 0x1f, RZ ;  /* 0x0000001f0b007819 */ /* 0x000fe400000006ff */
[----:B------:R-:W-:Y:S02]  /*141b0*/  ISETP.NE.AND P1, PT, R2, RZ, PT ;  /* 0x000000ff0200720c */ /* 0x000fe40003f25270 */
[----:B------:R-:W2:Y:S02]  /*141c0*/  SYNCS.PHASECHK.TRANS64.TRYWAIT P0, [R3+URZ+0x30c40], R0 ;  /* 0x030c4000030075a7 */ /* 0x000ea4000800017f */
[----:B--2---:R-:W-:Y:S09]  /*141d0*/  @!P0 BRA `(.L_x_1464) ;  /* 0x00000008007c8947 */ /* 0x004ff20003800000 */
.L_x_1483:
[----:B------:R-:W-:Y:S05]  /*141e0*/  @P1 BRA `(.L_x_1465) ;  /* 0x0000000000181947 */ /* 0x000fea0003800000 */
[----:B------:R-:W1:Y:S01]  /*141f0*/  S2R R2, SR_TID.X ;  /* 0x0000000000027919 */ /* 0x000e620000002100 */
[----:B--2---:R-:W-:-:S04]  /*14200*/  IMAD.MOV.U32 R0, RZ, RZ, 0x4200 ;  /* 0x00004200ff007424 */ /* 0x004fc800078e00ff */
[----:B------:R2:W-:Y:S01]  /*14210*/  SYNCS.ARRIVE.TRANS64 RZ, [R3+URZ+0x30c30], R0 ;  /* 0x030c300003ff79a7 */ /* 0x0005e2000800003f */
[----:B-1----:R-:W-:-:S13]  /*14220*/  LOP3.LUT P0, RZ, R2, 0x1f, RZ, 0xc0, !PT ;  /* 0x0000001f02ff7812 */ /* 0x002fda000780c0ff */
[----:B--2---:R-:W-:Y:S05]  /*14230*/  @!P0 BRA `(.L_x_1465) ;  /* 0x0000000000048947 */ /* 0x004fea0003800000 */
[----:B------:R-:W-:Y:S01]  /*14240*/  BPT.TRAP 0x1 ;  /* 0x000000040000795c */ /* 0x000fe20000300000 */
.L_x_1465:
        /* <DEDUP_REMOVED lines=33> */
.L_x_1446:
[----:B------:R-:W-:Y:S05]  /*14460*/  BSYNC B0 ;  /* 0x0000000000007941 */ /* 0x000fea0003800000 */
.L_x_1444:
[----:B------:R-:W-:-:S03]  /*14470*/  UMOV UR8, 0xffffffff ;  /* 0xffffffff00087882 */ /* 0x000fc60000000000 */
[----:B------:R-:W-:Y:S05]  /*14480*/  BRA.DIV UR8, `(.L_x_1466) ;  /* 0x0000000608e47947 */ /* 0x000fea000b800000 */
[----:B------:R-:W-:-:S13]  /*14490*/  ELECT P6, URZ, PT ;  /* 0x00000000003f782f */ /* 0x000fda00038c0000 */
.L_x_1486:
[----:B------:R-:W-:Y:S05]  /*144a0*/  @!P6 BRA `(.L_x_1371) ;  /* 0x000000000084e947 */ /* 0x000fea0003800000 */
[----:B------:R-:W-:-:S06]  /*144b0*/  ULOP3.LUT UR8, UR36, 0x2, URZ, 0xfc, !UPT ;  /* 0x0000000224087892 */ /* 0x000fcc000f8efc3f */
[----:B------:R-:W-:-:S04]  /*144c0*/  MOV R0, UR8 ;  /* 0x0000000800007c02 */ /* 0x000fc80008000f00 */
[----:B------:R-:W-:-:S13]  /*144d0*/  ISETP.NE.AND P2, PT, R0, 0x3, PT ;  /* 0x000000030000780c */ /* 0x000fda0003f45270 */
[----:B------:R-:W-:Y:S05]  /*144e0*/  @!P2 BRA `(.L_x_1467) ;  /* 0x000000000004a947 */ /* 0x000fea0003800000 */
[----:B------:R-:W-:Y:S01]  /*144f0*/  BPT.TRAP 0x1 ;  /* 0x000000040000795c */ /* 0x000fe20000300000 */
.L_x_1467:
        /* <DEDUP_REMOVED lines=15> */
.L_x_1487:
[----:B------:R-:W2:Y:S02]  /*145f0*/  SYNCS.PHASECHK.TRANS64.TRYWAIT P0, [R3+URZ], R0 ;  /* 0x00000000030075a7 */ /* 0x000ea4000800017f */
[----:B--2---:R-:W-:Y:S05]  /*14600*/  @!P0 BRA `(.L_x_1469) ;  /* 0x0000000400b88947 */ /* 0x004fea0003800000 */
.L_x_1488:
[----:B------:R-:W-:Y:S05]  /*14610*/  @!P2 BRA `(.L_x_1470) ;  /* 0x000000000004a947 */ /* 0x000fea0003800000 */
[----:B------:R-:W-:Y:S01]  /*14620*/  BPT.TRAP 0x1 ;  /* 0x000000040000795c */ /* 0x000fe20000300000 */
.L_x_1470:
[----:B--2---:R-:W-:-:S05]  /*14630*/  VIADD R3, R7, 0x30c40 ;  /* 0x00030c4007037836 */ /* 0x004fca0000000000 */
[----:B------:R-:W-:-:S04]  /*14640*/  LEA R2, R2, R3, 0x3 ;  /* 0x0000000302027211 */ /* 0x000fc800078e18ff */
[----:B------:R-:W2:Y:S02]  /*14650*/  SYNCS.PHASECHK.TRANS64.TRYWAIT P0, [R2+URZ], R5 ;  /* 0x00000005020075a7 */ /* 0x000ea4000800017f */
[----:B--2---:R-:W-:Y:S05]  /*14660*/  @!P0 BRA `(.L_x_1471) ;  /* 0x0000000400b48947 */ /* 0x004fea0003800000 */
.L_x_1489:
[----:B------:R-:W-:-:S07]  /*14670*/  IMAD R3, R4, 0x8, R3 ;  /* 0x0000000804037824 */ /* 0x000fce00078e0203 */
.L_x_1472:
[----:B---3--:R3:W4:Y:S02]  /*14680*/  SYNCS.PHASECHK.TRANS64.TRYWAIT P0, [R3+URZ], R0 ;  /* 0x00000000030075a7 */ /* 0x008724000800017f */
[----:B----4-:R-:W-:Y:S05]  /*14690*/  @!P0 NANOSLEEP.SYNCS 0x989680 ;  /* 0x009896800000895d */ /* 0x010fea0003900000 */
[----:B------:R-:W4:Y:S02]  /*146a0*/  @!P0 SYNCS.PHASECHK.TRANS64 P0, [R3+URZ], R0 ;  /* 0x00000000030085a7 */ /* 0x000f24000800007f */
[----:B----4-:R-:W-:Y:S05]  /*146b0*/  @!P0 BRA `(.L_x_1472) ;  /* 0xfffffffc00f08947 */ /* 0x010fea000383ffff */
.L_x_1371:
[----:B------:R-:W-:Y:S05]  /*146c0*/  BSYNC B6 ;  /* 0x0000000000067941 */ /* 0x000fea0003800000 */
.L_x_1368:
[----:B------:R-:W-:Y:S05]  /*146d0*/  EXIT ;  /* 0x000000000000794d */ /* 0x000fea0003800000 */
.L_x_1378:
[----:B------:R-:W-:Y:S01]  /*146e0*/  MOV R13, R18 ;  /* 0x00000012000d7202 */ /* 0x000fe20000000f00 */
[----:B------:R-:W-:Y:S01]  /*146f0*/  IMAD.MOV.U32 R12, RZ, RZ, RZ ;  /* 0x000000ffff0c7224 */ /* 0x000fe200078e00ff */
[----:B------:R-:W-:Y:S01]  /*14700*/  MOV R11, 0x1f ;  /* 0x0000001f000b7802 */ /* 0x000fe20000000f00 */
[----:B------:R-:W-:-:S07]  /*14710*/  IMAD.MOV.U32 R15, RZ, RZ, -0x1 ;  /* 0xffffffffff0f7424 */ /* 0x000fce00078e00ff */
[----:B------:R-:W-:Y:S05]  /*14720*/  WARPSYNC.COLLECTIVE R15, `(.L_x_1473) ;  /* 0x000000000f087348 */ /* 0x000fea0003c00000 */
[----:B------:R1:W2:Y:S02]  /*14730*/  SHFL.IDX P6, R14, R13, R12, R11 ;  /* 0x0000000c0d0e7389 */ /* 0x0002a400000c000b */
[----:B-12---:R-:W-:Y:S01]  /*14740*/  ENDCOLLECTIVE ;  /* 0x000000000000791b */ /* 0x006fe20003800000 */
.L_x_1473:
[----:B------:R-:W-:Y:S05]  /*14750*/  BRA `(.L_x_1474) ;  /* 0xfffffec800007947 */ /* 0x000fea000383ffff */
.L_x_1380:
[----:B--2---:R2:W3:Y:S02]  /*14760*/  SYNCS.PHASECHK.TRANS64.TRYWAIT P0, [R16+URZ+0x30c00], R11 ;  /* 0x030c000b100075a7 */ /* 0x0044e4000800017f */
[----:B---3--:R-:W-:Y:S05]  /*14770*/  @!P0 NANOSLEEP.SYNCS 0x989680 ;  /* 0x009896800000895d */ /* 0x008fea0003900000 */
[----:B------:R-:W3:Y:S02]  /*14780*/  @!P0 SYNCS.PHASECHK.TRANS64 P0, [R16+URZ+0x30c00], R11 ;  /* 0x030c000b100085a7 */ /* 0x000ee4000800007f */
[----:B---3--:R-:W-:Y:S05]  /*14790*/  @!P0 BRA `(.L_x_1380) ;  /* 0xfffffffc00f08947 */ /* 0x008fea000383ffff */
[----:B------:R-:W-:Y:S05]  /*147a0*/  BRA `(.L_x_1379) ;  /* 0xfffffec8004c7947 */ /* 0x000fea000383ffff */
.L_x_1385:
[----:B--2---:R2:W3:Y:S02]  /*147b0*/  SYNCS.PHASECHK.TRANS64.TRYWAIT P0, [R6+URZ+0x30c10], R23 ;  /* 0x030c1017060075a7 */ /* 0x0044e4000800017f */
[----:B---3--:R-:W-:Y:S05]  /*147c0*/  @!P0 NANOSLEEP.SYNCS 0x989680 ;  /* 0x009896800000895d */ /* 0x008fea0003900000 */
[----:B------:R-:W3:Y:S02]  /*147d0*/  @!P0 SYNCS.PHASECHK.TRANS64 P0, [R6+URZ+0x30c10], R23 ;  /* 0x030c1017060085a7 */ /* 0x000ee4000800007f */
[----:B---3--:R-:W-:Y:S05]  /*147e0*/  @!P0 BRA `(.L_x_1385) ;  /* 0xfffffffc00f08947 */ /* 0x008fea000383ffff */
[----:B------:R-:W-:Y:S05]  /*147f0*/  BRA `(.L_x_1384) ;  /* 0xfffffed4000c7947 */ /* 0x000fea000383ffff */
.L_x_1389:
[----:B------:R1:W1:Y:S02]  /*14800*/  SYNCS.PHASECHK.TRANS64.TRYWAIT P0, [R6+URZ+0x30c30], R23 ;  /* 0x030c3017060075a7 */ /* 0x000264000800017f */
[----:B-1----:R-:W-:Y:S05]  /*14810*/  @!P0 NANOSLEEP.SYNCS 0x989680 ;  /* 0x009896800000895d */ /* 0x002fea0003900000 */
[----:B------:R-:W1:Y:S02]  /*14820*/  @!P0 SYNCS.PHASECHK.TRANS64 P0, [R6+URZ+0x30c30], R23 ;  /* 0x030c3017060085a7 */ /* 0x000e64000800007f */
[----:B-1----:R-:W-:Y:S05]  /*14830*/  @!P0 BRA `(.L_x_1389) ;  /* 0xfffffffc00f08947 */ /* 0x002fea000383ffff */
[----:B------:R-:W-:Y:S05]  /*14840*/  BRA `(.L_x_1388) ;  /* 0xfffffed800147947 */ /* 0x000fea000383ffff */
.L_x_1397:
[----:B--2---:R2:W3:Y:S02]  /*14850*/  SYNCS.PHASECHK.TRANS64.TRYWAIT P1, [R6+URZ+0x30c10], R23 ;  /* 0x030c1017060075a7 */ /* 0x0044e4000802017f */
[----:B---3--:R-:W-:Y:S05]  /*14860*/  @!P1 NANOSLEEP.SYNCS 0x989680 ;  /* 0x009896800000995d */ /* 0x008fea0003900000 */
[----:B------:R-:W3:Y:S02]  /*14870*/  @!P1 SYNCS.PHASECHK.TRANS64 P1, [R6+URZ+0x30c10], R23 ;  /* 0x030c1017060095a7 */ /* 0x000ee4000802007f */
[----:B---3--:R-:W-:Y:S05]  /*14880*/  @!P1 BRA `(.L_x_1397) ;  /* 0xfffffffc00f09947 */ /* 0x008fea000383ffff */
[----:B------:R-:W-:Y:S05]  /*14890*/  BRA `(.L_x_1396) ;  /* 0xffffff2c00307947 */ /* 0x000fea000383ffff */
.L_x_1401:
[----:B------:R1:W1:Y:S02]  /*148a0*/  SYNCS.PHASECHK.TRANS64.TRYWAIT P1, [R6+URZ+0x30c30], R23 ;  /* 0x030c3017060075a7 */ /* 0x000264000802017f */
[----:B-1----:R-:W-:Y:S05]  /*148b0*/  @!P1 NANOSLEEP.SYNCS 0x989680 ;  /* 0x009896800000995d */ /* 0x002fea0003900000 */
[----:B------:R-:W1:Y:S02]  /*148c0*/  @!P1 SYNCS.PHASECHK.TRANS64 P1, [R6+URZ+0x30c30], R23 ;  /* 0x030c3017060095a7 */ /* 0x000e64000802007f */
[----:B-1----:R-:W-:Y:S05]  /*148d0*/  @!P1 BRA `(.L_x_1401) ;  /* 0xfffffffc00f09947 */ /* 0x002fea000383ffff */
[----:B------:R-:W-:Y:S05]  /*148e0*/  BRA `(.L_x_1400) ;  /* 0xffffff3000307947 */ /* 0x000fea000383ffff */
.L_x_1409:
[----:B--2---:R2:W3:Y:S02]  /*148f0*/  SYNCS.PHASECHK.TRANS64.TRYWAIT P0, [R6+URZ+0x30c10], R21 ;  /* 0x030c1015060075a7 */ /* 0x0044e4000800017f */
[----:B---3--:R-:W-:Y:S05]  /*14900*/  @!P0 NANOSLEEP.SYNCS 0x989680 ;  /* 0x009896800000895d */ /* 0x008fea0003900000 */
[----:B------:R-:W3:Y:S02]  /*14910*/  @!P0 SYNCS.PHASECHK.TRANS64 P0, [R6+URZ+0x30c10], R21 ;  /* 0x030c1015060085a7 */ /* 0x000ee4000800007f */
[----:B---3--:R-:W-:Y:S05]  /*14920*/  @!P0 BRA `(.L_x_1409) ;  /* 0xfffffffc00f08947 */ /* 0x008fea000383ffff */
[----:B------:R-:W-:Y:S05]  /*14930*/  BRA `(.L_x_1408) ;  /* 0xffffff7800887947 */ /* 0x000fea000383ffff */
.L_x_1413:
[----:B------:R1:W1:Y:S02]  /*14940*/  SYNCS.PHASECHK.TRANS64.TRYWAIT P0, [R6+URZ+0x30c30], R21 ;  /* 0x030c3015060075a7 */ /* 0x000264000800017f */
[----:B-1----:R-:W-:Y:S05]  /*14950*/  @!P0 NANOSLEEP.SYNCS 0x989680 ;  /* 0x009896800000895d */ /* 0x002fea0003900000 */
[----:B------:R-:W1:Y:S02]  /*14960*/  @!P0 SYNCS.PHASECHK.TRANS64 P0, [R6+URZ+0x30c30], R21 ;  /* 0x030c3015060085a7 */ /* 0x000e64000800007f */
[----:B-1----:R-:W-:Y:S05]  /*14970*/  @!P0 BRA `(.L_x_1413) ;  /* 0xfffffffc00f08947 */ /* 0x002fea000383ffff */
[----:B------:R-:W-:Y:S05]  /*14980*/  BRA `(.L_x_1412) ;  /* 0xffffff7c00887947 */ /* 0x000fea000383ffff */
.L_x_1447:
[----:B-1----:R1:W2:Y:S02]  /*14990*/  SYNCS.PHASECHK.TRANS64.TRYWAIT P0, [R16+URZ+0x30c20], R3 ;  /* 0x030c2003100075a7 */ /* 0x0022a4000800017f */
[----:B--2---:R-:W-:Y:S05]  /*149a0*/  @!P0 NANOSLEEP.SYNCS 0x989680 ;  /* 0x009896800000895d */ /* 0x004fea0003900000 */
[----:B------:R-:W2:Y:S02]  /*149b0*/  @!P0 SYNCS.PHASECHK.TRANS64 P0, [R16+URZ+0x30c20], R3 ;  /* 0x030c2003100085a7 */ /* 0x000ea4000800007f */
[----:B--2---:R-:W-:Y:S05]  /*149c0*/  @!P0 BRA `(.L_x_1447) ;  /* 0xfffffffc00f08947 */ /* 0x004fea000383ffff */
[----:B------:R-:W-:Y:S05]  /*149d0*/  BRA `(.L_x_1475) ;  /* 0xffffffe400307947 */ /* 0x000fea000383ffff */
.L_x_1451:
[----:B-1----:R1:W2:Y:S02]  /*149e0*/  SYNCS.PHASECHK.TRANS64.TRYWAIT P1, [R16+URZ+0x30c40], R21 ;  /* 0x030c4015100075a7 */ /* 0x0022a4000802017f */
[----:B--2---:R-:W-:Y:S05]  /*149f0*/  @!P1 NANOSLEEP.SYNCS 0x989680 ;  /* 0x009896800000995d */ /* 0x004fea0003900000 */
[----:B------:R-:W2:Y:S02]  /*14a00*/  @!P1 SYNCS.PHASECHK.TRANS64 P1, [R16+URZ+0x30c40], R21 ;  /* 0x030c4015100095a7 */ /* 0x000ea4000802007f */
[----:B--2---:R-:W-:Y:S05]  /*14a10*/  @!P1 BRA `(.L_x_1451) ;  /* 0xfffffffc00f09947 */ /* 0x004fea000383ffff */
[----:B------:R-:W-:Y:S05]  /*14a20*/  BRA `(.L_x_1476) ;  /* 0xffffffe800907947 */ /* 0x000fea000383ffff */
.L_x_1453:
[----:B--2---:R2:W3:Y:S02]  /*14a30*/  SYNCS.PHASECHK.TRANS64.TRYWAIT P1, [R16+URZ+0x30c28], R21 ;  /* 0x030c2815100075a7 */ /* 0x0044e4000802017f */
[----:B---3--:R-:W-:Y:S05]  /*14a40*/  @!P1 NANOSLEEP.SYNCS 0x989680 ;  /* 0x009896800000995d */ /* 0x008fea0003900000 */
[----:B------:R-:W3:Y:S02]  /*14a50*/  @!P1 SYNCS.PHASECHK.TRANS64 P1, [R16+URZ+0x30c28], R21 ;  /* 0x030c2815100095a7 */ /* 0x000ee4000802007f */
[----:B---3--:R-:W-:Y:S05]  /*14a60*/  @!P1 BRA `(.L_x_1453) ;  /* 0xfffffffc00f09947 */ /* 0x008fea000383ffff */
[----:B------:R-:W-:Y:S05]  /*14a70*/  BRA `(.L_x_1477) ;  /* 0xffffffec00087947 */ /* 0x000fea000383ffff */
.L_x_1455:
[----:B---3--:R3:W4:Y:S02]  /*14a80*/  SYNCS.PHASECHK.TRANS64.TRYWAIT P1, [R16+URZ+0x30c48], R21 ;  /* 0x030c4815100075a7 */ /* 0x008724000802017f */
[----:B----4-:R-:W-:Y:S05]  /*14a90*/  @!P1 NANOSLEEP.SYNCS 0x989680 ;  /* 0x009896800000995d */ /* 0x010fea0003900000 */
[----:B------:R-:W4:Y:S02]  /*14aa0*/  @!P1 SYNCS.PHASECHK.TRANS64 P1, [R16+URZ+0x30c48], R21 ;  /* 0x030c4815100095a7 */ /* 0x000f24000802007f */
[----:B----4-:R-:W-:Y:S05]  /*14ab0*/  @!P1 BRA `(.L_x_1455) ;  /* 0xfffffffc00f09947 */ /* 0x010fea000383ffff */
[----:B------:R-:W-:Y:S05]  /*14ac0*/  BRA `(.L_x_1478) ;  /* 0xffffffec00807947 */ /* 0x000fea000383ffff */
.L_x_1457:
[----:B------:R-:W-:-:S07]  /*14ad0*/  SHF.L.U32 R5, R11, 0x1f, RZ ;  /* 0x0000001f0b057819 */ /* 0x000fce00000006ff */
.L_x_1479:
[----:B------:R1:W1:Y:S02]  /*14ae0*/  SYNCS.PHASECHK.TRANS64.TRYWAIT P1, [R16+URZ+0x30c20], R5 ;  /* 0x030c2005100075a7 */ /* 0x000264000802017f */
[----:B-1----:R-:W-:Y:S05]  /*14af0*/  @!P1 NANOSLEEP.SYNCS 0x989680 ;  /* 0x009896800000995d */ /* 0x002fea0003900000 */
[----:B------:R-:W1:Y:S02]  /*14b00*/  @!P1 SYNCS.PHASECHK.TRANS64 P1, [R16+URZ+0x30c20], R5 ;  /* 0x030c2005100095a7 */ /* 0x000e64000802007f */
[----:B-1----:R-:W-:Y:S05]  /*14b10*/  @!P1 BRA `(.L_x_1479) ;  /* 0xfffffffc00f09947 */ /* 0x002fea000383ffff */
[----:B------:R-:W-:Y:S05]  /*14b20*/  BRA `(.L_x_1480) ;  /* 0xffffffec00e07947 */ /* 0x000fea000383ffff */
.L_x_1460:
[----:B-1----:R1:W2:Y:S02]  /*14b30*/  SYNCS.PHASECHK.TRANS64.TRYWAIT P1, [R16+URZ+0x30c40], R13 ;  /* 0x030c400d100075a7 */ /* 0x0022a4000802017f */
[----:B--2---:R-:W-:Y:S05]  /*14b40*/  @!P1 NANOSLEEP.SYNCS 0x989680 ;  /* 0x009896800000995d */ /* 0x004fea0003900000 */
[----:B------:R-:W2:Y:S02]  /*14b50*/  @!P1 SYNCS.PHASECHK.TRANS64 P1, [R16+URZ+0x30c40], R13 ;  /* 0x030c400d100095a7 */ /* 0x000ea4000802007f */
[----:B--2---:R-:W-:Y:S05]  /*14b60*/  @!P1 BRA `(.L_x_1460) ;  /* 0xfffffffc00f09947 */ /* 0x004fea000383ffff */
[----:B------:R-:W-:Y:S05]  /*14b70*/  BRA `(.L_x_1481) ;  /* 0xfffffff000787947 */ /* 0x000fea000383ffff */
.L_x_1462:
[----:B-1----:R1:W2:Y:S02]  /*14b80*/  SYNCS.PHASECHK.TRANS64.TRYWAIT P1, [R16+URZ+0x30c28], R13 ;  /* 0x030c280d100075a7 */ /* 0x0022a4000802017f */
[----:B--2---:R-:W-:Y:S05]  /*14b90*/  @!P1 NANOSLEEP.SYNCS 0x989680 ;  /* 0x009896800000995d */ /* 0x004fea0003900000 */
[----:B------:R-:W2:Y:S02]  /*14ba0*/  @!P1 SYNCS.PHASECHK.TRANS64 P1, [R16+URZ+0x30c28], R13 ;  /* 0x030c280d100095a7 */ /* 0x000ea4000802007f */
[----:B--2---:R-:W-:Y:S05]  /*14bb0*/  @!P1 BRA `(.L_x_1462) ;  /* 0xfffffffc00f09947 */ /* 0x004fea000383ffff */
[----:B------:R-:W-:Y:S05]  /*14bc0*/  BRA `(.L_x_1482) ;  /* 0xfffffff000e47947 */ /* 0x000fea000383ffff */
.L_x_1464:
[----:B--2---:R2:W1:Y:S02]  /*14bd0*/  SYNCS.PHASECHK.TRANS64.TRYWAIT P0, [R3+URZ+0x30c40], R0 ;  /* 0x030c4000030075a7 */ /* 0x004464000800017f */
[----:B-1----:R-:W-:Y:S05]  /*14be0*/  @!P0 NANOSLEEP.SYNCS 0x989680 ;  /* 0x009896800000895d */ /* 0x002fea0003900000 */
[----:B------:R-:W1:Y:S02]  /*14bf0*/  @!P0 SYNCS.PHASECHK.TRANS64 P0, [R3+URZ+0x30c40], R0 ;  /* 0x030c4000030085a7 */ /* 0x000e64000800007f */
[----:B-1----:R-:W-:Y:S05]  /*14c00*/  @!P0 BRA `(.L_x_1464) ;  /* 0xfffffffc00f08947 */ /* 0x002fea000383ffff */
[----:B------:R-:W-:Y:S05]  /*14c10*/  BRA `(.L_x_1483) ;  /* 0xfffffff400707947 */ /* 0x000fea000383ffff */
.L_x_1466:
[----:B------:R-:W-:Y:S01]  /*14c20*/  BSSY B0, `(.L_x_1484) ;  /* 0x0000006000007945 */ /* 0x000fe20003800000 */
[----:B------:R-:W-:-:S07]  /*14c30*/  MOV R15, 0xffffffff ;  /* 0xffffffff000f7802 */ /* 0x000fce0000000f00 */
[----:B------:R-:W-:Y:S05]  /*14c40*/  WARPSYNC.COLLECTIVE R15, `(.L_x_1485) ;  /* 0x000000000f0c7348 */ /* 0x000fea0003c00000 */
[----:B------:R-:W-:Y:S02]  /*14c50*/  ELECT P6, UR62, PT ;  /* 0x00000000003e782f */ /* 0x000fe400038c0000 */
[----:B------:R-:W-:Y:S01]  /*14c60*/  MOV R14, UR62 ;  /* 0x0000003e000e7c02 */ /* 0x000fe20008000f00 */
[----:B------:R-:W-:Y:S10]  /*14c70*/  ENDCOLLECTIVE ;  /* 0x000000000000791b */ /* 0x000ff40003800000 */
.L_x_1485:
[----:B------:R-:W-:Y:S05]  /*14c80*/  BSYNC B0 ;  /* 0x0000000000007941 */ /* 0x000fea0003800000 */
.L_x_1484:
[----:B------:R-:W-:Y:S05]  /*14c90*/  BRA `(.L_x_1486) ;  /* 0xfffffff800007947 */ /* 0x000fea000383ffff */
.L_x_1468:
[----:B-1----:R1:W2:Y:S02]  /*14ca0*/  SYNCS.PHASECHK.TRANS64.TRYWAIT P0, [R6+URZ], R5 ;  /* 0x00000005060075a7 */ /* 0x0022a4000800017f */
[----:B--2---:R-:W-:Y:S05]  /*14cb0*/  @!P0 NANOSLEEP.SYNCS 0x989680 ;  /* 0x009896800000895d */ /* 0x004fea0003900000 */
[----:B------:R-:W2:Y:S02]  /*14cc0*/  @!P0 SYNCS.PHASECHK.TRANS64 P0, [R6+URZ], R5 ;  /* 0x00000005060085a7 */ /* 0x000ea4000800007f */
[----:B--2---:R-:W-:Y:S05]  /*14cd0*/  @!P0 BRA `(.L_x_1468) ;  /* 0xfffffffc00f08947 */ /* 0x004fea000383ffff */
[----:B------:R-:W-:Y:S05]  /*14ce0*/  BRA `(.L_x_1487) ;  /* 0xfffffff800407947 */ /* 0x000fea000383ffff */
.L_x_1469:
[----:B--2---:R2:W3:Y:S02]  /*14cf0*/  SYNCS.PHASECHK.TRANS64.TRYWAIT P0, [R3+URZ], R0 ;  /* 0x00000000030075a7 */ /* 0x0044e4000800017f */
[----:B---3--:R-:W-:Y:S05]  /*14d00*/  @!P0 NANOSLEEP.SYNCS 0x989680 ;  /* 0x009896800000895d */ /* 0x008fea0003900000 */
[----:B------:R-:W3:Y:S02]  /*14d10*/  @!P0 SYNCS.PHASECHK.TRANS64 P0, [R3+URZ], R0 ;  /* 0x00000000030085a7 */ /* 0x000ee4000800007f */
[----:B---3--:R-:W-:Y:S05]  /*14d20*/  @!P0 BRA `(.L_x_1469) ;  /* 0xfffffffc00f08947 */ /* 0x008fea000383ffff */
[----:B------:R-:W-:Y:S05]  /*14d30*/  BRA `(.L_x_1488) ;  /* 0xfffffff800347947 */ /* 0x000fea000383ffff */
.L_x_1471:
[----:B--2---:R2:W3:Y:S02]  /*14d40*/  SYNCS.PHASECHK.TRANS64.TRYWAIT P0, [R2+URZ], R5 ;  /* 0x00000005020075a7 */ /* 0x0044e4000800017f */
[----:B---3--:R-:W-:Y:S05]  /*14d50*/  @!P0 NANOSLEEP.SYNCS 0x989680 ;  /* 0x009896800000895d */ /* 0x008fea0003900000 */
[----:B------:R-:W3:Y:S02]  /*14d60*/  @!P0 SYNCS.PHASECHK.TRANS64 P0, [R2+URZ], R5 ;  /* 0x00000005020085a7 */ /* 0x000ee4000800007f */
[----:B---3--:R-:W-:Y:S05]  /*14d70*/  @!P0 BRA `(.L_x_1471) ;  /* 0xfffffffc00f08947 */ /* 0x008fea000383ffff */
[----:B------:R-:W-:Y:S05]  /*14d80*/  BRA `(.L_x_1489) ;  /* 0xfffffff800387947 */ /* 0x000fea000383ffff */
.L_x_1490:
        /* <DEDUP_REMOVED lines=15> */
.L_x_7384:


//--------------------- .text._ZN7cutlass13device_kernelIN5flash11enable_sm90INS1_16FlashAttnBwdSm90INS1_25CollectiveMainloopBwdSm90ILi2ELi2ELi2EN4cute5tupleIJNS5_1CILi1EEES8_S8_EEENS6_IJNS7_ILi128EEESA_NS7_ILi64EEEEEENS_6half_tEfNS_4arch4Sm90ELb0ELb1ELb1ELb0ELb1ELb1ELb0ELb0ELi2ELi1ELi2ELi2ELb0EEENS1_24CollectiveEpilogueBwdGQAISC_fSF_Li256ELb0ELb1EEENS1_19SingleTileSchedulerILb0ELb0ELb0ELi128EEEEEEEEEvNT_6ParamsE --------------------------
	.section	.text._ZN7cutlass13device_kernelIN5flash11enable_sm90INS1_16FlashAttnBwdSm90INS1_25CollectiveMainloopBwdSm90ILi2ELi2ELi2EN4cute5tupleIJNS5_1CILi1EEES8_S8_EEENS6_IJNS7_ILi128EEESA_NS7_ILi64EEEEEENS_6half_tEfNS_4arch4Sm90ELb0ELb1ELb1ELb0ELb1ELb1ELb0ELb0ELi2ELi1ELi2ELi2ELb0EEENS1_24CollectiveEpilogueBwdGQAISC_fSF_Li256ELb0ELb1EEENS1_19SingleTileSchedulerILb0ELb0ELb0ELi128EEEEEEEEEvNT_6ParamsE,"ax",@progbits
	.align	128
.text._ZN7cutlass13device_kernelIN5flash11enable_sm90INS1_16FlashAttnBwdSm90INS1_25CollectiveMainloopBwdSm90ILi2ELi2ELi2EN4cute5tupleIJNS5_1CILi1EEES8_S8_EEENS6_IJNS7_ILi128EEESA_NS7_ILi64EEEEEENS_6half_tEfNS_4arch4Sm90ELb0ELb1ELb1ELb0ELb1ELb1ELb0ELb0ELi2ELi1ELi2ELi2ELb0EEENS1_24CollectiveEpilogueBwdGQAISC_fSF_Li256ELb0ELb1EEENS1_19SingleTileSchedulerILb0ELb0ELb0ELi128EEEEEEEEEvNT_6ParamsE:
        .type           _ZN7cutlass13device_kernelIN5flash11enable_sm90INS1_16FlashAttnBwdSm90INS1_25CollectiveMainloopBwdSm90ILi2ELi2ELi2EN4cute5tupleIJNS5_1CILi1EEES8_S8_EEENS6_IJNS7_ILi128EEESA_NS7_ILi64EEEEEENS_6half_tEfNS_4arch4Sm90ELb0ELb1ELb1ELb0ELb1ELb1ELb0ELb0ELi2ELi1ELi2ELi2ELb0EEENS1_24CollectiveEpilogueBwdGQAISC_fSF_Li256ELb0ELb1EEENS1_19SingleTileSchedulerILb0ELb0ELb0ELi128EEEEEEEEEvNT_6ParamsE,@function
        .size           _ZN7cutlass13device_kernelIN5flash11enable_sm90INS1_16FlashAttnBwdSm90INS1_25CollectiveMainloopBwdSm90ILi2ELi2ELi2EN4cute5tupleIJNS5_1CILi1EEES8_S8_EEENS6_IJNS7_ILi128EEESA_NS7_ILi64EEEEEENS_6half_tEfNS_4arch4Sm90ELb0ELb1ELb1ELb0ELb1ELb1ELb0ELb0ELi2ELi1ELi2ELi2ELb0EEENS1_24CollectiveEpilogueBwdGQAISC_fSF_Li256ELb0ELb1EEENS1_19SingleTileSchedulerILb0ELb0ELb0ELi128EEEEEEEEEvNT_6ParamsE,(.L_x_7385 - _ZN7cutlass13device_kernelIN5flash11enable_sm90INS1_16FlashAttnBwdSm90INS1_25CollectiveMainloopBwdSm90ILi2ELi2ELi2EN4cute5tupleIJNS5_1CILi1EEES8_S8_EEENS6_IJNS7_ILi128EEESA_NS7_ILi64EEEEEENS_6half_tEfNS_4arch4Sm90ELb0ELb1ELb1ELb0ELb1ELb1ELb0ELb0ELi2ELi1ELi2ELi2ELb0EEENS1_24CollectiveEpilogueBwdGQAISC_fSF_Li256ELb0ELb1EEENS1_19SingleTileSchedulerILb0ELb0ELb0ELi128EEEEEEEEEvNT_6ParamsE)
        .other          _ZN7cutlass13device_kernelIN5flash11enable_sm90INS1_16FlashAttnBwdSm90INS1_25CollectiveMainloopBwdSm90ILi2ELi2ELi2EN4cute5tupleIJNS5_1CILi1EEES8_S8_EEENS6_IJNS7_ILi128EEESA_NS7_ILi64EEEEEENS_6half_tEfNS_4arch4Sm90ELb0ELb1ELb1ELb0ELb1ELb1ELb0ELb0ELi2ELi1ELi2ELi2ELb0EEENS1_24CollectiveEpilogueBwdGQAISC_fSF_Li256ELb0ELb1EEENS1_19SingleTileSchedulerILb0ELb0ELb0ELi128EEEEEEEEEvNT_6ParamsE,@"STO_CUDA_ENTRY STV_DEFAULT"
_ZN7cutlass13device_kernelIN5flash11enable_sm90INS1_16FlashAttnBwdSm90INS1_25CollectiveMainloopBwdSm90ILi2ELi2ELi2EN4cute5tupleIJNS5_1CILi1EEES8_S8_EEENS6_IJNS7_ILi128EEESA_NS7_ILi64EEEEEENS_6half_tEfNS_4arch4Sm90ELb0ELb1ELb1ELb0ELb1ELb1ELb0ELb0ELi2ELi1ELi2ELi2ELb0EEENS1_24CollectiveEpilogueBwdGQAISC_fSF_Li256ELb0ELb1EEENS1_19SingleTileSchedulerILb0ELb0ELb0ELi128EEEEEEEEEvNT_6ParamsE:
        /* <DEDUP_REMOVED lines=24> */
.L_x_1492:
[----:B------:R-:W-:Y:S05]  /*0180*/  BSYNC B0 ;  /* 0x0000000000007941 */ /* 0x000fea0003800000 */
.L_x_1491:
        /* <DEDUP_REMOVED lines=37> */
.L_x_1493:
        /* <DEDUP_REMOVED lines=22> */
.L_x_1494:
[----:B------:R-:W-:Y:S01]  /*0540*/  PLOP3.LUT P0, PT, PT, PT, UP0, 0x80, 0x0 ;  /* 0x000000000000781c */ /* 0x000fe20003f0f008 */
[----:B------:R-:W-:Y:S01]  /*0550*/  NOP ;  /* 0x0000000000007918 */ /* 0x000fe20000000000 */
[----:B------:R-:W-:Y:S01]  /*0560*/  ULDC.64 UR38, c[0x0][0x208] ;  /* 0x0000820000267ab9 */ /* 0x000fe20000000a00 */
[----:B------:R-:W-:Y:S01]  /*0570*/  BSSY B6, `(.L_x_1495) ;  /* 0x0001545000067945 */ /* 0x000fe20003800000 */
[----:B-12-4-:R-:W-:Y:S09]  /*0580*/  BAR.SYNC.DEFER_BLOCKING 0x0 ;  /* 0x0000000000007b1d */ /* 0x016ff20000010000 */
[----:B------:R-:W-:Y:S05]  /*0590*/  @!P0 BRA `(.L_x_1496) ;  /* 0x0000011800e48947 */ /* 0x000fea0003800000 */
.L_x_1497:
        /* <DEDUP_REMOVED lines=71> */
.L_x_1499:
        /* <DEDUP_REMOVED lines=28> */
.L_x_1502:
        /* <DEDUP_REMOVED lines=15> */
.L_x_1501:
        /* <DEDUP_REMOVED lines=22> */
.L_x_1504:
        /* <DEDUP_REMOVED lines=15> */
.L_x_1503:
[----:B------:R-:W-:Y:S01]  /*0f10*/  SHF.R.S32.HI R6, RZ, 0x1f, R17 ;  /* 0x0000001fff067819 */ /* 0x000fe20000011411 */
[----:B------:R-:W-:-:S03]  /*0f20*/  UMOV UR4, 0xffffffff ;  /* 0xffffffff00047882 */ /* 0x000fc60000000000 */
[----:B------:R-:W-:-:S04]  /*0f30*/  LEA.HI R0, R6, R17, RZ, 0x7 ;  /* 0x0000001106007211 */ /* 0x000fc800078f38ff */
[----:B------:R-:W-:Y:S01]  /*0f40*/  SHF.R.S32.HI R18, RZ, 0x7, R0 ;  /* 0x00000007ff127819 */ /* 0x000fe20000011400 */
[----:B------:R-:W-:Y:S06]  /*0f50*/  BRA.DIV UR4, `(.L_x_1505) ;  /* 0x0000014a04a07947 */ /* 0x000fec000b800000 */
[----:B------:R1:W2:Y:S02]  /*0f60*/  SHFL.IDX PT, R14, R18, RZ, 0x1f ;  /* 0x00001fff120e7589 */ /* 0x0002a400000e0000 */
.L_x_1642:
        /* <DEDUP_REMOVED lines=24> */
.L_x_1506:
        /* <DEDUP_REMOVED lines=165> */
.L_x_1519:
[----:B------:R-:W-:-:S06]  /*1b40*/  ULOP3.LUT UR4, UR36, 0x1, URZ, 0xfc, !UPT ;  /* 0x0000000124047892 */ /* 0x000fcc000f8efc3f */
[----:B------:R-:W-:-:S05]  /*1b50*/  IMAD.U32 R5, RZ, RZ, UR4 ;  /* 0x00000004ff057e24 */ /* 0x000fca000f8e00ff */
[----:B------:R-:W-:-:S13]  /*1b60*/  ISETP.NE.AND P6, PT, R5, 0x3, PT ;  /* 0x000000030500780c */ /* 0x000fda0003fc5270 */
[----:B------:R-:W-:Y:S05]  /*1b70*/  @!P6 BRA `(.L_x_1509) ;  /* 0x000000000004e947 */ /* 0x000fea0003800000 */
[----:B------:R-:W-:Y:S01]  /*1b80*/  BPT.TRAP 0x1 ;  /* 0x000000040000795c */ /* 0x000fe20000300000 */
.L_x_1509:
[----:B------:R-:W-:Y:S01]  /*1b90*/  IMAD R6, R0, 0x8, R16 ;  /* 0x0000000800067824 */ /* 0x000fe200078e0210 */
[----:B------:R-:W-:-:S04]  /*1ba0*/  SHF.L.U32 R23, R4, 0x1f, RZ ;  /* 0x0000001f04177819 */ /* 0x000fc800000006ff */
[----:B------:R1:W2:Y:S01]  /*1bb0*/  SYNCS.PHASECHK.TRANS64.TRYWAIT P0, [R6+URZ+0x30c10], R23 ;  /* 0x030c1017060075a7 */ /* 0x0002a2000800017f */
[----:B------:R-:W-:Y:S05]  /*1bc0*/  @!P6 BRA `(.L_x_1510) ;  /* 0x000000000004e947 */ /* 0x000fea0003800000 */
[----:B------:R-:W-:Y:S01]  /*1bd0*/  BPT.TRAP 0x1 ;  /* 0x000000040000795c */ /* 0x000fe20000300000 */
.L_x_1510:
[----:B------:R-:W-:-:S04]  /*1be0*/  IADD3 R5, R16, 0x10000, RZ ;  /* 0x0001000010057810 */ /* 0x000fc80007ffe0ff */
[----:B------:R-:W-:-:S04]  /*1bf0*/  SHF.R.U32.HI R5, RZ, 0x4, R5 ;  /* 0x00000004ff057819 */ /* 0x000fc80000011605 */
[----:B------:R-:W-:Y:S01]  /*1c00*/  LOP3.LUT R5, R5, 0x3fff, RZ, 0xc0, !PT ;  /* 0x00003fff05057812 */ /* 0x000fe200078ec0ff */
[----:B--2---:R-:W-:Y:S06]  /*1c10*/  @P0 BRA `(.L_x_1511) ;  /* 0x0000000000080947 */ /* 0x004fec0003800000 */
[----:B------:R-:W2:Y:S02]  /*1c20*/  SYNCS.PHASECHK.TRANS64.TRYWAIT P0, [R6+URZ+0x30c10], R23 ;  /* 0x030c1017060075a7 */ /* 0x000ea4000800017f */
[----:B--2---:R-:W-:Y:S05]  /*1c30*/  @!P0 BRA `(.L_x_1512) ;  /* 0x0000013c009c8947 */ /* 0x004fea0003800000 */
.L_x_1511:
        /* <DEDUP_REMOVED lines=65> */
.L_x_1513:
[----:B------:R1:W1:Y:S01]  /*2050*/  SYNCS.PHASECHK.TRANS64.TRYWAIT P0, [R6+URZ+0x30c30], R23 ;  /* 0x030c3017060075a7 */ /* 0x000262000800017f */
[----:B------:R-:W-:Y:S05]  /*2060*/  @!P6 BRA `(.L_x_1514) ;  /* 0x000000000004e947 */ /* 0x000fea0003800000 */
[----:B------:R-:W-:Y:S01]  /*2070*/  BPT.TRAP 0x1 ;  /* 0x000000040000795c */ /* 0x000fe20000300000 */
.L_x_1514:
[----:B-1----:R-:W-:Y:S05]  /*2080*/  @P0 BRA `(.L_x_1515) ;  /* 0x0000000000080947 */ /* 0x002fea0003800000 */
[----:B------:R-:W1:Y:S02]  /*2090*/  SYNCS.PHASECHK.TRANS64.TRYWAIT P0, [R6+URZ+0x30c30], R23 ;  /* 0x030c3017060075a7 */ /* 0x000e64000800017f */
[----:B-1----:R-:W-:Y:S05]  /*20a0*/  @!P0 BRA `(.L_x_1516) ;  /* 0x0000013800948947 */ /* 0x002fea0003800000 */
.L_x_1515:
        /* <DEDUP_REMOVED lines=1124> */
.L_x_1517:
        /* <DEDUP_REMOVED lines=68> */
.L_x_1518:
        /* <DEDUP_REMOVED lines=12> */
.L_x_1508:
        /* <DEDUP_REMOVED lines=22> */
[----:B------:R-:W-:Y:S01]  /*6d50*/  IMAD.MOV.U32 R21, RZ, RZ, 0x40000040 ;  /* 0x40000040ff157424 */ /* 0x000fe200078e00ff */
[----:B------:R-:W1:Y:S01]  /*6d60*/  S2R R11, SR_TID.X ;  /* 0x00000000000b7919 */ /* 0x000e620000002100 */
[----:B-----5:R-:W-:Y:S01]  /*6d70*/  VIADD R9, R5, 0xffffff80 ;  /* 0xffffff8005097836 */ /* 0x020fe20000000000 */
[----:B-1----:R-:W-:Y:S01]  /*6d80*/  IADD3 R17, R11, -0x80, RZ ;  /* 0xffffff800b117810 */ /* 0x002fe20007ffe0ff */
[----:B--2---:R-:W-:-:S03]  /*6d90*/  IMAD.MOV.U32 R14, RZ, RZ, R10 ;  /* 0x000000ffff0e7224 */ /* 0x004fc600078e000a */
[----:B------:R-:W-:-:S04]  /*6da0*/  SHF.R.S32.HI R10, RZ, 0x1f, R9 ;  /* 0x0000001fff0a7819 */ /* 0x000fc80000011409 */
[----:B------:R-:W-:Y:S02]  /*6db0*/  LEA.HI R5, R10, R9, RZ, 0x5 ;  /* 0x000000090a057211 */ /* 0x000fe400078f28ff */
[----:B---3--:R-:W-:Y:S01]  /*6dc0*/  LEA.HI R13, R13, R15, RZ, 0x5 ;  /* 0x0000000f0d0d7211 */ /* 0x008fe200078f28ff */
[----:B------:R-:W-:Y:S01]  /*6dd0*/  VIADD R15, R11, 0xffffff80 ;  /* 0xffffff800b0f7836 */ /* 0x000fe20000000000 */
[----:B------:R-:W-:Y:S02]  /*6de0*/  LOP3.LUT R6, R5, 0xffffffe0, RZ, 0xc0, !PT ;  /* 0xffffffe005067812 */ /* 0x000fe400078ec0ff */
[----:B----4-:R-:W-:Y:S02]  /*6df0*/  SHF.R.S32.HI R11, RZ, 0x2, R12 ;  /* 0x00000002ff0b7819 */ /* 0x010fe4000001140c */
[----:B------:R-:W-:Y:S01]  /*6e00*/  SHF.R.S32.HI R15, RZ, 0x1f, R15 ;  /* 0x0000001fff0f7819 */ /* 0x000fe2000001140f */
[----:B------:R-:W-:Y:S01]  /*6e10*/  IMAD.IADD R7, R9, 0x1, -R6 ;  /* 0x0000000109077824 */ /* 0x000fe200078e0a06 */
[----:B------:R-:W-:-:S02]  /*6e20*/  SHF.R.S32.HI R12, RZ, 0x1f, R12 ;  /* 0x0000001fff0c7819 */ /* 0x000fc4000001140c */
[----:B------:R-:W-:Y:S02]  /*6e30*/  SHF.R.S32.HI R13, RZ, 0x5, R13 ;  /* 0x00000005ff0d7819 */ /* 0x000fe4000001140d */
[----:B------:R-:W-:Y:S01]  /*6e40*/  LEA.HI R15, R15, R17, RZ, 0x7 ;  /* 0x000000110f0f7211 */ /* 0x000fe200078f38ff */
[----:B------:R-:W-:Y:S01]  /*6e50*/  IMAD.MOV.U32 R17, RZ, RZ, R14 ;  /* 0x000000ffff117224 */ /* 0x000fe200078e000e */
[----:B------:R-:W-:Y:S01]  /*6e60*/  LEA.HI R12, R12, R11, RZ, 0x3 ;  /* 0x0000000b0c0c7211 */ /* 0x000fe200078f18ff */
[----:B------:R-:W-:Y:S01]  /*6e70*/  IMAD R6, R13, -0x10, R8 ;  /* 0xfffffff00d067824 */ /* 0x000fe200078e0208 */
[----:B------:R-:W-:Y:S02]  /*6e80*/  SHF.R.S32.HI R15, RZ, 0x7, R15 ;  /* 0x00000007ff0f7819 */ /* 0x000fe4000001140f */
[----:B------:R-:W-:Y:S02]  /*6e90*/  LOP3.LUT R12, R12, 0xfffffff8, RZ, 0xc0, !PT ;  /* 0xfffffff80c0c7812 */ /* 0x000fe400078ec0ff */
[----:B------:R-:W-:-:S02]  /*6ea0*/  SHF.R.S32.HI R8, RZ, 0x1f, R7 ;  /* 0x0000001fff087819 */ /* 0x000fc40000011407 */
[----:B------:R-:W-:Y:S02]  /*6eb0*/  LEA.HI R5, R15, R15, RZ, 0x1 ;  /* 0x0000000f0f057211 */ /* 0x000fe400078f08ff */
[----:B------:R-:W-:Y:S02]  /*6ec0*/  LEA.HI R13, R10, R9, RZ, 0x2 ;  /* 0x000000090a0d7211 */ /* 0x000fe400078f10ff */
[----:B------:R-:W-:Y:S02]  /*6ed0*/  IADD3 R6, R6, R12, -R11 ;  /* 0x0000000c06067210 */ /* 0x000fe40007ffe80b */
[CC--:B------:R-:W-:Y:S02]  /*6ee0*/  LEA.HI R12, R8.reuse, R7.reuse, RZ, 0x2 ;  /* 0x00000007080c7211 */ /* 0x0c0fe400078f10ff */
[----:B------:R-:W-:Y:S02]  /*6ef0*/  LEA.HI R10, R8, R7, RZ, 0x3 ;  /* 0x00000007080a7211 */ /* 0x000fe400078f18ff */
[----:B------:R-:W-:-:S02]  /*6f00*/  LOP3.LUT R5, R5, 0xfffffffe, RZ, 0xc0, !PT ;  /* 0xfffffffe05057812 */ /* 0x000fc400078ec0ff */
[----:B------:R-:W-:Y:S02]  /*6f10*/  LOP3.LUT R14, R13, 0xfffffffc, RZ, 0xc0, !PT ;  /* 0xfffffffc0d0e7812 */ /* 0x000fe400078ec0ff */
[----:B------:R-:W-:Y:S02]  /*6f20*/  SHF.R.S32.HI R13, RZ, 0x2, R12 ;  /* 0x00000002ff0d7819 */ /* 0x000fe4000001140c */
[----:B------:R-:W-:Y:S01]  /*6f30*/  SHF.R.S32.HI R11, RZ, 0x3, R10 ;  /* 0x00000003ff0b7819 */ /* 0x000fe2000001140a */
[----:B------:R-:W-:Y:S01]  /*6f40*/  IMAD.IADD R7, R9, 0x1, -R14 ;  /* 0x0000000109077824 */ /* 0x000fe200078e0a0e */
[----:B------:R-:W-:Y:S01]  /*6f50*/  IADD3 R5, R15, -R5, RZ ;  /* 0x800000050f057210 */ /* 0x000fe20007ffe0ff */
[----:B------:R-:W-:Y:S01]  /*6f60*/  VIADD R9, R13, 0x10 ;  /* 0x000000100d097836 */ /* 0x000fe20000000000 */
[----:B------:R-:W-:Y:S02]  /*6f70*/  SHF.R.S32.HI R10, RZ, 0x1f, R10 ;  /* 0x0000001fff0a7819 */ /* 0x000fe4000001140a */
[----:B------:R-:W-:Y:S01]  /*6f80*/  LEA.HI R12, R12, R13, RZ, 0x1 ;  /* 0x0000000d0c0c7211 */ /* 0x000fe200078f08ff */
[----:B------:R-:W-:Y:S01]  /*6f90*/  IMAD R8, R5, -0x40, R6 ;  /* 0xffffffc005087824 */ /* 0x000fe200078e0206 */
[----:B------:R-:W-:-:S02]  /*6fa0*/  LEA.HI R10, R10, R11, RZ, 0x4 ;  /* 0x0000000b0a0a7211 */ /* 0x000fc400078f20ff */
[----:B------:R-:W-:Y:S02]  /*6fb0*/  IADD3 R5, R13, 0x8, RZ ;  /* 0x000000080d057810 */ /* 0x000fe40007ffe0ff */
[----:B------:R-:W-:Y:S02]  /*6fc0*/  LOP3.LUT R10, R10, 0x1ffffff0, RZ, 0xc0, !PT ;  /* 0x1ffffff00a0a7812 */ /* 0x000fe400078ec0ff */
[----:B------:R-:W-:Y:S02]  /*6fd0*/  LOP3.LUT R12, R12, 0xfffffffe, RZ, 0xc0, !PT ;  /* 0xfffffffe0c0c7812 */ /* 0x000fe400078ec0ff */
[----:B------:R-:W-:Y:S01]  /*6fe0*/  LEA.HI R14, R9, R9, RZ, 0x1 ;  /* 0x00000009090e7211 */ /* 0x000fe200078f08ff */
[----:B------:R-:W-:Y:S01]  /*6ff0*/  IMAD.IADD R11, R11, 0x1, -R10 ;  /* 0x000000010b0b7824 */ /* 0x000fe200078e0a0a */
[----:B------:R-:W-:Y:S02]  /*7000*/  LEA.HI R6, R5, R5, RZ, 0x1 ;  /* 0x0000000505067211 */ /* 0x000fe400078f08ff */
[C---:B------:R-:W-:Y:S01]  /*7010*/  IADD3 R12, R13.reuse, -R12, RZ ;  /* 0x8000000c0d0c7210 */ /* 0x040fe20007ffe0ff */
[----:B------:R-:W-:Y:S01]  /*7020*/  VIADD R13, R13, 0x18 ;  /* 0x000000180d0d7836 */ /* 0x000fe20000000000 */
[----:B------:R-:W-:-:S02]  /*7030*/  LOP3.LUT R18, R14, 0xfffffffe, RZ, 0xc0, !PT ;  /* 0xfffffffe0e127812 */ /* 0x000fc400078ec0ff */
[----:B------:R-:W-:Y:S01]  /*7040*/  LOP3.LUT R10, R6, 0xfffffffe, RZ, 0xc0, !PT ;  /* 0xfffffffe060a7812 */ /* 0x000fe200078ec0ff */
[----:B------:R-:W-:Y:S02]  /*7050*/  IMAD R11, R11, 0x8, R12 ;  /* 0x000000080b0b7824 */ /* 0x000fe400078e020c */
[----:B------:R-:W-:Y:S01]  /*7060*/  IMAD.IADD R18, R9, 0x1, -R18 ;  /* 0x0000000109127824 */ /* 0x000fe200078e0a12 */
[----:B------:R-:W-:Y:S02]  /*7070*/  IADD3 R10, R5, -R10, RZ ;  /* 0x8000000a050a7210 */ /* 0x000fe40007ffe0ff */
[----:B------:R-:W-:Y:S01]  /*7080*/  LEA.HI R9, R13, R13, RZ, 0x1 ;  /* 0x0000000d0d097211 */ /* 0x000fe200078f08ff */
[----:B------:R1:W-:Y:S01]  /*7090*/  STL [R1+0x58], R11 ;  /* 0x0000580b01007387 */ /* 0x0003e20000100800 */
[--C-:B------:R-:W-:Y:S02]  /*70a0*/  SHF.R.S32.HI R5, RZ, 0x1, R6.reuse ;  /* 0x00000001ff057819 */ /* 0x100fe40000011406 */
[----:B------:R-:W-:-:S02]  /*70b0*/  SHF.R.S32.HI R6, RZ, 0x1f, R6 ;  /* 0x0000001fff067819 */ /* 0x000fc40000011406 */
[----:B------:R-:W-:Y:S02]  /*70c0*/  LOP3.LUT R12, R9, 0xfffffffe, RZ, 0xc0, !PT ;  /* 0xfffffffe090c7812 */ /* 0x000fe400078ec0ff */
[----:B------:R-:W-:Y:S02]  /*70d0*/  LEA.HI R6, R6, R5, RZ, 0x4 ;  /* 0x0000000506067211 */ /* 0x000fe400078f20ff */
[----:B------:R-:W-:Y:S01]  /*70e0*/  SHF.R.S32.HI R15, RZ, 0x1, R9 ;  /* 0x00000001ff0f7819 */ /* 0x000fe20000011409 */
[----:B------:R-:W-:Y:S01]  /*70f0*/  IMAD.IADD R13, R13, 0x1, -R12 ;  /* 0x000000010d0d7824 */ /* 0x000fe200078e0a0c */
[--C-:B-1----:R-:W-:Y:S02]  /*7100*/  SHF.R.S32.HI R11, RZ, 0x1, R14.reuse ;  /* 0x00000001ff0b7819 */ /* 0x102fe4000001140e */
[----:B------:R-:W-:Y:S02]  /*7110*/  SHF.R.S32.HI R14, RZ, 0x1f, R14 ;  /* 0x0000001fff0e7819 */ /* 0x000fe4000001140e */
[----:B------:R-:W-:-:S02]  /*7120*/  LOP3.LUT R12, R6, 0x1ffffff0, RZ, 0xc0, !PT ;  /* 0x1ffffff0060c7812 */ /* 0x000fc400078ec0ff */
[----:B------:R-:W-:Y:S02]  /*7130*/  LEA.HI R14, R14, R11, RZ, 0x4 ;  /* 0x0000000b0e0e7211 */ /* 0x000fe400078f20ff */
[----:B------:R-:W-:Y:S01]  /*7140*/  SHF.R.S32.HI R20, RZ, 0x1f, R9 ;  /* 0x0000001fff147819 */ /* 0x000fe20000011409 */
[----:B------:R-:W-:Y:S01]  /*7150*/  IMAD.IADD R9, R5, 0x1, -R12 ;  /* 0x0000000105097824 */ /* 0x000fe200078e0a0c */
[----:B------:R-:W-:Y:S02]  /*7160*/  LEA R6, R17, R16, 0xd ;  /* 0x0000001011067211 */ /* 0x000fe400078e68ff */
[----:B------:R-:W-:Y:S02]  /*7170*/  LOP3.LUT R14, R14, 0x1ffffff0, RZ, 0xc0, !PT ;  /* 0x1ffffff00e0e7812 */ /* 0x000fe400078ec0ff */
[----:B------:R-:W-:Y:S01]  /*7180*/  LEA.HI R20, R20, R15, RZ, 0x4 ;  /* 0x0000000f14147211 */ /* 0x000fe200078f20ff */
[C---:B------:R-:W-:Y:S01]  /*7190*/  VIADD R12, R6.reuse, 0x4000 ;  /* 0x00004000060c7836 */ /* 0x040fe20000000000 */
[----:B------:R-:W-:Y:S01]  /*71a0*/  LEA R9, R9, R10, 0x3 ;  /* 0x0000000a09097211 */ /* 0x000fe200078e18ff */
[----:B------:R-:W-:Y:S01]  /*71b0*/  VIADD R5, R6, 0x20c00 ;  /* 0x00020c0006057836 */ /* 0x000fe20000000000 */
[----:B------:R-:W-:Y:S01]  /*71c0*/  LOP3.LUT R20, R20, 0x1ffffff0, RZ, 0xc0, !PT ;  /* 0x1ffffff014147812 */ /* 0x000fe200078ec0ff */
[----:B------:R-:W-:Y:S01]  /*71d0*/  IMAD.IADD R11, R11, 0x1, -R14 ;  /* 0x000000010b0b7824 */ /* 0x000fe200078e0a0e */
[----:B------:R-:W-:Y:S01]  /*71e0*/  SHF.R.U32.HI R6, RZ, 0x4, R6 ;  /* 0x00000004ff067819 */ /* 0x000fe20000011606 */
[----:B------:R1:W-:Y:S01]  /*71f0*/  STL [R1+0x50], R9 ;  /* 0x0000500901007387 */ /* 0x0003e20000100800 */
[----:B------:R-:W-:-:S02]  /*7200*/  SHF.R.U32.HI R12, RZ, 0x4, R12 ;  /* 0x00000004ff0c7819 */ /* 0x000fc4000001160c */
[----:B------:R-:W-:Y:S02]  /*7210*/  SHF.R.U32.HI R5, RZ, 0x4, R5 ;  /* 0x00000004ff057819 */ /* 0x000fe40000011605 */
[----:B------:R-:W-:Y:S01]  /*7220*/  IADD3 R20, R15, -R20, RZ ;  /* 0x800000140f147210 */ /* 0x000fe20007ffe0ff */
[----:B------:R-:W-:Y:S01]  /*7230*/  IMAD.MOV.U32 R15, RZ, RZ, 0x40000040 ;  /* 0x40000040ff0f7424 */ /* 0x000fe200078e00ff */
[----:B------:R-:W-:Y:S02]  /*7240*/  LOP3.LUT R6, R6, 0x3fff, RZ, 0xc0, !PT ;  /* 0x00003fff06067812 */ /* 0x000fe400078ec0ff */
[----:B------:R-:W-:Y:S01]  /*7250*/  LOP3.LUT R12, R12, 0x3fff, RZ, 0xc0, !PT ;  /* 0x00003fff0c0c7812 */ /* 0x000fe200078ec0ff */
[----:B-1----:R-:W-:Y:S01]  /*7260*/  IMAD R9, R11, 0x8, R18 ;  /* 0x000000080b097824 */ /* 0x002fe200078e0212 */
[----:B------:R-:W-:Y:S01]  /*7270*/  LOP3.LUT R5, R5, 0x3fff, RZ, 0xc0, !PT ;  /* 0x00003fff05057812 */ /* 0x000fe200078ec0ff */
[----:B------:R-:W-:Y:S01]  /*7280*/  IMAD R10, R20, 0x8, R13 ;  /* 0x00000008140a7824 */ /* 0x000fe200078e020d */
[----:B------:R-:W-:Y:S01]  /*7290*/  MOV R11, 0x40000040 ;  /* 0x40000040000b7802 */ /* 0x000fe20000000f00 */
[----:B------:R-:W-:Y:S01]  /*72a0*/  IMAD.MOV.U32 R13, RZ, RZ, 0x40000040 ;  /* 0x40000040ff0d7424 */ /* 0x000fe200078e00ff */
[----:B------:R1:W-:Y:S01]  /*72b0*/  STL [R1+0x4c], R9 ;  /* 0x00004c0901007387 */ /* 0x0003e20000100800 */
[----:B------:R-:W-:-:S03]  /*72c0*/  LOP3.LUT R5, R5, 0x10000, RZ, 0xfc, !PT ;  /* 0x0001000005057812 */ /* 0x000fc600078efcff */
[----:B------:R2:W-:Y:S01]  /*72d0*/  STL [R1+0x44], R10 ;  /* 0x0000440a01007387 */ /* 0x0005e20000100800 */
[----:B-1----:R-:W-:Y:S02]  /*72e0*/  LOP3.LUT R9, R6, 0x10000, RZ, 0xfc, !PT ;  /* 0x0001000006097812 */ /* 0x002fe400078efcff */
[----:B------:R-:W-:Y:S02]  /*72f0*/  LOP3.LUT R6, R12, 0x10000, RZ, 0xfc, !PT ;  /* 0x000100000c067812 */ /* 0x000fe400078efcff */
[C---:B------:R-:W-:Y:S01]  /*7300*/  IADD3 R22, R9.reuse, 0x2, RZ ;  /* 0x0000000209167810 */ /* 0x040fe20007ffe0ff */
[C---:B------:R-:W-:Y:S01]  /*7310*/  VIADD R20, R9.reuse, 0x4 ;  /* 0x0000000409147836 */ /* 0x040fe20000000000 */
[----:B------:R1:W-:Y:S01]  /*7320*/  STL [R1+0x3c], R9 ;  /* 0x00003c0901007387 */ /* 0x0003e20000100800 */
[----:B------:R-:W-:Y:S01]  /*7330*/  VIADD R18, R9, 0x6 ;  /* 0x0000000609127836 */ /* 0x000fe20000000000 */
[C---:B------:R-:W-:Y:S01]  /*7340*/  IADD3 R14, R6.reuse, 0x2, RZ ;  /* 0x00000002060e7810 */ /* 0x040fe20007ffe0ff */
[C---:B--2---:R-:W-:Y:S01]  /*7350*/  VIADD R10, R6.reuse, 0x6 ;  /* 0x00000006060a7836 */ /* 0x044fe20000000000 */
[----:B------:R2:W-:Y:S01]  /*7360*/  STL [R1+0x5c], R5 ;  /* 0x00005c0501007387 */ /* 0x0005e20000100800 */
[----:B------:R-:W-:-:S03]  /*7370*/  VIADD R12, R6, 0x4 ;  /* 0x00000004060c7836 */ /* 0x000fc60000000000 */
[----:B------:R3:W-:Y:S01]  /*7380*/  STL [R1+0x38], R6 ;  /* 0x0000380601007387 */ /* 0x0007e20000100800 */
[----:B-1----:R-:W-:-:S03]  /*7390*/  VIADD R9, R7, 0x8 ;  /* 0x0000000807097836 */ /* 0x002fc60000000000 */
[----:B------:R1:W-:Y:S01]  /*73a0*/  STL.64 [R1+0x30], R22 ;  /* 0x0000301601007387 */ /* 0x0003e20000100a00 */
[C---:B------:R-:W-:Y:S01]  /*73b0*/  VIADD R9, R7.reuse, 0x14 ;  /* 0x0000001407097836 */ /* 0x040fe20000000000 */
[C---:B--2---:R-:W-:Y:S02]  /*73c0*/  IADD3 R5, R7.reuse, 0x4, RZ ;  /* 0x0000000407057810 */ /* 0x044fe40007ffe0ff */
[----:B------:R1:W-:Y:S01]  /*73d0*/  STL.64 [R1+0x28], R20 ;  /* 0x0000281401007387 */ /* 0x0003e20000100a00 */
[C---:B------:R-:W-:Y:S01]  /*73e0*/  IADD3 R5, R7.reuse, 0x10, RZ ;  /* 0x0000001007057810 */ /* 0x040fe20007ffe0ff */
[C---:B---3--:R-:W-:Y:S01]  /*73f0*/  VIADD R6, R7.reuse, 0xc ;  /* 0x0000000c07067836 */ /* 0x048fe20000000000 */
[C---:B------:R-:W-:Y:S01]  /*7400*/  IADD3 R5, R7.reuse, 0x1c, RZ ;  /* 0x0000001c07057810 */ /* 0x040fe20007ffe0ff */
[----:B------:R1:W-:Y:S01]  /*7410*/  STL.64 [R1+0x20], R18 ;  /* 0x0000201201007387 */ /* 0x0003e20000100a00 */
[----:B------:R-:W-:-:S03]  /*7420*/  VIADD R6, R7, 0x18 ;  /* 0x0000001807067836 */ /* 0x000fc60000000000 */
[----:B------:R1:W-:Y:S04]  /*7430*/  STL.64 [R1+0x8], R10 ;  /* 0x0000080a01007387 */ /* 0x0003e80000100a00 */
[----:B------:R1:W-:Y:S04]  /*7440*/  STL.64 [R1+0x18], R14 ;  /* 0x0000180e01007387 */ /* 0x0003e80000100a00 */
[----:B------:R1:W-:Y:S02]  /*7450*/  STL.64 [R1+0x10], R12 ;  /* 0x0000100c01007387 */ /* 0x0003e40000100a00 */
.L_x_1531:
[----:B------:R-:W-:-:S06]  /*7460*/  ULOP3.LUT UR4, UR36, 0x1, URZ, 0xfc, !UPT ;  /* 0x0000000124047892 */ /* 0x000fcc000f8efc3f */
[----:B------:R-:W-:-:S05]  /*7470*/  IMAD.U32 R5, RZ, RZ, UR4 ;  /* 0x00000004ff057e24 */ /* 0x000fca000f8e00ff */
[----:B------:R-:W-:-:S13]  /*7480*/  ISETP.NE.AND P0, PT, R5, 0x3, PT ;  /* 0x000000030500780c */ /* 0x000fda0003f05270 */
[----:B------:R-:W-:Y:S05]  /*7490*/  @!P0 BRA `(.L_x_1521) ;  /* 0x0000000000048947 */ /* 0x000fea0003800000 */
[----:B------:R-:W-:Y:S01]  /*74a0*/  BPT.TRAP 0x1 ;  /* 0x000000040000795c */ /* 0x000fe20000300000 */
.L_x_1521:
[----:B------:R-:W-:Y:S01]  /*74b0*/  IMAD R6, R0, 0x8, R16 ;  /* 0x0000000800067824 */ /* 0x000fe200078e0210 */
[----:B-1----:R-:W-:-:S04]  /*74c0*/  SHF.L.U32 R23, R4, 0x1f, RZ ;  /* 0x0000001f04177819 */ /* 0x002fc800000006ff */
[----:B------:R1:W2:Y:S01]  /*74d0*/  SYNCS.PHASECHK.TRANS64.TRYWAIT P1, [R6+URZ+0x30c10], R23 ;  /* 0x030c1017060075a7 */ /* 0x0002a2000802017f */
[----:B------:R-:W-:Y:S05]  /*74e0*/  @!P0 BRA `(.L_x_1522) ;  /* 0x0000000000048947 */ /* 0x000fea0003800000 */
[----:B------:R-:W-:Y:S01]  /*74f0*/  BPT.TRAP 0x1 ;  /* 0x000000040000795c */ /* 0x000fe20000300000 */
.L_x_1522:
[----:B------:R-:W-:-:S04]  /*7500*/  IADD3 R5, R16, 0x10000, RZ ;  /* 0x0001000010057810 */ /* 0x000fc80007ffe0ff */
[----:B------:R-:W-:-:S04]  /*7510*/  SHF.R.U32.HI R5, RZ, 0x4, R5 ;  /* 0x00000004ff057819 */ /* 0x000fc80000011605 */
[----:B------:R-:W-:-:S04]  /*7520*/  LOP3.LUT R5, R5, 0x3fff, RZ, 0xc0, !PT ;  /* 0x00003fff05057812 */ /* 0x000fc800078ec0ff */
[----:B------:R-:W-:Y:S01]  /*7530*/  LOP3.LUT R9, R5, 0x10000, RZ, 0xfc, !PT ;  /* 0x0001000005097812 */ /* 0x000fe200078efcff */
[----:B--2---:R-:W-:Y:S06]  /*7540*/  @P1 BRA `(.L_x_1523) ;  /* 0x0000000000081947 */ /* 0x004fec0003800000 */
[----:B------:R-:W2:Y:S02]  /*7550*/  SYNCS.PHASECHK.TRANS64.TRYWAIT P1, [R6+URZ+0x30c10], R23 ;  /* 0x030c1017060075a7 */ /* 0x000ea4000802017f */
[----:B--2---:R-:W-:Y:S05]  /*7560*/  @!P1 BRA `(.L_x_1524) ;  /* 0x000000e400789947 */ /* 0x004fea0003800000 */
.L_x_1523:
        /* <DEDUP_REMOVED lines=38> */
[C---:B------:R-:W-:Y:S02]  /*77d0*/  IMAD R18, R0.reuse, 0x80, R11 ;  /* 0x0000008000127824 */ /* 0x040fe400078e020b */
[----:B------:R-:W-:Y:S01]  /*77e0*/  IMAD R14, R0, 0x80, R13 ;  /* 0x00000080000e7824 */ /* 0x000fe200078e020d */
[C---:B------:R-:W-:Y:S01]  /*77f0*/  LEA R9, R3.reuse, R10, 0x1 ;  /* 0x0000000a03097211 */ /* 0x040fe200078e08ff */
[C---:B------:R-:W-:Y:S01]  /*7800*/  IMAD R11, R3.reuse, 0x2, R12 ;  /* 0x00000002030b7824 */ /* 0x040fe200078e020c */
[C---:B------:R-:W-:Y:S01]  /*7810*/  LEA R21, R3.reuse, R18, 0x1 ;  /* 0x0000001203157211 */ /* 0x040fe200078e08ff */
[----:B------:R-:W-:Y:S02]  /*7820*/  IMAD R19, R3, 0x2, R14 ;  /* 0x0000000203137824 */ /* 0x000fe400078e020e */
[----:B------:R-:W-:-:S02]  /*7830*/  IMAD R17, R9, 0x4, R16 ;  /* 0x0000000409117824 */ /* 0x000fc400078e0210 */
        /* <DEDUP_REMOVED lines=18> */
.L_x_1525:
[----:B------:R1:W1:Y:S01]  /*7960*/  SYNCS.PHASECHK.TRANS64.TRYWAIT P1, [R6+URZ+0x30c30], R23 ;  /* 0x030c3017060075a7 */ /* 0x000262000802017f */
[----:B------:R-:W-:Y:S05]  /*7970*/  @!P0 BRA `(.L_x_1526) ;  /* 0x0000000000048947 */ /* 0x000fea0003800000 */
[----:B------:R-:W-:Y:S01]  /*7980*/  BPT.TRAP 0x1 ;  /* 0x000000040000795c */ /* 0x000fe20000300000 */
.L_x_1526:
[----:B-1----:R-:W-:Y:S05]  /*7990*/  @P1 BRA `(.L_x_1527) ;  /* 0x0000000000081947 */ /* 0x002fea0003800000 */
[----:B------:R-:W1:Y:S02]  /*79a0*/  SYNCS.PHASECHK.TRANS64.TRYWAIT P1, [R6+URZ+0x30c30], R23 ;  /* 0x030c3017060075a7 */ /* 0x000e64000802017f */
[----:B-1----:R-:W-:Y:S05]  /*79b0*/  @!P1 BRA `(.L_x_1528) ;  /* 0x000000e000789947 */ /* 0x002fea0003800000 */
.L_x_1527:
        /* <DEDUP_REMOVED lines=17> */
[----:B------:R-:W-:Y:S01]  /*7ad0*/  FMUL.FTZ R205, R83, UR8 ;  /* 0x0000000853cd7c20 */ /* 0x000fe20008410000 */
[----:B------:R-:W-:Y:S01]  /*7ae0*/  IMAD R25, R0, 0x400, R25 ;  /* 0x0000040000197824 */ /* 0x000fe200078e0219 */
        /* <DEDUP_REMOVED lines=65> */
[C---:B------:R-:W-:Y:S01]  /*7f00*/  IADD3 R227, R7.reuse, 0x4, RZ ;  /* 0x0000000407e37810 */ /* 0x040fe20007ffe0ff */
        /* <DEDUP_REMOVED lines=13> */
[C---:B------:R-:W-:Y:S01]  /*7fe0*/  VIADD R213, R7.reuse, 0xc ;  /* 0x0000000c07d57836 */ /* 0x040fe20000000000 */
[C---:B------:R-:W-:Y:S01]  /*7ff0*/  ISETP.GT.AND P2, PT, R8.reuse, RZ, PT ;  /* 0x000000ff0800720c */ /* 0x040fe20003f44270 */
[----:B------:R-:W4:Y:S01]  /*8000*/  MUFU.TANH R22, R22 ;  /* 0x0000001600167308 */ /* 0x000f220000002400 */
[----:B------:R1:W-:Y:S01]  /*8010*/  STL [R1+0x70], R2 ;  /* 0x0000700201007387 */ /* 0x0003e20000100800 */
[----:B------:R-:W-:Y:S01]  /*8020*/  ISETP.GT.AND P1, PT, R8, 0x8, PT ;  /* 0x000000080800780c */ /* 0x000fe20003f24270 */
[----:B------:R-:W-:-:S05]  /*8030*/  VIADD R222, R7, 0x14 ;  /* 0x0000001407de7836 */ /* 0x000fca0000000000 */
[----:B------:R-:W4:Y:S01]  /*8040*/  MUFU.TANH R204, R204 ;  /* 0x000000cc00cc7308 */ /* 0x000f220000002400 */
[----:B-1----:R-:W2:Y:S01]  /*8050*/  LDL.64 R2, [R1+0x18] ;  /* 0x0000180001027983 */ /* 0x002ea20000100a00 */
[----:B------:R-:W-:Y:S01]  /*8060*/  WARPGROUP.ARRIVE ;  /* 0x00000000000079c5 */ /* 0x000fe20000000000 */
[----:B------:R-:W-:-:S05]  /*8070*/  IADD3 R220, R7, 0x10, RZ ;  /* 0x0000001007dc7810 */ /* 0x000fca0007ffe0ff */
        /* <DEDUP_REMOVED lines=14> */
[----:B------:R-:W-:-:S05]  /*8160*/  VIADD R214, R7, 0x18 ;  /* 0x0000001807d67836 */ /* 0x000fca0000000000 */
        /* <DEDUP_REMOVED lines=78> */
[----:B------:R-:W-:Y:S01]  /*8650*/  MUFU.TANH R230, R230 ;  /* 0x000000e600e67308 */ /* 0x000fe20000002400 */
        /* <DEDUP_REMOVED lines=8> */
[----:B------:R-:W-:Y:S07]  /*86e0*/  SHFL.IDX PT, R217, R13, R222, 0x1f ;  /* 0x00001fde0dd97589 */ /* 0x000fee00000e0000 */
[----:B------:R3:W-:Y:S01]  /*86f0*/  MUFU.TANH R159, R105 ;  /* 0x00000069009f7308 */ /* 0x0007e20000002400 */
[----:B----4-:R-:W-:-:S07]  /*8700*/  FSEL R103, R207, -INF , P2 ;  /* 0xff800000cf677808 */ /* 0x010fce0001000000 */
        /* <DEDUP_REMOVED lines=13> */
[----:B------:R-:W-:Y:S01]  /*87e0*/  LEA R209, R0, R209, 0xa ;  /* 0x000000d100d17211 */ /* 0x000fe200078e50ff */
[----:B------:R-:W-:-:S03]  /*87f0*/  FFMA.FTZ R17, R17, UR5, -R106 ;  /* 0x0000000511117c23 */ /* 0x000fc6000801086a */
[----:B------:R-:W4:Y:S01]  /*8800*/  MUFU.TANH R93, R93 ;  /* 0x0000005d005d7308 */ /* 0x000f220000002400 */
[----:B------:R-:W-:Y:S01]  /*8810*/  FFMA.FTZ R106, R105, UR5, -R106 ;  /* 0x00000005696a7c23 */ /* 0x000fe2000801086a */
[----:B------:R-:W-:Y:S02]  /*8820*/  R2UR UR4, R209 ;  /* 0x00000000d10472ca */ /* 0x000fe400000e0000 */
[----:B-1----:R-:W-:-:S04]  /*8830*/  FSEL R108, R235, -INF , P2 ;  /* 0xff800000eb6c7808 */ /* 0x002fc80001000000 */
[----:B------:R-:W1:Y:S01]  /*8840*/  MUFU.TANH R237, R237 ;  /* 0x000000ed00ed7308 */ /* 0x000e620000002400 */
[----:B------:R-:W-:Y:S01]  /*8850*/  FSEL R105, R230, -INF , P2 ;  /* 0xff800000e6697808 */ /* 0x000fe20001000000 */
[----:B------:R-:W1:Y:S01]  /*8860*/  SHFL.IDX PT, R209, R13, R214, 0x1f ;  /* 0x00001fd60dd17589 */ /* 0x000e6200000e0000 */
[----:B--2---:R-:W-:-:S05]  /*8870*/  FSEL R109, R89, -INF , P1 ;  /* 0xff800000596d7808 */ /* 0x004fca0000800000 */
[----:B------:R-:W2:Y:S01]  /*8880*/  MUFU.TANH R94, R94 ;  /* 0x0000005e005e7308 */ /* 0x000ea20000002400 */
[----:B------:R-:W-:Y:S01]  /*8890*/  FFMA.FTZ R105, R105, UR5, -R122 ;  /* 0x0000000569697c23 */ /* 0x000fe2000801087a */
[----:B------:R-:W-:-:S06]  /*88a0*/  FFMA.FTZ R108, R108, UR5, -R107 ;  /* 0x000000056c6c7c23 */ /* 0x000fcc000801086b */
[----:B------:R4:W-:Y:S01]  /*88b0*/  MUFU.TANH R2, R132 ;  /* 0x0000008400027308 */ /* 0x0009e20000002400 */
[----:B------:R-:W-:Y:S01]  /*88c0*/  FFMA.FTZ R122, R109, UR5, -R122 ;  /* 0x000000056d7a7c23 */ /* 0x000fe2000801087a */
[----:B---3--:R-:W-:-:S06]  /*88d0*/  FSEL R109, R91, -INF , P2 ;  /* 0xff8000005b6d7808 */ /* 0x008fcc0001000000 */
[----:B------:R3:W2:Y:S01]  /*88e0*/  MUFU.TANH R156, R110 ;  /* 0x0000006e009c7308 */ /* 0x0006a20000002400 */
[----:B----4-:R-:W4:Y:S04]  /*88f0*/  SHFL.IDX PT, R132, R15, R229, 0x1f ;  /* 0x00001fe50f847589 */ /* 0x010f2800000e0000 */
[----:B------:R-:W-:Y:S01]  /*8900*/  SHFL.IDX PT, R136, R15, R7, 0x1f ;  /* 0x00001f070f887589 */ /* 0x000fe200000e0000 */
[----:B---3--:R-:W-:Y:S02]  /*8910*/  FSEL R110, R225, -INF , P1 ;  /* 0xff800000e16e7808 */ /* 0x008fe40000800000 */
[----:B------:R3:W-:Y:S01]  /*8920*/  MUFU.TANH R154, R111 ;  /* 0x0000006f009a7308 */ /* 0x0007e20000002400 */
[----:B------:R-:W-:Y:S02]  /*8930*/  SHFL.IDX PT, R134, R15, R227, 0x1f ;  /* 0x00001fe30f867589 */ /* 0x000fe400000e0000 */
[----:B------:R-:W-:Y:S01]  /*8940*/  FFMA.FTZ R107, R110, UR5, -R107 ;  /* 0x000000056e6b7c23 */ /* 0x000fe2000801086b */
[----:B------:R-:W-:-:S04]  /*8950*/  FSEL R110, R164, -INF , P2 ;  /* 0xff800000a46e7808 */ /* 0x000fc80001000000 */
[----:B------:R1:W-:Y:S01]  /*8960*/  MUFU.TANH R141, R125 ;  /* 0x0000007d008d7308 */ /* 0x0003e20000002400 */
[----:B---3--:R-:W-:Y:S04]  /*8970*/  SHFL.IDX PT, R111, R13, R227, 0x1f ;  /* 0x00001fe30d6f7589 */ /* 0x008fe800000e0000 */
[----:B------:R-:W3:Y:S03]  /*8980*/  SHFL.IDX PT, R13, R13, R129, 0x1f ;  /* 0x00001f810d0d7589 */ /* 0x000ee600000e0000 */
[----:B------:R2:W-:Y:S01]  /*8990*/  MUFU.TANH R142, R126 ;  /* 0x0000007e008e7308 */ /* 0x0005e20000002400 */
[----:B-1----:R-:W-:Y:S01]  /*89a0*/  FSEL R125, R163, -INF , P1 ;  /* 0xff800000a37d7808 */ /* 0x002fe20000800000 */
[----:B------:R-:W-:Y:S01]  /*89b0*/  FFMA.FTZ R109, R109, UR5, -R212 ;  /* 0x000000056d6d7c23 */ /* 0x000fe200080108d4 */
[----:B------:R-:W-:Y:S01]  /*89c0*/  FFMA.FTZ R110, R110, UR5, -R124 ;  /* 0x000000056e6e7c23 */ /* 0x000fe2000801087c */
[----:B------:R-:W-:-:S04]  /*89d0*/  FSEL R210, R93, -INF , P2 ;  /* 0xff8000005dd27808 */ /* 0x000fc80001000000 */
[----:B------:R-:W1:Y:S01]  /*89e0*/  MUFU.TANH R231, R231 ;  /* 0x000000e700e77308 */ /* 0x000e620000002400 */
[----:B--2---:R-:W-:Y:S01]  /*89f0*/  FSEL R126, R92, -INF , P1 ;  /* 0xff8000005c7e7808 */ /* 0x004fe20000800000 */
[----:B------:R-:W-:Y:S01]  /*8a00*/  FFMA.FTZ R212, R125, UR5, -R212 ;  /* 0x000000057dd47c23 */ /* 0x000fe200080108d4 */
[----:B------:R-:W-:-:S05]  /*8a10*/  FSEL R234, R237, -INF , P2 ;  /* 0xff800000edea7808 */ /* 0x000fca0001000000 */
[----:B------:R2:W-:Y:S01]  /*8a20*/  MUFU.TANH R5, R130 ;  /* 0x0000008200057308 */ /* 0x0005e20000002400 */
[----:B------:R-:W-:Y:S01]  /*8a30*/  FFMA.FTZ R124, R126, UR5, -R124 ;  /* 0x000000057e7c7c23 */ /* 0x000fe2000801087c */
[----:B------:R-:W-:Y:S02]  /*8a40*/  FSEL R125, R162, -INF , P1 ;  /* 0xff800000a27d7808 */ /* 0x000fe40000800000 */
[----:B------:R-:W-:Y:S02]  /*8a50*/  FSEL R216, R161, -INF , P2 ;  /* 0xff800000a1d87808 */ /* 0x000fe40001000000 */
[----:B------:R-:W-:Y:S02]  /*8a60*/  FSEL R133, R153, -INF , P2 ;  /* 0xff80000099857808 */ /* 0x000fe40001000000 */
[----:B------:R4:W-:Y:S01]  /*8a70*/  MUFU.TANH R6, R128 ;  /* 0x0000008000067308 */ /* 0x0009e20000002400 */
[----:B--2---:R-:W2:Y:S01]  /*8a80*/  SHFL.IDX PT, R130, R15, R213, 0x1f ;  /* 0x00001fd50f827589 */ /* 0x004ea200000e0000 */
[----:B------:R-:W-:Y:S01]  /*8a90*/  FSEL R126, R94, -INF , P1 ;  /* 0xff8000005e7e7808 */ /* 0x000fe20000800000 */
[----:B------:R-:W-:Y:S01]  /*8aa0*/  FFMA.FTZ R210, R210, UR5, -R217 ;  /* 0x00000005d2d27c23 */ /* 0x000fe200080108d9 */
[----:B------:R-:W-:Y:S01]  /*8ab0*/  FFMA.FTZ R234, R234, UR5, -R211 ;  /* 0x00000005eaea7c23 */ /* 0x000fe200080108d3 */
[----:B------:R-:W-:Y:S01]  /*8ac0*/  FFMA.FTZ R217, R125, UR5, -R217 ;  /* 0x000000057dd97c23 */ /* 0x000fe200080108d9 */
[----:B------:R-:W-:Y:S01]  /*8ad0*/  FSEL R12, R160, -INF , P1 ;  /* 0xff800000a00c7808 */ /* 0x000fe20000800000 */
[----:B------:R-:W-:Y:S01]  /*8ae0*/  FFMA.FTZ R211, R126, UR5, -R211 ;  /* 0x000000057ed37c23 */ /* 0x000fe200080108d3 */
[----:B------:R-:W-:Y:S01]  /*8af0*/  SHFL.IDX PT, R125, R15, R222, 0x1f ;  /* 0x00001fde0f7d7589 */ /* 0x000fe200000e0000 */
[----:B------:R-:W-:Y:S01]  /*8b00*/  FSEL R126, R152, -INF , P1 ;  /* 0xff800000987e7808 */ /* 0x000fe20000800000 */
[----:B------:R-:W2:Y:S02]  /*8b10*/  MUFU.TANH R236, R236 ;  /* 0x000000ec00ec7308 */ /* 0x000ea40000002400 */
[----:B----4-:R-:W4:Y:S01]  /*8b20*/  SHFL.IDX PT, R128, R15, R220, 0x1f ;  /* 0x00001fdc0f807589 */ /* 0x010f2200000e0000 */
[----:B------:R-:W-:Y:S01]  /*8b30*/  FFMA.FTZ R216, R216, UR5, -R209 ;  /* 0x00000005d8d87c23 */ /* 0x000fe200080108d1 */
[----:B------:R-:W-:-:S02]  /*8b40*/  FFMA.FTZ R133, R133, UR5, -R132 ;  /* 0x0000000585857c23 */ /* 0x000fc40008010884 */
[----:B------:R-:W-:Y:S02]  /*8b50*/  SHFL.IDX PT, R215, R15, R214, 0x1f ;  /* 0x00001fd60fd77589 */ /* 0x000fe400000e0000 */
[----:B------:R-:W4:Y:S02]  /*8b60*/  MUFU.TANH R112, R112 ;  /* 0x0000007000707308 */ /* 0x000f240000002400 */
[----:B------:R-:W4:Y:S01]  /*8b70*/  SHFL.IDX PT, R218, R224, R7, 0x1f ;  /* 0x00001f07e0da7589 */ /* 0x000f2200000e0000 */
[----:B------:R-:W-:Y:S01]  /*8b80*/  FFMA.FTZ R209, R12, UR5, -R209 ;  /* 0x000000050cd17c23 */ /* 0x000fe200080108d1 */
[----:B------:R-:W-:Y:S02]  /*8b90*/  FSEL R139, R159, -INF , P2 ;  /* 0xff8000009f8b7808 */ /* 0x000fe40001000000 */
[----:B------:R-:W-:Y:S01]  /*8ba0*/  SHFL.IDX PT, R221, R224, R227, 0x1f ;  /* 0x00001fe3e0dd7589 */ /* 0x000fe200000e0000 */
[----:B------:R-:W-:Y:S01]  /*8bb0*/  FSEL R138, R158, -INF , P1 ;  /* 0xff8000009e8a7808 */ /* 0x000fe20000800000 */
[----:B------:R-:W-:Y:S01]  /*8bc0*/  FFMA.FTZ R132, R126, UR5, -R132 ;  /* 0x000000057e847c23 */ /* 0x000fe20008010884 */
[----:B------:R-:W-:Y:S01]  /*8bd0*/  FSEL R137, R157, -INF , P2 ;  /* 0xff8000009d897808 */ /* 0x000fe20001000000 */
[----:B------:R2:W4:Y:S01]  /*8be0*/  SHFL.IDX PT, R126, R15, R129, 0x1f ;  /* 0x00001f810f7e7589 */ /* 0x00052200000e0000 */
[----:B------:R-:W-:Y:S01]  /*8bf0*/  FSEL R12, R156, -INF , P1 ;  /* 0xff8000009c0c7808 */ /* 0x000fe20000800000 */
[----:B------:R1:W4:Y:S02]  /*8c00*/  MUFU.TANH R144, R123 ;  /* 0x0000007b00907308 */ /* 0x0003240000002400 */
[----:B------:R4:W4:Y:S01]  /*8c10*/  SHFL.IDX PT, R223, R224, R213, 0x1f ;  /* 0x00001fd5e0df7589 */ /* 0x00092200000e0000 */
[--C-:B---3--:R-:W-:Y:S01]  /*8c20*/  FFMA.FTZ R139, R139, UR5, -R13.reuse ;  /* 0x000000058b8b7c23 */ /* 0x108fe2000801080d */
[----:B------:R-:W-:Y:S01]  /*8c30*/  FFMA.FTZ R138, R138, UR5, -R13 ;  /* 0x000000058a8a7c23 */ /* 0x000fe2000801080d */
[----:B------:R-:W-:Y:S01]  /*8c40*/  FSEL R135, R155, -INF , P2 ;  /* 0xff8000009b877808 */ /* 0x000fe20001000000 */
[----:B------:R-:W-:-:S02]  /*8c50*/  FFMA.FTZ R137, R137, UR5, -R136 ;  /* 0x0000000589897c23 */ /* 0x000fc40008010888 */
[----:B------:R3:W-:Y:S01]  /*8c60*/  MUFU.TANH R3, R131 ;  /* 0x0000008300037308 */ /* 0x0007e20000002400 */
[----:B-1----:R-:W-:Y:S01]  /*8c70*/  FSEL R123, R231, -INF , P2 ;  /* 0xff800000e77b7808 */ /* 0x002fe20001000000 */
[----:B------:R-:W-:Y:S01]  /*8c80*/  FFMA.FTZ R136, R12, UR5, -R136 ;  /* 0x000000050c887c23 */ /* 0x000fe20008010888 */
[----:B------:R-:W-:Y:S01]  /*8c90*/  FSEL R13, R154, -INF , P1 ;  /* 0xff8000009a0d7808 */ /* 0x000fe20000800000 */
[--C-:B------:R-:W-:Y:S01]  /*8ca0*/  FFMA.FTZ R135, R135, UR5, -R134.reuse ;  /* 0x0000000587877c23 */ /* 0x100fe20008010886 */
[----:B------:R-:W-:Y:S01]  /*8cb0*/  FSEL R219, R146, -INF , P1 ;  /* 0xff80000092db7808 */ /* 0x000fe20000800000 */
[----:B------:R-:W-:Y:S01]  /*8cc0*/  FFMA.FTZ R123, R123, UR5, -R111 ;  /* 0x000000057b7b7c23 */ /* 0x000fe2000801086f */
[----:B------:R-:W-:Y:S01]  /*8cd0*/  SHFL.IDX PT, R232, R14, R227, 0x1f ;  /* 0x00001fe30ee87589 */ /* 0x000fe200000e0000 */
[----:B------:R1:W-:Y:S01]  /*8ce0*/  MUFU.EX2 R12, R122 ;  /* 0x0000007a000c7308 */ /* 0x0003e20000000800 */
[----:B---3--:R-:W-:Y:S01]  /*8cf0*/  FSEL R131, R151, -INF , P2 ;  /* 0xff80000097837808 */ /* 0x008fe20001000000 */
[----:B------:R-:W-:Y:S01]  /*8d00*/  FFMA.FTZ R134, R13, UR5, -R134 ;  /* 0x000000050d867c23 */ /* 0x000fe20008010886 */
[----:B------:R-:W3:Y:S01]  /*8d10*/  SHFL.IDX PT, R222, R224, R222, 0x1f ;  /* 0x00001fdee0de7589 */ /* 0x000ee200000e0000 */
[----:B--2---:R-:W-:-:S04]  /*8d20*/  FSEL R129, R236, -INF , P2 ;  /* 0xff800000ec817808 */ /* 0x004fc80001000000 */
[----:B------:R-:W2:Y:S01]  /*8d30*/  MUFU.TANH R90, R90 ;  /* 0x0000005a005a7308 */ /* 0x000ea20000002400 */
[----:B-1----:R-:W-:Y:S01]  /*8d40*/  FSEL R122, R150, -INF , P1 ;  /* 0xff800000967a7808 */ /* 0x002fe20000800000 */
[--C-:B------:R-:W-:Y:S01]  /*8d50*/  FFMA.FTZ R131, R131, UR5, -R130.reuse ;  /* 0x0000000583837c23 */ /* 0x100fe20008010882 */
[----:B------:R-:W-:Y:S01]  /*8d60*/  FSEL R15, R148, -INF , P1 ;  /* 0xff800000940f7808 */ /* 0x000fe20000800000 */
[----:B------:R-:W-:Y:S02]  /*8d70*/  SHFL.IDX PT, R233, R14, R7, 0x1f ;  /* 0x00001f070ee97589 */ /* 0x000fe400000e0000 */
[----:B------:R-:W-:Y:S02]  /*8d80*/  FFMA.FTZ R130, R122, UR5, -R130 ;  /* 0x000000057a827c23 */ /* 0x000fe40008010882 */
[----:B------:R1:W-:Y:S01]  /*8d90*/  MUFU.EX2 R13, R123 ;  /* 0x0000007b000d7308 */ /* 0x0003e20000000800 */
[----:B----4-:R-:W-:Y:S01]  /*8da0*/  FSEL R122, R112, -INF , P1 ;  /* 0xff800000707a7808 */ /* 0x010fe20000800000 */
[--C-:B------:R-:W-:Y:S01]  /*8db0*/  FFMA.FTZ R129, R129, UR5, -R128.reuse ;  /* 0x0000000581817c23 */ /* 0x100fe20008010880 */
[----:B------:R4:W2:Y:S05]  /*8dc0*/  SHFL.IDX PT, R227, R224, R220, 0x1f ;  /* 0x00001fdce0e37589 */ /* 0x0008aa00000e0000 */
[----:B------:R-:W2:Y:S01]  /*8dd0*/  MUFU.TANH R140, R127 ;  /* 0x0000007f008c7308 */ /* 0x000ea20000002400 */
[----:B-1----:R-:W-:Y:S01]  /*8de0*/  FSEL R123, R149, -INF , P2 ;  /* 0xff800000957b7808 */ /* 0x002fe20001000000 */
[----:B------:R-:W-:Y:S01]  /*8df0*/  FFMA.FTZ R128, R122, UR5, -R128 ;  /* 0x000000057a807c23 */ /* 0x000fe20008010880 */
[----:B------:R-:W-:-:S05]  /*8e00*/  FSEL R122, R145, -INF , P2 ;  /* 0xff800000917a7808 */ /* 0x000fca0001000000 */
[----:B------:R-:W-:Y:S01]  /*8e10*/  MUFU.EX2 R98, R98 ;  /* 0x0000006200627308 */ /* 0x000fe20000000800 */
[--C-:B------:R-:W-:Y:S01]  /*8e20*/  FFMA.FTZ R123, R123, UR5, -R125.reuse ;  /* 0x000000057b7b7c23 */ /* 0x100fe2000801087d */
[----:B------:R-:W-:Y:S01]  /*8e30*/  FFMA.FTZ R125, R15, UR5, -R125 ;  /* 0x000000050f7d7c23 */ /* 0x000fe2000801087d */
[----:B------:R-:W-:Y:S01]  /*8e40*/  FSEL R213, R144, -INF , P1 ;  /* 0xff80000090d57808 */ /* 0x000fe20000800000 */
[--C-:B----4-:R-:W-:Y:S01]  /*8e50*/  FADD.FTZ R220, R24, -R218.reuse ;  /* 0x800000da18dc7221 */ /* 0x110fe20000010000 */
[----:B------:R-:W-:-:S03]  /*8e60*/  FADD.FTZ R218, R26, -R218 ;  /* 0x800000da1ada7221 */ /* 0x000fc60000010000 */
[----:B------:R-:W1:Y:S01]  /*8e70*/  MUFU.EX2 R119, R119 ;  /* 0x0000007700777308 */ /* 0x000e620000000800 */
[----:B------:R-:W-:Y:S01]  /*8e80*/  SHFL.IDX PT, R214, R224, R229, 0x1f ;  /* 0x00001fe5e0d67589 */ /* 0x000fe200000e0000 */
[----:B------:R-:W-:Y:S01]  /*8e90*/  IADD3 R26, R7, 0x1c, RZ ;  /* 0x0000001c071a7810 */ /* 0x000fe20007ffe0ff */
[----:B------:R-:W-:-:S05]  /*8ea0*/  FFMA.FTZ R122, R122, UR5, -R126 ;  /* 0x000000057a7a7c23 */ /* 0x000fca000801087e */
[----:B------:R-:W-:Y:S01]  /*8eb0*/  MUFU.TANH R114, R114 ;  /* 0x0000007200727308 */ /* 0x000fe20000002400 */
[----:B------:R-:W4:Y:S01]  /*8ec0*/  SHFL.IDX PT, R229, R14, R229, 0x1f ;  /* 0x00001fe50ee57589 */ /* 0x000f2200000e0000 */
[----:B------:R-:W-:-:S06]  /*8ed0*/  FFMA.FTZ R126, R213, UR5, -R126 ;  /* 0x00000005d57e7c23 */ /* 0x000fcc000801087e */
[----:B------:R-:W1:Y:S01]  /*8ee0*/  MUFU.EX2 R99, R99 ;  /* 0x0000006300637308 */ /* 0x000e620000000800 */
[----:B------:R-:W-:-:S07]  /*8ef0*/  FADD.FTZ R213, R29, -R223 ;  /* 0x800000df1dd57221 */ /* 0x000fce0000010000 */
[----:B------:R-:W1:Y:S08]  /*8f00*/  MUFU.TANH R113, R113 ;  /* 0x0000007100717308 */ /* 0x000e700000002400 */
[----:B------:R-:W1:Y:S08]  /*8f10*/  MUFU.TANH R115, R115 ;  /* 0x0000007300737308 */ /* 0x000e700000002400 */
[----:B------:R-:W1:Y:S01]  /*8f20*/  MUFU.EX2 R96, R96 ;  /* 0x0000006000607308 */ /* 0x000e620000000800 */
[----:B------:R-:W-:-:S07]  /*8f30*/  FFMA.FTZ R21, -R21, R21, 1 ;  /* 0x3f80000015157423 */ /* 0x000fce0000010115 */
[----:B------:R-:W-:Y:S08]  /*8f40*/  MUFU.TANH R116, R116 ;  /* 0x0000007400747308 */ /* 0x000ff00000002400 */
[----:B------:R-:W1:Y:S08]  /*8f50*/  MUFU.TANH R118, R118 ;  /* 0x0000007600767308 */ /* 0x000e700000002400 */
[----:B------:R-:W1:Y:S01]  /*8f60*/  MUFU.EX2 R95, R95 ;  /* 0x0000005f005f7308 */ /* 0x000e620000000800 */
[----:B------:R-:W-:-:S07]  /*8f70*/  FFMA.FTZ R22, -R22, R22, 1 ;  /* 0x3f80000016167423 */ /* 0x000fce0000010116 */
[----:B------:R-:W-:Y:S08]  /*8f80*/  MUFU.TANH R117, R117 ;  /* 0x0000007500757308 */ /* 0x000ff00000002400 */
[----:B------:R-:W1:Y:S08]  /*8f90*/  MUFU.TANH R121, R121 ;  /* 0x0000007900797308 */ /* 0x000e700000002400 */
[----:B------:R-:W1:Y:S08]  /*8fa0*/  MUFU.EX2 R97, R97 ;  /* 0x0000006100617308 */ /* 0x000e700000000800 */
[----:B------:R-:W1:Y:S01]  /*8fb0*/  MUFU.EX2 R104, R104 ;  /* 0x0000006800687308 */ /* 0x000e620000000800 */
[----:B------:R-:W-:Y:S01]  /*8fc0*/  FFMA.FTZ R205, -R205, R205, 1 ;  /* 0x3f800000cdcd7423 */ /* 0x000fe200000101cd */
[----:B------:R-:W-:Y:S01]  /*8fd0*/  FFMA.FTZ R23, -R23, R23, 1 ;  /* 0x3f80000017177423 */ /* 0x000fe20000010117 */
[----:B------:R-:W-:Y:S01]  /*8fe0*/  FFMA.FTZ R208, -R208, R208, 1 ;  /* 0x3f800000d0d07423 */ /* 0x000fe200000101d0 */
[----:B------:R-:W-:Y:S04]  /*8ff0*/  LDS R10, [R10+0x400] ;  /* 0x000400000a0a7984 */ /* 0x000fe80000000800 */
[----:B------:R3:W-:Y:S02]  /*9000*/  MUFU.EX2 R15, R124 ;  /* 0x0000007c000f7308 */ /* 0x0007e40000000800 */
[----:B---3--:R-:W-:Y:S01]  /*9010*/  FFMA.FTZ R124, R219, UR5, -R215 ;  /* 0x00000005db7c7c23 */ /* 0x008fe200080108d7 */
[----:B------:R-:W-:Y:S01]  /*9020*/  FADD.FTZ R219, R25, -R221 ;  /* 0x800000dd19db7221 */ /* 0x000fe20000010000 */
[----:B------:R-:W-:-:S04]  /*9030*/  VIADD R25, R7, 0x18 ;  /* 0x0000001807197836 */ /* 0x000fc80000000000 */
[----:B------:R3:W-:Y:S01]  /*9040*/  MUFU.EX2 R24, R212 ;  /* 0x000000d400187308 */ /* 0x0007e20000000800 */
[----:B------:R-:W-:Y:S01]  /*9050*/  FADD.FTZ R221, R27, -R221 ;  /* 0x800000dd1bdd7221 */ /* 0x000fe20000010000 */
[----:B------:R-:W-:Y:S02]  /*9060*/  VIADD R27, R7, 0xc ;  /* 0x0000000c071b7836 */ /* 0x000fe40000000000 */
[----:B---3--:R-:W-:Y:S02]  /*9070*/  FADD.FTZ R212, R31, -R223 ;  /* 0x800000df1fd47221 */ /* 0x008fe40000010000 */
[----:B------:R-:W-:Y:S04]  /*9080*/  SHFL.IDX PT, R223, R224, R25, 0x1f ;  /* 0x00001f19e0df7589 */ /* 0x000fe800000e0000 */
[----:B------:R3:W1:Y:S01]  /*9090*/  SHFL.IDX PT, R224, R224, R26, 0x1f ;  /* 0x00001f1ae0e07589 */ /* 0x00066200000e0000 */
[--C-:B------:R-:W-:Y:S01]  /*90a0*/  FADD.FTZ R33, R33, -R222.reuse ;  /* 0x800000de21217221 */ /* 0x100fe20000010000 */
[----:B------:R-:W-:-:S02]  /*90b0*/  FADD.FTZ R35, R35, -R222 ;  /* 0x800000de23237221 */ /* 0x000fc40000010000 */
[----:B------:R4:W1:Y:S01]  /*90c0*/  SHFL.IDX PT, R222, R14, R27, 0x1f ;  /* 0x00001f1b0ede7589 */ /* 0x00086200000e0000 */
[----:B--2---:R-:W-:Y:S01]  /*90d0*/  FSEL R127, R90, -INF , P1 ;  /* 0xff8000005a7f7808 */ /* 0x004fe20000800000 */
[--C-:B------:R-:W-:Y:S01]  /*90e0*/  FADD.FTZ R32, R32, -R227.reuse ;  /* 0x800000e320207221 */ /* 0x100fe20000010000 */
[----:B------:R-:W-:Y:S01]  /*90f0*/  FADD.FTZ R34, R34, -R227 ;  /* 0x800000e322227221 */ /* 0x000fe20000010000 */
[----:B------:R-:W-:Y:S01]  /*9100*/  FSEL R227, R5, -INF , P1 ;  /* 0xff80000005e37808 */ /* 0x000fe20000800000 */
[----:B---3--:R2:W-:Y:S01]  /*9110*/  MUFU.EX2 R26, R211 ;  /* 0x000000d3001a7308 */ /* 0x0085e20000000800 */
[----:B------:R-:W-:Y:S01]  /*9120*/  FFMA.FTZ R111, R127, UR5, -R111 ;  /* 0x000000057f6f7c23 */ /* 0x000fe2000801086f */
[----:B------:R-:W-:Y:S02]  /*9130*/  FSEL R127, R147, -INF , P2 ;  /* 0xff800000937f7808 */ /* 0x000fe40001000000 */
[----:B--2---:R-:W-:-:S04]  /*9140*/  FSEL R211, R6, -INF , P2 ;  /* 0xff80000006d37808 */ /* 0x004fc80001000000 */
[----:B----4-:R2:W-:Y:S01]  /*9150*/  MUFU.EX2 R27, R210 ;  /* 0x000000d2001b7308 */ /* 0x0105e20000000800 */
[----:B------:R-:W-:Y:S01]  /*9160*/  FFMA.FTZ R127, R127, UR5, -R215 ;  /* 0x000000057f7f7c23 */ /* 0x000fe200080108d7 */
[----:B------:R-:W-:Y:S01]  /*9170*/  FFMA.FTZ R211, R211, UR5, -R229 ;  /* 0x00000005d3d37c23 */ /* 0x000fe200080108e5 */
[----:B------:R-:W-:-:S05]  /*9180*/  FADD.FTZ R215, R28, -R214 ;  /* 0x800000d61cd77221 */ /* 0x000fca0000010000 */
[----:B------:R3:W-:Y:S01]  /*9190*/  MUFU.EX2 R25, R234 ;  /* 0x000000ea00197308 */ /* 0x0007e20000000800 */
[----:B--2---:R-:W-:Y:S01]  /*91a0*/  FFMA.FTZ R210, R227, UR5, -R229 ;  /* 0x00000005e3d27c23 */ /* 0x004fe200080108e5 */
[----:B------:R-:W-:Y:S01]  /*91b0*/  FFMA.FTZ R227, -R18, R18, 1 ;  /* 0x3f80000012e37423 */ /* 0x000fe20000010112 */
[----:B------:R-:W-:Y:S01]  /*91c0*/  FMUL.FTZ R229, R120, R220 ;  /* 0x000000dc78e57220 */ /* 0x000fe20000410000 */
[----:B------:R-:W-:Y:S01]  /*91d0*/  FSEL R28, R141, -INF , P2 ;  /* 0xff8000008d1c7808 */ /* 0x000fe20001000000 */
[----:B-1----:R-:W-:Y:S01]  /*91e0*/  FADD.FTZ R220, R39, -R224 ;  /* 0x800000e027dc7221 */ /* 0x002fe20000010000 */
[----:B------:R-:W-:Y:S02]  /*91f0*/  FSEL R31, R140, -INF , P1 ;  /* 0xff8000008c1f7808 */ /* 0x000fe40000800000 */
[----:B------:R1:W-:Y:S01]  /*9200*/  MUFU.EX2 R18, R217 ;  /* 0x000000d900127308 */ /* 0x0003e20000000800 */
[----:B---3--:R-:W-:Y:S02]  /*9210*/  VIADD R234, R7, 0x10 ;  /* 0x0000001007ea7836 */ /* 0x008fe40000000000 */
[--C-:B------:R-:W-:Y:S01]  /*9220*/  FADD.FTZ R36, R36, -R223.reuse ;  /* 0x800000df24247221 */ /* 0x100fe20000010000 */
[----:B------:R-:W-:Y:S01]  /*9230*/  FADD.FTZ R38, R38, -R223 ;  /* 0x800000df26267221 */ /* 0x000fe20000010000 */
[----:B------:R-:W-:Y:S01]  /*9240*/  FADD.FTZ R214, R30, -R214 ;  /* 0x800000d61ed67221 */ /* 0x000fe20000010000 */
[----:B------:R-:W-:Y:S01]  /*9250*/  FFMA.FTZ R39, -R20, R20, 1 ;  /* 0x3f80000014277423 */ /* 0x000fe20000010114 */
[----:B------:R2:W3:Y:S01]  /*9260*/  SHFL.IDX PT, R223, R14, R234, 0x1f ;  /* 0x00001fea0edf7589 */ /* 0x0004e200000e0000 */
[----:B-1----:R-:W-:Y:S01]  /*9270*/  FADD.FTZ R217, R37, -R224 ;  /* 0x800000e025d97221 */ /* 0x002fe20000010000 */
[----:B------:R-:W-:Y:S01]  /*9280*/  FMUL.FTZ R37, R227, R229 ;  /* 0x000000e5e3257220 */ /* 0x000fe20000410000 */
[----:B------:R-:W-:-:S02]  /*9290*/  FSEL R227, R4, -INF , P2 ;  /* 0xff80000004e37808 */ /* 0x000fc40001000000 */
[----:B------:R-:W-:Y:S01]  /*92a0*/  FSEL R224, R3, -INF , P1 ;  /* 0xff80000003e07808 */ /* 0x000fe20000800000 */
[----:B------:R-:W-:Y:S01]  /*92b0*/  FFMA.FTZ R20, -R19, R19, 1 ;  /* 0x3f80000013147423 */ /* 0x000fe20000010113 */
[----:B------:R-:W-:Y:S01]  /*92c0*/  FSEL R29, R143, -INF , P2 ;  /* 0xff8000008f1d7808 */ /* 0x000fe20001000000 */
[--C-:B------:R-:W-:Y:S01]  /*92d0*/  FFMA.FTZ R28, R28, UR5, -R232.reuse ;  /* 0x000000051c1c7c23 */ /* 0x100fe200080108e8 */
[----:B------:R-:W-:Y:S01]  /*92e0*/  FSEL R30, R142, -INF , P1 ;  /* 0xff8000008e1e7808 */ /* 0x000fe20000800000 */
[----:B------:R-:W-:Y:S01]  /*92f0*/  FFMA.FTZ R31, R31, UR5, -R232 ;  /* 0x000000051f1f7c23 */ /* 0x000fe200080108e8 */
[----:B--2---:R-:W-:Y:S01]  /*9300*/  IADD3 R234, R7, 0x14, RZ ;  /* 0x0000001407ea7810 */ /* 0x004fe20007ffe0ff */
[----:B------:R1:W-:Y:S01]  /*9310*/  MUFU.EX2 R19, R216 ;  /* 0x000000d800137308 */ /* 0x0003e20000000800 */
[----:B------:R-:W-:Y:S01]  /*9320*/  FMUL.FTZ R232, R119, R219 ;  /* 0x000000db77e87220 */ /* 0x000fe20000410000 */
[--C-:B------:R-:W-:Y:S01]  /*9330*/  FFMA.FTZ R219, R227, UR5, -R222.reuse ;  /* 0x00000005e3db7c23 */ /* 0x100fe200080108de */
[--C-:B------:R-:W-:Y:S01]  /*9340*/  FFMA.FTZ R29, R29, UR5, -R233.reuse ;  /* 0x000000051d1d7c23 */ /* 0x100fe200080108e9 */
[----:B------:R-:W-:Y:S01]  /*9350*/  FFMA.FTZ R30, R30, UR5, -R233 ;  /* 0x000000051e1e7c23 */ /* 0x000fe200080108e9 */
[----:B------:R2:W4:Y:S01]  /*9360*/  SHFL.IDX PT, R229, R14, R234, 0x1f ;  /* 0x00001fea0ee57589 */ /* 0x00052200000e0000 */
[----:B-1----:R-:W-:Y:S01]  /*9370*/  FMUL.FTZ R216, R98, R218 ;  /* 0x000000da62d87220 */ /* 0x002fe20000410000 */
[----:B------:R-:W-:-:S02]  /*9380*/  FFMA.FTZ R218, R224, UR5, -R222 ;  /* 0x00000005e0da7c23 */ /* 0x000fc400080108de */
[----:B------:R-:W-:Y:S01]  /*9390*/  LDS R222, [R9+0x400] ;  /* 0x0004000009de7984 */ /* 0x000fe20000000800 */
[C---:B------:R-:W-:Y:S02]  /*93a0*/  VIADD R233, R7.reuse, 0x18 ;  /* 0x0000001807e97836 */ /* 0x040fe40000000000 */
[----:B--2---:R-:W-:-:S03]  /*93b0*/  VIADD R234, R7, 0x1c ;  /* 0x0000001c07ea7836 */ /* 0x004fc60000000000 */
[----:B------:R-:W1:Y:S01]  /*93c0*/  SHFL.IDX PT, R224, R14, R233, 0x1f ;  /* 0x00001fe90ee07589 */ /* 0x000e6200000e0000 */
[----:B------:R-:W-:Y:S01]  /*93d0*/  FMUL.FTZ R39, R39, R216 ;  /* 0x000000d827277220 */ /* 0x000fe20000410000 */
[----:B------:R-:W-:Y:S02]  /*93e0*/  FMUL.FTZ R216, R20, R232 ;  /* 0x000000e814d87220 */ /* 0x000fe40000410000 */
[----:B------:R2:W-:Y:S01]  /*93f0*/  MUFU.EX2 R20, R209 ;  /* 0x000000d100147308 */ /* 0x0005e20000000800 */
[----:B------:R3:W1:Y:S01]  /*9400*/  SHFL.IDX PT, R227, R14, R234, 0x1f ;  /* 0x00001fea0ee37589 */ /* 0x00066200000e0000 */
[----:B------:R-:W-:Y:S01]  /*9410*/  FMUL.FTZ R232, R99, R221 ;  /* 0x000000dd63e87220 */ /* 0x000fe20000410000 */
[----:B--2---:R-:W-:Y:S02]  /*9420*/  FSEL R209, R114, -INF , P1 ;  /* 0xff80000072d17808 */ /* 0x004fe40000800000 */
[----:B---3--:R-:W-:-:S03]  /*9430*/  FSEL R14, R2, -INF , P2 ;  /* 0xff800000020e7808 */ /* 0x008fc60001000000 */
        /* <DEDUP_REMOVED lines=8> */
[--C-:B----4-:R-:W-:Y:S01]  /*94c0*/  FFMA.FTZ R223, R223, UR5, -R229.reuse ;  /* 0x00000005dfdf7c23 */ /* 0x110fe200080108e5 */
[----:B------:R-:W-:Y:S01]  /*94d0*/  FFMA.FTZ R215, R21, UR5, -R229 ;  /* 0x0000000515d77c23 */ /* 0x000fe200080108e5 */
[----:B------:R-:W-:-:S05]  /*94e0*/  FSEL R229, R118, -INF , P1 ;  /* 0xff80000076e57808 */ /* 0x000fca0000800000 */
[----:B------:R3:W-:Y:S01]  /*94f0*/  MUFU.EX2 R14, R138 ;  /* 0x0000008a000e7308 */ /* 0x0007e20000000800 */
[----:B------:R-:W-:Y:S01]  /*9500*/  FMUL.FTZ R233, R95, R214 ;  /* 0x000000d65fe97220 */ /* 0x000fe20000410000 */
[----:B---3--:R-:W-:Y:S01]  /*9510*/  FMUL.FTZ R138, R22, R232 ;  /* 0x000000e8168a7220 */ /* 0x008fe20000410000 */
[----:B------:R-:W-:-:S05]  /*9520*/  FSEL R232, R116, -INF , P2 ;  /* 0xff80000074e87808 */ /* 0x000fca0001000000 */
[----:B------:R-:W3:Y:S01]  /*9530*/  MUFU.EX2 R100, R100 ;  /* 0x0000006400647308 */ /* 0x000ee20000000800 */
[----:B------:R-:W-:Y:S01]  /*9540*/  FFMA.FTZ R22, -R204, R204, 1 ;  /* 0x3f800000cc167423 */ /* 0x000fe200000101cc */
[--C-:B-1----:R-:W-:Y:S01]  /*9550*/  FFMA.FTZ R204, R229, UR5, -R224.reuse ;  /* 0x00000005e5cc7c23 */ /* 0x102fe200080108e0 */
[----:B------:R-:W-:Y:S01]  /*9560*/  FSEL R229, R121, -INF , P1 ;  /* 0xff80000079e57808 */ /* 0x000fe20000800000 */
[----:B------:R-:W-:Y:S01]  /*9570*/  FFMA.FTZ R214, R232, UR5, -R224 ;  /* 0x00000005e8d67c23 */ /* 0x000fe200080108e0 */
[----:B------:R-:W-:-:S03]  /*9580*/  FSEL R224, R117, -INF , P2 ;  /* 0xff80000075e07808 */ /* 0x000fc60001000000 */
[----:B------:R-:W1:Y:S01]  /*9590*/  MUFU.EX2 R101, R101 ;  /* 0x0000006500657308 */ /* 0x000e620000000800 */
[----:B------:R-:W-:Y:S01]  /*95a0*/  FMUL.FTZ R232, R97, R213 ;  /* 0x000000d561e87220 */ /* 0x000fe20000410000 */
[--C-:B------:R-:W-:Y:S01]  /*95b0*/  FFMA.FTZ R224, R224, UR5, -R227.reuse ;  /* 0x00000005e0e07c23 */ /* 0x100fe200080108e3 */
[----:B------:R-:W-:-:S05]  /*95c0*/  FFMA.FTZ R213, R229, UR5, -R227 ;  /* 0x00000005e5d57c23 */ /* 0x000fca00080108e3 */
[----:B------:R4:W-:Y:S01]  /*95d0*/  MUFU.EX2 R21, R137 ;  /* 0x0000008900157308 */ /* 0x0009e20000000800 */
[----:B------:R-:W-:Y:S01]  /*95e0*/  FFMA.FTZ R227, -R207, R207, 1 ;  /* 0x3f800000cfe37423 */ /* 0x000fe200000101cf */
[----:B------:R-:W-:Y:S01]  /*95f0*/  FMUL.FTZ R207, R104, R212 ;  /* 0x000000d468cf7220 */ /* 0x000fe20000410000 */
[----:B----4-:R-:W-:Y:S01]  /*9600*/  FMUL.FTZ R137, R22, R233 ;  /* 0x000000e916897220 */ /* 0x010fe20000410000 */
[----:B------:R-:W-:-:S04]  /*9610*/  VIADD R233, R7, 0x8 ;  /* 0x0000000807e97836 */ /* 0x000fc80000000000 */
[----:B------:R-:W4:Y:S01]  /*9620*/  MUFU.EX2 R102, R102 ;  /* 0x0000006600667308 */ /* 0x000f220000000800 */
[----:B--2---:R-:W-:Y:S01]  /*9630*/  FMUL.FTZ R33, R103, R33 ;  /* 0x0000002167217220 */ /* 0x004fe20000410000 */
[----:B------:R2:W4:Y:S01]  /*9640*/  SHFL.IDX PT, R212, R222, R233, 0x1f ;  /* 0x00001fe9ded47589 */ /* 0x00052200000e0000 */
[----:B---3--:R-:W-:Y:S01]  /*9650*/  FMUL.FTZ R34, R100, R34 ;  /* 0x0000002264227220 */ /* 0x008fe20000410000 */
[----:B------:R-:W-:Y:S01]  /*9660*/  FMUL.FTZ R207, R205, R207 ;  /* 0x000000cfcdcf7220 */ /* 0x000fe20000410000 */
[----:B------:R-:W-:-:S03]  /*9670*/  FMUL.FTZ R205, R227, R33 ;  /* 0x00000021e3cd7220 */ /* 0x000fc60000410000 */
[----:B------:R3:W-:Y:S01]  /*9680*/  MUFU.EX2 R22, R136 ;  /* 0x0000008800167308 */ /* 0x0007e20000000800 */
[----:B------:R-:W-:Y:S01]  /*9690*/  FFMA.FTZ R228, -R228, R228, 1 ;  /* 0x3f800000e4e47423 */ /* 0x000fe200000101e4 */
[----:B--2---:R-:W-:Y:S02]  /*96a0*/  VIADD R233, R7, 0xc ;  /* 0x0000000c07e97836 */ /* 0x004fe40000000000 */
[----:B-1----:R-:W-:Y:S01]  /*96b0*/  FMUL.FTZ R35, R101, R35 ;  /* 0x0000002365237220 */ /* 0x002fe20000410000 */
[----:B------:R-:W-:Y:S01]  /*96c0*/  IADD3 R227, R7, 0x10, RZ ;  /* 0x0000001007e37810 */ /* 0x000fe20007ffe0ff */
[----:B---3--:R-:W-:Y:S02]  /*96d0*/  FMUL.FTZ R136, R23, R232 ;  /* 0x000000e817887220 */ /* 0x008fe40000410000 */
[----:B------:R1:W-:Y:S01]  /*96e0*/  SHFL.IDX PT, R232, R222, R233, 0x1f ;  /* 0x00001fe9dee87589 */ /* 0x0003e200000e0000 */
[----:B------:R2:W-:Y:S01]  /*96f0*/  MUFU.EX2 R23, R135 ;  /* 0x0000008700177308 */ /* 0x0005e20000000800 */
[----:B-1----:R-:W-:-:S02]  /*9700*/  VIADD R233, R7, 0x18 ;  /* 0x0000001807e97836 */ /* 0x002fc40000000000 */
[----:B--2---:R-:W-:Y:S01]  /*9710*/  FMUL.FTZ R135, R208, R34 ;  /* 0x00000022d0877220 */ /* 0x004fe20000410000 */
[----:B------:R-:W-:Y:S01]  /*9720*/  FFMA.FTZ R34, -R88, R88, 1 ;  /* 0x3f80000058227423 */ /* 0x000fe20000010158 */
[----:B------:R-:W-:-:S03]  /*9730*/  FMUL.FTZ R88, R228, R35 ;  /* 0x00000023e4587220 */ /* 0x000fc60000410000 */
[----:B------:R-:W1:Y:S01]  /*9740*/  MUFU.EX2 R17, R17 ;  /* 0x0000001100117308 */ /* 0x000e620000000800 */
[----:B------:R-:W2:Y:S04]  /*9750*/  SHFL.IDX PT, R208, R222, R7, 0x1f ;  /* 0x00001f07ded07589 */ /* 0x000ea800000e0000 */
[----:B------:R-:W-:Y:S04]  /*9760*/  SHFL.IDX PT, R228, R222, R227, 0x1f ;  /* 0x00001fe3dee47589 */ /* 0x000fe800000e0000 */
[----:B------:R-:W3:Y:S01]  /*9770*/  SHFL.IDX PT, R227, R222, R233, 0x1f ;  /* 0x00001fe9dee37589 */ /* 0x000ee200000e0000 */
[----:B------:R-:W2:Y:S01]  /*9780*/  MUFU.EX2 R107, R107 ;  /* 0x0000006b006b7308 */ /* 0x000ea20000000800 */
[----:B----4-:R-:W-:Y:S01]  /*9790*/  FMUL.FTZ R32, R102, R32 ;  /* 0x0000002066207220 */ /* 0x010fe20000410000 */
[----:B------:R-:W-:Y:S01]  /*97a0*/  FFMA.FTZ R206, -R206, R206, 1 ;  /* 0x3f800000cece7423 */ /* 0x000fe200000101ce */
[----:B------:R-:W-:-:S03]  /*97b0*/  IADD3 R229, R7, 0x4, RZ ;  /* 0x0000000407e57810 */ /* 0x000fc60007ffe0ff */
[----:B------:R-:W-:Y:S02]  /*97c0*/  FMUL.FTZ R206, R206, R32 ;  /* 0x00000020cece7220 */ /* 0x000fe40000410000 */
[----:B------:R-:W4:Y:S01]  /*97d0*/  MUFU.EX2 R110, R110 ;  /* 0x0000006e006e7308 */ /* 0x000f220000000800 */
[----:B-1----:R-:W-:-:S07]  /*97e0*/  FMUL.FTZ R36, R17, R36 ;  /* 0x0000002411247220 */ /* 0x002fce0000410000 */
[----:B------:R-:W1:Y:S08]  /*97f0*/  MUFU.EX2 R109, R109 ;  /* 0x0000006d006d7308 */ /* 0x000e700000000800 */
[----:B------:R2:W-:Y:S02]  /*9800*/  MUFU.EX2 R32, R134 ;  /* 0x0000008600207308 */ /* 0x0005e40000000800 */
[----:B--2---:R2:W1:Y:S06]  /*9810*/  SHFL.IDX PT, R134, R222, R229, 0x1f ;  /* 0x00001fe5de867589 */ /* 0x00446c00000e0000 */
[----:B------:R3:W-:Y:S01]  /*9820*/  MUFU.EX2 R33, R133 ;  /* 0x0000008500217308 */ /* 0x0007e20000000800 */
[----:B------:R-:W-:Y:S01]  /*9830*/  FADD.FTZ R44, R44, -R212 ;  /* 0x800000d42c2c7221 */ /* 0x000fe20000010000 */
[----:B--2---:R-:W-:-:S02]  /*9840*/  VIADD R229, R7, 0x14 ;  /* 0x0000001407e57836 */ /* 0x004fc40000000000 */
[----:B---3--:R-:W-:Y:S01]  /*9850*/  FMUL.FTZ R133, R34, R36 ;  /* 0x0000002422857220 */ /* 0x008fe20000410000 */
[----:B------:R-:W-:Y:S01]  /*9860*/  FFMA.FTZ R225, -R225, R225, 1 ;  /* 0x3f800000e1e17423 */ /* 0x000fe200000101e1 */
[----:B------:R-:W-:Y:S02]  /*9870*/  FMUL.FTZ R220, R107, R220 ;  /* 0x000000dc6bdc7220 */ /* 0x000fe40000410000 */
[----:B------:R-:W2:Y:S01]  /*9880*/  SHFL.IDX PT, R229, R222, R229, 0x1f ;  /* 0x00001fe5dee57589 */ /* 0x000ea200000e0000 */
[----:B------:R-:W-:Y:S01]  /*9890*/  FADD.FTZ R46, R46, -R212 ;  /* 0x800000d42e2e7221 */ /* 0x000fe20000010000 */
[----:B------:R3:W-:Y:S01]  /*98a0*/  MUFU.EX2 R36, R130 ;  /* 0x0000008200247308 */ /* 0x0007e20000000800 */
[--C-:B------:R-:W-:Y:S01]  /*98b0*/  FADD.FTZ R40, R40, -R208.reuse ;  /* 0x800000d028287221 */ /* 0x100fe20000010000 */
[----:B------:R-:W-:Y:S01]  /*98c0*/  FADD.FTZ R42, R42, -R208 ;  /* 0x800000d02a2a7221 */ /* 0x000fe20000010000 */
[----:B------:R-:W-:Y:S01]  /*98d0*/  FADD.FTZ R208, R52, -R227 ;  /* 0x800000e334d07221 */ /* 0x000fe20000010000 */
[----:B------:R-:W-:Y:S01]  /*98e0*/  FFMA.FTZ R52, -R164, R164, 1 ;  /* 0x3f800000a4347423 */ /* 0x000fe200000101a4 */
[----:B----4-:R-:W-:Y:S01]  /*98f0*/  FMUL.FTZ R44, R110, R44 ;  /* 0x0000002c6e2c7220 */ /* 0x010fe20000410000 */
[----:B------:R-:W-:Y:S01]  /*9900*/  FFMA.FTZ R92, -R92, R92, 1 ;  /* 0x3f8000005c5c7423 */ /* 0x000fe2000001015c */
[----:B---3--:R-:W-:Y:S01]  /*9910*/  FADD.FTZ R130, R45, -R232 ;  /* 0x800000e82d827221 */ /* 0x008fe20000010000 */
[----:B------:R3:W-:Y:S01]  /*9920*/  MUFU.EX2 R35, R131 ;  /* 0x0000008300237308 */ /* 0x0007e20000000800 */
[----:B------:R-:W-:Y:S01]  /*9930*/  FFMA.FTZ R91, -R91, R91, 1 ;  /* 0x3f8000005b5b7423 */ /* 0x000fe2000001015b */
[----:B------:R-:W-:Y:S01]  /*9940*/  FMUL.FTZ R46, R15, R46 ;  /* 0x0000002e0f2e7220 */ /* 0x000fe20000410000 */
[----:B-1----:R-:W-:Y:S01]  /*9950*/  FMUL.FTZ R130, R109, R130 ;  /* 0x000000826d827220 */ /* 0x002fe20000410000 */
[----:B------:R-:W1:Y:S01]  /*9960*/  SHFL.IDX PT, R222, R222, R234, 0x1f ;  /* 0x00001feadede7589 */ /* 0x000e6200000e0000 */
[----:B------:R-:W-:-:S03]  /*9970*/  FMUL.FTZ R52, R52, R44 ;  /* 0x0000002c34347220 */ /* 0x000fc60000410000 */
[----:B------:R-:W4:Y:S01]  /*9980*/  MUFU.EX2 R105, R105 ;  /* 0x0000006900697308 */ /* 0x000f220000000800 */
[----:B---3--:R-:W-:Y:S01]  /*9990*/  FMUL.FTZ R131, R225, R220 ;  /* 0x000000dce1837220 */ /* 0x008fe20000410000 */
[----:B------:R-:W-:Y:S02]  /*99a0*/  VIADD R220, R7, 0x8 ;  /* 0x0000000807dc7836 */ /* 0x000fe40000000000 */
[----:B------:R-:W-:Y:S01]  /*99b0*/  FMUL.FTZ R44, R92, R46 ;  /* 0x0000002e5c2c7220 */ /* 0x000fe20000410000 */
[----:B------:R-:W-:-:S03]  /*99c0*/  FMUL.FTZ R46, R91, R130 ;  /* 0x000000825b2e7220 */ /* 0x000fc60000410000 */
[----:B------:R-:W3:Y:S01]  /*99d0*/  MUFU.EX2 R106, R106 ;  /* 0x0000006a006a7308 */ /* 0x000ee20000000800 */
[----:B------:R-:W1:Y:S01]  /*99e0*/  SHFL.IDX PT, R91, R10, R220, 0x1f ;  /* 0x00001fdc0a5b7589 */ /* 0x000e6200000e0000 */
[--C-:B------:R-:W-:Y:S01]  /*99f0*/  FADD.FTZ R41, R41, -R134.reuse ;  /* 0x8000008629297221 */ /* 0x100fe20000010000 */
[----:B------:R-:W-:-:S05]  /*9a00*/  FADD.FTZ R43, R43, -R134 ;  /* 0x800000862b2b7221 */ /* 0x000fca0000010000 */
[----:B------:R-:W1:Y:S01]  /*9a10*/  MUFU.EX2 R108, R108 ;  /* 0x0000006c006c7308 */ /* 0x000e620000000800 */
[----:B--2---:R-:W-:Y:S01]  /*9a20*/  FADD.FTZ R134, R49, -R229 ;  /* 0x800000e531867221 */ /* 0x004fe20000010000 */
[----:B------:R-:W-:-:S06]  /*9a30*/  FFMA.FTZ R45, -R230, R230, 1 ;  /* 0x3f800000e62d7423 */ /* 0x000fcc00000101e6 */
[----:B------:R-:W2:Y:S01]  /*9a40*/  MUFU.EX2 R111, R111 ;  /* 0x0000006f006f7308 */ /* 0x000ea20000000800 */
[----:B----4-:R-:W-:Y:S01]  /*9a50*/  FMUL.FTZ R49, R105, R40 ;  /* 0x0000002869317220 */ /* 0x010fe20000410000 */
[----:B------:R-:W-:Y:S01]  /*9a60*/  FMUL.FTZ R41, R13, R41 ;  /* 0x000000290d297220 */ /* 0x000fe20000410000 */
[----:B------:R-:W-:Y:S01]  /*9a70*/  FFMA.FTZ R226, -R226, R226, 1 ;  /* 0x3f800000e2e27423 */ /* 0x000fe200000101e2 */
[----:B------:R-:W-:Y:S01]  /*9a80*/  FADD.FTZ R47, R47, -R232 ;  /* 0x800000e82f2f7221 */ /* 0x000fe20000010000 */
[----:B------:R-:W-:Y:S01]  /*9a90*/  FMUL.FTZ R45, R45, R49 ;  /* 0x000000312d2d7220 */ /* 0x000fe20000410000 */
[----:B------:R-:W-:Y:S01]  /*9aa0*/  FFMA.FTZ R49, -R231, R231, 1 ;  /* 0x3f800000e7317423 */ /* 0x000fe200000101e7 */
[----:B---3--:R-:W-:Y:S01]  /*9ab0*/  FMUL.FTZ R38, R106, R38 ;  /* 0x000000266a267220 */ /* 0x008fe20000410000 */
[--C-:B------:R-:W-:Y:S01]  /*9ac0*/  FADD.FTZ R48, R48, -R228.reuse ;  /* 0x800000e430307221 */ /* 0x100fe20000010000 */
[----:B------:R-:W-:Y:S01]  /*9ad0*/  FADD.FTZ R50, R50, -R228 ;  /* 0x800000e432327221 */ /* 0x000fe20000010000 */
[----:B------:R3:W4:Y:S01]  /*9ae0*/  MUFU.EX2 R34, R132 ;  /* 0x0000008400227308 */ /* 0x0007220000000800 */
[--C-:B-1----:R-:W-:Y:S01]  /*9af0*/  FADD.FTZ R40, R53, -R222.reuse ;  /* 0x800000de35287221 */ /* 0x102fe20000010000 */
[----:B------:R-:W-:Y:S01]  /*9b00*/  FMUL.FTZ R49, R49, R41 ;  /* 0x0000002931317220 */ /* 0x000fe20000410000 */
[----:B------:R-:W-:Y:S01]  /*9b10*/  FMUL.FTZ R217, R108, R217 ;  /* 0x000000d96cd97220 */ /* 0x000fe20000410000 */
[----:B------:R-:W-:Y:S01]  /*9b20*/  FMUL.FTZ R38, R226, R38 ;  /* 0x00000026e2267220 */ /* 0x000fe20000410000 */
[----:B------:R-:W-:Y:S01]  /*9b30*/  FFMA.FTZ R90, -R90, R90, 1 ;  /* 0x3f8000005a5a7423 */ /* 0x000fe2000001015a */
[----:B------:R-:W-:Y:S01]  /*9b40*/  FFMA.FTZ R53, -R163, R163, 1 ;  /* 0x3f800000a3357423 */ /* 0x000fe200000101a3 */
[----:B------:R-:W-:Y:S01]  /*9b50*/  FFMA.FTZ R237, -R237, R237, 1 ;  /* 0x3f800000eded7423 */ /* 0x000fe200000101ed */
[----:B------:R-:W-:Y:S01]  /*9b60*/  FFMA.FTZ R93, -R93, R93, 1 ;  /* 0x3f8000005d5d7423 */ /* 0x000fe2000001015d */
[----:B---3--:R-:W-:Y:S01]  /*9b70*/  FFMA.FTZ R132, -R235, R235, 1 ;  /* 0x3f800000eb847423 */ /* 0x008fe200000101eb */
[----:B------:R-:W-:Y:S01]  /*9b80*/  FMUL.FTZ R47, R24, R47 ;  /* 0x0000002f182f7220 */ /* 0x000fe20000410000 */
[----:B------:R-:W-:Y:S01]  /*9b90*/  FMUL.FTZ R48, R25, R48 ;  /* 0x0000003019307220 */ /* 0x000fe20000410000 */
[----:B------:R-:W-:Y:S01]  /*9ba0*/  FMUL.FTZ R41, R26, R50 ;  /* 0x000000321a297220 */ /* 0x000fe20000410000 */
[----:B--2---:R-:W-:Y:S01]  /*9bb0*/  FMUL.FTZ R43, R111, R43 ;  /* 0x0000002b6f2b7220 */ /* 0x004fe20000410000 */
[----:B------:R-:W-:Y:S01]  /*9bc0*/  FFMA.FTZ R94, -R94, R94, 1 ;  /* 0x3f8000005e5e7423 */ /* 0x000fe2000001015e */
[----:B------:R-:W-:Y:S01]  /*9bd0*/  FMUL.FTZ R134, R27, R134 ;  /* 0x000000861b867220 */ /* 0x000fe20000410000 */
[C---:B------:R-:W-:Y:S01]  /*9be0*/  IADD3 R225, R7.reuse, 0x4, RZ ;  /* 0x0000000407e17810 */ /* 0x040fe20007ffe0ff */
[--C-:B------:R-:W-:Y:S01]  /*9bf0*/  FADD.FTZ R60, R60, -R91.reuse ;  /* 0x8000005b3c3c7221 */ /* 0x100fe20000010000 */
[C---:B------:R-:W-:Y:S01]  /*9c00*/  IADD3 R226, R7.reuse, 0x10, RZ ;  /* 0x0000001007e27810 */ /* 0x040fe20007ffe0ff */
        /* <DEDUP_REMOVED lines=8> */
[----:B------:R-:W-:Y:S01]  /*9c90*/  FMUL.FTZ R48, R93, R134 ;  /* 0x000000865d307220 */ /* 0x000fe20000410000 */
[----:B------:R-:W-:Y:S01]  /*9ca0*/  VIADD R217, R7, 0xc ;  /* 0x0000000c07d97836 */ /* 0x000fe20000000000 */
        /* <DEDUP_REMOVED lines=398> */
.L_x_1529:
        /* <DEDUP_REMOVED lines=13> */
[C---:B--2---:R-:W-:Y:S02]  /*b660*/  VIADD R5, R9.reuse, 0x9 ;  /* 0x0000000909057836 */ /* 0x044fe40000000000 */
        /* <DEDUP_REMOVED lines=54> */
.L_x_1530:
        /* <DEDUP_REMOVED lines=12> */
.L_x_1520:
[----:B------:R-:W-:-:S06]  /*ba90*/  UISETP.GE.AND UP0, UPT, UR40, UR37, UPT ;  /* 0x000000252800728c */ /* 0x000fcc000bf06270 */
[----:B------:R-:W-:-:S13]  /*baa0*/  PLOP3.LUT P0, PT, PT, PT, UP0, 0x80, 0x0 ;  /* 0x000000000000781c */ /* 0x000fda0003f0f008 */
[----:B------:R-:W-:Y:S05]  /*bab0*/  @P0 BRA `(.L_x_1532) ;  /* 0x0000005800080947 */ /* 0x000fea0003800000 */
[----:B------:R-:W2:Y:S01]  /*bac0*/  LDL.LU R21, [R1+0x48] ;  /* 0x0000480001157983 */ /* 0x000ea20000300800 */
[----:B------:R-:W3:Y:S01]  /*bad0*/  LDC R22, c[0x0][0x290] ;  /* 0x0000a400ff167b82 */ /* 0x000ee20000000800 */
[----:B------:R-:W-:Y:S01]  /*bae0*/  MOV R19, 0x40000040 ;  /* 0x4000004000137802 */ /* 0x000fe20000000f00 */
[----:B------:R-:W4:Y:S01]  /*baf0*/  S2R R5, SR_TID.X ;  /* 0x0000000000057919 */ /* 0x000f220000002100 */
[----:B------:R-:W5:Y:S01]  /*bb00*/  S2R R6, SR_TID.X ;  /* 0x0000000000067919 */ /* 0x000f620000002100 */
[----:B----4-:R-:W-:Y:S01]  /*bb10*/  IADD3 R5, R5, -0x80, RZ ;  /* 0xffffff8005057810 */ /* 0x010fe20007ffe0ff */
[----:B-----5:R-:W-:-:S03]  /*bb20*/  VIADD R9, R6, 0xffffff80 ;  /* 0xffffff8006097836 */ /* 0x020fc60000000000 */
[----:B------:R-:W-:Y:S02]  /*bb30*/  SHF.R.S32.HI R6, RZ, 0x1f, R5 ;  /* 0x0000001fff067819 */ /* 0x000fe40000011405 */
[----:B------:R-:W-:Y:S02]  /*bb40*/  SHF.R.S32.HI R8, RZ, 0x1f, R9 ;  /* 0x0000001fff087819 */ /* 0x000fe40000011409 */
[----:B------:R-:W-:Y:S02]  /*bb50*/  LEA.HI R7, R6, R5, RZ, 0x5 ;  /* 0x0000000506077211 */ /* 0x000fe400078f28ff */
[----:B------:R-:W-:Y:S02]  /*bb60*/  LEA.HI R11, R8, R9, RZ, 0x7 ;  /* 0x00000009080b7211 */ /* 0x000fe400078f38ff */
[----:B------:R-:W-:Y:S02]  /*bb70*/  LOP3.LUT R8, R7, 0xffffffe0, RZ, 0xc0, !PT ;  /* 0xffffffe007087812 */ /* 0x000fe400078ec0ff */
[----:B------:R-:W-:-:S02]  /*bb80*/  LEA.HI R6, R6, R5, RZ, 0x2 ;  /* 0x0000000506067211 */ /* 0x000fc400078f10ff */
[----:B------:R-:W-:Y:S01]  /*bb90*/  LOP3.LUT R10, R11, 0xffffff80, RZ, 0xc0, !PT ;  /* 0xffffff800b0a7812 */ /* 0x000fe200078ec0ff */
[----:B------:R-:W-:Y:S01]  /*bba0*/  IMAD.IADD R8, R5, 0x1, -R8 ;  /* 0x0000000105087824 */ /* 0x000fe200078e0a08 */
[----:B------:R-:W-:Y:S02]  /*bbb0*/  LOP3.LUT R6, R6, 0xfffffffc, RZ, 0xc0, !PT ;  /* 0xfffffffc06067812 */ /* 0x000fe400078ec0ff */
[----:B------:R-:W-:Y:S01]  /*bbc0*/  SHF.R.S32.HI R20, RZ, 0x7, R11 ;  /* 0x00000007ff147819 */ /* 0x000fe2000001140b */
[----:B------:R-:W-:Y:S01]  /*bbd0*/  IMAD.IADD R9, R9, 0x1, -R10 ;  /* 0x0000000109097824 */ /* 0x000fe200078e0a0a */
[----:B------:R-:W-:Y:S02]  /*bbe0*/  SHF.R.S32.HI R7, RZ, 0x1f, R8 ;  /* 0x0000001fff077819 */ /* 0x000fe40000011408 */
[----:B------:R-:W-:Y:S02]  /*bbf0*/  IADD3 R10, R5, -R6, RZ ;  /* 0x80000006050a7210 */ /* 0x000fe40007ffe0ff */
        /* <DEDUP_REMOVED lines=9> */
[--C-:B------:R-:W-:Y:S01]  /*bc90*/  SHF.R.S32.HI R9, RZ, 0x2, R12.reuse ;  /* 0x00000002ff097819 */ /* 0x100fe2000001140c */
[----:B------:R-:W-:Y:S01]  /*bca0*/  VIADD R13, R8, 0x10 ;  /* 0x00000010080d7836 */ /* 0x000fe20000000000 */
[----:B------:R-:W-:Y:S02]  /*bcb0*/  SHF.R.S32.HI R12, RZ, 0x1f, R12 ;  /* 0x0000001fff0c7819 */ /* 0x000fe4000001140c */
[----:B------:R-:W-:Y:S02]  /*bcc0*/  LEA.HI R11, R20, R20, RZ, 0x1 ;  /* 0x00000014140b7211 */ /* 0x000fe400078f08ff */
[----:B------:R-:W-:-:S02]  /*bcd0*/  LOP3.LUT R5, R5, 0x1ffffff0, RZ, 0xc0, !PT ;  /* 0x1ffffff005057812 */ /* 0x000fc400078ec0ff */
[----:B------:R-:W-:Y:S02]  /*bce0*/  LEA.HI R7, R7, R8, RZ, 0x1 ;  /* 0x0000000807077211 */ /* 0x000fe400078f08ff */
[----:B------:R-:W-:Y:S01]  /*bcf0*/  LEA.HI R12, R12, R9, RZ, 0x3 ;  /* 0x000000090c0c7211 */ /* 0x000fe200078f18ff */
[----:B------:R-:W-:Y:S01]  /*bd00*/  IMAD.IADD R6, R6, 0x1, -R5 ;  /* 0x0000000106067824 */ /* 0x000fe200078e0a05 */
[----:B------:R-:W-:Y:S02]  /*bd10*/  LOP3.LUT R11, R11, 0x3fffffe, RZ, 0xc0, !PT ;  /* 0x03fffffe0b0b7812 */ /* 0x000fe400078ec0ff */
[----:B------:R-:W-:Y:S02]  /*bd20*/  LOP3.LUT R7, R7, 0xfffffffe, RZ, 0xc0, !PT ;  /* 0xfffffffe07077812 */ /* 0x000fe400078ec0ff */
[----:B------:R-:W-:Y:S01]  /*bd30*/  IADD3 R5, R8, 0x8, RZ ;  /* 0x0000000808057810 */ /* 0x000fe20007ffe0ff */
[----:B------:R-:W-:Y:S01]  /*bd40*/  IMAD.IADD R20, R20, 0x1, -R11 ;  /* 0x0000000114147824 */ /* 0x000fe200078e0a0b */
[----:B------:R-:W-:-:S02]  /*bd50*/  LOP3.LUT R12, R12, 0xfffffff8, RZ, 0xc0, !PT ;  /* 0xfffffff80c0c7812 */ /* 0x000fc400078ec0ff */
[----:B-1----:R-:W-:Y:S02]  /*bd60*/  SHF.R.S32.HI R18, RZ, 0x5, R14 ;  /* 0x00000005ff127819 */ /* 0x002fe4000001140e */
[----:B------:R-:W-:Y:S02]  /*bd70*/  IADD3 R7, R8, -R7, RZ ;  /* 0x8000000708077210 */ /* 0x000fe40007ffe0ff */
[----:B------:R-:W-:Y:S02]  /*bd80*/  LEA.HI R11, R5, R5, RZ, 0x1 ;  /* 0x00000005050b7211 */ /* 0x000fe400078f08ff */
[----:B------:R-:W-:Y:S02]  /*bd90*/  LEA.HI R14, R13, R13, RZ, 0x1 ;  /* 0x0000000d0d0e7211 */ /* 0x000fe400078f08ff */
[----:B------:R-:W-:Y:S02]  /*bda0*/  IADD3 R15, R9, -R12, RZ ;  /* 0x8000000c090f7210 */ /* 0x000fe40007ffe0ff */
[----:B------:R-:W3:Y:S01]  /*bdb0*/  S2R R9, SR_CTAID.X ;  /* 0x0000000000097919 */ /* 0x000ee20000002500 */
[----:B------:R-:W-:-:S02]  /*bdc0*/  LEA R7, R6, R7, 0x3 ;  /* 0x0000000706077211 */ /* 0x000fc400078e18ff */
[----:B------:R-:W-:Y:S01]  /*bdd0*/  LOP3.LUT R12, R11, 0xfffffffe, RZ, 0xc0, !PT ;  /* 0xfffffffe0b0c7812 */ /* 0x000fe200078ec0ff */
[----:B------:R-:W-:Y:S01]  /*bde0*/  IMAD R17, R18, 0x10, R15 ;  /* 0x0000001012117824 */ /* 0x000fe200078e020f */
[----:B------:R-:W-:Y:S01]  /*bdf0*/  LOP3.LUT R6, R14, 0xfffffffe, RZ, 0xc0, !PT ;  /* 0xfffffffe0e067812 */ /* 0x000fe200078ec0ff */
[----:B------:R1:W-:Y:S01]  /*be00*/  STL [R1+0x64], R7 ;  /* 0x0000640701007387 */ /* 0x0003e20000100800 */
[----:B------:R-:W-:Y:S01]  /*be10*/  IADD3 R8, R8, 0x18, RZ ;  /* 0x0000001808087810 */ /* 0x000fe20007ffe0ff */
[----:B------:R-:W-:Y:S01]  /*be20*/  IMAD.IADD R12, R5, 0x1, -R12 ;  /* 0x00000001050c7824 */ /* 0x000fe200078e0a0c */
[--C-:B------:R-:W-:Y:S01]  /*be30*/  SHF.R.S32.HI R5, RZ, 0x1, R11.reuse ;  /* 0x00000001ff057819 */ /* 0x100fe2000001140b */
[----:B------:R-:W-:Y:S01]  /*be40*/  IMAD.IADD R13, R13, 0x1, -R6 ;  /* 0x000000010d0d7824 */ /* 0x000fe200078e0a06 */
[----:B------:R-:W-:Y:S02]  /*be50*/  SHF.R.S32.HI R6, RZ, 0x1f, R11 ;  /* 0x0000001fff067819 */ /* 0x000fe4000001140b */
[----:B------:R-:W-:-:S02]  /*be60*/  LEA.HI R11, R8, R8, RZ, 0x1 ;  /* 0x00000008080b7211 */ /* 0x000fc400078f08ff */
[----:B------:R-:W-:Y:S02]  /*be70*/  LEA.HI R6, R6, R5, RZ, 0x4 ;  /* 0x0000000506067211 */ /* 0x000fe400078f20ff */
[--C-:B-1----:R-:W-:Y:S02]  /*be80*/  SHF.R.S32.HI R7, RZ, 0x1, R14.reuse ;  /* 0x00000001ff077819 */ /* 0x102fe4000001140e */
[----:B------:R-:W-:Y:S02]  /*be90*/  SHF.R.S32.HI R14, RZ, 0x1f, R14 ;  /* 0x0000001fff0e7819 */ /* 0x000fe4000001140e */
[--C-:B------:R-:W-:Y:S02]  /*bea0*/  SHF.R.S32.HI R15, RZ, 0x1, R11.reuse ;  /* 0x00000001ff0f7819 */ /* 0x100fe4000001140b */
[----:B------:R-:W-:Y:S02]  /*beb0*/  SHF.R.S32.HI R18, RZ, 0x1f, R11 ;  /* 0x0000001fff127819 */ /* 0x000fe4000001140b */
[----:B------:R-:W-:-:S02]  /*bec0*/  LEA.HI R14, R14, R7, RZ, 0x4 ;  /* 0x000000070e0e7211 */ /* 0x000fc400078f20ff */
[----:B------:R-:W-:Y:S02]  /*bed0*/  LOP3.LUT R6, R6, 0x1ffffff0, RZ, 0xc0, !PT ;  /* 0x1ffffff006067812 */ /* 0x000fe400078ec0ff */
[----:B------:R-:W-:Y:S02]  /*bee0*/  LEA.HI R18, R18, R15, RZ, 0x4 ;  /* 0x0000000f12127211 */ /* 0x000fe400078f20ff */
        /* <DEDUP_REMOVED lines=8> */
[----:B---3--:R-:W-:Y:S01]  /*bf70*/  IMAD R7, R9, -0x80, R22 ;  /* 0xffffff8009077824 */ /* 0x008fe200078e0216 */
[----:B------:R-:W-:Y:S01]  /*bf80*/  LEA R8, R14, R13, 0x3 ;  /* 0x0000000d0e087211 */ /* 0x000fe200078e18ff */
[----:B------:R-:W-:Y:S01]  /*bf90*/  IMAD.MOV.U32 R15, RZ, RZ, 0x40000040 ;  /* 0x40000040ff0f7424 */ /* 0x000fe200078e00ff */
[----:B------:R-:W-:Y:S01]  /*bfa0*/  STL [R1+0x60], R5 ;  /* 0x0000600501007387 */ /* 0x000fe20000100800 */
[----:B------:R-:W-:-:S02]  /*bfb0*/  LEA R6, R18, R11, 0x3 ;  /* 0x0000000b12067211 */ /* 0x000fc400078e18ff */
[----:B------:R-:W-:Y:S01]  /*bfc0*/  LEA R20, R20, R17, 0x6 ;  /* 0x0000001114147211 */ /* 0x000fe200078e30ff */
[----:B------:R1:W-:Y:S01]  /*bfd0*/  STL [R1+0x5c], R8 ;  /* 0x00005c0801007387 */ /* 0x0003e20000100800 */
[----:B------:R-:W-:-:S03]  /*bfe0*/  MOV R13, 0x40000040 ;  /* 0x40000040000d7802 */ /* 0x000fc60000000f00 */
[----:B------:R3:W-:Y:S01]  /*bff0*/  STL [R1+0x58], R6 ;  /* 0x0000580601007387 */ /* 0x0007e20000100800 */
[--C-:B------:R-:W-:Y:S02]  /*c000*/  IMAD R9, R9, -0x80, -R20.reuse ;  /* 0xffffff8009097824 */ /* 0x100fe400078e0a14 */
[----:B-1----:R-:W-:Y:S02]  /*c010*/  IMAD.IADD R8, R7, 0x1, -R20 ;  /* 0x0000000107087824 */ /* 0x002fe400078e0a14 */
[----:B--2---:R-:W-:-:S04]  /*c020*/  IMAD R5, R21, 0x2000, R16 ;  /* 0x0000200015057824 */ /* 0x004fc800078e0210 */
[C---:B------:R-:W-:Y:S01]  /*c030*/  VIADD R7, R5.reuse, 0x20c00 ;  /* 0x00020c0005077836 */ /* 0x040fe20000000000 */
[----:B---3--:R-:W-:Y:S02]  /*c040*/  IADD3 R6, R5, 0x4000, RZ ;  /* 0x0000400005067810 */ /* 0x008fe40007ffe0ff */
        /* <DEDUP_REMOVED lines=11> */
[----:B------:R1:W-:Y:S01]  /*c100*/  STL [R1+0x34], R6 ;  /* 0x0000340601007387 */ /* 0x0003e20000100800 */
[----:B------:R-:W-:-:S02]  /*c110*/  IADD3 R18, R6, 0x2, RZ ;  /* 0x0000000206127810 */ /* 0x000fc40007ffe0ff */
[C---:B------:R-:W-:Y:S01]  /*c120*/  IADD3 R11, R10.reuse, 0x8, RZ ;  /* 0x000000080a0b7810 */ /* 0x040fe20007ffe0ff */
[----:B------:R2:W-:Y:S01]  /*c130*/  STL [R1+0x50], R5 ;  /* 0x0000500501007387 */ /* 0x0005e20000100800 */
[----:B------:R-:W-:-:S03]  /*c140*/  VIADD R11, R10, 0x14 ;  /* 0x000000140a0b7836 */ /* 0x000fc60000000000 */
[----:B------:R3:W-:Y:S01]  /*c150*/  STL.64 [R1+0x38], R12 ;  /* 0x0000380c01007387 */ /* 0x0007e20000100a00 */
[C---:B-1----:R-:W-:Y:S01]  /*c160*/  VIADD R6, R10.reuse, 0xc ;  /* 0x0000000c0a067836 */ /* 0x042fe20000000000 */
[C---:B------:R-:W-:Y:S02]  /*c170*/  IADD3 R6, R10.reuse, 0x18, RZ ;  /* 0x000000180a067810 */ /* 0x040fe40007ffe0ff */
[----:B------:R3:W-:Y:S01]  /*c180*/  STL.64 [R1+0x48], R18 ;  /* 0x0000481201007387 */ /* 0x0007e20000100a00 */
[C---:B--2---:R-:W-:Y:S01]  /*c190*/  VIADD R5, R10.reuse, 0x4 ;  /* 0x000000040a057836 */ /* 0x044fe20000000000 */
[C---:B------:R-:W-:Y:S02]  /*c1a0*/  IADD3 R5, R10.reuse, 0x10, RZ ;  /* 0x000000100a057810 */ /* 0x040fe40007ffe0ff */
[----:B------:R3:W-:Y:S01]  /*c1b0*/  STL.64 [R1+0x40], R14 ;  /* 0x0000400e01007387 */ /* 0x0007e20000100a00 */
[----:B------:R-:W-:-:S07]  /*c1c0*/  VIADD R5, R10, 0x1c ;  /* 0x0000001c0a057836 */ /* 0x000fce0000000000 */
.L_x_1543:
[----:B------:R-:W-:-:S05]  /*c1d0*/  IMAD.U32 R5, RZ, RZ, UR36 ;  /* 0x00000024ff057e24 */ /* 0x000fca000f8e00ff */
[----:B------:R-:W-:-:S04]  /*c1e0*/  LOP3.LUT R5, R5, 0x1, RZ, 0xfc, !PT ;  /* 0x0000000105057812 */ /* 0x000fc800078efcff */
[----:B------:R-:W-:-:S13]  /*c1f0*/  ISETP.NE.AND P6, PT, R5, 0x3, PT ;  /* 0x000000030500780c */ /* 0x000fda0003fc5270 */
[----:B------:R-:W-:Y:S05]  /*c200*/  @!P6 BRA `(.L_x_1533) ;  /* 0x000000000004e947 */ /* 0x000fea0003800000 */
[----:B------:R-:W-:Y:S01]  /*c210*/  BPT.TRAP 0x1 ;  /* 0x000000040000795c */ /* 0x000fe20000300000 */
.L_x_1533:
[----:B------:R-:W-:Y:S02]  /*c220*/  LEA R6, R0, R16, 0x3 ;  /* 0x0000001000067211 */ /* 0x000fe400078e18ff */
[----:B---3--:R-:W-:-:S04]  /*c230*/  SHF.L.U32 R19, R4, 0x1f, RZ ;  /* 0x0000001f04137819 */ /* 0x008fc800000006ff */
[----:B------:R1:W2:Y:S01]  /*c240*/  SYNCS.PHASECHK.TRANS64.TRYWAIT P0, [R6+URZ+0x30c10], R19 ;  /* 0x030c1013060075a7 */ /* 0x0002a2000800017f */
[----:B------:R-:W-:Y:S05]  /*c250*/  @!P6 BRA `(.L_x_1534) ;  /* 0x000000000004e947 */ /* 0x000fea0003800000 */
[----:B------:R-:W-:Y:S01]  /*c260*/  BPT.TRAP 0x1 ;  /* 0x000000040000795c */ /* 0x000fe20000300000 */
.L_x_1534:
[----:B------:R-:W-:-:S05]  /*c270*/  VIADD R5, R16, 0x10000 ;  /* 0x0001000010057836 */ /* 0x000fca0000000000 */
[----:B------:R-:W-:-:S04]  /*c280*/  SHF.R.U32.HI R5, RZ, 0x4, R5 ;  /* 0x00000004ff057819 */ /* 0x000fc80000011605 */
[----:B------:R-:W-:-:S04]  /*c290*/  LOP3.LUT R5, R5, 0x3fff, RZ, 0xc0, !PT ;  /* 0x00003fff05057812 */ /* 0x000fc800078ec0ff */
[----:B------:R-:W-:Y:S01]  /*c2a0*/  LOP3.LUT R11, R5, 0x10000, RZ, 0xfc, !PT ;  /* 0x00010000050b7812 */ /* 0x000fe200078efcff */
[----:B--2---:R-:W-:Y:S06]  /*c2b0*/  @P0 BRA `(.L_x_1535) ;  /* 0x0000000000080947 */ /* 0x004fec0003800000 */
[----:B------:R-:W2:Y:S02]  /*c2c0*/  SYNCS.PHASECHK.TRANS64.TRYWAIT P0, [R6+URZ+0x30c10], R19 ;  /* 0x030c1013060075a7 */ /* 0x000ea4000800017f */
[----:B--2---:R-:W-:Y:S05]  /*c2d0*/  @!P0 BRA `(.L_x_1536) ;  /* 0x0000009800448947 */ /* 0x004fea0003800000 */
.L_x_1535:
[----:B------:R-:W-:Y:S01]  /*c2e0*/  LEA R11, R0, R11, 0xa ;  /* 0x0000000b000b7211 */ /* 0x000fe200078e50ff */
        /* <DEDUP_REMOVED lines=11> */
[----:B------:R-:W-:Y:S01]  /*c3a0*/  VIADD R12, R7, 0x2 ;  /* 0x00000002070c7836 */ /* 0x000fe20000000000 */
[----:B------:R-:W-:Y:S01]  /*c3b0*/  MOV R13, 0x40000040 ;  /* 0x40000040000d7802 */ /* 0x000fe20000000f00 */
        /* <DEDUP_REMOVED lines=17> */
[----:B------:R-:W-:Y:S01]  /*c4d0*/  VIADD R12, R7, 0x6 ;  /* 0x00000006070c7836 */ /* 0x000fe20000000000 */
[----:B------:R-:W-:-:S04]  /*c4e0*/  MOV R13, 0x40000040 ;  /* 0x40000040000d7802 */ /* 0x000fc80000000f00 */
[----:B------:R-:W-:Y:S02]  /*c4f0*/  R2UR UR4, R12 ;  /* 0x000000000c0472ca */ /* 0x000fe400000e0000 */
[----:B------:R-:W-:Y:S01]  /*c500*/  R2UR UR5, R13 ;  /* 0x000000000d0572ca */ /* 0x000fe200000e0000 */
[----:B------:R-:W-:Y:S02]  /*c510*/  WARPGROUP.DEPBAR.LE gsb0, 0x0 ;  /* 0x00008000000079c5 */ /* 0x000fe40000010000 */
[----:B------:R-:W-:-:S06]  /*c520*/  WARPGROUP.ARRIVE ;  /* 0x00000000000079c5 */ /* 0x000fcc0000000000 */
[----:B------:R-:W-:Y:S01]  /*c530*/  HGMMA.64x128x16.F32 R72, gdesc[UR8], R72, gsb0 ;  /* 0x01e00000084879f0 */ /* 0x000fe20008000848 */
[----:B---3--:R-:W-:-:S04]  /*c540*/  IMAD R12, R0, 0x80, R18 ;  /* 0x00000080000c7824 */ /* 0x008fc800078e0212 */
[----:B------:R-:W-:Y:S01]  /*c550*/  IMAD R227, R3, 0x2, R12 ;  /* 0x0000000203e37824 */ /* 0x000fe200078e020c */
[C---:B----4-:R-:W-:Y:S01]  /*c560*/  LEA R14, R0.reuse, R14, 0x7 ;  /* 0x0000000e000e7211 */ /* 0x050fe200078e38ff */
[----:B-----5:R-:W-:-:S03]  /*c570*/  IMAD R18, R0, 0x80, R17 ;  /* 0x0000008000127824 */ /* 0x020fc600078e0211 */
[C---:B------:R-:W-:Y:S02]  /*c580*/  LEA R17, R3.reuse, R14, 0x1 ;  /* 0x0000000e03117211 */ /* 0x040fe400078e08ff */
[----:B--2---:R-:W-:Y:S01]  /*c590*/  LEA R20, R0, R15, 0x7 ;  /* 0x0000000f00147211 */ /* 0x004fe200078e38ff */
[----:B------:R-:W-:Y:S01]  /*c5a0*/  IMAD R13, R3, 0x2, R18 ;  /* 0x00000002030d7824 */ /* 0x000fe200078e0212 */
[----:B------:R-:W-:Y:S01]  /*c5b0*/  LEA R12, R17, R16, 0x2 ;  /* 0x00000010110c7211 */ /* 0x000fe200078e10ff */
[--C-:B------:R-:W-:Y:S01]  /*c5c0*/  IMAD R18, R227, 0x4, R16.reuse ;  /* 0x00000004e3127824 */ /* 0x100fe200078e0210 */
        /* <DEDUP_REMOVED lines=18> */
.L_x_1537:
[----:B------:R1:W1:Y:S01]  /*c6f0*/  SYNCS.PHASECHK.TRANS64.TRYWAIT P0, [R6+URZ+0x30c30], R19 ;  /* 0x030c3013060075a7 */ /* 0x000262000800017f */
[----:B------:R-:W-:Y:S05]  /*c700*/  @!P6 BRA `(.L_x_1538) ;  /* 0x000000000004e947 */ /* 0x000fea0003800000 */
[----:B------:R-:W-:Y:S01]  /*c710*/  BPT.TRAP 0x1 ;  /* 0x000000040000795c */ /* 0x000fe20000300000 */
.L_x_1538:
[----:B-1----:R-:W-:Y:S05]  /*c720*/  @P0 BRA `(.L_x_1539) ;  /* 0x0000000000080947 */ /* 0x002fea0003800000 */
[----:B------:R-:W1:Y:S02]  /*c730*/  SYNCS.PHASECHK.TRANS64.TRYWAIT P0, [R6+URZ+0x30c30], R19 ;  /* 0x030c3013060075a7 */ /* 0x000e64000800017f */
[----:B-1----:R-:W-:Y:S05]  /*c740*/  @!P0 BRA `(.L_x_1540) ;  /* 0x00000094003c8947 */ /* 0x002fea0003800000 */
.L_x_1539:
        /* <DEDUP_REMOVED lines=16> */
[----:B-1----:R-:W-:Y:S01]  /*c850*/  MUFU.TANH R200, R75 ;  /* 0x0000004b00c87308 */ /* 0x002fe20000002400 */
        /* <DEDUP_REMOVED lines=80> */
[----:B--2---:R-:W1:Y:S01]  /*cd60*/  LDC R2, c[0x0][0x74c] ;  /* 0x0001d300ff027b82 */ /* 0x004e620000000800 */
[----:B------:R-:W-:Y:S01]  /*cd70*/  FMUL.FTZ R138, R90, UR9 ;  /* 0x000000095a8a7c20 */ /* 0x000fe20008410000 */
[----:B------:R-:W-:Y:S01]  /*cd80*/  FMUL.FTZ R89, R94, UR9 ;  /* 0x000000095e597c20 */ /* 0x000fe20008410000 */
[----:B------:R-:W-:Y:S01]  /*cd90*/  FMUL.FTZ R90, R95, UR9 ;  /* 0x000000095f5a7c20 */ /* 0x000fe20008410000 */
[----:B------:R-:W-:Y:S01]  /*cda0*/  HGMMA.64x128x16.F32 R24, gdesc[UR4], RZ, !UPT, gsb0 ;  /* 0x01e00000041879f0 */ /* 0x000fe2000c0008ff */
[----:B------:R-:W-:Y:S01]  /*cdb0*/  UIADD3 UR4, UR6, 0x2, URZ ;  /* 0x0000000206047890 */ /* 0x000fe2000fffe03f */
[----:B------:R-:W2:Y:S01]  /*cdc0*/  MUFU.TANH R136, R136 ;  /* 0x0000008800887308 */ /* 0x000ea20000002400 */
[----:B------:R-:W-:Y:S01]  /*cdd0*/  FMUL.FTZ R205, R92, UR9 ;  /* 0x000000095ccd7c20 */ /* 0x000fe20008410000 */
[----:B------:R-:W2:Y:S01]  /*cde0*/  LDC.64 R94, c[0x0][0x748] ;  /* 0x0001d200ff5e7b82 */ /* 0x000ea20000000a00 */
[----:B------:R-:W-:Y:S01]  /*cdf0*/  FMUL.FTZ R92, R97, UR9 ;  /* 0x00000009615c7c20 */ /* 0x000fe20008410000 */
[----:B------:R-:W-:Y:S01]  /*ce00*/  FMUL.FTZ R100, R100, UR9 ;  /* 0x0000000964647c20 */ /* 0x000fe20008410000 */
[----:B------:R-:W-:Y:S01]  /*ce10*/  FMUL.FTZ R101, R101, UR9 ;  /* 0x0000000965657c20 */ /* 0x000fe20008410000 */
        /* <DEDUP_REMOVED lines=29> */
[----:B---3--:R-:W-:Y:S01]  /*cff0*/  R2UR UR12, R4 ;  /* 0x00000000040c72ca */ /* 0x008fe200000e0000 */
[----:B------:R-:W-:-:S02]  /*d000*/  WARPGROUP.DEPBAR.LE gsb0, 0x0 ;  /* 0x00008000000079c5 */ /* 0x000fc40000010000 */
[----:B------:R-:W-:Y:S01]  /*d010*/  R2UR UR13, R5 ;  /* 0x00000000050d72ca */ /* 0x000fe200000e0000 */
[----:B------:R-:W-:Y:S01]  /*d020*/  IMAD.IADD R96, R8, 0x1, R96 ;  /* 0x0000000108607824 */ /* 0x000fe200078e0260 */
[----:B------:R-:W3:Y:S01]  /*d030*/  LDL.64 R4, [R1+0x38] ;  /* 0x0000380001047983 */ /* 0x000ee20000100a00 */
[----:B------:R-:W-:Y:S01]  /*d040*/  WARPGROUP.ARRIVE ;  /* 0x00000000000079c5 */ /* 0x000fe20000000000 */
[----:B------:R-:W-:Y:S01]  /*d050*/  IADD3 R2, -R2, 0x8, RZ ;  /* 0x0000000802027810 */ /* 0x000fe20007ffe1ff */
[----:B------:R-:W-:Y:S01]  /*d060*/  UIADD3 UR6, UR6, 0x6, URZ ;  /* 0x0000000606067890 */ /* 0x000fe2000fffe03f */
[----:B------:R-:W1:Y:S01]  /*d070*/  MUFU.TANH R167, R205 ;  /* 0x000000cd00a77308 */ /* 0x000e620000002400 */
[----:B------:R-:W-:Y:S01]  /*d080*/  UMOV UR7, 0x40000040 ;  /* 0x4000004000077882 */ /* 0x000fe20000000000 */
[----:B------:R-:W-:-:S05]  /*d090*/  FMUL.FTZ R93, R98, UR9 ;  /* 0x00000009625d7c20 */ /* 0x000fca0008410000 */
[----:B------:R-:W-:Y:S01]  /*d0a0*/  HGMMA.64x128x16.F32 R24, gdesc[UR12], R24, gsb0 ;  /* 0x01e000000c1879f0 */ /* 0x000fe20008000818 */
[----:B----4-:R-:W-:Y:S01]  /*d0b0*/  R2UR UR12, R6 ;  /* 0x00000000060c72ca */ /* 0x010fe200000e0000 */
[----:B------:R-:W-:Y:S01]  /*d0c0*/  IMAD.IADD R221, R2, 0x1, -R96 ;  /* 0x0000000102dd7824 */ /* 0x000fe200078e0a60 */
[----:B------:R-:W-:Y:S01]  /*d0d0*/  R2UR UR13, R7 ;  /* 0x00000000070d72ca */ /* 0x000fe200000e0000 */
[----:B------:R-:W-:Y:S01]  /*d0e0*/  UMOV UR14, UR4 ;  /* 0x00000004000e7c82 */ /* 0x000fe20008000000 */
[----:B------:R-:W-:Y:S01]  /*d0f0*/  UMOV UR15, 0x40000040 ;  /* 0x40000040000f7882 */ /* 0x000fe20000000000 */
[----:B------:R4:W-:Y:S01]  /*d100*/  MUFU.TANH R7, R126 ;  /* 0x0000007e00077308 */ /* 0x0009e20000002400 */
[----:B--2---:R-:W-:-:S07]  /*d110*/  IADD3 R95, RZ, -R96, -R95 ;  /* 0x80000060ff5f7210 */ /* 0x004fce0007ffe85f */
[----:B------:R-:W2:Y:S01]  /*d120*/  MUFU.TANH R88, R88 ;  /* 0x0000005800587308 */ /* 0x000ea20000002400 */
[----:B----4-:R-:W-:Y:S02]  /*d130*/  IADD3 R126, -R96, R94, RZ ;  /* 0x0000005e607e7210 */ /* 0x010fe40007ffe1ff */
[----:B------:R-:W-:Y:S02]  /*d140*/  IADD3 R94, R94, 0x8, -R96 ;  /* 0x000000085e5e7810 */ /* 0x000fe40007ffe860 */
[----:B------:R-:W-:Y:S02]  /*d150*/  SEL R126, R126, 0x80, !P2 ;  /* 0x000000807e7e7807 */ /* 0x000fe40005000000 */
[----:B------:R-:W-:Y:S01]  /*d160*/  SEL R221, R221, 0x80, P3 ;  /* 0x00000080dddd7807 */ /* 0x000fe20001800000 */
[----:B------:R-:W4:Y:S01]  /*d170*/  MUFU.TANH R91, R91 ;  /* 0x0000005b005b7308 */ /* 0x000f220000002400 */
[----:B------:R-:W-:Y:S02]  /*d180*/  SEL R218, R95, 0x80, P1 ;  /* 0x000000805fda7807 */ /* 0x000fe40000800000 */
[----:B------:R-:W-:-:S02]  /*d190*/  ISETP.GE.AND P3, PT, R126, RZ, PT ;  /* 0x000000ff7e00720c */ /* 0x000fc40003f66270 */
[----:B------:R-:W-:-:S03]  /*d1a0*/  ISETP.GE.AND P4, PT, R126, 0x1, PT ;  /* 0x000000017e00780c */ /* 0x000fc60003f86270 */
[----:B------:R-:W4:Y:S08]  /*d1b0*/  MUFU.TANH R92, R92 ;  /* 0x0000005c005c7308 */ /* 0x000f300000002400 */
[----:B------:R-:W-:Y:S08]  /*d1c0*/  MUFU.TANH R169, R138 ;  /* 0x0000008a00a97308 */ /* 0x000ff00000002400 */
[----:B------:R-:W4:Y:S08]  /*d1d0*/  MUFU.TANH R165, R100 ;  /* 0x0000006400a57308 */ /* 0x000f300000002400 */
[----:B------:R-:W4:Y:S08]  /*d1e0*/  MUFU.TANH R164, R101 ;  /* 0x0000006500a47308 */ /* 0x000f300000002400 */
[----:B------:R-:W4:Y:S08]  /*d1f0*/  MUFU.TANH R89, R89 ;  /* 0x0000005900597308 */ /* 0x000f300000002400 */
[----:B------:R-:W4:Y:S08]  /*d200*/  MUFU.TANH R90, R90 ;  /* 0x0000005a005a7308 */ /* 0x000f300000002400 */
[----:B------:R-:W-:Y:S08]  /*d210*/  MUFU.TANH R145, R120 ;  /* 0x0000007800917308 */ /* 0x000ff00000002400 */
[----:B------:R-:W-:Y:S08]  /*d220*/  MUFU.TANH R143, R122 ;  /* 0x0000007a008f7308 */ /* 0x000ff00000002400 */
[----:B------:R-:W-:Y:S08]  /*d230*/  MUFU.TANH R142, R123 ;  /* 0x0000007b008e7308 */ /* 0x000ff00000002400 */
[----:B------:R-:W4:Y:S08]  /*d240*/  MUFU.TANH R93, R93 ;  /* 0x0000005d005d7308 */ /* 0x000f300000002400 */
[----:B------:R-:W4:Y:S08]  /*d250*/  MUFU.TANH R166, R99 ;  /* 0x0000006300a67308 */ /* 0x000f300000002400 */
[----:B------:R-:W4:Y:S08]  /*d260*/  MUFU.TANH R163, R102 ;  /* 0x0000006600a37308 */ /* 0x000f300000002400 */
[----:B------:R-:W4:Y:S01]  /*d270*/  MUFU.TANH R162, R103 ;  /* 0x0000006700a27308 */ /* 0x000f220000002400 */
[----:B------:R-:W-:-:S02]  /*d280*/  WARPGROUP.DEPBAR.LE gsb0, 0x0 ;  /* 0x00008000000079c5 */ /* 0x000fc40000010000 */
[----:B------:R-:W-:-:S05]  /*d290*/  WARPGROUP.ARRIVE ;  /* 0x00000000000079c5 */ /* 0x000fca0000000000 */
[----:B------:R-:W-:Y:S01]  /*d2a0*/  MUFU.TANH R156, R109 ;  /* 0x0000006d009c7308 */ /* 0x000fe20000002400 */
[----:B------:R-:W-:Y:S01]  /*d2b0*/  HGMMA.64x128x16.F32 R24, gdesc[UR12], R24, gsb0 ;  /* 0x01e000000c1879f0 */ /* 0x000fe20008000818 */
[----:B------:R-:W-:Y:S02]  /*d2c0*/  ISETP.GE.AND P1, PT, R126, 0x9, PT ;  /* 0x000000097e00780c */ /* 0x000fe40003f26270 */
[----:B------:R-:W-:-:S04]  /*d2d0*/  ISETP.GT.OR P3, PT, R218, RZ, !P3 ;  /* 0x000000ffda00720c */ /* 0x000fc80005f64670 */
[----:B------:R-:W4:Y:S01]  /*d2e0*/  MUFU.TANH R161, R104 ;  /* 0x0000006800a17308 */ /* 0x000f220000002400 */
[C---:B------:R-:W-:Y:S02]  /*d2f0*/  ISETP.GT.OR P4, PT, R218.reuse, 0x1, !P4 ;  /* 0x00000001da00780c */ /* 0x040fe40006784670 */
[----:B------:R-:W-:Y:S02]  /*d300*/  ISETP.GT.OR P1, PT, R218, 0x9, !P1 ;  /* 0x00000009da00780c */ /* 0x000fe40004f24670 */
[----:B------:R-:W-:Y:S02]  /*d310*/  FSEL R216, R19, -INF , !P3 ;  /* 0xff80000013d87808 */ /* 0x000fe40005800000 */
[----:B------:R-:W-:Y:S01]  /*d320*/  FSEL R219, R230, -INF , !P4 ;  /* 0xff800000e6db7808 */ /* 0x000fe20006000000 */
[----:B------:R-:W4:Y:S01]  /*d330*/  MUFU.TANH R160, R105 ;  /* 0x0000006900a07308 */ /* 0x000f220000002400 */
[C---:B------:R-:W-:Y:S02]  /*d340*/  ISETP.GE.AND P2, PT, R126.reuse, 0x10, PT ;  /* 0x000000107e00780c */ /* 0x040fe40003f46270 */
[----:B------:R-:W-:-:S02]  /*d350*/  ISETP.GE.AND P3, PT, R126, 0x11, PT ;  /* 0x000000117e00780c */ /* 0x000fc40003f66270 */
[C---:B------:R-:W-:Y:S02]  /*d360*/  ISETP.GE.AND P5, PT, R126.reuse, 0x18, PT ;  /* 0x000000187e00780c */ /* 0x040fe40003fa6270 */
[----:B------:R-:W-:Y:S01]  /*d370*/  ISETP.GE.AND P4, PT, R126, 0x19, PT ;  /* 0x000000197e00780c */ /* 0x000fe20003f86270 */
[----:B------:R-:W-:Y:S01]  /*d380*/  MUFU.TANH R153, R112 ;  /* 0x0000007000997308 */ /* 0x000fe20000002400 */
[----:B------:R-:W-:Y:S02]  /*d390*/  FSEL R220, R236, -INF , !P1 ;  /* 0xff800000ecdc7808 */ /* 0x000fe40004800000 */
[C---:B------:R-:W-:Y:S02]  /*d3a0*/  ISETP.GT.OR P2, PT, R218.reuse, 0x10, !P2 ;  /* 0x00000010da00780c */ /* 0x040fe40005744670 */
[C---:B------:R-:W-:Y:S02]  /*d3b0*/  ISETP.GT.OR P3, PT, R218.reuse, 0x11, !P3 ;  /* 0x00000011da00780c */ /* 0x040fe40005f64670 */
[C---:B------:R-:W-:Y:S01]  /*d3c0*/  ISETP.GT.OR P5, PT, R218.reuse, 0x18, !P5 ;  /* 0x00000018da00780c */ /* 0x040fe20006fa4670 */
[----:B------:R-:W-:Y:S01]  /*d3d0*/  MUFU.TANH R141, R124 ;  /* 0x0000007c008d7308 */ /* 0x000fe20000002400 */
[----:B------:R-:W-:-:S02]  /*d3e0*/  ISETP.GT.OR P4, PT, R218, 0x19, !P4 ;  /* 0x00000019da00780c */ /* 0x000fc40006784670 */
[----:B------:R-:W-:Y:S02]  /*d3f0*/  FSEL R215, R233, -INF , !P2 ;  /* 0xff800000e9d77808 */ /* 0x000fe40005000000 */
[----:B------:R-:W-:Y:S02]  /*d400*/  FSEL R211, R21, -INF , !P3 ;  /* 0xff80000015d37808 */ /* 0x000fe40005800000 */
[----:B------:R-:W-:Y:S01]  /*d410*/  FSEL R208, R23, -INF , !P5 ;  /* 0xff80000017d07808 */ /* 0x000fe20006800000 */
[----:B------:R-:W4:Y:S01]  /*d420*/  MUFU.TANH R157, R108 ;  /* 0x0000006c009d7308 */ /* 0x000f220000002400 */
[----:B------:R-:W-:Y:S01]  /*d430*/  FSEL R206, R202, -INF , !P4 ;  /* 0xff800000cace7808 */ /* 0x000fe20006000000 */
[----:B------:R-:W-:Y:S01]  /*d440*/  FMUL.FTZ R110, R110, UR9 ;  /* 0x000000096e6e7c20 */ /* 0x000fe20008410000 */
[----:B------:R-:W-:-:S05]  /*d450*/  FMUL.FTZ R111, R111, UR9 ;  /* 0x000000096f6f7c20 */ /* 0x000fca0008410000 */
[----:B------:R-:W4:Y:S01]  /*d460*/  MUFU.TANH R152, R113 ;  /* 0x0000007100987308 */ /* 0x000f220000002400 */
[----:B------:R-:W-:-:S07]  /*d470*/  FMUL.FTZ R119, R119, UR9 ;  /* 0x0000000977777c20 */ /* 0x000fce0008410000 */
[----:B------:R-:W-:Y:S01]  /*d480*/  MUFU.TANH R144, R121 ;  /* 0x0000007900907308 */ /* 0x000fe20000002400 */
[----:B------:R-:W-:-:S07]  /*d490*/  FMUL.FTZ R115, R115, UR9 ;  /* 0x0000000973737c20 */ /* 0x000fce0008410000 */
[----:B------:R-:W-:Y:S08]  /*d4a0*/  MUFU.TANH R140, R125 ;  /* 0x0000007d008c7308 */ /* 0x000ff00000002400 */
[----:B------:R-:W4:Y:S08]  /*d4b0*/  MUFU.TANH R150, R116 ;  /* 0x0000007400967308 */ /* 0x000f300000002400 */
[----:B------:R-:W4:Y:S01]  /*d4c0*/  MUFU.TANH R148, R117 ;  /* 0x0000007500947308 */ /* 0x000f220000002400 */
[----:B------:R-:W-:-:S07]  /*d4d0*/  FMUL.FTZ R118, R118, UR9 ;  /* 0x0000000976767c20 */ /* 0x000fce0008410000 */
[----:B------:R-:W-:Y:S08]  /*d4e0*/  MUFU.TANH R158, R107 ;  /* 0x0000006b009e7308 */ /* 0x000ff00000002400 */
[----:B------:R-:W-:Y:S08]  /*d4f0*/  MUFU.TANH R151, R114 ;  /* 0x0000007200977308 */ /* 0x000ff00000002400 */
[----:B------:R-:W4:Y:S01]  /*d500*/  MUFU.TANH R159, R106 ;  /* 0x0000006a009f7308 */ /* 0x000f220000002400 */
[----:B------:R-:W-:-:S02]  /*d510*/  WARPGROUP.DEPBAR.LE gsb0, 0x0 ;  /* 0x00008000000079c5 */ /* 0x000fc40000010000 */
[----:B------:R-:W1:Y:S01]  /*d520*/  LDS R227, [R227+0x400] ;  /* 0x00040000e3e37984 */ /* 0x000e620000000800 */
        /* <DEDUP_REMOVED lines=9> */
[C---:B------:R-:W-:Y:S01]  /*d5c0*/  ISETP.GE.AND P0, PT, R128.reuse, RZ, PT ;  /* 0x000000ff8000720c */ /* 0x040fe20003f06270 */
[----:B------:R-:W-:Y:S01]  /*d5d0*/  HGMMA.64x128x16.F32 R24, gdesc[UR4], R24, gsb0 ;  /* 0x01e00000041879f0 */ /* 0x000fe20008000818 */
[C---:B------:R-:W-:Y:S01]  /*d5e0*/  ISETP.GT.OR P1, PT, R221.reuse, 0x1, !P1 ;  /* 0x00000001dd00780c */ /* 0x040fe20004f24670 */
[----:B------:R-:W3:Y:S01]  /*d5f0*/  MUFU.TANH R155, R110 ;  /* 0x0000006e009b7308 */ /* 0x000ee20000002400 */
[----:B------:R-:W-:Y:S01]  /*d600*/  ISETP.GT.OR P0, PT, R221, RZ, !P0 ;  /* 0x000000ffdd00720c */ /* 0x000fe20004704670 */
[----:B------:R-:W-:Y:S01]  /*d610*/  FMUL.FTZ R127, R127, UR9 ;  /* 0x000000097f7f7c20 */ /* 0x000fe20008410000 */
[----:B------:R-:W-:-:S05]  /*d620*/  ISETP.GE.AND P2, PT, R128, 0x8, PT ;  /* 0x000000088000780c */ /* 0x000fca0003f46270 */
[----:B------:R-:W3:Y:S01]  /*d630*/  MUFU.TANH R154, R111 ;  /* 0x0000006f009a7308 */ /* 0x000ee20000002400 */
[----:B------:R-:W-:-:S07]  /*d640*/  ISETP.GE.AND P3, PT, R128, 0x9, PT ;  /* 0x000000098000780c */ /* 0x000fce0003f66270 */
[----:B------:R3:W-:Y:S01]  /*d650*/  MUFU.TANH R146, R119 ;  /* 0x0000007700927308 */ /* 0x0007e20000002400 */
[----:B------:R-:W-:-:S07]  /*d660*/  ISETP.GE.AND P5, PT, R128, 0x10, PT ;  /* 0x000000108000780c */ /* 0x000fce0003fa6270 */
[----:B------:R-:W3:Y:S01]  /*d670*/  MUFU.TANH R149, R115 ;  /* 0x0000007300957308 */ /* 0x000ee20000002400 */
[----:B------:R-:W-:-:S07]  /*d680*/  ISETP.GE.AND P4, PT, R128, 0x11, PT ;  /* 0x000000118000780c */ /* 0x000fce0003f86270 */
[----:B------:R-:W3:Y:S01]  /*d690*/  MUFU.TANH R147, R118 ;  /* 0x0000007600937308 */ /* 0x000ee20000002400 */
[----:B------:R-:W-:Y:S01]  /*d6a0*/  FSEL R214, R20, -INF , !P0 ;  /* 0xff80000014d67808 */ /* 0x000fe20004000000 */
[----:B------:R-:W-:Y:S01]  /*d6b0*/  FMUL.FTZ R130, R130, UR9 ;  /* 0x0000000982827c20 */ /* 0x000fe20008410000 */
[----:B------:R-:W-:Y:S01]  /*d6c0*/  FSEL R228, R200, -INF , !P1 ;  /* 0xff800000c8e47808 */ /* 0x000fe20004800000 */
[----:B------:R-:W-:Y:S01]  /*d6d0*/  FMUL.FTZ R212, R131, UR9 ;  /* 0x0000000983d47c20 */ /* 0x000fe20008410000 */
[C---:B------:R-:W-:Y:S01]  /*d6e0*/  ISETP.GE.AND P0, PT, R128.reuse, 0x18, PT ;  /* 0x000000188000780c */ /* 0x040fe20003f06270 */
[----:B------:R-:W-:Y:S01]  /*d6f0*/  FMUL.FTZ R129, R129, UR9 ;  /* 0x0000000981817c20 */ /* 0x000fe20008410000 */
[----:B------:R-:W-:Y:S02]  /*d700*/  ISETP.GE.AND P1, PT, R128, 0x19, PT ;  /* 0x000000198000780c */ /* 0x000fe40003f26270 */
[----:B------:R-:W-:Y:S02]  /*d710*/  LEA R137, R0, R137, 0xa ;  /* 0x0000008900897211 */ /* 0x000fe400078e50ff */
[C---:B------:R-:W-:Y:S01]  /*d720*/  IADD3 R223, R10.reuse, 0x4, RZ ;  /* 0x000000040adf7810 */ /* 0x040fe20007ffe0ff */
[----:B-1----:R-:W1:Y:S01]  /*d730*/  SHFL.IDX PT, R225, R227, R10, 0x1f ;  /* 0x00001f0ae3e17589 */ /* 0x002e6200000e0000 */
[C---:B------:R-:W-:Y:S01]  /*d740*/  ISETP.GT.OR P2, PT, R221.reuse, 0x8, !P2 ;  /* 0x00000008dd00780c */ /* 0x040fe20005744670 */
[----:B------:R-:W-:Y:S01]  /*d750*/  VIADD R231, R10, 0x8 ;  /* 0x000000080ae77836 */ /* 0x000fe20000000000 */
[C---:B------:R-:W-:Y:S01]  /*d760*/  ISETP.GT.OR P3, PT, R221.reuse, 0x9, !P3 ;  /* 0x00000009dd00780c */ /* 0x040fe20005f64670 */
[----:B------:R-:W-:Y:S01]  /*d770*/  ULDC UR4, c[0x0][0x744] ;  /* 0x0001d10000047ab9 */ /* 0x000fe20000000800 */
[----:B------:R-:W-:-:S02]  /*d780*/  ISETP.GT.OR P5, PT, R221, 0x10, !P5 ;  /* 0x00000010dd00780c */ /* 0x000fc40006fa4670 */
[C---:B------:R-:W-:Y:S02]  /*d790*/  ISETP.GT.OR P4, PT, R221.reuse, 0x11, !P4 ;  /* 0x00000011dd00780c */ /* 0x040fe40006784670 */
[C---:B------:R-:W-:Y:S02]  /*d7a0*/  ISETP.GT.OR P0, PT, R221.reuse, 0x18, !P0 ;  /* 0x00000018dd00780c */ /* 0x040fe40004704670 */
[----:B------:R-:W-:Y:S02]  /*d7b0*/  ISETP.GT.OR P1, PT, R221, 0x19, !P1 ;  /* 0x00000019dd00780c */ /* 0x000fe40004f24670 */
        /* <DEDUP_REMOVED lines=12> */
[C---:B------:R-:W-:Y:S02]  /*d880*/  ISETP.GT.OR P2, PT, R218.reuse, 0x20, !P2 ;  /* 0x00000020da00780c */ /* 0x040fe40005744670 */
[C---:B------:R-:W-:Y:S02]  /*d890*/  ISETP.GT.OR P3, PT, R218.reuse, 0x21, !P3 ;  /* 0x00000021da00780c */ /* 0x040fe40005f64670 */
[----:B------:R-:W-:-:S02]  /*d8a0*/  ISETP.GT.OR P5, PT, R218, 0x28, !P5 ;  /* 0x00000028da00780c */ /* 0x000fc40006fa4670 */
[C---:B------:R-:W-:Y:S02]  /*d8b0*/  ISETP.GT.OR P4, PT, R218.reuse, 0x29, !P4 ;  /* 0x00000029da00780c */ /* 0x040fe40006784670 */
[C---:B------:R-:W-:Y:S02]  /*d8c0*/  ISETP.GT.OR P0, PT, R218.reuse, 0x30, !P0 ;  /* 0x00000030da00780c */ /* 0x040fe40004704670 */
[----:B------:R-:W-:Y:S02]  /*d8d0*/  ISETP.GT.OR P1, PT, R218, 0x31, !P1 ;  /* 0x00000031da00780c */ /* 0x000fe40004f24670 */
[----:B------:R-:W-:Y:S02]  /*d8e0*/  FSEL R204, R171, -INF , !P2 ;  /* 0xff800000abcc7808 */ /* 0x000fe40005000000 */
[----:B------:R-:W-:Y:S02]  /*d8f0*/  FSEL R122, R170, -INF , !P3 ;  /* 0xff800000aa7a7808 */ /* 0x000fe40005800000 */
[----:B------:R-:W-:-:S02]  /*d900*/  FSEL R123, R167, -INF , !P5 ;  /* 0xff800000a77b7808 */ /* 0x000fc40006800000 */
[----:B--2---:R-:W-:Y:S02]  /*d910*/  FSEL R120, R88, -INF , !P4 ;  /* 0xff80000058787808 */ /* 0x004fe40006000000 */
[C---:B------:R-:W-:Y:S02]  /*d920*/  ISETP.GE.AND P2, PT, R126.reuse, 0x38, PT ;  /* 0x000000387e00780c */ /* 0x040fe40003f46270 */
[----:B------:R-:W-:Y:S02]  /*d930*/  ISETP.GE.AND P3, PT, R126, 0x39, PT ;  /* 0x000000397e00780c */ /* 0x000fe40003f66270 */
[C---:B------:R-:W-:Y:S02]  /*d940*/  ISETP.GE.AND P5, PT, R128.reuse, 0x20, PT ;  /* 0x000000208000780c */ /* 0x040fe40003fa6270 */
[----:B------:R-:W-:Y:S02]  /*d950*/  ISETP.GE.AND P4, PT, R128, 0x21, PT ;  /* 0x000000218000780c */ /* 0x000fe40003f86270 */
[----:B----4-:R-:W-:-:S02]  /*d960*/  FSEL R103, R91, -INF , !P0 ;  /* 0xff8000005b677808 */ /* 0x010fc40004000000 */
[----:B------:R-:W-:Y:S02]  /*d970*/  FSEL R109, R92, -INF , !P1 ;  /* 0xff8000005c6d7808 */ /* 0x000fe40004800000 */
[C---:B------:R-:W-:Y:S02]  /*d980*/  ISETP.GE.AND P0, PT, R128.reuse, 0x28, PT ;  /* 0x000000288000780c */ /* 0x040fe40003f06270 */
[----:B------:R-:W-:Y:S02]  /*d990*/  ISETP.GE.AND P1, PT, R128, 0x29, PT ;  /* 0x000000298000780c */ /* 0x000fe40003f26270 */
[C---:B------:R-:W-:Y:S02]  /*d9a0*/  ISETP.GT.OR P2, PT, R218.reuse, 0x38, !P2 ;  /* 0x00000038da00780c */ /* 0x040fe40005744670 */
[----:B------:R-:W-:Y:S02]  /*d9b0*/  ISETP.GT.OR P3, PT, R218, 0x39, !P3 ;  /* 0x00000039da00780c */ /* 0x000fe40005f64670 */
        /* <DEDUP_REMOVED lines=19> */
[----:B------:R-:W-:Y:S02]  /*daf0*/  ISETP.GT.OR P4, PT, R221, 0x39, !P4 ;  /* 0x00000039dd00780c */ /* 0x000fe40006784670 */
        /* <DEDUP_REMOVED lines=11> */
[----:B---3--:R-:W-:Y:S02]  /*dbb0*/  FSEL R119, R160, -INF , !P1 ;  /* 0xff800000a0777808 */ /* 0x008fe40004800000 */
        /* <DEDUP_REMOVED lines=31> */
[----:B------:R-:W-:Y:S02]  /*ddb0*/  ISETP.GE.AND P3, PT, R128, 0x59, PT ;  /* 0x000000598000780c */ /* 0x000fe40003f66270 */
[C---:B------:R-:W-:Y:S02]  /*ddc0*/  ISETP.GE.AND P5, PT, R126.reuse, 0x60, PT ;  /* 0x000000607e00780c */ /* 0x040fe40003fa6270 */
[----:B------:R-:W-:Y:S02]  /*ddd0*/  ISETP.GE.AND P4, PT, R126, 0x61, PT ;  /* 0x000000617e00780c */ /* 0x000fe40003f86270 */
[----:B------:R-:W-:-:S02]  /*dde0*/  FSEL R100, R151, -INF , !P0 ;  /* 0xff80000097647808 */ /* 0x000fc40004000000 */
        /* <DEDUP_REMOVED lines=8> */
[----:B------:R-:W-:Y:S01]  /*de70*/  ISETP.GT.OR P1, PT, R218, 0x69, !P1 ;  /* 0x00000069da00780c */ /* 0x000fe20004f24670 */
[----:B------:R2:W3:Y:S01]  /*de80*/  MUFU.TANH R6, R127 ;  /* 0x0000007f00067308 */ /* 0x0004e20000002400 */
[----:B------:R-:W-:Y:S02]  /*de90*/  FSEL R98, R147, -INF , !P2 ;  /* 0xff80000093627808 */ /* 0x000fe40005000000 */
[----:B------:R-:W-:Y:S02]  /*dea0*/  FSEL R118, R146, -INF , !P3 ;  /* 0xff80000092767808 */ /* 0x000fe40005800000 */
[----:B------:R-:W-:-:S02]  /*deb0*/  FSEL R113, R145, -INF , !P5 ;  /* 0xff80000091717808 */ /* 0x000fc40006800000 */
[----:B------:R-:W-:Y:S02]  /*dec0*/  FSEL R108, R144, -INF , !P4 ;  /* 0xff800000906c7808 */ /* 0x000fe40006000000 */
[C---:B------:R-:W-:Y:S02]  /*ded0*/  ISETP.GE.AND P2, PT, R126.reuse, 0x70, PT ;  /* 0x000000707e00780c */ /* 0x040fe40003f46270 */
[C---:B------:R-:W-:Y:S02]  /*dee0*/  ISETP.GE.AND P3, PT, R126.reuse, 0x71, PT ;  /* 0x000000717e00780c */ /* 0x040fe40003f66270 */
[C---:B------:R-:W-:Y:S02]  /*def0*/  ISETP.GE.AND P5, PT, R126.reuse, 0x78, PT ;  /* 0x000000787e00780c */ /* 0x040fe40003fa6270 */
[----:B------:R-:W-:Y:S01]  /*df00*/  ISETP.GE.AND P4, PT, R126, 0x79, PT ;  /* 0x000000797e00780c */ /* 0x000fe20003f86270 */
[----:B------:R4:W1:Y:S01]  /*df10*/  MUFU.TANH R2, R130 ;  /* 0x0000008200027308 */ /* 0x0008620000002400 */
[----:B------:R-:W-:-:S02]  /*df20*/  FSEL R126, R141, -INF , !P0 ;  /* 0xff8000008d7e7808 */ /* 0x000fc40004000000 */
[----:B--2---:R-:W-:Y:S02]  /*df30*/  FSEL R127, R140, -INF , !P1 ;  /* 0xff8000008c7f7808 */ /* 0x004fe40004800000 */
[C---:B------:R-:W-:Y:S02]  /*df40*/  ISETP.GE.AND P0, PT, R128.reuse, 0x60, PT ;  /* 0x000000608000780c */ /* 0x040fe40003f06270 */
[----:B------:R-:W-:Y:S02]  /*df50*/  ISETP.GE.AND P1, PT, R128, 0x61, PT ;  /* 0x000000618000780c */ /* 0x000fe40003f26270 */
[----:B------:R-:W-:Y:S02]  /*df60*/  ISETP.GT.OR P2, PT, R218, 0x70, !P2 ;  /* 0x00000070da00780c */ /* 0x000fe40005744670 */
[C---:B------:R-:W-:Y:S02]  /*df70*/  ISETP.GT.OR P0, PT, R221.reuse, 0x60, !P0 ;  /* 0x00000060dd00780c */ /* 0x040fe40004704670 */
[----:B------:R-:W-:-:S02]  /*df80*/  ISETP.GT.OR P1, PT, R221, 0x61, !P1 ;  /* 0x00000061dd00780c */ /* 0x000fc40004f24670 */
[----:B----4-:R-:W-:Y:S02]  /*df90*/  FSEL R130, R5, -INF , !P2 ;  /* 0xff80000005827808 */ /* 0x010fe40005000000 */
[----:B------:R-:W-:Y:S02]  /*dfa0*/  FSEL R131, R143, -INF , !P0 ;  /* 0xff8000008f837808 */ /* 0x000fe40004000000 */
[----:B------:R-:W-:Y:S02]  /*dfb0*/  FSEL R138, R142, -INF , !P1 ;  /* 0xff8000008e8a7808 */ /* 0x000fe40004800000 */
[C---:B------:R-:W-:Y:S02]  /*dfc0*/  ISETP.GE.AND P2, PT, R128.reuse, 0x68, PT ;  /* 0x000000688000780c */ /* 0x040fe40003f46270 */
[C---:B------:R-:W-:Y:S02]  /*dfd0*/  ISETP.GE.AND P0, PT, R128.reuse, 0x69, PT ;  /* 0x000000698000780c */ /* 0x040fe40003f06270 */
[----:B------:R-:W-:-:S02]  /*dfe0*/  ISETP.GE.AND P1, PT, R128, 0x70, PT ;  /* 0x000000708000780c */ /* 0x000fc40003f26270 */
[C---:B------:R-:W-:Y:S02]  /*dff0*/  ISETP.GT.OR P2, PT, R221.reuse, 0x68, !P2 ;  /* 0x00000068dd00780c */ /* 0x040fe40005744670 */
[C---:B------:R-:W-:Y:S02]  /*e000*/  ISETP.GT.OR P0, PT, R221.reuse, 0x69, !P0 ;  /* 0x00000069dd00780c */ /* 0x040fe40004704670 */
[----:B------:R-:W-:Y:S01]  /*e010*/  ISETP.GT.OR P1, PT, R221, 0x70, !P1 ;  /* 0x00000070dd00780c */ /* 0x000fe20004f24670 */
[----:B------:R2:W-:Y:S01]  /*e020*/  MUFU.TANH R4, R129 ;  /* 0x0000008100047308 */ /* 0x0005e20000002400 */
[----:B------:R-:W-:Y:S02]  /*e030*/  R2UR UR8, R137 ;  /* 0x00000000890872ca */ /* 0x000fe400000e0000 */
[----:B---3--:R-:W-:Y:S02]  /*e040*/  FSEL R139, R6, -INF , !P0 ;  /* 0xff800000068b7808 */ /* 0x008fe40004000000 */
[----:B-1----:R-:W-:-:S02]  /*e050*/  FSEL R137, R2, -INF , !P1 ;  /* 0xff80000002897808 */ /* 0x002fc40004800000 */
[C---:B------:R-:W-:Y:S02]  /*e060*/  ISETP.GE.AND P0, PT, R128.reuse, 0x78, PT ;  /* 0x000000788000780c */ /* 0x040fe40003f06270 */
[----:B--2---:R-:W-:Y:S02]  /*e070*/  FSEL R129, R7, -INF , !P2 ;  /* 0xff80000007817808 */ /* 0x004fe40005000000 */
[C---:B------:R-:W-:Y:S02]  /*e080*/  ISETP.GE.AND P2, PT, R128.reuse, 0x71, PT ;  /* 0x000000718000780c */ /* 0x040fe40003f46270 */
[----:B------:R-:W-:Y:S02]  /*e090*/  ISETP.GE.AND P1, PT, R128, 0x79, PT ;  /* 0x000000798000780c */ /* 0x000fe40003f26270 */
[----:B------:R1:W-:Y:S02]  /*e0a0*/  MUFU.TANH R128, R212 ;  /* 0x000000d400807308 */ /* 0x0003e40000002400 */
[----:B-1----:R-:W1:Y:S01]  /*e0b0*/  SHFL.IDX PT, R212, R227, R223, 0x1f ;  /* 0x00001fdfe3d47589 */ /* 0x002e6200000e0000 */
[----:B------:R-:W-:-:S02]  /*e0c0*/  ISETP.GT.OR P3, PT, R218, 0x71, !P3 ;  /* 0x00000071da00780c */ /* 0x000fc40005f64670 */
[C---:B------:R-:W-:Y:S02]  /*e0d0*/  ISETP.GT.OR P5, PT, R218.reuse, 0x78, !P5 ;  /* 0x00000078da00780c */ /* 0x040fe40006fa4670 */
[----:B------:R-:W-:Y:S02]  /*e0e0*/  ISETP.GT.OR P4, PT, R218, 0x79, !P4 ;  /* 0x00000079da00780c */ /* 0x000fe40006784670 */
[----:B------:R-:W2:Y:S01]  /*e0f0*/  SHFL.IDX PT, R218, R18, R10, 0x1f ;  /* 0x00001f0a12da7589 */ /* 0x000ea200000e0000 */
[----:B------:R-:W-:Y:S01]  /*e100*/  IADD3 R232, R10, 0xc, RZ ;  /* 0x0000000c0ae87810 */ /* 0x000fe20007ffe0ff */
[----:B------:R-:W-:Y:S02]  /*e110*/  WARPGROUP.DEPBAR.LE gsb0, 0x0 ;  /* 0x00008000000079c5 */ /* 0x000fe40000010000 */
[----:B------:R-:W-:Y:S01]  /*e120*/  FADD.FTZ R229, R24, -R225 ;  /* 0x800000e118e57221 */ /* 0x000fe20000010000 */
[C---:B------:R-:W-:Y:S01]  /*e130*/  ISETP.GT.OR P2, PT, R221.reuse, 0x71, !P2 ;  /* 0x00000071dd00780c */ /* 0x040fe20005744670 */
[----:B------:R-:W3:Y:S01]  /*e140*/  SHFL.IDX PT, R24, R227, R231, 0x1f ;  /* 0x00001fe7e3187589 */ /* 0x000ee200000e0000 */
[----:B------:R-:W-:-:S02]  /*e150*/  ISETP.GT.OR P0, PT, R221, 0x78, !P0 ;  /* 0x00000078dd00780c */ /* 0x000fc40004704670 */
[----:B------:R-:W-:Y:S01]  /*e160*/  ISETP.GT.OR P1, PT, R221, 0x79, !P1 ;  /* 0x00000079dd00780c */ /* 0x000fe20004f24670 */
[----:B------:R-:W-:Y:S01]  /*e170*/  LDS R17, [R17+0x400] ;  /* 0x0004000011117984 */ /* 0x000fe20000000800 */
[----:B------:R-:W-:Y:S01]  /*e180*/  FMUL.FTZ R132, R132, UR9 ;  /* 0x0000000984847c20 */ /* 0x000fe20008410000 */
[----:B------:R-:W-:Y:S01]  /*e190*/  FMUL.FTZ R134, R134, UR9 ;  /* 0x0000000986867c20 */ /* 0x000fe20008410000 */
[----:B------:R-:W-:Y:S01]  /*e1a0*/  FMUL.FTZ R133, R133, UR9 ;  /* 0x0000000985857c20 */ /* 0x000fe20008410000 */
[----:B------:R-:W-:Y:S01]  /*e1b0*/  FMUL.FTZ R135, R135, UR9 ;  /* 0x0000000987877c20 */ /* 0x000fe20008410000 */
[----:B------:R-:W-:Y:S01]  /*e1c0*/  FFMA.FTZ R235, -R235, R235, 1 ;  /* 0x3f800000ebeb7423 */ /* 0x000fe200000101eb */
[----:B------:R-:W-:Y:S01]  /*e1d0*/  FFMA.FTZ R236, -R236, R236, 1 ;  /* 0x3f800000ecec7423 */ /* 0x000fe200000101ec */
[--C-:B-1----:R-:W-:Y:S01]  /*e1e0*/  FADD.FTZ R226, R25, -R212.reuse ;  /* 0x800000d419e27221 */ /* 0x102fe20000010000 */
[----:B------:R-:W-:Y:S01]  /*e1f0*/  FFMA.FTZ R90, -R90, R90, 1 ;  /* 0x3f8000005a5a7423 */ /* 0x000fe2000001015a */
[----:B------:R-:W-:Y:S04]  /*e200*/  SHFL.IDX PT, R25, R18, R223, 0x1f ;  /* 0x00001fdf12197589 */ /* 0x000fe800000e0000 */
[----:B------:R-:W1:Y:S01]  /*e210*/  SHFL.IDX PT, R223, R227, R232, 0x1f ;  /* 0x00001fe8e3df7589 */ /* 0x000e6200000e0000 */
[----:B------:R-:W-:Y:S01]  /*e220*/  FADD.FTZ R212, R27, -R212 ;  /* 0x800000d41bd47221 */ /* 0x000fe20000010000 */
[----:B--2---:R-:W-:Y:S01]  /*e230*/  FFMA.FTZ R216, R216, UR4, -R218 ;  /* 0x00000004d8d87c23 */ /* 0x004fe200080108da */
[----:B------:R-:W-:-:S02]  /*e240*/  VIADD R27, R10, 0x10 ;  /* 0x000000100a1b7836 */ /* 0x000fc40000000000 */
[----:B------:R-:W-:Y:S01]  /*e250*/  FADD.FTZ R225, R26, -R225 ;  /* 0x800000e11ae17221 */ /* 0x000fe20000010000 */
[----:B------:R-:W-:Y:S01]  /*e260*/  IADD3 R221, R10, 0x14, RZ ;  /* 0x000000140add7810 */ /* 0x000fe20007ffe0ff */
[----:B------:R-:W-:Y:S01]  /*e270*/  FFMA.FTZ R26, R214, UR4, -R218 ;  /* 0x00000004d61a7c23 */ /* 0x000fe200080108da */
[----:B------:R-:W-:Y:S01]  /*e280*/  FFMA.FTZ R91, -R91, R91, 1 ;  /* 0x3f8000005b5b7423 */ /* 0x000fe2000001015b */
[----:B------:R2:W4:Y:S01]  /*e290*/  MUFU.EX2 R214, R216 ;  /* 0x000000d800d67308 */ /* 0x0005220000000800 */
[----:B------:R-:W4:Y:S01]  /*e2a0*/  SHFL.IDX PT, R231, R18, R231, 0x1f ;  /* 0x00001fe712e77589 */ /* 0x000f2200000e0000 */
[--C-:B---3--:R-:W-:Y:S01]  /*e2b0*/  FADD.FTZ R218, R30, -R24.reuse ;  /* 0x800000181eda7221 */ /* 0x108fe20000010000 */
[----:B------:R-:W-:Y:S01]  /*e2c0*/  FFMA.FTZ R93, -R93, R93, 1 ;  /* 0x3f8000005d5d7423 */ /* 0x000fe2000001015d */
[----:B------:R-:W-:Y:S01]  /*e2d0*/  FFMA.FTZ R89, -R89, R89, 1 ;  /* 0x3f80000059597423 */ /* 0x000fe20000010159 */
[----:B------:R-:W-:Y:S01]  /*e2e0*/  FFMA.FTZ R88, -R88, R88, 1 ;  /* 0x3f80000058587423 */ /* 0x000fe20000010158 */
[----:B------:R-:W-:Y:S01]  /*e2f0*/  FFMA.FTZ R92, -R92, R92, 1 ;  /* 0x3f8000005c5c7423 */ /* 0x000fe2000001015c */
[----:B------:R-:W-:Y:S01]  /*e300*/  LDS R15, [R15+0x400] ;  /* 0x000400000f0f7984 */ /* 0x000fe20000000800 */
[----:B--2---:R-:W-:-:S03]  /*e310*/  FADD.FTZ R216, R28, -R24 ;  /* 0x800000181cd87221 */ /* 0x004fc60000010000 */
[----:B------:R-:W2:Y:S04]  /*e320*/  SHFL.IDX PT, R28, R227, R27, 0x1f ;  /* 0x00001f1be31c7589 */ /* 0x000ea800000e0000 */
[----:B------:R1:W-:Y:S04]  /*e330*/  SHFL.IDX PT, R27, R227, R221, 0x1f ;  /* 0x00001fdde31b7589 */ /* 0x0003e800000e0000 */
[----:B------:R-:W3:Y:S01]  /*e340*/  SHFL.IDX PT, R30, R18, R232, 0x1f ;  /* 0x00001fe8121e7589 */ /* 0x000ee200000e0000 */
[----:B-1----:R-:W-:Y:S01]  /*e350*/  FADD.FTZ R221, R29, -R223 ;  /* 0x800000df1ddd7221 */ /* 0x002fe20000010000 */
[----:B------:R-:W-:-:S02]  /*e360*/  VIADD R29, R10, 0x18 ;  /* 0x000000180a1d7836 */ /* 0x000fc40000000000 */
[----:B------:R-:W-:Y:S01]  /*e370*/  FADD.FTZ R223, R31, -R223 ;  /* 0x800000df1fdf7221 */ /* 0x000fe20000010000 */
[----:B------:R-:W-:-:S03]  /*e380*/  VIADD R31, R10, 0x10 ;  /* 0x000000100a1f7836 */ /* 0x000fc60000000000 */
[----:B------:R-:W1:Y:S04]  /*e390*/  SHFL.IDX PT, R29, R227, R29, 0x1f ;  /* 0x00001f1de31d7589 */ /* 0x000e6800000e0000 */
[----:B------:R-:W1:Y:S01]  /*e3a0*/  SHFL.IDX PT, R31, R18, R31, 0x1f ;  /* 0x00001f1f121f7589 */ /* 0x000e6200000e0000 */
[----:B------:R4:W-:Y:S01]  /*e3b0*/  MUFU.EX2 R24, R26 ;  /* 0x0000001a00187308 */ /* 0x0009e20000000800 */
        /* <DEDUP_REMOVED lines=8> */
[----:B------:R-:W-:Y:S01]  /*e440*/  IADD3 R32, R10, 0x14, RZ ;  /* 0x000000140a207810 */ /* 0x000fe20007ffe0ff */
[--C-:B-1----:R-:W-:Y:S01]  /*e450*/  FADD.FTZ R217, R36, -R29.reuse ;  /* 0x8000001d24d97221 */ /* 0x102fe20000010000 */
[----:B------:R-:W-:Y:S01]  /*e460*/  FADD.FTZ R220, R38, -R29 ;  /* 0x8000001d26dc7221 */ /* 0x000fe20000010000 */
[----:B------:R-:W-:Y:S01]  /*e470*/  FMUL.FTZ R229, R214, R229 ;  /* 0x000000e5d6e57220 */ /* 0x000fe20000410000 */
[--C-:B------:R-:W-:Y:S01]  /*e480*/  FFMA.FTZ R29, R215, UR4, -R31.reuse ;  /* 0x00000004d71d7c23 */ /* 0x100fe2000801081f */
[----:B------:R-:W-:Y:S01]  /*e490*/  FFMA.FTZ R31, R213, UR4, -R31 ;  /* 0x00000004d51f7c23 */ /* 0x000fe2000801081f */
[----:B------:R-:W-:Y:S01]  /*e4a0*/  FFMA.FTZ R213, -R19, R19, 1 ;  /* 0x3f80000013d57423 */ /* 0x000fe20000010113 */
[C---:B------:R-:W-:Y:S01]  /*e4b0*/  IADD3 R232, R10.reuse, 0x1c, RZ ;  /* 0x0000001c0ae87810 */ /* 0x040fe20007ffe0ff */
[----:B------:R-:W1:Y:S01]  /*e4c0*/  SHFL.IDX PT, R32, R18, R32, 0x1f ;  /* 0x00001f2012207589 */ /* 0x000e6200000e0000 */
[----:B------:R-:W-:-:S02]  /*e4d0*/  VIADD R34, R10, 0x18 ;  /* 0x000000180a227836 */ /* 0x000fc40000000000 */
[----:B------:R-:W-:Y:S01]  /*e4e0*/  FMUL.FTZ R213, R213, R229 ;  /* 0x000000e5d5d57220 */ /* 0x000fe20000410000 */
[----:B------:R-:W-:Y:S01]  /*e4f0*/  IADD3 R229, R10, 0x1c, RZ ;  /* 0x0000001c0ae57810 */ /* 0x000fe20007ffe0ff */
[----:B------:R2:W-:Y:S01]  /*e500*/  SHFL.IDX PT, R232, R227, R232, 0x1f ;  /* 0x00001fe8e3e87589 */ /* 0x0005e200000e0000 */
[----:B------:R-:W3:Y:S01]  /*e510*/  MUFU.EX2 R219, R219 ;  /* 0x000000db00db7308 */ /* 0x000ee20000000800 */
[--C-:B--2---:R-:W-:Y:S02]  /*e520*/  FADD.FTZ R227, R33, -R27.reuse ;  /* 0x8000001b21e37221 */ /* 0x104fe40000010000 */
[----:B------:R-:W2:Y:S04]  /*e530*/  SHFL.IDX PT, R33, R18, R34, 0x1f ;  /* 0x00001f2212217589 */ /* 0x000ea800000e0000 */
[----:B------:R-:W4:Y:S01]  /*e540*/  SHFL.IDX PT, R34, R18, R229, 0x1f ;  /* 0x00001fe512227589 */ /* 0x000f2200000e0000 */
[----:B------:R-:W-:Y:S01]  /*e550*/  FADD.FTZ R228, R35, -R27 ;  /* 0x8000001b23e47221 */ /* 0x000fe20000010000 */
[--C-:B-1----:R-:W-:Y:S01]  /*e560*/  FFMA.FTZ R211, R211, UR4, -R32.reuse ;  /* 0x00000004d3d37c23 */ /* 0x102fe20008010820 */
[----:B------:R-:W-:Y:S01]  /*e570*/  FFMA.FTZ R32, R210, UR4, -R32 ;  /* 0x00000004d2207c23 */ /* 0x000fe20008010820 */
[----:B------:R-:W1:Y:S01]  /*e580*/  SHFL.IDX PT, R35, R12, R10, 0x1f ;  /* 0x00001f0a0c237589 */ /* 0x000e6200000e0000 */
[----:B------:R-:W-:-:S02]  /*e590*/  VIADD R215, R10, 0x4 ;  /* 0x000000040ad77836 */ /* 0x000fc40000000000 */
[----:B------:R-:W-:Y:S01]  /*e5a0*/  FFMA.FTZ R210, -R20, R20, 1 ;  /* 0x3f80000014d27423 */ /* 0x000fe20000010114 */
[----:B------:R2:W-:Y:S01]  /*e5b0*/  MUFU.EX2 R19, R31 ;  /* 0x0000001f00137308 */ /* 0x0005e20000000800 */
[----:B---3--:R-:W-:-:S07]  /*e5c0*/  FMUL.FTZ R226, R219, R226 ;  /* 0x000000e2dbe27220 */ /* 0x008fce0000410000 */
[----:B------:R3:W-:Y:S01]  /*e5d0*/  MUFU.EX2 R20, R32 ;  /* 0x0000002000147308 */ /* 0x0007e20000000800 */
[--C-:B--2---:R-:W-:Y:S01]  /*e5e0*/  FFMA.FTZ R31, R208, UR4, -R33.reuse ;  /* 0x00000004d01f7c23 */ /* 0x104fe20008010821 */
[----:B------:R-:W-:Y:S01]  /*e5f0*/  FFMA.FTZ R208, -R230, R230, 1 ;  /* 0x3f800000e6d07423 */ /* 0x000fe200000101e6 */
[----:B---3--:R-:W-:Y:S01]  /*e600*/  FFMA.FTZ R32, R209, UR4, -R33 ;  /* 0x00000004d1207c23 */ /* 0x008fe20008010821 */
[--C-:B----4-:R-:W-:Y:S02]  /*e610*/  FFMA.FTZ R33, R206, UR4, -R34.reuse ;  /* 0x00000004ce217c23 */ /* 0x110fe40008010822 */
[----:B------:R-:W2:Y:S01]  /*e620*/  SHFL.IDX PT, R206, R12, R215, 0x1f ;  /* 0x00001fd70cce7589 */ /* 0x000ea200000e0000 */
[----:B------:R-:W-:Y:S01]  /*e630*/  FMUL.FTZ R208, R208, R226 ;  /* 0x000000e2d0d07220 */ /* 0x000fe20000410000 */
[C---:B------:R-:W-:Y:S01]  /*e640*/  IADD3 R226, R10.reuse, 0x8, RZ ;  /* 0x000000080ae27810 */ /* 0x040fe20007ffe0ff */
[----:B------:R-:W-:Y:S01]  /*e650*/  VIADD R209, R10, 0xc ;  /* 0x0000000c0ad17836 */ /* 0x000fe20000000000 */
[----:B------:R3:W-:Y:S01]  /*e660*/  MUFU.EX2 R18, R211 ;  /* 0x000000d300127308 */ /* 0x0007e20000000800 */
[----:B------:R-:W-:-:S02]  /*e670*/  FFMA.FTZ R34, R207, UR4, -R34 ;  /* 0x00000004cf227c23 */ /* 0x000fc40008010822 */
[----:B------:R-:W4:Y:S05]  /*e680*/  SHFL.IDX PT, R207, R12, R226, 0x1f ;  /* 0x00001fe20ccf7589 */ /* 0x000f2a00000e0000 */
[----:B------:R1:W-:Y:S01]  /*e690*/  MUFU.EX2 R27, R231 ;  /* 0x000000e7001b7308 */ /* 0x0003e20000000800 */
[----:B---3--:R-:W-:-:S05]  /*e6a0*/  VIADD R211, R10, 0x14 ;  /* 0x000000140ad37836 */ /* 0x008fca0000000000 */
[----:B------:R-:W-:Y:S01]  /*e6b0*/  SHFL.IDX PT, R38, R12, R211, 0x1f ;  /* 0x00001fd30c267589 */ /* 0x000fe200000e0000 */
[----:B-1----:R-:W-:-:S03]  /*e6c0*/  FADD.FTZ R231, R37, -R232 ;  /* 0x800000e825e77221 */ /* 0x002fc60000010000 */
[----:B------:R-:W1:Y:S01]  /*e6d0*/  SHFL.IDX PT, R37, R12, R209, 0x1f ;  /* 0x00001fd10c257589 */ /* 0x000e6200000e0000 */
[----:B------:R-:W-:Y:S01]  /*e6e0*/  FMUL.FTZ R225, R24, R225 ;  /* 0x000000e118e17220 */ /* 0x000fe20000410000 */
[--C-:B------:R-:W-:Y:S01]  /*e6f0*/  FFMA.FTZ R204, R204, UR4, -R35.reuse ;  /* 0x00000004cccc7c23 */ /* 0x100fe20008010823 */
[----:B------:R-:W-:Y:S01]  /*e700*/  IADD3 R230, R10, 0x18, RZ ;  /* 0x000000180ae67810 */ /* 0x000fe20007ffe0ff */
[----:B------:R-:W-:Y:S01]  /*e710*/  FFMA.FTZ R36, R205, UR4, -R35 ;  /* 0x00000004cd247c23 */ /* 0x000fe20008010823 */
[----:B------:R-:W-:Y:S01]  /*e720*/  FMUL.FTZ R210, R210, R225 ;  /* 0x000000e1d2d27220 */ /* 0x000fe20000410000 */
[----:B------:R2:W-:Y:S01]  /*e730*/  MUFU.EX2 R35, R204 ;  /* 0x000000cc00237308 */ /* 0x0005e20000000800 */
[----:B------:R-:W-:Y:S01]  /*e740*/  IADD3 R225, R10, 0x10, RZ ;  /* 0x000000100ae17810 */ /* 0x000fe20007ffe0ff */
[----:B------:R-:W-:Y:S01]  /*e750*/  FADD.FTZ R232, R39, -R232 ;  /* 0x800000e827e87221 */ /* 0x000fe20000010000 */
[--C-:B--2---:R-:W-:Y:S01]  /*e760*/  FFMA.FTZ R204, R122, UR4, -R206.reuse ;  /* 0x000000047acc7c23 */ /* 0x104fe200080108ce */
[----:B------:R-:W-:Y:S01]  /*e770*/  FFMA.FTZ R206, R124, UR4, -R206 ;  /* 0x000000047cce7c23 */ /* 0x000fe200080108ce */
[----:B------:R-:W2:Y:S04]  /*e780*/  SHFL.IDX PT, R122, R12, R230, 0x1f ;  /* 0x00001fe60c7a7589 */ /* 0x000ea800000e0000 */
[----:B------:R-:W3:Y:S04]  /*e790*/  SHFL.IDX PT, R124, R12, R229, 0x1f ;  /* 0x00001fe50c7c7589 */ /* 0x000ee800000e0000 */
[----:B------:R2:W3:Y:S01]  /*e7a0*/  SHFL.IDX PT, R39, R12, R225, 0x1f ;  /* 0x00001fe10c277589 */ /* 0x0004e200000e0000 */
[--C-:B----4-:R-:W-:Y:S01]  /*e7b0*/  FFMA.FTZ R123, R123, UR4, -R207.reuse ;  /* 0x000000047b7b7c23 */ /* 0x110fe200080108cf */
[----:B------:R-:W-:Y:S01]  /*e7c0*/  FFMA.FTZ R125, R125, UR4, -R207 ;  /* 0x000000047d7d7c23 */ /* 0x000fe200080108cf */
[--C-:B-1----:R-:W-:Y:S01]  /*e7d0*/  FFMA.FTZ R120, R120, UR4, -R37.reuse ;  /* 0x0000000478787c23 */ /* 0x102fe20008010825 */
[----:B------:R-:W-:Y:S01]  /*e7e0*/  FFMA.FTZ R121, R121, UR4, -R37 ;  /* 0x0000000479797c23 */ /* 0x000fe20008010825 */
[----:B------:R-:W-:Y:S01]  /*e7f0*/  SHFL.IDX PT, R207, R11, R226, 0x1f ;  /* 0x00001fe20bcf7589 */ /* 0x000fe200000e0000 */
[----:B------:R1:W-:Y:S08]  /*e800*/  MUFU.EX2 R37, R206 ;  /* 0x000000ce00257308 */ /* 0x0003f00000000800 */
[----:B--2---:R2:W-:Y:S01]  /*e810*/  MUFU.EX2 R12, R204 ;  /* 0x000000cc000c7308 */ /* 0x0045e20000000800 */
[----:B-1----:R-:W-:-:S02]  /*e820*/  FFMA.FTZ R206, R97, UR4, -R38 ;  /* 0x0000000461ce7c23 */ /* 0x002fc40008010826 */
[----:B------:R-:W1:Y:S04]  /*e830*/  SHFL.IDX PT, R97, R11, R209, 0x1f ;  /* 0x00001fd10b617589 */ /* 0x000e6800000e0000 */
[----:B--2---:R-:W2:Y:S04]  /*e840*/  SHFL.IDX PT, R204, R11, R215, 0x1f ;  /* 0x00001fd70bcc7589 */ /* 0x004ea800000e0000 */
[----:B------:R-:W4:Y:S01]  /*e850*/  SHFL.IDX PT, R205, R11, R10, 0x1f ;  /* 0x00001f0a0bcd7589 */ /* 0x000f2200000e0000 */
[--C-:B------:R-:W-:Y:S01]  /*e860*/  FFMA.FTZ R112, R112, UR4, -R122.reuse ;  /* 0x0000000470707c23 */ /* 0x100fe2000801087a */
[----:B------:R-:W-:Y:S01]  /*e870*/  FFMA.FTZ R107, R107, UR4, -R122 ;  /* 0x000000046b6b7c23 */ /* 0x000fe2000801087a */
[--C-:B---3--:R-:W-:Y:S01]  /*e880*/  FFMA.FTZ R122, R95, UR4, -R124.reuse ;  /* 0x000000045f7a7c23 */ /* 0x108fe2000801087c */
[----:B------:R-:W-:-:S02]  /*e890*/  FFMA.FTZ R124, R96, UR4, -R124 ;  /* 0x00000004607c7c23 */ /* 0x000fc4000801087c */
[----:B------:R-:W3:Y:S01]  /*e8a0*/  SHFL.IDX PT, R96, R11, R225, 0x1f ;  /* 0x00001fe10b607589 */ /* 0x000ee200000e0000 */
[----:B------:R-:W-:Y:S01]  /*e8b0*/  FFMA.FTZ R109, R109, UR4, -R38 ;  /* 0x000000046d6d7c23 */ /* 0x000fe20008010826 */
[----:B------:R-:W-:Y:S01]  /*e8c0*/  FFMA.FTZ R103, R103, UR4, -R39 ;  /* 0x0000000467677c23 */ /* 0x000fe20008010827 */
[--C-:B-1----:R-:W-:Y:S01]  /*e8d0*/  FFMA.FTZ R105, R105, UR4, -R97.reuse ;  /* 0x0000000469697c23 */ /* 0x102fe20008010861 */
[----:B------:R-:W-:Y:S01]  /*e8e0*/  FFMA.FTZ R104, R104, UR4, -R97 ;  /* 0x0000000468687c23 */ /* 0x000fe20008010861 */
[--C-:B--2---:R-:W-:Y:S01]  /*e8f0*/  FFMA.FTZ R119, R119, UR4, -R204.reuse ;  /* 0x0000000477777c23 */ /* 0x104fe200080108cc */
[----:B------:R-:W-:Y:S02]  /*e900*/  FFMA.FTZ R204, R94, UR4, -R204 ;  /* 0x000000045ecc7c23 */ /* 0x000fe400080108cc */
[----:B------:R1:W-:Y:S02]  /*e910*/  MUFU.EX2 R94, R120 ;  /* 0x00000078005e7308 */ /* 0x0003e40000000800 */
[----:B-1----:R-:W-:-:S02]  /*e920*/  FFMA.FTZ R120, R99, UR4, -R207 ;  /* 0x0000000463787c23 */ /* 0x002fc400080108cf */
[----:B------:R-:W1:Y:S04]  /*e930*/  SHFL.IDX PT, R99, R14, R10, 0x1f ;  /* 0x00001f0a0e637589 */ /* 0x000e6800000e0000 */
[----:B------:R2:W-:Y:S01]  /*e940*/  MUFU.EX2 R97, R109 ;  /* 0x0000006d00617308 */ /* 0x0005e20000000800 */
[----:B------:R-:W-:Y:S01]  /*e950*/  FFMA.FTZ R114, R114, UR4, -R39 ;  /* 0x0000000472727c23 */ /* 0x000fe20008010827 */
[--C-:B----4-:R-:W-:Y:S01]  /*e960*/  FFMA.FTZ R117, R117, UR4, -R205.reuse ;  /* 0x0000000475757c23 */ /* 0x110fe200080108cd */
[----:B--2---:R-:W2:Y:S05]  /*e970*/  SHFL.IDX PT, R109, R14, R225, 0x1f ;  /* 0x00001fe10e6d7589 */ /* 0x004eaa00000e0000 */
[----:B------:R4:W-:Y:S01]  /*e980*/  MUFU.EX2 R95, R103 ;  /* 0x00000067005f7308 */ /* 0x0009e20000000800 */
[----:B------:R-:W-:-:S02]  /*e990*/  FFMA.FTZ R106, R106, UR4, -R205 ;  /* 0x000000046a6a7c23 */ /* 0x000fc400080108cd */
[----:B------:R-:W-:Y:S04]  /*e9a0*/  SHFL.IDX PT, R205, R11, R229, 0x1f ;  /* 0x00001fe50bcd7589 */ /* 0x000fe800000e0000 */
[----:B----4-:R-:W4:Y:S01]  /*e9b0*/  SHFL.IDX PT, R103, R14, R209, 0x1f ;  /* 0x00001fd10e677589 */ /* 0x010f2200000e0000 */
[----:B------:R-:W2:Y:S01]  /*e9c0*/  MUFU.EX2 R25, R25 ;  /* 0x0000001900197308 */ /* 0x000ea20000000800 */
[----:B---3--:R-:W-:-:S07]  /*e9d0*/  FFMA.FTZ R101, R101, UR4, -R96 ;  /* 0x0000000465657c23 */ /* 0x008fce0008010860 */
[----:B------:R3:W-:Y:S01]  /*e9e0*/  MUFU.EX2 R38, R123 ;  /* 0x0000007b00267308 */ /* 0x0007e20000000800 */
[----:B------:R-:W-:-:S07]  /*e9f0*/  FFMA.FTZ R100, R100, UR4, -R96 ;  /* 0x0000000464647c23 */ /* 0x000fce0008010860 */
[----:B------:R1:W-:Y:S01]  /*ea00*/  MUFU.EX2 R39, R125 ;  /* 0x0000007d00277308 */ /* 0x0003e20000000800 */
[----:B---3--:R-:W-:Y:S04]  /*ea10*/  SHFL.IDX PT, R123, R11, R230, 0x1f ;  /* 0x00001fe60b7b7589 */ /* 0x008fe800000e0000 */
[----:B-1----:R1:W-:Y:S03]  /*ea20*/  SHFL.IDX PT, R125, R11, R211, 0x1f ;  /* 0x00001fd30b7d7589 */ /* 0x0023e600000e0000 */
[----:B------:R3:W-:Y:S08]  /*ea30*/  MUFU.EX2 R96, R114 ;  /* 0x0000007200607308 */ /* 0x0007f00000000800 */
[----:B-1----:R1:W-:Y:S01]  /*ea40*/  MUFU.EX2 R11, R121 ;  /* 0x00000079000b7308 */ /* 0x0023e20000000800 */
[----:B---3--:R-:W-:Y:S04]  /*ea50*/  SHFL.IDX PT, R114, R14, R211, 0x1f ;  /* 0x00001fd30e727589 */ /* 0x008fe800000e0000 */
[----:B-1----:R-:W1:Y:S01]  /*ea60*/  SHFL.IDX PT, R121, R14, R215, 0x1f ;  /* 0x00001fd70e797589 */ /* 0x002e6200000e0000 */
[----:B------:R-:W-:Y:S01]  /*ea70*/  FFMA.FTZ R111, R111, UR4, -R207 ;  /* 0x000000046f6f7c23 */ /* 0x000fe200080108cf */
[--C-:B------:R-:W-:Y:S01]  /*ea80*/  FFMA.FTZ R113, R113, UR4, -R99.reuse ;  /* 0x0000000471717c23 */ /* 0x100fe20008010863 */
[----:B------:R-:W-:Y:S01]  /*ea90*/  FFMA.FTZ R131, R131, UR4, -R99 ;  /* 0x0000000483837c23 */ /* 0x000fe20008010863 */
[----:B------:R-:W3:Y:S01]  /*eaa0*/  SHFL.IDX PT, R207, R14, R226, 0x1f ;  /* 0x00001fe20ecf7589 */ /* 0x000ee200000e0000 */
[----:B------:R4:W-:Y:S01]  /*eab0*/  MUFU.EX2 R99, R112 ;  /* 0x0000007000637308 */ /* 0x0009e20000000800 */
[--C-:B--2---:R-:W-:Y:S01]  /*eac0*/  FFMA.FTZ R130, R130, UR4, -R109.reuse ;  /* 0x0000000482827c23 */ /* 0x104fe2000801086d */
[----:B------:R-:W-:Y:S01]  /*ead0*/  FFMA.FTZ R137, R137, UR4, -R109 ;  /* 0x0000000489897c23 */ /* 0x000fe2000801086d */
[----:B------:R-:W-:Y:S01]  /*eae0*/  FMUL.FTZ R216, R25, R216 ;  /* 0x000000d819d87220 */ /* 0x000fe20000410000 */
[----:B------:R-:W-:Y:S01]  /*eaf0*/  FFMA.FTZ R109, -R237, R237, 1 ;  /* 0x3f800000ed6d7423 */ /* 0x000fe200000101ed */
[----:B----4-:R-:W-:-:S03]  /*eb00*/  FFMA.FTZ R127, R127, UR4, -R103 ;  /* 0x000000047f7f7c23 */ /* 0x010fc60008010867 */
[----:B------:R-:W2:Y:S01]  /*eb10*/  MUFU.EX2 R26, R26 ;  /* 0x0000001a001a7308 */ /* 0x000ea20000000800 */
[----:B------:R-:W4:Y:S01]  /*eb20*/  SHFL.IDX PT, R112, R14, R230, 0x1f ;  /* 0x00001fe60e707589 */ /* 0x000f2200000e0000 */
[----:B------:R-:W-:Y:S01]  /*eb30*/  FFMA.FTZ R139, R139, UR4, -R103 ;  /* 0x000000048b8b7c23 */ /* 0x000fe20008010867 */
[----:B------:R-:W-:Y:S02]  /*eb40*/  FMUL.FTZ R109, R109, R216 ;  /* 0x000000d86d6d7220 */ /* 0x000fe40000410000 */
[----:B------:R3:W4:Y:S03]  /*eb50*/  SHFL.IDX PT, R103, R14, R229, 0x1f ;  /* 0x00001fe50e677589 */ /* 0x00072600000e0000 */
[----:B------:R-:W2:Y:S01]  /*eb60*/  MUFU.TANH R132, R132 ;  /* 0x0000008400847308 */ /* 0x000ea20000002400 */
[----:B------:R-:W4:Y:S07]  /*eb70*/  SHFL.IDX PT, R216, R17, R10, 0x1f ;  /* 0x00001f0a11d87589 */ /* 0x000f2e00000e0000 */
[----:B------:R-:W4:Y:S01]  /*eb80*/  MUFU.TANH R134, R134 ;  /* 0x0000008600867308 */ /* 0x000f220000002400 */
[--C-:B-1----:R-:W-:Y:S01]  /*eb90*/  FFMA.FTZ R108, R108, UR4, -R121.reuse ;  /* 0x000000046c6c7c23 */ /* 0x102fe20008010879 */
[----:B------:R-:W-:Y:S01]  /*eba0*/  FFMA.FTZ R138, R138, UR4, -R121 ;  /* 0x000000048a8a7c23 */ /* 0x000fe20008010879 */
[----:B------:R-:W-:-:S05]  /*ebb0*/  FFMA.FTZ R102, R102, UR4, -R125 ;  /* 0x0000000466667c23 */ /* 0x000fca000801087d */
[----:B------:R-:W-:Y:S01]  /*ebc0*/  MUFU.TANH R133, R133 ;  /* 0x0000008500857308 */ /* 0x000fe20000002400 */
[----:B------:R-:W-:Y:S01]  /*ebd0*/  FFMA.FTZ R115, R115, UR4, -R125 ;  /* 0x0000000473737c23 */ /* 0x000fe2000801087d */
[----:B------:R-:W-:-:S06]  /*ebe0*/  FSEL R121, R4, -INF , !P3 ;  /* 0xff80000004797808 */ /* 0x000fcc0005800000 */
[----:B------:R-:W1:Y:S01]  /*ebf0*/  MUFU.TANH R135, R135 ;  /* 0x0000008700877308 */ /* 0x000e620000002400 */
[----:B------:R-:W-:-:S07]  /*ec00*/  FSEL R125, R128, -INF , !P2 ;  /* 0xff800000807d7808 */ /* 0x000fce0005000000 */
[----:B------:R-:W1:Y:S08]  /*ec10*/  MUFU.EX2 R28, R28 ;  /* 0x0000001c001c7308 */ /* 0x000e700000000800 */
[----:B------:R-:W1:Y:S01]  /*ec20*/  MUFU.EX2 R29, R29 ;  /* 0x0000001d001d7308 */ /* 0x000e620000000800 */
[----:B------:R-:W-:-:S07]  /*ec30*/  FFMA.FTZ R121, R121, UR4, -R114 ;  /* 0x0000000479797c23 */ /* 0x000fce0008010872 */
[----:B------:R-:W1:Y:S01]  /*ec40*/  MUFU.EX2 R32, R32 ;  /* 0x0000002000207308 */ /* 0x000e620000000800 */
[--C-:B------:R-:W-:Y:S01]  /*ec50*/  FFMA.FTZ R110, R110, UR4, -R205.reuse ;  /* 0x000000046e6e7c23 */ /* 0x100fe200080108cd */
[----:B------:R-:W-:Y:S01]  /*ec60*/  FFMA.FTZ R118, R118, UR4, -R205 ;  /* 0x0000000476767c23 */ /* 0x000fe200080108cd */
[----:B---3--:R-:W-:-:S05]  /*ec70*/  FFMA.FTZ R14, -R200, R200, 1 ;  /* 0x3f800000c80e7423 */ /* 0x008fca00000101c8 */
[----:B------:R-:W3:Y:S01]  /*ec80*/  MUFU.EX2 R30, R30 ;  /* 0x0000001e001e7308 */ /* 0x000ee20000000800 */
[----:B--2---:R-:W-:Y:S01]  /*ec90*/  FMUL.FTZ R212, R26, R212 ;  /* 0x000000d41ad47220 */ /* 0x004fe20000410000 */
[----:B------:R-:W-:Y:S01]  /*eca0*/  FFMA.FTZ R114, R125, UR4, -R114 ;  /* 0x000000047d727c23 */ /* 0x000fe20008010872 */
[----:B------:R-:W-:-:S05]  /*ecb0*/  FSEL R125, R132, -INF , !P5 ;  /* 0xff800000847d7808 */ /* 0x000fca0006800000 */
[----:B------:R-:W2:Y:S01]  /*ecc0*/  MUFU.EX2 R31, R31 ;  /* 0x0000001f001f7308 */ /* 0x000ea20000000800 */
[----:B----4-:R-:W-:Y:S01]  /*ecd0*/  FSEL R205, R134, -INF , !P0 ;  /* 0xff80000086cd7808 */ /* 0x010fe20004000000 */
[----:B------:R-:W-:Y:S01]  /*ece0*/  FMUL.FTZ R218, R27, R218 ;  /* 0x000000da1bda7220 */ /* 0x000fe20000410000 */
[--C-:B------:R-:W-:Y:S01]  /*ecf0*/  FFMA.FTZ R116, R116, UR4, -R123.reuse ;  /* 0x0000000474747c23 */ /* 0x100fe2000801087b */
[----:B------:R-:W-:Y:S01]  /*ed00*/  FFMA.FTZ R123, R98, UR4, -R123 ;  /* 0x00000004627b7c23 */ /* 0x000fe2000801087b */
[----:B------:R-:W-:Y:S01]  /*ed10*/  FMUL.FTZ R14, R14, R212 ;  /* 0x000000d40e0e7220 */ /* 0x000fe20000410000 */
[--C-:B------:R-:W-:Y:S01]  /*ed20*/  FFMA.FTZ R126, R126, UR4, -R207.reuse ;  /* 0x000000047e7e7c23 */ /* 0x100fe200080108cf */
[----:B------:R-:W-:Y:S01]  /*ed30*/  FFMA.FTZ R129, R129, UR4, -R207 ;  /* 0x0000000481817c23 */ /* 0x000fe200080108cf */
[----:B------:R4:W-:Y:S01]  /*ed40*/  MUFU.EX2 R98, R206 ;  /* 0x000000ce00627308 */ /* 0x0009e20000000800 */
[----:B------:R-:W-:Y:S01]  /*ed50*/  FFMA.FTZ R212, -R21, R21, 1 ;  /* 0x3f80000015d47423 */ /* 0x000fe20000010115 */
[--C-:B------:R-:W-:Y:S01]  /*ed60*/  FFMA.FTZ R125, R125, UR4, -R112.reuse ;  /* 0x000000047d7d7c23 */ /* 0x100fe20008010870 */
[----:B------:R-:W-:Y:S01]  /*ed70*/  FFMA.FTZ R205, R205, UR4, -R112 ;  /* 0x00000004cdcd7c23 */ /* 0x000fe20008010870 */
[----:B-1----:R-:W-:Y:S01]  /*ed80*/  FSEL R207, R135, -INF , !P1 ;  /* 0xff80000087cf7808 */ /* 0x002fe20004800000 */
[----:B------:R-:W-:Y:S01]  /*ed90*/  FFMA.FTZ R21, -R22, R22, 1 ;  /* 0x3f80000016157423 */ /* 0x000fe20000010116 */
[----:B------:R-:W-:Y:S01]  /*eda0*/  FMUL.FTZ R112, R235, R218 ;  /* 0x000000daeb707220 */ /* 0x000fe20000410000 */
[----:B------:R-:W-:Y:S01]  /*edb0*/  FMUL.FTZ R221, R28, R221 ;  /* 0x000000dd1cdd7220 */ /* 0x000fe20000410000 */
[----:B------:R-:W-:Y:S01]  /*edc0*/  FMUL.FTZ R22, R18, R227 ;  /* 0x000000e312167220 */ /* 0x000fe20000410000 */
[----:B----4-:R-:W-:Y:S01]  /*edd0*/  FSEL R206, R133, -INF , !P4 ;  /* 0xff80000085ce7808 */ /* 0x010fe20006000000 */
[----:B------:R-:W-:Y:S01]  /*ede0*/  FFMA.FTZ R209, -R233, R233, 1 ;  /* 0x3f800000e9d17423 */ /* 0x000fe200000101e9 */
[----:B------:R-:W-:Y:S01]  /*edf0*/  FFMA.FTZ R211, -R234, R234, 1 ;  /* 0x3f800000ead37423 */ /* 0x000fe200000101ea */
[----:B------:R-:W-:Y:S01]  /*ee00*/  FMUL.FTZ R222, R29, R222 ;  /* 0x000000de1dde7220 */ /* 0x000fe20000410000 */
[----:B------:R-:W1:Y:S01]  /*ee10*/  SHFL.IDX PT, R218, R17, R215, 0x1f ;  /* 0x00001fd711da7589 */ /* 0x000e6200000e0000 */
[C---:B------:R-:W-:Y:S01]  /*ee20*/  VIADD R227, R10.reuse, 0x8 ;  /* 0x000000080ae37836 */ /* 0x040fe20000000000 */
[----:B------:R-:W-:Y:S01]  /*ee30*/  IADD3 R234, R10, 0xc, RZ ;  /* 0x0000000c0aea7810 */ /* 0x000fe20007ffe0ff */
[----:B------:R-:W-:Y:S01]  /*ee40*/  FMUL.FTZ R226, R32, R220 ;  /* 0x000000dc20e27220 */ /* 0x000fe20000410000 */
[--C-:B------:R-:W-:Y:S01]  /*ee50*/  FFMA.FTZ R206, R206, UR4, -R103.reuse ;  /* 0x00000004cece7c23 */ /* 0x100fe20008010867 */
[----:B------:R-:W-:Y:S01]  /*ee60*/  FFMA.FTZ R207, R207, UR4, -R103 ;  /* 0x00000004cfcf7c23 */ /* 0x000fe20008010867 */
[----:B------:R-:W4:Y:S01]  /*ee70*/  SHFL.IDX PT, R220, R17, R229, 0x1f ;  /* 0x00001fe511dc7589 */ /* 0x000f2200000e0000 */
[----:B------:R-:W-:Y:S01]  /*ee80*/  FMUL.FTZ R103, R236, R221 ;  /* 0x000000ddec677220 */ /* 0x000fe20000410000 */
[----:B---3--:R-:W-:Y:S01]  /*ee90*/  FMUL.FTZ R223, R30, R223 ;  /* 0x000000df1edf7220 */ /* 0x008fe20000410000 */
[----:B------:R-:W-:Y:S01]  /*eea0*/  FMUL.FTZ R209, R209, R222 ;  /* 0x000000ded1d17220 */ /* 0x000fe20000410000 */
[----:B------:R-:W3:Y:S01]  /*eeb0*/  SHFL.IDX PT, R221, R17, R227, 0x1f ;  /* 0x00001fe311dd7589 */ /* 0x000ee200000e0000 */
[----:B--2---:R-:W-:Y:S01]  /*eec0*/  FMUL.FTZ R222, R31, R217 ;  /* 0x000000d91fde7220 */ /* 0x004fe20000410000 */
[----:B------:R-:W-:-:S02]  /*eed0*/  VIADD R233, R10, 0x10 ;  /* 0x000000100ae97836 */ /* 0x000fc40000000000 */
[--C-:B------:R-:W-:Y:S01]  /*eee0*/  FADD.FTZ R40, R40, -R216.reuse ;  /* 0x800000d828287221 */ /* 0x100fe20000010000 */
[----:B------:R-:W-:Y:S01]  /*eef0*/  FADD.FTZ R42, R42, -R216 ;  /* 0x800000d82a2a7221 */ /* 0x000fe20000010000 */
[----:B------:R-:W2:Y:S01]  /*ef00*/  SHFL.IDX PT, R217, R17, R234, 0x1f ;  /* 0x00001fea11d97589 */ /* 0x000ea200000e0000 */
[----:B------:R-:W-:-:S03]  /*ef10*/  FMUL.FTZ R224, R19, R224 ;  /* 0x000000e013e07220 */ /* 0x000fc60000410000 */
[----:B------:R1:W-:Y:S01]  /*ef20*/  LDS R216, [R13+0x400] ;  /* 0x000400000dd87984 */ /* 0x0003e20000000800 */
[----:B------:R-:W-:Y:S01]  /*ef30*/  FMUL.FTZ R211, R211, R223 ;  /* 0x000000dfd3d37220 */ /* 0x000fe20000410000 */
[----:B------:R-:W-:Y:S01]  /*ef40*/  FMUL.FTZ R22, R212, R22 ;  /* 0x00000016d4167220 */ /* 0x000fe20000410000 */
[----:B------:R-:W-:Y:S01]  /*ef50*/  FFMA.FTZ R212, -R23, R23, 1 ;  /* 0x3f80000017d47423 */ /* 0x000fe20000010117 */
[----:B------:R-:W-:Y:S01]  /*ef60*/  IADD3 R235, R10, 0x14, RZ ;  /* 0x000000140aeb7810 */ /* 0x000fe20007ffe0ff */
[----:B------:R-:W2:Y:S01]  /*ef70*/  SHFL.IDX PT, R223, R17, R233, 0x1f ;  /* 0x00001fe911df7589 */ /* 0x000ea200000e0000 */
[----:B------:R-:W2:Y:S01]  /*ef80*/  MUFU.EX2 R36, R36 ;  /* 0x0000002400247308 */ /* 0x000ea20000000800 */
[----:B------:R-:W-:Y:S01]  /*ef90*/  FMUL.FTZ R21, R21, R224 ;  /* 0x000000e015157220 */ /* 0x000fe20000410000 */
[----:B------:R-:W-:Y:S01]  /*efa0*/  FMUL.FTZ R212, R212, R222 ;  /* 0x000000ded4d47220 */ /* 0x000fe20000410000 */
[----:B------:R-:W2:Y:S04]  /*efb0*/  SHFL.IDX PT, R224, R17, R235, 0x1f ;  /* 0x00001feb11e07589 */ /* 0x000ea800000e0000 */
[----:B------:R-:W2:Y:S01]  /*efc0*/  SHFL.IDX PT, R222, R17, R230, 0x1f ;  /* 0x00001fe611de7589 */ /* 0x000ea200000e0000 */
[----:B-1----:R-:W-:Y:S01]  /*efd0*/  FFMA.FTZ R13, -R171, R171, 1 ;  /* 0x3f800000ab0d7423 */ /* 0x002fe200000101ab */
[----:B------:R-:W-:Y:S01]  /*efe0*/  FMUL.FTZ R40, R35, R40 ;  /* 0x0000002823287220 */ /* 0x000fe20000410000 */
[--C-:B------:R-:W-:Y:S01]  /*eff0*/  FADD.FTZ R41, R41, -R218.reuse ;  /* 0x800000da29297221 */ /* 0x100fe20000010000 */
[----:B------:R-:W-:Y:S01]  /*f000*/  FADD.FTZ R43, R43, -R218 ;  /* 0x800000da2b2b7221 */ /* 0x000fe20000010000 */
[--C-:B----4-:R-:W-:Y:S01]  /*f010*/  FADD.FTZ R53, R53, -R220.reuse ;  /* 0x800000dc35357221 */ /* 0x110fe20000010000 */
[----:B------:R-:W-:Y:S01]  /*f020*/  FADD.FTZ R55, R55, -R220 ;  /* 0x800000dc37377221 */ /* 0x000fe20000010000 */
[----:B------:R-:W-:Y:S01]  /*f030*/  FMUL.FTZ R13, R13, R40 ;  /* 0x000000280d0d7220 */ /* 0x000fe20000410000 */
[----:B------:R-:W-:Y:S01]  /*f040*/  FFMA.FTZ R40, -R170, R170, 1 ;  /* 0x3f800000aa287423 */ /* 0x000fe200000101aa */
[----:B------:R-:W-:Y:S01]  /*f050*/  FMUL.FTZ R220, R12, R41 ;  /* 0x000000290cdc7220 */ /* 0x000fe20000410000 */
[--C-:B---3--:R-:W-:Y:S01]  /*f060*/  FADD.FTZ R44, R44, -R221.reuse ;  /* 0x800000dd2c2c7221 */ /* 0x108fe20000010000 */
[----:B------:R-:W-:Y:S01]  /*f070*/  FADD.FTZ R46, R46, -R221 ;  /* 0x800000dd2e2e7221 */ /* 0x000fe20000010000 */
[--C-:B--2---:R-:W-:Y:S01]  /*f080*/  FADD.FTZ R45, R45, -R217.reuse ;  /* 0x800000d92d2d7221 */ /* 0x104fe20000010000 */
[----:B------:R-:W-:Y:S01]  /*f090*/  FADD.FTZ R47, R47, -R217 ;  /* 0x800000d92f2f7221 */ /* 0x000fe20000010000 */
[----:B------:R-:W-:Y:S01]  /*f0a0*/  FFMA.FTZ R217, -R169, R169, 1 ;  /* 0x3f800000a9d97423 */ /* 0x000fe200000101a9 */
[----:B------:R-:W-:Y:S01]  /*f0b0*/  FMUL.FTZ R218, R36, R42 ;  /* 0x0000002a24da7220 */ /* 0x000fe20000410000 */
[----:B------:R-:W-:Y:S01]  /*f0c0*/  FMUL.FTZ R221, R37, R43 ;  /* 0x0000002b25dd7220 */ /* 0x000fe20000410000 */
[----:B------:R-:W-:Y:S01]  /*f0d0*/  FMUL.FTZ R43, R40, R220 ;  /* 0x000000dc282b7220 */ /* 0x000fe20000410000 */
[----:B------:R-:W-:Y:S01]  /*f0e0*/  FFMA.FTZ R40, -R167, R167, 1 ;  /* 0x3f800000a7287423 */ /* 0x000fe200000101a7 */
[----:B------:R-:W-:Y:S01]  /*f0f0*/  FMUL.FTZ R44, R38, R44 ;  /* 0x0000002c262c7220 */ /* 0x000fe20000410000 */
[--C-:B------:R-:W-:Y:S01]  /*f100*/  FADD.FTZ R48, R48, -R223.reuse ;  /* 0x800000df30307221 */ /* 0x100fe20000010000 */
[----:B------:R-:W-:Y:S01]  /*f110*/  FADD.FTZ R50, R50, -R223 ;  /* 0x800000df32327221 */ /* 0x000fe20000010000 */
        /* <DEDUP_REMOVED lines=8> */
[----:B------:R-:W-:Y:S01]  /*f1a0*/  FADD.FTZ R51, R51, -R224 ;  /* 0x800000e033337221 */ /* 0x000fe20000010000 */
[----:B------:R-:W-:Y:S01]  /*f1b0*/  FADD.FTZ R52, R52, -R222 ;  /* 0x800000de34347221 */ /* 0x000fe20000010000 */
[----:B------:R-:W-:Y:S01]  /*f1c0*/  FADD.FTZ R49, R49, -R224 ;  /* 0x800000e031317221 */ /* 0x000fe20000010000 */
        /* <DEDUP_REMOVED lines=9> */
[----:B------:R-:W-:-:S02]  /*f260*/  VIADD R228, R10, 0x4 ;  /* 0x000000040ae47836 */ /* 0x000fc40000000000 */
[----:B------:R-:W-:Y:S01]  /*f270*/  FFMA.FTZ R51, -R165, R165, 1 ;  /* 0x3f800000a5337423 */ /* 0x000fe200000101a5 */
[----:B------:R-:W-:Y:S01]  /*f280*/  FMUL.FTZ R44, R89, R46 ;  /* 0x0000002e592c7220 */ /* 0x000fe20000410000 */
[----:B------:R-:W-:Y:S01]  /*f290*/  SHFL.IDX PT, R40, R216, R227, 0x1f ;  /* 0x00001fe3d8287589 */ /* 0x000fe200000e0000 */
[----:B------:R-:W1:Y:S01]  /*f2a0*/  MUFU.EX2 R122, R122 ;  /* 0x0000007a007a7308 */ /* 0x000e620000000800 */
[----:B------:R-:W-:Y:S02]  /*f2b0*/  FMUL.FTZ R46, R88, R217 ;  /* 0x000000d9582e7220 */ /* 0x000fe40000410000 */
[----:B------:R-:W2:Y:S01]  /*f2c0*/  SHFL.IDX PT, R89, R216, R10, 0x1f ;  /* 0x00001f0ad8597589 */ /* 0x000ea200000e0000 */
[----:B------:R-:W-:Y:S01]  /*f2d0*/  FMUL.FTZ R49, R92, R49 ;  /* 0x000000315c317220 */ /* 0x000fe20000410000 */
[----:B------:R-:W-:Y:S01]  /*f2e0*/  FMUL.FTZ R52, R90, R91 ;  /* 0x0000005b5a347220 */ /* 0x000fe20000410000 */
[----:B------:R-:W-:Y:S01]  /*f2f0*/  FMUL.FTZ R51, R51, R93 ;  /* 0x0000005d33337220 */ /* 0x000fe20000410000 */
[----:B------:R-:W3:Y:S01]  /*f300*/  SHFL.IDX PT, R88, R216, R228, 0x1f ;  /* 0x00001fe4d8587589 */ /* 0x000ee200000e0000 */
[----:B------:R-:W4:Y:S03]  /*f310*/  MUFU.EX2 R124, R124 ;  /* 0x0000007c007c7308 */ /* 0x000f260000000800 */
[----:B------:R-:W-:Y:S04]  /*f320*/  SHFL.IDX PT, R92, R216, R234, 0x1f ;  /* 0x00001fead85c7589 */ /* 0x000fe800000e0000 */
[----:B------:R-:W-:Y:S04]  /*f330*/  SHFL.IDX PT, R93, R216, R233, 0x1f ;  /* 0x00001fe9d85d7589 */ /* 0x000fe800000e0000 */
[----:B------:R-:W-:Y:S04]  /*f340*/  SHFL.IDX PT, R91, R216, R235, 0x1f ;  /* 0x00001febd85b7589 */ /* 0x000fe800000e0000 */
[----:B------:R-:W-:Y:S04]  /*f350*/  SHFL.IDX PT, R90, R216, R230, 0x1f ;  /* 0x00001fe6d85a7589 */ /* 0x000fe800000e0000 */
[----:B------:R-:W3:Y:S01]  /*f360*/  SHFL.IDX PT, R216, R216, R229, 0x1f ;  /* 0x00001fe5d8d87589 */ /* 0x000ee200000e0000 */
[----:B------:R-:W3:Y:S01]  /*f370*/  MUFU.EX2 R111, R111 ;  /* 0x0000006f006f7308 */ /* 0x000ee20000000800 */
[----:B------:R-:W-:Y:S01]  /*f380*/  FFMA.FTZ R42, -R168, R168, 1 ;  /* 0x3f800000a82a7423 */ /* 0x000fe200000101a8 */
[----:B------:R-:W-:Y:S01]  /*f390*/  FFMA.FTZ R217, -R164, R164, 1 ;  /* 0x3f800000a4d97423 */ /* 0x000fe200000101a4 */
[----:B------:R-:W3:Y:S02]  /*f3a0*/  LDL.LU R200, [R1+0x110] ;  /* 0x0001100001c87983 */ /* 0x000ee40000300800 */
[----:B------:R-:W-:Y:S01]  /*f3b0*/  FMUL.FTZ R42, R42, R221 ;  /* 0x000000dd2a2a7220 */ /* 0x000fe20000410000 */
[----:B-1----:R-:W-:-:S02]  /*f3c0*/  FMUL.FTZ R221, R122, R53 ;  /* 0x000000357add7220 */ /* 0x002fc40000410000 */
[----:B------:R-:W1:Y:S01]  /*f3d0*/  MUFU.EX2 R204, R204 ;  /* 0x000000cc00cc7308 */ /* 0x000e620000000800 */
[----:B------:R-:W-:Y:S01]  /*f3e0*/  FADD.FTZ R54, R54, -R222 ;  /* 0x800000de36367221 */ /* 0x000fe20000010000 */
[----:B----4-:R-:W-:Y:S01]  /*f3f0*/  FMUL.FTZ R222, R124, R55 ;  /* 0x000000377cde7220 */ /* 0x010fe20000410000 */
[----:B------:R-:W-:-:S05]  /*f400*/  FMUL.FTZ R55, R217, R221 ;  /* 0x000000ddd9377220 */ /* 0x000fca0000410000 */
[----:B------:R-:W4:Y:S01]  /*f410*/  MUFU.EX2 R119, R119 ;  /* 0x0000007700777308 */ /* 0x000f220000000800 */
[----:B--2---:R-:W-:Y:S01]  /*f420*/  FADD.FTZ R217, R56, -R89 ;  /* 0x8000005938d97221 */ /* 0x004fe20000010000 */
[----:B------:R-:W-:-:S06]  /*f430*/  FADD.FTZ R56, R60, -R40 ;  /* 0x800000283c387221 */ /* 0x000fcc0000010000 */
[----:B------:R-:W2:Y:S01]  /*f440*/  MUFU.EX2 R101, R101 ;  /* 0x0000006500657308 */ /* 0x000ea20000000800 */
[----:B------:R-:W-:Y:S01]  /*f450*/  FADD.FTZ R40, R62, -R40 ;  /* 0x800000283e287221 */ /* 0x000fe20000010000 */
[--C-:B---3--:R-:W-:Y:S01]  /*f460*/  FADD.FTZ R57, R57, -R88.reuse ;  /* 0x8000005839397221 */ /* 0x108fe20000010000 */
[----:B------:R-:W-:-:S05]  /*f470*/  FADD.FTZ R59, R59, -R88 ;  /* 0x800000583b3b7221 */ /* 0x000fca0000010000 */
[----:B------:R-:W3:Y:S01]  /*f480*/  MUFU.EX2 R120, R120 ;  /* 0x0000007800787308 */ /* 0x000ee20000000800 */
[--C-:B------:R-:W-:Y:S01]  /*f490*/  FADD.FTZ R88, R69, -R216.reuse ;  /* 0x800000d845587221 */ /* 0x100fe20000010000 */
[----:B------:R-:W-:-:S06]  /*f4a0*/  FADD.FTZ R216, R71, -R216 ;  /* 0x800000d847d87221 */ /* 0x000fcc0000010000 */
[----:B------:R-:W3:Y:S01]  /*f4b0*/  MUFU.EX2 R104, R104 ;  /* 0x0000006800687308 */ /* 0x000ee20000000800 */
[----:B------:R-:W-:Y:S01]  /*f4c0*/  FFMA.FTZ R71, -R155, R155, 1 ;  /* 0x3f8000009b477423 */ /* 0x000fe2000001019b */
[----:B------:R-:W-:-:S06]  /*f4d0*/  FMUL.FTZ R40, R111, R40 ;  /* 0x000000286f287220 */ /* 0x000fcc0000410000 */
[----:B------:R-:W3:Y:S01]  /*f4e0*/  MUFU.EX2 R107, R107 ;  /* 0x0000006b006b7308 */ /* 0x000ee20000000800 */
[----:B------:R-:W-:Y:S01]  /*f4f0*/  FADD.FTZ R64, R64, -R93 ;  /* 0x8000005d40407221 */ /* 0x000fe20000010000 */
[----:B------:R-:W-:Y:S01]  /*f500*/  FMUL.FTZ R71, R71, R40 ;  /* 0x0000002847477220 */ /* 0x000fe20000410000 */
[----:B------:R-:W-:Y:S01]  /*f510*/  FADD.FTZ R61, R61, -R92 ;  /* 0x8000005c3d3d7221 */ /* 0x000fe20000010000 */
[----:B------:R-:W-:-:S04]  /*f520*/  FFMA.FTZ R69, -R158, R158, 1 ;  /* 0x3f8000009e457423 */ /* 0x000fc8000001019e */
[----:B------:R-:W3:Y:S01]  /*f530*/  MUFU.EX2 R105, R105 ;  /* 0x0000006900697308 */ /* 0x000ee20000000800 */
[----:B-1----:R-:W-:Y:S01]  /*f540*/  FMUL.FTZ R59, R204, R59 ;  /* 0x0000003bcc3b7220 */ /* 0x002fe20000410000 */
[----:B------:R-:W-:Y:S01]  /*f550*/  FFMA.FTZ R40, -R153, R153, 1 ;  /* 0x3f80000099287423 */ /* 0x000fe20000010199 */
[----:B------:R-:W-:Y:S01]  /*f560*/  FADD.FTZ R92, R63, -R92 ;  /* 0x8000005c3f5c7221 */ /* 0x000fe20000010000 */
[----:B------:R-:W-:Y:S01]  /*f570*/  FFMA.FTZ R62, -R160, R160, 1 ;  /* 0x3f800000a03e7423 */ /* 0x000fe200000101a0 */
[----:B----4-:R-:W-:-:S03]  /*f580*/  FMUL.FTZ R57, R119, R57 ;  /* 0x0000003977397220 */ /* 0x010fc60000410000 */
[----:B------:R-:W1:Y:S01]  /*f590*/  MUFU.EX2 R100, R100 ;  /* 0x0000006400647308 */ /* 0x000e620000000800 */
[----:B--2---:R-:W-:Y:S01]  /*f5a0*/  FMUL.FTZ R64, R101, R64 ;  /* 0x0000004065407220 */ /* 0x004fe20000410000 */
[----:B------:R-:W2:Y:S01]  /*f5b0*/  LDL.LU R201, [R1+0x10c] ;  /* 0x00010c0001c97983 */ /* 0x000ea20000300800 */
[----:B------:R-:W-:Y:S01]  /*f5c0*/  FFMA.FTZ R215, -R202, R202, 1 ;  /* 0x3f800000cad77423 */ /* 0x000fe200000101ca */
[----:B------:R-:W-:Y:S01]  /*f5d0*/  FFMA.FTZ R225, -R203, R203, 1 ;  /* 0x3f800000cbe17423 */ /* 0x000fe200000101cb */
[----:B------:R-:W-:Y:S01]  /*f5e0*/  FMUL.FTZ R69, R69, R59 ;  /* 0x0000003b45457220 */ /* 0x000fe20000410000 */
[----:B------:R-:W2:Y:S02]  /*f5f0*/  LDL.LU R202, [R1+0x108] ;  /* 0x0001080001ca7983 */ /* 0x000ea40000300800 */
[----:B------:R-:W4:Y:S01]  /*f600*/  MUFU.EX2 R106, R106 ;  /* 0x0000006a006a7308 */ /* 0x000f220000000800 */
[--C-:B------:R-:W-:Y:S01]  /*f610*/  FADD.FTZ R65, R65, -R91.reuse ;  /* 0x8000005b41417221 */ /* 0x100fe20000010000 */
[----:B------:R-:W2:Y:S01]  /*f620*/  LDL.LU R203, [R1+0x104] ;  /* 0x0001040001cb7983 */ /* 0x000ea20000300800 */
[----:B------:R-:W-:Y:S01]  /*f630*/  FADD.FTZ R67, R67, -R91 ;  /* 0x8000005b43437221 */ /* 0x000fe20000010000 */
[----:B------:R-:W-:-:S04]  /*f640*/  FMUL.FTZ R62, R62, R57 ;  /* 0x000000393e3e7220 */ /* 0x000fc80000410000 */
[----:B------:R-:W4:Y:S01]  /*f650*/  MUFU.EX2 R102, R102 ;  /* 0x0000006600667308 */ /* 0x000f220000000800 */
[----:B------:R1:W5:Y:S01]  /*f660*/  LDL.LU R171, [R1+0x100] ;  /* 0x0001000001ab7983 */ /* 0x0003620000300800 */
[----:B------:R-:W-:Y:S01]  /*f670*/  FFMA.FTZ R59, -R157, R157, 1 ;  /* 0x3f8000009d3b7423 */ /* 0x000fe2000001019d */
[----:B---3--:R-:W-:Y:S01]  /*f680*/  FMUL.FTZ R56, R120, R56 ;  /* 0x0000003878387220 */ /* 0x008fe20000410000 */
[----:B------:R-:W-:Y:S01]  /*f690*/  FMUL.FTZ R92, R104, R92 ;  /* 0x0000005c685c7220 */ /* 0x000fe20000410000 */
[----:B------:R-:W-:Y:S01]  /*f6a0*/  FMUL.FTZ R64, R40, R64 ;  /* 0x0000004028407220 */ /* 0x000fe20000410000 */
[----:B------:R3:W5:Y:S02]  /*f6b0*/  LDL.LU R170, [R1+0xfc] ;  /* 0x0000fc0001aa7983 */ /* 0x0007640000300800 */
[----:B------:R-:W4:Y:S01]  /*f6c0*/  MUFU.EX2 R116, R116 ;  /* 0x0000007400747308 */ /* 0x000f220000000800 */
[----:B------:R-:W-:Y:S01]  /*f6d0*/  FADD.FTZ R58, R58, -R89 ;  /* 0x800000593a3a7221 */ /* 0x000fe20000010000 */
[----:B------:R-:W-:Y:S01]  /*f6e0*/  FFMA.FTZ R57, -R154, R154, 1 ;  /* 0x3f8000009a397423 */ /* 0x000fe2000001019a */
[----:B------:R-:W4:Y:S01]  /*f6f0*/  SHFL.IDX PT, R40, R15, R228, 0x1f ;  /* 0x00001fe40f287589 */ /* 0x000f2200000e0000 */
[----:B------:R-:W-:Y:S01]  /*f700*/  FMUL.FTZ R220, R107, R54 ;  /* 0x000000366bdc7220 */ /* 0x000fe20000410000 */
[----:B------:R-:W-:-:S02]  /*f710*/  FFMA.FTZ R218, -R163, R163, 1 ;  /* 0x3f800000a3da7423 */ /* 0x000fc400000101a3 */
[----:B------:R-:W4:Y:S01]  /*f720*/  SHFL.IDX PT, R91, R15, R235, 0x1f ;  /* 0x00001feb0f5b7589 */ /* 0x000f2200000e0000 */
[----:B------:R-:W4:Y:S01]  /*f730*/  MUFU.EX2 R115, R115 ;  /* 0x0000007300737308 */ /* 0x000f220000000800 */
[----:B------:R-:W-:Y:S02]  /*f740*/  FMUL.FTZ R59, R59, R56 ;  /* 0x000000383b3b7220 */ /* 0x000fe40000410000 */
[----:B------:R3:W5:Y:S01]  /*f750*/  LDL.LU R169, [R1+0xf8] ;  /* 0x0000f80001a97983 */ /* 0x0007620000300800 */
[----:B------:R-:W-:-:S03]  /*f760*/  FMUL.FTZ R56, R57, R92 ;  /* 0x0000005c39387220 */ /* 0x000fc60000410000 */
[----:B------:R-:W4:Y:S01]  /*f770*/  SHFL.IDX PT, R89, R15, R10, 0x1f ;  /* 0x00001f0a0f597589 */ /* 0x000f2200000e0000 */
[----:B------:R-:W4:Y:S03]  /*f780*/  MUFU.EX2 R110, R110 ;  /* 0x0000006e006e7308 */ /* 0x000f260000000800 */
[----:B------:R3:W5:Y:S01]  /*f790*/  LDL.LU R168, [R1+0xf4] ;  /* 0x0000f40001a87983 */ /* 0x0007620000300800 */
[----:B------:R-:W-:Y:S01]  /*f7a0*/  FADD.FTZ R66, R66, -R93 ;  /* 0x8000005d42427221 */ /* 0x000fe20000010000 */
[----:B------:R-:W-:Y:S02]  /*f7b0*/  FADD.FTZ R63, R68, -R90 ;  /* 0x8000005a443f7221 */ /* 0x000fe40000010000 */
[----:B------:R3:W5:Y:S01]  /*f7c0*/  LDL.LU R167, [R1+0xf0] ;  /* 0x0000f00001a77983 */ /* 0x0007620000300800 */
[----:B------:R-:W4:Y:S01]  /*f7d0*/  MUFU.EX2 R117, R117 ;  /* 0x0000007500757308 */ /* 0x000f220000000800 */
[----:B------:R-:W-:-:S02]  /*f7e0*/  FMUL.FTZ R53, R218, R220 ;  /* 0x000000dcda357220 */ /* 0x000fc40000410000 */
[----:B------:R3:W5:Y:S01]  /*f7f0*/  LDL.LU R166, [R1+0xec] ;  /* 0x0000ec0001a67983 */ /* 0x0007620000300800 */
[----:B------:R-:W-:Y:S01]  /*f800*/  FADD.FTZ R90, R70, -R90 ;  /* 0x8000005a465a7221 */ /* 0x000fe20000010000 */
[----:B------:R-:W-:Y:S02]  /*f810*/  FFMA.FTZ R54, -R162, R162, 1 ;  /* 0x3f800000a2367423 */ /* 0x000fe400000101a2 */
[----:B------:R3:W5:Y:S01]  /*f820*/  LDL.LU R165, [R1+0xe8] ;  /* 0x0000e80001a57983 */ /* 0x0007620000300800 */
[----:B------:R-:W4:Y:S01]  /*f830*/  MUFU.EX2 R123, R123 ;  /* 0x0000007b007b7308 */ /* 0x000f220000000800 */
[----:B------:R-:W-:Y:S02]  /*f840*/  FFMA.FTZ R70, -R156, R156, 1 ;  /* 0x3f8000009c467423 */ /* 0x000fe4000001019c */
[----:B------:R-:W4:Y:S01]  /*f850*/  SHFL.IDX PT, R92, R15, R230, 0x1f ;  /* 0x00001fe60f5c7589 */ /* 0x000f2200000e0000 */
[----:B------:R-:W-:Y:S01]  /*f860*/  FMUL.FTZ R61, R105, R61 ;  /* 0x0000003d693d7220 */ /* 0x000fe20000410000 */
[----:B------:R-:W-:-:S02]  /*f870*/  FFMA.FTZ R68, -R161, R161, 1 ;  /* 0x3f800000a1447423 */ /* 0x000fc400000101a1 */
[----:B------:R3:W5:Y:S01]  /*f880*/  LDL.LU R164, [R1+0xe4] ;  /* 0x0000e40001a47983 */ /* 0x0007620000300800 */
[----:B------:R-:W4:Y:S03]  /*f890*/  MUFU.EX2 R118, R118 ;  /* 0x0000007600767308 */ /* 0x000f260000000800 */
[----:B------:R-:W4:Y:S01]  /*f8a0*/  SHFL.IDX PT, R93, R15, R227, 0x1f ;  /* 0x00001fe30f5d7589 */ /* 0x000f2200000e0000 */
[----:B------:R-:W-:Y:S01]  /*f8b0*/  FFMA.FTZ R57, -R151, R151, 1 ;  /* 0x3f80000097397423 */ /* 0x000fe20000010197 */
[----:B-1----:R-:W-:Y:S02]  /*f8c0*/  FMUL.FTZ R66, R100, R66 ;  /* 0x0000004264427220 */ /* 0x002fe40000410000 */
[----:B------:R3:W5:Y:S01]  /*f8d0*/  LDL.LU R163, [R1+0xe0] ;  /* 0x0000e00001a37983 */ /* 0x0007620000300800 */
[----:B------:R-:W-:-:S03]  /*f8e0*/  FFMA.FTZ R60, -R159, R159, 1 ;  /* 0x3f8000009f3c7423 */ /* 0x000fc6000001019f */
[----:B------:R-:W1:Y:S01]  /*f8f0*/  SHFL.IDX PT, R220, R15, R229, 0x1f ;  /* 0x00001fe50fdc7589 */ /* 0x000e6200000e0000 */
[----:B------:R-:W-:-:S03]  /*f900*/  FMUL.FTZ R70, R70, R61 ;  /* 0x0000003d46467220 */ /* 0x000fc60000410000 */
[----:B------:R3:W5:Y:S04]  /*f910*/  LDL.LU R162, [R1+0xdc] ;  /* 0x0000dc0001a27983 */ /* 0x0007680000300800 */
[----:B------:R-:W1:Y:S01]  /*f920*/  SHFL.IDX PT, R218, R15, R233, 0x1f ;  /* 0x00001fe90fda7589 */ /* 0x000e6200000e0000 */
[----:B----4-:R-:W-:-:S03]  /*f930*/  FMUL.FTZ R58, R106, R58 ;  /* 0x0000003a6a3a7220 */ /* 0x010fc60000410000 */
[----:B------:R3:W5:Y:S01]  /*f940*/  LDL.LU R161, [R1+0xd8] ;  /* 0x0000d80001a17983 */ /* 0x0007620000300800 */
[----:B------:R-:W4:Y:S01]  /*f950*/  MUFU.EX2 R138, R138 ;  /* 0x0000008a008a7308 */ /* 0x000f220000000800 */
[----:B------:R-:W-:Y:S02]  /*f960*/  FMUL.FTZ R61, R102, R65 ;  /* 0x00000041663d7220 */ /* 0x000fe40000410000 */
[----:B------:R3:W5:Y:S01]  /*f970*/  LDL.LU R160, [R1+0xd4] ;  /* 0x0000d40001a07983 */ /* 0x0007620000300800 */
[----:B------:R-:W-:-:S03]  /*f980*/  FMUL.FTZ R65, R57, R66 ;  /* 0x0000004239417220 */ /* 0x000fc60000410000 */
[----:B------:R3:W5:Y:S01]  /*f990*/  LDL.LU R159, [R1+0xd0] ;  /* 0x0000d000019f7983 */ /* 0x0007620000300800 */
[----:B------:R-:W-:Y:S01]  /*f9a0*/  FFMA.FTZ R66, -R150, R150, 1 ;  /* 0x3f80000096427423 */ /* 0x000fe20000010196 */
[----:B------:R-:W-:Y:S02]  /*f9b0*/  FMUL.FTZ R63, R116, R63 ;  /* 0x0000003f743f7220 */ /* 0x000fe40000410000 */
[----:B------:R3:W5:Y:S01]  /*f9c0*/  LDL.LU R158, [R1+0xcc] ;  /* 0x0000cc00019e7983 */ /* 0x0007620000300800 */
[----:B------:R-:W-:-:S03]  /*f9d0*/  FMUL.FTZ R60, R60, R58 ;  /* 0x0000003a3c3c7220 */ /* 0x000fc60000410000 */
[----:B------:R3:W5:Y:S01]  /*f9e0*/  LDL.LU R157, [R1+0xc8] ;  /* 0x0000c800019d7983 */ /* 0x0007620000300800 */
[----:B------:R-:W-:-:S03]  /*f9f0*/  FFMA.FTZ R58, -R152, R152, 1 ;  /* 0x3f800000983a7423 */ /* 0x000fc60000010198 */
[----:B------:R3:W5:Y:S01]  /*fa00*/  LDL.LU R156, [R1+0xc4] ;  /* 0x0000c400019c7983 */ /* 0x0007620000300800 */
[----:B------:R-:W-:Y:S01]  /*fa10*/  FFMA.FTZ R57, -R149, R149, 1 ;  /* 0x3f80000095397423 */ /* 0x000fe20000010195 */
        /* <DEDUP_REMOVED lines=18> */
[----:B------:R-:W-:-:S02]  /*fb40*/  FMUL.FTZ R216, R118, R216 ;  /* 0x000000d876d87220 */ /* 0x000fc40000410000 */
[----:B------:R3:W5:Y:S01]  /*fb50*/  LDL.LU R148, [R1+0xa4] ;  /* 0x0000a40001947983 */ /* 0x0007620000300800 */
[--C-:B------:R-:W-:Y:S01]  /*fb60*/  FADD.FTZ R73, R73, -R40.reuse ;  /* 0x8000002849497221 */ /* 0x100fe20000010000 */
[--C-:B------:R-:W-:Y:S01]  /*fb70*/  FADD.FTZ R81, R81, -R91.reuse ;  /* 0x8000005b51517221 */ /* 0x100fe20000010000 */
[----:B------:R-:W-:Y:S01]  /*fb80*/  FADD.FTZ R83, R83, -R91 ;  /* 0x8000005b53537221 */ /* 0x000fe20000010000 */
[----:B------:R3:W5:Y:S01]  /*fb90*/  LDL.LU R147, [R1+0xa0] ;  /* 0x0000a00001937983 */ /* 0x0007620000300800 */
[----:B------:R-:W-:Y:S01]  /*fba0*/  FFMA.FTZ R88, -R145, R145, 1 ;  /* 0x3f80000091587423 */ /* 0x000fe20000010191 */
[----:B------:R-:W-:Y:S01]  /*fbb0*/  FMUL.FTZ R68, R68, R217 ;  /* 0x000000d944447220 */ /* 0x000fe20000410000 */
[--C-:B------:R-:W-:Y:S01]  /*fbc0*/  FADD.FTZ R72, R72, -R89.reuse ;  /* 0x8000005948487221 */ /* 0x100fe20000010000 */
[----:B------:R3:W5:Y:S01]  /*fbd0*/  LDL.LU R146, [R1+0x9c] ;  /* 0x00009c0001927983 */ /* 0x0007620000300800 */
[----:B------:R-:W-:Y:S01]  /*fbe0*/  FADD.FTZ R74, R74, -R89 ;  /* 0x800000594a4a7221 */ /* 0x000fe20000010000 */
[----:B------:R-:W-:Y:S01]  /*fbf0*/  FADD.FTZ R40, R75, -R40 ;  /* 0x800000284b287221 */ /* 0x000fe20000010000 */
[----:B------:R-:W-:Y:S01]  /*fc00*/  FFMA.FTZ R91, -R144, R144, 1 ;  /* 0x3f800000905b7423 */ /* 0x000fe20000010190 */
[----:B------:R3:W5:Y:S01]  /*fc10*/  LDL.LU R145, [R1+0x98] ;  /* 0x0000980001917983 */ /* 0x0007620000300800 */
[----:B------:R-:W-:Y:S01]  /*fc20*/  FMUL.FTZ R67, R67, R90 ;  /* 0x0000005a43437220 */ /* 0x000fe20000410000 */
[----:B------:R-:W-:Y:S01]  /*fc30*/  FFMA.FTZ R89, -R143, R143, 1 ;  /* 0x3f8000008f597423 */ /* 0x000fe2000001018f */
[----:B------:R-:W-:Y:S01]  /*fc40*/  FFMA.FTZ R90, -R142, R142, 1 ;  /* 0x3f8000008e5a7423 */ /* 0x000fe2000001018e */
[----:B------:R4:W3:Y:S01]  /*fc50*/  SHFL.IDX PT, R217, R15, R234, 0x1f ;  /* 0x00001fea0fd97589 */ /* 0x0008e200000e0000 */
[----:B------:R-:W-:-:S03]  /*fc60*/  FMUL.FTZ R61, R61, R216 ;  /* 0x000000d83d3d7220 */ /* 0x000fc60000410000 */
[----:B------:R1:W5:Y:S01]  /*fc70*/  LDL.LU R144, [R1+0x94] ;  /* 0x0000940001907983 */ /* 0x0003620000300800 */
[--C-:B------:R-:W-:Y:S01]  /*fc80*/  FADD.FTZ R84, R84, -R92.reuse ;  /* 0x8000005c54547221 */ /* 0x100fe20000010000 */
[----:B------:R-:W-:Y:S02]  /*fc90*/  FADD.FTZ R86, R86, -R92 ;  /* 0x8000005c56567221 */ /* 0x000fe40000010000 */
[----:B------:R1:W5:Y:S01]  /*fca0*/  LDL.LU R143, [R1+0x90] ;  /* 0x00009000018f7983 */ /* 0x0003620000300800 */
[----:B----4-:R4:W-:Y:S01]  /*fcb0*/  MUFU.EX2 R15, R121 ;  /* 0x00000079000f7308 */ /* 0x0109e20000000800 */
[----:B------:R-:W-:Y:S02]  /*fcc0*/  FMUL.FTZ R40, R138, R40 ;  /* 0x000000288a287220 */ /* 0x000fe40000410000 */
[----:B------:R1:W5:Y:S01]  /*fcd0*/  LDL.LU R142, [R1+0x8c] ;  /* 0x00008c00018e7983 */ /* 0x0003620000300800 */
[----:B------:R-:W-:Y:S01]  /*fce0*/  FFMA.FTZ R216, -R140, R140, 1 ;  /* 0x3f8000008cd87423 */ /* 0x000fe2000001018c */
[--C-:B------:R-:W-:Y:S01]  /*fcf0*/  FADD.FTZ R76, R76, -R93.reuse ;  /* 0x8000005d4c4c7221 */ /* 0x100fe20000010000 */
[----:B------:R-:W-:Y:S01]  /*fd00*/  FADD.FTZ R78, R78, -R93 ;  /* 0x8000005d4e4e7221 */ /* 0x000fe20000010000 */
[----:B------:R-:W-:Y:S01]  /*fd10*/  FFMA.FTZ R92, -R7, R7, 1 ;  /* 0x3f800000075c7423 */ /* 0x000fe20000010107 */
[----:B----4-:R-:W-:-:S02]  /*fd20*/  FFMA.FTZ R121, -R141, R141, 1 ;  /* 0x3f8000008d797423 */ /* 0x010fc4000001018d */
        /* <DEDUP_REMOVED lines=12> */
[----:B------:R-:W-:-:S03]  /*fdf0*/  FFMA.FTZ R40, -R2, R2, 1 ;  /* 0x3f80000002287423 */ /* 0x000fc60000010102 */
[----:B------:R4:W5:Y:S04]  /*fe00*/  LDL.LU R5, [R1+0x78] ;  /* 0x0000780001057983 */ /* 0x0009680000300800 */
[----:B------:R4:W5:Y:S04]  /*fe10*/  LDL.LU R4, [R1+0x74] ;  /* 0x0000740001047983 */ /* 0x0009680000300800 */
[----:B------:R4:W5:Y:S04]  /*fe20*/  LDL.LU R2, [R1+0x70] ;  /* 0x0000700001027983 */ /* 0x0009680000300800 */
[----:B------:R-:W4:Y:S01]  /*fe30*/  LDL R221, [R1+0x54] ;  /* 0x0000540001dd7983 */ /* 0x000f220000100800 */
[----:B------:R-:W1:Y:S08]  /*fe40*/  MUFU.EX2 R131, R131 ;  /* 0x0000008300837308 */ /* 0x000e700000000800 */
        /* <DEDUP_REMOVED lines=16> */
[----:B------:R-:W-:Y:S01]  /*ff50*/  FMUL.FTZ R76, R126, R76 ;  /* 0x0000004c7e4c7220 */ /* 0x000fe20000410000 */
[----:B---3--:R-:W-:Y:S01]  /*ff60*/  FMUL.FTZ R82, R137, R82 ;  /* 0x0000005289527220 */ /* 0x008fe20000410000 */
        /* <DEDUP_REMOVED lines=229> */
.L_x_1541:
        /* <DEDUP_REMOVED lines=70> */
.L_x_1542:
        /* <DEDUP_REMOVED lines=12> */
.L_x_1532:
        /* <DEDUP_REMOVED lines=34> */
.L_x_1500:
[----:B------:R-:W-:Y:S05]  /*11500*/  @P0 BRA `(.L_x_1498) ;  /* 0x00000044002c0947 */ /* 0x000fea0003800000 */
[----:B------:R-:W2:Y:S01]  /*11510*/  LDC R17, c[0x0][0x850] ;  /* 0x00021400ff117b82 */ /* 0x000ea20000000800 */
[----:B------:R-:W3:Y:S01]  /*11520*/  S2R R14, SR_TID.X ;  /* 0x00000000000e7919 */ /* 0x000ee20000002100 */
[----:B------:R-:W-:Y:S01]  /*11530*/  MOV R4, 0x400 ;  /* 0x0000040000047802 */ /* 0x000fe20000000f00 */
[----:B------:R-:W-:Y:S01]  /*11540*/  ULDC.64 UR4, c[0x0][0x818] ;  /* 0x0002060000047ab9 */ /* 0x000fe20000000a00 */
[----:B------:R-:W-:Y:S01]  /*11550*/  ULDC.64 UR6, c[0x0][0x840] ;  /* 0x0002100000067ab9 */ /* 0x000fe20000000a00 */
[----:B------:R-:W4:Y:S01]  /*11560*/  S2R R10, SR_CTAID.Y ;  /* 0x00000000000a7919 */ /* 0x000f220000002600 */
[----:B------:R-:W5:Y:S01]  /*11570*/  S2R R9, SR_CgaCtaId ;  /* 0x0000000000097919 */ /* 0x000f620000008800 */
[----:B------:R-:W1:Y:S01]  /*11580*/  S2R R12, SR_CTAID.X ;  /* 0x00000000000c7919 */ /* 0x000e620000002500 */
[----:B------:R-:W1:Y:S01]  /*11590*/  S2R R21, SR_CTAID.Z ;  /* 0x0000000000157919 */ /* 0x000e620000002700 */
[----:B--2---:R-:W-:Y:S01]  /*115a0*/  ISETP.NE.AND P0, PT, R17, 0x1, PT ;  /* 0x000000011100780c */ /* 0x004fe20003f05270 */
[----:B---3--:R-:W-:-:S12]  /*115b0*/  VIADD R19, R14, 0xffffff80 ;  /* 0xffffff800e137836 */ /* 0x008fd80000000000 */
[----:B------:R-:W2:Y:S01]  /*115c0*/  @P0 LDC R3, c[0x0][0x854] ;  /* 0x00021500ff030b82 */ /* 0x000ea20000000800 */
[----:B------:R-:W-:Y:S02]  /*115d0*/  SHF.R.S32.HI R2, RZ, 0x1f, R19 ;  /* 0x0000001fff027819 */ /* 0x000fe40000011413 */
[----:B----4-:R-:W-:Y:S02]  /*115e0*/  MOV R7, R10 ;  /* 0x0000000a00077202 */ /* 0x010fe40000000f00 */
[----:B-----5:R-:W-:Y:S02]  /*115f0*/  LEA R23, R9, R4, 0x18 ;  /* 0x0000000409177211 */ /* 0x020fe400078ec0ff */
[----:B------:R-:W-:Y:S01]  /*11600*/  LEA.HI R2, R2, R19, RZ, 0x7 ;  /* 0x0000001302027211 */ /* 0x000fe200078f38ff */
[----:B------:R-:W3:Y:S01]  /*11610*/  @P0 LDC R5, c[0x0][0x858] ;  /* 0x00021600ff050b82 */ /* 0x000ee20000000800 */
[----:B-1----:R-:W-:Y:S02]  /*11620*/  IMAD.SHL.U32 R4, R12, 0x2000, RZ ;  /* 0x000020000c047824 */ /* 0x002fe400078e00ff */
[----:B--2---:R-:W-:-:S05]  /*11630*/  @P0 IMAD.HI.U32 R0, R10, R3, RZ ;  /* 0x000000030a000227 */ /* 0x004fca00078e00ff */
[----:B---3--:R-:W-:Y:S02]  /*11640*/  @P0 SHF.R.U32.HI R7, RZ, R5, R0 ;  /* 0x00000005ff070219 */ /* 0x008fe40000011600 */
[C---:B------:R-:W-:Y:S02]  /*11650*/  LOP3.LUT R0, R2.reuse, 0xfffff80, RZ, 0xc0, !PT ;  /* 0x0fffff8002007812 */ /* 0x040fe400078ec0ff */
[----:B------:R-:W-:Y:S02]  /*11660*/  SHF.R.S32.HI R11, RZ, 0x1f, R7 ;  /* 0x0000001fff0b7819 */ /* 0x000fe40000011407 */
[----:B------:R-:W-:Y:S01]  /*11670*/  SHF.R.S32.HI R5, RZ, 0x1f, R4 ;  /* 0x0000001fff057819 */ /* 0x000fe20000011404 */
[----:B------:R-:W-:Y:S01]  /*11680*/  IMAD.IADD R0, R19, 0x1, -R0 ;  /* 0x0000000113007824 */ /* 0x000fe200078e0a00 */
[----:B------:R-:W-:Y:S01]  /*11690*/  SHF.L.U32 R2, R2, 0x5, RZ ;  /* 0x0000000502027819 */ /* 0x000fe200000006ff */
[C---:B------:R-:W-:Y:S02]  /*116a0*/  IMAD R6, R11.reuse, UR4, RZ ;  /* 0x000000040b067c24 */ /* 0x040fe4000f8e02ff */
[----:B------:R-:W-:Y:S01]  /*116b0*/  IMAD R8, R11, UR6, RZ ;  /* 0x000000060b087c24 */ /* 0x000fe2000f8e02ff */
[----:B------:R-:W-:Y:S01]  /*116c0*/  LOP3.LUT R9, R2, 0x3ffff000, RZ, 0xc0, !PT ;  /* 0x3ffff00002097812 */ /* 0x000fe200078ec0ff */
[----:B------:R-:W-:-:S03]  /*116d0*/  IMAD.WIDE.U32 R2, R7, UR4, R4 ;  /* 0x0000000407027c25 */ /* 0x000fc6000f8e0004 */
[----:B------:R-:W-:Y:S01]  /*116e0*/  LEA R0, R0, R9, 0x2 ;  /* 0x0000000900007211 */ /* 0x000fe200078e10ff */
[C---:B------:R-:W-:Y:S01]  /*116f0*/  IMAD R13, R7.reuse, UR5, R6 ;  /* 0x00000005070d7c24 */ /* 0x040fe2000f8e0206 */
[----:B------:R-:W-:Y:S01]  /*11700*/  SHF.R.S32.HI R6, RZ, 0x1f, R21 ;  /* 0x0000001fff067819 */ /* 0x000fe20000011415 */
        /* <DEDUP_REMOVED lines=8> */
[C---:B------:R-:W-:Y:S02]  /*11790*/  IMAD R13, R21.reuse, UR5, R8 ;  /* 0x00000005150d7c24 */ /* 0x040fe4000f8e0208 */
[----:B------:R-:W-:-:S04]  /*117a0*/  IMAD.WIDE.U32 R2, R21, UR4, R2 ;  /* 0x0000000415027c25 */ /* 0x000fc8000f8e0002 */
[----:B------:R-:W-:Y:S01]  /*117b0*/  IMAD R9, R21, UR7, R6 ;  /* 0x0000000715097c24 */ /* 0x000fe2000f8e0206 */
[----:B------:R-:W-:Y:S01]  /*117c0*/  IADD3 R13, R3, R13, RZ ;  /* 0x0000000d030d7210 */ /* 0x000fe20007ffe0ff */
[----:B------:R-:W-:Y:S01]  /*117d0*/  IMAD.WIDE.U32 R4, R21, UR6, R4 ;  /* 0x0000000615047c25 */ /* 0x000fe2000f8e0004 */
[----:B------:R-:W-:Y:S05]  /*117e0*/  WARPSYNC.ALL ;  /* 0x0000000000007948 */ /* 0x000fea0003800000 */
[----:B------:R-:W-:Y:S02]  /*117f0*/  IMAD R0, R0, 0x4, R23 ;  /* 0x0000000400007824 */ /* 0x000fe400078e0217 */
[----:B------:R-:W-:Y:S01]  /*11800*/  IMAD.IADD R9, R5, 0x1, R9 ;  /* 0x0000000105097824 */ /* 0x000fe200078e0209 */
[----:B------:R-:W-:Y:S01]  /*11810*/  BAR.SYNC.DEFER_BLOCKING 0x1, 0x100 ;  /* 0x0044000000007b1d */ /* 0x000fe20000010000 */
[----:B------:R-:W-:-:S02]  /*11820*/  ISETP.NE.AND P0, PT, R19, RZ, PT ;  /* 0x000000ff1300720c */ /* 0x000fc40003f05270 */
[----:B------:R-:W-:-:S03]  /*11830*/  ISETP.NE.AND P1, PT, R14, 0x80, PT ;  /* 0x000000800e00780c */ /* 0x000fc60003f25270 */
        /* <DEDUP_REMOVED lines=10> */
[----:B------:R-:W-:Y:S02]  /*118e0*/  IADD3 R6, P2, P3, R8, R6, R7 ;  /* 0x0000000608067210 */ /* 0x000fe40007b5e007 */
[----:B------:R-:W-:Y:S01]  /*118f0*/  SHF.R.S32.HI R8, RZ, 0x1f, R8 ;  /* 0x0000001fff087819 */ /* 0x000fe20000011408 */
[----:B------:R3:W-:Y:S03]  /*11900*/  STS.128 [R0], R172 ;  /* 0x000000ac00007388 */ /* 0x0007e60000000c00 */
[----:B------:R-:W-:Y:S01]  /*11910*/  IADD3.X R11, R8, R12, R11, P2, P3 ;  /* 0x0000000c080b7210 */ /* 0x000fe200017e640b */
[----:B------:R-:W-:Y:S01]  /*11920*/  IMAD.MOV R8, RZ, RZ, -R7 ;  /* 0x000000ffff087224 */ /* 0x000fe200078e0a07 */
[C---:B------:R-:W-:Y:S01]  /*11930*/  SHF.L.U32 R12, R6.reuse, 0x2, RZ ;  /* 0x00000002060c7819 */ /* 0x040fe200000006ff */
[----:B------:R3:W-:Y:S01]  /*11940*/  STS.128 [R0+0x800], R176 ;  /* 0x000800b000007388 */ /* 0x0007e20000000c00 */
[----:B------:R-:W-:Y:S01]  /*11950*/  SHF.L.U64.HI R11, R6, 0x2, R11 ;  /* 0x00000002060b7819 */ /* 0x000fe2000001020b */
[----:B------:R-:W-:Y:S01]  /*11960*/  IMAD R17, R17, R8, R10 ;  /* 0x0000000811117224 */ /* 0x000fe200078e020a */
        /* <DEDUP_REMOVED lines=11> */
.L_x_1546:
[----:B------:R-:W2:Y:S04]  /*11a20*/  LDG.E.STRONG.GPU R8, desc[UR38][R6.64] ;  /* 0x0000002606087981 */ /* 0x000ea8000c1ef900 */
[----:B--2---:R-:W-:Y:S01]  /*11a30*/  CCTL.IVALL ;  /* 0x00000000ff00798f */ /* 0x004fe20002000000 */
[----:B------:R-:W-:Y:S05]  /*11a40*/  YIELD ;  /* 0x0000000000007946 */ /* 0x000fea0003800000 */
[----:B------:R-:W-:-:S13]  /*11a50*/  ISETP.NE.AND P0, PT, R8, R17, PT ;  /* 0x000000110800720c */ /* 0x000fda0003f05270 */
[----:B------:R-:W-:Y:S05]  /*11a60*/  @P0 BRA `(.L_x_1546) ;  /* 0xfffffffc00ec0947 */ /* 0x000fea000383ffff */
.L_x_1545:
[----:B------:R-:W-:Y:S05]  /*11a70*/  BSYNC B0 ;  /* 0x0000000000007941 */ /* 0x000fea0003800000 */
.L_x_1544:
[----:B------:R-:W-:Y:S01]  /*11a80*/  UMOV UR4, 0xffffffff ;  /* 0xffffffff00047882 */ /* 0x000fe20000000000 */
[----:B------:R-:W-:Y:S02]  /*11a90*/  LEA.HI.X R13, R2, R15, R13, 0x2, P2 ;  /* 0x0000000f020d7211 */ /* 0x000fe400010f140d */
[----:B------:R-:W-:Y:S01]  /*11aa0*/  LEA.HI.X R9, R4, R19, R9, 0x2, P3 ;  /* 0x0000001304097211 */ /* 0x000fe200018f1409 */
[----:B------:R-:W-:Y:S06]  /*11ab0*/  BRA.DIV UR4, `(.L_x_1547) ;  /* 0x0000004204747947 */ /* 0x000fec000b800000 */
[----:B------:R-:W-:Y:S01]  /*11ac0*/  NOP ;  /* 0x0000000000007918 */ /* 0x000fe20000000000 */
.L_x_1645:
        /* <DEDUP_REMOVED lines=17> */
.L_x_1550:
[----:B------:R-:W-:Y:S01]  /*11be0*/  @P0 ELECT P2, URZ, PT ;  /* 0x00000000003f082f */ /* 0x000fe20003840000 */
[----:B------:R1:W-:-:S12]  /*11bf0*/  UBLKRED.G.S.ADD.F32.RN [UR4], [UR6], UR7, desc[UR8] ;  /* 0x00000804060073bb */ /* 0x0003d800080a1407 */
[----:B------:R-:W-:Y:S02]  /*11c00*/  @P2 PLOP3.LUT P0, PT, P2, PT, PT, 0x8, 0x0 ;  /* 0x000000000000281c */ /* 0x000fe4000170e170 */
[----:B------:R-:W-:-:S11]  /*11c10*/  PLOP3.LUT P2, PT, PT, PT, PT, 0x8, 0x0 ;  /* 0x000000000000781c */ /* 0x000fd60003f4e170 */
[----:B-1----:R-:W-:Y:S05]  /*11c20*/  @P0 BRA.U.ANY `(.L_x_1550) ;  /* 0xfffffffd00ec0947 */ /* 0x002fea000393ffff */
[----:B------:R0:W-:Y:S01]  /*11c30*/  UTMACMDFLUSH ;  /* 0x00000000000079b7 */ /* 0x0001e20000000000 */
[----:B------:R-:W-:-:S04]  /*11c40*/  DEPBAR.LE SB0, 0x0 ;  /* 0x000080000000791a */ /* 0x000fc80000000000 */
.L_x_1549:
[----:B------:R-:W-:Y:S05]  /*11c50*/  BSYNC B0 ;  /* 0x0000000000007941 */ /* 0x000fea0003800000 */
.L_x_1548:
        /* <DEDUP_REMOVED lines=12> */
[----:B------:R-:W-:-:S05]  /*11d20*/  MOV R3, 0x1 ;  /* 0x0000000100037802 */ /* 0x000fca0000000f00 */
[----:B------:R1:W-:Y:S02]  /*11d30*/  REDG.E.ADD.S32.STRONG.GPU desc[UR38][R6.64], R3 ;  /* 0x000000030600798e */ /* 0x0003e4000c10e3a6 */
.L_x_1552:
[----:B------:R-:W-:Y:S05]  /*11d40*/  BSYNC B0 ;  /* 0x0000000000007941 */ /* 0x000fea0003800000 */
.L_x_1551:
[----:B------:R-:W-:Y:S06]  /*11d50*/  BAR.SYNC.DEFER_BLOCKING 0x1, 0x100 ;  /* 0x0044000000007b1d */ /* 0x000fec0000010000 */
[----:B------:R-:W-:Y:S01]  /*11d60*/  ULDC.64 UR4, c[0x0][0x860] ;  /* 0x0002180000047ab9 */ /* 0x000fe20000000a00 */
[----:B------:R-:W-:Y:S01]  /*11d70*/  BSSY B0, `(.L_x_1553) ;  /* 0x0000011000007945 */ /* 0x000fe20003800000 */
[----:B------:R-:W-:-:S04]  /*11d80*/  IADD3 R2, P0, R12, UR4, RZ ;  /* 0x000000040c027c10 */ /* 0x000fc8000ff1e0ff */
[----:B-1----:R-:W-:Y:S01]  /*11d90*/  IADD3.X R3, R11, UR5, RZ, P0, !PT ;  /* 0x000000050b037c10 */ /* 0x002fe200087fe4ff */
        /* <DEDUP_REMOVED lines=9> */
.L_x_1555:
[----:B-1-3--:R-:W2:Y:S04]  /*11e30*/  LDG.E.STRONG.GPU R0, desc[UR38][R2.64] ;  /* 0x0000002602007981 */ /* 0x00aea8000c1ef900 */
[----:B--2---:R-:W-:Y:S01]  /*11e40*/  CCTL.IVALL ;  /* 0x00000000ff00798f */ /* 0x004fe20002000000 */
[----:B------:R-:W-:Y:S05]  /*11e50*/  YIELD ;  /* 0x0000000000007946 */ /* 0x000fea0003800000 */
[----:B------:R-:W-:-:S13]  /*11e60*/  ISETP.NE.AND P0, PT, R0, R17, PT ;  /* 0x000000110000720c */ /* 0x000fda0003f05270 */
[----:B------:R-:W-:Y:S05]  /*11e70*/  @P0 BRA `(.L_x_1555) ;  /* 0xfffffffc00ec0947 */ /* 0x000fea000383ffff */
.L_x_1554:
[----:B------:R-:W-:Y:S05]  /*11e80*/  BSYNC B0 ;  /* 0x0000000000007941 */ /* 0x000fea0003800000 */
.L_x_1553:
[----:B------:R-:W-:-:S03]  /*11e90*/  UMOV UR4, 0xffffffff ;  /* 0xffffffff00047882 */ /* 0x000fc60000000000 */
[----:B------:R-:W-:Y:S05]  /*11ea0*/  BRA.DIV UR4, `(.L_x_1556) ;  /* 0x0000003e04947947 */ /* 0x000fea000b800000 */
[----:B------:R-:W-:Y:S01]  /*11eb0*/  NOP ;  /* 0x0000000000007918 */ /* 0x000fe20000000000 */
.L_x_1648:
        /* <DEDUP_REMOVED lines=17> */
.L_x_1559:
[----:B------:R-:W-:Y:S01]  /*11fd0*/  @P0 ELECT P2, URZ, PT ;  /* 0x00000000003f082f */ /* 0x000fe20003840000 */
[----:B------:R2:W-:-:S12]  /*11fe0*/  UBLKRED.G.S.ADD.F32.RN [UR4], [UR6], UR7, desc[UR8] ;  /* 0x00000804060073bb */ /* 0x0005d800080a1407 */
[----:B------:R-:W-:Y:S02]  /*11ff0*/  @P2 PLOP3.LUT P0, PT, P2, PT, PT, 0x8, 0x0 ;  /* 0x000000000000281c */ /* 0x000fe4000170e170 */
[----:B------:R-:W-:-:S11]  /*12000*/  PLOP3.LUT P2, PT, PT, PT, PT, 0x8, 0x0 ;  /* 0x000000000000781c */ /* 0x000fd60003f4e170 */
[----:B--2---:R-:W-:Y:S05]  /*12010*/  @P0 BRA.U.ANY `(.L_x_1559) ;  /* 0xfffffffd00ec0947 */ /* 0x004fea000393ffff */
[----:B------:R0:W-:Y:S01]  /*12020*/  UTMACMDFLUSH ;  /* 0x00000000000079b7 */ /* 0x0001e20000000000 */
[----:B------:R-:W-:-:S04]  /*12030*/  DEPBAR.LE SB0, 0x0 ;  /* 0x000080000000791a */ /* 0x000fc80000000000 */
.L_x_1558:
[----:B------:R-:W-:Y:S05]  /*12040*/  BSYNC B0 ;  /* 0x0000000000007941 */ /* 0x000fea0003800000 */
.L_x_1557:
        /* <DEDUP_REMOVED lines=11> */
[----:B012345:R-:W-:Y:S04]  /*12100*/  CCTL.IVALL ;  /* 0x00000000ff00798f */ /* 0x03ffe80002000000 */
[----:B------:R2:W-:Y:S01]  /*12110*/  REDG.E.ADD.S32.STRONG.GPU desc[UR38][R2.64], R5 ;  /* 0x000000050200798e */ /* 0x0005e2000c10e3a6 */
[----:B------:R-:W-:Y:S05]  /*12120*/  BRA `(.L_x_1498) ;  /* 0x0000003800247947 */ /* 0x000fea0003800000 */
.L_x_1496:
        /* <DEDUP_REMOVED lines=34> */
.L_x_1561:
[----:B------:R-:W-:-:S07]  /*12350*/  MOV R9, UR5 ;  /* 0x0000000500097c02 */ /* 0x000fce0008000f00 */
.L_x_1562:
[----:B------:R-:W-:Y:S01]  /*12360*/  ULEA UR6, UR22, UR6, 0x7 ;  /* 0x0000000616067291 */ /* 0x000fe2000f8e383f */
[----:B------:R-:W-:Y:S01]  /*12370*/  ULDC UR4, c[0x0][0x290] ;  /* 0x0000a40000047ab9 */ /* 0x000fe20000000800 */
[----:B------:R-:W-:Y:S01]  /*12380*/  ULDC UR7, c[0x0][0x74c] ;  /* 0x0001d30000077ab9 */ /* 0x000fe20000000800 */
[----:B------:R-:W-:Y:S01]  /*12390*/  ULDC UR14, c[0x0][0x288] ;  /* 0x0000a200000e7ab9 */ /* 0x000fe20000000800 */
[----:B------:R-:W-:Y:S01]  /*123a0*/  UIADD3 UR10, -UR7, UR6, -UR4 ;  /* 0x00000006070a7290 */ /* 0x000fe2000fffe904 */
[----:B------:R-:W-:-:S03]  /*123b0*/  ELECT P0, URZ, PT ;  /* 0x00000000003f782f */ /* 0x000fc60003800000 */
[----:B------:R-:W-:Y:S01]  /*123c0*/  USHF.R.S32.HI UR12, URZ, 0x1f, UR10 ;  /* 0x0000001f3f0c7899 */ /* 0x000fe2000801140a */
[----:B------:R-:W-:Y:S02]  /*123d0*/  ULDC.64 UR6, c[0x0][0x2d8] ;  /* 0x0000b60000067ab9 */ /* 0x000fe40000000a00 */
[----:B------:R-:W-:Y:S02]  /*123e0*/  UIMAD UR4, UR11, UR6, URZ ;  /* 0x000000060b0472a4 */ /* 0x000fe4000f8e023f */
[----:B------:R-:W-:Y:S02]  /*123f0*/  ULEA.HI UR10, UR12, UR10, URZ, 0x7 ;  /* 0x0000000a0c0a7291 */ /* 0x000fe4000f8f383f */
[----:B------:R-:W-:Y:S02]  /*12400*/  UIMAD.WIDE.U32 UR8, UR16, UR6, URZ ;  /* 0x00000006100872a5 */ /* 0x000fe4000f8e003f */
[----:B------:R-:W-:Y:S02]  /*12410*/  UIMAD UR4, UR16, UR7, UR4 ;  /* 0x00000007100472a4 */ /* 0x000fe4000f8e0204 */
[----:B------:R-:W-:-:S02]  /*12420*/  USHF.R.S32.HI UR6, URZ, 0x1f, UR15 ;  /* 0x0000001f3f067899 */ /* 0x000fc4000801140f */
[----:B------:R-:W-:Y:S01]  /*12430*/  USHF.R.S32.HI UR7, URZ, 0x7, UR10 ;  /* 0x000000073f077899 */ /* 0x000fe2000801140a */
[----:B------:R-:W-:Y:S01]  /*12440*/  ULDC.64 UR12, c[0x0][0x2e0] ;  /* 0x0000b800000c7ab9 */ /* 0x000fe20000000a00 */
[----:B------:R-:W-:Y:S02]  /*12450*/  UIADD3 UR9, UR9, UR4, URZ ;  /* 0x0000000409097290 */ /* 0x000fe4000fffe03f */
[----:B------:R-:W-:Y:S02]  /*12460*/  UIMAD UR6, UR6, UR12, URZ ;  /* 0x0000000c060672a4 */ /* 0x000fe4000f8e023f */
[----:B------:R-:W-:Y:S02]  /*12470*/  UISETP.LT.AND UP0, UPT, URZ, UR7, UPT ;  /* 0x000000073f00728c */ /* 0x000fe4000bf01270 */
[----:B------:R-:W-:Y:S02]  /*12480*/  UIMAD UR4, UR15, UR13, UR6 ;  /* 0x0000000d0f0472a4 */ /* 0x000fe4000f8e0206 */
[----:B------:R-:W-:-:S02]  /*12490*/  USEL UR6, URZ, UR7, !UP0 ;  /* 0x000000073f067287 */ /* 0x000fc4000c000000 */
[----:B------:R-:W-:Y:S02]  /*124a0*/  UIMAD UR10, UR15, UR14, URZ ;  /* 0x0000000e0f0a72a4 */ /* 0x000fe4000f8e023f */
[----:B------:R-:W-:Y:S02]  /*124b0*/  UIMAD.WIDE.U32 UR8, UR15, UR12, UR8 ;  /* 0x0000000c0f0872a5 */ /* 0x000fe4000f8e0008 */
[----:B------:R-:W-:Y:S01]  /*124c0*/  ISETP.GT.AND P1, PT, R9, UR6, PT ;  /* 0x0000000609007c0c */ /* 0x000fe2000bf24270 */
[----:B------:R-:W-:-:S04]  /*124d0*/  UIADD3 UR7, UP0, UR10, UR16, URZ ;  /* 0x000000100a077290 */ /* 0x000fc8000ff1e03f */
        /* <DEDUP_REMOVED lines=22> */
.L_x_1567:
[----:B------:R-:W2:Y:S04]  /*12640*/  LDG.E.STRONG.GPU R0, desc[UR38][R2.64] ;  /* 0x0000002602007981 */ /* 0x000ea8000c1ef900 */
[----:B--2---:R-:W-:Y:S01]  /*12650*/  CCTL.IVALL ;  /* 0x00000000ff00798f */ /* 0x004fe20002000000 */
[----:B------:R-:W-:Y:S05]  /*12660*/  YIELD ;  /* 0x0000000000007946 */ /* 0x000fea0003800000 */
[----:B------:R-:W-:-:S13]  /*12670*/  ISETP.NE.AND P1, PT, R0, UR22, PT ;  /* 0x0000001600007c0c */ /* 0x000fda000bf25270 */
[----:B------:R-:W-:Y:S05]  /*12680*/  @P1 BRA `(.L_x_1567) ;  /* 0xfffffffc00ec1947 */ /* 0x000fea000383ffff */
.L_x_1566:
[----:B------:R-:W-:Y:S05]  /*12690*/  BSYNC B0 ;  /* 0x0000000000007941 */ /* 0x000fea0003800000 */
.L_x_1565:
[----:B------:R-:W-:-:S03]  /*126a0*/  UMOV UR4, 0xffffffff ;  /* 0xffffffff00047882 */ /* 0x000fc60000000000 */
[----:B------:R-:W-:Y:S05]  /*126b0*/  BRA.DIV UR4, `(.L_x_1568) ;  /* 0x0000003604ac7947 */ /* 0x000fea000b800000 */
[----:B------:R-:W-:Y:S01]  /*126c0*/  NOP ;  /* 0x0000000000007918 */ /* 0x000fe20000000000 */
.L_x_1651:
        /* <DEDUP_REMOVED lines=22> */
.L_x_1570:
[----:B------:R-:W-:Y:S05]  /*12830*/  BSYNC B0 ;  /* 0x0000000000007941 */ /* 0x000fea0003800000 */
.L_x_1569:
        /* <DEDUP_REMOVED lines=20> */
.L_x_1572:
[----:B------:R-:W-:Y:S05]  /*12980*/  BSYNC B0 ;  /* 0x0000000000007941 */ /* 0x000fea0003800000 */
.L_x_1571:
[----:B------:R-:W-:Y:S06]  /*12990*/  BAR.ARV 0xa, 0xa0 ;  /* 0x0282800000007b1d */ /* 0x000fec0000002000 */
[----:B------:R-:W-:Y:S04]  /*129a0*/  BSSY B0, `(.L_x_1573) ;  /* 0x0000003000007945 */ /* 0x000fe80003800000 */
[----:B------:R-:W-:Y:S05]  /*129b0*/  @!P0 BRA `(.L_x_1574) ;  /* 0x0000000000048947 */ /* 0x000fea0003800000 */
[----:B------:R-:W-:-:S04]  /*129c0*/  DEPBAR.LE SB0, 0x0 ;  /* 0x000080000000791a */ /* 0x000fc80000000000 */
.L_x_1574:
[----:B------:R-:W-:Y:S05]  /*129d0*/  BSYNC B0 ;  /* 0x0000000000007941 */ /* 0x000fea0003800000 */
.L_x_1573:
        /* <DEDUP_REMOVED lines=19> */
.L_x_1576:
[----:B------:R-:W-:Y:S05]  /*12b10*/  BSYNC B0 ;  /* 0x0000000000007941 */ /* 0x000fea0003800000 */
.L_x_1575:
[----:B------:R-:W-:Y:S01]  /*12b20*/  UIADD3 UR13, UR6, 0x1, URZ ;  /* 0x00000001060d7890 */ /* 0x000fe2000fffe03f */
[----:B------:R-:W-:Y:S11]  /*12b30*/  BRA `(.L_x_1577) ;  /* 0x0000000000047947 */ /* 0x000ff60003800000 */
.L_x_1564:
[----:B------:R-:W-:-:S05]  /*12b40*/  UMOV UR13, UR6 ;  /* 0x00000006000d7c82 */ /* 0x000fca0008000000 */
.L_x_1577:
        /* <DEDUP_REMOVED lines=11> */
.L_x_1602:
        /* <DEDUP_REMOVED lines=11> */
.L_x_1580:
[----:B------:R-:W2:Y:S04]  /*12cb0*/  LDG.E.STRONG.GPU R0, desc[UR38][R2.64] ;  /* 0x0000002602007981 */ /* 0x000ea8000c1ef900 */
[----:B--2---:R-:W-:Y:S01]  /*12cc0*/  CCTL.IVALL ;  /* 0x00000000ff00798f */ /* 0x004fe20002000000 */
[----:B------:R-:W-:Y:S05]  /*12cd0*/  YIELD ;  /* 0x0000000000007946 */ /* 0x000fea0003800000 */
[----:B------:R-:W-:-:S13]  /*12ce0*/  ISETP.NE.AND P1, PT, R0, UR22, PT ;  /* 0x0000001600007c0c */ /* 0x000fda000bf25270 */
[----:B------:R-:W-:Y:S05]  /*12cf0*/  @P1 BRA `(.L_x_1580) ;  /* 0xfffffffc00ec1947 */ /* 0x000fea000383ffff */
.L_x_1579:
[----:B------:R-:W-:Y:S05]  /*12d00*/  BSYNC B0 ;  /* 0x0000000000007941 */ /* 0x000fea0003800000 */
.L_x_1578:
[----:B------:R-:W-:-:S03]  /*12d10*/  UMOV UR16, 0xffffffff ;  /* 0xffffffff00107882 */ /* 0x000fc60000000000 */
[----:B------:R-:W-:Y:S05]  /*12d20*/  BRA.DIV UR16, `(.L_x_1581) ;  /* 0x00000032102c7947 */ /* 0x000fea000b800000 */
[----:B------:R-:W-:Y:S01]  /*12d30*/  NOP ;  /* 0x0000000000007918 */ /* 0x000fe20000000000 */
.L_x_1654:
        /* <DEDUP_REMOVED lines=19> */
.L_x_1583:
[----:B------:R-:W-:Y:S05]  /*12e70*/  BSYNC B0 ;  /* 0x0000000000007941 */ /* 0x000fea0003800000 */
.L_x_1582:
        /* <DEDUP_REMOVED lines=15> */
.L_x_1585:
[----:B------:R-:W-:Y:S05]  /*12f70*/  BSYNC B0 ;  /* 0x0000000000007941 */ /* 0x000fea0003800000 */
.L_x_1584:
[----:B------:R-:W-:Y:S06]  /*12f80*/  BAR.ARV 0xa, 0xa0 ;  /* 0x0282800000007b1d */ /* 0x000fec0000002000 */
[----:B------:R-:W-:Y:S04]  /*12f90*/  BSSY B0, `(.L_x_1586) ;  /* 0x0000003000007945 */ /* 0x000fe80003800000 */
[----:B------:R-:W-:Y:S05]  /*12fa0*/  @!P0 BRA `(.L_x_1587) ;  /* 0x0000000000048947 */ /* 0x000fea0003800000 */
[----:B------:R-:W-:-:S04]  /*12fb0*/  DEPBAR.LE SB0, 0x0 ;  /* 0x000080000000791a */ /* 0x000fc80000000000 */
.L_x_1587:
[----:B------:R-:W-:Y:S05]  /*12fc0*/  BSYNC B0 ;  /* 0x0000000000007941 */ /* 0x000fea0003800000 */
.L_x_1586:
        /* <DEDUP_REMOVED lines=19> */
.L_x_1589:
[----:B------:R-:W-:Y:S05]  /*13100*/  BSYNC B0 ;  /* 0x0000000000007941 */ /* 0x000fea0003800000 */
.L_x_1588:
        /* <DEDUP_REMOVED lines=9> */
.L_x_1592:
[----:B------:R-:W2:Y:S04]  /*131a0*/  LDG.E.STRONG.GPU R0, desc[UR38][R2.64] ;  /* 0x0000002602007981 */ /* 0x000ea8000c1ef900 */
[----:B--2---:R-:W-:Y:S01]  /*131b0*/  CCTL.IVALL ;  /* 0x00000000ff00798f */ /* 0x004fe20002000000 */
[----:B------:R-:W-:Y:S05]  /*131c0*/  YIELD ;  /* 0x0000000000007946 */ /* 0x000fea0003800000 */
[----:B------:R-:W-:-:S13]  /*131d0*/  ISETP.NE.AND P1, PT, R0, UR22, PT ;  /* 0x0000001600007c0c */ /* 0x000fda000bf25270 */
[----:B------:R-:W-:Y:S05]  /*131e0*/  @P1 BRA `(.L_x_1592) ;  /* 0xfffffffc00ec1947 */ /* 0x000fea000383ffff */
.L_x_1591:
[----:B------:R-:W-:Y:S05]  /*131f0*/  BSYNC B0 ;  /* 0x0000000000007941 */ /* 0x000fea0003800000 */
.L_x_1590:
[----:B------:R-:W-:-:S03]  /*13200*/  UMOV UR14, 0xffffffff ;  /* 0xffffffff000e7882 */ /* 0x000fc60000000000 */
[----:B------:R-:W-:Y:S05]  /*13210*/  BRA.DIV UR14, `(.L_x_1593) ;  /* 0x0000002e0e0c7947 */ /* 0x000fea000b800000 */
[----:B------:R-:W-:Y:S01]  /*13220*/  NOP ;  /* 0x0000000000007918 */ /* 0x000fe20000000000 */
.L_x_1657:
        /* <DEDUP_REMOVED lines=15> */
.L_x_1595:
[----:B------:R-:W-:Y:S05]  /*13320*/  BSYNC B0 ;  /* 0x0000000000007941 */ /* 0x000fea0003800000 */
.L_x_1594:
        /* <DEDUP_REMOVED lines=15> */
.L_x_1597:
[----:B------:R-:W-:Y:S05]  /*13420*/  BSYNC B0 ;  /* 0x0000000000007941 */ /* 0x000fea0003800000 */
.L_x_1596:
[----:B------:R-:W-:Y:S06]  /*13430*/  BAR.ARV 0xa, 0xa0 ;  /* 0x0282800000007b1d */ /* 0x000fec0000002000 */
[----:B------:R-:W-:Y:S04]  /*13440*/  BSSY B0, `(.L_x_1598) ;  /* 0x0000003000007945 */ /* 0x000fe80003800000 */
[----:B------:R-:W-:Y:S05]  /*13450*/  @!P0 BRA `(.L_x_1599) ;  /* 0x0000000000048947 */ /* 0x000fea0003800000 */
[----:B------:R-:W-:-:S04]  /*13460*/  DEPBAR.LE SB0, 0x0 ;  /* 0x000080000000791a */ /* 0x000fc80000000000 */
.L_x_1599:
[----:B------:R-:W-:Y:S05]  /*13470*/  BSYNC B0 ;  /* 0x0000000000007941 */ /* 0x000fea0003800000 */
.L_x_1598:
        /* <DEDUP_REMOVED lines=19> */
.L_x_1601:
[----:B------:R-:W-:Y:S05]  /*135b0*/  BSYNC B0 ;  /* 0x0000000000007941 */ /* 0x000fea0003800000 */
.L_x_1600:
[----:B------:R-:W-:Y:S02]  /*135c0*/  UIADD3 UR6, UR6, 0x2, URZ ;  /* 0x0000000206067890 */ /* 0x000fe4000fffe03f */
[----:B------:R-:W-:-:S04]  /*135d0*/  UIADD3 UR4, UR4, 0x4000, URZ ;  /* 0x0000400004047890 */ /* 0x000fc8000fffe03f */
[----:B------:R-:W-:-:S13]  /*135e0*/  ISETP.LE.AND P1, PT, R9, UR6, PT ;  /* 0x0000000609007c0c */ /* 0x000fda000bf23270 */
[----:B------:R-:W-:Y:S05]  /*135f0*/  @!P1 BRA `(.L_x_1602) ;  /* 0xfffffff400809947 */ /* 0x000fea000383ffff */
.L_x_1563:
        /* <DEDUP_REMOVED lines=41> */
.L_x_1605:
[----:B------:R-:W-:Y:S05]  /*13890*/  BSYNC B0 ;  /* 0x0000000000007941 */ /* 0x000fea0003800000 */
.L_x_1604:
[----:B------:R-:W-:Y:S05]  /*138a0*/  BRA `(.L_x_1606) ;  /* 0x0000000000047947 */ /* 0x000fea0003800000 */
.L_x_1603:
[----:B------:R-:W-:-:S05]  /*138b0*/  UMOV UR4, UR6 ;  /* 0x0000000600047c82 */ /* 0x000fca0008000000 */
.L_x_1606:
        /* <DEDUP_REMOVED lines=11> */
.L_x_1611:
        /* <DEDUP_REMOVED lines=24> */
.L_x_1608:
[----:B------:R-:W-:Y:S05]  /*13af0*/  BSYNC B0 ;  /* 0x0000000000007941 */ /* 0x000fea0003800000 */
.L_x_1607:
        /* <DEDUP_REMOVED lines=24> */
.L_x_1610:
[----:B------:R-:W-:Y:S05]  /*13c80*/  BSYNC B0 ;  /* 0x0000000000007941 */ /* 0x000fea0003800000 */
.L_x_1609:
[----:B------:R-:W-:Y:S02]  /*13c90*/  UIADD3 UR11, UR11, 0x2, URZ ;  /* 0x000000020b0b7890 */ /* 0x000fe4000fffe03f */
[----:B------:R-:W-:Y:S02]  /*13ca0*/  ULEA UR8, UR18, UR8, 0x1 ;  /* 0x0000000812087291 */ /* 0x000fe4000f8e083f */
[----:B------:R-:W-:Y:S02]  /*13cb0*/  ULEA UR9, UR18, UR9, 0x1 ;  /* 0x0000000912097291 */ /* 0x000fe4000f8e083f */
[----:B------:R-:W-:-:S13]  /*13cc0*/  ISETP.NE.AND P0, PT, RZ, UR11, PT ;  /* 0x0000000bff007c0c */ /* 0x000fda000bf05270 */
[----:B------:R-:W-:Y:S05]  /*13cd0*/  @!P0 BRA `(.L_x_1498) ;  /* 0x0000001c00388947 */ /* 0x000fea0003800000 */
[----:B------:R-:W-:Y:S05]  /*13ce0*/  BRA `(.L_x_1611) ;  /* 0xfffffffc00207947 */ /* 0x000fea000383ffff */
.L_x_1560:
        /* <DEDUP_REMOVED lines=33> */
.L_x_1613:
        /* <DEDUP_REMOVED lines=42> */
.L_x_1658:
        /* <DEDUP_REMOVED lines=15> */
.L_x_1616:
        /* <DEDUP_REMOVED lines=75> */
.L_x_1627:
[----:B--234-:R-:W-:-:S04]  /*14740*/  SHF.L.U32 R21, R11, 0x1f, RZ ;  /* 0x0000001f0b157819 */ /* 0x01cfc800000006ff */
[----:B------:R-:W1:Y:S02]  /*14750*/  SYNCS.PHASECHK.TRANS64.TRYWAIT P1, [R16+URZ+0x30c40], R21 ;  /* 0x030c4015100075a7 */ /* 0x000e64000802017f */
[----:B-1----:R-:W-:Y:S05]  /*14760*/  @!P1 BRA `(.L_x_1619) ;  /* 0x0000001400e89947 */ /* 0x002fea0003800000 */
.L_x_1659:
[----:B------:R-:W-:Y:S05]  /*14770*/  @P0 BRA `(.L_x_1620) ;  /* 0x0000000000140947 */ /* 0x000fea0003800000 */
[----:B------:R-:W-:Y:S02]  /*14780*/  ISETP.NE.AND P1, PT, R6, RZ, PT ;  /* 0x000000ff0600720c */ /* 0x000fe40003f25270 */
[----:B------:R-:W-:-:S04]  /*14790*/  MOV R3, 0x4200 ;  /* 0x0000420000037802 */ /* 0x000fc80000000f00 */
[----:B------:R2:W-:Y:S07]  /*147a0*/  SYNCS.ARRIVE.TRANS64 RZ, [R16+URZ+0x30c30], R3 ;  /* 0x030c300310ff79a7 */ /* 0x0005ee000800003f */
[----:B------:R-:W-:Y:S05]  /*147b0*/  @!P1 BRA `(.L_x_1620) ;  /* 0x0000000000049947 */ /* 0x000fea0003800000 */
[----:B------:R-:W-:Y:S01]  /*147c0*/  BPT.TRAP 0x1 ;  /* 0x000000040000795c */ /* 0x000fe20000300000 */
.L_x_1620:
        /* <DEDUP_REMOVED lines=29> */
.L_x_1660:
[----:B------:R-:W-:Y:S05]  /*149a0*/  @P0 BRA `(.L_x_1622) ;  /* 0x0000000000140947 */ /* 0x000fea0003800000 */
[----:B------:R-:W-:Y:S01]  /*149b0*/  ISETP.NE.AND P1, PT, R6, RZ, PT ;  /* 0x000000ff0600720c */ /* 0x000fe20003f25270 */
[----:B------:R-:W-:-:S04]  /*149c0*/  IMAD.MOV.U32 R2, RZ, RZ, 0x4200 ;  /* 0x00004200ff027424 */ /* 0x000fc800078e00ff */
[----:B------:R3:W-:Y:S08]  /*149d0*/  SYNCS.ARRIVE.TRANS64 RZ, [R16+URZ+0x30c18], R2 ;  /* 0x030c180210ff79a7 */ /* 0x0007f0000800003f */
[----:B------:R-:W-:Y:S05]  /*149e0*/  @!P1 BRA `(.L_x_1622) ;  /* 0x0000000000049947 */ /* 0x000fea0003800000 */
[----:B------:R-:W-:Y:S01]  /*149f0*/  BPT.TRAP 0x1 ;  /* 0x000000040000795c */ /* 0x000fe20000300000 */
.L_x_1622:
        /* <DEDUP_REMOVED lines=29> */
.L_x_1661:
[----:B------:R-:W-:Y:S05]  /*14bd0*/  @P0 BRA `(.L_x_1624) ;  /* 0x0000000000140947 */ /* 0x000fea0003800000 */
[----:B------:R-:W-:Y:S01]  /*14be0*/  ISETP.NE.AND P1, PT, R6, RZ, PT ;  /* 0x000000ff0600720c */ /* 0x000fe20003f25270 */
[----:B-123--:R-:W-:-:S04]  /*14bf0*/  IMAD.MOV.U32 R21, RZ, RZ, 0x4200 ;  /* 0x00004200ff157424 */ /* 0x00efc800078e00ff */
[----:B------:R4:W-:Y:S08]  /*14c00*/  SYNCS.ARRIVE.TRANS64 RZ, [R16+URZ+0x30c38], R21 ;  /* 0x030c381510ff79a7 */ /* 0x0009f0000800003f */
[----:B------:R-:W-:Y:S05]  /*14c10*/  @!P1 BRA `(.L_x_1624) ;  /* 0x0000000000049947 */ /* 0x000fea0003800000 */
[----:B------:R-:W-:Y:S01]  /*14c20*/  BPT.TRAP 0x1 ;  /* 0x000000040000795c */ /* 0x000fe20000300000 */
.L_x_1624:
        /* <DEDUP_REMOVED lines=24> */
.L_x_1663:
[----:B------:R-:W-:Y:S05]  /*14db0*/  @P0 BRA `(.L_x_1626) ;  /* 0x0000000000140947 */ /* 0x000fea0003800000 */
[----:B------:R-:W-:Y:S01]  /*14dc0*/  ISETP.NE.AND P1, PT, R6, RZ, PT ;  /* 0x000000ff0600720c */ /* 0x000fe20003f25270 */
[----:B------:R-:W-:-:S04]  /*14dd0*/  IMAD.MOV.U32 R5, RZ, RZ, 0x4200 ;  /* 0x00004200ff057424 */ /* 0x000fc800078e00ff */
[----:B------:R1:W-:Y:S08]  /*14de0*/  SYNCS.ARRIVE.TRANS64 RZ, [R16+URZ+0x30c10], R5 ;  /* 0x030c100510ff79a7 */ /* 0x0003f0000800003f */
[----:B------:R-:W-:Y:S05]  /*14df0*/  @!P1 BRA `(.L_x_1626) ;  /* 0x0000000000049947 */ /* 0x000fea0003800000 */
[----:B------:R-:W-:Y:S01]  /*14e00*/  BPT.TRAP 0x1 ;  /* 0x000000040000795c */ /* 0x000fe20000300000 */
.L_x_1626:
        /* <DEDUP_REMOVED lines=30> */
.L_x_1618:
[----:B------:R-:W2:Y:S02]  /*14ff0*/  LDL.LU R4, [R1+0x4] ;  /* 0x0000040001047983 */ /* 0x000ea40000300800 */
[----:B--2---:R-:W-:Y:S02]  /*15000*/  ISETP.NE.AND P1, PT, R4, RZ, PT ;  /* 0x000000ff0400720c */ /* 0x004fe40003f25270 */
[----:B------:R2:W5:Y:S11]  /*15010*/  LDL R4, [R1] ;  /* 0x0000000001047983 */ /* 0x0005760000100800 */
[----:B--2---:R-:W-:Y:S05]  /*15020*/  @!P1 BRA `(.L_x_1617) ;  /* 0x0000000400109947 */ /* 0x004fea0003800000 */
[----:B------:R-:W-:-:S04]  /*15030*/  SHF.L.U32 R13, R11, 0x1f, RZ ;  /* 0x0000001f0b0d7819 */ /* 0x000fc800000006ff */
[----:B------:R-:W1:Y:S02]  /*15040*/  SYNCS.PHASECHK.TRANS64.TRYWAIT P1, [R16+URZ+0x30c40], R13 ;  /* 0x030c400d100075a7 */ /* 0x000e64000802017f */
[----:B-1----:R-:W-:Y:S05]  /*15050*/  @!P1 BRA `(.L_x_1628) ;  /* 0x0000001000009947 */ /* 0x002fea0003800000 */
.L_x_1664:
[----:B------:R-:W-:Y:S05]  /*15060*/  @P0 BRA `(.L_x_1629) ;  /* 0x0000000000140947 */ /* 0x000fea0003800000 */
[----:B------:R-:W-:Y:S01]  /*15070*/  ISETP.NE.AND P1, PT, R6, RZ, PT ;  /* 0x000000ff0600720c */ /* 0x000fe20003f25270 */
[----:B------:R-:W-:-:S04]  /*15080*/  IMAD.MOV.U32 R5, RZ, RZ, 0x4200 ;  /* 0x00004200ff057424 */ /* 0x000fc800078e00ff */
[----:B------:R2:W-:Y:S08]  /*15090*/  SYNCS.ARRIVE.TRANS64 RZ, [R16+URZ+0x30c30], R5 ;  /* 0x030c300510ff79a7 */ /* 0x0005f0000800003f */
[----:B------:R-:W-:Y:S05]  /*150a0*/  @!P1 BRA `(.L_x_1629) ;  /* 0x0000000000049947 */ /* 0x000fea0003800000 */
[----:B------:R-:W-:Y:S01]  /*150b0*/  BPT.TRAP 0x1 ;  /* 0x000000040000795c */ /* 0x000fe20000300000 */
.L_x_1629:
        /* <DEDUP_REMOVED lines=26> */
.L_x_1665:
[----:B------:R-:W-:Y:S05]  /*15260*/  @P0 BRA `(.L_x_1631) ;  /* 0x0000000000140947 */ /* 0x000fea0003800000 */
[----:B------:R-:W-:Y:S02]  /*15270*/  ISETP.NE.AND P0, PT, R6, RZ, PT ;  /* 0x000000ff0600720c */ /* 0x000fe40003f05270 */
[----:B------:R-:W-:-:S04]  /*15280*/  MOV R5, 0x4200 ;  /* 0x0000420000057802 */ /* 0x000fc80000000f00 */
[----:B------:R2:W-:Y:S07]  /*15290*/  SYNCS.ARRIVE.TRANS64 RZ, [R16+URZ+0x30c18], R5 ;  /* 0x030c180510ff79a7 */ /* 0x0005ee000800003f */
[----:B------:R-:W-:Y:S05]  /*152a0*/  @!P0 BRA `(.L_x_1631) ;  /* 0x0000000000048947 */ /* 0x000fea0003800000 */
[----:B------:R-:W-:Y:S01]  /*152b0*/  BPT.TRAP 0x1 ;  /* 0x000000040000795c */ /* 0x000fe20000300000 */
.L_x_1631:
        /* <DEDUP_REMOVED lines=27> */
.L_x_1617:
[----:B------:R-:W2:Y:S01]  /*15470*/  S2R R0, SR_TID.X ;  /* 0x0000000000007919 */ /* 0x000ea20000002100 */
[----:B------:R-:W-:Y:S01]  /*15480*/  IMAD R3, R19, 0x8, R16 ;  /* 0x0000000813037824 */ /* 0x000fe200078e0210 */
[----:B--2---:R-:W-:Y:S02]  /*15490*/  LOP3.LUT R2, R0, 0x7f, RZ, 0xc0, !PT ;  /* 0x0000007f00027812 */ /* 0x004fe400078ec0ff */
[----:B------:R-:W-:Y:S02]  /*154a0*/  SHF.L.U32 R0, R11, 0x1f, RZ ;  /* 0x0000001f0b007819 */ /* 0x000fe400000006ff */
[----:B------:R-:W-:Y:S02]  /*154b0*/  ISETP.NE.AND P1, PT, R2, RZ, PT ;  /* 0x000000ff0200720c */ /* 0x000fe40003f25270 */
[----:B------:R-:W2:Y:S02]  /*154c0*/  SYNCS.PHASECHK.TRANS64.TRYWAIT P0, [R3+URZ+0x30c40], R0 ;  /* 0x030c4000030075a7 */ /* 0x000ea4000800017f */
[----:B--2---:R-:W-:Y:S09]  /*154d0*/  @!P0 BRA `(.L_x_1632) ;  /* 0x0000000c00088947 */ /* 0x004ff20003800000 */
.L_x_1666:
[----:B------:R-:W-:Y:S05]  /*154e0*/  @P1 BRA `(.L_x_1633) ;  /* 0x0000000000181947 */ /* 0x000fea0003800000 */
[----:B------:R-:W1:Y:S01]  /*154f0*/  S2R R2, SR_TID.X ;  /* 0x0000000000027919 */ /* 0x000e620000002100 */
[----:B--2---:R-:W-:-:S04]  /*15500*/  MOV R0, 0x4200 ;  /* 0x0000420000007802 */ /* 0x004fc80000000f00 */
[----:B------:R2:W-:Y:S01]  /*15510*/  SYNCS.ARRIVE.TRANS64 RZ, [R3+URZ+0x30c30], R0 ;  /* 0x030c300003ff79a7 */ /* 0x0005e2000800003f */
[----:B-1----:R-:W-:-:S13]  /*15520*/  LOP3.LUT P0, RZ, R2, 0x1f, RZ, 0xc0, !PT ;  /* 0x0000001f02ff7812 */ /* 0x002fda000780c0ff */
[----:B--2---:R-:W-:Y:S05]  /*15530*/  @!P0 BRA `(.L_x_1633) ;  /* 0x0000000000048947 */ /* 0x004fea0003800000 */
[----:B------:R-:W-:Y:S01]  /*15540*/  BPT.TRAP 0x1 ;  /* 0x000000040000795c */ /* 0x000fe20000300000 */
.L_x_1633:
        /* <DEDUP_REMOVED lines=33> */
.L_x_1614:
[----:B------:R-:W-:Y:S05]  /*15760*/  BSYNC B0 ;  /* 0x0000000000007941 */ /* 0x000fea0003800000 */
.L_x_1612:
[----:B------:R-:W-:-:S03]  /*15770*/  UMOV UR8, 0xffffffff ;  /* 0xffffffff00087882 */ /* 0x000fc60000000000 */
[----:B------:R-:W-:Y:S05]  /*15780*/  BRA.DIV UR8, `(.L_x_1634) ;  /* 0x0000000a08707947 */ /* 0x000fea000b800000 */
[----:B------:R-:W-:-:S13]  /*15790*/  ELECT P6, URZ, PT ;  /* 0x00000000003f782f */ /* 0x000fda00038c0000 */
.L_x_1669:
[----:B------:R-:W-:Y:S05]  /*157a0*/  @!P6 BRA `(.L_x_1498) ;  /* 0x000000000084e947 */ /* 0x000fea0003800000 */
[----:B------:R-:W-:-:S06]  /*157b0*/  ULOP3.LUT UR8, UR36, 0x2, URZ, 0xfc, !UPT ;  /* 0x0000000224087892 */ /* 0x000fcc000f8efc3f */
[----:B------:R-:W-:-:S05]  /*157c0*/  IMAD.U32 R0, RZ, RZ, UR8 ;  /* 0x00000008ff007e24 */ /* 0x000fca000f8e00ff */
[----:B------:R-:W-:-:S13]  /*157d0*/  ISETP.NE.AND P2, PT, R0, 0x3, PT ;  /* 0x000000030000780c */ /* 0x000fda0003f45270 */
[----:B------:R-:W-:Y:S05]  /*157e0*/  @!P2 BRA `(.L_x_1635) ;  /* 0x000000000004a947 */ /* 0x000fea0003800000 */
[----:B------:R-:W-:Y:S01]  /*157f0*/  BPT.TRAP 0x1 ;  /* 0x000000040000795c */ /* 0x000fe20000300000 */
.L_x_1635:
        /* <DEDUP_REMOVED lines=15> */
.L_x_1670:
[----:B------:R-:W2:Y:S02]  /*158f0*/  SYNCS.PHASECHK.TRANS64.TRYWAIT P0, [R3+URZ], R0 ;  /* 0x00000000030075a7 */ /* 0x000ea4000800017f */
[----:B--2---:R-:W-:Y:S05]  /*15900*/  @!P0 BRA `(.L_x_1637) ;  /* 0x0000000800448947 */ /* 0x004fea0003800000 */
.L_x_1671:
[----:B------:R-:W-:Y:S05]  /*15910*/  @!P2 BRA `(.L_x_1638) ;  /* 0x000000000004a947 */ /* 0x000fea0003800000 */
[----:B------:R-:W-:Y:S01]  /*15920*/  BPT.TRAP 0x1 ;  /* 0x000000040000795c */ /* 0x000fe20000300000 */
.L_x_1638:
[----:B--2---:R-:W-:-:S05]  /*15930*/  IADD3 R3, R7, 0x30c40, RZ ;  /* 0x00030c4007037810 */ /* 0x004fca0007ffe0ff */
[----:B------:R-:W-:-:S04]  /*15940*/  IMAD R2, R2, 0x8, R3 ;  /* 0x0000000802027824 */ /* 0x000fc800078e0203 */
[----:B------:R-:W2:Y:S02]  /*15950*/  SYNCS.PHASECHK.TRANS64.TRYWAIT P0, [R2+URZ], R5 ;  /* 0x00000005020075a7 */ /* 0x000ea4000800017f */
[----:B--2---:R-:W-:Y:S05]  /*15960*/  @!P0 BRA `(.L_x_1639) ;  /* 0x0000000800408947 */ /* 0x004fea0003800000 */
.L_x_1672:
[----:B------:R-:W-:-:S07]  /*15970*/  LEA R3, R4, R3, 0x3 ;  /* 0x0000000304037211 */ /* 0x000fce00078e18ff */
.L_x_1640:
[----:B---3--:R3:W4:Y:S02]  /*15980*/  SYNCS.PHASECHK.TRANS64.TRYWAIT P0, [R3+URZ], R0 ;  /* 0x00000000030075a7 */ /* 0x008724000800017f */
[----:B----4-:R-:W-:Y:S05]  /*15990*/  @!P0 NANOSLEEP.SYNCS 0x989680 ;  /* 0x009896800000895d */ /* 0x010fea0003900000 */
[----:B------:R-:W4:Y:S02]  /*159a0*/  @!P0 SYNCS.PHASECHK.TRANS64 P0, [R3+URZ], R0 ;  /* 0x00000000030085a7 */ /* 0x000f24000800007f */
[----:B----4-:R-:W-:Y:S05]  /*159b0*/  @!P0 BRA `(.L_x_1640) ;  /* 0xfffffffc00f08947 */ /* 0x010fea000383ffff */
.L_x_1498:
[----:B------:R-:W-:Y:S05]  /*159c0*/  BSYNC B6 ;  /* 0x0000000000067941 */ /* 0x000fea0003800000 */
.L_x_1495:
[----:B------:R-:W-:Y:S05]  /*159d0*/  EXIT ;  /* 0x000000000000794d */ /* 0x000fea0003800000 */
.L_x_1505:
[----:B------:R-:W-:Y:S01]  /*159e0*/  IMAD.MOV.U32 R13, RZ, RZ, R18 ;  /* 0x000000ffff0d7224 */ /* 0x000fe200078e0012 */
[----:B------:R-:W-:Y:S01]  /*159f0*/  MOV R12, RZ ;  /* 0x000000ff000c7202 */ /* 0x000fe20000000f00 */
[----:B------:R-:W-:Y:S01]  /*15a00*/  IMAD.MOV.U32 R11, RZ, RZ, 0x1f ;  /* 0x0000001fff0b7424 */ /* 0x000fe200078e00ff */
[----:B------:R-:W-:-:S07]  /*15a10*/  MOV R15, 0xffffffff ;  /* 0xffffffff000f7802 */ /* 0x000fce0000000f00 */
[----:B------:R-:W-:Y:S05]  /*15a20*/  WARPSYNC.COLLECTIVE R15, `(.L_x_1641) ;  /* 0x000000000f087348 */ /* 0x000fea0003c00000 */
[----:B------:R1:W2:Y:S02]  /*15a30*/  SHFL.IDX P6, R14, R13, R12, R11 ;  /* 0x0000000c0d0e7389 */ /* 0x0002a400000c000b */
[----:B-12---:R-:W-:Y:S01]  /*15a40*/  ENDCOLLECTIVE ;  /* 0x000000000000791b */ /* 0x006fe20003800000 */
.L_x_1641:
[----:B------:R-:W-:Y:S05]  /*15a50*/  BRA `(.L_x_1642) ;  /* 0xfffffeb400447947 */ /* 0x000fea000383ffff */
.L_x_1507:
[----:B--2---:R2:W3:Y:S02]  /*15a60*/  SYNCS.PHASECHK.TRANS64.TRYWAIT P0, [R16+URZ+0x30c00], R11 ;  /* 0x030c000b100075a7 */ /* 0x0044e4000800017f */
[----:B---3--:R-:W-:Y:S05]  /*15a70*/  @!P0 NANOSLEEP.SYNCS 0x989680 ;  /* 0x009896800000895d */ /* 0x008fea0003900000 */
[----:B------:R-:W3:Y:S02]  /*15a80*/  @!P0 SYNCS.PHASECHK.TRANS64 P0, [R16+URZ+0x30c00], R11 ;  /* 0x030c000b100085a7 */ /* 0x000ee4000800007f */
[----:B---3--:R-:W-:Y:S05]  /*15a90*/  @!P0 BRA `(.L_x_1507) ;  /* 0xfffffffc00f08947 */ /* 0x008fea000383ffff */
[----:B------:R-:W-:Y:S05]  /*15aa0*/  BRA `(.L_x_1506) ;  /* 0xfffffeb400907947 */ /* 0x000fea000383ffff */
.L_x_1512:
[----:B--2---:R2:W3:Y:S02]  /*15ab0*/  SYNCS.PHASECHK.TRANS64.TRYWAIT P0, [R6+URZ+0x30c10], R23 ;  /* 0x030c1017060075a7 */ /* 0x0044e4000800017f */
[----:B---3--:R-:W-:Y:S05]  /*15ac0*/  @!P0 NANOSLEEP.SYNCS 0x989680 ;  /* 0x009896800000895d */ /* 0x008fea0003900000 */
[----:B------:R-:W3:Y:S02]  /*15ad0*/  @!P0 SYNCS.PHASECHK.TRANS64 P0, [R6+URZ+0x30c10], R23 ;  /* 0x030c1017060085a7 */ /* 0x000ee4000800007f */
[----:B---3--:R-:W-:Y:S05]  /*15ae0*/  @!P0 BRA `(.L_x_1512) ;  /* 0xfffffffc00f08947 */ /* 0x008fea000383ffff */
[----:B------:R-:W-:Y:S05]  /*15af0*/  BRA `(.L_x_1511) ;  /* 0xfffffec000507947 */ /* 0x000fea000383ffff */
.L_x_1516:
[----:B------:R1:W1:Y:S02]  /*15b00*/  SYNCS.PHASECHK.TRANS64.TRYWAIT P0, [R6+URZ+0x30c30], R23 ;  /* 0x030c3017060075a7 */ /* 0x000264000800017f */
[----:B-1----:R-:W-:Y:S05]  /*15b10*/  @!P0 NANOSLEEP.SYNCS 0x989680 ;  /* 0x009896800000895d */ /* 0x002fea0003900000 */
[----:B------:R-:W1:Y:S02]  /*15b20*/  @!P0 SYNCS.PHASECHK.TRANS64 P0, [R6+URZ+0x30c30], R23 ;  /* 0x030c3017060085a7 */ /* 0x000e64000800007f */
[----:B-1----:R-:W-:Y:S05]  /*15b30*/  @!P0 BRA `(.L_x_1516) ;  /* 0xfffffffc00f08947 */ /* 0x002fea000383ffff */
[----:B------:R-:W-:Y:S05]  /*15b40*/  BRA `(.L_x_1515) ;  /* 0xfffffec400587947 */ /* 0x000fea000383ffff */
.L_x_1524:
[----:B--2---:R2:W3:Y:S02]  /*15b50*/  SYNCS.PHASECHK.TRANS64.TRYWAIT P1, [R6+URZ+0x30c10], R23 ;  /* 0x030c1017060075a7 */ /* 0x0044e4000802017f */
[----:B---3--:R-:W-:Y:S05]  /*15b60*/  @!P1 NANOSLEEP.SYNCS 0x989680 ;  /* 0x009896800000995d */ /* 0x008fea0003900000 */
[----:B------:R-:W3:Y:S02]  /*15b70*/  @!P1 SYNCS.PHASECHK.TRANS64 P1, [R6+URZ+0x30c10], R23 ;  /* 0x030c1017060095a7 */ /* 0x000ee4000802007f */
[----:B---3--:R-:W-:Y:S05]  /*15b80*/  @!P1 BRA `(.L_x_1524) ;  /* 0xfffffffc00f09947 */ /* 0x008fea000383ffff */
[----:B------:R-:W-:Y:S05]  /*15b90*/  BRA `(.L_x_1523) ;  /* 0xffffff1800747947 */ /* 0x000fea000383ffff */
.L_x_1528:
[----:B------:R1:W1:Y:S02]  /*15ba0*/  SYNCS.PHASECHK.TRANS64.TRYWAIT P1, [R6+URZ+0x30c30], R23 ;  /* 0x030c3017060075a7 */ /* 0x000264000802017f */
[----:B-1----:R-:W-:Y:S05]  /*15bb0*/  @!P1 NANOSLEEP.SYNCS 0x989680 ;  /* 0x009896800000995d */ /* 0x002fea0003900000 */
[----:B------:R-:W1:Y:S02]  /*15bc0*/  @!P1 SYNCS.PHASECHK.TRANS64 P1, [R6+URZ+0x30c30], R23 ;  /* 0x030c3017060095a7 */ /* 0x000e64000802007f */
[----:B-1----:R-:W-:Y:S05]  /*15bd0*/  @!P1 BRA `(.L_x_1528) ;  /* 0xfffffffc00f09947 */ /* 0x002fea000383ffff */
[----:B------:R-:W-:Y:S05]  /*15be0*/  BRA `(.L_x_1527) ;  /* 0xffffff1c00747947 */ /* 0x000fea000383ffff */
.L_x_1536:
[----:B--2---:R2:W3:Y:S02]  /*15bf0*/  SYNCS.PHASECHK.TRANS64.TRYWAIT P0, [R6+URZ+0x30c10], R19 ;  /* 0x030c1013060075a7 */ /* 0x0044e4000800017f */
[----:B---3--:R-:W-:Y:S05]  /*15c00*/  @!P0 NANOSLEEP.SYNCS 0x989680 ;  /* 0x009896800000895d */ /* 0x008fea0003900000 */
[----:B------:R-:W3:Y:S02]  /*15c10*/  @!P0 SYNCS.PHASECHK.TRANS64 P0, [R6+URZ+0x30c10], R19 ;  /* 0x030c1013060085a7 */ /* 0x000ee4000800007f */
[----:B---3--:R-:W-:Y:S05]  /*15c20*/  @!P0 BRA `(.L_x_1536) ;  /* 0xfffffffc00f08947 */ /* 0x008fea000383ffff */
[----:B------:R-:W-:Y:S05]  /*15c30*/  BRA `(.L_x_1535) ;  /* 0xffffff6400a87947 */ /* 0x000fea000383ffff */
.L_x_1540:
[----:B------:R1:W1:Y:S02]  /*15c40*/  SYNCS.PHASECHK.TRANS64.TRYWAIT P0, [R6+URZ+0x30c30], R19 ;  /* 0x030c3013060075a7 */ /* 0x000264000800017f */
[----:B-1----:R-:W-:Y:S05]  /*15c50*/  @!P0 NANOSLEEP.SYNCS 0x989680 ;  /* 0x009896800000895d */ /* 0x002fea0003900000 */
[----:B------:R-:W1:Y:S02]  /*15c60*/  @!P0 SYNCS.PHASECHK.TRANS64 P0, [R6+URZ+0x30c30], R19 ;  /* 0x030c3013060085a7 */ /* 0x000e64000800007f */
[----:B-1----:R-:W-:Y:S05]  /*15c70*/  @!P0 BRA `(.L_x_1540) ;  /* 0xfffffffc00f08947 */ /* 0x002fea000383ffff */
[----:B------:R-:W-:Y:S05]  /*15c80*/  BRA `(.L_x_1539) ;  /* 0xffffff6800b07947 */ /* 0x000fea000383ffff */
.L_x_1547:
[----:B------:R-:W-:Y:S01]  /*15c90*/  BSSY B0, `(.L_x_1643) ;  /* 0x0000005000007945 */ /* 0x000fe20003800000 */
[----:B------:R-:W-:-:S07]  /*15ca0*/  IMAD.MOV.U32 R15, RZ, RZ, -0x1 ;  /* 0xffffffffff0f7424 */ /* 0x000fce00078e00ff */
[----:B---3--:R-:W-:Y:S05]  /*15cb0*/  WARPSYNC.COLLECTIVE R15, `(.L_x_1644) ;  /* 0x000000000f087348 */ /* 0x008fea0003c00000 */
[----:B------:R-:W-:Y:S01]  /*15cc0*/  NOP ;  /* 0x0000000000007918 */ /* 0x000fe20000000000 */
[----:B---3--:R-:W-:Y:S01]  /*15cd0*/  ENDCOLLECTIVE ;  /* 0x000000000000791b */ /* 0x008fe20003800000 */
.L_x_1644:
[----:B------:R-:W-:Y:S05]  /*15ce0*/  BSYNC B0 ;  /* 0x0000000000007941 */ /* 0x000fea0003800000 */
.L_x_1643:
[----:B------:R-:W-:Y:S05]  /*15cf0*/  BRA `(.L_x_1645) ;  /* 0xffffffbc00747947 */ /* 0x000fea000383ffff */
.L_x_1556:
[----:B------:R-:W-:Y:S01]  /*15d00*/  BSSY B0, `(.L_x_1646) ;  /* 0x0000005000007945 */ /* 0x000fe20003800000 */
[----:B------:R-:W-:-:S07]  /*15d10*/  MOV R15, 0xffffffff ;  /* 0xffffffff000f7802 */ /* 0x000fce0000000f00 */
[----:B-1-3--:R-:W-:Y:S05]  /*15d20*/  WARPSYNC.COLLECTIVE R15, `(.L_x_1647) ;  /* 0x000000000f087348 */ /* 0x00afea0003c00000 */
[----:B------:R-:W-:Y:S01]  /*15d30*/  NOP ;  /* 0x0000000000007918 */ /* 0x000fe20000000000 */
[----:B-1-3--:R-:W-:Y:S01]  /*15d40*/  ENDCOLLECTIVE ;  /* 0x000000000000791b */ /* 0x00afe20003800000 */
.L_x_1647:
[----:B------:R-:W-:Y:S05]  /*15d50*/  BSYNC B0 ;  /* 0x0000000000007941 */ /* 0x000fea0003800000 */
.L_x_1646:
[----:B------:R-:W-:Y:S05]  /*15d60*/  BRA `(.L_x_1648) ;  /* 0xffffffc000547947 */ /* 0x000fea000383ffff */
.L_x_1568:
[----:B------:R-:W-:Y:S01]  /*15d70*/  BSSY B0, `(.L_x_1649) ;  /* 0x0000005000007945 */ /* 0x000fe20003800000 */
[----:B------:R-:W-:-:S07]  /*15d80*/  IMAD.MOV.U32 R15, RZ, RZ, -0x1 ;  /* 0xffffffffff0f7424 */ /* 0x000fce00078e00ff */
[----:B------:R-:W-:Y:S05]  /*15d90*/  WARPSYNC.COLLECTIVE R15, `(.L_x_1650) ;  /* 0x000000000f087348 */ /* 0x000fea0003c00000 */
[----:B------:R-:W-:Y:S01]  /*15da0*/  NOP ;  /* 0x0000000000007918 */ /* 0x000fe20000000000 */
[----:B------:R-:W-:Y:S01]  /*15db0*/  ENDCOLLECTIVE ;  /* 0x000000000000791b */ /* 0x000fe20003800000 */
.L_x_1650:
[----:B------:R-:W-:Y:S05]  /*15dc0*/  BSYNC B0 ;  /* 0x0000000000007941 */ /* 0x000fea0003800000 */
.L_x_1649:
[----:B------:R-:W-:Y:S05]  /*15dd0*/  BRA `(.L_x_1651) ;  /* 0xffffffc8003c7947 */ /* 0x000fea000383ffff */
.L_x_1581:
[----:B------:R-:W-:Y:S01]  /*15de0*/  BSSY B0, `(.L_x_1652) ;  /* 0x0000005000007945 */ /* 0x000fe20003800000 */
[----:B------:R-:W-:-:S07]  /*15df0*/  MOV R15, 0xffffffff ;  /* 0xffffffff000f7802 */ /* 0x000fce0000000f00 */
[----:B------:R-:W-:Y:S05]  /*15e00*/  WARPSYNC.COLLECTIVE R15, `(.L_x_1653) ;  /* 0x000000000f087348 */ /* 0x000fea0003c00000 */
[----:B------:R-:W-:Y:S01]  /*15e10*/  NOP ;  /* 0x0000000000007918 */ /* 0x000fe20000000000 */
[----:B------:R-:W-:Y:S01]  /*15e20*/  ENDCOLLECTIVE ;  /* 0x000000000000791b */ /* 0x000fe20003800000 */
.L_x_1653:
[----:B------:R-:W-:Y:S05]  /*15e30*/  BSYNC B0 ;  /* 0x0000000000007941 */ /* 0x000fea0003800000 */
.L_x_1652:
[----:B------:R-:W-:Y:S05]  /*15e40*/  BRA `(.L_x_1654) ;  /* 0xffffffcc00bc7947 */ /* 0x000fea000383ffff */
.L_x_1593:
[----:B------:R-:W-:Y:S01]  /*15e50*/  BSSY B0, `(.L_x_1655) ;  /* 0x0000005000007945 */ /* 0x000fe20003800000 */
[----:B------:R-:W-:-:S07]  /*15e60*/  IMAD.MOV.U32 R15, RZ, RZ, -0x1 ;  /* 0xffffffffff0f7424 */ /* 0x000fce00078e00ff */
[----:B------:R-:W-:Y:S05]  /*15e70*/  WARPSYNC.COLLECTIVE R15, `(.L_x_1656) ;  /* 0x000000000f087348 */ /* 0x000fea0003c00000 */
[----:B------:R-:W-:Y:S01]  /*15e80*/  NOP ;  /* 0x0000000000007918 */ /* 0x000fe20000000000 */
[----:B------:R-:W-:Y:S01]  /*15e90*/  ENDCOLLECTIVE ;  /* 0x000000000000791b */ /* 0x000fe20003800000 */
.L_x_1656:
[----:B------:R-:W-:Y:S05]  /*15ea0*/  BSYNC B0 ;  /* 0x0000000000007941 */ /* 0x000fea0003800000 */
.L_x_1655:
[----:B------:R-:W-:Y:S05]  /*15eb0*/  BRA `(.L_x_1657) ;  /* 0xffffffd000dc7947 */ /* 0x000fea000383ffff */
.L_x_1615:
[----:B-1----:R1:W2:Y:S02]  /*15ec0*/  SYNCS.PHASECHK.TRANS64.TRYWAIT P0, [R16+URZ+0x30c20], R3 ;  /* 0x030c2003100075a7 */ /* 0x0022a4000800017f */
[----:B--2---:R-:W-:Y:S05]  /*15ed0*/  @!P0 NANOSLEEP.SYNCS 0x989680 ;  /* 0x009896800000895d */ /* 0x004fea0003900000 */
[----:B------:R-:W2:Y:S02]  /*15ee0*/  @!P0 SYNCS.PHASECHK.TRANS64 P0, [R16+URZ+0x30c20], R3 ;  /* 0x030c2003100085a7 */ /* 0x000ea4000800007f */
[----:B--2---:R-:W-:Y:S05]  /*15ef0*/  @!P0 BRA `(.L_x_1615) ;  /* 0xfffffffc00f08947 */ /* 0x004fea000383ffff */
[----:B------:R-:W-:Y:S05]  /*15f00*/  BRA `(.L_x_1658) ;  /* 0xffffffe000a47947 */ /* 0x000fea000383ffff */
.L_x_1619:
[----:B-1----:R1:W2:Y:S02]  /*15f10*/  SYNCS.PHASECHK.TRANS64.TRYWAIT P1, [R16+URZ+0x30c40], R21 ;  /* 0x030c4015100075a7 */ /* 0x0022a4000802017f */
[----:B--2---:R-:W-:Y:S05]  /*15f20*/  @!P1 NANOSLEEP.SYNCS 0x989680 ;  /* 0x009896800000995d */ /* 0x004fea0003900000 */
[----:B------:R-:W2:Y:S02]  /*15f30*/  @!P1 SYNCS.PHASECHK.TRANS64 P1, [R16+URZ+0x30c40], R21 ;  /* 0x030c4015100095a7 */ /* 0x000ea4000802007f */
[----:B--2---:R-:W-:Y:S05]  /*15f40*/  @!P1 BRA `(.L_x_1619) ;  /* 0xfffffffc00f09947 */ /* 0x004fea000383ffff */
[----:B------:R-:W-:Y:S05]  /*15f50*/  BRA `(.L_x_1659) ;  /* 0xffffffe800047947 */ /* 0x000fea000383ffff */
.L_x_1621:
[----:B--2---:R2:W3:Y:S02]  /*15f60*/  SYNCS.PHASECHK.TRANS64.TRYWAIT P1, [R16+URZ+0x30c28], R21 ;  /* 0x030c2815100075a7 */ /* 0x0044e4000802017f */
[----:B---3--:R-:W-:Y:S05]  /*15f70*/  @!P1 NANOSLEEP.SYNCS 0x989680 ;  /* 0x009896800000995d */ /* 0x008fea0003900000 */
[----:B------:R-:W3:Y:S02]  /*15f80*/  @!P1 SYNCS.PHASECHK.TRANS64 P1, [R16+URZ+0x30c28], R21 ;  /* 0x030c2815100095a7 */ /* 0x000ee4000802007f */
[----:B---3--:R-:W-:Y:S05]  /*15f90*/  @!P1 BRA `(.L_x_1621) ;  /* 0xfffffffc00f09947 */ /* 0x008fea000383ffff */
[----:B------:R-:W-:Y:S05]  /*15fa0*/  BRA `(.L_x_1660) ;  /* 0xffffffe8007c7947 */ /* 0x000fea000383ffff */
.L_x_1623:
[----:B---3--:R3:W4:Y:S02]  /*15fb0*/  SYNCS.PHASECHK.TRANS64.TRYWAIT P1, [R16+URZ+0x30c48], R21 ;  /* 0x030c4815100075a7 */ /* 0x008724000802017f */
[----:B----4-:R-:W-:Y:S05]  /*15fc0*/  @!P1 NANOSLEEP.SYNCS 0x989680 ;  /* 0x009896800000995d */ /* 0x010fea0003900000 */
[----:B------:R-:W4:Y:S02]  /*15fd0*/  @!P1 SYNCS.PHASECHK.TRANS64 P1, [R16+URZ+0x30c48], R21 ;  /* 0x030c4815100095a7 */ /* 0x000f24000802007f */
[----:B----4-:R-:W-:Y:S05]  /*15fe0*/  @!P1 BRA `(.L_x_1623) ;  /* 0xfffffffc00f09947 */ /* 0x010fea000383ffff */
[----:B------:R-:W-:Y:S05]  /*15ff0*/  BRA `(.L_x_1661) ;  /* 0xffffffe800f47947 */ /* 0x000fea000383ffff */
.L_x_1625:
[----:B------:R-:W-:-:S07]  /*16000*/  SHF.L.U32 R5, R11, 0x1f, RZ ;  /* 0x0000001f0b057819 */ /* 0x000fce00000006ff */
.L_x_1662:
[----:B------:R1:W1:Y:S02]  /*16010*/  SYNCS.PHASECHK.TRANS64.TRYWAIT P1, [R16+URZ+0x30c20], R5 ;  /* 0x030c2005100075a7 */ /* 0x000264000802017f */
[----:B-1----:R-:W-:Y:S05]  /*16020*/  @!P1 NANOSLEEP.SYNCS 0x989680 ;  /* 0x009896800000995d */ /* 0x002fea0003900000 */
[----:B------:R-:W1:Y:S02]  /*16030*/  @!P1 SYNCS.PHASECHK.TRANS64 P1, [R16+URZ+0x30c20], R5 ;  /* 0x030c2005100095a7 */ /* 0x000e64000802007f */
[----:B-1----:R-:W-:Y:S05]  /*16040*/  @!P1 BRA `(.L_x_1662) ;  /* 0xfffffffc00f09947 */ /* 0x002fea000383ffff */
[----:B------:R-:W-:Y:S05]  /*16050*/  BRA `(.L_x_1663) ;  /* 0xffffffec00547947 */ /* 0x000fea000383ffff */
.L_x_1628:
[----:B-1----:R1:W2:Y:S02]  /*16060*/  SYNCS.PHASECHK.TRANS64.TRYWAIT P1, [R16+URZ+0x30c40], R13 ;  /* 0x030c400d100075a7 */ /* 0x0022a4000802017f */
[----:B--2---:R-:W-:Y:S05]  /*16070*/  @!P1 NANOSLEEP.SYNCS 0x989680 ;  /* 0x009896800000995d */ /* 0x004fea0003900000 */
[----:B------:R-:W2:Y:S02]  /*16080*/  @!P1 SYNCS.PHASECHK.TRANS64 P1, [R16+URZ+0x30c40], R13 ;  /* 0x030c400d100095a7 */ /* 0x000ea4000802007f */
[----:B--2---:R-:W-:Y:S05]  /*16090*/  @!P1 BRA `(.L_x_1628) ;  /* 0xfffffffc00f09947 */ /* 0x004fea000383ffff */
[----:B------:R-:W-:Y:S05]  /*160a0*/  BRA `(.L_x_1664) ;  /* 0xffffffec00ec7947 */ /* 0x000fea000383ffff */
.L_x_1630:
[----:B-1----:R1:W2:Y:S02]  /*160b0*/  SYNCS.PHASECHK.TRANS64.TRYWAIT P1, [R16+URZ+0x30c28], R13 ;  /* 0x030c280d100075a7 */ /* 0x0022a4000802017f */
[----:B--2---:R-:W-:Y:S05]  /*160c0*/  @!P1 NANOSLEEP.SYNCS 0x989680 ;  /* 0x009896800000995d */ /* 0x004fea0003900000 */
[----:B------:R-:W2:Y:S02]  /*160d0*/  @!P1 SYNCS.PHASECHK.TRANS64 P1, [R16+URZ+0x30c28], R13 ;  /* 0x030c280d100095a7 */ /* 0x000ea4000802007f */
[----:B--2---:R-:W-:Y:S05]  /*160e0*/  @!P1 BRA `(.L_x_1630) ;  /* 0xfffffffc00f09947 */ /* 0x004fea000383ffff */
[----:B------:R-:W-:Y:S05]  /*160f0*/  BRA `(.L_x_1665) ;  /* 0xfffffff000587947 */ /* 0x000fea000383ffff */
.L_x_1632:
[----:B--2---:R2:W1:Y:S02]  /*16100*/  SYNCS.PHASECHK.TRANS64.TRYWAIT P0, [R3+URZ+0x30c40], R0 ;  /* 0x030c4000030075a7 */ /* 0x004464000800017f */
[----:B-1----:R-:W-:Y:S05]  /*16110*/  @!P0 NANOSLEEP.SYNCS 0x989680 ;  /* 0x009896800000895d */ /* 0x002fea0003900000 */
[----:B------:R-:W1:Y:S02]  /*16120*/  @!P0 SYNCS.PHASECHK.TRANS64 P0, [R3+URZ+0x30c40], R0 ;  /* 0x030c4000030085a7 */ /* 0x000e64000800007f */
[----:B-1----:R-:W-:Y:S05]  /*16130*/  @!P0 BRA `(.L_x_1632) ;  /* 0xfffffffc00f08947 */ /* 0x002fea000383ffff */
[----:B------:R-:W-:Y:S05]  /*16140*/  BRA `(.L_x_1666) ;  /* 0xfffffff000e47947 */ /* 0x000fea000383ffff */
.L_x_1634:
[----:B------:R-:W-:Y:S01]  /*16150*/  BSSY B0, `(.L_x_1667) ;  /* 0x0000006000007945 */ /* 0x000fe20003800000 */
[----:B------:R-:W-:-:S07]  /*16160*/  MOV R15, 0xffffffff ;  /* 0xffffffff000f7802 */ /* 0x000fce0000000f00 */
[----:B------:R-:W-:Y:S05]  /*16170*/  WARPSYNC.COLLECTIVE R15, `(.L_x_1668) ;  /* 0x000000000f0c7348 */ /* 0x000fea0003c00000 */
[----:B------:R-:W-:Y:S02]  /*16180*/  ELECT P6, UR62, PT ;  /* 0x00000000003e782f */ /* 0x000fe400038c0000 */
[----:B------:R-:W-:Y:S01]  /*16190*/  MOV R14, UR62 ;  /* 0x0000003e000e7c02 */ /* 0x000fe20008000f00 */
[----:B------:R-:W-:Y:S10]  /*161a0*/  ENDCOLLECTIVE ;  /* 0x000000000000791b */ /* 0x000ff40003800000 */
.L_x_1668:
[----:B------:R-:W-:Y:S05]  /*161b0*/  BSYNC B0 ;  /* 0x0000000000007941 */ /* 0x000fea0003800000 */
.L_x_1667:
[----:B------:R-:W-:Y:S05]  /*161c0*/  BRA `(.L_x_1669) ;  /* 0xfffffff400747947 */ /* 0x000fea000383ffff */
.L_x_1636:
[----:B-1----:R1:W2:Y:S02]  /*161d0*/  SYNCS.PHASECHK.TRANS64.TRYWAIT P0, [R6+URZ], R5 ;  /* 0x00000005060075a7 */ /* 0x0022a4000800017f */
[----:B--2---:R-:W-:Y:S05]  /*161e0*/  @!P0 NANOSLEEP.SYNCS 0x989680 ;  /* 0x009896800000895d */ /* 0x004fea0003900000 */
[----:B------:R-:W2:Y:S02]  /*161f0*/  @!P0 SYNCS.PHASECHK.TRANS64 P0, [R6+URZ], R5 ;  /* 0x00000005060085a7 */ /* 0x000ea4000800007f */
[----:B--2---:R-:W-:Y:S05]  /*16200*/  @!P0 BRA `(.L_x_1636) ;  /* 0xfffffffc00f08947 */ /* 0x004fea000383ffff */
[----:B------:R-:W-:Y:S05]  /*16210*/  BRA `(.L_x_1670) ;  /* 0xfffffff400b47947 */ /* 0x000fea000383ffff */
.L_x_1637:
[----:B--2---:R2:W3:Y:S02]  /*16220*/  SYNCS.PHASECHK.TRANS64.TRYWAIT P0, [R3+URZ], R0 ;  /* 0x00000000030075a7 */ /* 0x0044e4000800017f */
[----:B---3--:R-:W-:Y:S05]  /*16230*/  @!P0 NANOSLEEP.SYNCS 0x989680 ;  /* 0x009896800000895d */ /* 0x008fea0003900000 */
[----:B------:R-:W3:Y:S02]  /*16240*/  @!P0 SYNCS.PHASECHK.TRANS64 P0, [R3+URZ], R0 ;  /* 0x00000000030085a7 */ /* 0x000ee4000800007f */
[----:B---3--:R-:W-:Y:S05]  /*16250*/  @!P0 BRA `(.L_x_1637) ;  /* 0xfffffffc00f08947 */ /* 0x008fea000383ffff */
[----:B------:R-:W-:Y:S05]  /*16260*/  BRA `(.L_x_1671) ;  /* 0xfffffff400a87947 */ /* 0x000fea000383ffff */
.L_x_1639:
[----:B--2---:R2:W3:Y:S02]  /*16270*/  SYNCS.PHASECHK.TRANS64.TRYWAIT P0, [R2+URZ], R5 ;  /* 0x00000005020075a7 */ /* 0x0044e4000800017f */
[----:B---3--:R-:W-:Y:S05]  /*16280*/  @!P0 NANOSLEEP.SYNCS 0x989680 ;  /* 0x009896800000895d */ /* 0x008fea0003900000 */
[----:B------:R-:W3:Y:S02]  /*16290*/  @!P0 SYNCS.PHASECHK.TRANS64 P0, [R2+URZ], R5 ;  /* 0x00000005020085a7 */ /* 0x000ee4000800007f */
[----:B---3--:R-:W-:Y:S05]  /*162a0*/  @!P0 BRA `(.L_x_1639) ;  /* 0xfffffffc00f08947 */ /* 0x008fea000383ffff */
[----:B------:R-:W-:Y:S05]  /*162b0*/  BRA `(.L_x_1672) ;  /* 0xfffffff400ac7947 */ /* 0x000fea000383ffff */
.L_x_1673:
        /* <DEDUP_REMOVED lines=12> */
.L_x_7385:


//--------------------- .text._ZN7cutlass13device_kernelIN5flash11enable_sm90INS1_16FlashAttnBwdSm90INS1_25CollectiveMainloopBwdSm90ILi2ELi2ELi2EN4cute5tupleIJNS5_1CILi1EEES8_S8_EEENS6_IJNS7_ILi128EEESA_NS7_ILi64EEEEEENS_6half_tEfNS_4arch4Sm90ELb0ELb1ELb1ELb1ELb0ELb1ELb0ELb0ELi2ELi1ELi2ELi2ELb0EEENS1_21CollectiveEpilogueBwdISC_SD_SF_Li256ELb1ELb0ELi1EEENS1_19SingleTileSchedulerILb1ELb0ELb0ELi128EEEEEEEEEvNT_6ParamsE --------------------------
	.section	.text._ZN7cutlass13device_kernelIN5flash11enable_sm90INS1_16FlashAttnBwdSm90INS1_25CollectiveMainloopBwdSm90ILi2ELi2ELi2EN4cute5tupleIJNS5_1CILi1EEES8_S8_EEENS6_IJNS7_ILi128EEESA_NS7_ILi64EEEEEENS_6half_tEfNS_4arch4Sm90ELb0ELb1ELb1ELb1ELb0ELb1ELb0ELb0ELi2ELi1ELi2ELi2ELb0EEENS1_21CollectiveEpilogueBwdISC_SD_SF_Li256ELb1ELb0ELi1EEENS1_19SingleTileSchedulerILb1ELb0ELb0ELi128EEEEEEEEEvNT_6ParamsE,"ax",@progbits
	.align	128
.text._ZN7cutlass13device_kernelIN5flash11enable_sm90INS1_16FlashAttnBwdSm90INS1_25CollectiveMainloopBwdSm90ILi2ELi2ELi2EN4cute5tupleIJNS5_1CILi1EEES8_S8_EEENS6_IJNS7_ILi128EEESA_NS7_ILi64EEEEEENS_6half_tEfNS_4arch4Sm90ELb0ELb1ELb1ELb1ELb0ELb1ELb0ELb0ELi2ELi1ELi2ELi2ELb0EEENS1_21CollectiveEpilogueBwdISC_SD_SF_Li256ELb1ELb0ELi1EEENS1_19SingleTileSchedulerILb1ELb0ELb0ELi128EEEEEEEEEvNT_6ParamsE:
        .type           _ZN7cutlass13device_kernelIN5flash11enable_sm90INS1_16FlashAttnBwdSm90INS1_25CollectiveMainloopBwdSm90ILi2ELi2ELi2EN4cute5tupleIJNS5_1CILi1EEES8_S8_EEENS6_IJNS7_ILi128EEESA_NS7_ILi64EEEEEENS_6half_tEfNS_4arch4Sm90ELb0ELb1ELb1ELb1ELb0ELb1ELb0ELb0ELi2ELi1ELi2ELi2ELb0EEENS1_21CollectiveEpilogueBwdISC_SD_SF_Li256ELb1ELb0ELi1EEENS1_19SingleTileSchedulerILb1ELb0ELb0ELi128EEEEEEEEEvNT_6ParamsE,@function
        .size           _ZN7cutlass13device_kernelIN5flash11enable_sm90INS1_16FlashAttnBwdSm90INS1_25CollectiveMainloopBwdSm90ILi2ELi2ELi2EN4cute5tupleIJNS5_1CILi1EEES8_S8_EEENS6_IJNS7_ILi128EEESA_NS7_ILi64EEEEEENS_6half_tEfNS_4arch4Sm90ELb0ELb1ELb1ELb1ELb0ELb1ELb0ELb0ELi2ELi1ELi2ELi2ELb0EEENS1_21CollectiveEpilogueBwdISC_SD_SF_Li256ELb1ELb0ELi1EEENS1_19SingleTileSchedulerILb1ELb0ELb0ELi128EEEEEEEEEvNT_6ParamsE,(.L_x_7386 - _ZN7cutlass13device_kernelIN5flash11enable_sm90INS1_16FlashAttnBwdSm90INS1_25CollectiveMainloopBwdSm90ILi2ELi2ELi2EN4cute5tupleIJNS5_1CILi1EEES8_S8_EEENS6_IJNS7_ILi128EEESA_NS7_ILi64EEEEEENS_6half_tEfNS_4arch4Sm90ELb0ELb1ELb1ELb1ELb0ELb1ELb0ELb0ELi2ELi1ELi2ELi2ELb0EEENS1_21CollectiveEpilogueBwdISC_SD_SF_Li256ELb1ELb0ELi1EEENS1_19SingleTileSchedulerILb1ELb0ELb0ELi128EEEEEEEEEvNT_6ParamsE)
        .other          _ZN7cutlass13device_kernelIN5flash11enable_sm90INS1_16FlashAttnBwdSm90INS1_25CollectiveMainloopBwdSm90ILi2ELi2ELi2EN4cute5tupleIJNS5_1CILi1EEES8_S8_EEENS6_IJNS7_ILi128EEESA_NS7_ILi64EEEEEENS_6half_tEfNS_4arch4Sm90ELb0ELb1ELb1ELb1ELb0ELb1ELb0ELb0ELi2ELi1ELi2ELi2ELb0EEENS1_21CollectiveEpilogueBwdISC_SD_SF_Li256ELb1ELb0ELi1EEENS1_19SingleTileSchedulerILb1ELb0ELb0ELi128EEEEEEEEEvNT_6ParamsE,@"STO_CUDA_ENTRY STV_DEFAULT"
_ZN7cutlass13device_kernelIN5flash11enable_sm90INS1_16FlashAttnBwdSm90INS1_25CollectiveMainloopBwdSm90ILi2ELi2ELi2EN4cute5tupleIJNS5_1CILi1EEES8_S8_EEENS6_IJNS7_ILi128EEESA_NS7_ILi64EEEEEENS_6half_tEfNS_4arch4Sm90ELb0ELb1ELb1ELb1ELb0ELb1ELb0ELb0ELi2ELi1ELi2ELi2ELb0EEENS1_21CollectiveEpilogueBwdISC_SD_SF_Li256ELb1ELb0ELi1EEENS1_19SingleTileSchedulerILb1ELb0ELb0ELi128EEEEEEEEEvNT_6ParamsE:
        /* <DEDUP_REMOVED lines=24> */
.L_x_1675:
[----:B------:R-:W-:Y:S05]  /*0180*/  BSYNC B0 ;  /* 0x0000000000007941 */ /* 0x000fea0003800000 */
.L_x_1674:
        /* <DEDUP_REMOVED lines=37> */
.L_x_1676:
        /* <DEDUP_REMOVED lines=22> */
.L_x_1677:
[----:B------:R-:W-:Y:S01]  /*0540*/  PLOP3.LUT P0, PT, PT, PT, UP0, 0x80, 0x0 ;  /* 0x000000000000781c */ /* 0x000fe20003f0f008 */
[----:B------:R-:W-:Y:S01]  /*0550*/  NOP ;  /* 0x0000000000007918 */ /* 0x000fe20000000000 */
[----:B------:R-:W-:Y:S01]  /*0560*/  ULDC.64 UR38, c[0x0][0x208] ;  /* 0x0000820000267ab9 */ /* 0x000fe20000000a00 */
[----:B------:R-:W-:Y:S01]  /*0570*/  BSSY B6, `(.L_x_1678) ;  /* 0x000168d000067945 */ /* 0x000fe20003800000 */
[----:B-12-4-:R-:W-:Y:S09]  /*0580*/  BAR.SYNC.DEFER_BLOCKING 0x0 ;  /* 0x0000000000007b1d */ /* 0x016ff20000010000 */
[----:B------:R-:W-:Y:S05]  /*0590*/  @!P0 BRA `(.L_x_1679) ;  /* 0x0000013000648947 */ /* 0x000fea0003800000 */
.L_x_1680:
[----:B------:R-:W-:-:S08]  /*05a0*/  NOP ;  /* 0x0000000000007918 */ /* 0x000fd00000000000 */
[----:B------:R-:W1:Y:S02]  /*05b0*/  USETMAXREG.TRY_ALLOC.CTAPOOL UP0, 0xf0 ;  /* 0x000000f0000079c8 */ /* 0x000e640008000600 */
[----:B-1----:R-:W-:-:S13]  /*05c0*/  PLOP3.LUT P0, PT, PT, PT, UP0, 0x80, 0x0 ;  /* 0x000000000000781c */ /* 0x002fda0003f0f008 */
[----:B------:R-:W-:Y:S05]  /*05d0*/  @!P0 BRA `(.L_x_1680) ;  /* 0xfffffffc00f08947 */ /* 0x000fea000383ffff */
[----:B------:R-:W-:Y:S01]  /*05e0*/  LOP3.LUT R0, R0, 0x3, RZ, 0xc0, !PT ;  /* 0x0000000300007812 */ /* 0x000fe200078ec0ff */
[----:B------:R-:W1:Y:S01]  /*05f0*/  S2R R2, SR_TID.X ;  /* 0x0000000000027919 */ /* 0x000e620000002100 */
[----:B------:R-:W-:Y:S01]  /*0600*/  ULDC.64 UR4, c[0x0][0x8d8] ;  /* 0x0002360000047ab9 */ /* 0x000fe20000000a00 */
[----:B------:R-:W2:Y:S03]  /*0610*/  S2UR UR6, SR_CTAID.X ;  /* 0x00000000000679c3 */ /* 0x000ea60000002500 */
[----:B------:R-:W3:Y:S05]  /*0620*/  SHFL.IDX PT, R0, R0, RZ, 0x1f ;  /* 0x00001fff00007589 */ /* 0x000eea00000e0000 */
[----:B------:R-:W4:Y:S01]  /*0630*/  S2UR UR37, SR_CTAID.Z ;  /* 0x00000000002579c3 */ /* 0x000f220000002700 */
[----:B---3--:R-:W-:-:S02]  /*0640*/  ISETP.NE.AND P0, PT, R0, RZ, PT ;  /* 0x000000ff0000720c */ /* 0x008fc40003f05270 */
[----:B-1----:R-:W-:-:S11]  /*0650*/  SHF.R.U32.HI R2, RZ, 0x7, R2 ;  /* 0x00000007ff027819 */ /* 0x002fd60000011602 */
[----:B------:R-:W-:-:S05]  /*0660*/  @!P0 VIADD R2, R2, 0x9 ;  /* 0x0000000902028836 */ /* 0x000fca0000000000 */
[----:B------:R1:W-:Y:S06]  /*0670*/  @!P0 BAR.ARV R2, 0xa0 ;  /* 0x000280020000851d */ /* 0x0003ec0000002000 */
[----:B------:R-:W-:-:S04]  /*0680*/  ISETP.NE.U32.AND P0, PT, RZ, UR4, PT ;  /* 0x00000004ff007c0c */ /* 0x000fc8000bf05070 */
[----:B------:R-:W-:-:S13]  /*0690*/  ISETP.NE.AND.EX P0, PT, RZ, UR5, PT, P0 ;  /* 0x00000005ff007c0c */ /* 0x000fda000bf05300 */
[----:B-12-4-:R-:W-:Y:S05]  /*06a0*/  @!P0 BRA `(.L_x_1681) ;  /* 0x00000000001c8947 */ /* 0x016fea0003800000 */
[----:B------:R-:W-:Y:S02]  /*06b0*/  ULDC.64 UR4, c[0x0][0x8d8] ;  /* 0x0002360000047ab9 */ /* 0x000fe40000000a00 */
[----:B------:R-:W-:-:S06]  /*06c0*/  UIMAD.WIDE UR4, UR37, 0x4, UR4 ;  /* 0x00000004250478a5 */ /* 0x000fcc000f8e0204 */
[----:B------:R-:W-:Y:S01]  /*06d0*/  MOV R2, UR4 ;  /* 0x0000000400027c02 */ /* 0x000fe20008000f00 */
[----:B------:R-:W-:-:S05]  /*06e0*/  IMAD.U32 R3, RZ, RZ, UR5 ;  /* 0x00000005ff037e24 */ /* 0x000fca000f8e00ff */
[----:B------:R-:W2:Y:S02]  /*06f0*/  LDG.E R2, desc[UR38][R2.64] ;  /* 0x0000002602027981 */ /* 0x000ea4000c1e1900 */
[----:B--2---:R-:W-:Y:S01]  /*0700*/  R2UR UR4, R2 ;  /* 0x00000000020472ca */ /* 0x004fe200000e0000 */
[----:B------:R-:W-:-:S14]  /*0710*/  BRA `(.L_x_1682) ;  /* 0x00000000003c7947 */ /* 0x000fdc0003800000 */
.L_x_1681:
[----:B------:R-:W-:Y:S02]  /*0720*/  ULDC.64 UR4, c[0x0][0x8d0] ;  /* 0x0002340000047ab9 */ /* 0x000fe40000000a00 */
[----:B------:R-:W-:-:S04]  /*0730*/  ISETP.NE.U32.AND P0, PT, RZ, UR4, PT ;  /* 0x00000004ff007c0c */ /* 0x000fc8000bf05070 */
[----:B------:R-:W-:-:S13]  /*0740*/  ISETP.NE.AND.EX P0, PT, RZ, UR5, PT, P0 ;  /* 0x00000005ff007c0c */ /* 0x000fda000bf05300 */
[----:B------:R-:W-:Y:S05]  /*0750*/  @!P0 BRA `(.L_x_1683) ;  /* 0x0000000000288947 */ /* 0x000fea0003800000 */
[----:B------:R-:W-:Y:S02]  /*0760*/  ULDC.64 UR4, c[0x0][0x8d0] ;  /* 0x0002340000047ab9 */ /* 0x000fe40000000a00 */
[----:B------:R-:W-:-:S06]  /*0770*/  UIMAD.WIDE UR4, UR37, 0x4, UR4 ;  /* 0x00000004250478a5 */ /* 0x000fcc000f8e0204 */
[----:B------:R-:W-:Y:S01]  /*0780*/  IMAD.U32 R2, RZ, RZ, UR4 ;  /* 0x00000004ff027e24 */ /* 0x000fe2000f8e00ff */
[----:B------:R-:W-:-:S05]  /*0790*/  MOV R3, UR5 ;  /* 0x0000000500037c02 */ /* 0x000fca0008000f00 */
[----:B------:R-:W2:Y:S04]  /*07a0*/  LDG.E R4, desc[UR38][R2.64] ;  /* 0x0000002602047981 */ /* 0x000ea8000c1e1900 */
[----:B------:R-:W3:Y:S01]  /*07b0*/  LDG.E R0, desc[UR38][R2.64+0x4] ;  /* 0x0000042602007981 */ /* 0x000ee2000c1e1900 */
[----:B--2---:R-:W-:Y:S02]  /*07c0*/  R2UR UR4, R4 ;  /* 0x00000000040472ca */ /* 0x004fe400000e0000 */
[----:B---3--:R-:W-:-:S13]  /*07d0*/  R2UR UR5, R0 ;  /* 0x00000000000572ca */ /* 0x008fda00000e0000 */
[----:B------:R-:W-:Y:S01]  /*07e0*/  UIADD3 UR4, -UR4, UR5, URZ ;  /* 0x0000000504047290 */ /* 0x000fe2000fffe13f */
[----:B------:R-:W-:Y:S11]  /*07f0*/  BRA `(.L_x_1682) ;  /* 0x0000000000047947 */ /* 0x000ff60003800000 */
.L_x_1683:
[----:B------:R-:W-:-:S05]  /*0800*/  ULDC UR4, c[0x0][0x8bc] ;  /* 0x00022f0000047ab9 */ /* 0x000fca0000000800 */
.L_x_1682:
[----:B------:R-:W-:-:S04]  /*0810*/  USHF.L.U32 UR44, UR6, 0x7, URZ ;  /* 0x00000007062c7899 */ /* 0x000fc8000800063f */
[----:B------:R-:W-:-:S04]  /*0820*/  UISETP.GE.AND UP0, UPT, UR44, UR4, UPT ;  /* 0x000000042c00728c */ /* 0x000fc8000bf06270 */
[----:B------:R-:W-:-:S06]  /*0830*/  USEL UR37, UR37, 0xffffffff, !UP0 ;  /* 0xffffffff25257887 */ /* 0x000fcc000c000000 */
[----:B------:R-:W-:-:S13]  /*0840*/  ISETP.LE.AND P0, PT, RZ, UR37, PT ;  /* 0x00000025ff007c0c */ /* 0x000fda000bf03270 */
[----:B------:R-:W-:Y:S05]  /*0850*/  @!P0 BRA `(.L_x_1684) ;  /* 0x0000016400788947 */ /* 0x000fea0003800000 */
[----:B------:R-:W1:Y:S01]  /*0860*/  S2R R0, SR_TID.X ;  /* 0x0000000000007919 */ /* 0x000e620000002100 */
[----:B------:R-:W-:Y:S01]  /*0870*/  ULDC.64 UR4, c[0x0][0x780] ;  /* 0x0001e00000047ab9 */ /* 0x000fe20000000a00 */
[----:B------:R-:W-:Y:S01]  /*0880*/  ULDC UR40, c[0x0][0x290] ;  /* 0x0000a40000287ab9 */ /* 0x000fe20000000800 */
[----:B------:R-:W-:-:S04]  /*0890*/  ISETP.NE.U32.AND P0, PT, RZ, UR4, PT ;  /* 0x00000004ff007c0c */ /* 0x000fc8000bf05070 */
[----:B------:R-:W-:Y:S01]  /*08a0*/  ISETP.NE.AND.EX P0, PT, RZ, UR5, PT, P0 ;  /* 0x00000005ff007c0c */ /* 0x000fe2000bf05300 */
[----:B-1----:R-:W-:-:S12]  /*08b0*/  VIADD R17, R0, 0xffffff80 ;  /* 0xffffff8000117836 */ /* 0x002fd80000000000 */
[----:B------:R-:W-:Y:S05]  /*08c0*/  @!P0 BRA `(.L_x_1685) ;  /* 0x00000000001c8947 */ /* 0x000fea0003800000 */
[----:B------:R-:W-:Y:S02]  /*08d0*/  ULDC.64 UR4, c[0x0][0x780] ;  /* 0x0001e00000047ab9 */ /* 0x000fe40000000a00 */
[----:B------:R-:W-:-:S06]  /*08e0*/  UIMAD.WIDE UR4, UR37, 0x4, UR4 ;  /* 0x00000004250478a5 */ /* 0x000fcc000f8e0204 */
[----:B------:R-:W-:Y:S01]  /*08f0*/  IMAD.U32 R2, RZ, RZ, UR4 ;  /* 0x00000004ff027e24 */ /* 0x000fe2000f8e00ff */
[----:B------:R-:W-:-:S05]  /*0900*/  MOV R3, UR5 ;  /* 0x0000000500037c02 */ /* 0x000fca0008000f00 */
[----:B------:R-:W2:Y:S02]  /*0910*/  LDG.E R2, desc[UR38][R2.64] ;  /* 0x0000002602027981 */ /* 0x000ea4000c1e1900 */
[----:B--2---:R-:W-:Y:S01]  /*0920*/  R2UR UR41, R2 ;  /* 0x00000000022972ca */ /* 0x004fe200000e0000 */
[----:B------:R-:W-:-:S14]  /*0930*/  BRA `(.L_x_1686) ;  /* 0x0000000000387947 */ /* 0x000fdc0003800000 */
.L_x_1685:
[----:B------:R-:W-:Y:S01]  /*0940*/  ULDC.64 UR4, c[0x0][0x770] ;  /* 0x0001dc0000047ab9 */ /* 0x000fe20000000a00 */
[----:B------:R-:W-:Y:S01]  /*0950*/  ULDC UR41, c[0x0][0x280] ;  /* 0x0000a00000297ab9 */ /* 0x000fe20000000800 */
[----:B------:R-:W-:-:S04]  /*0960*/  ISETP.NE.U32.AND P0, PT, RZ, UR4, PT ;  /* 0x00000004ff007c0c */ /* 0x000fc8000bf05070 */
[----:B------:R-:W-:-:S13]  /*0970*/  ISETP.NE.AND.EX P0, PT, RZ, UR5, PT, P0 ;  /* 0x00000005ff007c0c */ /* 0x000fda000bf05300 */
[----:B------:R-:W-:Y:S05]  /*0980*/  @!P0 BRA `(.L_x_1686) ;  /* 0x0000000000248947 */ /* 0x000fea0003800000 */
[----:B------:R-:W-:Y:S02]  /*0990*/  ULDC.64 UR4, c[0x0][0x770] ;  /* 0x0001dc0000047ab9 */ /* 0x000fe40000000a00 */
[----:B------:R-:W-:-:S06]  /*09a0*/  UIMAD.WIDE UR4, UR37, 0x4, UR4 ;  /* 0x00000004250478a5 */ /* 0x000fcc000f8e0204 */
[----:B------:R-:W-:Y:S02]  /*09b0*/  IMAD.U32 R2, RZ, RZ, UR4 ;  /* 0x00000004ff027e24 */ /* 0x000fe4000f8e00ff */
[----:B------:R-:W-:-:S05]  /*09c0*/  IMAD.U32 R3, RZ, RZ, UR5 ;  /* 0x00000005ff037e24 */ /* 0x000fca000f8e00ff */
[----:B------:R-:W2:Y:S04]  /*09d0*/  LDG.E R4, desc[UR38][R2.64] ;  /* 0x0000002602047981 */ /* 0x000ea8000c1e1900 */
[----:B------:R-:W3:Y:S01]  /*09e0*/  LDG.E R0, desc[UR38][R2.64+0x4] ;  /* 0x0000042602007981 */ /* 0x000ee2000c1e1900 */
[----:B--2---:R-:W-:Y:S02]  /*09f0*/  R2UR UR41, R4 ;  /* 0x00000000042972ca */ /* 0x004fe400000e0000 */
[----:B---3--:R-:W-:-:S13]  /*0a00*/  R2UR UR4, R0 ;  /* 0x00000000000472ca */ /* 0x008fda00000e0000 */
[----:B------:R-:W-:-:S12]  /*0a10*/  UIADD3 UR41, -UR41, UR4, URZ ;  /* 0x0000000429297290 */ /* 0x000fd8000fffe13f */
.L_x_1686:
[----:B------:R-:W-:Y:S02]  /*0a20*/  ULDC.64 UR4, c[0x0][0x788] ;  /* 0x0001e20000047ab9 */ /* 0x000fe40000000a00 */
[----:B------:R-:W-:-:S04]  /*0a30*/  ISETP.NE.U32.AND P0, PT, RZ, UR4, PT ;  /* 0x00000004ff007c0c */ /* 0x000fc8000bf05070 */
[----:B------:R-:W-:-:S13]  /*0a40*/  ISETP.NE.AND.EX P0, PT, RZ, UR5, PT, P0 ;  /* 0x00000005ff007c0c */ /* 0x000fda000bf05300 */
[----:B------:R-:W-:Y:S05]  /*0a50*/  @!P0 BRA `(.L_x_1687) ;  /* 0x00000000001c8947 */ /* 0x000fea0003800000 */
[----:B------:R-:W-:Y:S02]  /*0a60*/  ULDC.64 UR4, c[0x0][0x788] ;  /* 0x0001e20000047ab9 */ /* 0x000fe40000000a00 */
[----:B------:R-:W-:-:S06]  /*0a70*/  UIMAD.WIDE UR4, UR37, 0x4, UR4 ;  /* 0x00000004250478a5 */ /* 0x000fcc000f8e0204 */
[----:B------:R-:W-:Y:S01]  /*0a80*/  MOV R2, UR4 ;  /* 0x0000000400027c02 */ /* 0x000fe20008000f00 */
[----:B------:R-:W-:-:S05]  /*0a90*/  IMAD.U32 R3, RZ, RZ, UR5 ;  /* 0x00000005ff037e24 */ /* 0x000fca000f8e00ff */
[----:B------:R-:W2:Y:S02]  /*0aa0*/  LDG.E R2, desc[UR38][R2.64] ;  /* 0x0000002602027981 */ /* 0x000ea4000c1e1900 */
[----:B--2---:R-:W-:Y:S01]  /*0ab0*/  R2UR UR40, R2 ;  /* 0x00000000022872ca */ /* 0x004fe200000e0000 */
[----:B------:R-:W-:-:S14]  /*0ac0*/  BRA `(.L_x_1688) ;  /* 0x0000000000347947 */ /* 0x000fdc0003800000 */
.L_x_1687:
        /* <DEDUP_REMOVED lines=12> */
[----:B------:R-:W-:-:S12]  /*0b90*/  UIADD3 UR40, -UR40, UR4, URZ ;  /* 0x0000000428287290 */ /* 0x000fd8000fffe13f */
.L_x_1688:
[----:B------:R-:W-:Y:S01]  /*0ba0*/  UIADD3 UR4, UR44, UR41, -UR40 ;  /* 0x000000292c047290 */ /* 0x000fe2000fffe828 */
[----:B------:R-:W-:Y:S01]  /*0bb0*/  ISETP.LE.AND P1, PT, RZ, UR6, PT ;  /* 0x00000006ff007c0c */ /* 0x000fe2000bf23270 */
[----:B------:R-:W-:Y:S01]  /*0bc0*/  ULDC UR5, c[0x0][0x74c] ;  /* 0x0001d30000057ab9 */ /* 0x000fe20000000800 */
[----:B------:R-:W-:Y:S01]  /*0bd0*/  UIADD3 UR45, UR41, 0x7f, URZ ;  /* 0x0000007f292d7890 */ /* 0x000fe2000fffe03f */
[----:B------:R-:W-:Y:S01]  /*0be0*/  PLOP3.LUT P0, PT, PT, PT, PT, 0x80, 0x0 ;  /* 0x000000000000781c */ /* 0x000fe20003f0f070 */
[----:B------:R-:W-:Y:S01]  /*0bf0*/  UIADD3 UR4, UR4, -UR5, URZ ;  /* 0x8000000504047290 */ /* 0x000fe2000fffe03f */
[----:B------:R-:W-:Y:S02]  /*0c00*/  CS2R R170, SRZ ;  /* 0x0000000000aa7805 */ /* 0x000fe4000001ff00 */
[----:B------:R-:W-:Y:S02]  /*0c10*/  CS2R R168, SRZ ;  /* 0x0000000000a87805 */ /* 0x000fe4000001ff00 */
[----:B------:R-:W-:Y:S01]  /*0c20*/  CS2R R166, SRZ ;  /* 0x0000000000a67805 */ /* 0x000fe2000001ff00 */
[----:B------:R-:W-:Y:S01]  /*0c30*/  USHF.R.S32.HI UR5, URZ, 0x1f, UR4 ;  /* 0x0000001f3f057899 */ /* 0x000fe20008011404 */
[----:B------:R-:W-:-:S02]  /*0c40*/  CS2R R164, SRZ ;  /* 0x0000000000a47805 */ /* 0x000fc4000001ff00 */
[----:B------:R-:W-:Y:S02]  /*0c50*/  CS2R R162, SRZ ;  /* 0x0000000000a27805 */ /* 0x000fe4000001ff00 */
[----:B------:R-:W-:Y:S01]  /*0c60*/  CS2R R160, SRZ ;  /* 0x0000000000a07805 */ /* 0x000fe2000001ff00 */
[----:B------:R-:W-:Y:S01]  /*0c70*/  ULEA.HI UR5, UR5, UR4, URZ, 0x7 ;  /* 0x0000000405057291 */ /* 0x000fe2000f8f383f */
[----:B------:R-:W-:Y:S01]  /*0c80*/  CS2R R158, SRZ ;  /* 0x00000000009e7805 */ /* 0x000fe2000001ff00 */
[----:B------:R-:W-:Y:S01]  /*0c90*/  USHF.R.S32.HI UR4, URZ, 0x1f, UR45 ;  /* 0x0000001f3f047899 */ /* 0x000fe2000801142d */
[----:B------:R-:W-:Y:S01]  /*0ca0*/  CS2R R156, SRZ ;  /* 0x00000000009c7805 */ /* 0x000fe2000001ff00 */
[----:B------:R-:W-:Y:S01]  /*0cb0*/  USHF.R.S32.HI UR5, URZ, 0x7, UR5 ;  /* 0x000000073f057899 */ /* 0x000fe20008011405 */
[----:B------:R-:W-:Y:S01]  /*0cc0*/  CS2R R154, SRZ ;  /* 0x00000000009a7805 */ /* 0x000fe2000001ff00 */
[----:B------:R-:W-:Y:S01]  /*0cd0*/  ULEA.HI UR4, UR4, UR45, URZ, 0x7 ;  /* 0x0000002d04047291 */ /* 0x000fe2000f8f383f */
[----:B------:R-:W-:Y:S01]  /*0ce0*/  CS2R R152, SRZ ;  /* 0x0000000000987805 */ /* 0x000fe2000001ff00 */
[----:B------:R-:W-:Y:S01]  /*0cf0*/  UISETP.LT.AND UP0, UPT, URZ, UR5, UPT ;  /* 0x000000053f00728c */ /* 0x000fe2000bf01270 */
[----:B------:R-:W-:Y:S01]  /*0d00*/  CS2R R150, SRZ ;  /* 0x0000000000967805 */ /* 0x000fe2000001ff00 */
[----:B------:R-:W-:Y:S01]  /*0d10*/  USHF.R.S32.HI UR42, URZ, 0x7, UR4 ;  /* 0x000000073f2a7899 */ /* 0x000fe20008011404 */
[----:B------:R-:W-:Y:S01]  /*0d20*/  CS2R R148, SRZ ;  /* 0x0000000000947805 */ /* 0x000fe2000001ff00 */
[----:B------:R-:W-:Y:S01]  /*0d30*/  USEL UR43, URZ, UR5, !UP0 ;  /* 0x000000053f2b7287 */ /* 0x000fe2000c000000 */
        /* <DEDUP_REMOVED lines=13> */
[----:B------:R-:W-:Y:S01]  /*0e10*/  CS2R R184, SRZ ;  /* 0x0000000000b87805 */ /* 0x000fe2000001ff00 */
[----:B------:R-:W-:Y:S01]  /*0e20*/  IMAD.MOV.U32 R183, RZ, RZ, RZ ;  /* 0x000000ffffb77224 */ /* 0x000fe200078e00ff */
[----:B------:R-:W-:Y:S06]  /*0e30*/  @!P1 BRA `(.L_x_1689) ;  /* 0x0000000000209947 */ /* 0x000fec0003800000 */
[----:B------:R-:W-:Y:S01]  /*0e40*/  UIADD3 UR4, -UR40, 0xff, UR41 ;  /* 0x000000ff28047890 */ /* 0x000fe2000fffe129 */
[----:B------:R-:W-:-:S03]  /*0e50*/  ULDC UR5, c[0x0][0x748] ;  /* 0x0001d20000057ab9 */ /* 0x000fc60000000800 */
[----:B------:R-:W-:-:S04]  /*0e60*/  UIADD3 UR4, UR4, UR5, UR44 ;  /* 0x0000000504047290 */ /* 0x000fc8000fffe02c */
[----:B------:R-:W-:-:S04]  /*0e70*/  USHF.R.S32.HI UR5, URZ, 0x1f, UR4 ;  /* 0x0000001f3f057899 */ /* 0x000fc80008011404 */
[----:B------:R-:W-:-:S04]  /*0e80*/  ULEA.HI UR5, UR5, UR4, URZ, 0x7 ;  /* 0x0000000405057291 */ /* 0x000fc8000f8f383f */
[----:B------:R-:W-:-:S04]  /*0e90*/  USHF.R.S32.HI UR5, URZ, 0x7, UR5 ;  /* 0x000000073f057899 */ /* 0x000fc80008011405 */
[----:B------:R-:W-:-:S04]  /*0ea0*/  UISETP.LT.AND UP0, UPT, UR42, UR5, UPT ;  /* 0x000000052a00728c */ /* 0x000fc8000bf01270 */
[----:B------:R-:W-:-:S12]  /*0eb0*/  USEL UR42, UR42, UR5, UP0 ;  /* 0x000000052a2a7287 */ /* 0x000fd80008000000 */
.L_x_1689:
        /* <DEDUP_REMOVED lines=28> */
.L_x_1692:
        /* <DEDUP_REMOVED lines=15> */
.L_x_1691:
        /* <DEDUP_REMOVED lines=22> */
.L_x_1694:
        /* <DEDUP_REMOVED lines=15> */
.L_x_1693:
[----:B------:R-:W-:Y:S01]  /*13c0*/  SHF.R.S32.HI R6, RZ, 0x1f, R17 ;  /* 0x0000001fff067819 */ /* 0x000fe20000011411 */
[----:B------:R-:W-:-:S03]  /*13d0*/  UMOV UR4, 0xffffffff ;  /* 0xffffffff00047882 */ /* 0x000fc60000000000 */
[----:B------:R-:W-:-:S04]  /*13e0*/  LEA.HI R0, R6, R17, RZ, 0x7 ;  /* 0x0000001106007211 */ /* 0x000fc800078f38ff */
[----:B------:R-:W-:Y:S01]  /*13f0*/  SHF.R.S32.HI R18, RZ, 0x7, R0 ;  /* 0x00000007ff127819 */ /* 0x000fe20000011400 */
[----:B------:R-:W-:Y:S06]  /*1400*/  BRA.DIV UR4, `(.L_x_1695) ;  /* 0x0000015a04947947 */ /* 0x000fec000b800000 */
[----:B------:R1:W2:Y:S02]  /*1410*/  SHFL.IDX PT, R14, R18, RZ, 0x1f ;  /* 0x00001fff120e7589 */ /* 0x0002a400000e0000 */
.L_x_1830:
        /* <DEDUP_REMOVED lines=24> */
.L_x_1696:
[----:B------:R-:W-:Y:S01]  /*15a0*/  UIADD3 UR4, UR44, UR45, -UR40 ;  /* 0x0000002d2c047290 */ /* 0x000fe2000fffe828 */
[----:B------:R-:W-:Y:S01]  /*15b0*/  LOP3.LUT R2, R0, 0xffffff80, RZ, 0xc0, !PT ;  /* 0xffffff8000027812 */ /* 0x000fe200078ec0ff */
[----:B------:R-:W-:Y:S01]  /*15c0*/  ULDC UR5, c[0x0][0x74c] ;  /* 0x0001d30000057ab9 */ /* 0x000fe20000000800 */
[----:B------:R-:W-:Y:S01]  /*15d0*/  IMAD.U32 R3, R10, 0x200, R7 ;  /* 0x000002000a037824 */ /* 0x000fe200078e0007 */
[----:B------:R-:W-:Y:S01]  /*15e0*/  UIADD3 UR4, UR4, -UR5, URZ ;  /* 0x8000000504047290 */ /* 0x000fe2000fffe03f */
[----:B------:R-:W-:Y:S01]  /*15f0*/  LEA.HI R12, R6, R17, RZ, 0x7 ;  /* 0x00000011060c7211 */ /* 0x000fe200078f38ff */
[----:B------:R-:W-:Y:S01]  /*1600*/  IMAD.IADD R13, R17, 0x1, -R2 ;  /* 0x00000001110d7824 */ /* 0x000fe200078e0a02 */
[----:B------:R-:W-:Y:S01]  /*1610*/  MOV R0, RZ ;  /* 0x000000ff00007202 */ /* 0x000fe20000000f00 */
[----:B------:R-:W-:Y:S01]  /*1620*/  USHF.R.S32.HI UR5, URZ, 0x1f, UR4 ;  /* 0x0000001f3f057899 */ /* 0x000fe20008011404 */
[----:B------:R3:W-:Y:S01]  /*1630*/  STL [R1+0x70], R3 ;  /* 0x0000700301007387 */ /* 0x0007e20000100800 */
[----:B------:R-:W-:Y:S01]  /*1640*/  SHF.R.S32.HI R12, RZ, 0x7, R12 ;  /* 0x00000007ff0c7819 */ /* 0x000fe2000001140c */
[----:B------:R-:W-:Y:S01]  /*1650*/  IMAD.MOV.U32 R4, RZ, RZ, RZ ;  /* 0x000000ffff047224 */ /* 0x000fe200078e00ff */
[----:B------:R-:W-:Y:S01]  /*1660*/  ULEA.HI UR5, UR5, UR4, URZ, 0x7 ;  /* 0x0000000405057291 */ /* 0x000fe2000f8f383f */
[--C-:B--2---:R-:W-:Y:S01]  /*1670*/  SHF.R.S32.HI R11, RZ, 0x1f, R13.reuse ;  /* 0x0000001fff0b7819 */ /* 0x104fe2000001140d */
[----:B------:R-:W-:Y:S01]  /*1680*/  STL [R1+0x68], R13 ;  /* 0x0000680d01007387 */ /* 0x000fe20000100800 */
[----:B------:R-:W-:Y:S01]  /*1690*/  IMAD R7, R12, 0x400, R13 ;  /* 0x000004000c077824 */ /* 0x000fe200078e020d */
[----:B------:R-:W-:Y:S01]  /*16a0*/  ULEA.HI.SX32 UR5, UR5, 0x1, 0x19 ;  /* 0x0000000105057891 */ /* 0x000fe2000f8fca3f */
[----:B------:R-:W-:Y:S01]  /*16b0*/  LEA.HI R8, R11, R13, RZ, 0x2 ;  /* 0x0000000d0b087211 */ /* 0x000fe200078f10ff */
[----:B------:R-:W-:Y:S01]  /*16c0*/  STL [R1+0x78], R11 ;  /* 0x0000780b01007387 */ /* 0x000fe20000100800 */
[----:B------:R-:W-:Y:S01]  /*16d0*/  IMAD.SHL.U32 R7, R7, 0x4, RZ ;  /* 0x0000000407077824 */ /* 0x000fe200078e00ff */
[----:B------:R-:W-:-:S02]  /*16e0*/  CS2R R170, SRZ ;  /* 0x0000000000aa7805 */ /* 0x000fc4000001ff00 */
[----:B------:R-:W-:Y:S02]  /*16f0*/  CS2R R168, SRZ ;  /* 0x0000000000a87805 */ /* 0x000fe4000001ff00 */
[----:B------:R-:W-:Y:S02]  /*1700*/  MOV R2, UR5 ;  /* 0x0000000500027c02 */ /* 0x000fe40008000f00 */
[----:B------:R-:W-:Y:S02]  /*1710*/  CS2R R166, SRZ ;  /* 0x0000000000a67805 */ /* 0x000fe4000001ff00 */
[----:B------:R-:W-:Y:S02]  /*1720*/  CS2R R164, SRZ ;  /* 0x0000000000a47805 */ /* 0x000fe4000001ff00 */
[----:B------:R-:W-:Y:S02]  /*1730*/  CS2R R162, SRZ ;  /* 0x0000000000a27805 */ /* 0x000fe4000001ff00 */
[----:B---3--:R-:W-:-:S02]  /*1740*/  VIMNMX R3, R2, UR42, PT ;  /* 0x0000002a02037c48 */ /* 0x008fc4000bfe0100 */
[----:B------:R-:W-:Y:S02]  /*1750*/  CS2R R160, SRZ ;  /* 0x0000000000a07805 */ /* 0x000fe4000001ff00 */
[----:B------:R-:W-:Y:S02]  /*1760*/  CS2R R158, SRZ ;  /* 0x00000000009e7805 */ /* 0x000fe4000001ff00 */
[----:B------:R-:W-:Y:S02]  /*1770*/  CS2R R156, SRZ ;  /* 0x00000000009c7805 */ /* 0x000fe4000001ff00 */
[----:B------:R-:W-:Y:S01]  /*1780*/  ISETP.LE.AND P0, PT, R3, UR43, PT ;  /* 0x0000002b03007c0c */ /* 0x000fe2000bf03270 */
[----:B------:R2:W-:Y:S01]  /*1790*/  STL [R1+0x54], R3 ;  /* 0x0000540301007387 */ /* 0x0005e20000100800 */
[----:B------:R-:W-:Y:S02]  /*17a0*/  CS2R R154, SRZ ;  /* 0x00000000009a7805 */ /* 0x000fe4000001ff00 */
[----:B------:R-:W-:-:S02]  /*17b0*/  CS2R R152, SRZ ;  /* 0x0000000000987805 */ /* 0x000fc4000001ff00 */
[----:B------:R-:W-:Y:S01]  /*17c0*/  CS2R R150, SRZ ;  /* 0x0000000000967805 */ /* 0x000fe2000001ff00 */
[----:B------:R3:W-:Y:S01]  /*17d0*/  STL [R1+0x6c], R8 ;  /* 0x00006c0801007387 */ /* 0x0007e20000100800 */
[----:B------:R-:W-:Y:S02]  /*17e0*/  CS2R R148, SRZ ;  /* 0x0000000000947805 */ /* 0x000fe4000001ff00 */
[----:B------:R-:W-:Y:S02]  /*17f0*/  CS2R R146, SRZ ;  /* 0x0000000000927805 */ /* 0x000fe4000001ff00 */
[----:B------:R-:W-:Y:S02]  /*1800*/  CS2R R144, SRZ ;  /* 0x0000000000907805 */ /* 0x000fe4000001ff00 */
[----:B------:R-:W-:Y:S02]  /*1810*/  CS2R R142, SRZ ;  /* 0x00000000008e7805 */ /* 0x000fe4000001ff00 */
[----:B------:R-:W-:-:S02]  /*1820*/  CS2R R140, SRZ ;  /* 0x00000000008c7805 */ /* 0x000fc4000001ff00 */
[----:B--2---:R-:W-:Y:S02]  /*1830*/  LOP3.LUT R3, R8, 0x7ffffffc, RZ, 0xc0, !PT ;  /* 0x7ffffffc08037812 */ /* 0x004fe400078ec0ff */
        /* <DEDUP_REMOVED lines=20> */
[----:B------:R-:W-:Y:S01]  /*1980*/  IMAD.MOV.U32 R171, RZ, RZ, RZ ;  /* 0x000000ffffab7224 */ /* 0x000fe200078e00ff */
[--C-:B------:R-:W-:Y:S02]  /*1990*/  SHF.R.S32.HI R7, RZ, 0x2, R8.reuse ;  /* 0x00000002ff077819 */ /* 0x100fe40000011408 */
[----:B------:R-:W-:Y:S01]  /*19a0*/  SHF.R.S32.HI R4, RZ, 0x1f, R8 ;  /* 0x0000001fff047819 */ /* 0x000fe20000011408 */
[----:B------:R-:W-:Y:S01]  /*19b0*/  IMAD.IADD R0, R17, 0x1, -R0 ;  /* 0x0000000111007824 */ /* 0x000fe200078e0a00 */
[----:B------:R-:W-:Y:S02]  /*19c0*/  LEA.HI R6, R6, R17, RZ, 0x2 ;  /* 0x0000001106067211 */ /* 0x000fe400078f10ff */
[----:B------:R-:W-:Y:S02]  /*19d0*/  LEA.HI R4, R4, R7, RZ, 0x3 ;  /* 0x0000000704047211 */ /* 0x000fe400078f18ff */
[----:B------:R-:W-:-:S02]  /*19e0*/  LOP3.LUT R8, R6, 0xfffffffc, RZ, 0xc0, !PT ;  /* 0xfffffffc06087812 */ /* 0x000fc400078ec0ff */
[----:B------:R-:W-:Y:S02]  /*19f0*/  SHF.R.S32.HI R5, RZ, 0x1f, R0 ;  /* 0x0000001fff057819 */ /* 0x000fe40000011400 */
[----:B------:R-:W-:Y:S02]  /*1a00*/  LOP3.LUT R6, R4, 0xfffffff8, RZ, 0xc0, !PT ;  /* 0xfffffff804067812 */ /* 0x000fe400078ec0ff */
[----:B------:R-:W-:Y:S02]  /*1a10*/  IADD3 R9, R17, -R8, RZ ;  /* 0x8000000811097210 */ /* 0x000fe40007ffe0ff */
[----:B------:R-:W-:Y:S01]  /*1a20*/  LEA.HI R8, R11, R13, RZ, 0x5 ;  /* 0x0000000d0b087211 */ /* 0x000fe200078f28ff */
[----:B------:R-:W-:Y:S01]  /*1a30*/  IMAD.IADD R6, R7, 0x1, -R6 ;  /* 0x0000000107067824 */ /* 0x000fe200078e0a06 */
[CC--:B------:R-:W-:Y:S02]  /*1a40*/  LEA.HI R4, R5.reuse, R0.reuse, RZ, 0x3 ;  /* 0x0000000005047211 */ /* 0x0c0fe400078f18ff */
[----:B------:R-:W-:-:S02]  /*1a50*/  LEA.HI R5, R5, R0, RZ, 0x2 ;  /* 0x0000000005057211 */ /* 0x000fc400078f10ff */
[----:B------:R-:W-:Y:S02]  /*1a60*/  SHF.R.S32.HI R11, RZ, 0x5, R8 ;  /* 0x00000005ff0b7819 */ /* 0x000fe40000011408 */
[----:B------:R-:W-:Y:S02]  /*1a70*/  LEA.HI R10, R12, R12, RZ, 0x1 ;  /* 0x0000000c0c0a7211 */ /* 0x000fe400078f08ff */
[----:B------:R-:W-:Y:S01]  /*1a80*/  SHF.R.S32.HI R0, RZ, 0x3, R4 ;  /* 0x00000003ff007819 */ /* 0x000fe20000011404 */
[----:B------:R-:W-:Y:S01]  /*1a90*/  IMAD R11, R11, 0x10, R6 ;  /* 0x000000100b0b7824 */ /* 0x000fe200078e0206 */
[----:B------:R-:W-:Y:S02]  /*1aa0*/  SHF.R.S32.HI R7, RZ, 0x1f, R4 ;  /* 0x0000001fff077819 */ /* 0x000fe40000011404 */
[----:B------:R-:W-:Y:S02]  /*1ab0*/  SHF.R.S32.HI R4, RZ, 0x2, R5 ;  /* 0x00000002ff047819 */ /* 0x000fe40000011405 */
[----:B------:R-:W-:-:S02]  /*1ac0*/  LOP3.LUT R10, R10, 0x3fffffe, RZ, 0xc0, !PT ;  /* 0x03fffffe0a0a7812 */ /* 0x000fc400078ec0ff */
[----:B------:R-:W-:Y:S02]  /*1ad0*/  LEA.HI R7, R7, R0, RZ, 0x4 ;  /* 0x0000000007077211 */ /* 0x000fe400078f20ff */
[----:B------:R-:W-:Y:S01]  /*1ae0*/  IADD3 R6, R4, 0x8, RZ ;  /* 0x0000000804067810 */ /* 0x000fe20007ffe0ff */
[----:B------:R-:W-:Y:S01]  /*1af0*/  IMAD.IADD R10, R12, 0x1, -R10 ;  /* 0x000000010c0a7824 */ /* 0x000fe200078e0a0a */
[----:B------:R-:W-:Y:S01]  /*1b00*/  LOP3.LUT R7, R7, 0x1ffffff0, RZ, 0xc0, !PT ;  /* 0x1ffffff007077812 */ /* 0x000fe200078ec0ff */
[----:B------:R-:W-:Y:S01]  /*1b10*/  VIADD R12, R4, 0x18 ;  /* 0x00000018040c7836 */ /* 0x000fe20000000000 */
[----:B------:R-:W-:Y:S01]  /*1b20*/  LEA.HI R8, R6, R6, RZ, 0x1 ;  /* 0x0000000606087211 */ /* 0x000fe200078f08ff */
[----:B-1----:R-:W-:Y:S01]  /*1b30*/  IMAD R18, R10, 0x40, R11 ;  /* 0x000000400a127824 */ /* 0x002fe200078e020b */
[----:B------:R-:W-:Y:S01]  /*1b40*/  LEA.HI R5, R5, R4, RZ, 0x1 ;  /* 0x0000000405057211 */ /* 0x000fe200078f08ff */
[----:B------:R-:W-:Y:S01]  /*1b50*/  VIADD R10, R4, 0x10 ;  /* 0x00000010040a7836 */ /* 0x000fe20000000000 */
[----:B------:R-:W-:-:S02]  /*1b60*/  IADD3 R0, R0, -R7, RZ ;  /* 0x8000000700007210 */ /* 0x000fc40007ffe0ff */
[----:B------:R-:W-:Y:S02]  /*1b70*/  LOP3.LUT R7, R8, 0xfffffffe, RZ, 0xc0, !PT ;  /* 0xfffffffe08077812 */ /* 0x000fe400078ec0ff */
[----:B------:R-:W-:Y:S02]  /*1b80*/  LOP3.LUT R5, R5, 0xfffffffe, RZ, 0xc0, !PT ;  /* 0xfffffffe05057812 */ /* 0x000fe400078ec0ff */
[--C-:B------:R-:W-:Y:S01]  /*1b90*/  SHF.R.S32.HI R11, RZ, 0x1f, R8.reuse ;  /* 0x0000001fff0b7819 */ /* 0x100fe20000011408 */
[----:B------:R-:W-:Y:S01]  /*1ba0*/  IMAD.IADD R7, R6, 0x1, -R7 ;  /* 0x0000000106077824 */ /* 0x000fe200078e0a07 */
[----:B------:R-:W-:Y:S02]  /*1bb0*/  IADD3 R5, R4, -R5, RZ ;  /* 0x8000000504057210 */ /* 0x000fe40007ffe0ff */
[----:B------:R-:W-:Y:S02]  /*1bc0*/  LEA.HI R6, R10, R10, RZ, 0x1 ;  /* 0x0000000a0a067211 */ /* 0x000fe400078f08ff */
[----:B------:R-:W-:Y:S01]  /*1bd0*/  SHF.R.S32.HI R4, RZ, 0x1, R8 ;  /* 0x00000001ff047819 */ /* 0x000fe20000011408 */
[----:B------:R-:W-:Y:S01]  /*1be0*/  IMAD R0, R0, 0x8, R5 ;  /* 0x0000000800007824 */ /* 0x000fe200078e0205 */
[----:B------:R-:W-:-:S02]  /*1bf0*/  LEA.HI R14, R12, R12, RZ, 0x1 ;  /* 0x0000000c0c0e7211 */ /* 0x000fc400078f08ff */
[----:B------:R-:W-:Y:S02]  /*1c00*/  LOP3.LUT R13, R6, 0xfffffffe, RZ, 0xc0, !PT ;  /* 0xfffffffe060d7812 */ /* 0x000fe400078ec0ff */
[--C-:B------:R-:W-:Y:S01]  /*1c10*/  SHF.R.S32.HI R8, RZ, 0x1, R6.reuse ;  /* 0x00000001ff087819 */ /* 0x100fe20000011406 */
[----:B------:R1:W-:Y:S01]  /*1c20*/  STL [R1+0x64], R0 ;  /* 0x0000640001007387 */ /* 0x0003e20000100800 */
[----:B------:R-:W-:Y:S01]  /*1c30*/  SHF.R.S32.HI R15, RZ, 0x1f, R6 ;  /* 0x0000001fff0f7819 */ /* 0x000fe20000011406 */
[----:B------:R-:W-:Y:S01]  /*1c40*/  IMAD.IADD R13, R10, 0x1, -R13 ;  /* 0x000000010a0d7824 */ /* 0x000fe200078e0a0d */
[----:B------:R-:W-:Y:S02]  /*1c50*/  LEA.HI R11, R11, R4, RZ, 0x4 ;  /* 0x000000040b0b7211 */ /* 0x000fe400078f20ff */
[--C-:B------:R-:W-:Y:S02]  /*1c60*/  SHF.R.S32.HI R6, RZ, 0x1, R14.reuse ;  /* 0x00000001ff067819 */ /* 0x100fe4000001140e */
[----:B------:R-:W-:-:S02]  /*1c70*/  SHF.R.S32.HI R17, RZ, 0x1f, R14 ;  /* 0x0000001fff117819 */ /* 0x000fc4000001140e */
[----:B------:R-:W-:Y:S02]  /*1c80*/  LEA.HI R15, R15, R8, RZ, 0x4 ;  /* 0x000000080f0f7211 */ /* 0x000fe400078f20ff */
        /* <DEDUP_REMOVED lines=9> */
[----:B------:R-:W-:-:S02]  /*1d20*/  IADD3 R6, R6, -R19, RZ ;  /* 0x8000001306067210 */ /* 0x000fc40007ffe0ff */
[----:B------:R-:W-:Y:S02]  /*1d30*/  LEA R4, R8, R13, 0x3 ;  /* 0x0000000d08047211 */ /* 0x000fe400078e18ff */
[----:B------:R2:W-:Y:S01]  /*1d40*/  STL [R1+0x60], R5 ;  /* 0x0000600501007387 */ /* 0x0005e20000100800 */
[----:B-1----:R-:W-:Y:S01]  /*1d50*/  IMAD R0, R6, 0x8, R17 ;  /* 0x0000000806007824 */ /* 0x002fe200078e0211 */
[----:B------:R-:W-:Y:S02]  /*1d60*/  IADD3 R7, RZ, -UR44, -R18 ;  /* 0x8000002cff077c10 */ /* 0x000fe4000fffe812 */
[----:B------:R1:W-:Y:S04]  /*1d70*/  STL [R1+0x5c], R4 ;  /* 0x00005c0401007387 */ /* 0x0003e80000100800 */
[----:B------:R3:W-:Y:S01]  /*1d80*/  STL [R1+0x58], R0 ;  /* 0x0000580001007387 */ /* 0x0007e20000100800 */
[----:B--2---:R-:W-:Y:S01]  /*1d90*/  IMAD.U32 R5, RZ, RZ, UR44 ;  /* 0x0000002cff057e24 */ /* 0x004fe2000f8e00ff */
[----:B-1----:R-:W-:-:S04]  /*1da0*/  MOV R4, RZ ;  /* 0x000000ff00047202 */ /* 0x002fc80000000f00 */
[----:B------:R-:W-:Y:S01]  /*1db0*/  IADD3 R8, -R18, UR40, -R5 ;  /* 0x0000002812087c10 */ /* 0x000fe2000fffe905 */
[----:B---3--:R-:W-:-:S07]  /*1dc0*/  IMAD.MOV.U32 R0, RZ, RZ, RZ ;  /* 0x000000ffff007224 */ /* 0x008fce00078e00ff */
.L_x_1709:
[----:B------:R-:W-:-:S06]  /*1dd0*/  ULOP3.LUT UR4, UR36, 0x1, URZ, 0xfc, !UPT ;  /* 0x0000000124047892 */ /* 0x000fcc000f8efc3f */
[----:B------:R-:W-:-:S04]  /*1de0*/  MOV R5, UR4 ;  /* 0x0000000400057c02 */ /* 0x000fc80008000f00 */
[----:B------:R-:W-:-:S13]  /*1df0*/  ISETP.NE.AND P6, PT, R5, 0x3, PT ;  /* 0x000000030500780c */ /* 0x000fda0003fc5270 */
[----:B------:R-:W-:Y:S05]  /*1e00*/  @!P6 BRA `(.L_x_1699) ;  /* 0x000000000004e947 */ /* 0x000fea0003800000 */
[----:B------:R-:W-:Y:S01]  /*1e10*/  BPT.TRAP 0x1 ;  /* 0x000000040000795c */ /* 0x000fe20000300000 */
.L_x_1699:
[----:B------:R-:W-:Y:S01]  /*1e20*/  IMAD R6, R0, 0x8, R16 ;  /* 0x0000000800067824 */ /* 0x000fe200078e0210 */
[----:B------:R-:W-:-:S04]  /*1e30*/  SHF.L.U32 R23, R4, 0x1f, RZ ;  /* 0x0000001f04177819 */ /* 0x000fc800000006ff */
[----:B------:R1:W2:Y:S01]  /*1e40*/  SYNCS.PHASECHK.TRANS64.TRYWAIT P0, [R6+URZ+0x30c10], R23 ;  /* 0x030c1017060075a7 */ /* 0x0002a2000800017f */
[----:B------:R-:W-:Y:S05]  /*1e50*/  @!P6 BRA `(.L_x_1700) ;  /* 0x000000000004e947 */ /* 0x000fea0003800000 */
[----:B------:R-:W-:Y:S01]  /*1e60*/  BPT.TRAP 0x1 ;  /* 0x000000040000795c */ /* 0x000fe20000300000 */
.L_x_1700:
[----:B------:R-:W-:-:S05]  /*1e70*/  VIADD R5, R16, 0x10000 ;  /* 0x0001000010057836 */ /* 0x000fca0000000000 */
[----:B------:R-:W-:-:S04]  /*1e80*/  SHF.R.U32.HI R5, RZ, 0x4, R5 ;  /* 0x00000004ff057819 */ /* 0x000fc80000011605 */
[----:B------:R-:W-:Y:S01]  /*1e90*/  LOP3.LUT R5, R5, 0x3fff, RZ, 0xc0, !PT ;  /* 0x00003fff05057812 */ /* 0x000fe200078ec0ff */
[----:B--2---:R-:W-:Y:S06]  /*1ea0*/  @P0 BRA `(.L_x_1701) ;  /* 0x0000000000080947 */ /* 0x004fec0003800000 */
[----:B------:R-:W2:Y:S02]  /*1eb0*/  SYNCS.PHASECHK.TRANS64.TRYWAIT P0, [R6+URZ+0x30c10], R23 ;  /* 0x030c1017060075a7 */ /* 0x000ea4000800017f */
[----:B--2---:R-:W-:Y:S05]  /*1ec0*/  @!P0 BRA `(.L_x_1702) ;  /* 0x0000015000188947 */ /* 0x004fea0003800000 */
.L_x_1701:
        /* <DEDUP_REMOVED lines=13> */
[----:B---3--:R-:W-:-:S04]  /*1fa0*/  LEA R10, R10, R16, 0xd ;  /* 0x000000100a0a7211 */ /* 0x008fc800078e68ff */
        /* <DEDUP_REMOVED lines=51> */
.L_x_1703:
[----:B------:R1:W1:Y:S01]  /*22e0*/  SYNCS.PHASECHK.TRANS64.TRYWAIT P0, [R6+URZ+0x30c30], R23 ;  /* 0x030c3017060075a7 */ /* 0x000262000800017f */
[----:B------:R-:W-:Y:S05]  /*22f0*/  @!P6 BRA `(.L_x_1704) ;  /* 0x000000000004e947 */ /* 0x000fea0003800000 */
[----:B------:R-:W-:Y:S01]  /*2300*/  BPT.TRAP 0x1 ;  /* 0x000000040000795c */ /* 0x000fe20000300000 */
.L_x_1704:
[----:B-1----:R-:W-:Y:S05]  /*2310*/  @P0 BRA `(.L_x_1705) ;  /* 0x0000000000080947 */ /* 0x002fea0003800000 */
[----:B------:R-:W1:Y:S02]  /*2320*/  SYNCS.PHASECHK.TRANS64.TRYWAIT P0, [R6+URZ+0x30c30], R23 ;  /* 0x030c3017060075a7 */ /* 0x000e64000800017f */
[----:B-1----:R-:W-:Y:S05]  /*2330*/  @!P0 BRA `(.L_x_1706) ;  /* 0x0000014c00108947 */ /* 0x002fea0003800000 */
.L_x_1705:
        /* <DEDUP_REMOVED lines=49> */
[C---:B------:R-:W-:Y:S01]  /*2650*/  ISETP.GT.AND P2, PT, R7.reuse, RZ, PT ;  /* 0x000000ff0700720c */ /* 0x040fe20003f44270 */
[----:B------:R-:W-:Y:S01]  /*2660*/  FMUL.FTZ R92, R92, UR13 ;  /* 0x0000000d5c5c7c20 */ /* 0x000fe20008410000 */
[C---:B------:R-:W-:Y:S01]  /*2670*/  ISETP.GT.AND P1, PT, R8.reuse, RZ, PT ;  /* 0x000000ff0800720c */ /* 0x040fe20003f24270 */
[----:B------:R3:W-:Y:S01]  /*2680*/  STL [R1+0x124], R200 ;  /* 0x000124c801007387 */ /* 0x0007e20000100800 */
[----:B------:R-:W-:Y:S01]  /*2690*/  ISETP.GT.AND P0, PT, R7, 0x8, PT ;  /* 0x000000080700780c */ /* 0x000fe20003f04270 */
[----:B------:R-:W-:Y:S01]  /*26a0*/  FMUL.FTZ R93, R93, UR13 ;  /* 0x0000000d5d5d7c20 */ /* 0x000fe20008410000 */
[----:B------:R-:W4:Y:S01]  /*26b0*/  MUFU.TANH R18, R18 ;  /* 0x0000001200127308 */ /* 0x000f220000002400 */
[----:B-1----:R-:W-:Y:S01]  /*26c0*/  WARPGROUP.ARRIVE ;  /* 0x00000000000079c5 */ /* 0x002fe20000000000 */
[----:B------:R-:W-:Y:S01]  /*26d0*/  STL [R1+0x120], R201 ;  /* 0x000120c901007387 */ /* 0x000fe20000100800 */
        /* <DEDUP_REMOVED lines=14> */
[----:B---3--:R2:W-:Y:S01]  /*27c0*/  MUFU.TANH R200, R89 ;  /* 0x0000005900c87308 */ /* 0x0085e20000002400 */
        /* <DEDUP_REMOVED lines=8> */
[----:B--2---:R-:W2:Y:S01]  /*2850*/  LDC.64 R88, c[0x0][0x748] ;  /* 0x0001d200ff587b82 */ /* 0x004ea20000000a00 */
[----:B------:R3:W-:Y:S01]  /*2860*/  STL [R1+0x108], R168 ;  /* 0x000108a801007387 */ /* 0x0007e20000100800 */
[----:B------:R-:W-:Y:S01]  /*2870*/  FMUL.FTZ R98, R98, UR13 ;  /* 0x0000000d62627c20 */ /* 0x000fe20008410000 */
[----:B------:R-:W-:Y:S01]  /*2880*/  FMUL.FTZ R99, R99, UR13 ;  /* 0x0000000d63637c20 */ /* 0x000fe20008410000 */
[----:B------:R-:W-:Y:S01]  /*2890*/  FMUL.FTZ R100, R100, UR13 ;  /* 0x0000000d64647c20 */ /* 0x000fe20008410000 */
[----:B------:R-:W-:Y:S01]  /*28a0*/  STL [R1+0x104], R167 ;  /* 0x000104a701007387 */ /* 0x000fe20000100800 */
[----:B------:R-:W-:Y:S01]  /*28b0*/  FMUL.FTZ R101, R101, UR13 ;  /* 0x0000000d65657c20 */ /* 0x000fe20008410000 */
[----:B------:R-:W4:Y:S01]  /*28c0*/  MUFU.TANH R22, R22 ;  /* 0x0000001600167308 */ /* 0x000f220000002400 */
[----:B------:R-:W-:Y:S01]  /*28d0*/  FMUL.FTZ R104, R104, UR13 ;  /* 0x0000000d68687c20 */ /* 0x000fe20008410000 */
[----:B------:R-:W-:Y:S01]  /*28e0*/  STL [R1+0x100], R166 ;  /* 0x000100a601007387 */ /* 0x000fe20000100800 */
[----:B------:R-:W-:Y:S01]  /*28f0*/  FMUL.FTZ R108, R108, UR13 ;  /* 0x0000000d6c6c7c20 */ /* 0x000fe20008410000 */
[----:B------:R-:W-:Y:S01]  /*2900*/  FMUL.FTZ R109, R109, UR13 ;  /* 0x0000000d6d6d7c20 */ /* 0x000fe20008410000 */
[----:B------:R-:W-:Y:S01]  /*2910*/  LEA R132, R0, R132, 0xa ;  /* 0x0000008400847211 */ /* 0x000fe200078e50ff */
[----:B------:R-:W-:Y:S01]  /*2920*/  STL [R1+0xfc], R165 ;  /* 0x0000fca501007387 */ /* 0x000fe20000100800 */
[----:B------:R-:W-:Y:S01]  /*2930*/  FMUL.FTZ R121, R121, UR13 ;  /* 0x0000000d79797c20 */ /* 0x000fe20008410000 */
[----:B------:R-:W4:Y:S01]  /*2940*/  MUFU.TANH R230, R230 ;  /* 0x000000e600e67308 */ /* 0x000f220000002400 */
[----:B------:R-:W-:Y:S01]  /*2950*/  R2UR UR12, R132 ;  /* 0x00000000840c72ca */ /* 0x000fe200000e0000 */
[----:B------:R-:W-:Y:S01]  /*2960*/  STL [R1+0xf8], R164 ;  /* 0x0000f8a401007387 */ /* 0x000fe20000100800 */
        /* <DEDUP_REMOVED lines=21> */
[----:B------:R-:W-:Y:S01]  /*2ac0*/  MUFU.TANH R201, R90 ;  /* 0x0000005a00c97308 */ /* 0x000fe20000002400 */
[----:B------:R-:W-:Y:S01]  /*2ad0*/  FMUL.FTZ R126, R126, UR13 ;  /* 0x0000000d7e7e7c20 */ /* 0x000fe20008410000 */
[----:B------:R-:W-:Y:S01]  /*2ae0*/  STL [R1+0xe0], R158 ;  /* 0x0000e09e01007387 */ /* 0x000fe20000100800 */
[----:B------:R-:W-:Y:S01]  /*2af0*/  FMUL.FTZ R125, R125, UR13 ;  /* 0x0000000d7d7d7c20 */ /* 0x000fe20008410000 */
[----:B------:R-:W-:Y:S01]  /*2b00*/  FMUL.FTZ R127, R127, UR13 ;  /* 0x0000000d7f7f7c20 */ /* 0x000fe20008410000 */
[----:B------:R-:W-:Y:S01]  /*2b10*/  FMUL.FTZ R227, R129, UR13 ;  /* 0x0000000d81e37c20 */ /* 0x000fe20008410000 */
        /* <DEDUP_REMOVED lines=13> */
[----:B------:R1:W-:Y:S02]  /*2bf0*/  STL [R1+0xbc], R149 ;  /* 0x0000bc9501007387 */ /* 0x0003e40000100800 */
[----:B---3--:R-:W3:Y:S02]  /*2c00*/  MUFU.TANH R168, R96 ;  /* 0x0000006000a87308 */ /* 0x008ee40000002400 */
[----:B------:R-:W-:Y:S04]  /*2c10*/  STL [R1+0xb8], R148 ;  /* 0x0000b89401007387 */ /* 0x000fe80000100800 */
[----:B------:R-:W-:Y:S02]  /*2c20*/  STL [R1+0xb4], R147 ;  /* 0x0000b49301007387 */ /* 0x000fe40000100800 */
[----:B-1----:R2:W-:Y:S02]  /*2c30*/  MUFU.TANH R149, R115 ;  /* 0x0000007300957308 */ /* 0x0025e40000002400 */
[----:B------:R-:W-:Y:S04]  /*2c40*/  STL [R1+0xb0], R146 ;  /* 0x0000b09201007387 */ /* 0x000fe80000100800 */
[----:B------:R-:W-:Y:S02]  /*2c50*/  STL [R1+0xac], R145 ;  /* 0x0000ac9101007387 */ /* 0x000fe40000100800 */
[----:B------:R-:W1:Y:S02]  /*2c60*/  MUFU.TANH R167, R97 ;  /* 0x0000006100a77308 */ /* 0x000e640000002400 */
[----:B------:R-:W-:Y:S04]  /*2c70*/  STL [R1+0xa8], R144 ;  /* 0x0000a89001007387 */ /* 0x000fe80000100800 */
[----:B------:R-:W-:Y:S02]  /*2c80*/  STL [R1+0xa4], R143 ;  /* 0x0000a48f01007387 */ /* 0x000fe40000100800 */
[----:B------:R3:W-:Y:S02]  /*2c90*/  MUFU.TANH R197, R133 ;  /* 0x0000008500c57308 */ /* 0x0007e40000002400 */
[----:B------:R-:W-:Y:S04]  /*2ca0*/  STL [R1+0xa0], R142 ;  /* 0x0000a08e01007387 */ /* 0x000fe80000100800 */
[----:B------:R-:W-:Y:S02]  /*2cb0*/  STL [R1+0x9c], R141 ;  /* 0x00009c8d01007387 */ /* 0x000fe40000100800 */
[----:B------:R-:W1:Y:S02]  /*2cc0*/  MUFU.TANH R20, R20 ;  /* 0x0000001400147308 */ /* 0x000e640000002400 */
[----:B------:R3:W-:Y:S01]  /*2cd0*/  STL [R1+0x98], R140 ;  /* 0x0000988c01007387 */ /* 0x0007e20000100800 */
[----:B------:R-:W-:-:S02]  /*2ce0*/  WARPGROUP.DEPBAR.LE gsb0, 0x0 ;  /* 0x00008000000079c5 */ /* 0x000fc40000010000 */
[----:B------:R-:W-:Y:S01]  /*2cf0*/  WARPGROUP.ARRIVE ;  /* 0x00000000000079c5 */ /* 0x000fe20000000000 */
[----:B------:R-:W-:Y:S02]  /*2d00*/  STL [R1+0x94], R6 ;  /* 0x0000940601007387 */ /* 0x000fe40000100800 */
[----:B------:R-:W1:Y:S02]  /*2d10*/  MUFU.TANH R21, R21 ;  /* 0x0000001500157308 */ /* 0x000e640000002400 */
[----:B------:R-:W-:Y:S01]  /*2d20*/  STL [R1+0x90], R5 ;  /* 0x0000900501007387 */ /* 0x000fe20000100800 */
[----:B------:R-:W-:Y:S01]  /*2d30*/  HGMMA.64x128x16.F32 R24, gdesc[UR4], R24, gsb0 ;  /* 0x01e00000041879f0 */ /* 0x000fe20008000818 */
[----:B------:R-:W-:Y:S02]  /*2d40*/  ULEA UR4, UR43, -UR41, 0x7 ;  /* 0x800000292b047291 */ /* 0x000fe4000f8e383f */
[----:B------:R-:W-:Y:S02]  /*2d50*/  UIADD3 UR6, UR8, 0x4, URZ ;  /* 0x0000000408067890 */ /* 0x000fe4000fffe03f */
[----:B------:R-:W1:Y:S01]  /*2d60*/  MUFU.TANH R23, R23 ;  /* 0x0000001700177308 */ /* 0x000e620000002400 */
[----:B------:R-:W-:Y:S01]  /*2d70*/  UMOV UR7, 0x40000040 ;  /* 0x4000004000077882 */ /* 0x000fe20000000000 */
[----:B------:R-:W-:Y:S01]  /*2d80*/  UMOV UR5, 0x40000040 ;  /* 0x4000004000057882 */ /* 0x000fe20000000000 */
[----:B------:R-:W-:Y:S01]  /*2d90*/  LEA R91, R3, UR4, 0x1 ;  /* 0x00000004035b7c11 */ /* 0x000fe2000f8e08ff */
[----:B------:R-:W-:Y:S01]  /*2da0*/  UIADD3 UR4, UR9, 0x4, URZ ;  /* 0x0000000409047890 */ /* 0x000fe2000fffe03f */
[----:B------:R-:W-:Y:S01]  /*2db0*/  STL [R1+0x8c], R4 ;  /* 0x00008c0401007387 */ /* 0x000fe20000100800 */
[----:B------:R-:W-:-:S02]  /*2dc0*/  UIADD3 UR8, UR9, 0x6, URZ ;  /* 0x0000000609087890 */ /* 0x000fc4000fffe03f */
[----:B------:R-:W-:Y:S01]  /*2dd0*/  IMAD.IADD R91, R8, 0x1, R91 ;  /* 0x00000001085b7824 */ /* 0x000fe200078e025b */
[----:B------:R-:W-:Y:S01]  /*2de0*/  UMOV UR9, 0x40000040 ;  /* 0x4000004000097882 */ /* 0x000fe20000000000 */
[----:B------:R-:W1:Y:S01]  /*2df0*/  MUFU.TANH R232, R232 ;  /* 0x000000e800e87308 */ /* 0x000e620000002400 */
[----:B------:R-:W-:Y:S01]  /*2e00*/  STL [R1+0x88], R2 ;  /* 0x0000880201007387 */ /* 0x000fe20000100800 */
[C---:B--2---:R-:W-:Y:S01]  /*2e10*/  IMAD.IADD R115, R88.reuse, 0x1, -R91 ;  /* 0x0000000158737824 */ /* 0x044fe200078e0a5b */
[----:B------:R-:W-:Y:S02]  /*2e20*/  IADD3 R90, RZ, -R91, -R89 ;  /* 0x8000005bff5a7210 */ /* 0x000fe40007ffe859 */
[----:B------:R-:W-:Y:S01]  /*2e30*/  IADD3 R215, R88, 0x8, -R91 ;  /* 0x0000000858d77810 */ /* 0x000fe20007ffe85b */
[----:B------:R-:W-:Y:S01]  /*2e40*/  FMUL.FTZ R88, R124, UR13 ;  /* 0x0000000d7c587c20 */ /* 0x000fe20008410000 */
[----:B------:R-:W-:Y:S01]  /*2e50*/  SEL R115, R115, 0x80, !P2 ;  /* 0x0000008073737807 */ /* 0x000fe20005000000 */
[----:B------:R-:W2:Y:S01]  /*2e60*/  MUFU.TANH R228, R228 ;  /* 0x000000e400e47308 */ /* 0x000ea20000002400 */
[----:B------:R-:W-:-:S02]  /*2e70*/  IADD3 R214, -R91, 0x8, -R89 ;  /* 0x000000085bd67810 */ /* 0x000fc40007ffe959 */
[----:B------:R-:W-:Y:S02]  /*2e80*/  SEL R124, R90, 0x80, P1 ;  /* 0x000000805a7c7807 */ /* 0x000fe40000800000 */
[----:B------:R-:W-:Y:S02]  /*2e90*/  SEL R215, R215, 0x80, !P0 ;  /* 0x00000080d7d77807 */ /* 0x000fe40004000000 */
[C---:B------:R-:W-:Y:S01]  /*2ea0*/  ISETP.GE.AND P4, PT, R115.reuse, RZ, PT ;  /* 0x000000ff7300720c */ /* 0x040fe20003f86270 */
[----:B------:R-:W2:Y:S01]  /*2eb0*/  MUFU.TANH R237, R237 ;  /* 0x000000ed00ed7308 */ /* 0x000ea20000002400 */
[C---:B------:R-:W-:Y:S02]  /*2ec0*/  ISETP.GE.AND P2, PT, R115.reuse, 0x8, PT ;  /* 0x000000087300780c */ /* 0x040fe40003f46270 */
[C---:B------:R-:W-:Y:S02]  /*2ed0*/  ISETP.GE.AND P0, PT, R115.reuse, 0x9, PT ;  /* 0x000000097300780c */ /* 0x040fe40003f06270 */
[----:B------:R-:W-:-:S02]  /*2ee0*/  ISETP.GE.AND P1, PT, R115, 0x10, PT ;  /* 0x000000107300780c */ /* 0x000fc40003f26270 */
[----:B------:R-:W-:Y:S01]  /*2ef0*/  SEL R214, R214, 0x80, P3 ;  /* 0x00000080d6d67807 */ /* 0x000fe20001800000 */
[----:B------:R1:W-:Y:S01]  /*2f00*/  MUFU.TANH R198, R134 ;  /* 0x0000008600c67308 */ /* 0x0003e20000002400 */
[----:B------:R-:W-:Y:S02]  /*2f10*/  ISETP.GE.AND P3, PT, R115, 0x1, PT ;  /* 0x000000017300780c */ /* 0x000fe40003f66270 */
[C---:B------:R-:W-:Y:S02]  /*2f20*/  ISETP.GT.OR P4, PT, R124.reuse, RZ, !P4 ;  /* 0x000000ff7c00720c */ /* 0x040fe40006784670 */
[C---:B------:R-:W-:Y:S02]  /*2f30*/  ISETP.GT.OR P2, PT, R124.reuse, 0x8, !P2 ;  /* 0x000000087c00780c */ /* 0x040fe40005744670 */
[C---:B------:R-:W-:Y:S01]  /*2f40*/  ISETP.GT.OR P0, PT, R124.reuse, 0x9, !P0 ;  /* 0x000000097c00780c */ /* 0x040fe20004704670 */
[----:B------:R-:W-:Y:S01]  /*2f50*/  MUFU.TANH R159, R105 ;  /* 0x00000069009f7308 */ /* 0x000fe20000002400 */
[----:B------:R-:W-:-:S02]  /*2f60*/  ISETP.GT.OR P1, PT, R124, 0x10, !P1 ;  /* 0x000000107c00780c */ /* 0x000fc40004f24670 */
[----:B------:R-:W-:Y:S02]  /*2f70*/  ISETP.GT.OR P3, PT, R124, 0x1, !P3 ;  /* 0x000000017c00780c */ /* 0x000fe40005f64670 */
[----:B----4-:R-:W-:Y:S02]  /*2f80*/  FSEL R210, R18, -INF , !P4 ;  /* 0xff80000012d27808 */ /* 0x010fe40006000000 */
[----:B------:R-:W-:Y:S01]  /*2f90*/  FSEL R220, R22, -INF , !P2 ;  /* 0xff80000016dc7808 */ /* 0x000fe20005000000 */
[----:B------:R4:W-:Y:S01]  /*2fa0*/  MUFU.TANH R153, R112 ;  /* 0x0000007000997308 */ /* 0x0009e20000002400 */
[C---:B------:R-:W-:Y:S01]  /*2fb0*/  FSEL R225, R230.reuse, -INF , !P0 ;  /* 0xff800000e6e17808 */ /* 0x040fe20004000000 */
[----:B------:R-:W-:Y:S01]  /*2fc0*/  FFMA.FTZ R230, -R230, R230, 1 ;  /* 0x3f800000e6e67423 */ /* 0x000fe200000101e6 */
[----:B------:R-:W-:Y:S02]  /*2fd0*/  FSEL R209, R231, -INF , !P1 ;  /* 0xff800000e7d17808 */ /* 0x000fe40004800000 */
[----:B------:R-:W-:-:S02]  /*2fe0*/  ISETP.GE.AND P4, PT, R115, 0x11, PT ;  /* 0x000000117300780c */ /* 0x000fc40003f86270 */
[C---:B------:R-:W-:Y:S01]  /*2ff0*/  ISETP.GE.AND P2, PT, R115.reuse, 0x19, PT ;  /* 0x000000197300780c */ /* 0x040fe20003f46270 */
[----:B------:R2:W-:Y:S01]  /*3000*/  MUFU.TANH R151, R113 ;  /* 0x0000007100977308 */ /* 0x0005e20000002400 */
[C---:B------:R-:W-:Y:S02]  /*3010*/  ISETP.GE.AND P0, PT, R115.reuse, 0x20, PT ;  /* 0x000000207300780c */ /* 0x040fe40003f06270 */
[----:B------:R-:W-:Y:S02]  /*3020*/  ISETP.GE.AND P1, PT, R115, 0x21, PT ;  /* 0x000000217300780c */ /* 0x000fe40003f26270 */
[----:B------:R-:W-:Y:S02]  /*3030*/  FSEL R211, R19, -INF , !P3 ;  /* 0xff80000013d37808 */ /* 0x000fe40005800000 */
[----:B------:R-:W-:Y:S01]  /*3040*/  ISETP.GE.AND P3, PT, R115, 0x18, PT ;  /* 0x000000187300780c */ /* 0x000fe20003f66270 */
[----:B------:R-:W2:Y:S01]  /*3050*/  MUFU.TANH R236, R236 ;  /* 0x000000ec00ec7308 */ /* 0x000ea20000002400 */
[----:B------:R-:W-:-:S02]  /*3060*/  ISETP.GT.OR P4, PT, R124, 0x11, !P4 ;  /* 0x000000117c00780c */ /* 0x000fc40006784670 */
[C---:B------:R-:W-:Y:S02]  /*3070*/  ISETP.GT.OR P2, PT, R124.reuse, 0x19, !P2 ;  /* 0x000000197c00780c */ /* 0x040fe40005744670 */
[C---:B------:R-:W-:Y:S02]  /*3080*/  ISETP.GT.OR P0, PT, R124.reuse, 0x20, !P0 ;  /* 0x000000207c00780c */ /* 0x040fe40004704670 */
[C---:B------:R-:W-:Y:S01]  /*3090*/  ISETP.GT.OR P1, PT, R124.reuse, 0x21, !P1 ;  /* 0x000000217c00780c */ /* 0x040fe20004f24670 */
[----:B------:R-:W2:Y:S01]  /*30a0*/  MUFU.TANH R234, R234 ;  /* 0x000000ea00ea7308 */ /* 0x000ea20000002400 */
[----:B------:R-:W-:Y:S02]  /*30b0*/  ISETP.GT.OR P3, PT, R124, 0x18, !P3 ;  /* 0x000000187c00780c */ /* 0x000fe40005f64670 */
[----:B------:R-:W-:Y:S02]  /*30c0*/  FSEL R207, R229, -INF , !P4 ;  /* 0xff800000e5cf7808 */ /* 0x000fe40006000000 */
[----:B------:R-:W-:-:S02]  /*30d0*/  FSEL R138, R194, -INF , !P2 ;  /* 0xff800000c28a7808 */ /* 0x000fc40005000000 */
[----:B------:R-:W-:Y:S01]  /*30e0*/  FSEL R136, R195, -INF , !P0 ;  /* 0xff800000c3887808 */ /* 0x000fe20004000000 */
[----:B---3--:R3:W-:Y:S01]  /*30f0*/  MUFU.TANH R140, R88 ;  /* 0x00000058008c7308 */ /* 0x0087e20000002400 */
[----:B------:R-:W-:Y:S02]  /*3100*/  FSEL R133, R196, -INF , !P1 ;  /* 0xff800000c4857808 */ /* 0x000fe40004800000 */
[C---:B------:R-:W-:Y:S02]  /*3110*/  ISETP.GE.AND P4, PT, R115.reuse, 0x28, PT ;  /* 0x000000287300780c */ /* 0x040fe40003f86270 */
[C---:B------:R-:W-:Y:S02]  /*3120*/  ISETP.GE.AND P2, PT, R115.reuse, 0x30, PT ;  /* 0x000000307300780c */ /* 0x040fe40003f46270 */
[C---:B------:R-:W-:Y:S01]  /*3130*/  ISETP.GE.AND P0, PT, R115.reuse, 0x31, PT ;  /* 0x000000317300780c */ /* 0x040fe20003f06270 */
[----:B------:R-:W3:Y:S01]  /*3140*/  MUFU.TANH R170, R94 ;  /* 0x0000005e00aa7308 */ /* 0x000ee20000002400 */
[----:B------:R-:W-:-:S02]  /*3150*/  ISETP.GE.AND P1, PT, R115, 0x38, PT ;  /* 0x000000387300780c */ /* 0x000fc40003f26270 */
[C---:B------:R-:W-:Y:S01]  /*3160*/  FSEL R205, R235.reuse, -INF , !P3 ;  /* 0xff800000ebcd7808 */ /* 0x040fe20005800000 */
[----:B------:R-:W-:Y:S01]  /*3170*/  FFMA.FTZ R235, -R235, R235, 1 ;  /* 0x3f800000ebeb7423 */ /* 0x000fe200000101eb */
[C---:B------:R-:W-:Y:S02]  /*3180*/  ISETP.GE.AND P3, PT, R115.reuse, 0x29, PT ;  /* 0x000000297300780c */ /* 0x040fe40003f66270 */
[----:B------:R-:W-:Y:S01]  /*3190*/  ISETP.GE.AND P5, PT, R115, 0x39, PT ;  /* 0x000000397300780c */ /* 0x000fe20003fa6270 */
[----:B------:R-:W3:Y:S01]  /*31a0*/  MUFU.TANH R169, R95 ;  /* 0x0000005f00a97308 */ /* 0x000ee20000002400 */
[C---:B------:R-:W-:Y:S02]  /*31b0*/  ISETP.GT.OR P4, PT, R124.reuse, 0x28, !P4 ;  /* 0x000000287c00780c */ /* 0x040fe40006784670 */
[C---:B------:R-:W-:Y:S02]  /*31c0*/  ISETP.GT.OR P2, PT, R124.reuse, 0x30, !P2 ;  /* 0x000000307c00780c */ /* 0x040fe40005744670 */
[----:B------:R-:W-:-:S02]  /*31d0*/  ISETP.GT.OR P0, PT, R124, 0x31, !P0 ;  /* 0x000000317c00780c */ /* 0x000fc40004704670 */
[C---:B------:R-:W-:Y:S01]  /*31e0*/  ISETP.GT.OR P1, PT, R124.reuse, 0x38, !P1 ;  /* 0x000000387c00780c */ /* 0x040fe20004f24670 */
[----:B------:R-:W3:Y:S01]  /*31f0*/  MUFU.TANH R166, R98 ;  /* 0x0000006200a67308 */ /* 0x000ee20000002400 */
[C---:B------:R-:W-:Y:S02]  /*3200*/  ISETP.GT.OR P3, PT, R124.reuse, 0x29, !P3 ;  /* 0x000000297c00780c */ /* 0x040fe40005f64670 */
[----:B------:R-:W-:Y:S02]  /*3210*/  ISETP.GT.OR P5, PT, R124, 0x39, !P5 ;  /* 0x000000397c00780c */ /* 0x000fe40006fa4670 */
[----:B-1----:R-:W-:Y:S02]  /*3220*/  FSEL R134, R199, -INF , !P4 ;  /* 0xff800000c7867808 */ /* 0x002fe40006000000 */
[----:B----4-:R-:W-:Y:S01]  /*3230*/  FSEL R112, R202, -INF , !P2 ;  /* 0xff800000ca707808 */ /* 0x010fe20005000000 */
[----:B------:R-:W1:Y:S01]  /*3240*/  MUFU.TANH R165, R99 ;  /* 0x0000006300a57308 */ /* 0x000e620000002400 */
[----:B--2---:R-:W-:-:S02]  /*3250*/  FSEL R113, R203, -INF , !P0 ;  /* 0xff800000cb717808 */ /* 0x004fc40004000000 */
[----:B------:R-:W-:Y:S02]  /*3260*/  FSEL R105, R168, -INF , !P1 ;  /* 0xff800000a8697808 */ /* 0x000fe40004800000 */
[C---:B------:R-:W-:Y:S02]  /*3270*/  ISETP.GE.AND P4, PT, R215.reuse, RZ, PT ;  /* 0x000000ffd700720c */ /* 0x040fe40003f86270 */
[C---:B------:R-:W-:Y:S01]  /*3280*/  ISETP.GE.AND P2, PT, R215.reuse, 0x1, PT ;  /* 0x00000001d700780c */ /* 0x040fe20003f46270 */
[----:B------:R-:W2:Y:S01]  /*3290*/  MUFU.TANH R164, R100 ;  /* 0x0000006400a47308 */ /* 0x000ea20000002400 */
[C---:B------:R-:W-:Y:S02]  /*32a0*/  ISETP.GE.AND P0, PT, R215.reuse, 0x8, PT ;  /* 0x00000008d700780c */ /* 0x040fe40003f06270 */
[----:B------:R-:W-:Y:S02]  /*32b0*/  ISETP.GE.AND P1, PT, R215, 0x9, PT ;  /* 0x00000009d700780c */ /* 0x000fe40003f26270 */
[----:B---3--:R-:W-:-:S02]  /*32c0*/  FSEL R88, R200, -INF , !P3 ;  /* 0xff800000c8587808 */ /* 0x008fc40005800000 */
[----:B------:R-:W-:Y:S01]  /*32d0*/  FSEL R92, R167, -INF , !P5 ;  /* 0xff800000a75c7808 */ /* 0x000fe20006800000 */
[----:B------:R-:W-:Y:S02]  /*32e0*/  WARPGROUP.DEPBAR.LE gsb0, 0x0 ;  /* 0x00008000000079c5 */ /* 0x000fe40000010000 */
[----:B------:R-:W3:Y:S01]  /*32f0*/  LDS R218, [R218+0x400] ;  /* 0x00040000dada7984 */ /* 0x000ee20000000800 */
[----:B------:R-:W-:Y:S01]  /*3300*/  WARPGROUP.ARRIVE ;  /* 0x00000000000079c5 */ /* 0x000fe20000000000 */
[C---:B------:R-:W-:Y:S01]  /*3310*/  ISETP.GE.AND P3, PT, R215.reuse, 0x10, PT ;  /* 0x00000010d700780c */ /* 0x040fe20003f66270 */
[----:B------:R-:W4:Y:S01]  /*3320*/  MUFU.TANH R163, R101 ;  /* 0x0000006500a37308 */ /* 0x000f220000002400 */
[----:B------:R-:W-:Y:S02]  /*3330*/  ISETP.GE.AND P5, PT, R215, 0x11, PT ;  /* 0x00000011d700780c */ /* 0x000fe40003fa6270 */
[C---:B------:R-:W-:Y:S01]  /*3340*/  ISETP.GT.OR P4, PT, R214.reuse, RZ, !P4 ;  /* 0x000000ffd600720c */ /* 0x040fe20006784670 */
[----:B------:R-:W-:Y:S01]  /*3350*/  HGMMA.64x128x16.F32 R24, gdesc[UR4], R24, gsb0 ;  /* 0x01e00000041879f0 */ /* 0x000fe20008000818 */
[C---:B------:R-:W-:Y:S01]  /*3360*/  ISETP.GT.OR P2, PT, R214.reuse, 0x1, !P2 ;  /* 0x00000001d600780c */ /* 0x040fe20005744670 */
[----:B------:R-:W-:Y:S01]  /*3370*/  ULDC UR4, c[0x0][0x744] ;  /* 0x0001d10000047ab9 */ /* 0x000fe20000000800 */
[C---:B------:R-:W-:Y:S01]  /*3380*/  ISETP.GT.OR P0, PT, R214.reuse, 0x8, !P0 ;  /* 0x00000008d600780c */ /* 0x040fe20004704670 */
[----:B------:R-:W4:Y:S01]  /*3390*/  MUFU.TANH R160, R104 ;  /* 0x0000006800a07308 */ /* 0x000f220000002400 */
[----:B------:R-:W-:-:S02]  /*33a0*/  ISETP.GT.OR P1, PT, R214, 0x9, !P1 ;  /* 0x00000009d600780c */ /* 0x000fc40004f24670 */
[C---:B------:R-:W-:Y:S02]  /*33b0*/  ISETP.GT.OR P3, PT, R214.reuse, 0x10, !P3 ;  /* 0x00000010d600780c */ /* 0x040fe40005f64670 */
[----:B------:R-:W-:Y:S02]  /*33c0*/  ISETP.GT.OR P5, PT, R214, 0x11, !P5 ;  /* 0x00000011d600780c */ /* 0x000fe40006fa4670 */
[----:B------:R-:W-:Y:S01]  /*33d0*/  FSEL R212, R20, -INF , !P4 ;  /* 0xff80000014d47808 */ /* 0x000fe20006000000 */
[----:B------:R-:W4:Y:S01]  /*33e0*/  MUFU.TANH R156, R108 ;  /* 0x0000006c009c7308 */ /* 0x000f220000002400 */
[C---:B------:R-:W-:Y:S01]  /*33f0*/  FSEL R213, R21.reuse, -INF , !P2 ;  /* 0xff80000015d57808 */ /* 0x040fe20005000000 */
[----:B------:R-:W-:Y:S01]  /*3400*/  FFMA.FTZ R21, -R21, R21, 1 ;  /* 0x3f80000015157423 */ /* 0x000fe20000010115 */
[C---:B------:R-:W-:Y:S01]  /*3410*/  FSEL R219, R23.reuse, -INF , !P0 ;  /* 0xff80000017db7808 */ /* 0x040fe20004000000 */
[----:B------:R-:W-:Y:S01]  /*3420*/  FFMA.FTZ R23, -R23, R23, 1 ;  /* 0x3f80000017177423 */ /* 0x000fe20000010117 */
[----:B------:R-:W-:-:S02]  /*3430*/  FSEL R224, R232, -INF , !P1 ;  /* 0xff800000e8e07808 */ /* 0x000fc40004800000 */
[C---:B------:R-:W-:Y:S01]  /*3440*/  ISETP.GE.AND P4, PT, R215.reuse, 0x18, PT ;  /* 0x00000018d700780c */ /* 0x040fe20003f86270 */
[----:B------:R-:W4:Y:S01]  /*3450*/  MUFU.TANH R155, R109 ;  /* 0x0000006d009b7308 */ /* 0x000f220000002400 */
[C---:B------:R-:W-:Y:S02]  /*3460*/  ISETP.GE.AND P2, PT, R215.reuse, 0x19, PT ;  /* 0x00000019d700780c */ /* 0x040fe40003f46270 */
[C---:B------:R-:W-:Y:S02]  /*3470*/  ISETP.GE.AND P0, PT, R215.reuse, 0x20, PT ;  /* 0x00000020d700780c */ /* 0x040fe40003f06270 */
[----:B------:R-:W-:Y:S02]  /*3480*/  ISETP.GE.AND P1, PT, R215, 0x21, PT ;  /* 0x00000021d700780c */ /* 0x000fe40003f26270 */
[C---:B------:R-:W-:Y:S01]  /*3490*/  FSEL R208, R228.reuse, -INF , !P3 ;  /* 0xff800000e4d07808 */ /* 0x040fe20005800000 */
[----:B------:R1:W-:Y:S01]  /*34a0*/  MUFU.TANH R143, R121 ;  /* 0x00000079008f7308 */ /* 0x0003e20000002400 */
[----:B------:R-:W-:Y:S01]  /*34b0*/  FSEL R206, R237, -INF , !P5 ;  /* 0xff800000edce7808 */ /* 0x000fe20006800000 */
[----:B------:R-:W-:Y:S01]  /*34c0*/  FFMA.FTZ R228, -R228, R228, 1 ;  /* 0x3f800000e4e47423 */ /* 0x000fe200000101e4 */
[----:B------:R-:W-:-:S02]  /*34d0*/  ISETP.GE.AND P3, PT, R215, 0x28, PT ;  /* 0x00000028d700780c */ /* 0x000fc40003f66270 */
[----:B------:R-:W-:Y:S01]  /*34e0*/  ISETP.GE.AND P5, PT, R215, 0x29, PT ;  /* 0x00000029d700780c */ /* 0x000fe20003fa6270 */
[----:B---3--:R-:W-:Y:S01]  /*34f0*/  SHFL.IDX PT, R223, R218, R9, 0x1f ;  /* 0x00001f09dadf7589 */ /* 0x008fe200000e0000 */
[C---:B------:R-:W-:Y:S01]  /*3500*/  ISETP.GT.OR P4, PT, R214.reuse, 0x18, !P4 ;  /* 0x00000018d600780c */ /* 0x040fe20006784670 */
[----:B------:R-:W3:Y:S01]  /*3510*/  MUFU.TANH R162, R102 ;  /* 0x0000006600a27308 */ /* 0x000ee20000002400 */
[C---:B------:R-:W-:Y:S02]  /*3520*/  ISETP.GT.OR P2, PT, R214.reuse, 0x19, !P2 ;  /* 0x00000019d600780c */ /* 0x040fe40005744670 */
[C---:B------:R-:W-:Y:S02]  /*3530*/  ISETP.GT.OR P0, PT, R214.reuse, 0x20, !P0 ;  /* 0x00000020d600780c */ /* 0x040fe40004704670 */
[C---:B------:R-:W-:Y:S02]  /*3540*/  ISETP.GT.OR P1, PT, R214.reuse, 0x21, !P1 ;  /* 0x00000021d600780c */ /* 0x040fe40004f24670 */
[C---:B------:R-:W-:Y:S01]  /*3550*/  ISETP.GT.OR P3, PT, R214.reuse, 0x28, !P3 ;  /* 0x00000028d600780c */ /* 0x040fe20005f64670 */
[----:B------:R2:W-:Y:S01]  /*3560*/  MUFU.TANH R150, R114 ;  /* 0x0000007200967308 */ /* 0x0005e20000002400 */
[----:B------:R-:W-:-:S02]  /*3570*/  ISETP.GT.OR P5, PT, R214, 0x29, !P5 ;  /* 0x00000029d600780c */ /* 0x000fc40006fa4670 */
[----:B------:R-:W-:Y:S02]  /*3580*/  FSEL R204, R236, -INF , !P4 ;  /* 0xff800000eccc7808 */ /* 0x000fe40006000000 */
[----:B------:R-:W-:Y:S02]  /*3590*/  FSEL R139, R234, -INF , !P2 ;  /* 0xff800000ea8b7808 */ /* 0x000fe40005000000 */
[----:B------:R-:W-:Y:S01]  /*35a0*/  FSEL R137, R197, -INF , !P0 ;  /* 0xff800000c5897808 */ /* 0x000fe20004000000 */
[----:B------:R-:W3:Y:S01]  /*35b0*/  MUFU.TANH R161, R103 ;  /* 0x0000006700a17308 */ /* 0x000ee20000002400 */
[----:B------:R-:W-:Y:S02]  /*35c0*/  FSEL R135, R198, -INF , !P1 ;  /* 0xff800000c6877808 */ /* 0x000fe40004800000 */
[C---:B------:R-:W-:Y:S02]  /*35d0*/  ISETP.GE.AND P4, PT, R215.reuse, 0x30, PT ;  /* 0x00000030d700780c */ /* 0x040fe40003f86270 */
[----:B------:R-:W-:-:S02]  /*35e0*/  ISETP.GE.AND P2, PT, R215, 0x31, PT ;  /* 0x00000031d700780c */ /* 0x000fc40003f46270 */
[C---:B------:R-:W-:Y:S01]  /*35f0*/  ISETP.GE.AND P0, PT, R215.reuse, 0x38, PT ;  /* 0x00000038d700780c */ /* 0x040fe20003f06270 */
[----:B------:R-:W3:Y:S01]  /*3600*/  MUFU.TANH R158, R106 ;  /* 0x0000006a009e7308 */ /* 0x000ee20000002400 */
[----:B------:R-:W-:Y:S02]  /*3610*/  ISETP.GE.AND P1, PT, R215, 0x39, PT ;  /* 0x00000039d700780c */ /* 0x000fe40003f26270 */
[----:B------:R-:W-:Y:S02]  /*3620*/  FSEL R132, R201, -INF , !P3 ;  /* 0xff800000c9847808 */ /* 0x000fe40005800000 */
[----:B-1----:R-:W-:Y:S02]  /*3630*/  FSEL R121, R171, -INF , !P5 ;  /* 0xff800000ab797808 */ /* 0x002fe40006800000 */
[C---:B------:R-:W-:Y:S01]  /*3640*/  ISETP.GE.AND P3, PT, R115.reuse, 0x40, PT ;  /* 0x000000407300780c */ /* 0x040fe20003f66270 */
[----:B------:R-:W1:Y:S01]  /*3650*/  MUFU.TANH R157, R107 ;  /* 0x0000006b009d7308 */ /* 0x000e620000002400 */
[----:B------:R-:W-:-:S02]  /*3660*/  ISETP.GE.AND P5, PT, R115, 0x41, PT ;  /* 0x000000417300780c */ /* 0x000fc40003fa6270 */
[C---:B------:R-:W-:Y:S02]  /*3670*/  ISETP.GT.OR P4, PT, R214.reuse, 0x30, !P4 ;  /* 0x00000030d600780c */ /* 0x040fe40006784670 */
[C---:B------:R-:W-:Y:S02]  /*3680*/  ISETP.GT.OR P2, PT, R214.reuse, 0x31, !P2 ;  /* 0x00000031d600780c */ /* 0x040fe40005744670 */
[C---:B------:R-:W-:Y:S01]  /*3690*/  ISETP.GT.OR P0, PT, R214.reuse, 0x38, !P0 ;  /* 0x00000038d600780c */ /* 0x040fe20004704670 */
[----:B------:R4:W-:Y:S01]  /*36a0*/  MUFU.TANH R152, R111 ;  /* 0x0000006f00987308 */ /* 0x0009e20000002400 */
[----:B------:R-:W-:Y:S02]  /*36b0*/  ISETP.GT.OR P1, PT, R214, 0x39, !P1 ;  /* 0x00000039d600780c */ /* 0x000fe40004f24670 */
        /* <DEDUP_REMOVED lines=13> */
[----:B------:R-:W2:Y:S01]  /*3790*/  MUFU.TANH R147, R117 ;  /* 0x0000007500937308 */ /* 0x000ea20000002400 */
[----:B----4-:R-:W-:Y:S02]  /*37a0*/  FSEL R111, R163, -INF , !P5 ;  /* 0xff800000a36f7808 */ /* 0x010fe40006800000 */
[C---:B------:R-:W-:Y:S02]  /*37b0*/  ISETP.GE.AND P3, PT, R115.reuse, 0x58, PT ;  /* 0x000000587300780c */ /* 0x040fe40003f66270 */
[----:B------:R-:W-:-:S02]  /*37c0*/  ISETP.GE.AND P5, PT, R115, 0x59, PT ;  /* 0x000000597300780c */ /* 0x000fc40003fa6270 */
        /* <DEDUP_REMOVED lines=8> */
[----:B------:R-:W-:Y:S02]  /*3850*/  FSEL R95, R160, -INF , !P4 ;  /* 0xff800000a05f7808 */ /* 0x000fe40006000000 */
        /* <DEDUP_REMOVED lines=8> */
[----:B------:R-:W-:Y:S01]  /*38e0*/  ISETP.GE.AND P1, PT, R215, 0x49, PT ;  /* 0x00000049d700780c */ /* 0x000fe20003f26270 */
[----:B------:R-:W-:Y:S02]  /*38f0*/  WARPGROUP.DEPBAR.LE gsb0, 0x0 ;  /* 0x00008000000079c5 */ /* 0x000fe40000010000 */
[----:B------:R-:W-:Y:S01]  /*3900*/  WARPGROUP.ARRIVE ;  /* 0x00000000000079c5 */ /* 0x000fe20000000000 */
[----:B------:R-:W-:Y:S02]  /*3910*/  FSEL R108, R153, -INF , !P3 ;  /* 0xff800000996c7808 */ /* 0x000fe40005800000 */
[----:B------:R-:W-:Y:S01]  /*3920*/  FSEL R103, R151, -INF , !P5 ;  /* 0xff80000097677808 */ /* 0x000fe20006800000 */
[----:B------:R-:W4:Y:S01]  /*3930*/  MUFU.TANH R141, R123 ;  /* 0x0000007b008d7308 */ /* 0x000f220000002400 */
[C---:B------:R-:W-:Y:S01]  /*3940*/  ISETP.GE.AND P3, PT, R215.reuse, 0x50, PT ;  /* 0x00000050d700780c */ /* 0x040fe20003f66270 */
[----:B------:R-:W-:Y:S01]  /*3950*/  HGMMA.64x128x16.F32 R24, gdesc[UR8], R24, gsb0 ;  /* 0x01e00000081879f0 */ /* 0x000fe20008000818 */
[----:B------:R-:W-:-:S02]  /*3960*/  ISETP.GE.AND P5, PT, R215, 0x51, PT ;  /* 0x00000051d700780c */ /* 0x000fc40003fa6270 */
[C---:B------:R-:W-:Y:S02]  /*3970*/  ISETP.GT.OR P4, PT, R214.reuse, 0x40, !P4 ;  /* 0x00000040d600780c */ /* 0x040fe40006784670 */
[C---:B------:R-:W-:Y:S01]  /*3980*/  ISETP.GT.OR P2, PT, R214.reuse, 0x41, !P2 ;  /* 0x00000041d600780c */ /* 0x040fe20005744670 */
[----:B------:R1:W4:Y:S01]  /*3990*/  MUFU.TANH R5, R126 ;  /* 0x0000007e00057308 */ /* 0x0003220000002400 */
[C---:B------:R-:W-:Y:S02]  /*39a0*/  ISETP.GT.OR P0, PT, R214.reuse, 0x48, !P0 ;  /* 0x00000048d600780c */ /* 0x040fe40004704670 */
[C---:B------:R-:W-:Y:S02]  /*39b0*/  ISETP.GT.OR P1, PT, R214.reuse, 0x49, !P1 ;  /* 0x00000049d600780c */ /* 0x040fe40004f24670 */
[C---:B------:R-:W-:Y:S02]  /*39c0*/  ISETP.GT.OR P3, PT, R214.reuse, 0x50, !P3 ;  /* 0x00000050d600780c */ /* 0x040fe40005f64670 */
[----:B------:R-:W-:Y:S01]  /*39d0*/  ISETP.GT.OR P5, PT, R214, 0x51, !P5 ;  /* 0x00000051d600780c */ /* 0x000fe20006fa4670 */
[----:B------:R2:W-:Y:S01]  /*39e0*/  MUFU.TANH R6, R125 ;  /* 0x0000007d00067308 */ /* 0x0005e20000002400 */
[----:B---3--:R-:W-:Y:S01]  /*39f0*/  FSEL R101, R162, -INF , !P4 ;  /* 0xff800000a2657808 */ /* 0x008fe20006000000 */
[----:B-1----:R-:W-:Y:S01]  /*3a00*/  VIADD R126, R9, 0x8 ;  /* 0x00000008097e7836 */ /* 0x002fe20000000000 */
[----:B------:R-:W-:-:S02]  /*3a10*/  FSEL R93, R161, -INF , !P2 ;  /* 0xff800000a15d7808 */ /* 0x000fc40005000000 */
[----:B------:R-:W-:Y:S02]  /*3a20*/  FSEL R104, R158, -INF , !P0 ;  /* 0xff8000009e687808 */ /* 0x000fe40004000000 */
[----:B------:R-:W-:Y:S01]  /*3a30*/  FSEL R99, R157, -INF , !P1 ;  /* 0xff8000009d637808 */ /* 0x000fe20004800000 */
[----:B------:R-:W-:Y:S01]  /*3a40*/  SHFL.IDX PT, R216, R218, R126, 0x1f ;  /* 0x00001f7edad87589 */ /* 0x000fe200000e0000 */
[C---:B------:R-:W-:Y:S01]  /*3a50*/  ISETP.GE.AND P4, PT, R215.reuse, 0x58, PT ;  /* 0x00000058d700780c */ /* 0x040fe20003f86270 */
[----:B--2---:R-:W-:Y:S01]  /*3a60*/  FMUL.FTZ R125, R128, UR13 ;  /* 0x0000000d807d7c20 */ /* 0x004fe20008410000 */
[----:B------:R-:W-:Y:S01]  /*3a70*/  ISETP.GE.AND P2, PT, R215, 0x59, PT ;  /* 0x00000059d700780c */ /* 0x000fe20003f46270 */
[----:B------:R1:W-:Y:S01]  /*3a80*/  MUFU.TANH R4, R127 ;  /* 0x0000007f00047308 */ /* 0x0003e20000002400 */
[C---:B------:R-:W-:Y:S02]  /*3a90*/  ISETP.GE.AND P0, PT, R115.reuse, 0x60, PT ;  /* 0x000000607300780c */ /* 0x040fe40003f06270 */
[----:B------:R-:W-:-:S02]  /*3aa0*/  ISETP.GE.AND P1, PT, R115, 0x61, PT ;  /* 0x000000617300780c */ /* 0x000fc40003f26270 */
[----:B------:R-:W-:Y:S02]  /*3ab0*/  FSEL R96, R154, -INF , !P3 ;  /* 0xff8000009a607808 */ /* 0x000fe40005800000 */
[----:B------:R-:W-:Y:S01]  /*3ac0*/  FSEL R107, R152, -INF , !P5 ;  /* 0xff800000986b7808 */ /* 0x000fe20006800000 */
[----:B------:R2:W-:Y:S01]  /*3ad0*/  MUFU.TANH R2, R125 ;  /* 0x0000007d00027308 */ /* 0x0005e20000002400 */
[C---:B------:R-:W-:Y:S01]  /*3ae0*/  ISETP.GE.AND P3, PT, R115.reuse, 0x68, PT ;  /* 0x000000687300780c */ /* 0x040fe20003f66270 */
[----:B-1----:R-:W-:Y:S01]  /*3af0*/  FMUL.FTZ R127, R130, UR13 ;  /* 0x0000000d827f7c20 */ /* 0x002fe20008410000 */
[----:B------:R-:W-:Y:S02]  /*3b00*/  ISETP.GE.AND P5, PT, R115, 0x69, PT ;  /* 0x000000697300780c */ /* 0x000fe40003fa6270 */
[C---:B------:R-:W-:Y:S02]  /*3b10*/  ISETP.GT.OR P4, PT, R214.reuse, 0x58, !P4 ;  /* 0x00000058d600780c */ /* 0x040fe40006784670 */
[----:B------:R-:W-:Y:S01]  /*3b20*/  ISETP.GT.OR P2, PT, R214, 0x59, !P2 ;  /* 0x00000059d600780c */ /* 0x000fe20005744670 */
[----:B------:R-:W-:Y:S01]  /*3b30*/  MUFU.TANH R127, R127 ;  /* 0x0000007f007f7308 */ /* 0x000fe20000002400 */
[C---:B------:R-:W-:Y:S01]  /*3b40*/  ISETP.GT.OR P0, PT, R124.reuse, 0x60, !P0 ;  /* 0x000000607c00780c */ /* 0x040fe20004704670 */
[----:B--2---:R-:W-:Y:S01]  /*3b50*/  VIADD R125, R9, 0xc ;  /* 0x0000000c097d7836 */ /* 0x004fe20000000000 */
[----:B------:R-:W-:-:S02]  /*3b60*/  ISETP.GT.OR P1, PT, R124, 0x61, !P1 ;  /* 0x000000617c00780c */ /* 0x000fc40004f24670 */
[C---:B------:R-:W-:Y:S02]  /*3b70*/  ISETP.GT.OR P3, PT, R124.reuse, 0x68, !P3 ;  /* 0x000000687c00780c */ /* 0x040fe40005f64670 */
[----:B------:R-:W-:Y:S01]  /*3b80*/  ISETP.GT.OR P5, PT, R124, 0x69, !P5 ;  /* 0x000000697c00780c */ /* 0x000fe20006fa4670 */
[----:B------:R-:W1:Y:S01]  /*3b90*/  SHFL.IDX PT, R233, R17, R125, 0x1f ;  /* 0x00001f7d11e97589 */ /* 0x000e6200000e0000 */
[----:B------:R-:W-:Y:S01]  /*3ba0*/  FSEL R90, R150, -INF , !P4 ;  /* 0xff800000965a7808 */ /* 0x000fe20006000000 */
[----:B------:R-:W-:Y:S01]  /*3bb0*/  MUFU.TANH R227, R227 ;  /* 0x000000e300e37308 */ /* 0x000fe20000002400 */
[----:B------:R-:W-:Y:S02]  /*3bc0*/  FSEL R110, R149, -INF , !P2 ;  /* 0xff800000956e7808 */ /* 0x000fe40005000000 */
[----:B------:R-:W-:Y:S02]  /*3bd0*/  FSEL R106, R148, -INF , !P0 ;  /* 0xff800000946a7808 */ /* 0x000fe40004000000 */
[----:B------:R-:W-:-:S02]  /*3be0*/  FSEL R94, R147, -INF , !P1 ;  /* 0xff800000935e7808 */ /* 0x000fc40004800000 */
[C---:B------:R-:W-:Y:S01]  /*3bf0*/  ISETP.GE.AND P4, PT, R115.reuse, 0x70, PT ;  /* 0x000000707300780c */ /* 0x040fe20003f86270 */
[----:B------:R-:W-:Y:S01]  /*3c00*/  MUFU.TANH R131, R131 ;  /* 0x0000008300837308 */ /* 0x000fe20000002400 */
[C---:B------:R-:W-:Y:S02]  /*3c10*/  ISETP.GE.AND P2, PT, R115.reuse, 0x71, PT ;  /* 0x000000717300780c */ /* 0x040fe40003f46270 */
[C---:B------:R-:W-:Y:S02]  /*3c20*/  ISETP.GE.AND P0, PT, R115.reuse, 0x78, PT ;  /* 0x000000787300780c */ /* 0x040fe40003f06270 */
[----:B------:R-:W-:Y:S02]  /*3c30*/  ISETP.GE.AND P1, PT, R115, 0x79, PT ;  /* 0x000000797300780c */ /* 0x000fe40003f26270 */
[----:B----4-:R-:W-:Y:S02]  /*3c40*/  FSEL R116, R144, -INF , !P3 ;  /* 0xff80000090747808 */ /* 0x010fe40005800000 */
[----:B------:R-:W-:-:S02]  /*3c50*/  FSEL R115, R143, -INF , !P5 ;  /* 0xff8000008f737808 */ /* 0x000fc40006800000 */
[C---:B------:R-:W-:Y:S02]  /*3c60*/  ISETP.GE.AND P3, PT, R215.reuse, 0x60, PT ;  /* 0x00000060d700780c */ /* 0x040fe40003f66270 */
[----:B------:R-:W-:Y:S01]  /*3c70*/  ISETP.GE.AND P5, PT, R215, 0x61, PT ;  /* 0x00000061d700780c */ /* 0x000fe20003fa6270 */
[----:B-1----:R-:W-:Y:S01]  /*3c80*/  FFMA.FTZ R224, R224, UR4, -R233 ;  /* 0x00000004e0e07c23 */ /* 0x002fe200080108e9 */
[----:B------:R-:W-:Y:S02]  /*3c90*/  ISETP.GT.OR P4, PT, R124, 0x70, !P4 ;  /* 0x000000707c00780c */ /* 0x000fe40006784670 */
[C---:B------:R-:W-:Y:S02]  /*3ca0*/  ISETP.GT.OR P3, PT, R214.reuse, 0x60, !P3 ;  /* 0x00000060d600780c */ /* 0x040fe40005f64670 */
[----:B------:R-:W-:Y:S02]  /*3cb0*/  ISETP.GT.OR P5, PT, R214, 0x61, !P5 ;  /* 0x00000061d600780c */ /* 0x000fe40006fa4670 */
[----:B------:R-:W-:-:S02]  /*3cc0*/  FSEL R118, R140, -INF , !P4 ;  /* 0xff8000008c767808 */ /* 0x000fc40006000000 */
        /* <DEDUP_REMOVED lines=8> */
[C---:B------:R-:W-:Y:S02]  /*3d50*/  ISETP.GT.OR P4, PT, R214.reuse, 0x68, !P4 ;  /* 0x00000068d600780c */ /* 0x040fe40006784670 */
[C---:B------:R-:W-:Y:S02]  /*3d60*/  ISETP.GT.OR P3, PT, R214.reuse, 0x69, !P3 ;  /* 0x00000069d600780c */ /* 0x040fe40005f64670 */
[----:B------:R-:W-:Y:S02]  /*3d70*/  ISETP.GT.OR P5, PT, R214, 0x70, !P5 ;  /* 0x00000070d600780c */ /* 0x000fe40006fa4670 */
[----:B------:R-:W-:-:S02]  /*3d80*/  IADD3 R124, R9, 0x4, RZ ;  /* 0x00000004097c7810 */ /* 0x000fc40007ffe0ff */
[----:B------:R-:W-:Y:S02]  /*3d90*/  FSEL R117, R142, -INF , !P4 ;  /* 0xff8000008e757808 */ /* 0x000fe40006000000 */
[----:B------:R-:W-:Y:S01]  /*3da0*/  FSEL R123, R141, -INF , !P3 ;  /* 0xff8000008d7b7808 */ /* 0x000fe20005800000 */
[----:B------:R-:W1:Y:S01]  /*3db0*/  SHFL.IDX PT, R128, R218, R124, 0x1f ;  /* 0x00001f7cda807589 */ /* 0x000e6200000e0000 */
[----:B------:R-:W-:Y:S02]  /*3dc0*/  FSEL R120, R5, -INF , !P5 ;  /* 0xff80000005787808 */ /* 0x000fe40006800000 */
[C---:B------:R-:W-:Y:S01]  /*3dd0*/  ISETP.GE.AND P4, PT, R215.reuse, 0x71, PT ;  /* 0x00000071d700780c */ /* 0x040fe20003f86270 */
[----:B------:R-:W2:Y:S01]  /*3de0*/  SHFL.IDX PT, R217, R17, R124, 0x1f ;  /* 0x00001f7c11d97589 */ /* 0x000ea200000e0000 */
[C---:B------:R-:W-:Y:S02]  /*3df0*/  ISETP.GE.AND P3, PT, R215.reuse, 0x78, PT ;  /* 0x00000078d700780c */ /* 0x040fe40003f66270 */
[----:B------:R-:W-:-:S02]  /*3e00*/  ISETP.GE.AND P5, PT, R215, 0x79, PT ;  /* 0x00000079d700780c */ /* 0x000fc40003fa6270 */
[----:B------:R-:W3:Y:S01]  /*3e10*/  SHFL.IDX PT, R215, R17, R9, 0x1f ;  /* 0x00001f0911d77589 */ /* 0x000ee200000e0000 */
[C---:B------:R-:W-:Y:S02]  /*3e20*/  ISETP.GT.OR P4, PT, R214.reuse, 0x71, !P4 ;  /* 0x00000071d600780c */ /* 0x040fe40006784670 */
[C---:B------:R-:W-:Y:S02]  /*3e30*/  ISETP.GT.OR P3, PT, R214.reuse, 0x78, !P3 ;  /* 0x00000078d600780c */ /* 0x040fe40005f64670 */
[----:B------:R-:W-:Y:S02]  /*3e40*/  ISETP.GT.OR P5, PT, R214, 0x79, !P5 ;  /* 0x00000079d600780c */ /* 0x000fe40006fa4670 */
        /* <DEDUP_REMOVED lines=9> */
[--C-:B---3--:R-:W-:Y:S01]  /*3ee0*/  FFMA.FTZ R216, R210, UR4, -R215.reuse ;  /* 0x00000004d2d87c23 */ /* 0x108fe200080108d7 */
[----:B------:R-:W-:Y:S01]  /*3ef0*/  FFMA.FTZ R25, R212, UR4, -R215 ;  /* 0x00000004d4197c23 */ /* 0x000fe200080108d7 */
[----:B------:R-:W-:Y:S01]  /*3f00*/  IADD3 R215, R9, 0x10, RZ ;  /* 0x0000001009d77810 */ /* 0x000fe20007ffe0ff */
[----:B------:R-:W-:Y:S01]  /*3f10*/  FADD.FTZ R128, R27, -R128 ;  /* 0x800000801b807221 */ /* 0x000fe20000010000 */
[C---:B------:R-:W-:Y:S01]  /*3f20*/  VIADD R217, R9.reuse, 0x14 ;  /* 0x0000001409d97836 */ /* 0x040fe20000000000 */
[----:B------:R-:W1:Y:S01]  /*3f30*/  SHFL.IDX PT, R28, R17, R126, 0x1f ;  /* 0x00001f7e111c7589 */ /* 0x000e6200000e0000 */
[C---:B------:R-:W-:Y:S01]  /*3f40*/  IADD3 R213, R9.reuse, 0x1c, RZ ;  /* 0x0000001c09d57810 */ /* 0x040fe20007ffe0ff */
[----:B------:R-:W-:-:S02]  /*3f50*/  VIADD R212, R9, 0x18 ;  /* 0x0000001809d47836 */ /* 0x000fc40000000000 */
[--C-:B----4-:R-:W-:Y:S01]  /*3f60*/  FADD.FTZ R210, R29, -R214.reuse ;  /* 0x800000d61dd27221 */ /* 0x110fe20000010000 */
[----:B------:R-:W2:Y:S01]  /*3f70*/  SHFL.IDX PT, R27, R218, R215, 0x1f ;  /* 0x00001fd7da1b7589 */ /* 0x000ea200000e0000 */
[----:B------:R-:W-:Y:S01]  /*3f80*/  FADD.FTZ R214, R31, -R214 ;  /* 0x800000d61fd67221 */ /* 0x000fe20000010000 */
[----:B------:R-:W3:Y:S02]  /*3f90*/  MUFU.EX2 R211, R211 ;  /* 0x000000d300d37308 */ /* 0x000ee40000000800 */
[----:B------:R-:W4:Y:S04]  /*3fa0*/  SHFL.IDX PT, R222, R218, R217, 0x1f ;  /* 0x00001fd9dade7589 */ /* 0x000f2800000e0000 */
[----:B------:R-:W4:Y:S02]  /*3fb0*/  SHFL.IDX PT, R29, R218, R213, 0x1f ;  /* 0x00001fd5da1d7589 */ /* 0x000f2400000e0000 */
[----:B------:R-:W4:Y:S02]  /*3fc0*/  MUFU.EX2 R26, R26 ;  /* 0x0000001a001a7308 */ /* 0x000f240000000800 */
[----:B------:R2:W4:Y:S04]  /*3fd0*/  SHFL.IDX PT, R30, R218, R212, 0x1f ;  /* 0x00001fd4da1e7589 */ /* 0x00052800000e0000 */
[----:B------:R-:W4:Y:S02]  /*3fe0*/  SHFL.IDX PT, R31, R17, R215, 0x1f ;  /* 0x00001fd7111f7589 */ /* 0x000f2400000e0000 */
[----:B------:R-:W4:Y:S01]  /*3ff0*/  MUFU.EX2 R25, R25 ;  /* 0x0000001900197308 */ /* 0x000f220000000800 */
[----:B---3--:R-:W-:Y:S01]  /*4000*/  FMUL.FTZ R221, R211, R221 ;  /* 0x000000ddd3dd7220 */ /* 0x008fe20000410000 */
[--C-:B-1----:R-:W-:Y:S01]  /*4010*/  FFMA.FTZ R24, R220, UR4, -R28.reuse ;  /* 0x00000004dc187c23 */ /* 0x102fe2000801081c */
[----:B------:R-:W-:Y:S01]  /*4020*/  FFMA.FTZ R28, R219, UR4, -R28 ;  /* 0x00000004db1c7c23 */ /* 0x000fe2000801081c */
        /* <DEDUP_REMOVED lines=24> */
[--C-:B-1----:R-:W-:Y:S01]  /*41b0*/  FFMA.FTZ R207, R207, UR4, -R32.reuse ;  /* 0x00000004cfcf7c23 */ /* 0x102fe20008010820 */
[----:B------:R-:W-:-:S03]  /*41c0*/  FFMA.FTZ R32, R206, UR4, -R32 ;  /* 0x00000004ce207c23 */ /* 0x000fc60008010820 */
[----:B------:R1:W-:Y:S01]  /*41d0*/  MUFU.EX2 R18, R31 ;  /* 0x0000001f00127308 */ /* 0x0003e20000000800 */
[----:B------:R-:W-:Y:S01]  /*41e0*/  FFMA.FTZ R206, -R20, R20, 1 ;  /* 0x3f80000014ce7423 */ /* 0x000fe20000010114 */
[----:B---3--:R-:W-:-:S03]  /*41f0*/  FFMA.FTZ R204, R204, UR4, -R33 ;  /* 0x00000004cccc7c23 */ /* 0x008fc60008010821 */
[----:B------:R-:W-:Y:S01]  /*4200*/  FMUL.FTZ R206, R206, R223 ;  /* 0x000000dfcece7220 */ /* 0x000fe20000410000 */
[----:B------:R-:W-:Y:S02]  /*4210*/  FFMA.FTZ R223, -R194, R194, 1 ;  /* 0x3f800000c2df7423 */ /* 0x000fe400000101c2 */
[----:B------:R2:W3:Y:S01]  /*4220*/  MUFU.EX2 R20, R32 ;  /* 0x0000002000147308 */ /* 0x0004e20000000800 */
[----:B-1----:R-:W-:Y:S01]  /*4230*/  FFMA.FTZ R31, R205, UR4, -R33 ;  /* 0x00000004cd1f7c23 */ /* 0x002fe20008010821 */
[----:B----4-:R-:W-:Y:S01]  /*4240*/  FFMA.FTZ R33, R139, UR4, -R34 ;  /* 0x000000048b217c23 */ /* 0x010fe20008010822 */
[----:B------:R-:W-:Y:S01]  /*4250*/  FMUL.FTZ R214, R30, R214 ;  /* 0x000000d61ed67220 */ /* 0x000fe20000410000 */
[----:B------:R-:W1:Y:S01]  /*4260*/  SHFL.IDX PT, R139, R15, R124, 0x1f ;  /* 0x00001f7c0f8b7589 */ /* 0x000e6200000e0000 */
[----:B------:R-:W-:-:S03]  /*4270*/  FFMA.FTZ R205, R134, UR4, -R209 ;  /* 0x0000000486cd7c23 */ /* 0x000fc600080108d1 */
[----:B------:R4:W1:Y:S01]  /*4280*/  MUFU.EX2 R17, R207 ;  /* 0x000000cf00117308 */ /* 0x0008620000000800 */
[----:B--2---:R-:W-:Y:S01]  /*4290*/  FFMA.FTZ R32, -R19, R19, 1 ;  /* 0x3f80000013207423 */ /* 0x004fe20000010113 */
[----:B------:R-:W-:Y:S01]  /*42a0*/  FFMA.FTZ R134, R132, UR4, -R209 ;  /* 0x0000000484867c23 */ /* 0x000fe200080108d1 */
[----:B------:R-:W2:Y:S04]  /*42b0*/  LDL.LU R194, [R1+0x13c] ;  /* 0x00013c0001c27983 */ /* 0x000ea80000300800 */
[----:B------:R-:W1:Y:S01]  /*42c0*/  SHFL.IDX PT, R209, R10, R126, 0x1f ;  /* 0x00001f7e0ad17589 */ /* 0x000e6200000e0000 */
[----:B------:R1:W-:Y:S01]  /*42d0*/  MUFU.EX2 R19, R204 ;  /* 0x000000cc00137308 */ /* 0x0003e20000000800 */
[----:B---3--:R-:W-:Y:S02]  /*42e0*/  FMUL.FTZ R222, R20, R222 ;  /* 0x000000de14de7220 */ /* 0x008fe40000410000 */
        /* <DEDUP_REMOVED lines=35> */
[--C-:B---3--:R-:W-:Y:S01]  /*4520*/  FFMA.FTZ R109, R109, UR4, -R207.reuse ;  /* 0x000000046d6d7c23 */ /* 0x108fe200080108cf */
[----:B------:R-:W-:Y:S01]  /*4530*/  FFMA.FTZ R114, R101, UR4, -R207 ;  /* 0x0000000465727c23 */ /* 0x000fe200080108cf */
[----:B------:R-:W3:Y:S01]  /*4540*/  SHFL.IDX PT, R139, R10, R213, 0x1f ;  /* 0x00001fd50a8b7589 */ /* 0x000ee200000e0000 */
[--C-:B------:R-:W-:Y:S01]  /*4550*/  FFMA.FTZ R101, R93, UR4, -R121.reuse ;  /* 0x000000045d657c23 */ /* 0x100fe20008010879 */
[----:B------:R-:W-:Y:S01]  /*4560*/  FFMA.FTZ R111, R111, UR4, -R121 ;  /* 0x000000046f6f7c23 */ /* 0x000fe20008010879 */
[----:B------:R-:W-:Y:S01]  /*4570*/  FFMA.FTZ R121, R95, UR4, -R209 ;  /* 0x000000045f797c23 */ /* 0x000fe200080108d1 */
[----:B------:R-:W3:Y:S01]  /*4580*/  SHFL.IDX PT, R207, R10, R217, 0x1f ;  /* 0x00001fd90acf7589 */ /* 0x000ee200000e0000 */
        /* <DEDUP_REMOVED lines=9> */
[--C-:B---3--:R-:W-:Y:S01]  /*4620*/  FFMA.FTZ R103, R103, UR4, -R139.reuse ;  /* 0x0000000467677c23 */ /* 0x108fe2000801088b */
        /* <DEDUP_REMOVED lines=11> */
[----:B---3--:R-:W-:Y:S01]  /*46e0*/  FFMA.FTZ R135, R98, UR4, -R207 ;  /* 0x0000000462877c23 */ /* 0x008fe200080108cf */
[----:B------:R-:W-:-:S02]  /*46f0*/  FSEL R207, R227, -INF , !P1 ;  /* 0xff800000e3cf7808 */ /* 0x000fc40004800000 */
[----:B------:R-:W3:Y:S01]  /*4700*/  SHFL.IDX PT, R96, R12, R125, 0x1f ;  /* 0x00001f7d0c607589 */ /* 0x000ee200000e0000 */
        /* <DEDUP_REMOVED lines=14> */
[--C-:B---3--:R-:W-:Y:S01]  /*47f0*/  FFMA.FTZ R115, R115, UR4, -R96.reuse ;  /* 0x0000000473737c23 */ /* 0x108fe20008010860 */
[----:B------:R-:W-:Y:S01]  /*4800*/  FFMA.FTZ R123, R123, UR4, -R96 ;  /* 0x000000047b7b7c23 */ /* 0x000fe20008010860 */
[----:B------:R-:W3:Y:S01]  /*4810*/  MUFU.EX2 R35, R35 ;  /* 0x0000002300237308 */ /* 0x000ee20000000800 */
[--C-:B-1----:R-:W-:Y:S01]  /*4820*/  FFMA.FTZ R137, R94, UR4, -R99.reuse ;  /* 0x000000045e897c23 */ /* 0x102fe20008010863 */
[----:B------:R-:W-:Y:S02]  /*4830*/  FFMA.FTZ R122, R122, UR4, -R99 ;  /* 0x000000047a7a7c23 */ /* 0x000fe40008010863 */
[----:B------:R-:W-:Y:S01]  /*4840*/  SHFL.IDX PT, R99, R12, R217, 0x1f ;  /* 0x00001fd90c637589 */ /* 0x000fe200000e0000 */
[--C-:B------:R-:W-:Y:S01]  /*4850*/  FFMA.FTZ R106, R106, UR4, -R205.reuse ;  /* 0x000000046a6a7c23 */ /* 0x100fe200080108cd */
[----:B------:R-:W-:Y:S02]  /*4860*/  FFMA.FTZ R119, R119, UR4, -R205 ;  /* 0x0000000477777c23 */ /* 0x000fe400080108cd */
[----:B------:R1:W-:Y:S01]  /*4870*/  MUFU.EX2 R96, R112 ;  /* 0x0000007000607308 */ /* 0x0003e20000000800 */
[----:B------:R3:W3:Y:S01]  /*4880*/  SHFL.IDX PT, R205, R12, R213, 0x1f ;  /* 0x00001fd50ccd7589 */ /* 0x0006e200000e0000 */
        /* <DEDUP_REMOVED lines=9> */
[----:B---3--:R1:W-:Y:S01]  /*4920*/  MUFU.EX2 R12, R102 ;  /* 0x00000066000c7308 */ /* 0x0083e20000000800 */
[----:B------:R-:W-:Y:S02]  /*4930*/  FFMA.FTZ R138, -R229, R229, 1 ;  /* 0x3f800000e58a7423 */ /* 0x000fe400000101e5 */
[----:B------:R-:W-:Y:S02]  /*4940*/  FFMA.FTZ R129, R129, UR4, -R97 ;  /* 0x0000000481817c23 */ /* 0x000fe40008010861 */
[----:B------:R-:W-:Y:S02]  /*4950*/  FMUL.FTZ R138, R138, R220 ;  /* 0x000000dc8a8a7220 */ /* 0x000fe40000410000 */
[----:B------:R-:W3:Y:S01]  /*4960*/  SHFL.IDX PT, R220, R221, R215, 0x1f ;  /* 0x00001fd7dddc7589 */ /* 0x000ee200000e0000 */
        /* <DEDUP_REMOVED lines=20> */
[----:B---3--:R-:W-:Y:S01]  /*4ab0*/  FMUL.FTZ R105, R23, R98 ;  /* 0x0000006217697220 */ /* 0x008fe20000410000 */
[----:B------:R-:W-:Y:S01]  /*4ac0*/  FSEL R23, R131, -INF , !P5 ;  /* 0xff80000083177808 */ /* 0x000fe20006800000 */
[----:B------:R3:W-:Y:S04]  /*4ad0*/  MUFU.EX2 R98, R101 ;  /* 0x0000006500627308 */ /* 0x0007e80000000800 */
[----:B------:R-:W-:-:S04]  /*4ae0*/  FFMA.FTZ R205, R23, UR4, -R205 ;  /* 0x0000000417cd7c23 */ /* 0x000fc800080108cd */
[----:B------:R4:W-:Y:S01]  /*4af0*/  MUFU.EX2 R23, R114 ;  /* 0x0000007200177308 */ /* 0x0009e20000000800 */
[----:B---3--:R-:W-:Y:S02]  /*4b00*/  FMUL.FTZ R101, R235, R36 ;  /* 0x00000024eb657220 */ /* 0x008fe40000410000 */
[----:B------:R-:W-:Y:S05]  /*4b10*/  SHFL.IDX PT, R36, R221, R212, 0x1f ;  /* 0x00001fd4dd247589 */ /* 0x000fea00000e0000 */
[----:B------:R-:W3:Y:S01]  /*4b20*/  MUFU.EX2 R34, R34 ;  /* 0x0000002200227308 */ /* 0x000ee20000000800 */
        /* <DEDUP_REMOVED lines=15> */
[----:B------:R-:W2:Y:S08]  /*4c20*/  MUFU.EX2 R100, R100 ;  /* 0x0000006400647308 */ /* 0x000eb00000000800 */
        /* <DEDUP_REMOVED lines=45> */
[----:B------:R-:W2:Y:S01]  /*4f00*/  SHFL.IDX PT, R214, R41, R9, 0x1f ;  /* 0x00001f0929d67589 */ /* 0x000ea200000e0000 */
[----:B------:R-:W-:Y:S01]  /*4f10*/  FFMA.FTZ R46, -R195, R195, 1 ;  /* 0x3f800000c32e7423 */ /* 0x000fe200000101c3 */
[----:B---3--:R-:W-:Y:S01]  /*4f20*/  FMUL.FTZ R40, R34, R40 ;  /* 0x0000002822287220 */ /* 0x008fe20000410000 */
[----:B------:R-:W-:Y:S01]  /*4f30*/  FMUL.FTZ R49, R49, R210 ;  /* 0x000000d231317220 */ /* 0x000fe20000410000 */
[----:B------:R-:W-:Y:S01]  /*4f40*/  SHFL.IDX PT, R218, R41, R212, 0x1f ;  /* 0x00001fd429da7589 */ /* 0x000fe200000e0000 */
[----:B------:R-:W-:Y:S01]  /*4f50*/  FMUL.FTZ R220, R90, R220 ;  /* 0x000000dc5adc7220 */ /* 0x000fe20000410000 */
[----:B------:R-:W-:Y:S01]  /*4f60*/  FMUL.FTZ R46, R46, R40 ;  /* 0x000000282e2e7220 */ /* 0x000fe20000410000 */
[----:B------:R-:W-:Y:S01]  /*4f70*/  MUFU.EX2 R116, R116 ;  /* 0x0000007400747308 */ /* 0x000fe20000000800 */
[----:B------:R-:W3:Y:S01]  /*4f80*/  SHFL.IDX PT, R210, R41, R124, 0x1f ;  /* 0x00001f7c29d27589 */ /* 0x000ee200000e0000 */
        /* <DEDUP_REMOVED lines=26> */
[--C-:B--2---:R-:W-:Y:S01]  /*5130*/  FADD.FTZ R56, R56, -R214.reuse ;  /* 0x800000d638387221 */ /* 0x104fe20000010000 */
[----:B------:R-:W-:Y:S01]  /*5140*/  FMUL.FTZ R54, R54, R53 ;  /* 0x0000003536367220 */ /* 0x000fe20000410000 */
[----:B------:R-:W-:Y:S01]  /*5150*/  FADD.FTZ R58, R58, -R214 ;  /* 0x800000d63a3a7221 */ /* 0x000fe20000010000 */
[----:B------:R-:W1:Y:S01]  /*5160*/  SHFL.IDX PT, R62, R63, R9, 0x1f ;  /* 0x00001f093f3e7589 */ /* 0x000e6200000e0000 */
[----:B------:R-:W-:Y:S01]  /*5170*/  FMUL.FTZ R53, R36, R55 ;  /* 0x0000003724357220 */ /* 0x000fe20000410000 */
[----:B---3--:R-:W-:Y:S01]  /*5180*/  FADD.FTZ R57, R57, -R210 ;  /* 0x800000d239397221 */ /* 0x008fe20000010000 */
        /* <DEDUP_REMOVED lines=151> */
[----:B------:R-:W-:Y:S01]  /*5b00*/  FMUL.FTZ R73, R137, R73 ;  /* 0x0000004989497220 */ /* 0x000fe20000410000 */
[----:B------:R-:W-:-:S03]  /*5b10*/  FMUL.FTZ R66, R66, R36 ;  /* 0x0000002442427220 */ /* 0x000fc60000410000 */
[----:B------:R-:W-:Y:S01]  /*5b20*/  FMUL.FTZ R124, R124, R73 ;  /* 0x000000497c7c7220 */ /* 0x000fe20000410000 */
[----:B------:R-:W-:Y:S01]  /*5b30*/  FMUL.FTZ R73, R116, R76 ;  /* 0x0000004c74497220 */ /* 0x000fe20000410000 */
[----:B------:R-:W-:-:S03]  /*5b40*/  FMUL.FTZ R36, R122, R75 ;  /* 0x0000004b7a247220 */ /* 0x000fc60000410000 */
[----:B------:R-:W-:Y:S01]  /*5b50*/  FMUL.FTZ R210, R210, R73 ;  /* 0x00000049d2d27220 */ /* 0x000fe20000410000 */
[----:B------:R-:W-:Y:S01]  /*5b60*/  FMUL.FTZ R73, R130, R84 ;  /* 0x0000005482497220 */ /* 0x000fe20000410000 */
[----:B------:R-:W-:Y:S01]  /*5b70*/  FMUL.FTZ R121, R121, R36 ;  /* 0x0000002479797220 */ /* 0x000fe20000410000 */
[----:B------:R-:W-:Y:S01]  /*5b80*/  FMUL.FTZ R36, R113, R81 ;  /* 0x0000005171247220 */ /* 0x000fe20000410000 */
[----:B------:R-:W-:Y:S01]  /*5b90*/  FMUL.FTZ R221, R132, R221 ;  /* 0x000000dd84dd7220 */ /* 0x000fe20000410000 */
[----:B------:R-:W-:Y:S01]  /*5ba0*/  FMUL.FTZ R218, R218, R73 ;  /* 0x00000049dada7220 */ /* 0x000fe20000410000 */
[----:B---3--:R-:W-:Y:S01]  /*5bb0*/  FMUL.FTZ R86, R129, R86 ;  /* 0x0000005681567220 */ /* 0x008fe20000410000 */
[----:B------:R-:W-:Y:S01]  /*5bc0*/  F2FP.F16.F32.PACK_AB R73, R51, R11 ;  /* 0x0000000b3349723e */ /* 0x000fe200000000ff */
        /* <DEDUP_REMOVED lines=69> */
[----:B--2---:R-:W-:-:S04]  /*6020*/  IMAD R11, R0, 0x4000, R220 ;  /* 0x00004000000b7824 */ /* 0x004fc800078e02dc */
        /* <DEDUP_REMOVED lines=76> */
[----:B------:R-:W-:-:S05]  /*64f0*/  IADD3 R40, R16, 0x20c00, RZ ;  /* 0x00020c0010287810 */ /* 0x000fca0007ffe0ff */
[----:B---3--:R-:W-:-:S05]  /*6500*/  IMAD R10, R14, 0x2000, R40 ;  /* 0x000020000e0a7824 */ /* 0x008fca00078e0228 */
        /* <DEDUP_REMOVED lines=70> */
.L_x_1707:
        /* <DEDUP_REMOVED lines=68> */
.L_x_1708:
        /* <DEDUP_REMOVED lines=12> */
.L_x_1698:
[----:B------:R-:W2:Y:S01]  /*6e70*/  S2UR UR6, SR_CTAID.X ;  /* 0x00000000000679c3 */ /* 0x000ea20000002500 */
[----:B------:R-:W-:Y:S01]  /*6e80*/  UIADD3 UR4, UR41, -UR40, URZ ;  /* 0x8000002829047290 */ /* 0x000fe2000fffe03f */
[----:B------:R-:W-:-:S03]  /*6e90*/  ULDC UR5, c[0x0][0x748] ;  /* 0x0001d20000057ab9 */ /* 0x000fc60000000800 */
[----:B--2---:R-:W-:-:S04]  /*6ea0*/  ULEA UR4, UR6, UR4, 0x7 ;  /* 0x0000000406047291 */ /* 0x004fc8000f8e383f */
[----:B------:R-:W-:-:S04]  /*6eb0*/  UIADD3 UR4, UR4, UR5, URZ ;  /* 0x0000000504047290 */ /* 0x000fc8000fffe03f */
[----:B------:R-:W-:-:S04]  /*6ec0*/  USHF.R.S32.HI UR5, URZ, 0x1f, UR4 ;  /* 0x0000001f3f057899 */ /* 0x000fc80008011404 */
[----:B------:R-:W-:-:S04]  /*6ed0*/  ULEA.HI UR5, UR5, UR4, URZ, 0x7 ;  /* 0x0000000405057291 */ /* 0x000fc8000f8f383f */
[----:B------:R-:W-:-:S06]  /*6ee0*/  USHF.R.S32.HI UR5, URZ, 0x7, UR5 ;  /* 0x000000073f057899 */ /* 0x000fcc0008011405 */
[----:B------:R-:W-:-:S04]  /*6ef0*/  MOV R5, UR5 ;  /* 0x0000000500057c02 */ /* 0x000fc80008000f00 */
        /* <DEDUP_REMOVED lines=8> */
[----:B------:R-:W-:Y:S01]  /*6f80*/  UIMAD UR4, UR6, -0x80, UR40 ;  /* 0xffffff80060478a4 */ /* 0x000fe2000f8e0228 */
[----:B------:R-:W-:Y:S01]  /*6f90*/  IMAD.MOV.U32 R23, RZ, RZ, 0x40000040 ;  /* 0x40000040ff177424 */ /* 0x000fe200078e00ff */
[----:B------:R-:W-:Y:S01]  /*6fa0*/  MOV R21, 0x40000040 ;  /* 0x4000004000157802 */ /* 0x000fe20000000f00 */
[----:B------:R-:W5:Y:S01]  /*6fb0*/  S2R R5, SR_TID.X ;  /* 0x0000000000057919 */ /* 0x000f620000002100 */
[----:B------:R-:W-:Y:S01]  /*6fc0*/  IMAD.MOV.U32 R19, RZ, RZ, 0x40000040 ;  /* 0x40000040ff137424 */ /* 0x000fe200078e00ff */
[----:B------:R-:W1:Y:S01]  /*6fd0*/  S2R R13, SR_TID.X ;  /* 0x00000000000d7919 */ /* 0x000e620000002100 */
[----:B-----5:R-:W-:-:S02]  /*6fe0*/  VIADD R7, R5, 0xffffff80 ;  /* 0xffffff8005077836 */ /* 0x020fc40000000000 */
[C---:B-1----:R-:W-:Y:S02]  /*6ff0*/  VIADD R15, R13.reuse, 0xffffff80 ;  /* 0xffffff800d0f7836 */ /* 0x042fe40000000000 */
[----:B------:R-:W-:-:S03]  /*7000*/  VIADD R17, R13, 0xffffff80 ;  /* 0xffffff800d117836 */ /* 0x000fc60000000000 */
[----:B------:R-:W-:-:S04]  /*7010*/  SHF.R.S32.HI R15, RZ, 0x1f, R15 ;  /* 0x0000001fff0f7819 */ /* 0x000fc8000001140f */
[----:B------:R-:W-:-:S04]  /*7020*/  LEA.HI R15, R15, R17, RZ, 0x7 ;  /* 0x000000110f0f7211 */ /* 0x000fc800078f38ff */
[----:B------:R-:W-:-:S04]  /*7030*/  SHF.R.S32.HI R15, RZ, 0x7, R15 ;  /* 0x00000007ff0f7819 */ /* 0x000fc8000001140f */
[----:B------:R-:W-:Y:S01]  /*7040*/  LEA.HI R13, R15, R15, RZ, 0x1 ;  /* 0x0000000f0f0d7211 */ /* 0x000fe200078f08ff */
        /* <DEDUP_REMOVED lines=11> */
[----:B------:R-:W-:Y:S02]  /*7100*/  MOV R12, UR4 ;  /* 0x00000004000c7c02 */ /* 0x000fe40008000f00 */
[----:B------:R-:W-:Y:S02]  /*7110*/  LEA.HI R5, R8, R11, RZ, 0x3 ;  /* 0x0000000b08057211 */ /* 0x000fe400078f18ff */
[----:B------:R-:W-:Y:S01]  /*7120*/  IADD3 R8, R7, -R6, RZ ;  /* 0x8000000607087210 */ /* 0x000fe20007ffe0ff */
[----:B------:R-:W-:Y:S01]  /*7130*/  IMAD R6, R9, -0x10, R12 ;  /* 0xfffffff009067824 */ /* 0x000fe200078e020c */
[----:B------:R-:W-:Y:S01]  /*7140*/  LOP3.LUT R12, R5, 0xfffffff8, RZ, 0xc0, !PT ;  /* 0xfffffff8050c7812 */ /* 0x000fe200078ec0ff */
[----:B------:R-:W-:Y:S01]  /*7150*/  IMAD.IADD R7, R7, 0x1, -R10 ;  /* 0x0000000107077824 */ /* 0x000fe200078e0a0a */
[----:B------:R-:W-:-:S02]  /*7160*/  SHF.R.S32.HI R9, RZ, 0x1f, R8 ;  /* 0x0000001fff097819 */ /* 0x000fc40000011408 */
[----:B------:R-:W-:Y:S02]  /*7170*/  IADD3 R6, R6, R12, -R11 ;  /* 0x0000000c06067210 */ /* 0x000fe40007ffe80b */
[CC--:B------:R-:W-:Y:S02]  /*7180*/  LEA.HI R11, R9.reuse, R8.reuse, RZ, 0x3 ;  /* 0x00000008090b7211 */ /* 0x0c0fe400078f18ff */
[----:B------:R-:W-:Y:S02]  /*7190*/  LEA.HI R12, R9, R8, RZ, 0x2 ;  /* 0x00000008090c7211 */ /* 0x000fe400078f10ff */
[----:B------:R-:W-:Y:S02]  /*71a0*/  LOP3.LUT R5, R13, 0xfffffffe, RZ, 0xc0, !PT ;  /* 0xfffffffe0d057812 */ /* 0x000fe400078ec0ff */
[--C-:B------:R-:W-:Y:S02]  /*71b0*/  SHF.R.S32.HI R9, RZ, 0x3, R11.reuse ;  /* 0x00000003ff097819 */ /* 0x100fe4000001140b */
[----:B------:R-:W-:Y:S01]  /*71c0*/  SHF.R.S32.HI R14, RZ, 0x1f, R11 ;  /* 0x0000001fff0e7819 */ /* 0x000fe2000001140b */
[----:B------:R-:W-:Y:S01]  /*71d0*/  IMAD.IADD R5, R15, 0x1, -R5 ;  /* 0x000000010f057824 */ /* 0x000fe200078e0a05 */
[----:B------:R-:W-:-:S02]  /*71e0*/  SHF.R.S32.HI R11, RZ, 0x2, R12 ;  /* 0x00000002ff0b7819 */ /* 0x000fc4000001140c */
[----:B------:R-:W-:Y:S01]  /*71f0*/  LEA.HI R14, R14, R9, RZ, 0x4 ;  /* 0x000000090e0e7211 */ /* 0x000fe200078f20ff */
[----:B------:R-:W-:Y:S01]  /*7200*/  IMAD R8, R5, -0x40, R6 ;  /* 0xffffffc005087824 */ /* 0x000fe200078e0206 */
[----:B------:R-:W-:Y:S01]  /*7210*/  LEA.HI R12, R12, R11, RZ, 0x1 ;  /* 0x0000000b0c0c7211 */ /* 0x000fe200078f08ff */
[C---:B------:R-:W-:Y:S01]  /*7220*/  VIADD R13, R11.reuse, 0x10 ;  /* 0x000000100b0d7836 */ /* 0x040fe20000000000 */
[----:B------:R-:W-:Y:S01]  /*7230*/  LOP3.LUT R14, R14, 0x1ffffff0, RZ, 0xc0, !PT ;  /* 0x1ffffff00e0e7812 */ /* 0x000fe200078ec0ff */
[C---:B------:R-:W-:Y:S01]  /*7240*/  VIADD R15, R11.reuse, 0x18 ;  /* 0x000000180b0f7836 */ /* 0x040fe20000000000 */
[----:B------:R-:W-:Y:S02]  /*7250*/  IADD3 R5, R11, 0x8, RZ ;  /* 0x000000080b057810 */ /* 0x000fe40007ffe0ff */
[----:B------:R-:W-:Y:S01]  /*7260*/  LOP3.LUT R12, R12, 0xfffffffe, RZ, 0xc0, !PT ;  /* 0xfffffffe0c0c7812 */ /* 0x000fe200078ec0ff */
[----:B------:R-:W-:Y:S01]  /*7270*/  IMAD.IADD R9, R9, 0x1, -R14 ;  /* 0x0000000109097824 */ /* 0x000fe200078e0a0e */
[----:B------:R-:W-:-:S02]  /*7280*/  LEA.HI R6, R5, R5, RZ, 0x1 ;  /* 0x0000000505067211 */ /* 0x000fc400078f08ff */
[----:B------:R-:W-:Y:S02]  /*7290*/  IADD3 R12, R11, -R12, RZ ;  /* 0x8000000c0b0c7210 */ /* 0x000fe40007ffe0ff */
[----:B------:R-:W-:Y:S02]  /*72a0*/  LOP3.LUT R10, R6, 0xfffffffe, RZ, 0xc0, !PT ;  /* 0xfffffffe060a7812 */ /* 0x000fe400078ec0ff */
[----:B------:R-:W-:Y:S02]  /*72b0*/  LEA R11, R9, R12, 0x3 ;  /* 0x0000000c090b7211 */ /* 0x000fe400078e18ff */
[----:B------:R-:W-:Y:S01]  /*72c0*/  LEA.HI R9, R13, R13, RZ, 0x1 ;  /* 0x0000000d0d097211 */ /* 0x000fe200078f08ff */
[----:B------:R-:W-:Y:S01]  /*72d0*/  IMAD.IADD R10, R5, 0x1, -R10 ;  /* 0x00000001050a7824 */ /* 0x000fe200078e0a0a */
[--C-:B------:R-:W-:Y:S01]  /*72e0*/  SHF.R.S32.HI R5, RZ, 0x1, R6.reuse ;  /* 0x00000001ff057819 */ /* 0x100fe20000011406 */
[----:B------:R1:W-:Y:S01]  /*72f0*/  STL [R1+0x54], R11 ;  /* 0x0000540b01007387 */ /* 0x0003e20000100800 */
[----:B------:R-:W-:-:S02]  /*7300*/  SHF.R.S32.HI R6, RZ, 0x1f, R6 ;  /* 0x0000001fff067819 */ /* 0x000fc40000011406 */
[--C-:B------:R-:W-:Y:S02]  /*7310*/  SHF.R.S32.HI R14, RZ, 0x1f, R9.reuse ;  /* 0x0000001fff0e7819 */ /* 0x100fe40000011409 */
[----:B------:R-:W-:Y:S02]  /*7320*/  LEA.HI R17, R15, R15, RZ, 0x1 ;  /* 0x0000000f0f117211 */ /* 0x000fe400078f08ff */
[----:B------:R-:W-:Y:S02]  /*7330*/  LOP3.LUT R12, R9, 0xfffffffe, RZ, 0xc0, !PT ;  /* 0xfffffffe090c7812 */ /* 0x000fe400078ec0ff */
[----:B------:R-:W-:Y:S02]  /*7340*/  LEA.HI R6, R6, R5, RZ, 0x4 ;  /* 0x0000000506067211 */ /* 0x000fe400078f20ff */
[----:B-1----:R-:W-:Y:S01]  /*7350*/  SHF.R.S32.HI R11, RZ, 0x1, R9 ;  /* 0x00000001ff0b7819 */ /* 0x002fe20000011409 */
[----:B------:R-:W-:Y:S01]  /*7360*/  IMAD.IADD R12, R13, 0x1, -R12 ;  /* 0x000000010d0c7824 */ /* 0x000fe200078e0a0c */
[----:B------:R-:W-:-:S02]  /*7370*/  SHF.R.S32.HI R9, RZ, 0x1, R17 ;  /* 0x00000001ff097819 */ /* 0x000fc40000011411 */
[----:B------:R-:W-:Y:S02]  /*7380*/  LEA.HI R14, R14, R11, RZ, 0x4 ;  /* 0x0000000b0e0e7211 */ /* 0x000fe400078f20ff */
[----:B------:R-:W-:Y:S02]  /*7390*/  SHF.R.S32.HI R18, RZ, 0x1f, R17 ;  /* 0x0000001fff127819 */ /* 0x000fe40000011411 */
[----:B------:R-:W-:Y:S02]  /*73a0*/  LOP3.LUT R6, R6, 0x1ffffff0, RZ, 0xc0, !PT ;  /* 0x1ffffff006067812 */ /* 0x000fe400078ec0ff */
[----:B------:R-:W-:Y:S02]  /*73b0*/  LOP3.LUT R14, R14, 0x1ffffff0, RZ, 0xc0, !PT ;  /* 0x1ffffff00e0e7812 */ /* 0x000fe400078ec0ff */
[----:B------:R-:W-:Y:S02]  /*73c0*/  LEA.HI R13, R18, R9, RZ, 0x4 ;  /* 0x00000009120d7211 */ /* 0x000fe400078f20ff */
[----:B------:R-:W-:Y:S01]  /*73d0*/  IADD3 R5, R5, -R6, RZ ;  /* 0x8000000605057210 */ /* 0x000fe20007ffe0ff */
[----:B------:R-:W-:Y:S01]  /*73e0*/  IMAD.IADD R11, R11, 0x1, -R14 ;  /* 0x000000010b0b7824 */ /* 0x000fe200078e0a0e */
[----:B------:R-:W-:Y:S01]  /*73f0*/  LOP3.LUT R18, R17, 0xfffffffe, RZ, 0xc0, !PT ;  /* 0xfffffffe11127812 */ /* 0x000fe200078ec0ff */
[----:B------:R-:W-:Y:S01]  /*7400*/  IMAD R6, R22, 0x2000, R16 ;  /* 0x0000200016067824 */ /* 0x000fe200078e0210 */
[----:B------:R-:W-:Y:S01]  /*7410*/  LOP3.LUT R20, R13, 0x1ffffff0, RZ, 0xc0, !PT ;  /* 0x1ffffff00d147812 */ /* 0x000fe200078ec0ff */
[----:B------:R-:W-:Y:S01]  /*7420*/  IMAD R10, R5, 0x8, R10 ;  /* 0x00000008050a7824 */ /* 0x000fe200078e020a */
[----:B------:R-:W-:Y:S01]  /*7430*/  LEA R5, R11, R12, 0x3 ;  /* 0x0000000c0b057211 */ /* 0x000fe200078e18ff */
[----:B------:R-:W-:Y:S01]  /*7440*/  IMAD.IADD R18, R15, 0x1, -R18 ;  /* 0x000000010f127824 */ /* 0x000fe200078e0a12 */
[----:B------:R-:W-:Y:S01]  /*7450*/  IADD3 R9, R9, -R20, RZ ;  /* 0x8000001409097210 */ /* 0x000fe20007ffe0ff */
[----:B------:R-:W-:Y:S01]  /*7460*/  IMAD.MOV.U32 R11, RZ, RZ, 0x40000040 ;  /* 0x40000040ff0b7424 */ /* 0x000fe200078e00ff */
[----:B------:R1:W-:Y:S01]  /*7470*/  STL [R1+0x4c], R10 ;  /* 0x00004c0a01007387 */ /* 0x0003e20000100800 */
[----:B------:R-:W-:Y:S01]  /*7480*/  IMAD.MOV.U32 R15, RZ, RZ, 0x40000040 ;  /* 0x40000040ff0f7424 */ /* 0x000fe200078e00ff */
[----:B------:R-:W-:-:S02]  /*7490*/  MOV R13, 0x40000040 ;  /* 0x40000040000d7802 */ /* 0x000fc40000000f00 */
[----:B------:R2:W-:Y:S01]  /*74a0*/  STL [R1+0x48], R5 ;  /* 0x0000480501007387 */ /* 0x0005e20000100800 */
[----:B-1----:R-:W-:Y:S02]  /*74b0*/  IMAD R10, R9, 0x8, R18 ;  /* 0x00000008090a7824 */ /* 0x002fe400078e0212 */
[C---:B------:R-:W-:Y:S01]  /*74c0*/  VIADD R9, R6.reuse, 0x4000 ;  /* 0x0000400006097836 */ /* 0x040fe20000000000 */
[----:B--2---:R-:W-:Y:S02]  /*74d0*/  IADD3 R5, R6, 0x20c00, RZ ;  /* 0x00020c0006057810 */ /* 0x004fe40007ffe0ff */
[----:B------:R1:W-:Y:S01]  /*74e0*/  STL [R1+0x44], R10 ;  /* 0x0000440a01007387 */ /* 0x0003e20000100800 */
        /* <DEDUP_REMOVED lines=31> */
.L_x_1721:
[----:B------:R-:W-:-:S05]  /*76e0*/  IMAD.U32 R5, RZ, RZ, UR36 ;  /* 0x00000024ff057e24 */ /* 0x000fca000f8e00ff */
[----:B------:R-:W-:-:S04]  /*76f0*/  LOP3.LUT R5, R5, 0x1, RZ, 0xfc, !PT ;  /* 0x0000000105057812 */ /* 0x000fc800078efcff */
[----:B------:R-:W-:-:S13]  /*7700*/  ISETP.NE.AND P0, PT, R5, 0x3, PT ;  /* 0x000000030500780c */ /* 0x000fda0003f05270 */
[----:B------:R-:W-:Y:S05]  /*7710*/  @!P0 BRA `(.L_x_1711) ;  /* 0x0000000000048947 */ /* 0x000fea0003800000 */
[----:B------:R-:W-:Y:S01]  /*7720*/  BPT.TRAP 0x1 ;  /* 0x000000040000795c */ /* 0x000fe20000300000 */
.L_x_1711:
[----:B------:R-:W-:Y:S02]  /*7730*/  LEA R6, R0, R16, 0x3 ;  /* 0x0000001000067211 */ /* 0x000fe400078e18ff */
[----:B--2---:R-:W-:-:S04]  /*7740*/  SHF.L.U32 R23, R4, 0x1f, RZ ;  /* 0x0000001f04177819 */ /* 0x004fc800000006ff */
[----:B------:R1:W2:Y:S01]  /*7750*/  SYNCS.PHASECHK.TRANS64.TRYWAIT P1, [R6+URZ+0x30c10], R23 ;  /* 0x030c1017060075a7 */ /* 0x0002a2000802017f */
[----:B------:R-:W-:Y:S05]  /*7760*/  @!P0 BRA `(.L_x_1712) ;  /* 0x0000000000048947 */ /* 0x000fea0003800000 */
[----:B------:R-:W-:Y:S01]  /*7770*/  BPT.TRAP 0x1 ;  /* 0x000000040000795c */ /* 0x000fe20000300000 */
.L_x_1712:
[----:B------:R-:W-:-:S05]  /*7780*/  VIADD R5, R16, 0x10000 ;  /* 0x0001000010057836 */ /* 0x000fca0000000000 */
[----:B------:R-:W-:-:S04]  /*7790*/  SHF.R.U32.HI R5, RZ, 0x4, R5 ;  /* 0x00000004ff057819 */ /* 0x000fc80000011605 */
[----:B------:R-:W-:-:S04]  /*77a0*/  LOP3.LUT R5, R5, 0x3fff, RZ, 0xc0, !PT ;  /* 0x00003fff05057812 */ /* 0x000fc800078ec0ff */
[----:B------:R-:W-:Y:S01]  /*77b0*/  LOP3.LUT R9, R5, 0x10000, RZ, 0xfc, !PT ;  /* 0x0001000005097812 */ /* 0x000fe200078efcff */
[----:B--2---:R-:W-:Y:S06]  /*77c0*/  @P1 BRA `(.L_x_1713) ;  /* 0x0000000000081947 */ /* 0x004fec0003800000 */
[----:B------:R-:W2:Y:S02]  /*77d0*/  SYNCS.PHASECHK.TRANS64.TRYWAIT P1, [R6+URZ+0x30c10], R23 ;  /* 0x030c1017060075a7 */ /* 0x000ea4000802017f */
[----:B--2---:R-:W-:Y:S05]  /*77e0*/  @!P1 BRA `(.L_x_1714) ;  /* 0x000000f400f89947 */ /* 0x004fea0003800000 */
.L_x_1713:
        /* <DEDUP_REMOVED lines=63> */
.L_x_1715:
[----:B------:R1:W1:Y:S01]  /*7be0*/  SYNCS.PHASECHK.TRANS64.TRYWAIT P1, [R6+URZ+0x30c30], R23 ;  /* 0x030c3017060075a7 */ /* 0x000262000802017f */
[----:B------:R-:W-:Y:S05]  /*7bf0*/  @!P0 BRA `(.L_x_1716) ;  /* 0x0000000000048947 */ /* 0x000fea0003800000 */
[----:B------:R-:W-:Y:S01]  /*7c00*/  BPT.TRAP 0x1 ;  /* 0x000000040000795c */ /* 0x000fe20000300000 */
.L_x_1716:
[----:B-1----:R-:W-:Y:S05]  /*7c10*/  @P1 BRA `(.L_x_1717) ;  /* 0x0000000000081947 */ /* 0x002fea0003800000 */
[----:B------:R-:W1:Y:S02]  /*7c20*/  SYNCS.PHASECHK.TRANS64.TRYWAIT P1, [R6+URZ+0x30c30], R23 ;  /* 0x030c3017060075a7 */ /* 0x000e64000802017f */
[----:B-1----:R-:W-:Y:S05]  /*7c30*/  @!P1 BRA `(.L_x_1718) ;  /* 0x000000f000f89947 */ /* 0x002fea0003800000 */
.L_x_1717:
        /* <DEDUP_REMOVED lines=954> */
.L_x_1719:
        /* <DEDUP_REMOVED lines=70> */
.L_x_1720:
        /* <DEDUP_REMOVED lines=12> */
.L_x_1710:
[----:B------:R-:W-:-:S06]  /*bd00*/  UISETP.GE.AND UP0, UPT, UR43, UR42, UPT ;  /* 0x0000002a2b00728c */ /* 0x000fcc000bf06270 */
[----:B------:R-:W-:-:S13]  /*bd10*/  PLOP3.LUT P0, PT, PT, PT, UP0, 0x80, 0x0 ;  /* 0x000000000000781c */ /* 0x000fda0003f0f008 */
[----:B------:R-:W-:Y:S05]  /*bd20*/  @P0 BRA `(.L_x_1722) ;  /* 0x0000005800200947 */ /* 0x000fea0003800000 */
[----:B------:R-:W2:Y:S04]  /*bd30*/  LDL.LU R12, [R1+0x68] ;  /* 0x00006800010c7983 */ /* 0x000ea80000300800 */
[----:B------:R-:W3:Y:S01]  /*bd40*/  LDL.LU R20, [R1+0x50] ;  /* 0x0000500001147983 */ /* 0x000ee20000300800 */
[----:B------:R-:W4:Y:S01]  /*bd50*/  S2R R5, SR_TID.X ;  /* 0x0000000000057919 */ /* 0x000f220000002100 */
[----:B------:R-:W5:Y:S01]  /*bd60*/  S2R R10, SR_TID.X ;  /* 0x00000000000a7919 */ /* 0x000f620000002100 */
[----:B----4-:R-:W-:Y:S01]  /*bd70*/  VIADD R5, R5, 0xffffff80 ;  /* 0xffffff8005057836 */ /* 0x010fe20000000000 */
[C---:B-----5:R-:W-:Y:S01]  /*bd80*/  IADD3 R13, R10.reuse, -0x80, RZ ;  /* 0xffffff800a0d7810 */ /* 0x060fe20007ffe0ff */
[----:B------:R-:W-:-:S03]  /*bd90*/  VIADD R14, R10, 0xffffff80 ;  /* 0xffffff800a0e7836 */ /* 0x000fc60000000000 */
[----:B------:R-:W-:Y:S02]  /*bda0*/  SHF.R.S32.HI R6, RZ, 0x1f, R5 ;  /* 0x0000001fff067819 */ /* 0x000fe40000011405 */
[----:B------:R-:W-:Y:S02]  /*bdb0*/  SHF.R.S32.HI R13, RZ, 0x1f, R13 ;  /* 0x0000001fff0d7819 */ /* 0x000fe4000001140d */
[----:B------:R-:W-:Y:S02]  /*bdc0*/  LEA.HI R7, R6, R5, RZ, 0x5 ;  /* 0x0000000506077211 */ /* 0x000fe400078f28ff */
[----:B------:R-:W-:-:S04]  /*bdd0*/  LEA.HI R13, R13, R14, RZ, 0x7 ;  /* 0x0000000e0d0d7211 */ /* 0x000fc800078f38ff */
[----:B------:R-:W-:Y:S01]  /*bde0*/  SHF.R.S32.HI R13, RZ, 0x7, R13 ;  /* 0x00000007ff0d7819 */ /* 0x000fe2000001140d */
[----:B------:R-:W4:Y:S01]  /*bdf0*/  S2UR UR4, SR_CTAID.X ;  /* 0x00000000000479c3 */ /* 0x000f220000002500 */
[----:B------:R-:W-:Y:S01]  /*be00*/  IMAD.MOV.U32 R25, RZ, RZ, 0x40000040 ;  /* 0x40000040ff197424 */ /* 0x000fe200078e00ff */
[----:B------:R-:W-:Y:S01]  /*be10*/  MOV R23, 0x40000040 ;  /* 0x4000004000177802 */ /* 0x000fe20000000f00 */
[----:B------:R-:W-:Y:S01]  /*be20*/  IMAD.MOV.U32 R21, RZ, RZ, 0x40000040 ;  /* 0x40000040ff157424 */ /* 0x000fe200078e00ff */
[----:B----4-:R-:W-:Y:S01]  /*be30*/  UIMAD UR4, UR4, -0x80, UR40 ;  /* 0xffffff80040478a4 */ /* 0x010fe2000f8e0228 */
[----:B--2---:R-:W-:-:S04]  /*be40*/  SHF.R.S32.HI R11, RZ, 0x1f, R12 ;  /* 0x0000001fff0b7819 */ /* 0x004fc8000001140c */
[CC--:B------:R-:W-:Y:S02]  /*be50*/  LEA.HI R8, R11.reuse, R12.reuse, RZ, 0x2 ;  /* 0x0000000c0b087211 */ /* 0x0c0fe400078f10ff */
[----:B------:R-:W-:Y:S02]  /*be60*/  LEA.HI R11, R11, R12, RZ, 0x5 ;  /* 0x0000000c0b0b7211 */ /* 0x000fe400078f28ff */
[--C-:B------:R-:W-:Y:S02]  /*be70*/  SHF.R.S32.HI R9, RZ, 0x2, R8.reuse ;  /* 0x00000002ff097819 */ /* 0x100fe40000011408 */
[----:B------:R-:W-:Y:S02]  /*be80*/  SHF.R.S32.HI R8, RZ, 0x1f, R8 ;  /* 0x0000001fff087819 */ /* 0x000fe40000011408 */
[----:B------:R-:W-:Y:S02]  /*be90*/  SHF.R.S32.HI R11, RZ, 0x5, R11 ;  /* 0x00000005ff0b7819 */ /* 0x000fe4000001140b */
[----:B------:R-:W-:-:S02]  /*bea0*/  LEA.HI R10, R8, R9, RZ, 0x3 ;  /* 0x00000009080a7211 */ /* 0x000fc400078f18ff */
[----:B------:R-:W-:Y:S02]  /*beb0*/  LOP3.LUT R8, R7, 0xffffffe0, RZ, 0xc0, !PT ;  /* 0xffffffe007087812 */ /* 0x000fe400078ec0ff */
[----:B------:R-:W-:Y:S02]  /*bec0*/  LEA.HI R7, R13, R13, RZ, 0x1 ;  /* 0x0000000d0d077211 */ /* 0x000fe400078f08ff */
[----:B------:R-:W-:Y:S01]  /*bed0*/  LOP3.LUT R10, R10, 0xfffffff8, RZ, 0xc0, !PT ;  /* 0xfffffff80a0a7812 */ /* 0x000fe200078ec0ff */
[----:B------:R-:W-:Y:S01]  /*bee0*/  IMAD.IADD R8, R5, 0x1, -R8 ;  /* 0x0000000105087824 */ /* 0x000fe200078e0a08 */
[----:B------:R-:W-:-:S03]  /*bef0*/  LOP3.LUT R12, R7, 0x3fffffe, RZ, 0xc0, !PT ;  /* 0x03fffffe070c7812 */ /* 0x000fc600078ec0ff */
[----:B------:R-:W-:Y:S01]  /*bf00*/  IMAD.IADD R10, R9, 0x1, -R10 ;  /* 0x00000001090a7824 */ /* 0x000fe200078e0a0a */
[----:B------:R-:W-:Y:S02]  /*bf10*/  SHF.R.S32.HI R7, RZ, 0x1f, R8 ;  /* 0x0000001fff077819 */ /* 0x000fe40000011408 */
[----:B------:R-:W-:Y:S02]  /*bf20*/  LEA.HI R9, R6, R5, RZ, 0x2 ;  /* 0x0000000506097211 */ /* 0x000fe400078f10ff */
[CC--:B------:R-:W-:Y:S02]  /*bf30*/  LEA.HI R6, R7.reuse, R8.reuse, RZ, 0x3 ;  /* 0x0000000807067211 */ /* 0x0c0fe400078f18ff */
[----:B------:R-:W-:Y:S01]  /*bf40*/  LEA.HI R8, R7, R8, RZ, 0x2 ;  /* 0x0000000807087211 */ /* 0x000fe200078f10ff */
[----:B------:R-:W-:Y:S01]  /*bf50*/  IMAD R10, R11, 0x10, R10 ;  /* 0x000000100b0a7824 */ /* 0x000fe200078e020a */
[----:B------:R-:W-:Y:S02]  /*bf60*/  IADD3 R13, R13, -R12, RZ ;  /* 0x8000000c0d0d7210 */ /* 0x000fe40007ffe0ff */
[----:B------:R-:W-:-:S02]  /*bf70*/  LOP3.LUT R12, R9, 0xfffffffc, RZ, 0xc0, !PT ;  /* 0xfffffffc090c7812 */ /* 0x000fc400078ec0ff */
[----:B------:R-:W-:Y:S02]  /*bf80*/  SHF.R.S32.HI R7, RZ, 0x3, R6 ;  /* 0x00000003ff077819 */ /* 0x000fe40000011406 */
[----:B------:R-:W-:Y:S02]  /*bf90*/  SHF.R.S32.HI R11, RZ, 0x2, R8 ;  /* 0x00000002ff0b7819 */ /* 0x000fe40000011408 */
[----:B------:R-:W-:Y:S01]  /*bfa0*/  SHF.R.S32.HI R6, RZ, 0x1f, R6 ;  /* 0x0000001fff067819 */ /* 0x000fe20000011406 */
[----:B------:R-:W-:Y:S02]  /*bfb0*/  IMAD.IADD R9, R5, 0x1, -R12 ;  /* 0x0000000105097824 */ /* 0x000fe400078e0a0c */
[C---:B------:R-:W-:Y:S01]  /*bfc0*/  VIADD R5, R11.reuse, 0x8 ;  /* 0x000000080b057836 */ /* 0x040fe20000000000 */
[----:B------:R-:W-:Y:S01]  /*bfd0*/  LEA.HI R6, R6, R7, RZ, 0x4 ;  /* 0x0000000706067211 */ /* 0x000fe200078f20ff */
[----:B------:R-:W-:Y:S01]  /*bfe0*/  VIADD R12, R11, 0x10 ;  /* 0x000000100b0c7836 */ /* 0x000fe20000000000 */
[----:B------:R-:W-:-:S02]  /*bff0*/  LEA R19, R13, R10, 0x6 ;  /* 0x0000000a0d137211 */ /* 0x000fc400078e30ff */
[----:B------:R-:W-:Y:S02]  /*c000*/  LOP3.LUT R6, R6, 0x1ffffff0, RZ, 0xc0, !PT ;  /* 0x1ffffff006067812 */ /* 0x000fe400078ec0ff */
[----:B------:R-:W-:Y:S02]  /*c010*/  LEA.HI R10, R5, R5, RZ, 0x1 ;  /* 0x00000005050a7211 */ /* 0x000fe400078f08ff */
[----:B------:R-:W-:Y:S02]  /*c020*/  LEA.HI R8, R8, R11, RZ, 0x1 ;  /* 0x0000000b08087211 */ /* 0x000fe400078f08ff */
[----:B------:R-:W-:Y:S02]  /*c030*/  LEA.HI R13, R12, R12, RZ, 0x1 ;  /* 0x0000000c0c0d7211 */ /* 0x000fe400078f08ff */
[----:B------:R-:W-:Y:S01]  /*c040*/  IADD3 R7, R7, -R6, RZ ;  /* 0x8000000607077210 */ /* 0x000fe20007ffe0ff */
[----:B------:R-:W-:Y:S01]  /*c050*/  VIADD R14, R11, 0x18 ;  /* 0x000000180b0e7836 */ /* 0x000fe20000000000 */
[----:B------:R-:W-:-:S02]  /*c060*/  LOP3.LUT R6, R10, 0xfffffffe, RZ, 0xc0, !PT ;  /* 0xfffffffe0a067812 */ /* 0x000fc400078ec0ff */
[----:B------:R-:W-:Y:S02]  /*c070*/  LOP3.LUT R8, R8, 0xfffffffe, RZ, 0xc0, !PT ;  /* 0xfffffffe08087812 */ /* 0x000fe400078ec0ff */
[----:B------:R-:W-:Y:S02]  /*c080*/  LOP3.LUT R15, R13, 0xfffffffe, RZ, 0xc0, !PT ;  /* 0xfffffffe0d0f7812 */ /* 0x000fe400078ec0ff */
[----:B------:R-:W-:Y:S01]  /*c090*/  IADD3 R6, R5, -R6, RZ ;  /* 0x8000000605067210 */ /* 0x000fe20007ffe0ff */
[----:B------:R-:W-:Y:S01]  /*c0a0*/  IMAD.IADD R8, R11, 0x1, -R8 ;  /* 0x000000010b087824 */ /* 0x000fe200078e0a08 */
[--C-:B------:R-:W-:Y:S01]  /*c0b0*/  SHF.R.S32.HI R5, RZ, 0x1, R10.reuse ;  /* 0x00000001ff057819 */ /* 0x100fe2000001140a */
[----:B------:R-:W-:Y:S01]  /*c0c0*/  IMAD.IADD R15, R12, 0x1, -R15 ;  /* 0x000000010c0f7824 */ /* 0x000fe200078e0a0f */
[----:B------:R-:W-:Y:S02]  /*c0d0*/  LEA.HI R17, R14, R14, RZ, 0x1 ;  /* 0x0000000e0e117211 */ /* 0x000fe400078f08ff */
[----:B------:R-:W-:-:S02]  /*c0e0*/  SHF.R.S32.HI R10, RZ, 0x1f, R10 ;  /* 0x0000001fff0a7819 */ /* 0x000fc4000001140a */
[--C-:B------:R-:W-:Y:S02]  /*c0f0*/  SHF.R.S32.HI R11, RZ, 0x1, R13.reuse ;  /* 0x00000001ff0b7819 */ /* 0x100fe4000001140d */
[----:B------:R-:W-:Y:S02]  /*c100*/  SHF.R.S32.HI R12, RZ, 0x1f, R13 ;  /* 0x0000001fff0c7819 */ /* 0x000fe4000001140d */
[--C-:B------:R-:W-:Y:S02]  /*c110*/  SHF.R.S32.HI R13, RZ, 0x1, R17.reuse ;  /* 0x00000001ff0d7819 */ /* 0x100fe40000011411 */
[----:B-1----:R-:W-:Y:S02]  /*c120*/  SHF.R.S32.HI R18, RZ, 0x1f, R17 ;  /* 0x0000001fff127819 */ /* 0x002fe40000011411 */
[----:B------:R-:W-:Y:S02]  /*c130*/  LEA.HI R10, R10, R5, RZ, 0x4 ;  /* 0x000000050a0a7211 */ /* 0x000fe400078f20ff */
[----:B------:R-:W-:-:S02]  /*c140*/  LEA.HI R12, R12, R11, RZ, 0x4 ;  /* 0x0000000b0c0c7211 */ /* 0x000fc400078f20ff */
[----:B------:R-:W-:Y:S02]  /*c150*/  LEA.HI R18, R18, R13, RZ, 0x4 ;  /* 0x0000000d12127211 */ /* 0x000fe400078f20ff */
[----:B------:R-:W-:Y:S02]  /*c160*/  LOP3.LUT R10, R10, 0x1ffffff0, RZ, 0xc0, !PT ;  /* 0x1ffffff00a0a7812 */ /* 0x000fe400078ec0ff */
[----:B------:R-:W-:Y:S02]  /*c170*/  LOP3.LUT R12, R12, 0x1ffffff0, RZ, 0xc0, !PT ;  /* 0x1ffffff00c0c7812 */ /* 0x000fe400078ec0ff */
[----:B------:R-:W-:Y:S02]  /*c180*/  LOP3.LUT R17, R17, 0xfffffffe, RZ, 0xc0, !PT ;  /* 0xfffffffe11117812 */ /* 0x000fe400078ec0ff */
[----:B------:R-:W-:Y:S02]  /*c190*/  LOP3.LUT R18, R18, 0x1ffffff0, RZ, 0xc0, !PT ;  /* 0x1ffffff012127812 */ /* 0x000fe400078ec0ff */
[----:B------:R-:W-:Y:S01]  /*c1a0*/  IADD3 R5, R5, -R10, RZ ;  /* 0x8000000a05057210 */ /* 0x000fe20007ffe0ff */
[----:B------:R-:W-:Y:S01]  /*c1b0*/  IMAD.IADD R12, R11, 0x1, -R12 ;  /* 0x000000010b0c7824 */ /* 0x000fe200078e0a0c */
[----:B------:R-:W-:Y:S01]  /*c1c0*/  LEA R8, R7, R8, 0x3 ;  /* 0x0000000807087211 */ /* 0x000fe200078e18ff */
[----:B------:R-:W-:-:S02]  /*c1d0*/  IMAD.IADD R17, R14, 0x1, -R17 ;  /* 0x000000010e117824 */ /* 0x000fc400078e0a11 */
[----:B------:R-:W-:Y:S02]  /*c1e0*/  IMAD.IADD R18, R13, 0x1, -R18 ;  /* 0x000000010d127824 */ /* 0x000fe400078e0a12 */
[----:B------:R-:W-:Y:S02]  /*c1f0*/  IMAD R7, R5, 0x8, R6 ;  /* 0x0000000805077824 */ /* 0x000fe400078e0206 */
[----:B------:R-:W-:Y:S01]  /*c200*/  IMAD R5, R12, 0x8, R15 ;  /* 0x000000080c057824 */ /* 0x000fe200078e020f */
[----:B------:R-:W-:Y:S01]  /*c210*/  STL [R1+0x84], R8 ;  /* 0x0000840801007387 */ /* 0x000fe20000100800 */
[----:B------:R-:W-:-:S03]  /*c220*/  LEA R6, R18, R17, 0x3 ;  /* 0x0000001112067211 */ /* 0x000fc600078e18ff */
[----:B------:R-:W-:Y:S04]  /*c230*/  STL [R1+0x80], R7 ;  /* 0x0000800701007387 */ /* 0x000fe80000100800 */
[----:B------:R3:W-:Y:S04]  /*c240*/  STL [R1+0x7c], R5 ;  /* 0x00007c0501007387 */ /* 0x0007e80000100800 */
[----:B------:R1:W-:Y:S01]  /*c250*/  STL [R1+0x78], R6 ;  /* 0x0000780601007387 */ /* 0x0003e20000100800 */
[----:B---3--:R-:W-:-:S04]  /*c260*/  IMAD R5, R20, 0x2000, R16 ;  /* 0x0000200014057824 */ /* 0x008fc800078e0210 */
[C---:B-1----:R-:W-:Y:S01]  /*c270*/  VIADD R6, R5.reuse, 0x4000 ;  /* 0x0000400005067836 */ /* 0x042fe20000000000 */
[----:B------:R-:W-:Y:S02]  /*c280*/  IADD3 R7, R5, 0x20c00, RZ ;  /* 0x00020c0005077810 */ /* 0x000fe40007ffe0ff */
[----:B------:R-:W-:Y:S02]  /*c290*/  SHF.R.U32.HI R5, RZ, 0x4, R5 ;  /* 0x00000004ff057819 */ /* 0x000fe40000011605 */
[----:B------:R-:W-:Y:S02]  /*c2a0*/  SHF.R.U32.HI R6, RZ, 0x4, R6 ;  /* 0x00000004ff067819 */ /* 0x000fe40000011606 */
[----:B------:R-:W-:Y:S02]  /*c2b0*/  SHF.R.U32.HI R7, RZ, 0x4, R7 ;  /* 0x00000004ff077819 */ /* 0x000fe40000011607 */
[----:B------:R-:W-:Y:S02]  /*c2c0*/  LOP3.LUT R5, R5, 0x3fff, RZ, 0xc0, !PT ;  /* 0x00003fff05057812 */ /* 0x000fe400078ec0ff */
[----:B------:R-:W-:-:S02]  /*c2d0*/  LOP3.LUT R6, R6, 0x3fff, RZ, 0xc0, !PT ;  /* 0x00003fff06067812 */ /* 0x000fc400078ec0ff */
[----:B------:R-:W-:Y:S02]  /*c2e0*/  LOP3.LUT R7, R7, 0x3fff, RZ, 0xc0, !PT ;  /* 0x00003fff07077812 */ /* 0x000fe400078ec0ff */
[----:B------:R-:W-:Y:S01]  /*c2f0*/  LOP3.LUT R12, R5, 0x10000, RZ, 0xfc, !PT ;  /* 0x00010000050c7812 */ /* 0x000fe200078efcff */
[----:B------:R-:W1:Y:S01]  /*c300*/  S2R R8, SR_CTAID.X ;  /* 0x0000000000087919 */ /* 0x000e620000002500 */
[----:B------:R-:W-:Y:S02]  /*c310*/  LOP3.LUT R5, R6, 0x10000, RZ, 0xfc, !PT ;  /* 0x0001000006057812 */ /* 0x000fe400078efcff */
[----:B------:R-:W-:Y:S01]  /*c320*/  LOP3.LUT R6, R7, 0x10000, RZ, 0xfc, !PT ;  /* 0x0001000007067812 */ /* 0x000fe200078efcff */
[C---:B------:R-:W-:Y:S01]  /*c330*/  VIADD R24, R12.reuse, 0x2 ;  /* 0x000000020c187836 */ /* 0x040fe20000000000 */
[----:B------:R2:W-:Y:S01]  /*c340*/  STL [R1+0x6c], R12 ;  /* 0x00006c0c01007387 */ /* 0x0005e20000100800 */
[C---:B------:R-:W-:Y:S01]  /*c350*/  VIADD R22, R12.reuse, 0x4 ;  /* 0x000000040c167836 */ /* 0x040fe20000000000 */
[----:B------:R-:W-:Y:S01]  /*c360*/  IADD3 R20, R12, 0x6, RZ ;  /* 0x000000060c147810 */ /* 0x000fe20007ffe0ff */
[----:B------:R-:W-:Y:S01]  /*c370*/  IMAD.MOV.U32 R11, RZ, RZ, 0x40000040 ;  /* 0x40000040ff0b7424 */ /* 0x000fe200078e00ff */
[----:B------:R-:W-:Y:S01]  /*c380*/  STL [R1+0x74], R6 ;  /* 0x0000740601007387 */ /* 0x000fe20000100800 */
[C---:B------:R-:W-:Y:S01]  /*c390*/  IADD3 R10, R5.reuse, 0x6, RZ ;  /* 0x00000006050a7810 */ /* 0x040fe20007ffe0ff */
[----:B------:R-:W-:Y:S01]  /*c3a0*/  VIADD R14, R5, 0x2 ;  /* 0x00000002050e7836 */ /* 0x000fe20000000000 */
[----:B------:R-:W-:Y:S01]  /*c3b0*/  MOV R13, 0x40000040 ;  /* 0x40000040000d7802 */ /* 0x000fe20000000f00 */
[----:B------:R3:W-:Y:S01]  /*c3c0*/  STL [R1+0x68], R5 ;  /* 0x0000680501007387 */ /* 0x0007e20000100800 */
[----:B------:R-:W-:-:S02]  /*c3d0*/  IMAD.MOV.U32 R15, RZ, RZ, 0x40000040 ;  /* 0x40000040ff0f7424 */ /* 0x000fc400078e00ff */
[----:B--2---:R-:W-:Y:S01]  /*c3e0*/  VIADD R12, R5, 0x4 ;  /* 0x00000004050c7836 */ /* 0x004fe20000000000 */
[----:B------:R2:W-:Y:S04]  /*c3f0*/  STL.64 [R1+0x60], R24 ;  /* 0x0000601801007387 */ /* 0x0005e80000100a00 */
[----:B------:R2:W-:Y:S04]  /*c400*/  STL.64 [R1+0x58], R22 ;  /* 0x0000581601007387 */ /* 0x0005e80000100a00 */
[----:B------:R2:W-:Y:S04]  /*c410*/  STL.64 [R1+0x50], R20 ;  /* 0x0000501401007387 */ /* 0x0005e80000100a00 */
[----:B------:R2:W-:Y:S04]  /*c420*/  STL.64 [R1+0x38], R10 ;  /* 0x0000380a01007387 */ /* 0x0005e80000100a00 */
[----:B------:R2:W-:Y:S04]  /*c430*/  STL.64 [R1+0x48], R14 ;  /* 0x0000480e01007387 */ /* 0x0005e80000100a00 */
[----:B------:R2:W-:Y:S01]  /*c440*/  STL.64 [R1+0x40], R12 ;  /* 0x0000400c01007387 */ /* 0x0005e20000100a00 */
[C---:B---3--:R-:W-:Y:S01]  /*c450*/  VIADD R5, R9.reuse, 0x4 ;  /* 0x0000000409057836 */ /* 0x048fe20000000000 */
[C---:B------:R-:W-:Y:S01]  /*c460*/  IADD3 R6, R9.reuse, 0xc, RZ ;  /* 0x0000000c09067810 */ /* 0x040fe20007ffe0ff */
[C---:B------:R-:W-:Y:S01]  /*c470*/  VIADD R7, R9.reuse, 0x8 ;  /* 0x0000000809077836 */ /* 0x040fe20000000000 */
[C---:B------:R-:W-:Y:S01]  /*c480*/  IADD3 R6, R9.reuse, 0x18, RZ ;  /* 0x0000001809067810 */ /* 0x040fe20007ffe0ff */
[----:B------:R-:W-:-:S02]  /*c490*/  VIADD R5, R9, 0x10 ;  /* 0x0000001009057836 */ /* 0x000fc40000000000 */
[----:B------:R-:W-:Y:S01]  /*c4a0*/  VIADD R7, R9, 0x14 ;  /* 0x0000001409077836 */ /* 0x000fe20000000000 */
[----:B------:R-:W-:Y:S01]  /*c4b0*/  IADD3 R7, -R19, UR4, RZ ;  /* 0x0000000413077c10 */ /* 0x000fe2000fffe1ff */
[----:B------:R-:W-:Y:S02]  /*c4c0*/  VIADD R5, R9, 0x1c ;  /* 0x0000001c09057836 */ /* 0x000fe40000000000 */
[----:B-1----:R-:W-:-:S07]  /*c4d0*/  IMAD R8, R8, -0x80, -R19 ;  /* 0xffffff8008087824 */ /* 0x002fce00078e0a13 */
.L_x_1733:
[----:B------:R-:W-:-:S05]  /*c4e0*/  IMAD.U32 R5, RZ, RZ, UR36 ;  /* 0x00000024ff057e24 */ /* 0x000fca000f8e00ff */
[----:B------:R-:W-:-:S04]  /*c4f0*/  LOP3.LUT R5, R5, 0x1, RZ, 0xfc, !PT ;  /* 0x0000000105057812 */ /* 0x000fc800078efcff */
[----:B------:R-:W-:-:S13]  /*c500*/  ISETP.NE.AND P6, PT, R5, 0x3, PT ;  /* 0x000000030500780c */ /* 0x000fda0003fc5270 */
[----:B------:R-:W-:Y:S05]  /*c510*/  @!P6 BRA `(.L_x_1723) ;  /* 0x000000000004e947 */ /* 0x000fea0003800000 */
[----:B------:R-:W-:Y:S01]  /*c520*/  BPT.TRAP 0x1 ;  /* 0x000000040000795c */ /* 0x000fe20000300000 */
.L_x_1723:
[----:B------:R-:W-:Y:S02]  /*c530*/  LEA R6, R0, R16, 0x3 ;  /* 0x0000001000067211 */ /* 0x000fe400078e18ff */
[----:B--2---:R-:W-:-:S04]  /*c540*/  SHF.L.U32 R23, R4, 0x1f, RZ ;  /* 0x0000001f04177819 */ /* 0x004fc800000006ff */
[----:B------:R1:W2:Y:S01]  /*c550*/  SYNCS.PHASECHK.TRANS64.TRYWAIT P0, [R6+URZ+0x30c10], R23 ;  /* 0x030c1017060075a7 */ /* 0x0002a2000800017f */
[----:B------:R-:W-:Y:S05]  /*c560*/  @!P6 BRA `(.L_x_1724) ;  /* 0x000000000004e947 */ /* 0x000fea0003800000 */
[----:B------:R-:W-:Y:S01]  /*c570*/  BPT.TRAP 0x1 ;  /* 0x000000040000795c */ /* 0x000fe20000300000 */
.L_x_1724:
[----:B------:R-:W-:-:S05]  /*c580*/  VIADD R5, R16, 0x10000 ;  /* 0x0001000010057836 */ /* 0x000fca0000000000 */
[----:B------:R-:W-:-:S04]  /*c590*/  SHF.R.U32.HI R5, RZ, 0x4, R5 ;  /* 0x00000004ff057819 */ /* 0x000fc80000011605 */
[----:B------:R-:W-:-:S04]  /*c5a0*/  LOP3.LUT R5, R5, 0x3fff, RZ, 0xc0, !PT ;  /* 0x00003fff05057812 */ /* 0x000fc800078ec0ff */
[----:B------:R-:W-:Y:S01]  /*c5b0*/  LOP3.LUT R11, R5, 0x10000, RZ, 0xfc, !PT ;  /* 0x00010000050b7812 */ /* 0x000fe200078efcff */
[----:B--2---:R-:W-:Y:S06]  /*c5c0*/  @P0 BRA `(.L_x_1725) ;  /* 0x0000000000080947 */ /* 0x004fec0003800000 */
[----:B------:R-:W2:Y:S02]  /*c5d0*/  SYNCS.PHASECHK.TRANS64.TRYWAIT P0, [R6+URZ+0x30c10], R23 ;  /* 0x030c1017060075a7 */ /* 0x000ea4000800017f */
[----:B--2---:R-:W-:Y:S05]  /*c5e0*/  @!P0 BRA `(.L_x_1726) ;  /* 0x000000a800a08947 */ /* 0x004fea0003800000 */
.L_x_1725:
        /* <DEDUP_REMOVED lines=63> */
.L_x_1727:
[----:B------:R1:W1:Y:S01]  /*c9e0*/  SYNCS.PHASECHK.TRANS64.TRYWAIT P0, [R6+URZ+0x30c30], R23 ;  /* 0x030c3017060075a7 */ /* 0x000262000800017f */
[----:B------:R-:W-:Y:S05]  /*c9f0*/  @!P6 BRA `(.L_x_1728) ;  /* 0x000000000004e947 */ /* 0x000fea0003800000 */
[----:B------:R-:W-:Y:S01]  /*ca00*/  BPT.TRAP 0x1 ;  /* 0x000000040000795c */ /* 0x000fe20000300000 */
.L_x_1728:
[----:B-1----:R-:W-:Y:S05]  /*ca10*/  @P0 BRA `(.L_x_1729) ;  /* 0x0000000000080947 */ /* 0x002fea0003800000 */
[----:B------:R-:W1:Y:S02]  /*ca20*/  SYNCS.PHASECHK.TRANS64.TRYWAIT P0, [R6+URZ+0x30c30], R23 ;  /* 0x030c3017060075a7 */ /* 0x000e64000800017f */
[----:B-1----:R-:W-:Y:S05]  /*ca30*/  @!P0 BRA `(.L_x_1730) ;  /* 0x000000a400a08947 */ /* 0x002fea0003800000 */
.L_x_1729:
        /* <DEDUP_REMOVED lines=93> */
[----:B------:R2:W-:Y:S04]  /*d010*/  STL [R1+0x88], R2 ;  /* 0x0000880201007387 */ /* 0x0005e80000100800 */
[----:B-1----:R-:W3:Y:S01]  /*d020*/  LDL.64 R4, [R1+0x48] ;  /* 0x0000480001047983 */ /* 0x002ee20000100a00 */
[----:B------:R-:W-:Y:S01]  /*d030*/  WARPGROUP.ARRIVE ;  /* 0x00000000000079c5 */ /* 0x000fe20000000000 */
[----:B------:R1:W-:Y:S01]  /*d040*/  MUFU.TANH R166, R92 ;  /* 0x0000005c00a67308 */ /* 0x0003e20000002400 */
[----:B------:R-:W-:Y:S01]  /*d050*/  FMUL.FTZ R100, R100, UR9 ;  /* 0x0000000964647c20 */ /* 0x000fe20008410000 */
[----:B--2---:R-:W2:Y:S01]  /*d060*/  LDC R2, c[0x0][0x74c] ;  /* 0x0001d300ff027b82 */ /* 0x004ea20000000800 */
[----:B------:R-:W-:Y:S01]  /*d070*/  FMUL.FTZ R101, R101, UR9 ;  /* 0x0000000965657c20 */ /* 0x000fe20008410000 */
[----:B------:R-:W-:Y:S01]  /*d080*/  FMUL.FTZ R120, R120, UR9 ;  /* 0x0000000978787c20 */ /* 0x000fe20008410000 */
[----:B------:R-:W-:Y:S01]  /*d090*/  HGMMA.64x128x16.F32 R24, gdesc[UR4], RZ, !UPT, gsb0 ;  /* 0x01e00000041879f0 */ /* 0x000fe2000c0008ff */
        /* <DEDUP_REMOVED lines=11> */
[----:B----4-:R-:W4:Y:S01]  /*d150*/  LDL.64 R98, [R1+0x38] ;  /* 0x0000380001627983 */ /* 0x010f220000100a00 */
[----:B------:R-:W-:Y:S01]  /*d160*/  UMOV UR14, UR4 ;  /* 0x00000004000e7c82 */ /* 0x000fe20008000000 */
[----:B------:R-:W-:Y:S01]  /*d170*/  FMUL.FTZ R124, R124, UR9 ;  /* 0x000000097c7c7c20 */ /* 0x000fe20008410000 */
        /* <DEDUP_REMOVED lines=9> */
[----:B------:R-:W-:-:S03]  /*d210*/  FMUL.FTZ R106, R106, UR9 ;  /* 0x000000096a6a7c20 */ /* 0x000fc60008410000 */
[----:B------:R1:W-:Y:S08]  /*d220*/  MUFU.TANH R169, R89 ;  /* 0x0000005900a97308 */ /* 0x0003f00000002400 */
[----:B------:R2:W4:Y:S08]  /*d230*/  MUFU.TANH R203, R23 ;  /* 0x0000001700cb7308 */ /* 0x0005300000002400 */
[----:B------:R-:W4:Y:S08]  /*d240*/  MUFU.TANH R171, R137 ;  /* 0x0000008900ab7308 */ /* 0x000f300000002400 */
[----:B------:R2:W-:Y:S01]  /*d250*/  MUFU.TANH R167, R91 ;  /* 0x0000005b00a77308 */ /* 0x0005e20000002400 */
[----:B---3--:R-:W-:Y:S01]  /*d260*/  R2UR UR12, R4 ;  /* 0x00000000040c72ca */ /* 0x008fe200000e0000 */
[----:B------:R-:W-:-:S02]  /*d270*/  WARPGROUP.DEPBAR.LE gsb0, 0x0 ;  /* 0x00008000000079c5 */ /* 0x000fc40000010000 */
[----:B------:R-:W-:Y:S01]  /*d280*/  R2UR UR13, R5 ;  /* 0x00000000050d72ca */ /* 0x000fe200000e0000 */
[----:B------:R-:W-:Y:S01]  /*d290*/  ULEA UR4, UR43, -UR41, 0x7 ;  /* 0x800000292b047291 */ /* 0x000fe2000f8e383f */
[----:B------:R-:W3:Y:S01]  /*d2a0*/  LDL.64 R4, [R1+0x40] ;  /* 0x0000400001047983 */ /* 0x000ee20000100a00 */
[----:B------:R-:W-:Y:S01]  /*d2b0*/  WARPGROUP.ARRIVE ;  /* 0x00000000000079c5 */ /* 0x000fe20000000000 */
[----:B-1----:R-:W-:Y:S01]  /*d2c0*/  FMUL.FTZ R90, R96, UR9 ;  /* 0x00000009605a7c20 */ /* 0x002fe20008410000 */
[----:B------:R-:W-:Y:S01]  /*d2d0*/  FMUL.FTZ R88, R94, UR9 ;  /* 0x000000095e587c20 */ /* 0x000fe20008410000 */
[----:B------:R-:W-:Y:S01]  /*d2e0*/  FMUL.FTZ R89, R95, UR9 ;  /* 0x000000095f597c20 */ /* 0x000fe20008410000 */
[----:B--2---:R-:W-:Y:S01]  /*d2f0*/  IADD3 R2, -R2, 0x8, RZ ;  /* 0x0000000802027810 */ /* 0x004fe20007ffe1ff */
[----:B------:R-:W1:Y:S01]  /*d300*/  LDC.64 R94, c[0x0][0x748] ;  /* 0x0001d200ff5e7b82 */ /* 0x000e620000000a00 */
[----:B------:R1:W-:Y:S01]  /*d310*/  MUFU.TANH R6, R126 ;  /* 0x0000007e00067308 */ /* 0x0003e20000002400 */
[----:B------:R-:W-:Y:S01]  /*d320*/  FMUL.FTZ R23, R93, UR9 ;  /* 0x000000095d177c20 */ /* 0x000fe20008410000 */
[----:B------:R-:W-:-:S02]  /*d330*/  FMUL.FTZ R91, R97, UR9 ;  /* 0x00000009615b7c20 */ /* 0x000fc40008410000 */
[----:B------:R-:W-:Y:S01]  /*d340*/  HGMMA.64x128x16.F32 R24, gdesc[UR12], R24, gsb0 ;  /* 0x01e000000c1879f0 */ /* 0x000fe20008000818 */
[----:B------:R-:W-:Y:S01]  /*d350*/  LEA R96, R3, UR4, 0x1 ;  /* 0x0000000403607c11 */ /* 0x000fe2000f8e08ff */
[----:B------:R-:W-:Y:S01]  /*d360*/  UIADD3 UR4, UR6, 0x4, URZ ;  /* 0x0000000406047890 */ /* 0x000fe2000fffe03f */
[----:B----4-:R-:W-:Y:S01]  /*d370*/  R2UR UR5, R99 ;  /* 0x00000000630572ca */ /* 0x010fe200000e0000 */
[----:B------:R-:W-:Y:S01]  /*d380*/  UMOV UR15, 0x40000040 ;  /* 0x40000040000f7882 */ /* 0x000fe20000000000 */
[----:B------:R-:W-:Y:S01]  /*d390*/  UMOV UR7, 0x40000040 ;  /* 0x4000004000077882 */ /* 0x000fe20000000000 */
[----:B------:R-:W2:Y:S01]  /*d3a0*/  MUFU.TANH R23, R23 ;  /* 0x0000001700177308 */ /* 0x000ea20000002400 */
[----:B------:R-:W-:Y:S02]  /*d3b0*/  FMUL.FTZ R93, R103, UR9 ;  /* 0x00000009675d7c20 */ /* 0x000fe40008410000 */
[----:B------:R-:W-:Y:S01]  /*d3c0*/  UMOV UR14, UR4 ;  /* 0x00000004000e7c82 */ /* 0x000fe20008000000 */
[----:B------:R-:W-:-:S04]  /*d3d0*/  IMAD.IADD R96, R7, 0x1, R96 ;  /* 0x0000000107607824 */ /* 0x000fc800078e0260 */
[----:B------:R-:W-:Y:S01]  /*d3e0*/  IMAD.IADD R221, R2, 0x1, -R96 ;  /* 0x0000000102dd7824 */ /* 0x000fe200078e0a60 */
[----:B------:R-:W-:Y:S01]  /*d3f0*/  UIADD3 UR6, UR6, 0x6, URZ ;  /* 0x0000000606067890 */ /* 0x000fe2000fffe03f */
[----:B------:R-:W4:Y:S01]  /*d400*/  MUFU.TANH R90, R90 ;  /* 0x0000005a005a7308 */ /* 0x000f220000002400 */
        /* <DEDUP_REMOVED lines=15> */
[----:B------:R-:W-:Y:S08]  /*d500*/  MUFU.TANH R156, R109 ;  /* 0x0000006d009c7308 */ /* 0x000ff00000002400 */
[----:B------:R-:W-:Y:S08]  /*d510*/  MUFU.TANH R161, R104 ;  /* 0x0000006800a17308 */ /* 0x000ff00000002400 */
[----:B------:R-:W-:Y:S01]  /*d520*/  MUFU.TANH R160, R105 ;  /* 0x0000006900a07308 */ /* 0x000fe20000002400 */
[----:B------:R-:W-:-:S07]  /*d530*/  FMUL.FTZ R110, R110, UR9 ;  /* 0x000000096e6e7c20 */ /* 0x000fce0008410000 */
[----:B------:R-:W-:Y:S01]  /*d540*/  MUFU.TANH R153, R112 ;  /* 0x0000007000997308 */ /* 0x000fe20000002400 */
[----:B------:R-:W-:Y:S02]  /*d550*/  WARPGROUP.DEPBAR.LE gsb0, 0x0 ;  /* 0x00008000000079c5 */ /* 0x000fe40000010000 */
[----:B------:R-:W1:Y:S01]  /*d560*/  LDS R224, [R224+0x400] ;  /* 0x00040000e0e07984 */ /* 0x000e620000000800 */
[----:B------:R-:W-:Y:S01]  /*d570*/  WARPGROUP.ARRIVE ;  /* 0x00000000000079c5 */ /* 0x000fe20000000000 */
[----:B------:R-:W-:-:S03]  /*d580*/  SEL R218, R95, 0x80, P1 ;  /* 0x000000805fda7807 */ /* 0x000fc60000800000 */
[----:B------:R-:W1:Y:S01]  /*d590*/  MUFU.TANH R93, R93 ;  /* 0x0000005d005d7308 */ /* 0x000e620000002400 */
[C---:B------:R-:W-:Y:S02]  /*d5a0*/  ISETP.GE.AND P3, PT, R126.reuse, RZ, PT ;  /* 0x000000ff7e00720c */ /* 0x040fe40003f66270 */
[C---:B------:R-:W-:Y:S02]  /*d5b0*/  ISETP.GE.AND P4, PT, R126.reuse, 0x1, PT ;  /* 0x000000017e00780c */ /* 0x040fe40003f86270 */
[----:B------:R-:W-:Y:S02]  /*d5c0*/  ISETP.GE.AND P1, PT, R126, 0x9, PT ;  /* 0x000000097e00780c */ /* 0x000fe40003f26270 */
[----:B------:R-:W-:Y:S01]  /*d5d0*/  R2UR UR4, R98 ;  /* 0x00000000620472ca */ /* 0x000fe200000e0000 */
[----:B------:R-:W-:Y:S01]  /*d5e0*/  MUFU.TANH R141, R124 ;  /* 0x0000007c008d7308 */ /* 0x000fe20000002400 */
[C---:B------:R-:W-:Y:S02]  /*d5f0*/  ISETP.GT.OR P3, PT, R218.reuse, RZ, !P3 ;  /* 0x000000ffda00720c */ /* 0x040fe40005f64670 */
[----:B------:R-:W-:-:S02]  /*d600*/  ISETP.GT.OR P4, PT, R218, 0x1, !P4 ;  /* 0x00000001da00780c */ /* 0x000fc40006784670 */
[----:B------:R-:W-:Y:S02]  /*d610*/  ISETP.GT.OR P1, PT, R218, 0x9, !P1 ;  /* 0x00000009da00780c */ /* 0x000fe40004f24670 */
        /* <DEDUP_REMOVED lines=11> */
[----:B------:R-:W-:-:S06]  /*d6d0*/  FMUL.FTZ R119, R119, UR9 ;  /* 0x0000000977777c20 */ /* 0x000fcc0008410000 */
        /* <DEDUP_REMOVED lines=8> */
[----:B---3--:R-:W-:-:S02]  /*d760*/  R2UR UR12, R4 ;  /* 0x00000000040c72ca */ /* 0x008fc400000e0000 */
[----:B------:R-:W-:-:S13]  /*d770*/  R2UR UR13, R5 ;  /* 0x00000000050d72ca */ /* 0x000fda00000e0000 */
[----:B------:R-:W-:Y:S01]  /*d780*/  HGMMA.64x128x16.F32 R24, gdesc[UR12], R24, gsb0 ;  /* 0x01e000000c1879f0 */ /* 0x000fe20008000818 */
[----:B------:R3:W-:Y:S02]  /*d790*/  MUFU.TANH R4, R128 ;  /* 0x0000008000047308 */ /* 0x0007e40000002400 */
[----:B---3--:R-:W-:Y:S02]  /*d7a0*/  SEL R128, R94, 0x80, !P0 ;  /* 0x000000805e807807 */ /* 0x008fe40004000000 */
        /* <DEDUP_REMOVED lines=49> */
[----:B------:R-:W-:-:S06]  /*dac0*/  WARPGROUP.ARRIVE ;  /* 0x00000000000079c5 */ /* 0x000fcc0000000000 */
[----:B------:R-:W-:Y:S01]  /*dad0*/  HGMMA.64x128x16.F32 R24, gdesc[UR4], R24, gsb0 ;  /* 0x01e00000041879f0 */ /* 0x000fe20008000818 */
[----:B------:R-:W-:Y:S01]  /*dae0*/  FSEL R122, R169, -INF , !P3 ;  /* 0xff800000a97a7808 */ /* 0x000fe20005800000 */
[----:B------:R-:W3:Y:S01]  /*daf0*/  MUFU.TANH R155, R110 ;  /* 0x0000006e009b7308 */ /* 0x000ee20000002400 */
        /* <DEDUP_REMOVED lines=12> */
[----:B----4-:R-:W-:Y:S01]  /*dbc0*/  FSEL R103, R90, -INF , !P0 ;  /* 0xff8000005a677808 */ /* 0x010fe20004000000 */
[----:B------:R-:W-:Y:S01]  /*dbd0*/  FMUL.FTZ R138, R129, UR9 ;  /* 0x00000009818a7c20 */ /* 0x000fe20008410000 */
[----:B-1----:R-:W-:Y:S01]  /*dbe0*/  FSEL R109, R91, -INF , !P1 ;  /* 0xff8000005b6d7808 */ /* 0x002fe20004800000 */
[----:B------:R1:W-:Y:S01]  /*dbf0*/  MUFU.TANH R146, R119 ;  /* 0x0000007700927308 */ /* 0x0003e20000002400 */
[C---:B------:R-:W-:Y:S01]  /*dc00*/  ISETP.GE.AND P0, PT, R128.reuse, 0x28, PT ;  /* 0x000000288000780c */ /* 0x040fe20003f06270 */
[----:B------:R-:W4:Y:S01]  /*dc10*/  SHFL.IDX PT, R226, R224, R9, 0x1f ;  /* 0x00001f09e0e27589 */ /* 0x000f2200000e0000 */
[----:B------:R-:W-:-:S02]  /*dc20*/  ISETP.GE.AND P1, PT, R128, 0x29, PT ;  /* 0x000000298000780c */ /* 0x000fc40003f26270 */
[C---:B------:R-:W-:Y:S01]  /*dc30*/  IADD3 R231, R9.reuse, 0x8, RZ ;  /* 0x0000000809e77810 */ /* 0x040fe20007ffe0ff */
[----:B------:R-:W-:Y:S01]  /*dc40*/  VIADD R232, R9, 0xc ;  /* 0x0000000c09e87836 */ /* 0x000fe20000000000 */
[C---:B------:R-:W-:Y:S01]  /*dc50*/  ISETP.GT.OR P2, PT, R218.reuse, 0x38, !P2 ;  /* 0x00000038da00780c */ /* 0x040fe20005744670 */
[----:B------:R-:W4:Y:S01]  /*dc60*/  MUFU.TANH R149, R115 ;  /* 0x0000007300957308 */ /* 0x000f220000002400 */
[----:B------:R-:W-:Y:S01]  /*dc70*/  ISETP.GT.OR P3, PT, R218, 0x39, !P3 ;  /* 0x00000039da00780c */ /* 0x000fe20005f64670 */
[----:B------:R-:W-:Y:S01]  /*dc80*/  ULDC UR4, c[0x0][0x744] ;  /* 0x0001d10000047ab9 */ /* 0x000fe20000000800 */
        /* <DEDUP_REMOVED lines=31> */
[----:B-1----:R-:W-:Y:S02]  /*de80*/  FSEL R119, R160, -INF , !P1 ;  /* 0xff800000a0777808 */ /* 0x002fe40004800000 */
[----:B------:R-:W-:-:S02]  /*de90*/  ISETP.GE.AND P0, PT, R126, 0x58, PT ;  /* 0x000000587e00780c */ /* 0x000fc40003f06270 */
[----:B------:R-:W-:Y:S02]  /*dea0*/  ISETP.GE.AND P1, PT, R126, 0x59, PT ;  /* 0x000000597e00780c */ /* 0x000fe40003f26270 */
[C---:B------:R-:W-:Y:S02]  /*deb0*/  ISETP.GT.OR P2, PT, R218.reuse, 0x48, !P2 ;  /* 0x00000048da00780c */ /* 0x040fe40005744670 */
[C---:B------:R-:W-:Y:S02]  /*dec0*/  ISETP.GT.OR P3, PT, R218.reuse, 0x49, !P3 ;  /* 0x00000049da00780c */ /* 0x040fe40005f64670 */
[C---:B------:R-:W-:Y:S02]  /*ded0*/  ISETP.GT.OR P5, PT, R218.reuse, 0x50, !P5 ;  /* 0x00000050da00780c */ /* 0x040fe40006fa4670 */
[C---:B------:R-:W-:Y:S02]  /*dee0*/  ISETP.GT.OR P4, PT, R218.reuse, 0x51, !P4 ;  /* 0x00000051da00780c */ /* 0x040fe40006784670 */
[----:B------:R-:W-:-:S02]  /*def0*/  ISETP.GT.OR P0, PT, R218, 0x58, !P0 ;  /* 0x00000058da00780c */ /* 0x000fc40004704670 */
[----:B------:R-:W-:Y:S01]  /*df00*/  ISETP.GT.OR P1, PT, R218, 0x59, !P1 ;  /* 0x00000059da00780c */ /* 0x000fe20004f24670 */
[----:B------:R-:W1:Y:S01]  /*df10*/  MUFU.TANH R147, R118 ;  /* 0x0000007600937308 */ /* 0x000e620000002400 */
        /* <DEDUP_REMOVED lines=20> */
[----:B---3--:R-:W-:Y:S02]  /*e060*/  FSEL R111, R155, -INF , !P5 ;  /* 0xff8000009b6f7808 */ /* 0x008fe40006800000 */
[----:B--2---:R-:W-:Y:S02]  /*e070*/  FSEL R104, R154, -INF , !P4 ;  /* 0xff8000009a687808 */ /* 0x004fe40006000000 */
[----:B------:R-:W-:-:S02]  /*e080*/  ISETP.GE.AND P2, PT, R128, 0x58, PT ;  /* 0x000000588000780c */ /* 0x000fc40003f46270 */
[----:B------:R-:W-:Y:S02]  /*e090*/  ISETP.GE.AND P3, PT, R128, 0x59, PT ;  /* 0x000000598000780c */ /* 0x000fe40003f66270 */
[C---:B------:R-:W-:Y:S02]  /*e0a0*/  ISETP.GE.AND P5, PT, R126.reuse, 0x60, PT ;  /* 0x000000607e00780c */ /* 0x040fe40003fa6270 */
[C---:B------:R-:W-:Y:S02]  /*e0b0*/  ISETP.GE.AND P4, PT, R126.reuse, 0x61, PT ;  /* 0x000000617e00780c */ /* 0x040fe40003f86270 */
[----:B------:R-:W-:Y:S02]  /*e0c0*/  FSEL R100, R151, -INF , !P0 ;  /* 0xff80000097647808 */ /* 0x000fe40004000000 */
[----:B----4-:R-:W-:Y:S02]  /*e0d0*/  FSEL R115, R149, -INF , !P1 ;  /* 0xff80000095737808 */ /* 0x010fe40004800000 */
        /* <DEDUP_REMOVED lines=8> */
[----:B------:R2:W3:Y:S01]  /*e160*/  MUFU.TANH R5, R127 ;  /* 0x0000007f00057308 */ /* 0x0004e20000002400 */
[----:B-1----:R-:W-:Y:S02]  /*e170*/  FSEL R95, R147, -INF , !P2 ;  /* 0xff800000935f7808 */ /* 0x002fe40005000000 */
        /* <DEDUP_REMOVED lines=8> */
[----:B--2---:R-:W-:Y:S02]  /*e200*/  FSEL R127, R141, -INF , !P0 ;  /* 0xff8000008d7f7808 */ /* 0x004fe40004000000 */
[----:B------:R-:W-:Y:S02]  /*e210*/  FSEL R126, R140, -INF , !P1 ;  /* 0xff8000008c7e7808 */ /* 0x000fe40004800000 */
[----:B------:R-:W-:-:S02]  /*e220*/  ISETP.GE.AND P0, PT, R128, 0x60, PT ;  /* 0x000000608000780c */ /* 0x000fc40003f06270 */
[----:B------:R-:W-:Y:S02]  /*e230*/  ISETP.GE.AND P1, PT, R128, 0x61, PT ;  /* 0x000000618000780c */ /* 0x000fe40003f26270 */
[----:B------:R-:W-:Y:S02]  /*e240*/  ISETP.GT.OR P2, PT, R218, 0x70, !P2 ;  /* 0x00000070da00780c */ /* 0x000fe40005744670 */
[C---:B------:R-:W-:Y:S02]  /*e250*/  ISETP.GT.OR P0, PT, R221.reuse, 0x60, !P0 ;  /* 0x00000060dd00780c */ /* 0x040fe40004704670 */
[----:B------:R-:W-:Y:S02]  /*e260*/  ISETP.GT.OR P1, PT, R221, 0x61, !P1 ;  /* 0x00000061dd00780c */ /* 0x000fe40004f24670 */
[----:B-1----:R-:W-:Y:S02]  /*e270*/  FSEL R130, R4, -INF , !P2 ;  /* 0xff80000004827808 */ /* 0x002fe40005000000 */
[----:B------:R-:W-:-:S02]  /*e280*/  FSEL R131, R143, -INF , !P0 ;  /* 0xff8000008f837808 */ /* 0x000fc40004000000 */
[----:B------:R-:W-:Y:S02]  /*e290*/  FSEL R137, R142, -INF , !P1 ;  /* 0xff8000008e897808 */ /* 0x000fe40004800000 */
[C---:B------:R-:W-:Y:S02]  /*e2a0*/  ISETP.GE.AND P2, PT, R128.reuse, 0x68, PT ;  /* 0x000000688000780c */ /* 0x040fe40003f46270 */
[C---:B------:R-:W-:Y:S02]  /*e2b0*/  ISETP.GE.AND P0, PT, R128.reuse, 0x69, PT ;  /* 0x000000698000780c */ /* 0x040fe40003f06270 */
[----:B------:R-:W-:Y:S02]  /*e2c0*/  ISETP.GE.AND P1, PT, R128, 0x70, PT ;  /* 0x000000708000780c */ /* 0x000fe40003f26270 */
[C---:B------:R-:W-:Y:S02]  /*e2d0*/  ISETP.GT.OR P2, PT, R221.reuse, 0x68, !P2 ;  /* 0x00000068dd00780c */ /* 0x040fe40005744670 */
[----:B------:R-:W-:-:S02]  /*e2e0*/  ISETP.GT.OR P0, PT, R221, 0x69, !P0 ;  /* 0x00000069dd00780c */ /* 0x000fc40004704670 */
[----:B------:R-:W-:Y:S02]  /*e2f0*/  ISETP.GT.OR P1, PT, R221, 0x70, !P1 ;  /* 0x00000070dd00780c */ /* 0x000fe40004f24670 */
[----:B------:R-:W-:Y:S02]  /*e300*/  R2UR UR8, R136 ;  /* 0x00000000880872ca */ /* 0x000fe400000e0000 */
[----:B------:R-:W-:Y:S02]  /*e310*/  FSEL R129, R6, -INF , !P2 ;  /* 0xff80000006817808 */ /* 0x000fe40005000000 */
[----:B---3--:R-:W-:Y:S02]  /*e320*/  FSEL R139, R5, -INF , !P0 ;  /* 0xff800000058b7808 */ /* 0x008fe40004000000 */
[----:B----4-:R-:W-:Y:S02]  /*e330*/  FSEL R136, R2, -INF , !P1 ;  /* 0xff80000002887808 */ /* 0x010fe40004800000 */
[----:B------:R-:W-:-:S02]  /*e340*/  ISETP.GE.AND P2, PT, R128, 0x71, PT ;  /* 0x000000718000780c */ /* 0x000fc40003f46270 */
        /* <DEDUP_REMOVED lines=19> */
[----:B--2---:R-:W-:Y:S01]  /*e480*/  FFMA.FTZ R216, R216, UR4, -R218 ;  /* 0x00000004d8d87c23 */ /* 0x004fe200080108da */
[C---:B------:R-:W-:Y:S02]  /*e490*/  VIADD R27, R9.reuse, 0x10 ;  /* 0x00000010091b7836 */ /* 0x040fe40000000000 */
[----:B------:R-:W-:Y:S01]  /*e4a0*/  FADD.FTZ R226, R26, -R226 ;  /* 0x800000e21ae27221 */ /* 0x000fe20000010000 */
[----:B------:R-:W-:Y:S01]  /*e4b0*/  IADD3 R221, R9, 0x14, RZ ;  /* 0x0000001409dd7810 */ /* 0x000fe20007ffe0ff */
[----:B------:R-:W-:-:S02]  /*e4c0*/  FFMA.FTZ R26, R214, UR4, -R218 ;  /* 0x00000004d61a7c23 */ /* 0x000fc400080108da */
[----:B------:R2:W4:Y:S01]  /*e4d0*/  MUFU.EX2 R214, R216 ;  /* 0x000000d800d67308 */ /* 0x0005220000000800 */
[----:B------:R-:W4:Y:S01]  /*e4e0*/  SHFL.IDX PT, R231, R17, R231, 0x1f ;  /* 0x00001fe711e77589 */ /* 0x000f2200000e0000 */
[--C-:B---3--:R-:W-:Y:S01]  /*e4f0*/  FADD.FTZ R218, R30, -R24.reuse ;  /* 0x800000181eda7221 */ /* 0x108fe20000010000 */
[----:B--2---:R-:W-:Y:S02]  /*e500*/  FADD.FTZ R216, R28, -R24 ;  /* 0x800000181cd87221 */ /* 0x004fe40000010000 */
[----:B------:R-:W2:Y:S04]  /*e510*/  SHFL.IDX PT, R28, R224, R27, 0x1f ;  /* 0x00001f1be01c7589 */ /* 0x000ea800000e0000 */
[----:B------:R1:W-:Y:S04]  /*e520*/  SHFL.IDX PT, R27, R224, R221, 0x1f ;  /* 0x00001fdde01b7589 */ /* 0x0003e800000e0000 */
[----:B------:R3:W2:Y:S01]  /*e530*/  SHFL.IDX PT, R30, R17, R232, 0x1f ;  /* 0x00001fe8111e7589 */ /* 0x0006a200000e0000 */
[----:B-1----:R-:W-:Y:S01]  /*e540*/  FADD.FTZ R221, R29, -R223 ;  /* 0x800000df1ddd7221 */ /* 0x002fe20000010000 */
[----:B------:R-:W-:-:S02]  /*e550*/  VIADD R29, R9, 0x18 ;  /* 0x00000018091d7836 */ /* 0x000fc40000000000 */
[----:B------:R-:W-:Y:S01]  /*e560*/  FADD.FTZ R223, R31, -R223 ;  /* 0x800000df1fdf7221 */ /* 0x000fe20000010000 */
[----:B------:R-:W-:-:S03]  /*e570*/  IADD3 R31, R9, 0x10, RZ ;  /* 0x00000010091f7810 */ /* 0x000fc60007ffe0ff */
[----:B------:R-:W1:Y:S04]  /*e580*/  SHFL.IDX PT, R29, R224, R29, 0x1f ;  /* 0x00001f1de01d7589 */ /* 0x000e6800000e0000 */
[----:B------:R-:W1:Y:S01]  /*e590*/  SHFL.IDX PT, R31, R17, R31, 0x1f ;  /* 0x00001f1f111f7589 */ /* 0x000e6200000e0000 */
[----:B---3--:R-:W-:Y:S01]  /*e5a0*/  VIADD R232, R9, 0x1c ;  /* 0x0000001c09e87836 */ /* 0x008fe20000000000 */
[----:B------:R3:W1:Y:S01]  /*e5b0*/  MUFU.EX2 R24, R26 ;  /* 0x0000001a00187308 */ /* 0x0006620000000800 */
[----:B------:R-:W-:-:S04]  /*e5c0*/  FFMA.FTZ R219, R219, UR4, -R25 ;  /* 0x00000004dbdb7c23 */ /* 0x000fc80008010819 */
[----:B------:R1:W-:Y:S01]  /*e5d0*/  SHFL.IDX PT, R232, R224, R232, 0x1f ;  /* 0x00001fe8e0e87589 */ /* 0x0003e200000e0000 */
[----:B---3--:R-:W-:Y:S01]  /*e5e0*/  FFMA.FTZ R26, R228, UR4, -R25 ;  /* 0x00000004e41a7c23 */ /* 0x008fe20008010819 */
[--C-:B----4-:R-:W-:Y:S01]  /*e5f0*/  FFMA.FTZ R25, R225, UR4, -R231.reuse ;  /* 0x00000004e1197c23 */ /* 0x110fe200080108e7 */
[----:B------:R-:W-:Y:S01]  /*e600*/  FFMA.FTZ R231, R222, UR4, -R231 ;  /* 0x00000004dee77c23 */ /* 0x000fe200080108e7 */
[--C-:B--2---:R-:W-:Y:S01]  /*e610*/  FADD.FTZ R222, R32, -R28.reuse ;  /* 0x8000001c20de7221 */ /* 0x104fe20000010000 */
[----:B------:R-:W-:Y:S02]  /*e620*/  VIADD R32, R9, 0x14 ;  /* 0x0000001409207836 */ /* 0x000fe40000000000 */
[----:B-1----:R-:W-:Y:S01]  /*e630*/  FADD.FTZ R224, R34, -R28 ;  /* 0x8000001c22e07221 */ /* 0x002fe20000010000 */
[--C-:B------:R-:W-:Y:S01]  /*e640*/  FFMA.FTZ R28, R220, UR4, -R30.reuse ;  /* 0x00000004dc1c7c23 */ /* 0x100fe2000801081e */
[----:B------:R-:W-:Y:S01]  /*e650*/  FFMA.FTZ R30, R217, UR4, -R30 ;  /* 0x00000004d91e7c23 */ /* 0x000fe2000801081e */
[--C-:B------:R-:W-:Y:S01]  /*e660*/  FADD.FTZ R217, R36, -R29.reuse ;  /* 0x8000001d24d97221 */ /* 0x100fe20000010000 */
[----:B------:R-:W-:Y:S01]  /*e670*/  FADD.FTZ R220, R38, -R29 ;  /* 0x8000001d26dc7221 */ /* 0x000fe20000010000 */
[----:B------:R-:W1:Y:S01]  /*e680*/  SHFL.IDX PT, R32, R17, R32, 0x1f ;  /* 0x00001f2011207589 */ /* 0x000e6200000e0000 */
[--C-:B------:R-:W-:Y:S01]  /*e690*/  FFMA.FTZ R29, R215, UR4, -R31.reuse ;  /* 0x00000004d71d7c23 */ /* 0x100fe2000801081f */
[----:B------:R-:W-:Y:S01]  /*e6a0*/  FFMA.FTZ R31, R213, UR4, -R31 ;  /* 0x00000004d51f7c23 */ /* 0x000fe2000801081f */
[----:B------:R-:W-:Y:S01]  /*e6b0*/  FFMA.FTZ R213, -R18, R18, 1 ;  /* 0x3f80000012d57423 */ /* 0x000fe20000010112 */
[----:B------:R-:W-:Y:S01]  /*e6c0*/  FMUL.FTZ R229, R214, R229 ;  /* 0x000000e5d6e57220 */ /* 0x000fe20000410000 */
[----:B------:R-:W-:-:S03]  /*e6d0*/  VIADD R34, R9, 0x18 ;  /* 0x0000001809227836 */ /* 0x000fc60000000000 */
[----:B------:R-:W-:Y:S01]  /*e6e0*/  FMUL.FTZ R213, R213, R229 ;  /* 0x000000e5d5d57220 */ /* 0x000fe20000410000 */
[----:B------:R-:W-:Y:S01]  /*e6f0*/  IADD3 R229, R9, 0x1c, RZ ;  /* 0x0000001c09e57810 */ /* 0x000fe20007ffe0ff */
[--C-:B------:R-:W-:Y:S02]  /*e700*/  FADD.FTZ R225, R33, -R27.reuse ;  /* 0x8000001b21e17221 */ /* 0x100fe40000010000 */
[----:B------:R-:W2:Y:S04]  /*e710*/  SHFL.IDX PT, R33, R17, R34, 0x1f ;  /* 0x00001f2211217589 */ /* 0x000ea800000e0000 */
[----:B------:R-:W3:Y:S01]  /*e720*/  SHFL.IDX PT, R34, R17, R229, 0x1f ;  /* 0x00001fe511227589 */ /* 0x000ee200000e0000 */
[----:B------:R-:W-:Y:S01]  /*e730*/  FMUL.FTZ R226, R24, R226 ;  /* 0x000000e218e27220 */ /* 0x000fe20000410000 */
[----:B------:R-:W4:Y:S01]  /*e740*/  MUFU.EX2 R219, R219 ;  /* 0x000000db00db7308 */ /* 0x000f220000000800 */
[----:B------:R-:W-:Y:S01]  /*e750*/  FADD.FTZ R228, R35, -R27 ;  /* 0x8000001b23e47221 */ /* 0x000fe20000010000 */
[--C-:B-1----:R-:W-:Y:S01]  /*e760*/  FFMA.FTZ R211, R211, UR4, -R32.reuse ;  /* 0x00000004d3d37c23 */ /* 0x102fe20008010820 */
[----:B------:R-:W-:Y:S01]  /*e770*/  FFMA.FTZ R32, R210, UR4, -R32 ;  /* 0x00000004d2207c23 */ /* 0x000fe20008010820 */
[----:B------:R-:W-:Y:S01]  /*e780*/  FFMA.FTZ R210, -R19, R19, 1 ;  /* 0x3f80000013d27423 */ /* 0x000fe20000010113 */
[----:B------:R-:W1:Y:S03]  /*e790*/  SHFL.IDX PT, R35, R15, R9, 0x1f ;  /* 0x00001f090f237589 */ /* 0x000e6600000e0000 */
[----:B------:R2:W-:Y:S01]  /*e7a0*/  MUFU.EX2 R18, R31 ;  /* 0x0000001f00127308 */ /* 0x0005e20000000800 */
[----:B------:R-:W-:Y:S01]  /*e7b0*/  FMUL.FTZ R210, R210, R226 ;  /* 0x000000e2d2d27220 */ /* 0x000fe20000410000 */
[C---:B------:R-:W-:Y:S01]  /*e7c0*/  VIADD R226, R9.reuse, 0x4 ;  /* 0x0000000409e27836 */ /* 0x040fe20000000000 */
[----:B------:R-:W-:-:S05]  /*e7d0*/  IADD3 R36, R9, 0xc, RZ ;  /* 0x0000000c09247810 */ /* 0x000fca0007ffe0ff */
[----:B------:R4:W-:Y:S01]  /*e7e0*/  MUFU.EX2 R19, R32 ;  /* 0x0000002000137308 */ /* 0x0009e20000000800 */
[--C-:B--2---:R-:W-:Y:S01]  /*e7f0*/  FFMA.FTZ R31, R208, UR4, -R33.reuse ;  /* 0x00000004d01f7c23 */ /* 0x104fe20008010821 */
[----:B----4-:R-:W-:Y:S01]  /*e800*/  FFMA.FTZ R32, R209, UR4, -R33 ;  /* 0x00000004d1207c23 */ /* 0x010fe20008010821 */
[--C-:B---3--:R-:W-:Y:S01]  /*e810*/  FFMA.FTZ R33, R206, UR4, -R34.reuse ;  /* 0x00000004ce217c23 */ /* 0x108fe20008010822 */
[----:B------:R-:W-:Y:S02]  /*e820*/  FFMA.FTZ R34, R207, UR4, -R34 ;  /* 0x00000004cf227c23 */ /* 0x000fe40008010822 */
[----:B------:R-:W-:Y:S02]  /*e830*/  SHFL.IDX PT, R207, R15, R226, 0x1f ;  /* 0x00001fe20fcf7589 */ /* 0x000fe400000e0000 */
[----:B------:R2:W-:Y:S01]  /*e840*/  MUFU.EX2 R27, R231 ;  /* 0x000000e7001b7308 */ /* 0x0005e20000000800 */
[----:B------:R-:W-:Y:S01]  /*e850*/  FFMA.FTZ R208, -R230, R230, 1 ;  /* 0x3f800000e6d07423 */ /* 0x000fe200000101e6 */
[----:B------:R-:W-:Y:S01]  /*e860*/  FMUL.FTZ R227, R219, R227 ;  /* 0x000000e3dbe37220 */ /* 0x000fe20000410000 */
[----:B------:R-:W-:-:S02]  /*e870*/  VIADD R215, R9, 0x8 ;  /* 0x0000000809d77836 */ /* 0x000fc40000000000 */
[----:B--2---:R-:W-:Y:S02]  /*e880*/  FADD.FTZ R231, R37, -R232 ;  /* 0x800000e825e77221 */ /* 0x004fe40000010000 */
[----:B------:R2:W3:Y:S01]  /*e890*/  SHFL.IDX PT, R37, R15, R36, 0x1f ;  /* 0x00001f240f257589 */ /* 0x0004e200000e0000 */
[----:B------:R-:W-:Y:S01]  /*e8a0*/  FMUL.FTZ R208, R208, R227 ;  /* 0x000000e3d0d07220 */ /* 0x000fe20000410000 */
[----:B------:R4:W-:Y:S01]  /*e8b0*/  MUFU.EX2 R17, R211 ;  /* 0x000000d300117308 */ /* 0x0009e20000000800 */
[C---:B------:R-:W-:Y:S01]  /*e8c0*/  VIADD R227, R9.reuse, 0x10 ;  /* 0x0000001009e37836 */ /* 0x040fe20000000000 */
[----:B------:R-:W3:Y:S01]  /*e8d0*/  SHFL.IDX PT, R209, R15, R215, 0x1f ;  /* 0x00001fd70fd17589 */ /* 0x000ee200000e0000 */
[--C-:B-1----:R-:W-:Y:S01]  /*e8e0*/  FFMA.FTZ R204, R204, UR4, -R35.reuse ;  /* 0x00000004cccc7c23 */ /* 0x102fe20008010823 */
[C---:B------:R-:W-:Y:S01]  /*e8f0*/  IADD3 R230, R9.reuse, 0x18, RZ ;  /* 0x0000001809e67810 */ /* 0x040fe20007ffe0ff */
[----:B----4-:R-:W-:Y:S02]  /*e900*/  VIADD R211, R9, 0x14 ;  /* 0x0000001409d37836 */ /* 0x010fe40000000000 */
[----:B--2---:R-:W-:-:S02]  /*e910*/  FFMA.FTZ R36, R205, UR4, -R35 ;  /* 0x00000004cd247c23 */ /* 0x004fc40008010823 */
[----:B------:R-:W1:Y:S04]  /*e920*/  SHFL.IDX PT, R205, R15, R227, 0x1f ;  /* 0x00001fe30fcd7589 */ /* 0x000e6800000e0000 */
[----:B------:R-:W2:Y:S01]  /*e930*/  SHFL.IDX PT, R38, R15, R211, 0x1f ;  /* 0x00001fd30f267589 */ /* 0x000ea200000e0000 */
[----:B------:R-:W-:Y:S01]  /*e940*/  FADD.FTZ R232, R39, -R232 ;  /* 0x800000e827e87221 */ /* 0x000fe20000010000 */
[----:B------:R4:W-:Y:S02]  /*e950*/  MUFU.EX2 R35, R204 ;  /* 0x000000cc00237308 */ /* 0x0009e40000000800 */
[----:B------:R-:W2:Y:S01]  /*e960*/  SHFL.IDX PT, R39, R15, R230, 0x1f ;  /* 0x00001fe60f277589 */ /* 0x000ea200000e0000 */
[----:B---3--:R-:W-:Y:S01]  /*e970*/  FFMA.FTZ R120, R120, UR4, -R37 ;  /* 0x0000000478787c23 */ /* 0x008fe20008010825 */
        /* <DEDUP_REMOVED lines=9> */
[----:B------:R-:W-:Y:S02]  /*ea10*/  VIADD R209, R9, 0xc ;  /* 0x0000000c09d17836 */ /* 0x000fe40000000000 */
[--C-:B------:R-:W-:Y:S01]  /*ea20*/  FFMA.FTZ R123, R103, UR4, -R205.reuse ;  /* 0x00000004677b7c23 */ /* 0x100fe200080108cd */
[----:B---3--:R3:W-:Y:S01]  /*ea30*/  MUFU.EX2 R15, R204 ;  /* 0x000000cc000f7308 */ /* 0x0087e20000000800 */
[--C-:B--2---:R-:W-:Y:S01]  /*ea40*/  FFMA.FTZ R109, R109, UR4, -R38.reuse ;  /* 0x000000046d6d7c23 */ /* 0x104fe20008010826 */
[----:B------:R-:W-:Y:S01]  /*ea50*/  FFMA.FTZ R103, R94, UR4, -R38 ;  /* 0x000000045e677c23 */ /* 0x000fe20008010826 */
[----:B------:R-:W-:Y:S01]  /*ea60*/  FFMA.FTZ R114, R114, UR4, -R205 ;  /* 0x0000000472727c23 */ /* 0x000fe200080108cd */
[----:B------:R-:W-:-:S04]  /*ea70*/  FFMA.FTZ R112, R112, UR4, -R39 ;  /* 0x0000000470707c23 */ /* 0x000fc80008010827 */
[----:B------:R2:W-:Y:S01]  /*ea80*/  MUFU.EX2 R38, R206 ;  /* 0x000000ce00267308 */ /* 0x0005e20000000800 */
[----:B---3--:R-:W3:Y:S01]  /*ea90*/  SHFL.IDX PT, R204, R10, R9, 0x1f ;  /* 0x00001f090acc7589 */ /* 0x008ee200000e0000 */
[----:B------:R-:W-:Y:S01]  /*eaa0*/  FFMA.FTZ R107, R107, UR4, -R39 ;  /* 0x000000046b6b7c23 */ /* 0x000fe20008010827 */
[----:B----4-:R-:W-:Y:S01]  /*eab0*/  FFMA.FTZ R205, R97, UR4, -R122 ;  /* 0x0000000461cd7c23 */ /* 0x010fe2000801087a */
[--C-:B------:R-:W-:Y:S01]  /*eac0*/  FFMA.FTZ R119, R119, UR4, -R124.reuse ;  /* 0x0000000477777c23 */ /* 0x100fe2000801087c */
[----:B--2---:R-:W2:Y:S03]  /*ead0*/  SHFL.IDX PT, R206, R10, R209, 0x1f ;  /* 0x00001fd10ace7589 */ /* 0x004ea600000e0000 */
[----:B------:R4:W-:Y:S01]  /*eae0*/  MUFU.EX2 R39, R125 ;  /* 0x0000007d00277308 */ /* 0x0009e20000000800 */
[----:B------:R-:W-:Y:S01]  /*eaf0*/  FFMA.FTZ R124, R98, UR4, -R124 ;  /* 0x00000004627c7c23 */ /* 0x000fe2000801087c */
[----:B------:R-:W2:Y:S04]  /*eb00*/  SHFL.IDX PT, R97, R10, R227, 0x1f ;  /* 0x00001fe30a617589 */ /* 0x000ea800000e0000 */
[----:B------:R-:W-:Y:S04]  /*eb10*/  SHFL.IDX PT, R98, R10, R230, 0x1f ;  /* 0x00001fe60a627589 */ /* 0x000fe800000e0000 */
[----:B----4-:R-:W4:Y:S01]  /*eb20*/  SHFL.IDX PT, R125, R10, R211, 0x1f ;  /* 0x00001fd30a7d7589 */ /* 0x010f2200000e0000 */
[----:B------:R1:W-:Y:S02]  /*eb30*/  MUFU.EX2 R94, R120 ;  /* 0x00000078005e7308 */ /* 0x0003e40000000800 */
[----:B-1----:R-:W-:-:S02]  /*eb40*/  FFMA.FTZ R120, R99, UR4, -R207 ;  /* 0x0000000463787c23 */ /* 0x002fc400080108cf */
[----:B------:R-:W1:Y:S04]  /*eb50*/  SHFL.IDX PT, R99, R12, R9, 0x1f ;  /* 0x00001f090c637589 */ /* 0x000e6800000e0000 */
[----:B------:R-:W1:Y:S01]  /*eb60*/  MUFU.EX2 R29, R29 ;  /* 0x0000001d001d7308 */ /* 0x000e620000000800 */
[--C-:B---3--:R-:W-:Y:S01]  /*eb70*/  FFMA.FTZ R117, R117, UR4, -R204.reuse ;  /* 0x0000000475757c23 */ /* 0x108fe200080108cc */
[----:B------:R-:W-:Y:S01]  /*eb80*/  FFMA.FTZ R106, R106, UR4, -R204 ;  /* 0x000000046a6a7c23 */ /* 0x000fe200080108cc */
[--C-:B--2---:R-:W-:Y:S01]  /*eb90*/  FFMA.FTZ R105, R105, UR4, -R206.reuse ;  /* 0x0000000469697c23 */ /* 0x104fe200080108ce */
        /* <DEDUP_REMOVED lines=59> */
[--C-:B------:R-:W-:Y:S01]  /*ef50*/  FFMA.FTZ R206, R206, UR4, -R112.reuse ;  /* 0x00000004cece7c23 */ /* 0x100fe20008010870 */
[----:B------:R-:W-:Y:S01]  /*ef60*/  FFMA.FTZ R207, R207, UR4, -R112 ;  /* 0x00000004cfcf7c23 */ /* 0x000fe20008010870 */
[----:B------:R3:W-:Y:S01]  /*ef70*/  MUFU.EX2 R95, R109 ;  /* 0x0000006d005f7308 */ /* 0x0007e20000000800 */
[----:B------:R-:W-:Y:S01]  /*ef80*/  FMUL.FTZ R112, R235, R221 ;  /* 0x000000ddeb707220 */ /* 0x000fe20000410000 */
[--C-:B------:R-:W-:Y:S01]  /*ef90*/  FADD.FTZ R45, R45, -R217.reuse ;  /* 0x800000d92d2d7221 */ /* 0x100fe20000010000 */
[----:B------:R-:W-:Y:S01]  /*efa0*/  FADD.FTZ R47, R47, -R217 ;  /* 0x800000d92f2f7221 */ /* 0x000fe20000010000 */
[----:B------:R-:W4:Y:S04]  /*efb0*/  SHFL.IDX PT, R221, R14, R226, 0x1f ;  /* 0x00001fe20edd7589 */ /* 0x000f2800000e0000 */
[----:B------:R-:W-:Y:S04]  /*efc0*/  LDS R217, [R11+0x400] ;  /* 0x000400000bd97984 */ /* 0x000fe80000000800 */
[----:B---3--:R2:W-:Y:S01]  /*efd0*/  SHFL.IDX PT, R109, R12, R227, 0x1f ;  /* 0x00001fe30c6d7589 */ /* 0x0085e200000e0000 */
[----:B------:R-:W3:Y:S01]  /*efe0*/  MUFU.EX2 R36, R36 ;  /* 0x0000002400247308 */ /* 0x000ee20000000800 */
[----:B--2---:R-:W-:-:S02]  /*eff0*/  FMUL.FTZ R227, R32, R220 ;  /* 0x000000dc20e37220 */ /* 0x004fc40000410000 */
[----:B------:R-:W2:Y:S01]  /*f000*/  SHFL.IDX PT, R220, R14, R229, 0x1f ;  /* 0x00001fe50edc7589 */ /* 0x000ea200000e0000 */
[--C-:B-1----:R-:W-:Y:S01]  /*f010*/  FADD.FTZ R40, R40, -R218.reuse ;  /* 0x800000da28287221 */ /* 0x102fe20000010000 */
[----:B------:R-:W-:Y:S01]  /*f020*/  FFMA.FTZ R20, -R20, R20, 1 ;  /* 0x3f80000014147423 */ /* 0x000fe20000010114 */
[----:B------:R-:W-:Y:S01]  /*f030*/  FMUL.FTZ R224, R18, R224 ;  /* 0x000000e012e07220 */ /* 0x000fe20000410000 */
[----:B------:R-:W-:Y:S01]  /*f040*/  IADD3 R235, R9, 0x10, RZ ;  /* 0x0000001009eb7810 */ /* 0x000fe20007ffe0ff */
[----:B------:R-:W-:Y:S01]  /*f050*/  FMUL.FTZ R225, R17, R225 ;  /* 0x000000e111e17220 */ /* 0x000fe20000410000 */
[----:B------:R-:W-:Y:S01]  /*f060*/  FADD.FTZ R42, R42, -R218 ;  /* 0x800000da2a2a7221 */ /* 0x000fe20000010000 */
[----:B------:R-:W-:Y:S01]  /*f070*/  FFMA.FTZ R11, -R170, R170, 1 ;  /* 0x3f800000aa0b7423 */ /* 0x000fe200000101aa */
[----:B------:R-:W-:Y:S01]  /*f080*/  FMUL.FTZ R40, R35, R40 ;  /* 0x0000002823287220 */ /* 0x000fe20000410000 */
[----:B------:R-:W-:Y:S01]  /*f090*/  FFMA.FTZ R21, -R21, R21, 1 ;  /* 0x3f80000015157423 */ /* 0x000fe20000010115 */
[----:B------:R-:W-:-:S02]  /*f0a0*/  VIADD R234, R9, 0x14 ;  /* 0x0000001409ea7836 */ /* 0x000fc40000000000 */
[--C-:B----4-:R-:W-:Y:S01]  /*f0b0*/  FADD.FTZ R41, R41, -R221.reuse ;  /* 0x800000dd29297221 */ /* 0x110fe20000010000 */
[----:B------:R-:W1:Y:S01]  /*f0c0*/  MUFU.EX2 R30, R30 ;  /* 0x0000001e001e7308 */ /* 0x000e620000000800 */
[----:B------:R-:W-:Y:S01]  /*f0d0*/  FMUL.FTZ R22, R20, R22 ;  /* 0x0000001614167220 */ /* 0x000fe20000410000 */
[----:B------:R-:W-:Y:S01]  /*f0e0*/  FMUL.FTZ R20, R211, R224 ;  /* 0x000000e0d3147220 */ /* 0x000fe20000410000 */
[----:B------:R-:W-:Y:S01]  /*f0f0*/  FADD.FTZ R43, R43, -R221 ;  /* 0x800000dd2b2b7221 */ /* 0x000fe20000010000 */
[----:B------:R-:W4:Y:S01]  /*f100*/  SHFL.IDX PT, R224, R14, R235, 0x1f ;  /* 0x00001feb0ee07589 */ /* 0x000f2200000e0000 */
[----:B------:R-:W-:Y:S01]  /*f110*/  FMUL.FTZ R11, R11, R40 ;  /* 0x000000280b0b7220 */ /* 0x000fe20000410000 */
[----:B---3--:R-:W-:Y:S01]  /*f120*/  FMUL.FTZ R42, R36, R42 ;  /* 0x0000002a242a7220 */ /* 0x008fe20000410000 */
[----:B------:R-:W-:Y:S01]  /*f130*/  FMUL.FTZ R21, R21, R225 ;  /* 0x000000e115157220 */ /* 0x000fe20000410000 */
[----:B------:R-:W-:Y:S01]  /*f140*/  FFMA.FTZ R40, -R169, R169, 1 ;  /* 0x3f800000a9287423 */ /* 0x000fe200000101a9 */
[----:B------:R-:W-:Y:S01]  /*f150*/  FMUL.FTZ R221, R15, R41 ;  /* 0x000000290fdd7220 */ /* 0x000fe20000410000 */
[--C-:B--2---:R-:W-:Y:S01]  /*f160*/  FADD.FTZ R53, R53, -R220.reuse ;  /* 0x800000dc35357221 */ /* 0x104fe20000010000 */
[----:B------:R-:W-:Y:S01]  /*f170*/  FADD.FTZ R55, R55, -R220 ;  /* 0x800000dc37377221 */ /* 0x000fe20000010000 */
[----:B------:R-:W-:Y:S01]  /*f180*/  FFMA.FTZ R220, -R168, R168, 1 ;  /* 0x3f800000a8dc7423 */ /* 0x000fe200000101a8 */
[----:B------:R-:W2:Y:S01]  /*f190*/  SHFL.IDX PT, R225, R14, R234, 0x1f ;  /* 0x00001fea0ee17589 */ /* 0x000ea200000e0000 */
[----:B------:R-:W-:-:S02]  /*f1a0*/  FADD.FTZ R46, R46, -R222 ;  /* 0x800000de2e2e7221 */ /* 0x000fc40000010000 */
[----:B------:R-:W-:Y:S01]  /*f1b0*/  FMUL.FTZ R41, R220, R42 ;  /* 0x0000002adc297220 */ /* 0x000fe20000410000 */
[----:B------:R-:W-:Y:S01]  /*f1c0*/  FMUL.FTZ R42, R40, R221 ;  /* 0x000000dd282a7220 */ /* 0x000fe20000410000 */
[----:B------:R-:W-:Y:S01]  /*f1d0*/  FFMA.FTZ R40, -R23, R23, 1 ;  /* 0x3f80000017287423 */ /* 0x000fe20000010117 */
[----:B------:R-:W-:Y:S01]  /*f1e0*/  FFMA.FTZ R23, -R88, R88, 1 ;  /* 0x3f80000058177423 */ /* 0x000fe20000010158 */
[----:B------:R-:W-:-:S04]  /*f1f0*/  FMUL.FTZ R46, R39, R46 ;  /* 0x0000002e272e7220 */ /* 0x000fc80000410000 */
[----:B------:R-:W-:Y:S01]  /*f200*/  FMUL.FTZ R23, R23, R46 ;  /* 0x0000002e17177220 */ /* 0x000fe20000410000 */
[----:B------:R-:W-:Y:S02]  /*f210*/  FFMA.FTZ R46, -R92, R92, 1 ;  /* 0x3f8000005c2e7423 */ /* 0x000fe4000001015c */
[----:B------:R-:W3:Y:S01]  /*f220*/  SHFL.IDX PT, R92, R217, R233, 0x1f ;  /* 0x00001fe9d95c7589 */ /* 0x000ee200000e0000 */
[----:B-1----:R-:W-:-:S04]  /*f230*/  FMUL.FTZ R223, R30, R223 ;  /* 0x000000df1edf7220 */ /* 0x002fc80000410000 */
[----:B------:R-:W-:Y:S02]  /*f240*/  FMUL.FTZ R209, R209, R223 ;  /* 0x000000dfd1d17220 */ /* 0x000fe40000410000 */
[----:B------:R1:W3:Y:S01]  /*f250*/  SHFL.IDX PT, R223, R14, R230, 0x1f ;  /* 0x00001fe60edf7589 */ /* 0x0002e200000e0000 */
[----:B----4-:R-:W-:Y:S01]  /*f260*/  FADD.FTZ R48, R48, -R224 ;  /* 0x800000e030307221 */ /* 0x010fe20000010000 */
[----:B------:R-:W-:Y:S01]  /*f270*/  FMUL.FTZ R45, R94, R45 ;  /* 0x0000002d5e2d7220 */ /* 0x000fe20000410000 */
[--C-:B--2---:R-:W-:Y:S01]  /*f280*/  FADD.FTZ R49, R49, -R225.reuse ;  /* 0x800000e131317221 */ /* 0x104fe20000010000 */
[----:B------:R-:W-:Y:S01]  /*f290*/  FFMA.FTZ R211, -R200, R200, 1 ;  /* 0x3f800000c8d37423 */ /* 0x000fe200000101c8 */
[----:B------:R-:W-:Y:S01]  /*f2a0*/  FMUL.FTZ R228, R19, R228 ;  /* 0x000000e413e47220 */ /* 0x000fe20000410000 */
[----:B------:R-:W-:Y:S01]  /*f2b0*/  FFMA.FTZ R89, -R89, R89, 1 ;  /* 0x3f80000059597423 */ /* 0x000fe20000010159 */
[----:B------:R-:W-:Y:S01]  /*f2c0*/  FMUL.FTZ R47, R10, R47 ;  /* 0x0000002f0a2f7220 */ /* 0x000fe20000410000 */
[----:B------:R-:W-:Y:S01]  /*f2d0*/  FFMA.FTZ R90, -R90, R90, 1 ;  /* 0x3f8000005a5a7423 */ /* 0x000fe2000001015a */
[----:B------:R-:W-:Y:S01]  /*f2e0*/  FMUL.FTZ R48, R96, R48 ;  /* 0x0000003060307220 */ /* 0x000fe20000410000 */
[----:B------:R-:W-:Y:S01]  /*f2f0*/  FFMA.FTZ R226, -R203, R203, 1 ;  /* 0x3f800000cbe27423 */ /* 0x000fe200000101cb */
[----:B------:R-:W-:Y:S01]  /*f300*/  FMUL.FTZ R45, R40, R45 ;  /* 0x0000002d282d7220 */ /* 0x000fe20000410000 */
[----:B------:R-:W-:Y:S01]  /*f310*/  FADD.FTZ R51, R51, -R225 ;  /* 0x800000e133337221 */ /* 0x000fe20000010000 */
[----:B------:R-:W-:Y:S01]  /*f320*/  FFMA.FTZ R218, -R167, R167, 1 ;  /* 0x3f800000a7da7423 */ /* 0x000fe200000101a7 */
[----:B------:R-:W-:Y:S01]  /*f330*/  FMUL.FTZ R43, R37, R43 ;  /* 0x0000002b252b7220 */ /* 0x000fe20000410000 */
[----:B------:R-:W-:Y:S01]  /*f340*/  FMUL.FTZ R40, R95, R49 ;  /* 0x000000315f287220 */ /* 0x000fe20000410000 */
[----:B------:R-:W-:Y:S01]  /*f350*/  FMUL.FTZ R211, R211, R228 ;  /* 0x000000e4d3d37220 */ /* 0x000fe20000410000 */
[----:B------:R-:W-:Y:S01]  /*f360*/  FMUL.FTZ R49, R89, R47 ;  /* 0x0000002f59317220 */ /* 0x000fe20000410000 */
[----:B------:R-:W-:Y:S01]  /*f370*/  FADD.FTZ R44, R44, -R222 ;  /* 0x800000de2c2c7221 */ /* 0x000fe20000010000 */
[----:B------:R-:W-:Y:S01]  /*f380*/  FFMA.FTZ R91, -R91, R91, 1 ;  /* 0x3f8000005b5b7423 */ /* 0x000fe2000001015b */
[----:B------:R-:W-:Y:S01]  /*f390*/  FMUL.FTZ R47, R90, R48 ;  /* 0x000000305a2f7220 */ /* 0x000fe20000410000 */
[----:B------:R-:W-:Y:S01]  /*f3a0*/  IADD3 R228, R9, 0x8, RZ ;  /* 0x0000000809e47810 */ /* 0x000fe20007ffe0ff */
[----:B-1----:R-:W-:Y:S01]  /*f3b0*/  FMUL.FTZ R14, R226, R227 ;  /* 0x000000e3e20e7220 */ /* 0x002fe20000410000 */
[----:B------:R-:W-:Y:S01]  /*f3c0*/  FFMA.FTZ R90, -R165, R165, 1 ;  /* 0x3f800000a55a7423 */ /* 0x000fe200000101a5 */
[----:B------:R-:W-:Y:S01]  /*f3d0*/  FMUL.FTZ R43, R218, R43 ;  /* 0x0000002bda2b7220 */ /* 0x000fe20000410000 */
[----:B------:R-:W-:-:S02]  /*f3e0*/  VIADD R227, R9, 0x4 ;  /* 0x0000000409e37836 */ /* 0x000fc40000000000 */
[----:B------:R-:W-:Y:S01]  /*f3f0*/  FMUL.FTZ R51, R98, R51 ;  /* 0x0000003362337220 */ /* 0x000fe20000410000 */
[----:B------:R-:W-:Y:S01]  /*f400*/  FFMA.FTZ R218, -R166, R166, 1 ;  /* 0x3f800000a6da7423 */ /* 0x000fe200000101a6 */
[----:B------:R-:W-:Y:S01]  /*f410*/  FMUL.FTZ R44, R38, R44 ;  /* 0x0000002c262c7220 */ /* 0x000fe20000410000 */
[----:B------:R-:W-:Y:S01]  /*f420*/  FMUL.FTZ R48, R91, R40 ;  /* 0x000000285b307220 */ /* 0x000fe20000410000 */
[----:B------:R-:W1:Y:S01]  /*f430*/  SHFL.IDX PT, R89, R217, R9, 0x1f ;  /* 0x00001f09d9597589 */ /* 0x000e6200000e0000 */
[----:B------:R-:W2:Y:S01]  /*f440*/  MUFU.EX2 R107, R107 ;  /* 0x0000006b006b7308 */ /* 0x000ea20000000800 */
[--C-:B---3--:R-:W-:Y:S01]  /*f450*/  FADD.FTZ R61, R61, -R92.reuse ;  /* 0x8000005c3d3d7221 */ /* 0x108fe20000010000 */
[----:B------:R-:W-:Y:S01]  /*f460*/  FMUL.FTZ R51, R90, R51 ;  /* 0x000000335a337220 */ /* 0x000fe20000410000 */
[----:B------:R-:W3:Y:S01]  /*f470*/  SHFL.IDX PT, R40, R217, R228, 0x1f ;  /* 0x00001fe4d9287589 */ /* 0x000ee200000e0000 */
[----:B------:R-:W-:Y:S01]  /*f480*/  FADD.FTZ R92, R63, -R92 ;  /* 0x8000005c3f5c7221 */ /* 0x000fe20000010000 */
[----:B------:R-:W-:Y:S01]  /*f490*/  FADD.FTZ R50, R50, -R224 ;  /* 0x800000e032327221 */ /* 0x000fe20000010000 */
[----:B------:R-:W-:Y:S01]  /*f4a0*/  FMUL.FTZ R44, R218, R44 ;  /* 0x0000002cda2c7220 */ /* 0x000fe20000410000 */
[----:B------:R-:W4:Y:S01]  /*f4b0*/  SHFL.IDX PT, R88, R217, R227, 0x1f ;  /* 0x00001fe3d9587589 */ /* 0x000f2200000e0000 */
[----:B------:R-:W1:Y:S03]  /*f4c0*/  MUFU.EX2 R205, R205 ;  /* 0x000000cd00cd7308 */ /* 0x000e660000000800 */
[----:B------:R-:W4:Y:S04]  /*f4d0*/  SHFL.IDX PT, R90, R217, R230, 0x1f ;  /* 0x00001fe6d95a7589 */ /* 0x000f2800000e0000 */
[----:B------:R-:W-:Y:S01]  /*f4e0*/  LDS R63, [R13+0x400] ;  /* 0x000400000d3f7984 */ /* 0x000fe20000000800 */
[----:B------:R-:W3:Y:S03]  /*f4f0*/  MUFU.EX2 R122, R122 ;  /* 0x0000007a007a7308 */ /* 0x000ee60000000800 */
[----:B------:R-:W4:Y:S01]  /*f500*/  SHFL.IDX PT, R218, R217, R235, 0x1f ;  /* 0x00001febd9da7589 */ /* 0x000f2200000e0000 */
[----:B------:R-:W-:-:S03]  /*f510*/  FMUL.FTZ R50, R97, R50 ;  /* 0x0000003261327220 */ /* 0x000fc60000410000 */
[----:B------:R-:W-:Y:S01]  /*f520*/  SHFL.IDX PT, R91, R217, R234, 0x1f ;  /* 0x00001fead95b7589 */ /* 0x000fe200000e0000 */
[----:B------:R-:W-:-:S03]  /*f530*/  FADD.FTZ R52, R52, -R223 ;  /* 0x800000df34347221 */ /* 0x000fc60000010000 */
[----:B------:R-:W4:Y:S01]  /*f540*/  SHFL.IDX PT, R217, R217, R229, 0x1f ;  /* 0x00001fe5d9d97589 */ /* 0x000f2200000e0000 */
[----:B------:R-:W4:Y:S01]  /*f550*/  MUFU.EX2 R117, R117 ;  /* 0x0000007500757308 */ /* 0x000f220000000800 */
[----:B------:R-:W-:Y:S01]  /*f560*/  FMUL.FTZ R46, R46, R50 ;  /* 0x000000322e2e7220 */ /* 0x000fe20000410000 */
[----:B------:R-:W-:Y:S01]  /*f570*/  FFMA.FTZ R50, -R164, R164, 1 ;  /* 0x3f800000a4327423 */ /* 0x000fe200000101a4 */
[----:B------:R-:W-:Y:S01]  /*f580*/  FMUL.FTZ R52, R99, R52 ;  /* 0x0000003463347220 */ /* 0x000fe20000410000 */
[----:B------:R-:W-:-:S04]  /*f590*/  FADD.FTZ R54, R54, -R223 ;  /* 0x800000df36367221 */ /* 0x000fc80000010000 */
[----:B------:R-:W4:Y:S01]  /*f5a0*/  MUFU.EX2 R124, R124 ;  /* 0x0000007c007c7308 */ /* 0x000f220000000800 */
[----:B------:R-:W-:Y:S01]  /*f5b0*/  FMUL.FTZ R50, R50, R52 ;  /* 0x0000003432327220 */ /* 0x000fe20000410000 */
[----:B------:R-:W-:Y:S01]  /*f5c0*/  FFMA.FTZ R52, -R162, R162, 1 ;  /* 0x3f800000a2347423 */ /* 0x000fe200000101a2 */
[----:B--2---:R-:W-:Y:S01]  /*f5d0*/  FMUL.FTZ R54, R107, R54 ;  /* 0x000000366b367220 */ /* 0x004fe20000410000 */
[----:B------:R-:W-:-:S04]  /*f5e0*/  FFMA.FTZ R220, -R163, R163, 1 ;  /* 0x3f800000a3dc7423 */ /* 0x000fc800000101a3 */
[----:B------:R-:W2:Y:S01]  /*f5f0*/  MUFU.EX2 R26, R26 ;  /* 0x0000001a001a7308 */ /* 0x000ea20000000800 */
[----:B-1----:R-:W-:Y:S01]  /*f600*/  FMUL.FTZ R53, R205, R53 ;  /* 0x00000035cd357220 */ /* 0x002fe20000410000 */
[----:B------:R-:W-:Y:S01]  /*f610*/  FFMA.FTZ R93, -R93, R93, 1 ;  /* 0x3f8000005d5d7423 */ /* 0x000fe2000001015d */
[----:B---3--:R-:W-:-:S05]  /*f620*/  FMUL.FTZ R55, R122, R55 ;  /* 0x000000377a377220 */ /* 0x008fca0000410000 */
[----:B------:R-:W1:Y:S01]  /*f630*/  MUFU.EX2 R111, R111 ;  /* 0x0000006f006f7308 */ /* 0x000e620000000800 */
[----:B------:R-:W-:-:S07]  /*f640*/  FMUL.FTZ R52, R52, R54 ;  /* 0x0000003634347220 */ /* 0x000fce0000410000 */
[----:B------:R-:W3:Y:S01]  /*f650*/  MUFU.TANH R138, R138 ;  /* 0x0000008a008a7308 */ /* 0x000ee20000002400 */
[----:B------:R-:W-:-:S07]  /*f660*/  FMUL.FTZ R54, R220, R53 ;  /* 0x00000035dc367220 */ /* 0x000fce0000410000 */
[----:B------:R-:W3:Y:S01]  /*f670*/  MUFU.EX2 R100, R100 ;  /* 0x0000006400647308 */ /* 0x000ee20000000800 */
[----:B------:R-:W-:-:S07]  /*f680*/  FMUL.FTZ R53, R93, R55 ;  /* 0x000000375d357220 */ /* 0x000fce0000410000 */
[----:B------:R-:W3:Y:S01]  /*f690*/  MUFU.EX2 R106, R106 ;  /* 0x0000006a006a7308 */ /* 0x000ee20000000800 */
[----:B------:R-:W-:-:S07]  /*f6a0*/  FADD.FTZ R56, R56, -R89 ;  /* 0x8000005938387221 */ /* 0x000fce0000010000 */
[----:B------:R-:W3:Y:S01]  /*f6b0*/  MUFU.EX2 R25, R25 ;  /* 0x0000001900197308 */ /* 0x000ee20000000800 */
[----:B------:R-:W-:-:S07]  /*f6c0*/  FADD.FTZ R55, R60, -R40 ;  /* 0x800000283c377221 */ /* 0x000fce0000010000 */
[----:B------:R-:W3:Y:S01]  /*f6d0*/  MUFU.EX2 R102, R102 ;  /* 0x0000006600667308 */ /* 0x000ee20000000800 */
[----:B------:R-:W-:-:S07]  /*f6e0*/  FADD.FTZ R40, R62, -R40 ;  /* 0x800000283e287221 */ /* 0x000fce0000010000 */
[----:B------:R-:W3:Y:S01]  /*f6f0*/  MUFU.EX2 R116, R116 ;  /* 0x0000007400747308 */ /* 0x000ee20000000800 */
[----:B----4-:R-:W-:Y:S01]  /*f700*/  FADD.FTZ R59, R59, -R88 ;  /* 0x800000583b3b7221 */ /* 0x010fe20000010000 */
[----:B------:R-:W-:-:S06]  /*f710*/  FADD.FTZ R62, R68, -R90 ;  /* 0x8000005a443e7221 */ /* 0x000fcc0000010000 */
[----:B------:R-:W4:Y:S01]  /*f720*/  MUFU.EX2 R104, R104 ;  /* 0x0000006800687308 */ /* 0x000f220000000800 */
[----:B------:R-:W-:-:S07]  /*f730*/  FFMA.FTZ R68, -R161, R161, 1 ;  /* 0x3f800000a1447423 */ /* 0x000fce00000101a1 */
[----:B------:R-:W4:Y:S01]  /*f740*/  MUFU.EX2 R101, R101 ;  /* 0x0000006500657308 */ /* 0x000f220000000800 */
[----:B------:R-:W-:Y:S01]  /*f750*/  FMUL.FTZ R56, R117, R56 ;  /* 0x0000003875387220 */ /* 0x000fe20000410000 */
        /* <DEDUP_REMOVED lines=10> */
[----:B--2---:R-:W-:Y:S01]  /*f800*/  FMUL.FTZ R212, R26, R212 ;  /* 0x000000d41ad47220 */ /* 0x004fe20000410000 */
[--C-:B------:R-:W-:Y:S01]  /*f810*/  FFMA.FTZ R130, R130, UR4, -R109.reuse ;  /* 0x0000000482827c23 */ /* 0x100fe2000801086d */
[----:B------:R-:W-:Y:S01]  /*f820*/  FFMA.FTZ R136, R136, UR4, -R109 ;  /* 0x0000000488887c23 */ /* 0x000fe2000801086d */
[----:B------:R-:W-:Y:S01]  /*f830*/  FADD.FTZ R65, R65, -R91 ;  /* 0x8000005b41417221 */ /* 0x000fe20000010000 */
[----:B------:R-:W-:Y:S01]  /*f840*/  FMUL.FTZ R68, R68, R56 ;  /* 0x0000003844447220 */ /* 0x000fe20000410000 */
[----:B------:R-:W-:Y:S01]  /*f850*/  FFMA.FTZ R71, -R155, R155, 1 ;  /* 0x3f8000009b477423 */ /* 0x000fe2000001019b */
[----:B-1----:R-:W-:Y:S01]  /*f860*/  FMUL.FTZ R40, R111, R40 ;  /* 0x000000286f287220 */ /* 0x002fe20000410000 */
[----:B---3--:R-:W-:Y:S01]  /*f870*/  FSEL R109, R138, -INF , !P3 ;  /* 0xff8000008a6d7808 */ /* 0x008fe20005800000 */
        /* <DEDUP_REMOVED lines=20> */
[----:B----4-:R-:W-:Y:S01]  /*f9c0*/  FMUL.FTZ R92, R104, R92 ;  /* 0x0000005c685c7220 */ /* 0x010fe20000410000 */
        /* <DEDUP_REMOVED lines=216> */
[----:B----4-:R-:W-:-:S04]  /*10750*/  IMAD R11, R0, 0x4000, R220 ;  /* 0x00004000000b7824 */ /* 0x010fc800078e02dc */
        /* <DEDUP_REMOVED lines=147> */
.L_x_1731:
        /* <DEDUP_REMOVED lines=70> */
.L_x_1732:
        /* <DEDUP_REMOVED lines=11> */
[----:B---3--:R-:W-:Y:S05]  /*115a0*/  @!P1 BRA `(.L_x_1733) ;  /* 0xffffffac00cc9947 */ /* 0x008fea000383ffff */
.L_x_1722:
        /* <DEDUP_REMOVED lines=34> */
.L_x_1690:
[----:B------:R-:W-:Y:S05]  /*117d0*/  @P0 BRA `(.L_x_1734) ;  /* 0x0000001000a00947 */ /* 0x000fea0003800000 */
[----:B------:R-:W2:Y:S01]  /*117e0*/  S2R R0, SR_TID.X ;  /* 0x0000000000007919 */ /* 0x000ea20000002100 */
[----:B------:R-:W3:Y:S01]  /*117f0*/  S2UR UR5, SR_CgaCtaId ;  /* 0x00000000000579c3 */ /* 0x000ee20000008800 */
[----:B------:R-:W-:Y:S01]  /*11800*/  UMOV UR4, 0x400 ;  /* 0x0000040000047882 */ /* 0x000fe20000000000 */
[----:B------:R-:W-:-:S06]  /*11810*/  F2FP.F16.F32.PACK_AB R172, R173, R172 ;  /* 0x000000acadac723e */ /* 0x000fcc00000000ff */
[----:B------:R-:W-:Y:S01]  /*11820*/  BAR.SYNC.DEFER_BLOCKING 0x1, 0x100 ;  /* 0x0044000000007b1d */ /* 0x000fe20000010000 */
        /* <DEDUP_REMOVED lines=10> */
[----:B---3--:R-:W-:Y:S01]  /*118d0*/  ULEA UR6, UR5, UR4, 0x18 ;  /* 0x0000000405067291 */ /* 0x008fe2000f8ec03f */
[----:B------:R-:W-:Y:S02]  /*118e0*/  F2FP.F16.F32.PACK_AB R190, R193, R192 ;  /* 0x000000c0c1be723e */ /* 0x000fe400000000ff */
[----:B------:R-:W-:Y:S01]  /*118f0*/  F2FP.F16.F32.PACK_AB R191, R195, R194 ;  /* 0x000000c2c3bf723e */ /* 0x000fe200000000ff */
[----:B------:R-:W-:Y:S01]  /*11900*/  ULDC.64 UR4, c[0x0][0x870] ;  /* 0x00021c0000047ab9 */ /* 0x000fe20000000a00 */
[----:B------:R-:W-:Y:S01]  /*11910*/  F2FP.F16.F32.PACK_AB R197, R199, R198 ;  /* 0x000000c6c7c5723e */ /* 0x000fe200000000ff */
[----:B--2---:R-:W-:Y:S01]  /*11920*/  VIADD R11, R0, 0xffffff80 ;  /* 0xffffff80000b7836 */ /* 0x004fe20000000000 */
[----:B------:R-:W-:-:S02]  /*11930*/  F2FP.F16.F32.PACK_AB R140, R141, R140 ;  /* 0x0000008c8d8c723e */ /* 0x000fc400000000ff */
[----:B------:R-:W-:Y:S02]  /*11940*/  F2FP.F16.F32.PACK_AB R198, R201, R200 ;  /* 0x000000c8c9c6723e */ /* 0x000fe400000000ff */
[----:B------:R-:W-:Y:S02]  /*11950*/  SHF.R.S32.HI R10, RZ, 0x1f, R11 ;  /* 0x0000001fff0a7819 */ /* 0x000fe4000001140b */
[----:B------:R-:W-:Y:S02]  /*11960*/  F2FP.F16.F32.PACK_AB R199, R203, R202 ;  /* 0x000000cacbc7723e */ /* 0x000fe400000000ff */
[CC--:B------:R-:W-:Y:S02]  /*11970*/  LEA.HI R7, R10.reuse, R11.reuse, RZ, 0x4 ;  /* 0x0000000b0a077211 */ /* 0x0c0fe400078f20ff */
[----:B------:R-:W-:Y:S02]  /*11980*/  LEA.HI R4, R10, R11, RZ, 0x5 ;  /* 0x0000000b0a047211 */ /* 0x000fe400078f28ff */
[----:B------:R-:W-:-:S02]  /*11990*/  LOP3.LUT R0, R7, 0xfffffff0, RZ, 0xc0, !PT ;  /* 0xfffffff007007812 */ /* 0x000fc400078ec0ff */
[----:B------:R-:W-:Y:S02]  /*119a0*/  SHF.R.U32.HI R7, RZ, 0x1, R7 ;  /* 0x00000001ff077819 */ /* 0x000fe40000011607 */
[----:B------:R-:W-:Y:S01]  /*119b0*/  F2FP.F16.F32.PACK_AB R141, R143, R142 ;  /* 0x0000008e8f8d723e */ /* 0x000fe200000000ff */
[----:B------:R-:W-:Y:S01]  /*119c0*/  IMAD.IADD R0, R11, 0x1, -R0 ;  /* 0x000000010b007824 */ /* 0x000fe200078e0a00 */
[----:B------:R-:W-:Y:S02]  /*119d0*/  F2FP.F16.F32.PACK_AB R148, R149, R148 ;  /* 0x000000949594723e */ /* 0x000fe400000000ff */
[----:B------:R-:W-:Y:S02]  /*119e0*/  F2FP.F16.F32.PACK_AB R142, R145, R144 ;  /* 0x00000090918e723e */ /* 0x000fe400000000ff */
[----:B------:R-:W-:Y:S02]  /*119f0*/  SHF.R.S32.HI R3, RZ, 0x1f, R0 ;  /* 0x0000001fff037819 */ /* 0x000fe40000011400 */
[----:B------:R-:W-:-:S02]  /*11a00*/  F2FP.F16.F32.PACK_AB R143, R147, R146 ;  /* 0x00000092938f723e */ /* 0x000fc400000000ff */
[----:B------:R-:W-:Y:S02]  /*11a10*/  LEA.HI R3, R3, R0, RZ, 0x3 ;  /* 0x0000000003037211 */ /* 0x000fe400078f18ff */
[----:B------:R-:W-:Y:S02]  /*11a20*/  F2FP.F16.F32.PACK_AB R149, R151, R150 ;  /* 0x000000969795723e */ /* 0x000fe400000000ff */
[C---:B------:R-:W-:Y:S02]  /*11a30*/  LOP3.LUT R5, R3.reuse, 0xfffffff8, RZ, 0xc0, !PT ;  /* 0xfffffff803057812 */ /* 0x040fe400078ec0ff */
[----:B------:R-:W-:Y:S02]  /*11a40*/  SHF.L.U32 R3, R3, 0x6, RZ ;  /* 0x0000000603037819 */ /* 0x000fe400000006ff */
[----:B------:R-:W-:Y:S02]  /*11a50*/  IADD3 R5, R0, -R5, RZ ;  /* 0x8000000500057210 */ /* 0x000fe40007ffe0ff */
[----:B------:R-:W-:-:S02]  /*11a60*/  LOP3.LUT R3, R3, 0x7ffffe00, RZ, 0xc0, !PT ;  /* 0x7ffffe0003037812 */ /* 0x000fc400078ec0ff */
[C---:B------:R-:W-:Y:S01]  /*11a70*/  R2P PR, R5.reuse, 0x6 ;  /* 0x0000000605007804 */ /* 0x040fe20000000000 */
[----:B------:R-:W-:Y:S01]  /*11a80*/  IMAD.SHL.U32 R0, R5, 0x40, RZ ;  /* 0x0000004005007824 */ /* 0x000fe200078e00ff */
[----:B------:R-:W-:Y:S01]  /*11a90*/  F2FP.F16.F32.PACK_AB R156, R157, R156 ;  /* 0x0000009c9d9c723e */ /* 0x000fe200000000ff */
[----:B------:R-:W-:Y:S01]  /*11aa0*/  IMAD.MOV.U32 R5, RZ, RZ, 0x40 ;  /* 0x00000040ff057424 */ /* 0x000fe200078e00ff */
[----:B------:R-:W-:Y:S02]  /*11ab0*/  F2FP.F16.F32.PACK_AB R150, R153, R152 ;  /* 0x000000989996723e */ /* 0x000fe400000000ff */
        /* <DEDUP_REMOVED lines=16> */
[C---:B------:R-:W-:Y:S02]  /*11bc0*/  IADD3 R2, R3.reuse, 0x4000, R0 ;  /* 0x0000400003027810 */ /* 0x040fe40007ffe000 */
[----:B------:R-:W-:Y:S02]  /*11bd0*/  IADD3 R3, R3, R6, RZ ;  /* 0x0000000603037210 */ /* 0x000fe40007ffe0ff */
[----:B------:R-:W-:Y:S01]  /*11be0*/  F2FP.F16.F32.PACK_AB R158, R161, R160 ;  /* 0x000000a0a19e723e */ /* 0x000fe200000000ff */
[----:B------:R-:W-:Y:S01]  /*11bf0*/  STSM.16.M88.4 [R2], R180 ;  /* 0x000000b402007844 */ /* 0x000fe20000000200 */
[----:B------:R-:W-:-:S02]  /*11c00*/  F2FP.F16.F32.PACK_AB R159, R163, R162 ;  /* 0x000000a2a39f723e */ /* 0x000fc400000000ff */
[----:B------:R-:W-:Y:S01]  /*11c10*/  F2FP.F16.F32.PACK_AB R165, R167, R166 ;  /* 0x000000a6a7a5723e */ /* 0x000fe200000000ff */
[----:B------:R-:W-:Y:S01]  /*11c20*/  STSM.16.M88.4 [R6], R188 ;  /* 0x000000bc06007844 */ /* 0x000fe20000000200 */
[----:B------:R-:W-:Y:S02]  /*11c30*/  F2FP.F16.F32.PACK_AB R166, R169, R168 ;  /* 0x000000a8a9a6723e */ /* 0x000fe400000000ff */
[----:B------:R-:W-:Y:S01]  /*11c40*/  F2FP.F16.F32.PACK_AB R167, R171, R170 ;  /* 0x000000aaaba7723e */ /* 0x000fe200000000ff */
[----:B------:R-:W-:Y:S01]  /*11c50*/  STSM.16.M88.4 [R3], R196 ;  /* 0x000000c403007844 */ /* 0x000fe20000000200 */
[----:B------:R-:W-:-:S03]  /*11c60*/  ISETP.NE.U32.AND P4, PT, RZ, UR4, PT ;  /* 0x00000004ff007c0c */ /* 0x000fc6000bf85070 */
[----:B------:R-:W-:Y:S01]  /*11c70*/  STSM.16.M88.4 [R0], R140 ;  /* 0x0000008c00007844 */ /* 0x000fe20000000200 */
[----:B------:R-:W-:Y:S01]  /*11c80*/  ISETP.NE.AND.EX P4, PT, RZ, UR5, PT, P4 ;  /* 0x00000005ff007c0c */ /* 0x000fe2000bf85340 */
[----:B------:R-:W-:Y:S02]  /*11c90*/  ULDC.64 UR4, c[0x0][0x870] ;  /* 0x00021c0000047ab9 */ /* 0x000fe40000000a00 */
[----:B------:R-:W-:Y:S01]  /*11ca0*/  STSM.16.M88.4 [R2+-0x4000], R148 ;  /* 0xffc0009402007844 */ /* 0x000fe20000000200 */
[----:B------:R-:W-:-:S03]  /*11cb0*/  UIMAD.WIDE UR4, UR37, 0x4, UR4 ;  /* 0x00000004250478a5 */ /* 0x000fc6000f8e0204 */
[----:B------:R2:W-:Y:S03]  /*11cc0*/  STSM.16.M88.4 [R6+-0x4000], R156 ;  /* 0xffc0009c06007844 */ /* 0x0005e60000000200 */
[----:B------:R-:W-:Y:S01]  /*11cd0*/  IMAD.U32 R4, RZ, RZ, UR4 ;  /* 0x00000004ff047e24 */ /* 0x000fe2000f8e00ff */
[----:B------:R3:W-:Y:S01]  /*11ce0*/  STSM.16.M88.4 [R3+-0x4000], R164 ;  /* 0xffc000a403007844 */ /* 0x0007e20000000200 */
[----:B------:R-:W-:Y:S01]  /*11cf0*/  IMAD.U32 R5, RZ, RZ, UR5 ;  /* 0x00000005ff057e24 */ /* 0x000fe2000f8e00ff */
[----:B------:R-:W-:Y:S01]  /*11d00*/  ULDC.64 UR4, c[0x0][0x878] ;  /* 0x00021e0000047ab9 */ /* 0x000fe20000000a00 */
[----:B------:R-:W-:Y:S06]  /*11d10*/  BAR.SYNC.DEFER_BLOCKING 0x1, 0x100 ;  /* 0x0044000000007b1d */ /* 0x000fec0000010000 */
[----:B------:R-:W4:Y:S01]  /*11d20*/  @P4 LDG.E R7, desc[UR38][R4.64] ;  /* 0x0000002604074981 */ /* 0x000f22000c1e1900 */
[----:B------:R-:W-:Y:S01]  /*11d30*/  UISETP.NE.U32.AND UP0, UPT, UR4, URZ, UPT ;  /* 0x0000003f0400728c */ /* 0x000fe2000bf05070 */
[----:B------:R-:W-:Y:S01]  /*11d40*/  LEA.HI R19, R10, R11, RZ, 0x3 ;  /* 0x0000000b0a137211 */ /* 0x000fe200078f18ff */
[----:B------:R-:W-:-:S02]  /*11d50*/  ULDC UR7, c[0x0][0x808] ;  /* 0x0002020000077ab9 */ /* 0x000fc40000000800 */
[----:B------:R-:W-:Y:S01]  /*11d60*/  UISETP.NE.AND.EX UP0, UPT, UR5, URZ, UPT, UP0 ;  /* 0x0000003f0500728c */ /* 0x000fe2000bf05300 */
[----:B--2---:R-:W-:Y:S02]  /*11d70*/  LOP3.LUT R6, R19, 0x1ffffff8, RZ, 0xc0, !PT ;  /* 0x1ffffff813067812 */ /* 0x004fe400078ec0ff */
[----:B------:R-:W-:Y:S01]  /*11d80*/  SHF.R.S32.HI R19, RZ, 0x3, R19 ;  /* 0x00000003ff137819 */ /* 0x000fe20000011413 */
[----:B------:R-:W2:Y:S01]  /*11d90*/  S2R R27, SR_CTAID.X ;  /* 0x00000000001b7919 */ /* 0x000ea20000002500 */
[----:B------:R-:W-:Y:S02]  /*11da0*/  IADD3 R6, R11, -R6, RZ ;  /* 0x800000060b067210 */ /* 0x000fe40007ffe0ff */
[----:B------:R-:W-:Y:S01]  /*11db0*/  PLOP3.LUT P0, PT, PT, PT, UP0, 0x80, 0x0 ;  /* 0x000000000000781c */ /* 0x000fe20003f0f008 */
[----:B------:R-:W1:Y:S01]  /*11dc0*/  S2R R31, SR_CTAID.Y ;  /* 0x00000000001f7919 */ /* 0x000e620000002600 */
[----:B------:R-:W-:Y:S01]  /*11dd0*/  IMAD.SHL.U32 R8, R19, 0x40, RZ ;  /* 0x0000004013087824 */ /* 0x000fe200078e00ff */
[----:B------:R-:W-:Y:S01]  /*11de0*/  MOV R0, UR7 ;  /* 0x0000000700007c02 */ /* 0x000fe20008000f00 */
[----:B------:R-:W-:Y:S01]  /*11df0*/  @UP0 ULDC.64 UR4, c[0x0][0x878] ;  /* 0x00021e0000040ab9 */ /* 0x000fe20000000a00 */
[----:B------:R-:W-:Y:S01]  /*11e00*/  IMAD.SHL.U32 R20, R6, 0x8, RZ ;  /* 0x0000000806147824 */ /* 0x000fe200078e00ff */
[----:B------:R-:W-:Y:S01]  /*11e10*/  @UP0 UIMAD.WIDE UR4, UR37, 0x4, UR4 ;  /* 0x00000004250408a5 */ /* 0x000fe2000f8e0204 */
[----:B------:R-:W-:-:S02]  /*11e20*/  LOP3.LUT R9, R8, 0x1c0, RZ, 0xc0, !PT ;  /* 0x000001c008097812 */ /* 0x000fc400078ec0ff */
[----:B------:R-:W-:Y:S02]  /*11e30*/  LEA.HI R8, R10, R11, RZ, 0x6 ;  /* 0x0000000b0a087211 */ /* 0x000fe400078f30ff */
[----:B------:R-:W-:Y:S01]  /*11e40*/  LOP3.LUT R6, R9, 0x38, R20, 0xf8, !PT ;  /* 0x0000003809067812 */ /* 0x000fe200078ef814 */
[----:B------:R-:W-:Y:S01]  /*11e50*/  IMAD.U32 R2, RZ, RZ, UR4 ;  /* 0x00000004ff027e24 */ /* 0x000fe2000f8e00ff */
[----:B------:R-:W-:Y:S01]  /*11e60*/  SHF.R.U32.HI R9, RZ, 0x3, R9 ;  /* 0x00000003ff097819 */ /* 0x000fe20000011609 */
[----:B---3--:R-:W-:Y:S01]  /*11e70*/  IMAD.U32 R3, RZ, RZ, UR5 ;  /* 0x00000005ff037e24 */ /* 0x008fe2000f8e00ff */
[----:B------:R-:W-:Y:S02]  /*11e80*/  SHF.L.U32 R8, R8, 0x3, RZ ;  /* 0x0000000308087819 */ /* 0x000fe400000006ff */
[----:B------:R-:W-:Y:S02]  /*11e90*/  LOP3.LUT R9, R6, R9, RZ, 0x3c, !PT ;  /* 0x0000000906097212 */ /* 0x000fe400078e3cff */
[----:B------:R3:W5:Y:S02]  /*11ea0*/  @P0 LDG.E R0, desc[UR38][R2.64] ;  /* 0x0000002602000981 */ /* 0x000764000c1e1900 */
[----:B------:R-:W-:-:S02]  /*11eb0*/  LOP3.LUT R8, R9, 0x7ffffe00, R8, 0xf8, !PT ;  /* 0x7ffffe0009087812 */ /* 0x000fc400078ef808 */
[----:B---3--:R-:W-:Y:S02]  /*11ec0*/  CS2R R2, SRZ ;  /* 0x0000000000027805 */ /* 0x008fe4000001ff00 */
[--C-:B----4-:R-:W-:Y:S01]  /*11ed0*/  @P4 SHF.R.S32.HI R3, RZ, 0x1f, R7.reuse ;  /* 0x0000001fff034819 */ /* 0x110fe20000011407 */
[----:B------:R-:W-:Y:S01]  /*11ee0*/  @P4 IMAD.MOV.U32 R2, RZ, RZ, R7 ;  /* 0x000000ffff024224 */ /* 0x000fe200078e0007 */
[----:B-12---:R-:W-:Y:S06]  /*11ef0*/  @P0 BRA `(.L_x_1735) ;  /* 0x0000000000100947 */ /* 0x006fec0003800000 */
[----:B------:R-:W-:Y:S05]  /*11f00*/  @!P4 BRA `(.L_x_1735) ;  /* 0x00000000000cc947 */ /* 0x000fea0003800000 */
[----:B------:R-:W2:Y:S04]  /*11f10*/  LDG.E R7, desc[UR38][R4.64] ;  /* 0x0000002604077981 */ /* 0x000ea8000c1e1900 */
[----:B-----5:R-:W2:Y:S02]  /*11f20*/  LDG.E R0, desc[UR38][R4.64+0x4] ;  /* 0x0000042604007981 */ /* 0x020ea4000c1e1900 */
[----:B--2---:R-:W-:-:S07]  /*11f30*/  IMAD.IADD R0, R0, 0x1, -R7 ;  /* 0x0000000100007824 */ /* 0x004fce00078e0a07 */
.L_x_1735:
[----:B------:R-:W-:Y:S01]  /*11f40*/  LEA R30, R8, UR6, 0x1 ;  /* 0x00000006081e7c11 */ /* 0x000fe2000f8e08ff */
[----:B------:R-:W1:Y:S01]  /*11f50*/  LDC R33, c[0x0][0x83c] ;  /* 0x00020f00ff217b82 */ /* 0x000e620000000800 */
[----:B------:R-:W-:Y:S01]  /*11f60*/  SHF.R.S32.HI R32, RZ, 0x1f, R31 ;  /* 0x0000001fff207819 */ /* 0x000fe2000001141f */
[----:B-----5:R-:W-:Y:S01]  /*11f70*/  IMAD R0, R27, -0x80, R0 ;  /* 0xffffff801b007824 */ /* 0x020fe200078e0200 */
[--C-:B------:R-:W-:Y:S01]  /*11f80*/  SHF.R.S32.HI R21, RZ, 0x1f, R20.reuse ;  /* 0x0000001fff157819 */ /* 0x100fe20000011414 */
[----:B------:R2:W3:Y:S01]  /*11f90*/  LDS.128 R12, [R30+0x1000] ;  /* 0x001000001e0c7984 */ /* 0x0004e20000000c00 */
[----:B------:R-:W-:Y:S01]  /*11fa0*/  ULDC.64 UR4, c[0x0][0x850] ;  /* 0x0002140000047ab9 */ /* 0x000fe20000000a00 */
[----:B------:R-:W-:Y:S01]  /*11fb0*/  IADD3 R2, P0, R19, R2, RZ ;  /* 0x0000000213027210 */ /* 0x000fe20007f1e0ff */
[----:B------:R-:W-:Y:S01]  /*11fc0*/  IMAD R18, R32, UR4, RZ ;  /* 0x0000000420127c24 */ /* 0x000fe2000f8e02ff */
[----:B------:R2:W4:Y:S01]  /*11fd0*/  LDS.128 R8, [R30+0x2000] ;  /* 0x002000001e087984 */ /* 0x0005220000000c00 */
[----:B------:R-:W-:Y:S01]  /*11fe0*/  IMAD.WIDE.U32 R16, R31, UR4, R20 ;  /* 0x000000041f107c25 */ /* 0x000fe2000f8e0014 */
[----:B------:R-:W-:Y:S01]  /*11ff0*/  USHF.R.S32.HI UR4, URZ, 0x1f, UR37 ;  /* 0x0000001f3f047899 */ /* 0x000fe20008011425 */
[----:B------:R-:W-:Y:S01]  /*12000*/  VIMNMX R22, R0, 0x80, PT ;  /* 0x0000008000167848 */ /* 0x000fe20003fe0100 */
[----:B------:R2:W2:Y:S01]  /*12010*/  LDS.128 R4, [R30+0x3000] ;  /* 0x003000001e047984 */ /* 0x0004a20000000c00 */
[----:B------:R-:W2:Y:S01]  /*12020*/  LDC R35, c[0x0][0x80c] ;  /* 0x00020300ff237b82 */ /* 0x000ea20000000800 */
[----:B------:R-:W-:Y:S01]  /*12030*/  IADD3 R0, R19, 0x20, RZ ;  /* 0x0000002013007810 */ /* 0x000fe20007ffe0ff */
[----:B------:R-:W-:Y:S01]  /*12040*/  IMAD R23, R31, UR5, R18 ;  /* 0x000000051f177c24 */ /* 0x000fe2000f8e0212 */
[CC--:B------:R-:W-:Y:S01]  /*12050*/  ISETP.GE.AND P3, PT, R19.reuse, R22.reuse, PT ;  /* 0x000000161300720c */ /* 0x0c0fe20003f66270 */
[----:B------:R-:W-:Y:S01]  /*12060*/  VIADD R18, R19, 0x40 ;  /* 0x0000004013127836 */ /* 0x000fe20000000000 */
[----:B------:R-:W-:Y:S01]  /*12070*/  MOV R34, UR4 ;  /* 0x0000000400227c02 */ /* 0x000fe20008000f00 */
[----:B------:R-:W-:Y:S01]  /*12080*/  ULDC.64 UR4, c[0x0][0x858] ;  /* 0x0002160000047ab9 */ /* 0x000fe20000000a00 */
[----:B------:R-:W-:Y:S01]  /*12090*/  ISETP.GE.AND P2, PT, R0, R22, PT ;  /* 0x000000160000720c */ /* 0x000fe20003f46270 */
[----:B------:R-:W-:Y:S01]  /*120a0*/  IMAD.IADD R17, R17, 0x1, R23 ;  /* 0x0000000111117824 */ /* 0x000fe200078e0217 */
[----:B------:R-:W-:Y:S01]  /*120b0*/  SEL R34, R34, RZ, !P4 ;  /* 0x000000ff22227207 */ /* 0x000fe20006000000 */
[----:B------:R-:W-:Y:S01]  /*120c0*/  BSSY B0, `(.L_x_1736) ;  /* 0x000001a000007945 */ /* 0x000fe20003800000 */
[----:B-1----:R-:W-:-:S02]  /*120d0*/  ISETP.GE.OR P6, PT, R20, R33, P3 ;  /* 0x000000211400720c */ /* 0x002fc40001fc6670 */
[----:B------:R-:W-:Y:S01]  /*120e0*/  SEL R37, RZ, UR37, P4 ;  /* 0x00000025ff257c07 */ /* 0x000fe2000a000000 */
[----:B------:R-:W-:Y:S01]  /*120f0*/  IMAD R0, R34, UR4, RZ ;  /* 0x0000000422007c24 */ /* 0x000fe2000f8e02ff */
[C---:B------:R-:W-:Y:S01]  /*12100*/  LEA.HI.X.SX32 R3, R19.reuse, R3, 0x1, P0 ;  /* 0x0000000313037211 */ /* 0x040fe200000f0eff */
[----:B------:R-:W-:Y:S01]  /*12110*/  VIADD R19, R19, 0x60 ;  /* 0x0000006013137836 */ /* 0x000fe20000000000 */
[-C--:B------:R-:W-:Y:S01]  /*12120*/  ISETP.GE.AND P1, PT, R18, R22.reuse, PT ;  /* 0x000000161200720c */ /* 0x080fe20003f26270 */
[C---:B------:R-:W-:Y:S01]  /*12130*/  IMAD R23, R37.reuse, UR5, R0 ;  /* 0x0000000525177c24 */ /* 0x040fe2000f8e0200 */
[CC--:B------:R-:W-:Y:S01]  /*12140*/  ISETP.GE.OR P5, PT, R20.reuse, R33.reuse, P2 ;  /* 0x000000211400720c */ /* 0x0c0fe200017a6670 */
[----:B------:R-:W-:Y:S01]  /*12150*/  IMAD.WIDE.U32 R28, R37, UR4, R16 ;  /* 0x00000004251c7c25 */ /* 0x000fe2000f8e0010 */
[----:B------:R-:W-:Y:S02]  /*12160*/  ISETP.GE.AND P0, PT, R19, R22, PT ;  /* 0x000000161300720c */ /* 0x000fe40003f06270 */
[----:B------:R-:W-:Y:S01]  /*12170*/  ISETP.GE.OR P4, PT, R20, R33, P1 ;  /* 0x000000211400720c */ /* 0x000fe20000f86670 */
[----:B------:R-:W-:-:S04]  /*12180*/  IMAD.WIDE R26, R27, 0x80, R2 ;  /* 0x000000801b1a7825 */ /* 0x000fc800078e0202 */
[----:B------:R-:W-:Y:S01]  /*12190*/  IMAD.IADD R23, R29, 0x1, R23 ;  /* 0x000000011d177824 */ /* 0x000fe200078e0217 */
[----:B--234-:R-:W-:Y:S07]  /*121a0*/  @P6 BRA `(.L_x_1737) ;  /* 0x00000000002c6947 */ /* 0x01cfee0003800000 */
[----:B------:R-:W1:Y:S01]  /*121b0*/  LDS.128 R16, [R30+0x4000] ;  /* 0x004000001e107984 */ /* 0x000e620000000c00 */
        /* <DEDUP_REMOVED lines=10> */
.L_x_1737:
[----:B------:R-:W-:Y:S05]  /*12260*/  BSYNC B0 ;  /* 0x0000000000007941 */ /* 0x000fea0003800000 */
.L_x_1736:
[----:B-1----:R1:W2:Y:S01]  /*12270*/  LDS.128 R16, [R30+0x5000] ;  /* 0x005000001e107984 */ /* 0x0022a20000000c00 */
[----:B------:R-:W-:Y:S01]  /*12280*/  BSSY B0, `(.L_x_1738) ;  /* 0x0000010000007945 */ /* 0x000fe20003800000 */
[----:B------:R-:W-:-:S03]  /*12290*/  ISETP.GE.OR P6, PT, R20, R33, P0 ;  /* 0x000000211400720c */ /* 0x000fc600007c6670 */
        /* <DEDUP_REMOVED lines=14> */
.L_x_1739:
[----:B------:R-:W-:Y:S05]  /*12380*/  BSYNC B0 ;  /* 0x0000000000007941 */ /* 0x000fea0003800000 */
.L_x_1738:
[----:B--23--:R2:W3:Y:S01]  /*12390*/  LDS.128 R16, [R30+0x6000] ;  /* 0x006000001e107984 */ /* 0x00c4e20000000c00 */
        /* <DEDUP_REMOVED lines=11> */
[----:B------:R-:W-:Y:S02]  /*12450*/  LEA R24, P4, R2, UR4, 0x1 ;  /* 0x0000000402187c11 */ /* 0x000fe4000f8808ff */
[----:B------:R-:W-:-:S04]  /*12460*/  IADD3 R3, R3, R25, RZ ;  /* 0x0000001903037210 */ /* 0x000fc80007ffe0ff */
[----:B------:R-:W-:-:S05]  /*12470*/  LEA.HI.X R25, R2, UR5, R3, 0x1, P4 ;  /* 0x0000000502197c11 */ /* 0x000fca000a0f0c03 */
[----:B---3--:R4:W-:Y:S02]  /*12480*/  STG.E.128 desc[UR38][R24.64], R16 ;  /* 0x0000001018007986 */ /* 0x0089e4000c101d26 */
.L_x_1741:
[----:B------:R-:W-:Y:S05]  /*12490*/  BSYNC B0 ;  /* 0x0000000000007941 */ /* 0x000fea0003800000 */
.L_x_1740:
[----:B---34-:R3:W4:Y:S01]  /*124a0*/  LDS.128 R16, [R30+0x7000] ;  /* 0x007000001e107984 */ /* 0x0187220000000c00 */
[----:B------:R-:W-:Y:S04]  /*124b0*/  BSSY B0, `(.L_x_1742) ;  /* 0x000000f000007945 */ /* 0x000fe80003800000 */
        /* <DEDUP_REMOVED lines=14> */
.L_x_1743:
[----:B------:R-:W-:Y:S05]  /*125a0*/  BSYNC B0 ;  /* 0x0000000000007941 */ /* 0x000fea0003800000 */
.L_x_1742:
[----:B----4-:R4:W1:Y:S01]  /*125b0*/  LDS.128 R16, [R30] ;  /* 0x000000001e107984 */ /* 0x0108620000000c00 */
[----:B------:R-:W-:Y:S01]  /*125c0*/  ULDC.64 UR4, c[0x0][0x820] ;  /* 0x0002080000047ab9 */ /* 0x000fe20000000a00 */
[-C--:B------:R-:W-:Y:S01]  /*125d0*/  ISETP.GE.OR P3, PT, R20, R35.reuse, P3 ;  /* 0x000000231400720c */ /* 0x080fe20001f66670 */
        /* <DEDUP_REMOVED lines=10> */
[C---:B------:R-:W-:Y:S02]  /*12680*/  IMAD R21, R37.reuse, UR5, R0 ;  /* 0x0000000525157c24 */ /* 0x040fe4000f8e0200 */
[----:B------:R-:W-:-:S05]  /*12690*/  IMAD.WIDE.U32 R24, R37, UR4, R2 ;  /* 0x0000000425187c25 */ /* 0x000fca000f8e0002 */
        /* <DEDUP_REMOVED lines=12> */
.L_x_1745:
[----:B------:R-:W-:Y:S05]  /*12760*/  BSYNC B0 ;  /* 0x0000000000007941 */ /* 0x000fea0003800000 */
.L_x_1744:
        /* <DEDUP_REMOVED lines=14> */
[----:B------:R1:W-:Y:S02]  /*12850*/  STG.E.128 desc[UR38][R16.64], R12 ;  /* 0x0000000c10007986 */ /* 0x0003e4000c101d26 */
.L_x_1747:
[----:B------:R-:W-:Y:S05]  /*12860*/  BSYNC B0 ;  /* 0x0000000000007941 */ /* 0x000fea0003800000 */
.L_x_1746:
        /* <DEDUP_REMOVED lines=15> */
.L_x_1749:
[----:B------:R-:W-:Y:S05]  /*12960*/  BSYNC B0 ;  /* 0x0000000000007941 */ /* 0x000fea0003800000 */
.L_x_1748:
        /* <DEDUP_REMOVED lines=15> */
.L_x_1734:
[----:B------:R-:W-:Y:S01]  /*12a60*/  ULDC.64 UR4, c[0x0][0x870] ;  /* 0x00021c0000047ab9 */ /* 0x000fe20000000a00 */
[----:B------:R-:W-:Y:S01]  /*12a70*/  ULDC.64 UR6, c[0x0][0x870] ;  /* 0x00021c0000067ab9 */ /* 0x000fe20000000a00 */
[----:B------:R-:W-:Y:S01]  /*12a80*/  UIMAD.WIDE UR4, UR37, 0x4, UR4 ;  /* 0x00000004250478a5 */ /* 0x000fe2000f8e0204 */
[----:B------:R-:W-:-:S04]  /*12a90*/  ISETP.NE.U32.AND P0, PT, RZ, UR6, PT ;  /* 0x00000006ff007c0c */ /* 0x000fc8000bf05070 */
[----:B------:R-:W-:Y:S01]  /*12aa0*/  ISETP.NE.AND.EX P4, PT, RZ, UR7, PT, P0 ;  /* 0x00000007ff007c0c */ /* 0x000fe2000bf85300 */
[----:B------:R-:W-:Y:S01]  /*12ab0*/  IMAD.U32 R5, RZ, RZ, UR5 ;  /* 0x00000005ff057e24 */ /* 0x000fe2000f8e00ff */
[----:B------:R-:W-:Y:S01]  /*12ac0*/  MOV R4, UR4 ;  /* 0x0000000400047c02 */ /* 0x000fe20008000f00 */
[----:B------:R-:W-:Y:S02]  /*12ad0*/  ULDC.64 UR4, c[0x0][0x878] ;  /* 0x00021e0000047ab9 */ /* 0x000fe40000000a00 */
[----:B------:R-:W-:-:S04]  /*12ae0*/  UISETP.NE.U32.AND UP0, UPT, UR4, URZ, UPT ;  /* 0x0000003f0400728c */ /* 0x000fc8000bf05070 */
[----:B------:R-:W-:Y:S01]  /*12af0*/  UISETP.NE.AND.EX UP0, UPT, UR5, URZ, UPT, UP0 ;  /* 0x0000003f0500728c */ /* 0x000fe2000bf05300 */
[----:B------:R-:W-:-:S03]  /*12b00*/  ULDC UR6, c[0x0][0x808] ;  /* 0x0002020000067ab9 */ /* 0x000fc60000000800 */
[----:B------:R-:W2:Y:S01]  /*12b10*/  @P4 LDG.E R9, desc[UR38][R4.64] ;  /* 0x0000002604094981 */ /* 0x000ea2000c1e1900 */
[----:B------:R-:W-:Y:S01]  /*12b20*/  IMAD.U32 R0, RZ, RZ, UR6 ;  /* 0x00000006ff007e24 */ /* 0x000fe2000f8e00ff */
[----:B------:R-:W-:-:S05]  /*12b30*/  PLOP3.LUT P0, PT, PT, PT, UP0, 0x80, 0x0 ;  /* 0x000000000000781c */ /* 0x000fca0003f0f008 */
[----:B------:R-:W-:Y:S02]  /*12b40*/  @UP0 ULDC.64 UR4, c[0x0][0x878] ;  /* 0x00021e0000040ab9 */ /* 0x000fe40000000a00 */
[----:B------:R-:W-:-:S06]  /*12b50*/  @UP0 UIMAD.WIDE UR4, UR37, 0x4, UR4 ;  /* 0x00000004250408a5 */ /* 0x000fcc000f8e0204 */
[----:B------:R-:W-:Y:S01]  /*12b60*/  MOV R6, UR4 ;  /* 0x0000000400067c02 */ /* 0x000fe20008000f00 */
[----:B------:R-:W-:-:S05]  /*12b70*/  IMAD.U32 R7, RZ, RZ, UR5 ;  /* 0x00000005ff077e24 */ /* 0x000fca000f8e00ff */
[----:B------:R3:W5:Y:S01]  /*12b80*/  @P0 LDG.E R0, desc[UR38][R6.64] ;  /* 0x0000002606000981 */ /* 0x000762000c1e1900 */
[----:B------:R-:W4:Y:S01]  /*12b90*/  S2R R2, SR_TID.X ;  /* 0x0000000000027919 */ /* 0x000f220000002100 */
[----:B------:R-:W1:Y:S01]  /*12ba0*/  S2R R15, SR_CTAID.X ;  /* 0x00000000000f7919 */ /* 0x000e620000002500 */
[----:B------:R-:W1:Y:S01]  /*12bb0*/  S2R R19, SR_CTAID.Y ;  /* 0x0000000000137919 */ /* 0x000e620000002600 */
[----:B----4-:R-:W-:-:S05]  /*12bc0*/  VIADD R8, R2, 0xffffff80 ;  /* 0xffffff8002087836 */ /* 0x010fca0000000000 */
[----:B------:R-:W-:-:S04]  /*12bd0*/  SHF.R.S32.HI R3, RZ, 0x1f, R8 ;  /* 0x0000001fff037819 */ /* 0x000fc80000011408 */
[----:B------:R-:W-:Y:S02]  /*12be0*/  LEA.HI R10, R3, R8, RZ, 0x3 ;  /* 0x00000008030a7211 */ /* 0x000fe400078f18ff */
[----:B------:R-:W-:Y:S02]  /*12bf0*/  CS2R R2, SRZ ;  /* 0x0000000000027805 */ /* 0x000fe4000001ff00 */
[----:B------:R-:W-:-:S04]  /*12c00*/  LOP3.LUT R11, R10, 0x1ffffff8, RZ, 0xc0, !PT ;  /* 0x1ffffff80a0b7812 */ /* 0x000fc800078ec0ff */
[----:B------:R-:W-:Y:S02]  /*12c10*/  IADD3 R11, R8, -R11, RZ ;  /* 0x8000000b080b7210 */ /* 0x000fe40007ffe0ff */
[--C-:B--2---:R-:W-:Y:S01]  /*12c20*/  @P4 SHF.R.S32.HI R3, RZ, 0x1f, R9.reuse ;  /* 0x0000001fff034819 */ /* 0x104fe20000011409 */
[----:B------:R-:W-:Y:S01]  /*12c30*/  @P4 IMAD.MOV.U32 R2, RZ, RZ, R9 ;  /* 0x000000ffff024224 */ /* 0x000fe200078e0009 */
[----:B-1-3--:R-:W-:Y:S06]  /*12c40*/  @P0 BRA `(.L_x_1750) ;  /* 0x0000000000100947 */ /* 0x00afec0003800000 */
[----:B------:R-:W-:Y:S05]  /*12c50*/  @!P4 BRA `(.L_x_1750) ;  /* 0x00000000000cc947 */ /* 0x000fea0003800000 */
[----:B------:R-:W2:Y:S04]  /*12c60*/  LDG.E R7, desc[UR38][R4.64] ;  /* 0x0000002604077981 */ /* 0x000ea8000c1e1900 */
[----:B-----5:R-:W2:Y:S02]  /*12c70*/  LDG.E R0, desc[UR38][R4.64+0x4] ;  /* 0x0000042604007981 */ /* 0x020ea4000c1e1900 */
[----:B--2---:R-:W-:-:S07]  /*12c80*/  IMAD.IADD R0, R0, 0x1, -R7 ;  /* 0x0000000100007824 */ /* 0x004fce00078e0a07 */
.L_x_1750:
[----:B------:R-:W1:Y:S01]  /*12c90*/  LDC R21, c[0x0][0x80c] ;  /* 0x00020300ff157b82 */ /* 0x000e620000000800 */
[----:B------:R-:W-:Y:S01]  /*12ca0*/  SHF.R.S32.HI R7, RZ, 0x3, R10 ;  /* 0x00000003ff077819 */ /* 0x000fe2000001140a */
[----:B------:R-:W-:Y:S01]  /*12cb0*/  ULDC.64 UR4, c[0x0][0x820] ;  /* 0x0002080000047ab9 */ /* 0x000fe20000000a00 */
[----:B------:R-:W-:Y:S01]  /*12cc0*/  SHF.L.U32 R10, R11, 0x3, RZ ;  /* 0x000000030b0a7819 */ /* 0x000fe200000006ff */
[----:B-----5:R-:W-:Y:S01]  /*12cd0*/  IMAD R0, R15, -0x80, R0 ;  /* 0xffffff800f007824 */ /* 0x020fe200078e0200 */
[----:B------:R-:W-:Y:S01]  /*12ce0*/  SHF.R.S32.HI R14, RZ, 0x1f, R19 ;  /* 0x0000001fff0e7819 */ /* 0x000fe20000011413 */
[C---:B------:R-:W-:Y:S01]  /*12cf0*/  VIADD R17, R7.reuse, 0x40 ;  /* 0x0000004007117836 */ /* 0x040fe20000000000 */
[--C-:B------:R-:W-:Y:S01]  /*12d00*/  SHF.R.S32.HI R11, RZ, 0x1f, R10.reuse ;  /* 0x0000001fff0b7819 */ /* 0x100fe2000001140a */
[----:B------:R-:W2:Y:S01]  /*12d10*/  LDC R23, c[0x0][0x83c] ;  /* 0x00020f00ff177b82 */ /* 0x000ea20000000800 */
[C---:B------:R-:W-:Y:S01]  /*12d20*/  IADD3 R2, P0, R7.reuse, R2, RZ ;  /* 0x0000000207027210 */ /* 0x040fe20007f1e0ff */
[----:B------:R-:W-:Y:S01]  /*12d30*/  IMAD R6, R14, UR4, RZ ;  /* 0x000000040e067c24 */ /* 0x000fe2000f8e02ff */
[-C--:B------:R-:W-:Y:S01]  /*12d40*/  ISETP.GE.AND P3, PT, R7, R0.reuse, PT ;  /* 0x000000000700720c */ /* 0x080fe20003f66270 */
[----:B------:R-:W-:Y:S01]  /*12d50*/  IMAD.WIDE.U32 R4, R19, UR4, R10 ;  /* 0x0000000413047c25 */ /* 0x000fe2000f8e000a */
[----:B------:R-:W-:Y:S01]  /*12d60*/  USHF.R.S32.HI UR4, URZ, 0x1f, UR37 ;  /* 0x0000001f3f047899 */ /* 0x000fe20008011425 */
[C---:B------:R-:W-:Y:S01]  /*12d70*/  LEA.HI.X.SX32 R3, R7.reuse, R3, 0x1, P0 ;  /* 0x0000000307037211 */ /* 0x040fe200000f0eff */
[----:B------:R-:W-:Y:S01]  /*12d80*/  BSSY B0, `(.L_x_1751) ;  /* 0x000001f000007945 */ /* 0x000fe20003800000 */
[C---:B------:R-:W-:Y:S01]  /*12d90*/  VIADD R13, R7.reuse, 0x20 ;  /* 0x00000020070d7836 */ /* 0x040fe20000000000 */
[----:B------:R-:W-:Y:S01]  /*12da0*/  IADD3 R7, R7, 0x60, RZ ;  /* 0x0000006007077810 */ /* 0x000fe20007ffe0ff */
[----:B------:R-:W-:Y:S01]  /*12db0*/  IMAD R9, R19, UR5, R6 ;  /* 0x0000000513097c24 */ /* 0x000fe2000f8e0206 */
[-C--:B------:R-:W-:Y:S01]  /*12dc0*/  ISETP.GE.AND P1, PT, R17, R0.reuse, PT ;  /* 0x000000001100720c */ /* 0x080fe20003f26270 */
[----:B------:R-:W-:Y:S01]  /*12dd0*/  IMAD.U32 R12, RZ, RZ, UR4 ;  /* 0x00000004ff0c7e24 */ /* 0x000fe2000f8e00ff */
[----:B------:R-:W-:Y:S01]  /*12de0*/  ULDC.64 UR4, c[0x0][0x828] ;  /* 0x00020a0000047ab9 */ /* 0x000fe20000000a00 */
[----:B------:R-:W-:Y:S01]  /*12df0*/  ISETP.GE.AND P2, PT, R13, R0, PT ;  /* 0x000000000d00720c */ /* 0x000fe20003f46270 */
[----:B------:R-:W-:Y:S01]  /*12e00*/  IMAD.IADD R5, R5, 0x1, R9 ;  /* 0x0000000105057824 */ /* 0x000fe200078e0209 */
[----:B-1----:R-:W-:-:S02]  /*12e10*/  ISETP.GE.OR P6, PT, R10, R21, P3 ;  /* 0x000000150a00720c */ /* 0x002fc40001fc6670 */
[----:B------:R-:W-:Y:S02]  /*12e20*/  SEL R12, R12, RZ, !P4 ;  /* 0x000000ff0c0c7207 */ /* 0x000fe40006000000 */
[----:B------:R-:W-:Y:S01]  /*12e30*/  ISETP.GE.AND P0, PT, R7, R0, PT ;  /* 0x000000000700720c */ /* 0x000fe20003f06270 */
[----:B------:R-:W-:Y:S01]  /*12e40*/  IMAD.WIDE R6, R15, 0x80, R2 ;  /* 0x000000800f067825 */ /* 0x000fe200078e0202 */
[----:B------:R-:W-:Y:S02]  /*12e50*/  SEL R17, RZ, UR37, P4 ;  /* 0x00000025ff117c07 */ /* 0x000fe4000a000000 */
[-C--:B------:R-:W-:Y:S01]  /*12e60*/  ISETP.GE.OR P5, PT, R10, R21.reuse, P2 ;  /* 0x000000150a00720c */ /* 0x080fe200017a6670 */
[----:B------:R-:W-:Y:S01]  /*12e70*/  IMAD R0, R12, UR4, RZ ;  /* 0x000000040c007c24 */ /* 0x000fe2000f8e02ff */
[----:B------:R-:W-:Y:S01]  /*12e80*/  ISETP.GE.OR P4, PT, R10, R21, P1 ;  /* 0x000000150a00720c */ /* 0x000fe20000f86670 */
[----:B------:R-:W-:-:S04]  /*12e90*/  IMAD.WIDE.U32 R8, R17, UR4, R4 ;  /* 0x0000000411087c25 */ /* 0x000fc8000f8e0004 */
[----:B------:R-:W-:-:S05]  /*12ea0*/  IMAD R13, R17, UR5, R0 ;  /* 0x00000005110d7c24 */ /* 0x000fca000f8e0200 */
[----:B------:R-:W-:Y:S01]  /*12eb0*/  IADD3 R5, R9, R13, RZ ;  /* 0x0000000d09057210 */ /* 0x000fe20007ffe0ff */
[----:B--2---:R-:W-:Y:S06]  /*12ec0*/  @P6 BRA `(.L_x_1752) ;  /* 0x0000000000286947 */ /* 0x004fec0003800000 */
        /* <DEDUP_REMOVED lines=10> */
.L_x_1752:
[----:B------:R-:W-:Y:S05]  /*12f70*/  BSYNC B0 ;  /* 0x0000000000007941 */ /* 0x000fea0003800000 */
.L_x_1751:
[----:B------:R-:W-:Y:S01]  /*12f80*/  BSSY B0, `(.L_x_1753) ;  /* 0x0000010000007945 */ /* 0x000fe20003800000 */
[----:B------:R-:W-:-:S03]  /*12f90*/  ISETP.GE.OR P6, PT, R10, R21, P0 ;  /* 0x000000150a00720c */ /* 0x000fc600007c6670 */
[----:B------:R-:W-:Y:S10]  /*12fa0*/  @P5 BRA `(.L_x_1754) ;  /* 0x0000000000345947 */ /* 0x000ff40003800000 */
        /* <DEDUP_REMOVED lines=13> */
.L_x_1754:
[----:B------:R-:W-:Y:S05]  /*13080*/  BSYNC B0 ;  /* 0x0000000000007941 */ /* 0x000fea0003800000 */
.L_x_1753:
        /* <DEDUP_REMOVED lines=11> */
[----:B--2---:R-:W-:Y:S01]  /*13140*/  LEA R20, P4, R2, UR4, 0x1 ;  /* 0x0000000402147c11 */ /* 0x004fe2000f8808ff */
[----:B------:R-:W-:-:S05]  /*13150*/  IMAD.IADD R3, R3, 0x1, R13 ;  /* 0x0000000103037824 */ /* 0x000fca00078e020d */
[----:B------:R-:W-:-:S05]  /*13160*/  LEA.HI.X R21, R2, UR5, R3, 0x1, P4 ;  /* 0x0000000502157c11 */ /* 0x000fca000a0f0c03 */
[----:B------:R3:W-:Y:S02]  /*13170*/  STG.E.128 desc[UR38][R20.64], RZ ;  /* 0x000000ff14007986 */ /* 0x0007e4000c101d26 */
.L_x_1756:
[----:B------:R-:W-:Y:S05]  /*13180*/  BSYNC B0 ;  /* 0x0000000000007941 */ /* 0x000fea0003800000 */
.L_x_1755:
        /* <DEDUP_REMOVED lines=15> */
.L_x_1758:
[----:B------:R-:W-:Y:S05]  /*13280*/  BSYNC B0 ;  /* 0x0000000000007941 */ /* 0x000fea0003800000 */
.L_x_1757:
        /* <DEDUP_REMOVED lines=26> */
.L_x_1760:
[----:B------:R-:W-:Y:S05]  /*13430*/  BSYNC B0 ;  /* 0x0000000000007941 */ /* 0x000fea0003800000 */
.L_x_1759:
[----:B------:R-:W-:Y:S04]  /*13440*/  BSSY B0, `(.L_x_1761) ;  /* 0x000000f000007945 */ /* 0x000fe80003800000 */
[----:B------:R-:W-:Y:S05]  /*13450*/  @P2 BRA `(.L_x_1762) ;  /* 0x0000000000342947 */ /* 0x000fea0003800000 */
[----:B----4-:R-:W-:Y:S01]  /*13460*/  IADD3 R11, P2, R6, 0x20, RZ ;  /* 0x00000020060b7810 */ /* 0x010fe20007f5e0ff */
        /* <DEDUP_REMOVED lines=12> */
.L_x_1762:
[----:B------:R-:W-:Y:S05]  /*13530*/  BSYNC B0 ;  /* 0x0000000000007941 */ /* 0x000fea0003800000 */
.L_x_1761:
        /* <DEDUP_REMOVED lines=15> */
.L_x_1764:
[----:B------:R-:W-:Y:S05]  /*13630*/  BSYNC B0 ;  /* 0x0000000000007941 */ /* 0x000fea0003800000 */
.L_x_1763:
        /* <DEDUP_REMOVED lines=15> */
.L_x_1679:
[----:B------:R-:W-:-:S08]  /*13730*/  NOP ;  /* 0x0000000000007918 */ /* 0x000fd00000000000 */
[----:B------:R-:W1:-:S00]  /*13740*/  USETMAXREG.DEALLOC.CTAPOOL 0x18 ;  /* 0x00000018000079c8 */ /* 0x000e4000080e0500 */
        /* <DEDUP_REMOVED lines=19> */
.L_x_1766:
        /* <DEDUP_REMOVED lines=13> */
.L_x_1768:
[----:B------:R-:W-:-:S05]  /*13950*/  ULDC UR4, c[0x0][0x8bc] ;  /* 0x00022f0000047ab9 */ /* 0x000fca0000000800 */
.L_x_1767:
[----:B-1----:R-:W-:-:S04]  /*13960*/  USHF.L.U32 UR11, UR14, 0x7, URZ ;  /* 0x000000070e0b7899 */ /* 0x002fc8000800063f */
[----:B------:R-:W-:-:S04]  /*13970*/  UISETP.GE.AND UP0, UPT, UR11, UR4, UPT ;  /* 0x000000040b00728c */ /* 0x000fc8000bf06270 */
[----:B--2---:R-:W-:-:S06]  /*13980*/  USEL UR12, UR12, 0xffffffff, !UP0 ;  /* 0xffffffff0c0c7887 */ /* 0x004fcc000c000000 */
[----:B------:R-:W-:-:S13]  /*13990*/  ISETP.LE.AND P0, PT, RZ, UR12, PT ;  /* 0x0000000cff007c0c */ /* 0x000fda000bf03270 */
[----:B------:R-:W-:Y:S05]  /*139a0*/  @!P0 BRA `(.L_x_1684) ;  /* 0x0000003400248947 */ /* 0x000fea0003800000 */
[----:B------:R-:W-:Y:S01]  /*139b0*/  ULDC.64 UR4, c[0x0][0x770] ;  /* 0x0001dc0000047ab9 */ /* 0x000fe20000000a00 */
[----:B------:R-:W1:Y:S01]  /*139c0*/  S2UR UR13, SR_CTAID.Y ;  /* 0x00000000000d79c3 */ /* 0x000e620000002600 */
[----:B------:R-:W-:Y:S01]  /*139d0*/  UISETP.NE.U32.AND UP0, UPT, UR4, URZ, UPT ;  /* 0x0000003f0400728c */ /* 0x000fe2000bf05070 */
[----:B------:R-:W-:-:S03]  /*139e0*/  ULDC.64 UR8, c[0x0][0x788] ;  /* 0x0001e20000087ab9 */ /* 0x000fc60000000a00 */
        /* <DEDUP_REMOVED lines=9> */
[----:B------:R-:W-:-:S06]  /*13a80*/  UISETP.NE.AND.EX UP1, UPT, UR5, URZ, UPT, UP1 ;  /* 0x0000003f0500728c */ /* 0x000fcc000bf25310 */
[----:B------:R-:W-:-:S05]  /*13a90*/  PLOP3.LUT P2, PT, PT, PT, UP1, 0x80, 0x0 ;  /* 0x000000000000781c */ /* 0x000fca0003f4f018 */
[----:B------:R-:W-:Y:S02]  /*13aa0*/  @UP1 ULDC.64 UR4, c[0x0][0x780] ;  /* 0x0001e00000041ab9 */ /* 0x000fe40000000a00 */
[----:B------:R-:W-:-:S06]  /*13ab0*/  @UP1 UIMAD.WIDE UR4, UR12, 0x4, UR4 ;  /* 0x000000040c0418a5 */ /* 0x000fcc000f8e0204 */
[----:B------:R-:W-:Y:S01]  /*13ac0*/  MOV R4, UR4 ;  /* 0x0000000400047c02 */ /* 0x000fe20008000f00 */
[----:B------:R-:W-:-:S05]  /*13ad0*/  IMAD.U32 R5, RZ, RZ, UR5 ;  /* 0x00000005ff057e24 */ /* 0x000fca000f8e00ff */
[----:B------:R-:W3:Y:S01]  /*13ae0*/  @P2 LDG.E R4, desc[UR38][R4.64] ;  /* 0x0000002604042981 */ /* 0x000ee2000c1e1900 */
[----:B------:R-:W-:Y:S01]  /*13af0*/  PLOP3.LUT P0, PT, PT, PT, UP0, 0x80, 0x0 ;  /* 0x000000000000781c */ /* 0x000fe20003f0f008 */
[----:B-1----:R-:W-:-:S12]  /*13b00*/  USHF.R.S32.HI UR16, URZ, 0x1f, UR13 ;  /* 0x0000001f3f107899 */ /* 0x002fd8000801140d */
[----:B--2---:R-:W-:Y:S02]  /*13b10*/  @P0 R2UR UR4, R0 ;  /* 0x00000000000402ca */ /* 0x004fe400000e0000 */
[----:B------:R-:W-:Y:S01]  /*13b20*/  ISETP.NE.U32.AND P0, PT, RZ, UR8, PT ;  /* 0x00000008ff007c0c */ /* 0x000fe2000bf05070 */
[----:B------:R-:W-:-:S03]  /*13b30*/  ULDC UR8, c[0x0][0x280] ;  /* 0x0000a00000087ab9 */ /* 0x000fc60000000800 */
[----:B------:R-:W-:-:S07]  /*13b40*/  ISETP.NE.AND.EX P0, PT, RZ, UR9, PT, P0 ;  /* 0x00000009ff007c0c */ /* 0x000fce000bf05300 */
[----:B------:R-:W-:-:S04]  /*13b50*/  @UP0 ULEA UR4, UR12, UR4, 0x7 ;  /* 0x000000040c040291 */ /* 0x000fc8000f8e383f */
[----:B------:R-:W-:-:S04]  /*13b60*/  @UP0 USHF.R.S32.HI UR5, URZ, 0x1f, UR4 ;  /* 0x0000001f3f050899 */ /* 0x000fc80008011404 */
[----:B------:R-:W-:-:S04]  /*13b70*/  @UP0 ULEA.HI UR5, UR5, UR4, URZ, 0x7 ;  /* 0x0000000405050291 */ /* 0x000fc8000f8f383f */
[----:B------:R-:W-:Y:S01]  /*13b80*/  @UP0 USHF.L.U32 UR5, UR5, 0x6, URZ ;  /* 0x0000000605050899 */ /* 0x000fe2000800063f */
[----:B---3--:R-:W-:-:S03]  /*13b90*/  @P2 R2UR UR8, R4 ;  /* 0x00000000040822ca */ /* 0x008fc600000e0000 */
[----:B------:R-:W-:-:S04]  /*13ba0*/  @UP0 ULOP3.LUT UR7, UR5, 0xffffe000, URZ, 0xc0, !UPT ;  /* 0xffffe00005070892 */ /* 0x000fc8000f8ec03f */
[----:B------:R-:W-:Y:S01]  /*13bb0*/  @UP0 USHF.R.S32.HI UR9, URZ, 0x1f, UR7 ;  /* 0x0000001f3f090899 */ /* 0x000fe20008011407 */
[----:B------:R-:W-:Y:S11]  /*13bc0*/  @P2 BRA `(.L_x_1769) ;  /* 0x0000000000142947 */ /* 0x000ff60003800000 */
[----:B------:R-:W-:Y:S05]  /*13bd0*/  @!P1 BRA `(.L_x_1769) ;  /* 0x0000000000109947 */ /* 0x000fea0003800000 */
[----:B------:R-:W2:Y:S04]  /*13be0*/  LDG.E R5, desc[UR38][R2.64] ;  /* 0x0000002602057981 */ /* 0x000ea8000c1e1900 */
[----:B------:R-:W2:Y:S02]  /*13bf0*/  LDG.E R0, desc[UR38][R2.64+0x4] ;  /* 0x0000042602007981 */ /* 0x000ea4000c1e1900 */
[----:B--2---:R-:W-:-:S04]  /*13c00*/  IADD3 R0, -R5, R0, RZ ;  /* 0x0000000005007210 */ /* 0x004fc80007ffe1ff */
[----:B------:R-:W-:-:S15]  /*13c10*/  R2UR UR8, R0 ;  /* 0x00000000000872ca */ /* 0x000fde00000e0000 */
.L_x_1769:
[----:B------:R-:W-:Y:S01]  /*13c20*/  UMOV UR4, URZ ;  /* 0x0000003f00047c82 */ /* 0x000fe20008000000 */
[----:B------:R-:W-:Y:S01]  /*13c30*/  UMOV UR5, URZ ;  /* 0x0000003f00057c82 */ /* 0x000fe20008000000 */
[----:B------:R-:W-:Y:S01]  /*13c40*/  ULDC UR6, c[0x0][0x290] ;  /* 0x0000a40000067ab9 */ /* 0x000fe20000000800 */
[----:B------:R-:W-:Y:S01]  /*13c50*/  @UP0 UMOV UR4, UR7 ;  /* 0x0000000700040c82 */ /* 0x000fe20008000000 */
[----:B------:R-:W-:Y:S01]  /*13c60*/  @UP0 UMOV UR5, UR9 ;  /* 0x0000000900050c82 */ /* 0x000fe20008000000 */
        /* <DEDUP_REMOVED lines=8> */
.L_x_1770:
        /* <DEDUP_REMOVED lines=9> */
[----:B------:R-:W2:Y:S02]  /*13d80*/  LDG.E R5, desc[UR38][R2.64+0x4] ;  /* 0x0000042602057981 */ /* 0x000ea4000c1e1900 */
[----:B--2---:R-:W-:-:S05]  /*13d90*/  IMAD.IADD R0, R5, 0x1, -R0 ;  /* 0x0000000105007824 */ /* 0x004fca00078e0a00 */
[----:B------:R-:W-:-:S15]  /*13da0*/  R2UR UR6, R0 ;  /* 0x00000000000672ca */ /* 0x000fde00000e0000 */
.L_x_1771:
[----:B------:R-:W-:Y:S01]  /*13db0*/  UIADD3 UR7, -UR6, UR8, UR11 ;  /* 0x0000000806077290 */ /* 0x000fe2000fffe10b */
[----:B------:R-:W-:Y:S01]  /*13dc0*/  ISETP.LE.AND P0, PT, RZ, UR14, PT ;  /* 0x0000000eff007c0c */ /* 0x000fe2000bf03270 */
[----:B------:R-:W-:Y:S02]  /*13dd0*/  ULDC UR9, c[0x0][0x74c] ;  /* 0x0001d30000097ab9 */ /* 0x000fe40000000800 */
[----:B------:R-:W-:Y:S02]  /*13de0*/  UIADD3 UR9, UR7, -UR9, URZ ;  /* 0x8000000907097290 */ /* 0x000fe4000fffe03f */
        /* <DEDUP_REMOVED lines=10> */
[----:B------:R-:W-:Y:S07]  /*13e90*/  @!P0 BRA `(.L_x_1772) ;  /* 0x00000000001c8947 */ /* 0x000fee0003800000 */
[----:B------:R-:W-:Y:S01]  /*13ea0*/  UIADD3 UR8, UR11, 0xff, UR8 ;  /* 0x000000ff0b087890 */ /* 0x000fe2000fffe008 */
[----:B------:R-:W-:-:S03]  /*13eb0*/  ULDC UR9, c[0x0][0x748] ;  /* 0x0001d20000097ab9 */ /* 0x000fc60000000800 */
[----:B------:R-:W-:-:S04]  /*13ec0*/  UIADD3 UR8, UR8, UR9, -UR6 ;  /* 0x0000000908087290 */ /* 0x000fc8000fffe806 */
[----:B------:R-:W-:-:S04]  /*13ed0*/  USHF.R.S32.HI UR6, URZ, 0x1f, UR8 ;  /* 0x0000001f3f067899 */ /* 0x000fc80008011408 */
[----:B------:R-:W-:-:S04]  /*13ee0*/  ULEA.HI UR6, UR6, UR8, URZ, 0x7 ;  /* 0x0000000806067291 */ /* 0x000fc8000f8f383f */
[----:B------:R-:W-:-:S06]  /*13ef0*/  USHF.R.S32.HI UR6, URZ, 0x7, UR6 ;  /* 0x000000073f067899 */ /* 0x000fcc0008011406 */
[----:B------:R-:W-:-:S07]  /*13f00*/  VIMNMX R2, R2, UR6, PT ;  /* 0x0000000602027c48 */ /* 0x000fce000bfe0100 */
.L_x_1772:
[----:B------:R-:W-:-:S13]  /*13f10*/  ISETP.GT.AND P0, PT, R2, UR7, PT ;  /* 0x0000000702007c0c */ /* 0x000fda000bf04270 */
[----:B------:R-:W-:Y:S05]  /*13f20*/  @!P0 BRA `(.L_x_1684) ;  /* 0x0000002c00c48947 */ /* 0x000fea0003800000 */
[----:B------:R-:W-:Y:S01]  /*13f30*/  ULDC.64 UR14, c[0x0][0x2d8] ;  /* 0x0000b600000e7ab9 */ /* 0x000fe20000000a00 */
[----:B------:R-:W-:Y:S01]  /*13f40*/  VIADD R0, R2, -UR7 ;  /* 0x8000000702007c36 */ /* 0x000fe20008000000 */
[----:B------:R-:W-:Y:S02]  /*13f50*/  UIMAD UR10, UR16, UR14, URZ ;  /* 0x0000000e100a72a4 */ /* 0x000fe4000f8e023f */
[----:B------:R-:W-:Y:S02]  /*13f60*/  UIMAD.WIDE.U32 UR8, UR13, UR14, URZ ;  /* 0x0000000e0d0872a5 */ /* 0x000fe4000f8e003f */
[----:B------:R-:W-:Y:S01]  /*13f70*/  USHF.R.S32.HI UR6, URZ, 0x1f, UR12 ;  /* 0x0000001f3f067899 */ /* 0x000fe2000801140c */
[----:B------:R-:W-:Y:S01]  /*13f80*/  LOP3.LUT R0, R0, 0x1, RZ, 0xc0, !PT ;  /* 0x0000000100007812 */ /* 0x000fe200078ec0ff */
[----:B------:R-:W-:Y:S02]  /*13f90*/  UIMAD UR13, UR13, UR15, UR10 ;  /* 0x0000000f0d0d72a4 */ /* 0x000fe4000f8e020a */
[----:B------:R-:W-:Y:S01]  /*13fa0*/  UIADD3 UR10, UP1, UR4, UR8, URZ ;  /* 0x00000008040a7290 */ /* 0x000fe2000ff3e03f */
[----:B------:R-:W-:Y:S01]  /*13fb0*/  ISETP.NE.U32.AND P1, PT, R0, 0x1, PT ;  /* 0x000000010000780c */ /* 0x000fe20003f25070 */
[----:B------:R-:W-:-:S02]  /*13fc0*/  UIADD3 UR13, UR9, UR13, URZ ;  /* 0x0000000d090d7290 */ /* 0x000fc4000fffe03f */
[----:B------:R-:W-:Y:S01]  /*13fd0*/  USEL UR6, UR6, URZ, !UP0 ;  /* 0x0000003f06067287 */ /* 0x000fe2000c000000 */
[----:B------:R-:W-:Y:S01]  /*13fe0*/  ULDC.64 UR26, c[0x0][0x2e0] ;  /* 0x0000b800001a7ab9 */ /* 0x000fe20000000a00 */
[----:B------:R-:W-:Y:S02]  /*13ff0*/  USEL UR12, UR12, URZ, !UP0 ;  /* 0x0000003f0c0c7287 */ /* 0x000fe4000c000000 */
[----:B------:R-:W-:Y:S02]  /*14000*/  UIADD3.X UR11, UR5, UR13, URZ, UP1, !UPT ;  /* 0x0000000d050b7290 */ /* 0x000fe40008ffe43f */
[----:B------:R-:W-:Y:S02]  /*14010*/  UIMAD UR14, UR6, UR26, URZ ;  /* 0x0000001a060e72a4 */ /* 0x000fe4000f8e023f */
[----:B------:R-:W-:Y:S02]  /*14020*/  UIMAD.WIDE.U32 UR10, UR12, UR26, UR10 ;  /* 0x0000001a0c0a72a5 */ /* 0x000fe4000f8e000a */
[----:B------:R-:W-:Y:S01]  /*14030*/  UIMAD UR14, UR12, UR27, UR14 ;  /* 0x0000001b0c0e72a4 */ /* 0x000fe2000f8e020e */
[----:B------:R-:W-:-:S03]  /*14040*/  ELECT P0, URZ, PT ;  /* 0x00000000003f782f */ /* 0x000fc60003800000 */
        /* <DEDUP_REMOVED lines=20> */
.L_x_1775:
[----:B------:R-:W-:Y:S05]  /*14190*/  BSYNC B0 ;  /* 0x0000000000007941 */ /* 0x000fea0003800000 */
.L_x_1774:
        /* <DEDUP_REMOVED lines=19> */
.L_x_1777:
[----:B------:R-:W-:Y:S05]  /*142d0*/  BSYNC B0 ;  /* 0x0000000000007941 */ /* 0x000fea0003800000 */
.L_x_1776:
[----:B------:R-:W-:Y:S06]  /*142e0*/  BAR.ARV 0xa, 0xa0 ;  /* 0x0282800000007b1d */ /* 0x000fec0000002000 */
[----:B------:R-:W-:Y:S04]  /*142f0*/  BSSY B0, `(.L_x_1778) ;  /* 0x0000003000007945 */ /* 0x000fe80003800000 */
[----:B------:R-:W-:Y:S05]  /*14300*/  @!P0 BRA `(.L_x_1779) ;  /* 0x0000000000048947 */ /* 0x000fea0003800000 */
[----:B------:R-:W-:-:S04]  /*14310*/  DEPBAR.LE SB0, 0x0 ;  /* 0x000080000000791a */ /* 0x000fc80000000000 */
.L_x_1779:
[----:B------:R-:W-:Y:S05]  /*14320*/  BSYNC B0 ;  /* 0x0000000000007941 */ /* 0x000fea0003800000 */
.L_x_1778:
[----:B------:R-:W-:Y:S06]  /*14330*/  BAR.ARV 0xb, 0xa0 ;  /* 0x02c2800000007b1d */ /* 0x000fec0000002000 */
[----:B------:R-:W-:Y:S01]  /*14340*/  UIADD3 UR15, UR7, 0x1, URZ ;  /* 0x00000001070f7890 */ /* 0x000fe2000fffe03f */
[----:B------:R-:W-:Y:S11]  /*14350*/  BRA `(.L_x_1780) ;  /* 0x0000000000047947 */ /* 0x000ff60003800000 */
.L_x_1773:
[----:B------:R-:W-:-:S05]  /*14360*/  UMOV UR15, UR7 ;  /* 0x00000007000f7c82 */ /* 0x000fca0008000000 */
.L_x_1780:
[----:B------:R-:W-:-:S06]  /*14370*/  UIADD3 UR6, UR7, 0x1, URZ ;  /* 0x0000000107067890 */ /* 0x000fcc000fffe03f */
[----:B------:R-:W-:-:S13]  /*14380*/  ISETP.NE.AND P1, PT, R2, UR6, PT ;  /* 0x0000000602007c0c */ /* 0x000fda000bf25270 */
[----:B------:R-:W-:Y:S05]  /*14390*/  @!P1 BRA `(.L_x_1684) ;  /* 0x0000002800a89947 */ /* 0x000fea0003800000 */
[----:B------:R-:W-:Y:S01]  /*143a0*/  UMOV UR16, UR8 ;  /* 0x0000000800107c82 */ /* 0x000fe20008000000 */
[----:B------:R-:W-:Y:S01]  /*143b0*/  UMOV UR17, UR13 ;  /* 0x0000000d00117c82 */ /* 0x000fe20008000000 */
[----:B------:R-:W-:Y:S01]  /*143c0*/  ULDC.64 UR18, c[0x0][0x2c0] ;  /* 0x0000b00000127ab9 */ /* 0x000fe20000000a00 */
[----:B------:R-:W-:Y:S01]  /*143d0*/  UIMAD.WIDE.U32 UR16, UR12, UR26, UR16 ;  /* 0x0000001a0c1072a5 */ /* 0x000fe2000f8e0010 */
[----:B------:R-:W-:Y:S01]  /*143e0*/  UMOV UR6, URZ ;  /* 0x0000003f00067c82 */ /* 0x000fe20008000000 */
[----:B------:R-:W-:Y:S02]  /*143f0*/  ULDC.64 UR30, c[0x0][0x2c0] ;  /* 0x0000b000001e7ab9 */ /* 0x000fe40000000a00 */
[----:B------:R-:W-:-:S04]  /*14400*/  UIADD3 UR25, UP0, UR4, UR16, URZ ;  /* 0x0000001004197290 */ /* 0x000fc8000ff1e03f */
[----:B------:R-:W-:Y:S02]  /*14410*/  UIADD3.X UR16, UR5, UR14, UR17, UP0, !UPT ;  /* 0x0000000e05107290 */ /* 0x000fe400087fe411 */
[----:B------:R-:W-:Y:S02]  /*14420*/  ULEA UR24, UP0, UR25, UR18, 0x2 ;  /* 0x0000001219187291 */ /* 0x000fe4000f80103f */
[----:B------:R-:W-:Y:S02]  /*14430*/  USHF.L.U32 UR18, UR15, 0xd, URZ ;  /* 0x0000000d0f127899 */ /* 0x000fe4000800063f */
        /* <DEDUP_REMOVED lines=8> */
.L_x_1793:
        /* <DEDUP_REMOVED lines=9> */
[----:B------:R-:W-:Y:S01]  /*14550*/  UMOV UR28, 0x400 ;  /* 0x00000400001c7882 */ /* 0x000fe20000000000 */
[----:B------:R-:W-:Y:S02]  /*14560*/  UMOV UR42, 0x0 ;  /* 0x00000000002a7882 */ /* 0x000fe40000000000 */
[----:B------:R-:W-:Y:S02]  /*14570*/  ULEA.HI.X.SX32 UR41, UR19, UR27, 0x1, UP0 ;  /* 0x0000001b13297291 */ /* 0x000fe400080f0e3f */
[----:B------:R-:W-:Y:S01]  /*14580*/  ULEA UR40, UP0, UR37, UR30, 0x2 ;  /* 0x0000001e25287291 */ /* 0x000fe2000f80103f */
[----:B------:R-:W-:-:S03]  /*14590*/  UMOV UR43, 0x14f00000 ;  /* 0x14f00000002b7882 */ /* 0x000fc60000000000 */
[----:B------:R-:W-:Y:S02]  /*145a0*/  ULEA.HI.X UR41, UR37, UR31, UR41, 0x2, UP0 ;  /* 0x0000001f25297291 */ /* 0x000fe400080f1429 */
[----:B-1----:R-:W-:-:S03]  /*145b0*/  ULEA UR28, UR29, UR28, 0x18 ;  /* 0x0000001c1d1c7291 */ /* 0x002fc6000f8ec03f */
[----:B------:R-:W-:Y:S01]  /*145c0*/  UMOV UR29, 0x400 ;  /* 0x00000400001d7882 */ /* 0x000fe20000000000 */
[----:B------:R-:W-:-:S09]  /*145d0*/  UIADD3 UR28, UR28, 0x8000, URZ ;  /* 0x000080001c1c7890 */ /* 0x000fd2000fffe03f */
[----:B------:R1:W-:Y:S02]  /*145e0*/  UBLKRED.G.S.ADD.F32.RN [UR40], [UR28], UR29, desc[UR42] ;  /* 0x00002a281c0073bb */ /* 0x0003e400080a141d */
[----:B-1----:R0:W-:Y:S02]  /*145f0*/  UTMACMDFLUSH ;  /* 0x00000000000079b7 */ /* 0x0021e40000000000 */
.L_x_1782:
[----:B------:R-:W-:Y:S05]  /*14600*/  BSYNC B0 ;  /* 0x0000000000007941 */ /* 0x000fea0003800000 */
.L_x_1781:
        /* <DEDUP_REMOVED lines=13> */
.L_x_1784:
[----:B------:R-:W-:Y:S05]  /*146e0*/  BSYNC B0 ;  /* 0x0000000000007941 */ /* 0x000fea0003800000 */
.L_x_1783:
[----:B------:R-:W-:Y:S06]  /*146f0*/  BAR.ARV 0xa, 0xa0 ;  /* 0x0282800000007b1d */ /* 0x000fec0000002000 */
[----:B------:R-:W-:Y:S04]  /*14700*/  BSSY B0, `(.L_x_1785) ;  /* 0x0000003000007945 */ /* 0x000fe80003800000 */
[----:B------:R-:W-:Y:S05]  /*14710*/  @!P0 BRA `(.L_x_1786) ;  /* 0x0000000000048947 */ /* 0x000fea0003800000 */
[----:B------:R-:W-:-:S04]  /*14720*/  DEPBAR.LE SB0, 0x0 ;  /* 0x000080000000791a */ /* 0x000fc80000000000 */
.L_x_1786:
[----:B------:R-:W-:Y:S05]  /*14730*/  BSYNC B0 ;  /* 0x0000000000007941 */ /* 0x000fea0003800000 */
.L_x_1785:
        /* <DEDUP_REMOVED lines=13> */
.L_x_1788:
[----:B------:R-:W-:Y:S05]  /*14810*/  BSYNC B0 ;  /* 0x0000000000007941 */ /* 0x000fea0003800000 */
.L_x_1787:
        /* <DEDUP_REMOVED lines=13> */
.L_x_1790:
[----:B------:R-:W-:Y:S05]  /*148f0*/  BSYNC B0 ;  /* 0x0000000000007941 */ /* 0x000fea0003800000 */
.L_x_1789:
[----:B------:R-:W-:Y:S01]  /*14900*/  UIADD3 UR15, UR15, 0x2, URZ ;  /* 0x000000020f0f7890 */ /* 0x000fe2000fffe03f */
[----:B------:R-:W-:Y:S06]  /*14910*/  BAR.ARV 0xa, 0xa0 ;  /* 0x0282800000007b1d */ /* 0x000fec0000002000 */
[----:B------:R-:W-:Y:S01]  /*14920*/  BSSY B0, `(.L_x_1791) ;  /* 0x0000004000007945 */ /* 0x000fe20003800000 */
[----:B------:R-:W-:-:S03]  /*14930*/  ISETP.LE.AND P1, PT, R2, UR15, PT ;  /* 0x0000000f02007c0c */ /* 0x000fc6000bf23270 */
[----:B------:R-:W-:Y:S10]  /*14940*/  @!P0 BRA `(.L_x_1792) ;  /* 0x0000000000048947 */ /* 0x000ff40003800000 */
[----:B------:R-:W-:-:S04]  /*14950*/  DEPBAR.LE SB0, 0x0 ;  /* 0x000080000000791a */ /* 0x000fc80000000000 */
.L_x_1792:
[----:B------:R-:W-:Y:S05]  /*14960*/  BSYNC B0 ;  /* 0x0000000000007941 */ /* 0x000fea0003800000 */
.L_x_1791:
[----:B------:R-:W-:Y:S06]  /*14970*/  BAR.ARV 0xb, 0xa0 ;  /* 0x02c2800000007b1d */ /* 0x000fec0000002000 */
[----:B------:R-:W-:Y:S02]  /*14980*/  UIADD3 UR19, UR19, 0x4000, URZ ;  /* 0x0000400013137890 */ /* 0x000fe4000fffe03f */
[----:B------:R-:W-:Y:S01]  /*14990*/  UIADD3 UR6, UR6, 0x4000, URZ ;  /* 0x0000400006067890 */ /* 0x000fe2000fffe03f */
[----:B------:R-:W-:Y:S11]  /*149a0*/  @!P1 BRA `(.L_x_1793) ;  /* 0xfffffff800c49947 */ /* 0x000ff6000383ffff */
[----:B------:R-:W-:Y:S05]  /*149b0*/  BRA `(.L_x_1684) ;  /* 0x0000002400207947 */ /* 0x000fea0003800000 */
.L_x_1765:
[----:B------:R-:W-:Y:S01]  /*149c0*/  ULDC.64 UR4, c[0x0][0x8d8] ;  /* 0x0002360000047ab9 */ /* 0x000fe20000000a00 */
[----:B------:R-:W1:Y:S01]  /*149d0*/  S2UR UR21, SR_CTAID.X ;  /* 0x00000000001579c3 */ /* 0x000e620000002500 */
[----:B------:R-:W-:-:S04]  /*149e0*/  ISETP.NE.U32.AND P0, PT, RZ, UR4, PT ;  /* 0x00000004ff007c0c */ /* 0x000fc8000bf05070 */
[----:B------:R-:W-:-:S03]  /*149f0*/  ISETP.NE.AND.EX P0, PT, RZ, UR5, PT, P0 ;  /* 0x00000005ff007c0c */ /* 0x000fc6000bf05300 */
[----:B------:R-:W2:Y:S08]  /*14a00*/  S2UR UR13, SR_CTAID.Z ;  /* 0x00000000000d79c3 */ /* 0x000eb00000002700 */
[----:B------:R-:W3:Y:S02]  /*14a10*/  S2UR UR20, SR_CTAID.Y ;  /* 0x00000000001479c3 */ /* 0x000ee40000002600 */
[----:B------:R-:W-:Y:S05]  /*14a20*/  @!P0 BRA `(.L_x_1794) ;  /* 0x00000000001c8947 */ /* 0x000fea0003800000 */
[----:B------:R-:W-:Y:S02]  /*14a30*/  ULDC.64 UR4, c[0x0][0x8d8] ;  /* 0x0002360000047ab9 */ /* 0x000fe40000000a00 */
[----:B--2---:R-:W-:-:S06]  /*14a40*/  UIMAD.WIDE UR4, UR13, 0x4, UR4 ;  /* 0x000000040d0478a5 */ /* 0x004fcc000f8e0204 */
[----:B------:R-:W-:Y:S01]  /*14a50*/  MOV R2, UR4 ;  /* 0x0000000400027c02 */ /* 0x000fe20008000f00 */
[----:B------:R-:W-:-:S05]  /*14a60*/  IMAD.U32 R3, RZ, RZ, UR5 ;  /* 0x00000005ff037e24 */ /* 0x000fca000f8e00ff */
[----:B------:R-:W2:Y:S02]  /*14a70*/  LDG.E R2, desc[UR38][R2.64] ;  /* 0x0000002602027981 */ /* 0x000ea4000c1e1900 */
[----:B--2---:R-:W-:Y:S01]  /*14a80*/  R2UR UR4, R2 ;  /* 0x00000000020472ca */ /* 0x004fe200000e0000 */
[----:B------:R-:W-:-:S14]  /*14a90*/  BRA `(.L_x_1795) ;  /* 0x00000000003c7947 */ /* 0x000fdc0003800000 */
.L_x_1794:
[----:B------:R-:W-:Y:S02]  /*14aa0*/  ULDC.64 UR4, c[0x0][0x8d0] ;  /* 0x0002340000047ab9 */ /* 0x000fe40000000a00 */
[----:B------:R-:W-:-:S04]  /*14ab0*/  ISETP.NE.U32.AND P0, PT, RZ, UR4, PT ;  /* 0x00000004ff007c0c */ /* 0x000fc8000bf05070 */
[----:B------:R-:W-:-:S13]  /*14ac0*/  ISETP.NE.AND.EX P0, PT, RZ, UR5, PT, P0 ;  /* 0x00000005ff007c0c */ /* 0x000fda000bf05300 */
[----:B------:R-:W-:Y:S05]  /*14ad0*/  @!P0 BRA `(.L_x_1796) ;  /* 0x0000000000288947 */ /* 0x000fea0003800000 */
[----:B------:R-:W-:Y:S02]  /*14ae0*/  ULDC.64 UR4, c[0x0][0x8d0] ;  /* 0x0002340000047ab9 */ /* 0x000fe40000000a00 */
[----:B--2---:R-:W-:-:S06]  /*14af0*/  UIMAD.WIDE UR4, UR13, 0x4, UR4 ;  /* 0x000000040d0478a5 */ /* 0x004fcc000f8e0204 */
[----:B------:R-:W-:Y:S01]  /*14b00*/  MOV R2, UR4 ;  /* 0x0000000400027c02 */ /* 0x000fe20008000f00 */
[----:B------:R-:W-:-:S05]  /*14b10*/  IMAD.U32 R3, RZ, RZ, UR5 ;  /* 0x00000005ff037e24 */ /* 0x000fca000f8e00ff */
[----:B------:R-:W2:Y:S04]  /*14b20*/  LDG.E R0, desc[UR38][R2.64] ;  /* 0x0000002602007981 */ /* 0x000ea8000c1e1900 */
[----:B------:R-:W4:Y:S01]  /*14b30*/  LDG.E R4, desc[UR38][R2.64+0x4] ;  /* 0x0000042602047981 */ /* 0x000f22000c1e1900 */
[----:B--2---:R-:W-:Y:S02]  /*14b40*/  R2UR UR4, R0 ;  /* 0x00000000000472ca */ /* 0x004fe400000e0000 */
[----:B----4-:R-:W-:-:S13]  /*14b50*/  R2UR UR5, R4 ;  /* 0x00000000040572ca */ /* 0x010fda00000e0000 */
[----:B------:R-:W-:Y:S01]  /*14b60*/  UIADD3 UR4, -UR4, UR5, URZ ;  /* 0x0000000504047290 */ /* 0x000fe2000fffe13f */
[----:B------:R-:W-:Y:S11]  /*14b70*/  BRA `(.L_x_1795) ;  /* 0x0000000000047947 */ /* 0x000ff60003800000 */
.L_x_1796:
[----:B------:R-:W-:-:S05]  /*14b80*/  ULDC UR4, c[0x0][0x8bc] ;  /* 0x00022f0000047ab9 */ /* 0x000fca0000000800 */
.L_x_1795:
[----:B-1----:R-:W-:Y:S01]  /*14b90*/  USHF.L.U32 UR8, UR21, 0x7, URZ ;  /* 0x0000000715087899 */ /* 0x002fe2000800063f */
[----:B------:R-:W-:Y:S01]  /*14ba0*/  MOV R10, 0x1 ;  /* 0x00000001000a7802 */ /* 0x000fe20000000f00 */
[----:B------:R-:W-:Y:S02]  /*14bb0*/  IMAD.MOV.U32 R0, RZ, RZ, RZ ;  /* 0x000000ffff007224 */ /* 0x000fe400078e00ff */
[----:B------:R-:W-:-:S04]  /*14bc0*/  UISETP.GE.AND UP0, UPT, UR8, UR4, UPT ;  /* 0x000000040800728c */ /* 0x000fc8000bf06270 */
[----:B--2---:R-:W-:-:S06]  /*14bd0*/  USEL UR13, UR13, 0xffffffff, !UP0 ;  /* 0xffffffff0d0d7887 */ /* 0x004fcc000c000000 */
[----:B------:R-:W-:-:S13]  /*14be0*/  ISETP.LE.AND P0, PT, RZ, UR13, PT ;  /* 0x0000000dff007c0c */ /* 0x000fda000bf03270 */
[----:B------:R-:W-:Y:S05]  /*14bf0*/  @!P0 BRA `(.L_x_1797) ;  /* 0x0000001c00fc8947 */ /* 0x000fea0003800000 */
[----:B------:R-:W-:Y:S01]  /*14c00*/  ULDC.64 UR18, c[0x0][0x770] ;  /* 0x0001dc0000127ab9 */ /* 0x000fe20000000a00 */
[----:B------:R-:W-:Y:S01]  /*14c10*/  ULDC.64 UR14, c[0x0][0x770] ;  /* 0x0001dc00000e7ab9 */ /* 0x000fe20000000a00 */
[----:B------:R-:W-:Y:S02]  /*14c20*/  UISETP.NE.U32.AND UP1, UPT, UR18, URZ, UPT ;  /* 0x0000003f1200728c */ /* 0x000fe4000bf25070 */
[----:B------:R-:W-:Y:S02]  /*14c30*/  UIMAD.WIDE UR14, UR13, 0x4, UR14 ;  /* 0x000000040d0e78a5 */ /* 0x000fe4000f8e020e */
[----:B------:R-:W-:Y:S01]  /*14c40*/  UISETP.NE.AND.EX UP1, UPT, UR19, URZ, UPT, UP1 ;  /* 0x0000003f1300728c */ /* 0x000fe2000bf25310 */
[----:B------:R-:W-:Y:S01]  /*14c50*/  ULDC.64 UR4, c[0x0][0x778] ;  /* 0x0001de0000047ab9 */ /* 0x000fe20000000a00 */
[----:B------:R-:W-:Y:S02]  /*14c60*/  ULDC.64 UR6, c[0x0][0x780] ;  /* 0x0001e00000067ab9 */ /* 0x000fe40000000a00 */
[----:B------:R-:W-:Y:S01]  /*14c70*/  MOV R2, UR14 ;  /* 0x0000000e00027c02 */ /* 0x000fe20008000f00 */
[----:B------:R-:W-:Y:S01]  /*14c80*/  IMAD.U32 R3, RZ, RZ, UR15 ;  /* 0x0000000fff037e24 */ /* 0x000fe2000f8e00ff */
[----:B------:R-:W-:Y:S01]  /*14c90*/  PLOP3.LUT P1, PT, PT, PT, UP1, 0x80, 0x0 ;  /* 0x000000000000781c */ /* 0x000fe20003f2f018 */
[----:B------:R-:W-:-:S02]  /*14ca0*/  UISETP.NE.U32.AND UP0, UPT, UR4, URZ, UPT ;  /* 0x0000003f0400728c */ /* 0x000fc4000bf05070 */
[----:B------:R-:W-:Y:S02]  /*14cb0*/  UISETP.NE.U32.AND UP2, UPT, UR6, URZ, UPT ;  /* 0x0000003f0600728c */ /* 0x000fe4000bf45070 */
[----:B------:R-:W-:Y:S02]  /*14cc0*/  UISETP.NE.AND.EX UP0, UPT, UR5, URZ, UPT, UP0 ;  /* 0x0000003f0500728c */ /* 0x000fe4000bf05300 */
[----:B------:R-:W-:Y:S01]  /*14cd0*/  UISETP.NE.AND.EX UP2, UPT, UR7, URZ, UPT, UP2 ;  /* 0x0000003f0700728c */ /* 0x000fe2000bf45320 */
[----:B------:R-:W-:Y:S01]  /*14ce0*/  ULDC.64 UR16, c[0x0][0x778] ;  /* 0x0001de0000107ab9 */ /* 0x000fe20000000a00 */
[----:B------:R-:W-:-:S04]  /*14cf0*/  ULDC.64 UR22, c[0x0][0x788] ;  /* 0x0001e20000167ab9 */ /* 0x000fc80000000a00 */
[----:B------:R-:W2:Y:S01]  /*14d00*/  @P1 LDG.E R6, desc[UR38][R2.64] ;  /* 0x0000002602061981 */ /* 0x000ea2000c1e1900 */
[----:B------:R-:W-:Y:S01]  /*14d10*/  PLOP3.LUT P2, PT, PT, PT, UP0, 0x80, 0x0 ;  /* 0x000000000000781c */ /* 0x000fe20003f4f008 */
[----:B------:R-:W-:Y:S01]  /*14d20*/  UIMAD.WIDE UR16, UR13, 0x4, UR16 ;  /* 0x000000040d1078a5 */ /* 0x000fe2000f8e0210 */
[----:B------:R-:W-:Y:S01]  /*14d30*/  PLOP3.LUT P3, PT, PT, PT, UP2, 0x80, 0x0 ;  /* 0x000000000000781c */ /* 0x000fe20003f6f028 */
[----:B------:R1:W4:Y:S01]  /*14d40*/  @P1 LDG.E R0, desc[UR38][R2.64] ;  /* 0x0000002602001981 */ /* 0x000322000c1e1900 */
[----:B------:R-:W-:Y:S02]  /*14d50*/  @UP2 ULDC.64 UR4, c[0x0][0x780] ;  /* 0x0001e00000042ab9 */ /* 0x000fe40000000a00 */
[----:B------:R-:W-:Y:S01]  /*14d60*/  @UP2 UIMAD.WIDE UR4, UR13, 0x4, UR4 ;  /* 0x000000040d0428a5 */ /* 0x000fe2000f8e0204 */
[----:B-1----:R-:W-:Y:S01]  /*14d70*/  MOV R2, UR16 ;  /* 0x0000001000027c02 */ /* 0x002fe20008000f00 */
[----:B------:R-:W-:-:S05]  /*14d80*/  IMAD.U32 R3, RZ, RZ, UR17 ;  /* 0x00000011ff037e24 */ /* 0x000fca000f8e00ff */
[----:B------:R1:W5:Y:S02]  /*14d90*/  @P2 LDG.E R4, desc[UR38][R2.64] ;  /* 0x0000002602042981 */ /* 0x000364000c1e1900 */
[----:B-1----:R-:W-:Y:S01]  /*14da0*/  MOV R2, UR4 ;  /* 0x0000000400027c02 */ /* 0x002fe20008000f00 */
[----:B------:R-:W-:-:S05]  /*14db0*/  IMAD.U32 R3, RZ, RZ, UR5 ;  /* 0x00000005ff037e24 */ /* 0x000fca000f8e00ff */
[----:B------:R-:W3:Y:S01]  /*14dc0*/  @P3 LDG.E R5, desc[UR38][R2.64] ;  /* 0x0000002602053981 */ /* 0x000ee2000c1e1900 */
[----:B------:R-:W-:Y:S01]  /*14dd0*/  ISETP.NE.U32.AND P0, PT, RZ, UR22, PT ;  /* 0x00000016ff007c0c */ /* 0x000fe2000bf05070 */
[----:B------:R-:W-:Y:S01]  /*14de0*/  UMOV UR7, URZ ;  /* 0x0000003f00077c82 */ /* 0x000fe20008000000 */
[----:B------:R-:W-:Y:S01]  /*14df0*/  UMOV UR11, URZ ;  /* 0x0000003f000b7c82 */ /* 0x000fe20008000000 */
[----:B------:R-:W-:Y:S01]  /*14e00*/  ULDC UR9, c[0x0][0x280] ;  /* 0x0000a00000097ab9 */ /* 0x000fe20000000800 */
[----:B------:R-:W-:Y:S02]  /*14e10*/  ISETP.NE.AND.EX P0, PT, RZ, UR23, PT, P0 ;  /* 0x00000017ff007c0c */ /* 0x000fe4000bf05300 */
[----:B--2---:R-:W-:Y:S02]  /*14e20*/  @P1 R2UR UR4, R6 ;  /* 0x00000000060412ca */ /* 0x004fe400000e0000 */
[----:B----4-:R-:W-:-:S11]  /*14e30*/  @P1 R2UR UR7, R0 ;  /* 0x00000000000712ca */ /* 0x010fd600000e0000 */
[----:B------:R-:W-:-:S04]  /*14e40*/  @UP1 ULEA UR4, UR13, UR4, 0x7 ;  /* 0x000000040d041291 */ /* 0x000fc8000f8e383f */
[----:B------:R-:W-:Y:S01]  /*14e50*/  @UP1 USHF.R.S32.HI UR5, URZ, 0x1f, UR4 ;  /* 0x0000001f3f051899 */ /* 0x000fe20008011404 */
[----:B-----5:R-:W-:-:S03]  /*14e60*/  @P2 R2UR UR11, R4 ;  /* 0x00000000040b22ca */ /* 0x020fc600000e0000 */
[----:B------:R-:W-:-:S04]  /*14e70*/  @UP1 ULEA.HI UR5, UR5, UR4, URZ, 0x7 ;  /* 0x0000000405051291 */ /* 0x000fc8000f8f383f */
[----:B------:R-:W-:-:S04]  /*14e80*/  @UP1 ULOP3.LUT UR6, UR5, 0xffffff80, URZ, 0xc0, !UPT ;  /* 0xffffff8005061892 */ /* 0x000fc8000f8ec03f */
[----:B------:R-:W-:Y:S01]  /*14e90*/  @UP1 USHF.R.S32.HI UR12, URZ, 0x1f, UR6 ;  /* 0x0000001f3f0c1899 */ /* 0x000fe20008011406 */
[----:B---3--:R-:W-:Y:S01]  /*14ea0*/  @P3 R2UR UR9, R5 ;  /* 0x00000000050932ca */ /* 0x008fe200000e0000 */
[----:B------:R-:W-:-:S14]  /*14eb0*/  @P3 BRA `(.L_x_1798) ;  /* 0x0000000000203947 */ /* 0x000fdc0003800000 */
[----:B------:R-:W-:Y:S05]  /*14ec0*/  @!P1 BRA `(.L_x_1798) ;  /* 0x00000000001c9947 */ /* 0x000fea0003800000 */
[----:B------:R-:W-:Y:S01]  /*14ed0*/  MOV R2, UR14 ;  /* 0x0000000e00027c02 */ /* 0x000fe20008000f00 */
[----:B------:R-:W-:-:S05]  /*14ee0*/  IMAD.U32 R3, RZ, RZ, UR15 ;  /* 0x0000000fff037e24 */ /* 0x000fca000f8e00ff */
[----:B------:R-:W2:Y:S04]  /*14ef0*/  LDG.E R0, desc[UR38][R2.64] ;  /* 0x0000002602007981 */ /* 0x000ea8000c1e1900 */
[----:B------:R-:W3:Y:S01]  /*14f00*/  LDG.E R4, desc[UR38][R2.64+0x4] ;  /* 0x0000042602047981 */ /* 0x000ee2000c1e1900 */
[----:B--2---:R-:W-:Y:S02]  /*14f10*/  R2UR UR4, R0 ;  /* 0x00000000000472ca */ /* 0x004fe400000e0000 */
[----:B---3--:R-:W-:-:S13]  /*14f20*/  R2UR UR9, R4 ;  /* 0x00000000040972ca */ /* 0x008fda00000e0000 */
[----:B------:R-:W-:-:S12]  /*14f30*/  UIADD3 UR9, -UR4, UR9, URZ ;  /* 0x0000000904097290 */ /* 0x000fd8000fffe13f */
.L_x_1798:
        /* <DEDUP_REMOVED lines=13> */
.L_x_1799:
        /* <DEDUP_REMOVED lines=8> */
.L_x_1800:
        /* <DEDUP_REMOVED lines=9> */
[----:B------:R-:W-:-:S04]  /*15120*/  ULEA.HI UR6, UR12, UR6, URZ, 0x7 ;  /* 0x000000060c067291 */ /* 0x000fc8000f8f383f */
[----:B------:R-:W-:Y:S01]  /*15130*/  VIMNMX R4, RZ, UR14, !PT ;  /* 0x0000000eff047c48 */ /* 0x000fe2000ffe0100 */
[----:B------:R-:W-:Y:S01]  /*15140*/  USHF.R.S32.HI UR6, URZ, 0x7, UR6 ;  /* 0x000000073f067899 */ /* 0x000fe20008011406 */
[----:B------:R-:W-:Y:S11]  /*15150*/  @!P0 BRA `(.L_x_1801) ;  /* 0x0000000000208947 */ /* 0x000ff60003800000 */
[----:B------:R-:W-:Y:S01]  /*15160*/  UIADD3 UR9, UR8, 0xff, UR9 ;  /* 0x000000ff08097890 */ /* 0x000fe2000fffe009 */
[----:B------:R-:W-:-:S03]  /*15170*/  ULDC UR12, c[0x0][0x748] ;  /* 0x0001d200000c7ab9 */ /* 0x000fc60000000800 */
[----:B------:R-:W-:-:S04]  /*15180*/  UIADD3 UR9, UR9, UR12, -UR10 ;  /* 0x0000000c09097290 */ /* 0x000fc8000fffe80a */
[----:B------:R-:W-:-:S04]  /*15190*/  USHF.R.S32.HI UR10, URZ, 0x1f, UR9 ;  /* 0x0000001f3f0a7899 */ /* 0x000fc80008011409 */
[----:B------:R-:W-:-:S04]  /*151a0*/  ULEA.HI UR10, UR10, UR9, URZ, 0x7 ;  /* 0x000000090a0a7291 */ /* 0x000fc8000f8f383f */
[----:B------:R-:W-:-:S04]  /*151b0*/  USHF.R.S32.HI UR10, URZ, 0x7, UR10 ;  /* 0x000000073f0a7899 */ /* 0x000fc8000801140a */
[----:B------:R-:W-:-:S04]  /*151c0*/  UISETP.LT.AND UP1, UPT, UR6, UR10, UPT ;  /* 0x0000000a0600728c */ /* 0x000fc8000bf21270 */
[----:B------:R-:W-:-:S12]  /*151d0*/  USEL UR6, UR6, UR10, UP1 ;  /* 0x0000000a06067287 */ /* 0x000fd80008800000 */
.L_x_1801:
[----:B------:R-:W-:Y:S02]  /*151e0*/  ISETP.LT.AND P0, PT, R4, UR6, PT ;  /* 0x0000000604007c0c */ /* 0x000fe4000bf01270 */
[----:B------:R-:W-:-:S11]  /*151f0*/  MOV R0, RZ ;  /* 0x000000ff00007202 */ /* 0x000fd60000000f00 */
[----:B------:R-:W-:Y:S05]  /*15200*/  @!P0 BRA `(.L_x_1797) ;  /* 0x0000001800788947 */ /* 0x000fea0003800000 */
[----:B------:R-:W-:Y:S01]  /*15210*/  USHF.R.S32.HI UR10, URZ, 0x1f, UR20 ;  /* 0x0000001f3f0a7899 */ /* 0x000fe20008011414 */
[----:B------:R-:W-:Y:S01]  /*15220*/  BSSY B0, `(.L_x_1797) ;  /* 0x000019c000007945 */ /* 0x000fe20003800000 */
[----:B------:R-:W-:Y:S01]  /*15230*/  ULDC.64 UR16, c[0x0][0x718] ;  /* 0x0001c60000107ab9 */ /* 0x000fe20000000a00 */
[----:B------:R-:W-:Y:S01]  /*15240*/  UISETP.NE.U32.AND UP1, UPT, UR18, URZ, UPT ;  /* 0x0000003f1200728c */ /* 0x000fe2000bf25070 */
[----:B------:R-:W-:Y:S01]  /*15250*/  IMAD.MOV.U32 R0, RZ, RZ, RZ ;  /* 0x000000ffff007224 */ /* 0x000fe200078e00ff */
[----:B------:R-:W-:Y:S01]  /*15260*/  UIMAD UR9, UR10, UR16, URZ ;  /* 0x000000100a0972a4 */ /* 0x000fe2000f8e023f */
[----:B------:R-:W-:Y:S01]  /*15270*/  ULDC UR12, c[0x0][0x2e8] ;  /* 0x0000ba00000c7ab9 */ /* 0x000fe20000000800 */
[----:B------:R-:W-:Y:S01]  /*15280*/  UMOV UR14, UR4 ;  /* 0x00000004000e7c82 */ /* 0x000fe20008000000 */
[----:B------:R-:W-:Y:S01]  /*15290*/  UMOV UR15, UR5 ;  /* 0x00000005000f7c82 */ /* 0x000fe20008000000 */
[----:B------:R-:W-:Y:S02]  /*152a0*/  UIMAD UR22, UR20, UR17, UR9 ;  /* 0x00000011141672a4 */ /* 0x000fe4000f8e0209 */
[----:B------:R-:W-:-:S02]  /*152b0*/  UISETP.NE.AND.EX UP1, UPT, UR19, URZ, UPT, UP1 ;  /* 0x0000003f1300728c */ /* 0x000fc4000bf25310 */
[----:B------:R-:W-:Y:S02]  /*152c0*/  USHF.R.S32.HI UR9, URZ, 0x1f, UR13 ;  /* 0x0000001f3f097899 */ /* 0x000fe4000801140d */
[----:B------:R-:W-:Y:S02]  /*152d0*/  UISETP.NE.AND UP2, UPT, UR12, 0x1, UPT ;  /* 0x000000010c00788c */ /* 0x000fe4000bf45270 */
[----:B------:R-:W-:Y:S01]  /*152e0*/  UIMAD.WIDE.U32 UR4, UR20, UR16, UR14 ;  /* 0x00000010140472a5 */ /* 0x000fe2000f8e000e */
[----:B------:R-:W-:Y:S01]  /*152f0*/  ULDC.64 UR18, c[0x0][0x730] ;  /* 0x0001cc0000127ab9 */ /* 0x000fe20000000a00 */
[----:B------:R-:W-:Y:S02]  /*15300*/  USEL UR9, UR9, URZ, !UP1 ;  /* 0x0000003f09097287 */ /* 0x000fe4000c800000 */
[----:B------:R-:W-:Y:S01]  /*15310*/  UIMAD UR10, UR10, UR18, URZ ;  /* 0x000000120a0a72a4 */ /* 0x000fe2000f8e023f */
[----:B------:R-:W-:Y:S01]  /*15320*/  ELECT P0, URZ, PT ;  /* 0x00000000003f782f */ /* 0x000fe20003800000 */
[----:B------:R-:W-:Y:S01]  /*15330*/  ULDC.64 UR16, c[0x0][0x720] ;  /* 0x0001c80000107ab9 */ /* 0x000fe20000000a00 */
[----:B------:R-:W-:-:S02]  /*15340*/  USEL UR21, UR13, URZ, !UP1 ;  /* 0x0000003f0d157287 */ /* 0x000fc4000c800000 */
[----:B------:R-:W-:Y:S02]  /*15350*/  UIADD3 UR23, UR5, UR22, URZ ;  /* 0x0000001605177290 */ /* 0x000fe4000fffe03f */
[----:B------:R-:W-:Y:S01]  /*15360*/  UIMAD UR5, UR9, UR16, URZ ;  /* 0x00000010090572a4 */ /* 0x000fe2000f8e023f */
[----:B------:R-:W-:Y:S01]  /*15370*/  UMOV UR22, UR4 ;  /* 0x0000000400167c82 */ /* 0x000fe20008000000 */
[----:B------:R-:W-:Y:S02]  /*15380*/  UIMAD.WIDE.U32 UR14, UR20, UR18, UR14 ;  /* 0x00000012140e72a5 */ /* 0x000fe4000f8e000e */
[----:B------:R-:W-:Y:S02]  /*15390*/  UIMAD UR10, UR20, UR19, UR10 ;  /* 0x00000013140a72a4 */ /* 0x000fe4000f8e020a */
[----:B------:R-:W-:Y:S01]  /*153a0*/  UIMAD.WIDE.U32 UR22, UR16, UR21, UR22 ;  /* 0x00000015101672a5 */ /* 0x000fe2000f8e0016 */
[----:B------:R-:W-:Y:S02]  /*153b0*/  ULDC.64 UR18, c[0x0][0x738] ;  /* 0x0001ce0000127ab9 */ /* 0x000fe40000000a00 */
[----:B------:R-:W-:Y:S01]  /*153c0*/  @UP2 ULDC UR16, c[0x0][0x2ec] ;  /* 0x0000bb0000102ab9 */ /* 0x000fe20000000800 */
[----:B------:R-:W-:-:S02]  /*153d0*/  UIMAD UR5, UR17, UR21, UR5 ;  /* 0x00000015110572a4 */ /* 0x000fc4000f8e0205 */
[----:B------:R-:W-:Y:S02]  /*153e0*/  UIADD3 UR15, UR15, UR10, URZ ;  /* 0x0000000a0f0f7290 */ /* 0x000fe4000fffe03f */
[----:B------:R-:W-:Y:S02]  /*153f0*/  UIMAD UR9, UR9, UR18, URZ ;  /* 0x00000012090972a4 */ /* 0x000fe4000f8e023f */
[----:B------:R-:W-:Y:S02]  /*15400*/  UIMAD.WIDE.U32 UR16, UR20, UR16, URZ ;  /* 0x00000010141072a5 */ /* 0x000fe4000f8e003f */
[----:B------:R-:W-:Y:S01]  /*15410*/  UIADD3 UR11, UR8, UR11, URZ ;  /* 0x0000000b080b7290 */ /* 0x000fe2000fffe03f */
[----:B------:R-:W-:Y:S02]  /*15420*/  UMOV UR12, UR20 ;  /* 0x00000014000c7c82 */ /* 0x000fe40008000000 */
[----:B------:R-:W-:Y:S01]  /*15430*/  @UP2 ULDC UR8, c[0x0][0x2f0] ;  /* 0x0000bc0000082ab9 */ /* 0x000fe20000000800 */
[----:B------:R-:W-:-:S02]  /*15440*/  UIMAD UR4, UR19, UR21, UR9 ;  /* 0x00000015130472a4 */ /* 0x000fc4000f8e0209 */
[----:B------:R-:W-:Y:S02]  /*15450*/  UIMAD.WIDE.U32 UR14, UR18, UR21, UR14 ;  /* 0x00000015120e72a5 */ /* 0x000fe4000f8e000e */
[----:B------:R-:W-:Y:S02]  /*15460*/  USEL UR13, UR13, URZ, !UP0 ;  /* 0x0000003f0d0d7287 */ /* 0x000fe4000c000000 */
        /* <DEDUP_REMOVED lines=9> */
.L_x_1831:
        /* <DEDUP_REMOVED lines=15> */
.L_x_1804:
[----:B------:R-:W-:Y:S01]  /*155f0*/  R2UR UR19, R4 ;  /* 0x00000000041372ca */ /* 0x000fe200000e0000 */
[----:B------:R-:W2:Y:S01]  /*15600*/  LDC.64 R12, c[0x0][0x198] ;  /* 0x00006600ff0c7b82 */ /* 0x000ea20000000a00 */
        /* <DEDUP_REMOVED lines=10> */
[----:B------:R-:W-:Y:S01]  /*156b0*/  UMOV UR27, UR11 ;  /* 0x0000000b001b7c82 */ /* 0x000fe20008000000 */
[----:B------:R-:W-:Y:S01]  /*156c0*/  USHF.L.U32 UR19, UR19, 0x7, URZ ;  /* 0x0000000713137899 */ /* 0x000fe2000800063f */
[----:B------:R-:W-:Y:S01]  /*156d0*/  IMAD.MOV.U32 R16, RZ, RZ, RZ ;  /* 0x000000ffff107224 */ /* 0x000fe200078e00ff */
[----:B------:R-:W-:Y:S01]  /*156e0*/  UMOV UR28, UR12 ;  /* 0x0000000c001c7c82 */ /* 0x000fe20008000000 */
[----:B------:R-:W-:Y:S01]  /*156f0*/  UMOV UR29, UR13 ;  /* 0x0000000d001d7c82 */ /* 0x000fe20008000000 */
[----:B------:R-:W-:-:S02]  /*15700*/  UIADD3 UR8, UP0, UR19, UR22, URZ ;  /* 0x0000001613087290 */ /* 0x000fc4000ff1e03f */
[----:B------:R-:W-:Y:S01]  /*15710*/  IMAD.U32 R3, RZ, RZ, UR19 ;  /* 0x00000013ff037e24 */ /* 0x000fe2000f8e00ff */
[----:B------:R-:W-:Y:S01]  /*15720*/  UIADD3 UR19, UR19, UR7, URZ ;  /* 0x0000000713137290 */ /* 0x000fe2000fffe03f */
[----:B------:R-:W-:Y:S02]  /*15730*/  UMOV UR26, UR18 ;  /* 0x00000012001a7c82 */ /* 0x000fe40008000000 */
[----:B------:R-:W-:Y:S01]  /*15740*/  PLOP3.LUT P1, PT, PT, PT, UP0, 0x80, 0x0 ;  /* 0x000000000000781c */ /* 0x000fe20003f2f008 */
[----:B-1----:R-:W-:Y:S01]  /*15750*/  IMAD.U32 R0, RZ, RZ, UR8 ;  /* 0x00000008ff007e24 */ /* 0x002fe2000f8e00ff */
[----:B--2---:R-:W-:Y:S01]  /*15760*/  MOV R6, R13 ;  /* 0x0000000d00067202 */ /* 0x004fe20000000f00 */
[----:B------:R-:W-:Y:S01]  /*15770*/  IMAD.MOV.U32 R7, RZ, RZ, R12 ;  /* 0x000000ffff077224 */ /* 0x000fe200078e000c */
[----:B------:R-:W-:Y:S02]  /*15780*/  LEA.HI.X.SX32 R3, R3, R14, 0x1, P1 ;  /* 0x0000000e03037211 */ /* 0x000fe400008f0eff */
[----:B------:R-:W-:-:S02]  /*15790*/  LEA R2, P1, R0, R9, 0x2 ;  /* 0x0000000900027211 */ /* 0x000fc400078210ff */
[----:B------:R-:W-:Y:S02]  /*157a0*/  R2UR UR8, R15 ;  /* 0x000000000f0872ca */ /* 0x000fe400000e0000 */
[----:B------:R-:W-:Y:S02]  /*157b0*/  LEA.HI.X R0, R0, R8, R3, 0x2, P1 ;  /* 0x0000000800007211 */ /* 0x000fe400008f1403 */
[----:B------:R-:W-:Y:S02]  /*157c0*/  R2UR UR30, R2 ;  /* 0x00000000021e72ca */ /* 0x000fe400000e0000 */
[----:B------:R-:W-:Y:S02]  /*157d0*/  R2UR UR31, R0 ;  /* 0x00000000001f72ca */ /* 0x000fe400000e0000 */
[----:B------:R-:W-:-:S04]  /*157e0*/  IADD3 R0, P1, R7, 0x2f0, RZ ;  /* 0x000002f007007810 */ /* 0x000fc80007f3e0ff */
[----:B------:R-:W-:Y:S01]  /*157f0*/  R2UR UR44, R0 ;  /* 0x00000000002c72ca */ /* 0x000fe200000e0000 */
[----:B------:R-:W-:Y:S01]  /*15800*/  UIADD3 UR16, UR8, 0x10000, URZ ;  /* 0x0001000008107890 */ /* 0x000fe2000fffe03f */
[C---:B------:R-:W-:Y:S01]  /*15810*/  IADD3 R0, P2, R7.reuse, 0x3f0, RZ ;  /* 0x000003f007007810 */ /* 0x040fe20007f5e0ff */
[----:B------:R-:W-:Y:S02]  /*15820*/  UIADD3 UR17, UR8, 0x30c10, URZ ;  /* 0x00030c1008117890 */ /* 0x000fe4000fffe03f */
[----:B------:R-:W-:Y:S01]  /*15830*/  UIADD3 UR42, UR8, 0x20000, URZ ;  /* 0x00020000082a7890 */ /* 0x000fe2000fffe03f */
[----:B------:R-:W-:Y:S01]  /*15840*/  R2UR UR46, R0 ;  /* 0x00000000002e72ca */ /* 0x000fe200000e0000 */
[----:B------:R-:W-:Y:S01]  /*15850*/  IMAD.X R0, RZ, RZ, R6, P1 ;  /* 0x000000ffff007224 */ /* 0x000fe200008e0606 */
[----:B------:R-:W-:Y:S01]  /*15860*/  IADD3 R2, P1, R7, 0xf0, RZ ;  /* 0x000000f007027810 */ /* 0x000fe20007f3e0ff */
[----:B------:R-:W-:Y:S01]  /*15870*/  UIADD3 UR9, UR8, 0x30c00, URZ ;  /* 0x00030c0008097890 */ /* 0x000fe2000fffe03f */
[----:B------:R-:W-:-:S02]  /*15880*/  UMOV UR43, UR17 ;  /* 0x00000011002b7c82 */ /* 0x000fc40008000000 */
[----:B------:R-:W-:Y:S01]  /*15890*/  IADD3.X R3, RZ, R6, RZ, P1, !PT ;  /* 0x00000006ff037210 */ /* 0x000fe20000ffe4ff */
[----:B------:R-:W-:Y:S01]  /*158a0*/  UIADD3 UR24, UR8, 0x4000, URZ ;  /* 0x0000400008187890 */ /* 0x000fe2000fffe03f */
[----:B------:R-:W-:Y:S02]  /*158b0*/  R2UR UR32, R2 ;  /* 0x00000000022072ca */ /* 0x000fe400000e0000 */
[----:B------:R-:W-:Y:S01]  /*158c0*/  R2UR UR33, R3 ;  /* 0x00000000032172ca */ /* 0x000fe200000e0000 */
[----:B------:R-:W-:Y:S01]  /*158d0*/  UMOV UR25, UR9 ;  /* 0x0000000900197c82 */ /* 0x000fe20008000000 */
[----:B------:R-:W-:Y:S01]  /*158e0*/  R2UR UR45, R0 ;  /* 0x00000000002d72ca */ /* 0x000fe200000e0000 */
[----:B------:R-:W-:-:S05]  /*158f0*/  IMAD.X R0, RZ, RZ, R6, P2 ;  /* 0x000000ffff007224 */ /* 0x000fca00010e0606 */
[----:B------:R-:W-:Y:S02]  /*15900*/  R2UR UR47, R0 ;  /* 0x00000000002f72ca */ /* 0x000fe400000e0000 */
[----:B------:R-:W-:-:S03]  /*15910*/  MOV R0, 0x8000 ;  /* 0x0000800000007802 */ /* 0x000fc60000000f00 */
[----:B------:R1:W-:Y:S01]  /*15920*/  UTMALDG.4D [UR16], [UR32], desc[UR34] ;  /* 0x00002210200075b4 */ /* 0x0003e20008019000 */
[----:B------:R1:W-:Y:S01]  /*15930*/  UBLKCP.S.G [UR42], [UR30], UR37 ;  /* 0x0000002a1e0073ba */ /* 0x0003e20008000225 */
[----:B------:R2:W-:Y:S01]  /*15940*/  SYNCS.ARRIVE.TRANS64 RZ, [R15+URZ+0x30c00], R0 ;  /* 0x030c00000fff79a7 */ /* 0x0005e2000800003f */
[----:B------:R1:W-:Y:S01]  /*15950*/  UTMALDG.4D [UR8], [UR44], desc[UR40] ;  /* 0x000028082c0075b4 */ /* 0x0003e20008019000 */
[----:B--2---:R-:W-:-:S05]  /*15960*/  IMAD.U32 R0, RZ, RZ, UR6 ;  /* 0x00000006ff007e24 */ /* 0x004fca000f8e00ff */
[----:B------:R-:W-:Y:S01]  /*15970*/  IADD3 R5, R0, -0x1, RZ ;  /* 0xffffffff00057810 */ /* 0x000fe20007ffe0ff */
[----:B------:R1:W-:Y:S03]  /*15980*/  UTMALDG.4D [UR24], [UR46], desc[UR40] ;  /* 0x000028182e0075b4 */ /* 0x0003e60008019000 */
[----:B------:R-:W-:Y:S01]  /*15990*/  ISETP.GE.AND P1, PT, R4, R5, PT ;  /* 0x000000050400720c */ /* 0x000fe20003f26270 */
[----:B------:R1:W-:-:S12]  /*159a0*/  STL [R1], R5 ;  /* 0x0000000501007387 */ /* 0x0003d80000100800 */
[----:B-1----:R-:W-:Y:S05]  /*159b0*/  @P1 BRA `(.L_x_1805) ;  /* 0x0000000c00c81947 */ /* 0x002fea0003800000 */
[----:B------:R-:W-:Y:S01]  /*159c0*/  R2UR UR8, R4 ;  /* 0x00000000040872ca */ /* 0x000fe200000e0000 */
[----:B------:R-:W-:Y:S01]  /*159d0*/  UIADD3 UR9, UR6, -0x2, URZ ;  /* 0xfffffffe06097890 */ /* 0x000fe2000fffe03f */
[----:B------:R-:W-:-:S05]  /*159e0*/  IMAD.MOV.U32 R10, RZ, RZ, 0x1 ;  /* 0x00000001ff0a7424 */ /* 0x000fca00078e00ff */
[----:B------:R-:W-:-:S06]  /*159f0*/  ISETP.NE.AND P1, PT, R4, UR9, PT ;  /* 0x0000000904007c0c */ /* 0x000fcc000bf25270 */
[----:B------:R-:W-:-:S04]  /*15a00*/  ULOP3.LUT UR8, URZ, UR8, URZ, 0x33, !UPT ;  /* 0x000000083f087292 */ /* 0x000fc8000f8e333f */
[----:B------:R-:W-:-:S06]  /*15a10*/  UIADD3 UR8, UR8, UR6, URZ ;  /* 0x0000000608087290 */ /* 0x000fcc000fffe03f */
[----:B------:R-:W-:-:S04]  /*15a20*/  MOV R0, UR8 ;  /* 0x0000000800007c02 */ /* 0x000fc80008000f00 */
[----:B------:R-:W-:Y:S02]  /*15a30*/  LOP3.LUT R5, R0, 0x1, RZ, 0xc0, !PT ;  /* 0x0000000100057812 */ /* 0x000fe400078ec0ff */
[----:B------:R-:W-:-:S03]  /*15a40*/  MOV R0, R4 ;  /* 0x0000000400007202 */ /* 0x000fc60000000f00 */
[----:B------:R1:W-:Y:S01]  /*15a50*/  STL [R1+0x4], R5 ;  /* 0x0000040501007387 */ /* 0x0003e20000100800 */
[----:B------:R-:W-:Y:S05]  /*15a60*/  @!P1 BRA `(.L_x_1806) ;  /* 0x0000000800689947 */ /* 0x000fea0003800000 */
[----:B------:R-:W-:Y:S01]  /*15a70*/  R2UR UR9, R5 ;  /* 0x00000000050972ca */ /* 0x000fe200000e0000 */
[----:B------:R-:W-:Y:S01]  /*15a80*/  IMAD.MOV.U32 R0, RZ, RZ, R4 ;  /* 0x000000ffff007224 */ /* 0x000fe200078e0004 */
[----:B------:R-:W-:-:S11]  /*15a90*/  MOV R10, 0x1 ;  /* 0x00000001000a7802 */ /* 0x000fd60000000f00 */
[----:B------:R-:W-:-:S06]  /*15aa0*/  UIADD3 UR8, UR8, -UR9, URZ ;  /* 0x8000000908087290 */ /* 0x000fcc000fffe03f */
[----:B------:R-:W-:-:S07]  /*15ab0*/  IMAD.U32 R17, RZ, RZ, UR8 ;  /* 0x00000008ff117e24 */ /* 0x000fce000f8e00ff */
.L_x_1815:
[----:B-123--:R-:W-:-:S04]  /*15ac0*/  SHF.L.U32 R18, R10, 0x1f, RZ ;  /* 0x0000001f0a127819 */ /* 0x00efc800000006ff */
[----:B------:R-:W2:Y:S02]  /*15ad0*/  SYNCS.PHASECHK.TRANS64.TRYWAIT P1, [R15+URZ+0x30c40], R18 ;  /* 0x030c40120f0075a7 */ /* 0x000ea4000802017f */
[----:B--2---:R-:W-:Y:S05]  /*15ae0*/  @!P1 BRA `(.L_x_1807) ;  /* 0x00000014009c9947 */ /* 0x004fea0003800000 */
.L_x_1832:
[----:B------:R-:W-:Y:S05]  /*15af0*/  @P0 BRA `(.L_x_1808) ;  /* 0x00000000001c0947 */ /* 0x000fea0003800000 */
[----:B------:R-:W3:Y:S02]  /*15b00*/  S2R R2, SR_TID.X ;  /* 0x0000000000027919 */ /* 0x000ee40000002100 */
[----:B---3--:R-:W-:Y:S02]  /*15b10*/  LOP3.LUT R3, R2, 0x1f, RZ, 0xc0, !PT ;  /* 0x0000001f02037812 */ /* 0x008fe400078ec0ff */
[----:B------:R-:W-:Y:S02]  /*15b20*/  MOV R2, 0x4200 ;  /* 0x0000420000027802 */ /* 0x000fe40000000f00 */
[----:B------:R-:W-:Y:S02]  /*15b30*/  ISETP.NE.AND P1, PT, R3, RZ, PT ;  /* 0x000000ff0300720c */ /* 0x000fe40003f25270 */
[----:B------:R3:W-:Y:S11]  /*15b40*/  SYNCS.ARRIVE.TRANS64 RZ, [R15+URZ+0x30c30], R2 ;  /* 0x030c30020fff79a7 */ /* 0x0007f6000800003f */
[----:B---3--:R-:W-:Y:S05]  /*15b50*/  @!P1 BRA `(.L_x_1808) ;  /* 0x0000000000049947 */ /* 0x008fea0003800000 */
[----:B------:R-:W-:Y:S01]  /*15b60*/  BPT.TRAP 0x1 ;  /* 0x000000040000795c */ /* 0x000fe20000300000 */
.L_x_1808:
[----:B------:R-:W3:Y:S01]  /*15b70*/  LDC.64 R12, c[0x0][0x728] ;  /* 0x0001ca00ff0c7b82 */ /* 0x000ee20000000a00 */
[----:B------:R-:W-:Y:S01]  /*15b80*/  IMAD.SHL.U32 R19, R0, 0x80, RZ ;  /* 0x0000008000137824 */ /* 0x000fe200078e00ff */
[----:B------:R-:W-:Y:S01]  /*15b90*/  R2UR UR8, R15 ;  /* 0x000000000f0872ca */ /* 0x000fe200000e0000 */
[----:B------:R-:W-:Y:S01]  /*15ba0*/  UMOV UR28, 0x0 ;  /* 0x00000000001c7882 */ /* 0x000fe20000000000 */
[----:B------:R-:W-:Y:S01]  /*15bb0*/  UMOV UR29, 0x14f00000 ;  /* 0x14f00000001d7882 */ /* 0x000fe20000000000 */
[----:B------:R-:W-:Y:S01]  /*15bc0*/  UMOV UR18, URZ ;  /* 0x0000003f00127c82 */ /* 0x000fe20008000000 */
[C---:B------:R-:W-:Y:S01]  /*15bd0*/  IADD3 R2, P1, R19.reuse, UR14, RZ ;  /* 0x0000000e13027c10 */ /* 0x040fe2000ff3e0ff */
[----:B------:R-:W-:Y:S01]  /*15be0*/  UMOV UR10, 0x20 ;  /* 0x00000020000a7882 */ /* 0x000fe20000000000 */
[----:B-1----:R-:W1:Y:S01]  /*15bf0*/  LDC.64 R4, c[0x0][0x198] ;  /* 0x00006600ff047b82 */ /* 0x002e620000000a00 */
[----:B------:R-:W-:-:S06]  /*15c00*/  R2UR UR19, R19 ;  /* 0x00000000131372ca */ /* 0x000fcc00000e0000 */
[----:B------:R-:W-:Y:S02]  /*15c10*/  UIADD3 UR16, UR8, 0x18000, URZ ;  /* 0x0001800008107890 */ /* 0x000fe4000fffe03f */
[----:B------:R-:W-:Y:S02]  /*15c20*/  UIADD3 UR17, UR8, 0x30c30, URZ ;  /* 0x00030c3008117890 */ /* 0x000fe4000fffe03f */
[----:B------:R-:W-:-:S03]  /*15c30*/  UIADD3 UR8, UR8, 0x20400, URZ ;  /* 0x0002040008087890 */ /* 0x000fc6000fffe03f */
[----:B------:R-:W-:Y:S01]  /*15c40*/  UIADD3 UR19, UR19, UR7, URZ ;  /* 0x0000000713137290 */ /* 0x000fe2000fffe03f */
[----:B---3--:R-:W-:Y:S01]  /*15c50*/  LEA R3, P2, R2, R12, 0x2 ;  /* 0x0000000c02037211 */ /* 0x008fe200078410ff */
[----:B------:R-:W-:-:S03]  /*15c60*/  UMOV UR9, UR17 ;  /* 0x0000001100097c82 */ /* 0x000fc60008000000 */
[----:B------:R-:W-:Y:S02]  /*15c70*/  R2UR UR24, R3 ;  /* 0x00000000031872ca */ /* 0x000fe400000e0000 */
[----:B------:R-:W-:Y:S02]  /*15c80*/  LEA.HI.X.SX32 R3, R19, R11, 0x1, P1 ;  /* 0x0000000b13037211 */ /* 0x000fe400008f0eff */
[----:B-1----:R-:W-:Y:S01]  /*15c90*/  MOV R7, R4 ;  /* 0x0000000400077202 */ /* 0x002fe20000000f00 */
        /* <DEDUP_REMOVED lines=10> */
[----:B-1-3--:R-:W-:Y:S05]  /*15d40*/  @!P1 BRA `(.L_x_1809) ;  /* 0x0000001400189947 */ /* 0x00afea0003800000 */
.L_x_1833:
[----:B------:R-:W-:Y:S05]  /*15d50*/  @P0 BRA `(.L_x_1810) ;  /* 0x00000000001c0947 */ /* 0x000fea0003800000 */
[----:B------:R-:W3:Y:S02]  /*15d60*/  S2R R2, SR_TID.X ;  /* 0x0000000000027919 */ /* 0x000ee40000002100 */
[----:B---3--:R-:W-:Y:S01]  /*15d70*/  LOP3.LUT R3, R2, 0x1f, RZ, 0xc0, !PT ;  /* 0x0000001f02037812 */ /* 0x008fe200078ec0ff */
[----:B------:R-:W-:-:S03]  /*15d80*/  IMAD.MOV.U32 R2, RZ, RZ, 0x4200 ;  /* 0x00004200ff027424 */ /* 0x000fc600078e00ff */
[----:B------:R-:W-:Y:S01]  /*15d90*/  ISETP.NE.AND P1, PT, R3, RZ, PT ;  /* 0x000000ff0300720c */ /* 0x000fe20003f25270 */
[----:B------:R3:W-:-:S12]  /*15da0*/  SYNCS.ARRIVE.TRANS64 RZ, [R15+URZ+0x30c18], R2 ;  /* 0x030c18020fff79a7 */ /* 0x0007d8000800003f */
[----:B---3--:R-:W-:Y:S05]  /*15db0*/  @!P1 BRA `(.L_x_1810) ;  /* 0x0000000000049947 */ /* 0x008fea0003800000 */
[----:B------:R-:W-:Y:S01]  /*15dc0*/  BPT.TRAP 0x1 ;  /* 0x000000040000795c */ /* 0x000fe20000300000 */
.L_x_1810:
[----:B------:R-:W-:Y:S01]  /*15dd0*/  IADD3 R19, R19, 0x80, RZ ;  /* 0x0000008013137810 */ /* 0x000fe20007ffe0ff */
[----:B------:R-:W-:Y:S01]  /*15de0*/  ULDC.64 UR8, c[0x0][0x700] ;  /* 0x0001c00000087ab9 */ /* 0x000fe20000000a00 */
[----:B------:R-:W-:Y:S01]  /*15df0*/  R2UR UR26, R15 ;  /* 0x000000000f1a72ca */ /* 0x000fe200000e0000 */
[----:B------:R-:W-:Y:S01]  /*15e00*/  IMAD.U32 R9, RZ, RZ, UR8 ;  /* 0x00000008ff097e24 */ /* 0x000fe2000f8e00ff */
[C---:B------:R-:W-:Y:S01]  /*15e10*/  IADD3 R2, P1, R19.reuse, UR22, RZ ;  /* 0x0000001613027c10 */ /* 0x040fe2000ff3e0ff */
[----:B------:R-:W-:Y:S01]  /*15e20*/  VIADD R21, R19, UR7 ;  /* 0x0000000713157c36 */ /* 0x000fe20008000000 */
[----:B------:R-:W-:Y:S01]  /*15e30*/  SHF.R.S32.HI R20, RZ, 0x1f, R19 ;  /* 0x0000001fff147819 */ /* 0x000fe20000011413 */
[----:B------:R-:W-:Y:S01]  /*15e40*/  UMOV UR24, 0x0 ;  /* 0x0000000000187882 */ /* 0x000fe20000000000 */
[----:B------:R-:W-:Y:S01]  /*15e50*/  LEA R3, P2, R2, R9, 0x2 ;  /* 0x0000000902037211 */ /* 0x000fe200078410ff */
[----:B------:R-:W-:Y:S01]  /*15e60*/  UMOV UR25, 0x14f00000 ;  /* 0x14f0000000197882 */ /* 0x000fe20000000000 */
[----:B------:R-:W-:Y:S01]  /*15e70*/  MOV R8, UR9 ;  /* 0x0000000900087c02 */ /* 0x000fe20008000f00 */
[----:B------:R-:W-:Y:S01]  /*15e80*/  UMOV UR18, URZ ;  /* 0x0000003f00127c82 */ /* 0x000fe20008000000 */
[----:B------:R-:W-:Y:S01]  /*15e90*/  R2UR UR28, R3 ;  /* 0x00000000031c72ca */ /* 0x000fe200000e0000 */
[----:B------:R-:W-:Y:S01]  /*15ea0*/  IMAD.X R3, R20, 0x1, R14, P1 ;  /* 0x0000000114037824 */ /* 0x000fe200008e060e */
[----:B------:R-:W-:Y:S01]  /*15eb0*/  R2UR UR19, R21 ;  /* 0x00000000151372ca */ /* 0x000fe200000e0000 */
[----:B------:R-:W-:-:S02]  /*15ec0*/  UIADD3 UR16, UR26, 0x14000, URZ ;  /* 0x000140001a107890 */ /* 0x000fc4000fffe03f */
[----:B------:R-:W-:Y:S01]  /*15ed0*/  UIADD3 UR17, UR26, 0x30c18, URZ ;  /* 0x00030c181a117890 */ /* 0x000fe2000fffe03f */
[----:B------:R-:W-:Y:S01]  /*15ee0*/  LEA.HI.X R3, R2, R8, R3, 0x2, P2 ;  /* 0x0000000802037211 */ /* 0x000fe200010f1403 */
[----:B------:R-:W-:Y:S01]  /*15ef0*/  UIADD3 UR26, UR26, 0x20200, URZ ;  /* 0x000202001a1a7890 */ /* 0x000fe2000fffe03f */
[----:B------:R-:W-:Y:S01]  /*15f00*/  IADD3 R2, P1, R7, 0xf0, RZ ;  /* 0x000000f007027810 */ /* 0x000fe20007f3e0ff */
[----:B------:R-:W-:Y:S01]  /*15f10*/  UMOV UR10, 0x20 ;  /* 0x00000020000a7882 */ /* 0x000fe20000000000 */
        /* <DEDUP_REMOVED lines=9> */
.L_x_1834:
[----:B------:R-:W-:Y:S05]  /*15fb0*/  @P0 BRA `(.L_x_1812) ;  /* 0x00000000001c0947 */ /* 0x000fea0003800000 */
[----:B-123--:R-:W-:-:S04]  /*15fc0*/  MOV R18, 0x4200 ;  /* 0x0000420000127802 */ /* 0x00efc80000000f00 */
[----:B------:R1:W-:Y:S02]  /*15fd0*/  SYNCS.ARRIVE.TRANS64 RZ, [R15+URZ+0x30c38], R18 ;  /* 0x030c38120fff79a7 */ /* 0x0003e4000800003f */
[----:B-1----:R-:W1:Y:S02]  /*15fe0*/  S2R R18, SR_TID.X ;  /* 0x0000000000127919 */ /* 0x002e640000002100 */
[----:B-1----:R-:W-:-:S04]  /*15ff0*/  LOP3.LUT R18, R18, 0x1f, RZ, 0xc0, !PT ;  /* 0x0000001f12127812 */ /* 0x002fc800078ec0ff */
[----:B------:R-:W-:-:S13]  /*16000*/  ISETP.NE.AND P1, PT, R18, RZ, PT ;  /* 0x000000ff1200720c */ /* 0x000fda0003f25270 */
[----:B------:R-:W-:Y:S05]  /*16010*/  @!P1 BRA `(.L_x_1812) ;  /* 0x0000000000049947 */ /* 0x000fea0003800000 */
[----:B------:R-:W-:Y:S01]  /*16020*/  BPT.TRAP 0x1 ;  /* 0x000000040000795c */ /* 0x000fe20000300000 */
.L_x_1812:
[----:B------:R-:W-:Y:S01]  /*16030*/  IADD3 R19, P1, R19, UR14, RZ ;  /* 0x0000000e13137c10 */ /* 0x000fe2000ff3e0ff */
[----:B------:R-:W-:Y:S01]  /*16040*/  UMOV UR24, 0x0 ;  /* 0x0000000000187882 */ /* 0x000fe20000000000 */
[----:B------:R-:W-:Y:S01]  /*16050*/  R2UR UR26, R15 ;  /* 0x000000000f1a72ca */ /* 0x000fe200000e0000 */
[----:B------:R-:W-:Y:S01]  /*16060*/  UMOV UR25, 0x14f00000 ;  /* 0x14f0000000197882 */ /* 0x000fe20000000000 */
[----:B------:R-:W-:Y:S01]  /*16070*/  R2UR UR19, R21 ;  /* 0x00000000151372ca */ /* 0x000fe200000e0000 */
[----:B------:R-:W-:Y:S01]  /*16080*/  IMAD.X R20, R20, 0x1, R11, P1 ;  /* 0x0000000114147824 */ /* 0x000fe200008e060b */
[C---:B------:R-:W-:Y:S01]  /*16090*/  LEA R12, P1, R19.reuse, R12, 0x2 ;  /* 0x0000000c130c7211 */ /* 0x040fe200078210ff */
        /* <DEDUP_REMOVED lines=16> */
[----:B----45:R-:W-:Y:S05]  /*161a0*/  @!P1 BRA `(.L_x_1813) ;  /* 0x0000001000289947 */ /* 0x030fea0003800000 */
.L_x_1836:
[----:B------:R-:W-:Y:S05]  /*161b0*/  @P0 BRA `(.L_x_1814) ;  /* 0x00000000001c0947 */ /* 0x000fea0003800000 */
[----:B------:R-:W5:Y:S01]  /*161c0*/  S2R R5, SR_TID.X ;  /* 0x0000000000057919 */ /* 0x000f620000002100 */
[----:B----4-:R-:W-:-:S04]  /*161d0*/  MOV R4, 0x4200 ;  /* 0x0000420000047802 */ /* 0x010fc80000000f00 */
[----:B------:R4:W-:Y:S01]  /*161e0*/  SYNCS.ARRIVE.TRANS64 RZ, [R15+URZ+0x30c10], R4 ;  /* 0x030c10040fff79a7 */ /* 0x0009e2000800003f */
[----:B-----5:R-:W-:-:S04]  /*161f0*/  LOP3.LUT R5, R5, 0x1f, RZ, 0xc0, !PT ;  /* 0x0000001f05057812 */ /* 0x020fc800078ec0ff */
[----:B------:R-:W-:-:S13]  /*16200*/  ISETP.NE.AND P1, PT, R5, RZ, PT ;  /* 0x000000ff0500720c */ /* 0x000fda0003f25270 */
[----:B----4-:R-:W-:Y:S05]  /*16210*/  @!P1 BRA `(.L_x_1814) ;  /* 0x0000000000049947 */ /* 0x010fea0003800000 */
[----:B------:R-:W-:Y:S01]  /*16220*/  BPT.TRAP 0x1 ;  /* 0x000000040000795c */ /* 0x000fe20000300000 */
.L_x_1814:
        /* <DEDUP_REMOVED lines=8> */
[----:B------:R-:W-:Y:S02]  /*162b0*/  UIADD3 UR10, UR10, 0x2, URZ ;  /* 0x000000020a0a7890 */ /* 0x000fe4000fffe03f */
[----:B------:R-:W-:Y:S02]  /*162c0*/  UIADD3 UR16, UR26, 0x10000, URZ ;  /* 0x000100001a107890 */ /* 0x000fe4000fffe03f */
[----:B------:R-:W-:Y:S02]  /*162d0*/  USHF.L.U32 UR19, UR10, 0x7, URZ ;  /* 0x000000070a137899 */ /* 0x000fe4000800063f */
[----:B------:R-:W-:Y:S02]  /*162e0*/  UIADD3 UR17, UR26, 0x30c10, URZ ;  /* 0x00030c101a117890 */ /* 0x000fe4000fffe03f */
[----:B------:R-:W-:Y:S02]  /*162f0*/  UIADD3 UR8, UP0, UR19, UR22, URZ ;  /* 0x0000001613087290 */ /* 0x000fe4000ff1e03f */
[----:B------:R-:W-:Y:S01]  /*16300*/  MOV R5, UR19 ;  /* 0x0000001300057c02 */ /* 0x000fe20008000f00 */
[----:B------:R-:W-:-:S02]  /*16310*/  UIADD3 UR19, UR19, UR7, URZ ;  /* 0x0000000713137290 */ /* 0x000fc4000fffe03f */
[----:B------:R-:W-:Y:S01]  /*16320*/  UIADD3 UR26, UR26, 0x20000, URZ ;  /* 0x000200001a1a7890 */ /* 0x000fe2000fffe03f */
[----:B------:R-:W-:Y:S01]  /*16330*/  IMAD.U32 R0, RZ, RZ, UR8 ;  /* 0x00000008ff007e24 */ /* 0x000fe2000f8e00ff */
[----:B------:R-:W-:Y:S01]  /*16340*/  PLOP3.LUT P2, PT, PT, PT, UP0, 0x80, 0x0 ;  /* 0x000000000000781c */ /* 0x000fe20003f4f008 */
[----:B------:R-:W-:Y:S01]  /*16350*/  UMOV UR27, UR17 ;  /* 0x00000011001b7c82 */ /* 0x000fe20008000000 */
[----:B------:R-:W-:Y:S02]  /*16360*/  R2UR UR8, R2 ;  /* 0x00000000020872ca */ /* 0x000fe400000e0000 */
[----:B----4-:R-:W-:Y:S02]  /*16370*/  LEA R4, P1, R0, R9, 0x2 ;  /* 0x0000000900047211 */ /* 0x010fe400078210ff */
[----:B------:R-:W-:Y:S02]  /*16380*/  LEA.HI.X.SX32 R5, R5, R14, 0x1, P2 ;  /* 0x0000000e05057211 */ /* 0x000fe400010f0eff */
[----:B------:R-:W-:-:S02]  /*16390*/  R2UR UR30, R4 ;  /* 0x00000000041e72ca */ /* 0x000fc400000e0000 */
[----:B------:R-:W-:Y:S02]  /*163a0*/  LEA.HI.X R0, R0, R8, R5, 0x2, P1 ;  /* 0x0000000800007211 */ /* 0x000fe400008f1405 */
[----:B------:R-:W-:Y:S02]  /*163b0*/  ISETP.NE.AND P1, PT, R17, RZ, PT ;  /* 0x000000ff1100720c */ /* 0x000fe40003f25270 */
[----:B------:R-:W-:Y:S01]  /*163c0*/  R2UR UR31, R0 ;  /* 0x00000000001f72ca */ /* 0x000fe200000e0000 */
[----:B------:R4:W-:Y:S01]  /*163d0*/  UTMALDG.4D [UR16], [UR8], desc[UR24] ;  /* 0x00001810080075b4 */ /* 0x0009e20008019000 */
[----:B------:R-:W-:-:S11]  /*163e0*/  MOV R0, UR10 ;  /* 0x0000000a00007c02 */ /* 0x000fd60008000f00 */
[----:B------:R4:W-:Y:S02]  /*163f0*/  UBLKCP.S.G [UR26], [UR30], UR28 ;  /* 0x0000001a1e0073ba */ /* 0x0009e4000800021c */
[----:B----4-:R-:W-:Y:S05]  /*16400*/  @P1 BRA `(.L_x_1815) ;  /* 0xfffffff400ac1947 */ /* 0x010fea000383ffff */
.L_x_1806:
[----:B------:R-:W4:Y:S02]  /*16410*/  LDL.LU R4, [R1+0x4] ;  /* 0x0000040001047983 */ /* 0x000f240000300800 */
[----:B----4-:R-:W-:Y:S02]  /*16420*/  ISETP.NE.AND P1, PT, R4, RZ, PT ;  /* 0x000000ff0400720c */ /* 0x010fe40003f25270 */
[----:B------:R4:W5:Y:S11]  /*16430*/  LDL R4, [R1] ;  /* 0x0000000001047983 */ /* 0x0009760000100800 */
[----:B----4-:R-:W-:Y:S05]  /*16440*/  @!P1 BRA `(.L_x_1805) ;  /* 0x0000000400249947 */ /* 0x010fea0003800000 */
[----:B------:R-:W-:-:S04]  /*16450*/  SHF.L.U32 R12, R10, 0x1f, RZ ;  /* 0x0000001f0a0c7819 */ /* 0x000fc800000006ff */
[----:B------:R-:W4:Y:S02]  /*16460*/  SYNCS.PHASECHK.TRANS64.TRYWAIT P1, [R15+URZ+0x30c40], R12 ;  /* 0x030c400c0f0075a7 */ /* 0x000f24000802017f */
[----:B----4-:R-:W-:Y:S05]  /*16470*/  @!P1 BRA `(.L_x_1816) ;  /* 0x0000000c008c9947 */ /* 0x010fea0003800000 */
.L_x_1837:
[----:B------:R-:W-:Y:S05]  /*16480*/  @P0 BRA `(.L_x_1817) ;  /* 0x00000000001c0947 */ /* 0x000fea0003800000 */
[----:B-----5:R-:W1:Y:S02]  /*16490*/  S2R R4, SR_TID.X ;  /* 0x0000000000047919 */ /* 0x020e640000002100 */
[----:B-1----:R-:W-:Y:S01]  /*164a0*/  LOP3.LUT R5, R4, 0x1f, RZ, 0xc0, !PT ;  /* 0x0000001f04057812 */ /* 0x002fe200078ec0ff */
[----:B------:R-:W-:-:S03]  /*164b0*/  IMAD.MOV.U32 R4, RZ, RZ, 0x4200 ;  /* 0x00004200ff047424 */ /* 0x000fc600078e00ff */
[----:B------:R-:W-:Y:S01]  /*164c0*/  ISETP.NE.AND P1, PT, R5, RZ, PT ;  /* 0x000000ff0500720c */ /* 0x000fe20003f25270 */
[----:B------:R1:W-:-:S12]  /*164d0*/  SYNCS.ARRIVE.TRANS64 RZ, [R15+URZ+0x30c30], R4 ;  /* 0x030c30040fff79a7 */ /* 0x0003d8000800003f */
[----:B-1----:R-:W-:Y:S05]  /*164e0*/  @!P1 BRA `(.L_x_1817) ;  /* 0x0000000000049947 */ /* 0x002fea0003800000 */
[----:B------:R-:W-:Y:S01]  /*164f0*/  BPT.TRAP 0x1 ;  /* 0x000000040000795c */ /* 0x000fe20000300000 */
.L_x_1817:
[----:B-1---5:R-:W1:Y:S01]  /*16500*/  LDC.64 R4, c[0x0][0x728] ;  /* 0x0001ca00ff047b82 */ /* 0x022e620000000a00 */
        /* <DEDUP_REMOVED lines=10> */
[----:B------:R-:W-:Y:S02]  /*165b0*/  UIADD3 UR19, UR19, UR7, URZ ;  /* 0x0000000713137290 */ /* 0x000fe4000fffe03f */
[----:B------:R-:W-:Y:S01]  /*165c0*/  UIADD3 UR26, UR26, 0x20400, URZ ;  /* 0x000204001a1a7890 */ /* 0x000fe2000fffe03f */
[----:B-1----:R-:W-:Y:S02]  /*165d0*/  LEA R4, P2, R13, R4, 0x2 ;  /* 0x000000040d047211 */ /* 0x002fe400078410ff */
        /* <DEDUP_REMOVED lines=13> */
.L_x_1838:
[----:B------:R-:W-:Y:S05]  /*166b0*/  @P0 BRA `(.L_x_1819) ;  /* 0x00000000001c0947 */ /* 0x000fea0003800000 */
[----:B------:R-:W2:Y:S02]  /*166c0*/  S2R R4, SR_TID.X ;  /* 0x0000000000047919 */ /* 0x000ea40000002100 */
[----:B--2---:R-:W-:Y:S02]  /*166d0*/  LOP3.LUT R5, R4, 0x1f, RZ, 0xc0, !PT ;  /* 0x0000001f04057812 */ /* 0x004fe400078ec0ff */
[----:B------:R-:W-:Y:S02]  /*166e0*/  MOV R4, 0x4200 ;  /* 0x0000420000047802 */ /* 0x000fe40000000f00 */
[----:B------:R-:W-:Y:S02]  /*166f0*/  ISETP.NE.AND P0, PT, R5, RZ, PT ;  /* 0x000000ff0500720c */ /* 0x000fe40003f05270 */
[----:B------:R2:W-:Y:S11]  /*16700*/  SYNCS.ARRIVE.TRANS64 RZ, [R15+URZ+0x30c18], R4 ;  /* 0x030c18040fff79a7 */ /* 0x0005f6000800003f */
[----:B--2---:R-:W-:Y:S05]  /*16710*/  @!P0 BRA `(.L_x_1819) ;  /* 0x0000000000048947 */ /* 0x004fea0003800000 */
[----:B------:R-:W-:Y:S01]  /*16720*/  BPT.TRAP 0x1 ;  /* 0x000000040000795c */ /* 0x000fe20000300000 */
.L_x_1819:
[----:B------:R2:W5:Y:S01]  /*16730*/  LDL.LU R4, [R1] ;  /* 0x0000000001047983 */ /* 0x0005620000300800 */
[----:B------:R-:W-:Y:S01]  /*16740*/  R2UR UR19, R0 ;  /* 0x00000000001372ca */ /* 0x000fe200000e0000 */
[----:B------:R-:W-:Y:S01]  /*16750*/  UMOV UR24, 0x0 ;  /* 0x0000000000187882 */ /* 0x000fe20000000000 */
[----:B------:R-:W-:Y:S01]  /*16760*/  R2UR UR26, R15 ;  /* 0x000000000f1a72ca */ /* 0x000fe200000e0000 */
[----:B------:R-:W-:Y:S01]  /*16770*/  UMOV UR25, 0x14f00000 ;  /* 0x14f0000000197882 */ /* 0x000fe20000000000 */
[----:B------:R-:W-:Y:S01]  /*16780*/  R2UR UR9, R3 ;  /* 0x00000000030972ca */ /* 0x000fe200000e0000 */
[----:B------:R-:W-:Y:S01]  /*16790*/  UMOV UR18, URZ ;  /* 0x0000003f00127c82 */ /* 0x000fe20008000000 */
[----:B------:R-:W-:-:S07]  /*167a0*/  UMOV UR10, 0x20 ;  /* 0x00000020000a7882 */ /* 0x000fce0000000000 */
[----:B------:R-:W-:Y:S02]  /*167b0*/  UIADD3 UR19, UR19, 0x80, URZ ;  /* 0x0000008013137890 */ /* 0x000fe4000fffe03f */
[----:B------:R-:W-:Y:S02]  /*167c0*/  UIADD3 UR16, UR26, 0x14000, URZ ;  /* 0x000140001a107890 */ /* 0x000fe4000fffe03f */
[----:B------:R-:W-:Y:S02]  /*167d0*/  UIADD3 UR8, UP0, UR19, UR22, URZ ;  /* 0x0000001613087290 */ /* 0x000fe4000ff1e03f */
[----:B------:R-:W-:Y:S01]  /*167e0*/  IMAD.U32 R5, RZ, RZ, UR19 ;  /* 0x00000013ff057e24 */ /* 0x000fe2000f8e00ff */
[----:B------:R-:W-:Y:S02]  /*167f0*/  UIADD3 UR17, UR26, 0x30c18, URZ ;  /* 0x00030c181a117890 */ /* 0x000fe4000fffe03f */
[----:B------:R-:W-:Y:S01]  /*16800*/  UIADD3 UR19, UR19, UR7, URZ ;  /* 0x0000000713137290 */ /* 0x000fe2000fffe03f */
[----:B------:R-:W-:Y:S01]  /*16810*/  PLOP3.LUT P0, PT, PT, PT, UP0, 0x80, 0x0 ;  /* 0x000000000000781c */ /* 0x000fe20003f0f008 */
[----:B------:R-:W-:Y:S01]  /*16820*/  UIADD3 UR26, UR26, 0x20200, URZ ;  /* 0x000202001a1a7890 */ /* 0x000fe2000fffe03f */
[----:B------:R-:W-:-:S02]  /*16830*/  MOV R0, UR8 ;  /* 0x0000000800007c02 */ /* 0x000fc40008000f00 */
[----:B------:R-:W-:Y:S01]  /*16840*/  LEA.HI.X.SX32 R5, R5, R14, 0x1, P0 ;  /* 0x0000000e05057211 */ /* 0x000fe200000f0eff */
[----:B------:R-:W-:Y:S01]  /*16850*/  UMOV UR27, UR17 ;  /* 0x00000011001b7c82 */ /* 0x000fe20008000000 */
[----:B------:R-:W-:Y:S02]  /*16860*/  LEA R9, P0, R0, R9, 0x2 ;  /* 0x0000000900097211 */ /* 0x000fe400078010ff */
[----:B------:R-:W-:Y:S02]  /*16870*/  R2UR UR8, R2 ;  /* 0x00000000020872ca */ /* 0x000fe400000e0000 */
[----:B------:R-:W-:Y:S02]  /*16880*/  LEA.HI.X R8, R0, R8, R5, 0x2, P0 ;  /* 0x0000000800087211 */ /* 0x000fe400000f1405 */
[----:B------:R-:W-:Y:S02]  /*16890*/  R2UR UR28, R9 ;  /* 0x00000000091c72ca */ /* 0x000fe400000e0000 */
[----:B------:R-:W-:-:S07]  /*168a0*/  R2UR UR29, R8 ;  /* 0x00000000081d72ca */ /* 0x000fce00000e0000 */
[----:B------:R2:W-:Y:S06]  /*168b0*/  UTMALDG.4D [UR16], [UR8], desc[UR24] ;  /* 0x00001810080075b4 */ /* 0x0005ec0008019000 */
[----:B------:R2:W-:Y:S02]  /*168c0*/  UBLKCP.S.G [UR26], [UR28], UR10 ;  /* 0x0000001a1c0073ba */ /* 0x0005e4000800020a */
[----:B--2---:R-:W-:-:S07]  /*168d0*/  IMAD.MOV.U32 R16, RZ, RZ, 0x1 ;  /* 0x00000001ff107424 */ /* 0x004fce00078e00ff */
.L_x_1805:
[----:B------:R-:W1:Y:S01]  /*168e0*/  S2R R0, SR_TID.X ;  /* 0x0000000000007919 */ /* 0x000e620000002100 */
[----:B------:R-:W-:Y:S02]  /*168f0*/  LEA R3, R16, R15, 0x3 ;  /* 0x0000000f10037211 */ /* 0x000fe400078e18ff */
[----:B-1----:R-:W-:Y:S02]  /*16900*/  LOP3.LUT R2, R0, 0x7f, RZ, 0xc0, !PT ;  /* 0x0000007f00027812 */ /* 0x002fe400078ec0ff */
[----:B------:R-:W-:Y:S02]  /*16910*/  SHF.L.U32 R0, R10, 0x1f, RZ ;  /* 0x0000001f0a007819 */ /* 0x000fe400000006ff */
[----:B------:R-:W-:Y:S02]  /*16920*/  ISETP.NE.AND P1, PT, R2, RZ, PT ;  /* 0x000000ff0200720c */ /* 0x000fe40003f25270 */
[----:B------:R-:W1:Y:S02]  /*16930*/  SYNCS.PHASECHK.TRANS64.TRYWAIT P0, [R3+URZ+0x30c40], R0 ;  /* 0x030c4000030075a7 */ /* 0x000e64000800017f */
[----:B-1----:R-:W-:Y:S09]  /*16940*/  @!P0 BRA `(.L_x_1820) ;  /* 0x0000000800808947 */ /* 0x002ff20003800000 */
.L_x_1839:
[----:B------:R-:W-:Y:S05]  /*16950*/  @P1 BRA `(.L_x_1821) ;  /* 0x0000000000181947 */ /* 0x000fea0003800000 */
[----:B------:R-:W1:Y:S01]  /*16960*/  S2R R2, SR_TID.X ;  /* 0x0000000000027919 */ /* 0x000e620000002100 */
[----:B------:R-:W-:-:S04]  /*16970*/  IMAD.MOV.U32 R0, RZ, RZ, 0x4200 ;  /* 0x00004200ff007424 */ /* 0x000fc800078e00ff */
[----:B------:R1:W-:Y:S02]  /*16980*/  SYNCS.ARRIVE.TRANS64 RZ, [R3+URZ+0x30c30], R0 ;  /* 0x030c300003ff79a7 */ /* 0x0003e4000800003f */
[----:B-1----:R-:W-:-:S13]  /*16990*/  LOP3.LUT P0, RZ, R2, 0x1f, RZ, 0xc0, !PT ;  /* 0x0000001f02ff7812 */ /* 0x002fda000780c0ff */
[----:B------:R-:W-:Y:S05]  /*169a0*/  @!P0 BRA `(.L_x_1821) ;  /* 0x0000000000048947 */ /* 0x000fea0003800000 */
[----:B------:R-:W-:Y:S01]  /*169b0*/  BPT.TRAP 0x1 ;  /* 0x000000040000795c */ /* 0x000fe20000300000 */
.L_x_1821:
[----:B-----5:R-:W-:Y:S01]  /*169c0*/  R2UR UR19, R4 ;  /* 0x00000000041372ca */ /* 0x020fe200000e0000 */
[----:B------:R-:W-:Y:S01]  /*169d0*/  ULDC.64 UR26, c[0x0][0x728] ;  /* 0x0001ca00001a7ab9 */ /* 0x000fe20000000a00 */
[C---:B------:R-:W-:Y:S01]  /*169e0*/  LEA R0, R16.reuse, R15, 0xe ;  /* 0x0000000f10007211 */ /* 0x040fe200078e70ff */
[----:B--234-:R-:W-:Y:S01]  /*169f0*/  IMAD R15, R16, 0x200, R15 ;  /* 0x00000200100f7824 */ /* 0x01cfe200078e020f */
[----:B------:R-:W-:Y:S02]  /*16a00*/  R2UR UR9, R11 ;  /* 0x000000000b0972ca */ /* 0x000fe400000e0000 */
[----:B------:R-:W-:Y:S02]  /*16a10*/  R2UR UR17, R3 ;  /* 0x00000000031172ca */ /* 0x000fe400000e0000 */
[----:B------:R-:W-:Y:S01]  /*16a20*/  R2UR UR16, R0 ;  /* 0x00000000001072ca */ /* 0x000fe200000e0000 */
[----:B------:R-:W-:Y:S01]  /*16a30*/  VIADD R0, R16, 0x1 ;  /* 0x0000000110007836 */ /* 0x000fe20000000000 */
        /* <DEDUP_REMOVED lines=9> */
[----:B------:R-:W-:Y:S02]  /*16ad0*/  ULEA.HI.X.SX32 UR9, UR19, UR9, 0x1, UP0 ;  /* 0x0000000913097291 */ /* 0x000fe400080f0e3f */
[----:B------:R-:W-:Y:S01]  /*16ae0*/  ULEA UR8, UP0, UR18, UR26, 0x2 ;  /* 0x0000001a12087291 */ /* 0x000fe2000f80103f */
[----:B------:R-:W-:Y:S01]  /*16af0*/  SEL R3, RZ, 0x1, P0 ;  /* 0x00000001ff037807 */ /* 0x000fe20000000000 */
[----:B------:R-:W-:Y:S01]  /*16b00*/  UIADD3 UR19, UR19, UR7, URZ ;  /* 0x0000000713137290 */ /* 0x000fe2000fffe03f */
[----:B------:R-:W-:Y:S01]  /*16b10*/  SEL R0, R0, RZ, P0 ;  /* 0x000000ff00007207 */ /* 0x000fe20000000000 */
[----:B------:R-:W-:Y:S01]  /*16b20*/  UIADD3 UR16, UR16, 0x18000, URZ ;  /* 0x0001800010107890 */ /* 0x000fe2000fffe03f */
[----:B------:R-:W-:Y:S01]  /*16b30*/  LOP3.LUT R10, R10, R3, RZ, 0x3c, !PT ;  /* 0x000000030a0a7212 */ /* 0x000fe200078e3cff */
[----:B------:R-:W-:-:S02]  /*16b40*/  ULEA.HI.X UR9, UR18, UR27, UR9, 0x2, UP0 ;  /* 0x0000001b12097291 */ /* 0x000fc400080f1409 */
[----:B------:R-:W-:Y:S01]  /*16b50*/  UIADD3 UR28, UR10, 0x20400, URZ ;  /* 0x000204000a1c7890 */ /* 0x000fe2000fffe03f */
[----:B------:R-:W-:Y:S01]  /*16b60*/  UMOV UR26, 0x0 ;  /* 0x00000000001a7882 */ /* 0x000fe20000000000 */
[----:B------:R-:W-:Y:S01]  /*16b70*/  UMOV UR27, 0x14f00000 ;  /* 0x14f00000001b7882 */ /* 0x000fe20000000000 */
[----:B------:R-:W-:Y:S01]  /*16b80*/  UMOV UR18, URZ ;  /* 0x0000003f00127c82 */ /* 0x000fe20008000000 */
[----:B------:R-:W-:Y:S01]  /*16b90*/  UMOV UR29, UR17 ;  /* 0x00000011001d7c82 */ /* 0x000fe20008000000 */
[----:B------:R-:W-:Y:S01]  /*16ba0*/  UMOV UR10, 0x20 ;  /* 0x00000020000a7882 */ /* 0x000fe20000000000 */
[----:B------:R1:W-:Y:S03]  /*16bb0*/  UTMALDG.4D [UR16], [UR24], desc[UR26] ;  /* 0x00001a10180075b4 */ /* 0x0003e60008019000 */
[----:B------:R1:W-:Y:S02]  /*16bc0*/  UBLKCP.S.G [UR28], [UR8], UR10 ;  /* 0x0000001c080073ba */ /* 0x0003e4000800020a */
[----:B-1----:R-:W-:Y:S01]  /*16bd0*/  NOP ;  /* 0x0000000000007918 */ /* 0x002fe20000000000 */
.L_x_1802:
[----:B------:R-:W-:Y:S05]  /*16be0*/  BSYNC B0 ;  /* 0x0000000000007941 */ /* 0x000fea0003800000 */
.L_x_1797:
[----:B------:R-:W-:-:S03]  /*16bf0*/  UMOV UR8, 0xffffffff ;  /* 0xffffffff00087882 */ /* 0x000fc60000000000 */
[----:B------:R-:W-:Y:S05]  /*16c00*/  BRA.DIV UR8, `(.L_x_1822) ;  /* 0x0000000608e47947 */ /* 0x000fea000b800000 */
[----:B------:R-:W-:-:S13]  /*16c10*/  ELECT P6, URZ, PT ;  /* 0x00000000003f782f */ /* 0x000fda00038c0000 */
.L_x_1842:
[----:B------:R-:W-:Y:S05]  /*16c20*/  @!P6 BRA `(.L_x_1684) ;  /* 0x000000000084e947 */ /* 0x000fea0003800000 */
[----:B------:R-:W-:-:S06]  /*16c30*/  ULOP3.LUT UR8, UR36, 0x2, URZ, 0xfc, !UPT ;  /* 0x0000000224087892 */ /* 0x000fcc000f8efc3f */
[----:B------:R-:W-:-:S04]  /*16c40*/  MOV R2, UR8 ;  /* 0x0000000800027c02 */ /* 0x000fc80008000f00 */
[----:B------:R-:W-:-:S13]  /*16c50*/  ISETP.NE.AND P2, PT, R2, 0x3, PT ;  /* 0x000000030200780c */ /* 0x000fda0003f45270 */
[----:B------:R-:W-:Y:S05]  /*16c60*/  @!P2 BRA `(.L_x_1823) ;  /* 0x000000000004a947 */ /* 0x000fea0003800000 */
[----:B---3--:R-:W-:Y:S01]  /*16c70*/  BPT.TRAP 0x1 ;  /* 0x000000040000795c */ /* 0x008fe20000300000 */
.L_x_1823:
        /* <DEDUP_REMOVED lines=9> */
[----:B------:R-:W1:Y:S01]  /*16d10*/  SYNCS.PHASECHK.TRANS64.TRYWAIT P0, [R7+URZ], R4 ;  /* 0x00000004070075a7 */ /* 0x000e62000800017f */
[----:B------:R-:W-:Y:S02]  /*16d20*/  SEL R6, R2, RZ, P1 ;  /* 0x000000ff02067207 */ /* 0x000fe40000800000 */
[----:B------:R-:W-:Y:S02]  /*16d30*/  LOP3.LUT R5, R10, R5, RZ, 0x3c, !PT ;  /* 0x000000050a057212 */ /* 0x000fe400078e3cff */
[----:B------:R-:W-:Y:S02]  /*16d40*/  LEA R3, R6, R3, 0x3 ;  /* 0x0000000306037211 */ /* 0x000fe400078e18ff */
[----:B------:R-:W-:Y:S01]  /*16d50*/  SHF.L.U32 R2, R5, 0x1f, RZ ;  /* 0x0000001f05027819 */ /* 0x000fe200000006ff */
[----:B-1----:R-:W-:Y:S06]  /*16d60*/  @!P0 BRA `(.L_x_1824) ;  /* 0x0000000400ac8947 */ /* 0x002fec0003800000 */
.L_x_1843:
[----:B------:R-:W2:Y:S02]  /*16d70*/  SYNCS.PHASECHK.TRANS64.TRYWAIT P0, [R3+URZ], R2 ;  /* 0x00000002030075a7 */ /* 0x000ea4000800017f */
[----:B--2---:R-:W-:Y:S05]  /*16d80*/  @!P0 BRA `(.L_x_1825) ;  /* 0x0000000400b88947 */ /* 0x004fea0003800000 */
.L_x_1844:
[----:B------:R-:W-:Y:S05]  /*16d90*/  @!P2 BRA `(.L_x_1826) ;  /* 0x000000000004a947 */ /* 0x000fea0003800000 */
[----:B---3--:R-:W-:Y:S01]  /*16da0*/  BPT.TRAP 0x1 ;  /* 0x000000040000795c */ /* 0x008fe20000300000 */
.L_x_1826:
[----:B--2---:R-:W-:-:S05]  /*16db0*/  VIADD R3, R8, 0x30c40 ;  /* 0x00030c4008037836 */ /* 0x004fca0000000000 */
[----:B------:R-:W-:-:S04]  /*16dc0*/  LEA R5, R0, R3, 0x3 ;  /* 0x0000000300057211 */ /* 0x000fc800078e18ff */
[----:B------:R-:W2:Y:S02]  /*16dd0*/  SYNCS.PHASECHK.TRANS64.TRYWAIT P0, [R5+URZ], R4 ;  /* 0x00000004050075a7 */ /* 0x000ea4000800017f */
[----:B--2---:R-:W-:Y:S05]  /*16de0*/  @!P0 BRA `(.L_x_1827) ;  /* 0x0000000400b48947 */ /* 0x004fea0003800000 */
.L_x_1845:
[----:B------:R-:W-:-:S07]  /*16df0*/  IMAD R3, R6, 0x8, R3 ;  /* 0x0000000806037824 */ /* 0x000fce00078e0203 */
.L_x_1828:
[----:B----4-:R4:W1:Y:S02]  /*16e00*/  SYNCS.PHASECHK.TRANS64.TRYWAIT P0, [R3+URZ], R2 ;  /* 0x00000002030075a7 */ /* 0x010864000800017f */
[----:B-1----:R-:W-:Y:S05]  /*16e10*/  @!P0 NANOSLEEP.SYNCS 0x989680 ;  /* 0x009896800000895d */ /* 0x002fea0003900000 */
[----:B------:R-:W1:Y:S02]  /*16e20*/  @!P0 SYNCS.PHASECHK.TRANS64 P0, [R3+URZ], R2 ;  /* 0x00000002030085a7 */ /* 0x000e64000800007f */
[----:B-1----:R-:W-:Y:S05]  /*16e30*/  @!P0 BRA `(.L_x_1828) ;  /* 0xfffffffc00f08947 */ /* 0x002fea000383ffff */
.L_x_1684:
[----:B---3--:R-:W-:Y:S05]  /*16e40*/  BSYNC B6 ;  /* 0x0000000000067941 */ /* 0x008fea0003800000 */
.L_x_1678:
[----:B------:R-:W-:Y:S05]  /*16e50*/  EXIT ;  /* 0x000000000000794d */ /* 0x000fea0003800000 */
.L_x_1695:
[----:B------:R-:W-:Y:S01]  /*16e60*/  MOV R13, R18 ;  /* 0x00000012000d7202 */ /* 0x000fe20000000f00 */
[----:B------:R-:W-:Y:S01]  /*16e70*/  IMAD.MOV.U32 R12, RZ, RZ, RZ ;  /* 0x000000ffff0c7224 */ /* 0x000fe200078e00ff */
[----:B------:R-:W-:Y:S01]  /*16e80*/  MOV R11, 0x1f ;  /* 0x0000001f000b7802 */ /* 0x000fe20000000f00 */
[----:B------:R-:W-:-:S07]  /*16e90*/  IMAD.MOV.U32 R15, RZ, RZ, -0x1 ;  /* 0xffffffffff0f7424 */ /* 0x000fce00078e00ff */
[----:B------:R-:W-:Y:S05]  /*16ea0*/  WARPSYNC.COLLECTIVE R15, `(.L_x_1829) ;  /* 0x000000000f087348 */ /* 0x000fea0003c00000 */
[----:B------:R1:W2:Y:S02]  /*16eb0*/  SHFL.IDX P6, R14, R13, R12, R11 ;  /* 0x0000000c0d0e7389 */ /* 0x0002a400000c000b */
[----:B-12---:R-:W-:Y:S01]  /*16ec0*/  ENDCOLLECTIVE ;  /* 0x000000000000791b */ /* 0x006fe20003800000 */
.L_x_1829:
[----:B------:R-:W-:Y:S05]  /*16ed0*/  BRA `(.L_x_1830) ;  /* 0xfffffea400507947 */ /* 0x000fea000383ffff */
.L_x_1697:
[----:B--2---:R2:W3:Y:S02]  /*16ee0*/  SYNCS.PHASECHK.TRANS64.TRYWAIT P0, [R16+URZ+0x30c00], R11 ;  /* 0x030c000b100075a7 */ /* 0x0044e4000800017f */
[----:B---3--:R-:W-:Y:S05]  /*16ef0*/  @!P0 NANOSLEEP.SYNCS 0x989680 ;  /* 0x009896800000895d */ /* 0x008fea0003900000 */
[----:B------:R-:W3:Y:S02]  /*16f00*/  @!P0 SYNCS.PHASECHK.TRANS64 P0, [R16+URZ+0x30c00], R11 ;  /* 0x030c000b100085a7 */ /* 0x000ee4000800007f */
[----:B---3--:R-:W-:Y:S05]  /*16f10*/  @!P0 BRA `(.L_x_1697) ;  /* 0xfffffffc00f08947 */ /* 0x008fea000383ffff */
[----:B------:R-:W-:Y:S05]  /*16f20*/  BRA `(.L_x_1696) ;  /* 0xfffffea4009c7947 */ /* 0x000fea000383ffff */
.L_x_1702:
[----:B--2---:R2:W3:Y:S02]  /*16f30*/  SYNCS.PHASECHK.TRANS64.TRYWAIT P0, [R6+URZ+0x30c10], R23 ;  /* 0x030c1017060075a7 */ /* 0x0044e4000800017f */
[----:B---3--:R-:W-:Y:S05]  /*16f40*/  @!P0 NANOSLEEP.SYNCS 0x989680 ;  /* 0x009896800000895d */ /* 0x008fea0003900000 */
[----:B------:R-:W3:Y:S02]  /*16f50*/  @!P0 SYNCS.PHASECHK.TRANS64 P0, [R6+URZ+0x30c10], R23 ;  /* 0x030c1017060085a7 */ /* 0x000ee4000800007f */
[----:B---3--:R-:W-:Y:S05]  /*16f60*/  @!P0 BRA `(.L_x_1702) ;  /* 0xfffffffc00f08947 */ /* 0x008fea000383ffff */
[----:B------:R-:W-:Y:S05]  /*16f70*/  BRA `(.L_x_1701) ;  /* 0xfffffeac00d47947 */ /* 0x000fea000383ffff */
.L_x_1706:
[----:B------:R1:W1:Y:S02]  /*16f80*/  SYNCS.PHASECHK.TRANS64.TRYWAIT P0, [R6+URZ+0x30c30], R23 ;  /* 0x030c3017060075a7 */ /* 0x000264000800017f */
[----:B-1----:R-:W-:Y:S05]  /*16f90*/  @!P0 NANOSLEEP.SYNCS 0x989680 ;  /* 0x009896800000895d */ /* 0x002fea0003900000 */
[----:B------:R-:W1:Y:S02]  /*16fa0*/  @!P0 SYNCS.PHASECHK.TRANS64 P0, [R6+URZ+0x30c30], R23 ;  /* 0x030c3017060085a7 */ /* 0x000e64000800007f */
[----:B-1----:R-:W-:Y:S05]  /*16fb0*/  @!P0 BRA `(.L_x_1706) ;  /* 0xfffffffc00f08947 */ /* 0x002fea000383ffff */
[----:B------:R-:W-:Y:S05]  /*16fc0*/  BRA `(.L_x_1705) ;  /* 0xfffffeb000dc7947 */ /* 0x000fea000383ffff */
.L_x_1714:
[----:B--2---:R2:W3:Y:S02]  /*16fd0*/  SYNCS.PHASECHK.TRANS64.TRYWAIT P1, [R6+URZ+0x30c10], R23 ;  /* 0x030c1017060075a7 */ /* 0x0044e4000802017f */
[----:B---3--:R-:W-:Y:S05]  /*16fe0*/  @!P1 NANOSLEEP.SYNCS 0x989680 ;  /* 0x009896800000995d */ /* 0x008fea0003900000 */
[----:B------:R-:W3:Y:S02]  /*16ff0*/  @!P1 SYNCS.PHASECHK.TRANS64 P1, [R6+URZ+0x30c10], R23 ;  /* 0x030c1017060095a7 */ /* 0x000ee4000802007f */
[----:B---3--:R-:W-:Y:S05]  /*17000*/  @!P1 BRA `(.L_x_1714) ;  /* 0xfffffffc00f09947 */ /* 0x008fea000383ffff */
[----:B------:R-:W-:Y:S05]  /*17010*/  BRA `(.L_x_1713) ;  /* 0xffffff0400f47947 */ /* 0x000fea000383ffff */
.L_x_1718:
[----:B------:R1:W1:Y:S02]  /*17020*/  SYNCS.PHASECHK.TRANS64.TRYWAIT P1, [R6+URZ+0x30c30], R23 ;  /* 0x030c3017060075a7 */ /* 0x000264000802017f */
[----:B-1----:R-:W-:Y:S05]  /*17030*/  @!P1 NANOSLEEP.SYNCS 0x989680 ;  /* 0x009896800000995d */ /* 0x002fea0003900000 */
[----:B------:R-:W1:Y:S02]  /*17040*/  @!P1 SYNCS.PHASECHK.TRANS64 P1, [R6+URZ+0x30c30], R23 ;  /* 0x030c3017060095a7 */ /* 0x000e64000802007f */
[----:B-1----:R-:W-:Y:S05]  /*17050*/  @!P1 BRA `(.L_x_1718) ;  /* 0xfffffffc00f09947 */ /* 0x002fea000383ffff */
[----:B------:R-:W-:Y:S05]  /*17060*/  BRA `(.L_x_1717) ;  /* 0xffffff0800f47947 */ /* 0x000fea000383ffff */
.L_x_1726:
[----:B--2---:R2:W3:Y:S02]  /*17070*/  SYNCS.PHASECHK.TRANS64.TRYWAIT P0, [R6+URZ+0x30c10], R23 ;  /* 0x030c1017060075a7 */ /* 0x0044e4000800017f */
[----:B---3--:R-:W-:Y:S05]  /*17080*/  @!P0 NANOSLEEP.SYNCS 0x989680 ;  /* 0x009896800000895d */ /* 0x008fea0003900000 */
[----:B------:R-:W3:Y:S02]  /*17090*/  @!P0 SYNCS.PHASECHK.TRANS64 P0, [R6+URZ+0x30c10], R23 ;  /* 0x030c1017060085a7 */ /* 0x000ee4000800007f */
[----:B---3--:R-:W-:Y:S05]  /*170a0*/  @!P0 BRA `(.L_x_1726) ;  /* 0xfffffffc00f08947 */ /* 0x008fea000383ffff */
[----:B------:R-:W-:Y:S05]  /*170b0*/  BRA `(.L_x_1725) ;  /* 0xffffff54004c7947 */ /* 0x000fea000383ffff */
.L_x_1730:
[----:B------:R1:W1:Y:S02]  /*170c0*/  SYNCS.PHASECHK.TRANS64.TRYWAIT P0, [R6+URZ+0x30c30], R23 ;  /* 0x030c3017060075a7 */ /* 0x000264000800017f */
[----:B-1----:R-:W-:Y:S05]  /*170d0*/  @!P0 NANOSLEEP.SYNCS 0x989680 ;  /* 0x009896800000895d */ /* 0x002fea0003900000 */
[----:B------:R-:W1:Y:S02]  /*170e0*/  @!P0 SYNCS.PHASECHK.TRANS64 P0, [R6+URZ+0x30c30], R23 ;  /* 0x030c3017060085a7 */ /* 0x000e64000800007f */
[----:B-1----:R-:W-:Y:S05]  /*170f0*/  @!P0 BRA `(.L_x_1730) ;  /* 0xfffffffc00f08947 */ /* 0x002fea000383ffff */
[----:B------:R-:W-:Y:S05]  /*17100*/  BRA `(.L_x_1729) ;  /* 0xffffff58004c7947 */ /* 0x000fea000383ffff */
.L_x_1803:
[----:B-1----:R1:W2:Y:S02]  /*17110*/  SYNCS.PHASECHK.TRANS64.TRYWAIT P0, [R15+URZ+0x30c20], R0 ;  /* 0x030c20000f0075a7 */ /* 0x0022a4000800017f */
[----:B--2---:R-:W-:Y:S05]  /*17120*/  @!P0 NANOSLEEP.SYNCS 0x989680 ;  /* 0x009896800000895d */ /* 0x004fea0003900000 */
[----:B------:R-:W2:Y:S02]  /*17130*/  @!P0 SYNCS.PHASECHK.TRANS64 P0, [R15+URZ+0x30c20], R0 ;  /* 0x030c20000f0085a7 */ /* 0x000ea4000800007f */
[----:B--2---:R-:W-:Y:S05]  /*17140*/  @!P0 BRA `(.L_x_1803) ;  /* 0xfffffffc00f08947 */ /* 0x004fea000383ffff */
[----:B------:R-:W-:Y:S05]  /*17150*/  BRA `(.L_x_1831) ;  /* 0xffffffe000e87947 */ /* 0x000fea000383ffff */
.L_x_1807:
[----:B--2---:R2:W3:Y:S02]  /*17160*/  SYNCS.PHASECHK.TRANS64.TRYWAIT P1, [R15+URZ+0x30c40], R18 ;  /* 0x030c40120f0075a7 */ /* 0x0044e4000802017f */
[----:B---3--:R-:W-:Y:S05]  /*17170*/  @!P1 NANOSLEEP.SYNCS 0x989680 ;  /* 0x009896800000995d */ /* 0x008fea0003900000 */
[----:B------:R-:W3:Y:S02]  /*17180*/  @!P1 SYNCS.PHASECHK.TRANS64 P1, [R15+URZ+0x30c40], R18 ;  /* 0x030c40120f0095a7 */ /* 0x000ee4000802007f */
[----:B---3--:R-:W-:Y:S05]  /*17190*/  @!P1 BRA `(.L_x_1807) ;  /* 0xfffffffc00f09947 */ /* 0x008fea000383ffff */
[----:B------:R-:W-:Y:S05]  /*171a0*/  BRA `(.L_x_1832) ;  /* 0xffffffe800507947 */ /* 0x000fea000383ffff */
.L_x_1809:
[----:B-1----:R1:W3:Y:S02]  /*171b0*/  SYNCS.PHASECHK.TRANS64.TRYWAIT P1, [R15+URZ+0x30c28], R18 ;  /* 0x030c28120f0075a7 */ /* 0x0022e4000802017f */
[----:B---3--:R-:W-:Y:S05]  /*171c0*/  @!P1 NANOSLEEP.SYNCS 0x989680 ;  /* 0x009896800000995d */ /* 0x008fea0003900000 */
[----:B------:R-:W3:Y:S02]  /*171d0*/  @!P1 SYNCS.PHASECHK.TRANS64 P1, [R15+URZ+0x30c28], R18 ;  /* 0x030c28120f0095a7 */ /* 0x000ee4000802007f */
[----:B---3--:R-:W-:Y:S05]  /*171e0*/  @!P1 BRA `(.L_x_1809) ;  /* 0xfffffffc00f09947 */ /* 0x008fea000383ffff */
[----:B------:R-:W-:Y:S05]  /*171f0*/  BRA `(.L_x_1833) ;  /* 0xffffffe800d47947 */ /* 0x000fea000383ffff */
.L_x_1811:
[----:B---3--:R3:W4:Y:S02]  /*17200*/  SYNCS.PHASECHK.TRANS64.TRYWAIT P1, [R15+URZ+0x30c48], R18 ;  /* 0x030c48120f0075a7 */ /* 0x008724000802017f */
[----:B----4-:R-:W-:Y:S05]  /*17210*/  @!P1 NANOSLEEP.SYNCS 0x989680 ;  /* 0x009896800000995d */ /* 0x010fea0003900000 */
[----:B------:R-:W4:Y:S02]  /*17220*/  @!P1 SYNCS.PHASECHK.TRANS64 P1, [R15+URZ+0x30c48], R18 ;  /* 0x030c48120f0095a7 */ /* 0x000f24000802007f */
[----:B----4-:R-:W-:Y:S05]  /*17230*/  @!P1 BRA `(.L_x_1811) ;  /* 0xfffffffc00f09947 */ /* 0x010fea000383ffff */
[----:B------:R-:W-:Y:S05]  /*17240*/  BRA `(.L_x_1834) ;  /* 0xffffffec00587947 */ /* 0x000fea000383ffff */
.L_x_1813:
[----:B------:R-:W-:-:S07]  /*17250*/  SHF.L.U32 R4, R10, 0x1f, RZ ;  /* 0x0000001f0a047819 */ /* 0x000fce00000006ff */
.L_x_1835:
[----:B----4-:R4:W1:Y:S02]  /*17260*/  SYNCS.PHASECHK.TRANS64.TRYWAIT P1, [R15+URZ+0x30c20], R4 ;  /* 0x030c20040f0075a7 */ /* 0x010864000802017f */
[----:B-1----:R-:W-:Y:S05]  /*17270*/  @!P1 NANOSLEEP.SYNCS 0x989680 ;  /* 0x009896800000995d */ /* 0x002fea0003900000 */
[----:B------:R-:W1:Y:S02]  /*17280*/  @!P1 SYNCS.PHASECHK.TRANS64 P1, [R15+URZ+0x30c20], R4 ;  /* 0x030c20040f0095a7 */ /* 0x000e64000802007f */
[----:B-1----:R-:W-:Y:S05]  /*17290*/  @!P1 BRA `(.L_x_1835) ;  /* 0xfffffffc00f09947 */ /* 0x002fea000383ffff */
[----:B------:R-:W-:Y:S05]  /*172a0*/  BRA `(.L_x_1836) ;  /* 0xffffffec00c07947 */ /* 0x000fea000383ffff */
.L_x_1816:
[----:B----4-:R4:W1:Y:S02]  /*172b0*/  SYNCS.PHASECHK.TRANS64.TRYWAIT P1, [R15+URZ+0x30c40], R12 ;  /* 0x030c400c0f0075a7 */ /* 0x010864000802017f */
[----:B-1----:R-:W-:Y:S05]  /*172c0*/  @!P1 NANOSLEEP.SYNCS 0x989680 ;  /* 0x009896800000995d */ /* 0x002fea0003900000 */
[----:B------:R-:W1:Y:S02]  /*172d0*/  @!P1 SYNCS.PHASECHK.TRANS64 P1, [R15+URZ+0x30c40], R12 ;  /* 0x030c400c0f0095a7 */ /* 0x000e64000802007f */
[----:B-1----:R-:W-:Y:S05]  /*172e0*/  @!P1 BRA `(.L_x_1816) ;  /* 0xfffffffc00f09947 */ /* 0x002fea000383ffff */
[----:B------:R-:W-:Y:S05]  /*172f0*/  BRA `(.L_x_1837) ;  /* 0xfffffff000607947 */ /* 0x000fea000383ffff */
.L_x_1818:
[----:B-1----:R1:W2:Y:S02]  /*17300*/  SYNCS.PHASECHK.TRANS64.TRYWAIT P1, [R15+URZ+0x30c28], R12 ;  /* 0x030c280c0f0075a7 */ /* 0x0022a4000802017f */
[----:B--2---:R-:W-:Y:S05]  /*17310*/  @!P1 NANOSLEEP.SYNCS 0x989680 ;  /* 0x009896800000995d */ /* 0x004fea0003900000 */
[----:B------:R-:W2:Y:S02]  /*17320*/  @!P1 SYNCS.PHASECHK.TRANS64 P1, [R15+URZ+0x30c28], R12 ;  /* 0x030c280c0f0095a7 */ /* 0x000ea4000802007f */
[----:B--2---:R-:W-:Y:S05]  /*17330*/  @!P1 BRA `(.L_x_1818) ;  /* 0xfffffffc00f09947 */ /* 0x004fea000383ffff */
[----:B------:R-:W-:Y:S05]  /*17340*/  BRA `(.L_x_1838) ;  /* 0xfffffff000d87947 */ /* 0x000fea000383ffff */
.L_x_1820:
[----:B------:R1:W1:Y:S02]  /*17350*/  SYNCS.PHASECHK.TRANS64.TRYWAIT P0, [R3+URZ+0x30c40], R0 ;  /* 0x030c4000030075a7 */ /* 0x000264000800017f */
[----:B-1----:R-:W-:Y:S05]  /*17360*/  @!P0 NANOSLEEP.SYNCS 0x989680 ;  /* 0x009896800000895d */ /* 0x002fea0003900000 */
[----:B------:R-:W1:Y:S02]  /*17370*/  @!P0 SYNCS.PHASECHK.TRANS64 P0, [R3+URZ+0x30c40], R0 ;  /* 0x030c4000030085a7 */ /* 0x000e64000800007f */
[----:B-1----:R-:W-:Y:S05]  /*17380*/  @!P0 BRA `(.L_x_1820) ;  /* 0xfffffffc00f08947 */ /* 0x002fea000383ffff */
[----:B------:R-:W-:Y:S05]  /*17390*/  BRA `(.L_x_1839) ;  /* 0xfffffff4006c7947 */ /* 0x000fea000383ffff */
.L_x_1822:
[----:B------:R-:W-:Y:S01]  /*173a0*/  BSSY B0, `(.L_x_1840) ;  /* 0x0000006000007945 */ /* 0x000fe20003800000 */
[----:B------:R-:W-:-:S07]  /*173b0*/  MOV R15, 0xffffffff ;  /* 0xffffffff000f7802 */ /* 0x000fce0000000f00 */
[----:B---3--:R-:W-:Y:S05]  /*173c0*/  WARPSYNC.COLLECTIVE R15, `(.L_x_1841) ;  /* 0x000000000f0c7348 */ /* 0x008fea0003c00000 */
[----:B------:R-:W-:Y:S02]  /*173d0*/  ELECT P6, UR62, PT ;  /* 0x00000000003e782f */ /* 0x000fe400038c0000 */
[----:B------:R-:W-:Y:S01]  /*173e0*/  MOV R14, UR62 ;  /* 0x0000003e000e7c02 */ /* 0x000fe20008000f00 */
[----:B---3--:R-:W-:Y:S10]  /*173f0*/  ENDCOLLECTIVE ;  /* 0x000000000000791b */ /* 0x008ff40003800000 */
.L_x_1841:
[----:B------:R-:W-:Y:S05]  /*17400*/  BSYNC B0 ;  /* 0x0000000000007941 */ /* 0x000fea0003800000 */
.L_x_1840:
[----:B------:R-:W-:Y:S05]  /*17410*/  BRA `(.L_x_1842) ;  /* 0xfffffff800007947 */ /* 0x000fea000383ffff */
.L_x_1824:
[----:B-1----:R1:W2:Y:S02]  /*17420*/  SYNCS.PHASECHK.TRANS64.TRYWAIT P0, [R7+URZ], R4 ;  /* 0x00000004070075a7 */ /* 0x0022a4000800017f */
[----:B--2---:R-:W-:Y:S05]  /*17430*/  @!P0 NANOSLEEP.SYNCS 0x989680 ;  /* 0x009896800000895d */ /* 0x004fea0003900000 */
[----:B------:R-:W2:Y:S02]  /*17440*/  @!P0 SYNCS.PHASECHK.TRANS64 P0, [R7+URZ], R4 ;  /* 0x00000004070085a7 */ /* 0x000ea4000800007f */
[----:B--2---:R-:W-:Y:S05]  /*17450*/  @!P0 BRA `(.L_x_1824) ;  /* 0xfffffffc00f08947 */ /* 0x004fea000383ffff */
[----:B------:R-:W-:Y:S05]  /*17460*/  BRA `(.L_x_1843) ;  /* 0xfffffff800407947 */ /* 0x000fea000383ffff */
.L_x_1825:
[----:B--2---:R2:W4:Y:S02]  /*17470*/  SYNCS.PHASECHK.TRANS64.TRYWAIT P0, [R3+URZ], R2 ;  /* 0x00000002030075a7 */ /* 0x004524000800017f */
[----:B----4-:R-:W-:Y:S05]  /*17480*/  @!P0 NANOSLEEP.SYNCS 0x989680 ;  /* 0x009896800000895d */ /* 0x010fea0003900000 */
[----:B------:R-:W4:Y:S02]  /*17490*/  @!P0 SYNCS.PHASECHK.TRANS64 P0, [R3+URZ], R2 ;  /* 0x00000002030085a7 */ /* 0x000f24000800007f */
[----:B----4-:R-:W-:Y:S05]  /*174a0*/  @!P0 BRA `(.L_x_1825) ;  /* 0xfffffffc00f08947 */ /* 0x010fea000383ffff */
[----:B------:R-:W-:Y:S05]  /*174b0*/  BRA `(.L_x_1844) ;  /* 0xfffffff800347947 */ /* 0x000fea000383ffff */
.L_x_1827:
[----:B--2---:R2:W4:Y:S02]  /*174c0*/  SYNCS.PHASECHK.TRANS64.TRYWAIT P0, [R5+URZ], R4 ;  /* 0x00000004050075a7 */ /* 0x004524000800017f */
[----:B----4-:R-:W-:Y:S05]  /*174d0*/  @!P0 NANOSLEEP.SYNCS 0x989680 ;  /* 0x009896800000895d */ /* 0x010fea0003900000 */
[----:B------:R-:W4:Y:S02]  /*174e0*/  @!P0 SYNCS.PHASECHK.TRANS64 P0, [R5+URZ], R4 ;  /* 0x00000004050085a7 */ /* 0x000f24000800007f */
[----:B----4-:R-:W-:Y:S05]  /*174f0*/  @!P0 BRA `(.L_x_1827) ;  /* 0xfffffffc00f08947 */ /* 0x010fea000383ffff */
[----:B------:R-:W-:Y:S05]  /*17500*/  BRA `(.L_x_1845) ;  /* 0xfffffff800387947 */ /* 0x000fea000383ffff */
.L_x_1846:
        /* <DEDUP_REMOVED lines=15> */
.L_x_7386:


//--------------------- .text._ZN7cutlass13device_kernelIN5flash11enable_sm90INS1_16FlashAttnBwdSm90INS1_25CollectiveMainloopBwdSm90ILi2ELi2ELi2EN4cute5tupleIJNS5_1CILi1EEES8_S8_EEENS6_IJNS7_ILi128EEESA_NS7_ILi64EEEEEENS_6half_tEfNS_4arch4Sm90ELb0ELb1ELb1ELb1ELb1ELb1ELb0ELb0ELi2ELi1ELi2ELi2ELb0EEENS1_21CollectiveEpilogueBwdISC_SD_SF_Li256ELb1ELb0ELi1EEENS1_19SingleTileSchedulerILb1ELb0ELb0ELi128EEEEEEEEEvNT_6ParamsE --------------------------
	.section	.text._ZN7cutlass13device_kernelIN5flash11enable_sm90INS1_16FlashAttnBwdSm90INS1_25CollectiveMainloopBwdSm90ILi2ELi2ELi2EN4cute5tupleIJNS5_1CILi1EEES8_S8_EEENS6_IJNS7_ILi128EEESA_NS7_ILi64EEEEEENS_6half_tEfNS_4arch4Sm90ELb0ELb1ELb1ELb1ELb1ELb1ELb0ELb0ELi2ELi1ELi2ELi2ELb0EEENS1_21CollectiveEpilogueBwdISC_SD_SF_Li256ELb1ELb0ELi1EEENS1_19SingleTileSchedulerILb1ELb0ELb0ELi128EEEEEEEEEvNT_6ParamsE,"ax",@progbits
	.align	128
.text._ZN7cutlass13device_kernelIN5flash11enable_sm90INS1_16FlashAttnBwdSm90INS1_25CollectiveMainloopBwdSm90ILi2ELi2ELi2EN4cute5tupleIJNS5_1CILi1EEES8_S8_EEENS6_IJNS7_ILi128EEESA_NS7_ILi64EEEEEENS_6half_tEfNS_4arch4Sm90ELb0ELb1ELb1ELb1ELb1ELb1ELb0ELb0ELi2ELi1ELi2ELi2ELb0EEENS1_21CollectiveEpilogueBwdISC_SD_SF_Li256ELb1ELb0ELi1EEENS1_19SingleTileSchedulerILb1ELb0ELb0ELi128EEEEEEEEEvNT_6ParamsE:
        .type           _ZN7cutlass13device_kernelIN5flash11enable_sm90INS1_16FlashAttnBwdSm90INS1_25CollectiveMainloopBwdSm90ILi2ELi2ELi2EN4cute5tupleIJNS5_1CILi1EEES8_S8_EEENS6_IJNS7_ILi128EEESA_NS7_ILi64EEEEEENS_6half_tEfNS_4arch4Sm90ELb0ELb1ELb1ELb1ELb1ELb1ELb0ELb0ELi2ELi1ELi2ELi2ELb0EEENS1_21CollectiveEpilogueBwdISC_SD_SF_Li256ELb1ELb0ELi1EEENS1_19SingleTileSchedulerILb1ELb0ELb0ELi128EEEEEEEEEvNT_6ParamsE,@function
        .size           _ZN7cutlass13device_kernelIN5flash11enable_sm90INS1_16FlashAttnBwdSm90INS1_25CollectiveMainloopBwdSm90ILi2ELi2ELi2EN4cute5tupleIJNS5_1CILi1EEES8_S8_EEENS6_IJNS7_ILi128EEESA_NS7_ILi64EEEEEENS_6half_tEfNS_4arch4Sm90ELb0ELb1ELb1ELb1ELb1ELb1ELb0ELb0ELi2ELi1ELi2ELi2ELb0EEENS1_21CollectiveEpilogueBwdISC_SD_SF_Li256ELb1ELb0ELi1EEENS1_19SingleTileSchedulerILb1ELb0ELb0ELi128EEEEEEEEEvNT_6ParamsE,(.L_x_7387 - _ZN7cutlass13device_kernelIN5flash11enable_sm90INS1_16FlashAttnBwdSm90INS1_25CollectiveMainloopBwdSm90ILi2ELi2ELi2EN4cute5tupleIJNS5_1CILi1EEES8_S8_EEENS6_IJNS7_ILi128EEESA_NS7_ILi64EEEEEENS_6half_tEfNS_4arch4Sm90ELb0ELb1ELb1ELb1ELb1ELb1ELb0ELb0ELi2ELi1ELi2ELi2ELb0EEENS1_21CollectiveEpilogueBwdISC_SD_SF_Li256ELb1ELb0ELi1EEENS1_19SingleTileSchedulerILb1ELb0ELb0ELi128EEEEEEEEEvNT_6ParamsE)
        .other          _ZN7cutlass13device_kernelIN5flash11enable_sm90INS1_16FlashAttnBwdSm90INS1_25CollectiveMainloopBwdSm90ILi2ELi2ELi2EN4cute5tupleIJNS5_1CILi1EEES8_S8_EEENS6_IJNS7_ILi128EEESA_NS7_ILi64EEEEEENS_6half_tEfNS_4arch4Sm90ELb0ELb1ELb1ELb1ELb1ELb1ELb0ELb0ELi2ELi1ELi2ELi2ELb0EEENS1_21CollectiveEpilogueBwdISC_SD_SF_Li256ELb1ELb0ELi1EEENS1_19SingleTileSchedulerILb1ELb0ELb0ELi128EEEEEEEEEvNT_6ParamsE,@"STO_CUDA_ENTRY STV_DEFAULT"
_ZN7cutlass13device_kernelIN5flash11enable_sm90INS1_16FlashAttnBwdSm90INS1_25CollectiveMainloopBwdSm90ILi2ELi2ELi2EN4cute5tupleIJNS5_1CILi1EEES8_S8_EEENS6_IJNS7_ILi128EEESA_NS7_ILi64EEEEEENS_6half_tEfNS_4arch4Sm90ELb0ELb1ELb1ELb1ELb1ELb1ELb0ELb0ELi2ELi1ELi2ELi2ELb0EEENS1_21CollectiveEpilogueBwdISC_SD_SF_Li256ELb1ELb0ELi1EEENS1_19SingleTileSchedulerILb1ELb0ELb0ELi128EEEEEEEEEvNT_6ParamsE:
        /* <DEDUP_REMOVED lines=24> */
.L_x_1848:
[----:B------:R-:W-:Y:S05]  /*0180*/  BSYNC B0 ;  /* 0x0000000000007941 */ /* 0x000fea0003800000 */
.L_x_1847:
        /* <DEDUP_REMOVED lines=37> */
.L_x_1849:
        /* <DEDUP_REMOVED lines=22> */
.L_x_1850:
[----:B------:R-:W-:Y:S01]  /*0540*/  PLOP3.LUT P0, PT, PT, PT, UP0, 0x80, 0x0 ;  /* 0x000000000000781c */ /* 0x000fe20003f0f008 */
[----:B------:R-:W-:Y:S01]  /*0550*/  NOP ;  /* 0x0000000000007918 */ /* 0x000fe20000000000 */
[----:B------:R-:W-:Y:S01]  /*0560*/  ULDC.64 UR38, c[0x0][0x208] ;  /* 0x0000820000267ab9 */ /* 0x000fe20000000a00 */
[----:B------:R-:W-:Y:S01]  /*0570*/  BSSY B6, `(.L_x_1851) ;  /* 0x0001774000067945 */ /* 0x000fe20003800000 */
[----:B-12-4-:R-:W-:Y:S09]  /*0580*/  BAR.SYNC.DEFER_BLOCKING 0x0 ;  /* 0x0000000000007b1d */ /* 0x016ff20000010000 */
[----:B------:R-:W-:Y:S05]  /*0590*/  @!P0 BRA `(.L_x_1852) ;  /* 0x00000130003c8947 */ /* 0x000fea0003800000 */
.L_x_1853:
        /* <DEDUP_REMOVED lines=24> */
.L_x_1854:
        /* <DEDUP_REMOVED lines=14> */
.L_x_1856:
[----:B------:R-:W-:-:S05]  /*0800*/  ULDC UR4, c[0x0][0x8bc] ;  /* 0x00022f0000047ab9 */ /* 0x000fca0000000800 */
.L_x_1855:
        /* <DEDUP_REMOVED lines=19> */
.L_x_1858:
        /* <DEDUP_REMOVED lines=14> */
.L_x_1859:
        /* <DEDUP_REMOVED lines=11> */
.L_x_1860:
        /* <DEDUP_REMOVED lines=13> */
.L_x_1861:
        /* <DEDUP_REMOVED lines=50> */
.L_x_1862:
        /* <DEDUP_REMOVED lines=28> */
.L_x_1865:
        /* <DEDUP_REMOVED lines=15> */
.L_x_1864:
        /* <DEDUP_REMOVED lines=22> */
.L_x_1867:
        /* <DEDUP_REMOVED lines=15> */
.L_x_1866:
[----:B------:R-:W-:Y:S01]  /*13c0*/  SHF.R.S32.HI R6, RZ, 0x1f, R17 ;  /* 0x0000001fff067819 */ /* 0x000fe20000011411 */
[----:B------:R-:W-:-:S03]  /*13d0*/  UMOV UR4, 0xffffffff ;  /* 0xffffffff00047882 */ /* 0x000fc60000000000 */
[----:B------:R-:W-:-:S04]  /*13e0*/  LEA.HI R0, R6, R17, RZ, 0x7 ;  /* 0x0000001106007211 */ /* 0x000fc800078f38ff */
[----:B------:R-:W-:Y:S01]  /*13f0*/  SHF.R.S32.HI R18, RZ, 0x7, R0 ;  /* 0x00000007ff127819 */ /* 0x000fe20000011400 */
[----:B------:R-:W-:Y:S06]  /*1400*/  BRA.DIV UR4, `(.L_x_1868) ;  /* 0x0000016a04307947 */ /* 0x000fec000b800000 */
[----:B------:R1:W2:Y:S02]  /*1410*/  SHFL.IDX PT, R14, R18, RZ, 0x1f ;  /* 0x00001fff120e7589 */ /* 0x0002a400000e0000 */
.L_x_2031:
        /* <DEDUP_REMOVED lines=24> */
.L_x_1869:
        /* <DEDUP_REMOVED lines=131> */
.L_x_1882:
[----:B------:R-:W-:-:S06]  /*1dd0*/  ULOP3.LUT UR4, UR36, 0x1, URZ, 0xfc, !UPT ;  /* 0x0000000124047892 */ /* 0x000fcc000f8efc3f */
[----:B------:R-:W-:-:S04]  /*1de0*/  MOV R5, UR4 ;  /* 0x0000000400057c02 */ /* 0x000fc80008000f00 */
[----:B------:R-:W-:-:S13]  /*1df0*/  ISETP.NE.AND P6, PT, R5, 0x3, PT ;  /* 0x000000030500780c */ /* 0x000fda0003fc5270 */
[----:B------:R-:W-:Y:S05]  /*1e00*/  @!P6 BRA `(.L_x_1872) ;  /* 0x000000000004e947 */ /* 0x000fea0003800000 */
[----:B------:R-:W-:Y:S01]  /*1e10*/  BPT.TRAP 0x1 ;  /* 0x000000040000795c */ /* 0x000fe20000300000 */
.L_x_1872:
[----:B------:R-:W-:Y:S01]  /*1e20*/  IMAD R6, R0, 0x8, R16 ;  /* 0x0000000800067824 */ /* 0x000fe200078e0210 */
[----:B------:R-:W-:-:S04]  /*1e30*/  SHF.L.U32 R23, R4, 0x1f, RZ ;  /* 0x0000001f04177819 */ /* 0x000fc800000006ff */
[----:B------:R1:W2:Y:S01]  /*1e40*/  SYNCS.PHASECHK.TRANS64.TRYWAIT P0, [R6+URZ+0x30c10], R23 ;  /* 0x030c1017060075a7 */ /* 0x0002a2000800017f */
[----:B------:R-:W-:Y:S05]  /*1e50*/  @!P6 BRA `(.L_x_1873) ;  /* 0x000000000004e947 */ /* 0x000fea0003800000 */
[----:B------:R-:W-:Y:S01]  /*1e60*/  BPT.TRAP 0x1 ;  /* 0x000000040000795c */ /* 0x000fe20000300000 */
.L_x_1873:
[----:B------:R-:W-:-:S05]  /*1e70*/  VIADD R5, R16, 0x10000 ;  /* 0x0001000010057836 */ /* 0x000fca0000000000 */
[----:B------:R-:W-:-:S04]  /*1e80*/  SHF.R.U32.HI R5, RZ, 0x4, R5 ;  /* 0x00000004ff057819 */ /* 0x000fc80000011605 */
[----:B------:R-:W-:Y:S01]  /*1e90*/  LOP3.LUT R5, R5, 0x3fff, RZ, 0xc0, !PT ;  /* 0x00003fff05057812 */ /* 0x000fe200078ec0ff */
[----:B--2---:R-:W-:Y:S06]  /*1ea0*/  @P0 BRA `(.L_x_1874) ;  /* 0x0000000000080947 */ /* 0x004fec0003800000 */
[----:B------:R-:W2:Y:S02]  /*1eb0*/  SYNCS.PHASECHK.TRANS64.TRYWAIT P0, [R6+URZ+0x30c10], R23 ;  /* 0x030c1017060075a7 */ /* 0x000ea4000800017f */
[----:B--2---:R-:W-:Y:S05]  /*1ec0*/  @!P0 BRA `(.L_x_1875) ;  /* 0x0000015c00b48947 */ /* 0x004fea0003800000 */
.L_x_1874:
        /* <DEDUP_REMOVED lines=65> */
.L_x_1876:
[----:B------:R1:W1:Y:S01]  /*22e0*/  SYNCS.PHASECHK.TRANS64.TRYWAIT P0, [R6+URZ+0x30c30], R23 ;  /* 0x030c3017060075a7 */ /* 0x000262000800017f */
[----:B------:R-:W-:Y:S05]  /*22f0*/  @!P6 BRA `(.L_x_1877) ;  /* 0x000000000004e947 */ /* 0x000fea0003800000 */
[----:B------:R-:W-:Y:S01]  /*2300*/  BPT.TRAP 0x1 ;  /* 0x000000040000795c */ /* 0x000fe20000300000 */
.L_x_1877:
[----:B-1----:R-:W-:Y:S05]  /*2310*/  @P0 BRA `(.L_x_1878) ;  /* 0x0000000000080947 */ /* 0x002fea0003800000 */
[----:B------:R-:W1:Y:S02]  /*2320*/  SYNCS.PHASECHK.TRANS64.TRYWAIT P0, [R6+URZ+0x30c30], R23 ;  /* 0x030c3017060075a7 */ /* 0x000e64000800017f */
[----:B-1----:R-:W-:Y:S05]  /*2330*/  @!P0 BRA `(.L_x_1879) ;  /* 0x0000015800ac8947 */ /* 0x002fea0003800000 */
.L_x_1878:
        /* <DEDUP_REMOVED lines=1123> */
.L_x_1880:
        /* <DEDUP_REMOVED lines=68> */
.L_x_1881:
        /* <DEDUP_REMOVED lines=12> */
.L_x_1871:
        /* <DEDUP_REMOVED lines=15> */
[----:B------:R-:W3:Y:S04]  /*6f60*/  LDL.LU R11, [R1+0x6c] ;  /* 0x00006c00010b7983 */ /* 0x000ee80000300800 */
[----:B------:R-:W4:Y:S01]  /*6f70*/  LDL R6, [R1+0x68] ;  /* 0x0000680001067983 */ /* 0x000f220000100800 */
[----:B------:R-:W-:Y:S01]  /*6f80*/  UIMAD UR4, UR6, -0x80, UR40 ;  /* 0xffffff80060478a4 */ /* 0x000fe2000f8e0228 */
[----:B------:R-:W-:Y:S01]  /*6f90*/  IMAD.MOV.U32 R21, RZ, RZ, 0x40000040 ;  /* 0x40000040ff157424 */ /* 0x000fe200078e00ff */
[----:B------:R-:W5:Y:S01]  /*6fa0*/  S2R R5, SR_TID.X ;  /* 0x0000000000057919 */ /* 0x000f620000002100 */
[----:B------:R-:W-:-:S03]  /*6fb0*/  IMAD.MOV.U32 R19, RZ, RZ, 0x40000040 ;  /* 0x40000040ff137424 */ /* 0x000fc600078e00ff */
[----:B------:R-:W-:Y:S02]  /*6fc0*/  IMAD.U32 R14, RZ, RZ, UR4 ;  /* 0x00000004ff0e7e24 */ /* 0x000fe4000f8e00ff */
[----:B-----5:R-:W-:-:S05]  /*6fd0*/  VIADD R8, R5, 0xffffff80 ;  /* 0xffffff8005087836 */ /* 0x020fca0000000000 */
[----:B------:R-:W-:-:S04]  /*6fe0*/  SHF.R.S32.HI R7, RZ, 0x1f, R8 ;  /* 0x0000001fff077819 */ /* 0x000fc80000011408 */
[----:B------:R-:W-:-:S04]  /*6ff0*/  LEA.HI R5, R7, R8, RZ, 0x5 ;  /* 0x0000000807057211 */ /* 0x000fc800078f28ff */
[----:B------:R-:W-:Y:S01]  /*7000*/  LOP3.LUT R5, R5, 0xffffffe0, RZ, 0xc0, !PT ;  /* 0xffffffe005057812 */ /* 0x000fe200078ec0ff */
[----:B--2---:R-:W-:Y:S02]  /*7010*/  IMAD.MOV.U32 R15, RZ, RZ, R10 ;  /* 0x000000ffff0f7224 */ /* 0x004fe400078e000a */
[----:B------:R-:W2:Y:S01]  /*7020*/  S2R R10, SR_TID.X ;  /* 0x00000000000a7919 */ /* 0x000ea20000002100 */
[----:B---3--:R-:W-:Y:S02]  /*7030*/  LEA.HI R9, R11, R12, RZ, 0x5 ;  /* 0x0000000c0b097211 */ /* 0x008fe400078f28ff */
[--C-:B----4-:R-:W-:Y:S02]  /*7040*/  SHF.R.S32.HI R11, RZ, 0x2, R6.reuse ;  /* 0x00000002ff0b7819 */ /* 0x110fe40000011406 */
[----:B------:R-:W-:Y:S02]  /*7050*/  SHF.R.S32.HI R6, RZ, 0x1f, R6 ;  /* 0x0000001fff067819 */ /* 0x000fe40000011406 */
[----:B------:R-:W-:-:S02]  /*7060*/  SHF.R.S32.HI R13, RZ, 0x5, R9 ;  /* 0x00000005ff0d7819 */ /* 0x000fc40000011409 */
[----:B------:R-:W-:Y:S02]  /*7070*/  LEA.HI R12, R6, R11, RZ, 0x3 ;  /* 0x0000000b060c7211 */ /* 0x000fe400078f18ff */
[----:B------:R-:W-:Y:S01]  /*7080*/  IADD3 R9, R8, -R5, RZ ;  /* 0x8000000508097210 */ /* 0x000fe20007ffe0ff */
[----:B------:R-:W-:Y:S01]  /*7090*/  IMAD R6, R13, -0x10, R14 ;  /* 0xfffffff00d067824 */ /* 0x000fe200078e020e */
[----:B------:R-:W-:Y:S02]  /*70a0*/  LOP3.LUT R12, R12, 0xfffffff8, RZ, 0xc0, !PT ;  /* 0xfffffff80c0c7812 */ /* 0x000fe400078ec0ff */
[----:B------:R-:W-:Y:S02]  /*70b0*/  LEA.HI R13, R7, R8, RZ, 0x2 ;  /* 0x00000008070d7211 */ /* 0x000fe400078f10ff */
[----:B------:R-:W-:Y:S02]  /*70c0*/  IADD3 R6, R6, R12, -R11 ;  /* 0x0000000c06067210 */ /* 0x000fe40007ffe80b */
[----:B------:R-:W-:-:S04]  /*70d0*/  LOP3.LUT R13, R13, 0xfffffffc, RZ, 0xc0, !PT ;  /* 0xfffffffc0d0d7812 */ /* 0x000fc800078ec0ff */
[----:B------:R-:W-:Y:S01]  /*70e0*/  IADD3 R8, R8, -R13, RZ ;  /* 0x8000000d08087210 */ /* 0x000fe20007ffe0ff */
[C---:B--2---:R-:W-:Y:S01]  /*70f0*/  VIADD R17, R10.reuse, 0xffffff80 ;  /* 0xffffff800a117836 */ /* 0x044fe20000000000 */
[----:B-1----:R-:W-:-:S04]  /*7100*/  IADD3 R18, R10, -0x80, RZ ;  /* 0xffffff800a127810 */ /* 0x002fc80007ffe0ff */
[----:B------:R-:W-:-:S04]  /*7110*/  SHF.R.S32.HI R17, RZ, 0x1f, R17 ;  /* 0x0000001fff117819 */ /* 0x000fc80000011411 */
[----:B------:R-:W-:-:S04]  /*7120*/  LEA.HI R17, R17, R18, RZ, 0x7 ;  /* 0x0000001211117211 */ /* 0x000fc800078f38ff */
[----:B------:R-:W-:-:S04]  /*7130*/  SHF.R.S32.HI R17, RZ, 0x7, R17 ;  /* 0x00000007ff117819 */ /* 0x000fc80000011411 */
[----:B------:R-:W-:-:S04]  /*7140*/  LEA.HI R10, R17, R17, RZ, 0x1 ;  /* 0x00000011110a7211 */ /* 0x000fc800078f08ff */
[----:B------:R-:W-:Y:S02]  /*7150*/  LOP3.LUT R5, R10, 0xfffffffe, RZ, 0xc0, !PT ;  /* 0xfffffffe0a057812 */ /* 0x000fe400078ec0ff */
[----:B------:R-:W-:-:S03]  /*7160*/  SHF.R.S32.HI R10, RZ, 0x1f, R9 ;  /* 0x0000001fff0a7819 */ /* 0x000fc60000011409 */
[----:B------:R-:W-:Y:S01]  /*7170*/  IMAD.IADD R5, R17, 0x1, -R5 ;  /* 0x0000000111057824 */ /* 0x000fe200078e0a05 */
[CC--:B------:R-:W-:Y:S01]  /*7180*/  LEA.HI R11, R10.reuse, R9.reuse, RZ, 0x2 ;  /* 0x000000090a0b7211 */ /* 0x0c0fe200078f10ff */
[----:B------:R-:W-:Y:S01]  /*7190*/  IMAD.MOV.U32 R17, RZ, RZ, R15 ;  /* 0x000000ffff117224 */ /* 0x000fe200078e000f */
[----:B------:R-:W-:Y:S01]  /*71a0*/  LEA.HI R7, R10, R9, RZ, 0x3 ;  /* 0x000000090a077211 */ /* 0x000fe200078f18ff */
[----:B------:R-:W-:Y:S01]  /*71b0*/  IMAD R9, R5, -0x40, R6 ;  /* 0xffffffc005097824 */ /* 0x000fe200078e0206 */
[----:B------:R-:W-:Y:S02]  /*71c0*/  SHF.R.S32.HI R12, RZ, 0x2, R11 ;  /* 0x00000002ff0c7819 */ /* 0x000fe4000001140b */
[--C-:B------:R-:W-:Y:S02]  /*71d0*/  SHF.R.S32.HI R10, RZ, 0x3, R7.reuse ;  /* 0x00000003ff0a7819 */ /* 0x100fe40000011407 */
[----:B------:R-:W-:Y:S01]  /*71e0*/  SHF.R.S32.HI R7, RZ, 0x1f, R7 ;  /* 0x0000001fff077819 */ /* 0x000fe20000011407 */
[C---:B------:R-:W-:Y:S01]  /*71f0*/  VIADD R5, R12.reuse, 0x8 ;  /* 0x000000080c057836 */ /* 0x040fe20000000000 */
[----:B------:R-:W-:Y:S01]  /*7200*/  LEA.HI R11, R11, R12, RZ, 0x1 ;  /* 0x0000000c0b0b7211 */ /* 0x000fe200078f08ff */
[----:B------:R-:W-:Y:S01]  /*7210*/  VIADD R13, R12, 0x10 ;  /* 0x000000100c0d7836 */ /* 0x000fe20000000000 */
[----:B------:R-:W-:-:S02]  /*7220*/  LEA.HI R7, R7, R10, RZ, 0x4 ;  /* 0x0000000a07077211 */ /* 0x000fc400078f20ff */
[----:B------:R-:W-:Y:S02]  /*7230*/  LOP3.LUT R11, R11, 0xfffffffe, RZ, 0xc0, !PT ;  /* 0xfffffffe0b0b7812 */ /* 0x000fe400078ec0ff */
[----:B------:R-:W-:Y:S02]  /*7240*/  LOP3.LUT R7, R7, 0x1ffffff0, RZ, 0xc0, !PT ;  /* 0x1ffffff007077812 */ /* 0x000fe400078ec0ff */
[----:B------:R-:W-:Y:S01]  /*7250*/  LEA.HI R6, R5, R5, RZ, 0x1 ;  /* 0x0000000505067211 */ /* 0x000fe200078f08ff */
[----:B------:R-:W-:Y:S01]  /*7260*/  IMAD.IADD R11, R12, 0x1, -R11 ;  /* 0x000000010c0b7824 */ /* 0x000fe200078e0a0b */
[----:B------:R-:W-:Y:S01]  /*7270*/  IADD3 R10, R10, -R7, RZ ;  /* 0x800000070a0a7210 */ /* 0x000fe20007ffe0ff */
[----:B------:R-:W-:Y:S01]  /*7280*/  VIADD R12, R12, 0x18 ;  /* 0x000000180c0c7836 */ /* 0x000fe20000000000 */
[----:B------:R-:W-:Y:S02]  /*7290*/  LOP3.LUT R14, R6, 0xfffffffe, RZ, 0xc0, !PT ;  /* 0xfffffffe060e7812 */ /* 0x000fe400078ec0ff */
[----:B------:R-:W-:-:S02]  /*72a0*/  LEA.HI R15, R13, R13, RZ, 0x1 ;  /* 0x0000000d0d0f7211 */ /* 0x000fc400078f08ff */
[----:B------:R-:W-:Y:S01]  /*72b0*/  LEA R7, R10, R11, 0x3 ;  /* 0x0000000b0a077211 */ /* 0x000fe200078e18ff */
[----:B------:R-:W-:Y:S01]  /*72c0*/  IMAD.IADD R14, R5, 0x1, -R14 ;  /* 0x00000001050e7824 */ /* 0x000fe200078e0a0e */
[--C-:B------:R-:W-:Y:S02]  /*72d0*/  SHF.R.S32.HI R5, RZ, 0x1, R6.reuse ;  /* 0x00000001ff057819 */ /* 0x100fe40000011406 */
[----:B------:R-:W-:Y:S01]  /*72e0*/  LOP3.LUT R18, R15, 0xfffffffe, RZ, 0xc0, !PT ;  /* 0xfffffffe0f127812 */ /* 0x000fe200078ec0ff */
[----:B------:R1:W-:Y:S01]  /*72f0*/  STL [R1+0x4c], R7 ;  /* 0x00004c0701007387 */ /* 0x0003e20000100800 */
[----:B------:R-:W-:Y:S02]  /*7300*/  SHF.R.S32.HI R6, RZ, 0x1f, R6 ;  /* 0x0000001fff067819 */ /* 0x000fe40000011406 */
[--C-:B------:R-:W-:Y:S01]  /*7310*/  SHF.R.S32.HI R11, RZ, 0x1, R15.reuse ;  /* 0x00000001ff0b7819 */ /* 0x100fe2000001140f */
[----:B------:R-:W-:Y:S01]  /*7320*/  IMAD.IADD R18, R13, 0x1, -R18 ;  /* 0x000000010d127824 */ /* 0x000fe200078e0a12 */
[----:B------:R-:W-:-:S02]  /*7330*/  SHF.R.S32.HI R10, RZ, 0x1f, R15 ;  /* 0x0000001fff0a7819 */ /* 0x000fc4000001140f */
[----:B------:R-:W-:Y:S02]  /*7340*/  LEA.HI R6, R6, R5, RZ, 0x4 ;  /* 0x0000000506067211 */ /* 0x000fe400078f20ff */
[----:B-1----:R-:W-:-:S04]  /*7350*/  LEA.HI R7, R12, R12, RZ, 0x1 ;  /* 0x0000000c0c077211 */ /* 0x002fc800078f08ff */
[--C-:B------:R-:W-:Y:S02]  /*7360*/  SHF.R.S32.HI R13, RZ, 0x1, R7.reuse ;  /* 0x00000001ff0d7819 */ /* 0x100fe40000011407 */
[----:B------:R-:W-:Y:S02]  /*7370*/  SHF.R.S32.HI R20, RZ, 0x1f, R7 ;  /* 0x0000001fff147819 */ /* 0x000fe40000011407 */
[----:B------:R-:W-:Y:S02]  /*7380*/  LOP3.LUT R15, R7, 0xfffffffe, RZ, 0xc0, !PT ;  /* 0xfffffffe070f7812 */ /* 0x000fe400078ec0ff */
[----:B------:R-:W-:Y:S02]  /*7390*/  LEA.HI R7, R10, R11, RZ, 0x4 ;  /* 0x0000000b0a077211 */ /* 0x000fe400078f20ff */
[----:B------:R-:W-:Y:S01]  /*73a0*/  LOP3.LUT R10, R6, 0x1ffffff0, RZ, 0xc0, !PT ;  /* 0x1ffffff0060a7812 */ /* 0x000fe200078ec0ff */
[----:B------:R-:W-:Y:S01]  /*73b0*/  IMAD R6, R17, 0x2000, R16 ;  /* 0x0000200011067824 */ /* 0x000fe200078e0210 */
[----:B------:R-:W-:Y:S01]  /*73c0*/  IADD3 R15, R12, -R15, RZ ;  /* 0x8000000f0c0f7210 */ /* 0x000fe20007ffe0ff */
[----:B------:R-:W-:Y:S01]  /*73d0*/  VIADD R17, R8, 0x8 ;  /* 0x0000000808117836 */ /* 0x000fe20000000000 */
[----:B------:R-:W-:Y:S01]  /*73e0*/  LOP3.LUT R12, R7, 0x1ffffff0, RZ, 0xc0, !PT ;  /* 0x1ffffff0070c7812 */ /* 0x000fe200078ec0ff */
[----:B------:R-:W-:Y:S01]  /*73f0*/  IMAD.IADD R7, R5, 0x1, -R10 ;  /* 0x0000000105077824 */ /* 0x000fe200078e0a0a */
[----:B------:R-:W-:Y:S01]  /*7400*/  LEA.HI R20, R20, R13, RZ, 0x4 ;  /* 0x0000000d14147211 */ /* 0x000fe200078f20ff */
[C---:B------:R-:W-:Y:S01]  /*7410*/  VIADD R10, R6.reuse, 0x4000 ;  /* 0x00004000060a7836 */ /* 0x040fe20000000000 */
[----:B------:R-:W-:Y:S01]  /*7420*/  IADD3 R11, R11, -R12, RZ ;  /* 0x8000000c0b0b7210 */ /* 0x000fe20007ffe0ff */
[----:B------:R-:W-:Y:S01]  /*7430*/  IMAD R7, R7, 0x8, R14 ;  /* 0x0000000807077824 */ /* 0x000fe200078e020e */
[----:B------:R-:W-:Y:S01]  /*7440*/  IADD3 R5, R6, 0x20c00, RZ ;  /* 0x00020c0006057810 */ /* 0x000fe20007ffe0ff */
[----:B------:R-:W-:Y:S01]  /*7450*/  VIADD R17, R8, 0x14 ;  /* 0x0000001408117836 */ /* 0x000fe20000000000 */
[----:B------:R-:W-:-:S02]  /*7460*/  LOP3.LUT R20, R20, 0x1ffffff0, RZ, 0xc0, !PT ;  /* 0x1ffffff014147812 */ /* 0x000fc400078ec0ff */
[----:B------:R-:W-:Y:S01]  /*7470*/  SHF.R.U32.HI R6, RZ, 0x4, R6 ;  /* 0x00000004ff067819 */ /* 0x000fe20000011606 */
[----:B------:R1:W-:Y:S01]  /*7480*/  STL [R1+0x44], R7 ;  /* 0x0000440701007387 */ /* 0x0003e20000100800 */
[----:B------:R-:W-:Y:S01]  /*7490*/  SHF.R.U32.HI R10, RZ, 0x4, R10 ;  /* 0x00000004ff0a7819 */ /* 0x000fe2000001160a */
[----:B------:R-:W-:Y:S01]  /*74a0*/  IMAD.IADD R20, R13, 0x1, -R20 ;  /* 0x000000010d147824 */ /* 0x000fe200078e0a14 */
[----:B------:R-:W-:Y:S01]  /*74b0*/  SHF.R.U32.HI R5, RZ, 0x4, R5 ;  /* 0x00000004ff057819 */ /* 0x000fe20000011605 */
[----:B------:R-:W-:Y:S01]  /*74c0*/  IMAD.MOV.U32 R13, RZ, RZ, 0x40000040 ;  /* 0x40000040ff0d7424 */ /* 0x000fe200078e00ff */
[----:B------:R-:W-:Y:S02]  /*74d0*/  LOP3.LUT R6, R6, 0x3fff, RZ, 0xc0, !PT ;  /* 0x00003fff06067812 */ /* 0x000fe400078ec0ff */
[----:B------:R-:W-:Y:S02]  /*74e0*/  LOP3.LUT R10, R10, 0x3fff, RZ, 0xc0, !PT ;  /* 0x00003fff0a0a7812 */ /* 0x000fe400078ec0ff */
[----:B------:R-:W-:Y:S01]  /*74f0*/  LOP3.LUT R5, R5, 0x3fff, RZ, 0xc0, !PT ;  /* 0x00003fff05057812 */ /* 0x000fe200078ec0ff */
[----:B-1----:R-:W-:Y:S01]  /*7500*/  IMAD R7, R11, 0x8, R18 ;  /* 0x000000080b077824 */ /* 0x002fe200078e0212 */
[----:B------:R-:W-:Y:S01]  /*7510*/  LEA R12, R20, R15, 0x3 ;  /* 0x0000000f140c7211 */ /* 0x000fe200078e18ff */
[----:B------:R-:W-:Y:S01]  /*7520*/  IMAD.MOV.U32 R11, RZ, RZ, 0x40000040 ;  /* 0x40000040ff0b7424 */ /* 0x000fe200078e00ff */
[----:B------:R-:W-:-:S02]  /*7530*/  LOP3.LUT R5, R5, 0x10000, RZ, 0xfc, !PT ;  /* 0x0001000005057812 */ /* 0x000fc400078efcff */
[----:B------:R1:W-:Y:S01]  /*7540*/  STL [R1+0x40], R7 ;  /* 0x0000400701007387 */ /* 0x0003e20000100800 */
[----:B------:R-:W-:-:S03]  /*7550*/  MOV R15, 0x40000040 ;  /* 0x40000040000f7802 */ /* 0x000fc60000000f00 */
[----:B------:R-:W-:Y:S04]  /*7560*/  STL [R1+0x3c], R12 ;  /* 0x00003c0c01007387 */ /* 0x000fe80000100800 */
[----:B------:R2:W-:Y:S01]  /*7570*/  STL [R1+0x50], R5 ;  /* 0x0000500501007387 */ /* 0x0005e20000100800 */
[----:B-1----:R-:W-:Y:S02]  /*7580*/  LOP3.LUT R7, R6, 0x10000, RZ, 0xfc, !PT ;  /* 0x0001000006077812 */ /* 0x002fe400078efcff */
[----:B------:R-:W-:-:S03]  /*7590*/  LOP3.LUT R6, R10, 0x10000, RZ, 0xfc, !PT ;  /* 0x000100000a067812 */ /* 0x000fc600078efcff */
[C---:B------:R-:W-:Y:S01]  /*75a0*/  VIADD R20, R7.reuse, 0x4 ;  /* 0x0000000407147836 */ /* 0x040fe20000000000 */
[C---:B------:R-:W-:Y:S01]  /*75b0*/  IADD3 R14, R6.reuse, 0x2, RZ ;  /* 0x00000002060e7810 */ /* 0x040fe20007ffe0ff */
[----:B------:R-:W-:Y:S01]  /*75c0*/  VIADD R18, R7, 0x6 ;  /* 0x0000000607127836 */ /* 0x000fe20000000000 */
[----:B------:R1:W-:Y:S01]  /*75d0*/  STL [R1+0x8], R6 ;  /* 0x0000080601007387 */ /* 0x0003e20000100800 */
[----:B------:R-:W-:Y:S01]  /*75e0*/  VIADD R10, R6, 0x6 ;  /* 0x00000006060a7836 */ /* 0x000fe20000000000 */
[----:B--2---:R-:W-:Y:S01]  /*75f0*/  IADD3 R5, R8, 0x4, RZ ;  /* 0x0000000408057810 */ /* 0x004fe20007ffe0ff */
[----:B------:R-:W-:Y:S01]  /*7600*/  VIADD R12, R6, 0x4 ;  /* 0x00000004060c7836 */ /* 0x000fe20000000000 */
[----:B------:R2:W-:Y:S01]  /*7610*/  STL.64 [R1+0x30], R20 ;  /* 0x0000301401007387 */ /* 0x0005e20000100a00 */
[C---:B------:R-:W-:Y:S02]  /*7620*/  IADD3 R5, R8.reuse, 0x10, RZ ;  /* 0x0000001008057810 */ /* 0x040fe40007ffe0ff */
[C---:B------:R-:W-:Y:S01]  /*7630*/  IADD3 R5, R8.reuse, 0x1c, RZ ;  /* 0x0000001c08057810 */ /* 0x040fe20007ffe0ff */
[----:B------:R2:W-:Y:S01]  /*7640*/  STL.64 [R1+0x28], R18 ;  /* 0x0000281201007387 */ /* 0x0005e20000100a00 */
[----:B-1----:R-:W-:-:S03]  /*7650*/  VIADD R6, R8, 0xc ;  /* 0x0000000c08067836 */ /* 0x002fc60000000000 */
[----:B------:R2:W-:Y:S01]  /*7660*/  STL.64 [R1+0x10], R10 ;  /* 0x0000100a01007387 */ /* 0x0005e20000100a00 */
[----:B------:R-:W-:-:S03]  /*7670*/  VIADD R6, R8, 0x18 ;  /* 0x0000001808067836 */ /* 0x000fc60000000000 */
[----:B------:R2:W-:Y:S04]  /*7680*/  STL.64 [R1+0x20], R14 ;  /* 0x0000200e01007387 */ /* 0x0005e80000100a00 */
[----:B------:R2:W-:Y:S02]  /*7690*/  STL.64 [R1+0x18], R12 ;  /* 0x0000180c01007387 */ /* 0x0005e40000100a00 */
.L_x_1894:
[----:B------:R-:W-:-:S06]  /*76a0*/  ULOP3.LUT UR4, UR36, 0x1, URZ, 0xfc, !UPT ;  /* 0x0000000124047892 */ /* 0x000fcc000f8efc3f */
[----:B------:R-:W-:-:S04]  /*76b0*/  MOV R5, UR4 ;  /* 0x0000000400057c02 */ /* 0x000fc80008000f00 */
[----:B------:R-:W-:-:S13]  /*76c0*/  ISETP.NE.AND P0, PT, R5, 0x3, PT ;  /* 0x000000030500780c */ /* 0x000fda0003f05270 */
[----:B------:R-:W-:Y:S05]  /*76d0*/  @!P0 BRA `(.L_x_1884) ;  /* 0x0000000000048947 */ /* 0x000fea0003800000 */
[----:B------:R-:W-:Y:S01]  /*76e0*/  BPT.TRAP 0x1 ;  /* 0x000000040000795c */ /* 0x000fe20000300000 */
.L_x_1884:
[----:B------:R-:W-:Y:S01]  /*76f0*/  IMAD R6, R0, 0x8, R16 ;  /* 0x0000000800067824 */ /* 0x000fe200078e0210 */
[----:B--2---:R-:W-:-:S04]  /*7700*/  SHF.L.U32 R21, R4, 0x1f, RZ ;  /* 0x0000001f04157819 */ /* 0x004fc800000006ff */
[----:B------:R1:W2:Y:S01]  /*7710*/  SYNCS.PHASECHK.TRANS64.TRYWAIT P1, [R6+URZ+0x30c10], R21 ;  /* 0x030c1015060075a7 */ /* 0x0002a2000802017f */
[----:B------:R-:W-:Y:S05]  /*7720*/  @!P0 BRA `(.L_x_1885) ;  /* 0x0000000000048947 */ /* 0x000fea0003800000 */
[----:B------:R-:W-:Y:S01]  /*7730*/  BPT.TRAP 0x1 ;  /* 0x000000040000795c */ /* 0x000fe20000300000 */
.L_x_1885:
[----:B------:R-:W-:-:S05]  /*7740*/  VIADD R5, R16, 0x10000 ;  /* 0x0001000010057836 */ /* 0x000fca0000000000 */
[----:B------:R-:W-:-:S04]  /*7750*/  SHF.R.U32.HI R5, RZ, 0x4, R5 ;  /* 0x00000004ff057819 */ /* 0x000fc80000011605 */
[----:B------:R-:W-:-:S04]  /*7760*/  LOP3.LUT R5, R5, 0x3fff, RZ, 0xc0, !PT ;  /* 0x00003fff05057812 */ /* 0x000fc800078ec0ff */
[----:B------:R-:W-:Y:S01]  /*7770*/  LOP3.LUT R11, R5, 0x10000, RZ, 0xfc, !PT ;  /* 0x00010000050b7812 */ /* 0x000fe200078efcff */
[----:B--2---:R-:W-:Y:S06]  /*7780*/  @P1 BRA `(.L_x_1886) ;  /* 0x0000000000081947 */ /* 0x004fec0003800000 */
[----:B------:R-:W2:Y:S02]  /*7790*/  SYNCS.PHASECHK.TRANS64.TRYWAIT P1, [R6+URZ+0x30c10], R21 ;  /* 0x030c1015060075a7 */ /* 0x000ea4000802017f */
[----:B--2---:R-:W-:Y:S05]  /*77a0*/  @!P1 BRA `(.L_x_1887) ;  /* 0x0000010400a49947 */ /* 0x004fea0003800000 */
.L_x_1886:
[----:B------:R-:W3:Y:S01]  /*77b0*/  LDL.64 R22, [R1+0x30] ;  /* 0x0000300001167983 */ /* 0x000ee20000100a00 */
[----:B------:R-:W-:Y:S01]  /*77c0*/  LEA R11, R0, R11, 0xa ;  /* 0x0000000b000b7211 */ /* 0x000fe200078e50ff */
[----:B------:R-:W-:Y:S05]  /*77d0*/  WARPSYNC.ALL ;  /* 0x0000000000007948 */ /* 0x000fea0003800000 */
[----:B------:R-:W-:Y:S01]  /*77e0*/  R2UR UR4, R7 ;  /* 0x00000000070472ca */ /* 0x000fe200000e0000 */
[----:B------:R-:W4:Y:S01]  /*77f0*/  LDL.64 R18, [R1+0x28] ;  /* 0x0000280001127983 */ /* 0x000f220000100a00 */
[----:B------:R-:W-:Y:S01]  /*7800*/  R2UR UR6, R11 ;  /* 0x000000000b0672ca */ /* 0x000fe200000e0000 */
[----:B------:R-:W-:Y:S01]  /*7810*/  WARPGROUP.ARRIVE ;  /* 0x00000000000079c5 */ /* 0x000fe20000000000 */
[----:B------:R-:W-:Y:S01]  /*7820*/  UMOV UR5, 0x40000040 ;  /* 0x4000004000057882 */ /* 0x000fe20000000000 */
[----:B------:R-:W-:Y:S01]  /*7830*/  UMOV UR7, 0x40000040 ;  /* 0x4000004000077882 */ /* 0x000fe20000000000 */
[----:B------:R-:W5:Y:S04]  /*7840*/  LDL R14, [R1+0x40] ;  /* 0x00004000010e7983 */ /* 0x000f680000100800 */
[----:B------:R-:W2:Y:S04]  /*7850*/  LDL R15, [R1+0x4c] ;  /* 0x00004c00010f7983 */ /* 0x000ea80000100800 */
[----:B------:R-:W2:Y:S01]  /*7860*/  LDL R12, [R1+0x44] ;  /* 0x00004400010c7983 */ /* 0x000ea20000100800 */
[----:B------:R-:W-:Y:S01]  /*7870*/  HGMMA.64x128x16.F32 R76, gdesc[UR4], RZ, !UPT, gsb0 ;  /* 0x01e00000044c79f0 */ /* 0x000fe2000c0008ff */
[----:B------:R-:W-:-:S02]  /*7880*/  VIADD R10, R7, 0x2 ;  /* 0x00000002070a7836 */ /* 0x000fc40000000000 */
[----:B------:R-:W-:Y:S01]  /*7890*/  IMAD.MOV.U32 R11, RZ, RZ, 0x40000040 ;  /* 0x40000040ff0b7424 */ /* 0x000fe200078e00ff */
[----:B------:R-:W2:Y:S02]  /*78a0*/  LDL R13, [R1+0x3c] ;  /* 0x00003c00010d7983 */ /* 0x000ea40000100800 */
[----:B------:R-:W-:Y:S02]  /*78b0*/  R2UR UR8, R10 ;  /* 0x000000000a0872ca */ /* 0x000fe400000e0000 */
[----:B------:R-:W-:Y:S01]  /*78c0*/  R2UR UR9, R11 ;  /* 0x000000000b0972ca */ /* 0x000fe200000e0000 */
[----:B------:R-:W-:Y:S01]  /*78d0*/  UIADD3 UR4, UR6, 0x2, URZ ;  /* 0x0000000206047890 */ /* 0x000fe2000fffe03f */
[----:B------:R-:W-:-:S06]  /*78e0*/  UMOV UR11, 0x40000040 ;  /* 0x40000040000b7882 */ /* 0x000fcc0000000000 */
[----:B------:R-:W-:Y:S01]  /*78f0*/  UMOV UR10, UR4 ;  /* 0x00000004000a7c82 */ /* 0x000fe20008000000 */
[----:B------:R-:W-:Y:S01]  /*7900*/  UIADD3 UR4, UR6, 0x4, URZ ;  /* 0x0000000406047890 */ /* 0x000fe2000fffe03f */
[----:B------:R-:W-:Y:S02]  /*7910*/  WARPGROUP.DEPBAR.LE gsb0, 0x0 ;  /* 0x00008000000079c5 */ /* 0x000fe40000010000 */
[----:B------:R-:W-:-:S06]  /*7920*/  WARPGROUP.ARRIVE ;  /* 0x00000000000079c5 */ /* 0x000fcc0000000000 */
[----:B------:R-:W-:Y:S01]  /*7930*/  HGMMA.64x128x16.F32 R76, gdesc[UR8], R76, gsb0 ;  /* 0x01e00000084c79f0 */ /* 0x000fe2000800084c */
[----:B------:R-:W-:Y:S01]  /*7940*/  UMOV UR10, UR4 ;  /* 0x00000004000a7c82 */ /* 0x000fe20008000000 */
[----:B------:R-:W-:Y:S01]  /*7950*/  UMOV UR11, 0x40000040 ;  /* 0x40000040000b7882 */ /* 0x000fe20000000000 */
[----:B------:R-:W-:Y:S01]  /*7960*/  UIADD3 UR6, UR6, 0x6, URZ ;  /* 0x0000000606067890 */ /* 0x000fe2000fffe03f */
[----:B------:R-:W-:Y:S01]  /*7970*/  UMOV UR7, 0x40000040 ;  /* 0x4000004000077882 */ /* 0x000fe20000000000 */
[----:B---3--:R-:W-:Y:S02]  /*7980*/  R2UR UR8, R22 ;  /* 0x00000000160872ca */ /* 0x008fe400000e0000 */
[----:B------:R-:W-:Y:S01]  /*7990*/  R2UR UR9, R23 ;  /* 0x00000000170972ca */ /* 0x000fe200000e0000 */
[----:B------:R-:W-:Y:S02]  /*79a0*/  WARPGROUP.DEPBAR.LE gsb0, 0x0 ;  /* 0x00008000000079c5 */ /* 0x000fe40000010000 */
[----:B------:R-:W-:-:S10]  /*79b0*/  WARPGROUP.ARRIVE ;  /* 0x00000000000079c5 */ /* 0x000fd40000000000 */
[----:B------:R-:W-:Y:S01]  /*79c0*/  HGMMA.64x128x16.F32 R76, gdesc[UR8], R76, gsb0 ;  /* 0x01e00000084c79f0 */ /* 0x000fe2000800084c */
[----:B----4-:R-:W-:Y:S02]  /*79d0*/  R2UR UR4, R18 ;  /* 0x00000000120472ca */ /* 0x010fe400000e0000 */
[----:B------:R-:W-:Y:S01]  /*79e0*/  R2UR UR5, R19 ;  /* 0x00000000130572ca */ /* 0x000fe200000e0000 */
[C---:B-----5:R-:W-:Y:S01]  /*79f0*/  IMAD R14, R0.reuse, 0x80, R14 ;  /* 0x00000080000e7824 */ /* 0x060fe200078e020e */
[C---:B--2---:R-:W-:Y:S01]  /*7a00*/  LEA R10, R0.reuse, R15, 0x7 ;  /* 0x0000000f000a7211 */ /* 0x044fe200078e38ff */
[C---:B------:R-:W-:Y:S01]  /*7a10*/  IMAD R12, R0.reuse, 0x80, R12 ;  /* 0x00000080000c7824 */ /* 0x040fe200078e020c */
[----:B------:R-:W-:-:S03]  /*7a20*/  LEA R18, R0, R13, 0x7 ;  /* 0x0000000d00127211 */ /* 0x000fc600078e38ff */
[C---:B------:R-:W-:Y:S01]  /*7a30*/  IMAD R11, R3.reuse, 0x2, R12 ;  /* 0x00000002030b7824 */ /* 0x040fe200078e020c */
[C---:B------:R-:W-:Y:S01]  /*7a40*/  LEA R17, R3.reuse, R14, 0x1 ;  /* 0x0000000e03117211 */ /* 0x040fe200078e08ff */
[C---:B------:R-:W-:Y:S02]  /*7a50*/  IMAD R15, R3.reuse, 0x2, R10 ;  /* 0x00000002030f7824 */ /* 0x040fe400078e020a */
[----:B------:R-:W-:Y:S01]  /*7a60*/  IMAD R19, R3, 0x2, R18 ;  /* 0x0000000203137824 */ /* 0x000fe200078e0212 */
[----:B------:R-:W-:Y:S01]  /*7a70*/  LEA R10, R11, R16, 0x2 ;  /* 0x000000100b0a7211 */ /* 0x000fe200078e10ff */
[--C-:B------:R-:W-:Y:S02]  /*7a80*/  IMAD R18, R15, 0x4, R16.reuse ;  /* 0x000000040f127824 */ /* 0x100fe400078e0210 */
[--C-:B------:R-:W-:Y:S02]  /*7a90*/  IMAD R14, R17, 0x4, R16.reuse ;  /* 0x00000004110e7824 */ /* 0x100fe400078e0210 */
[----:B------:R-:W-:Y:S01]  /*7aa0*/  IMAD R13, R19, 0x4, R16 ;  /* 0x00000004130d7824 */ /* 0x000fe200078e0210 */
[----:B------:R-:W-:-:S02]  /*7ab0*/  WARPGROUP.DEPBAR.LE gsb0, 0x0 ;  /* 0x00008000000079c5 */ /* 0x000fc40000010000 */
[----:B------:R-:W-:-:S06]  /*7ac0*/  WARPGROUP.ARRIVE ;  /* 0x00000000000079c5 */ /* 0x000fcc0000000000 */
[----:B------:R-:W-:Y:S01]  /*7ad0*/  HGMMA.64x128x16.F32 R76, gdesc[UR4], R76, gsb0 ;  /* 0x01e00000044c79f0 */ /* 0x000fe2000800084c */
[----:B------:R-:W-:-:S04]  /*7ae0*/  IADD3 R12, R16, 0x20000, RZ ;  /* 0x00020000100c7810 */ /* 0x000fc80007ffe0ff */
[----:B------:R-:W-:Y:S01]  /*7af0*/  LEA R17, R17, R12, 0x2 ;  /* 0x0000000c11117211 */ /* 0x000fe200078e10ff */
[--C-:B------:R-:W-:Y:S02]  /*7b00*/  IMAD R15, R15, 0x4, R12.reuse ;  /* 0x000000040f0f7824 */ /* 0x100fe400078e020c */
        /* <DEDUP_REMOVED lines=9> */
.L_x_1888:
[----:B------:R1:W1:Y:S01]  /*7ba0*/  SYNCS.PHASECHK.TRANS64.TRYWAIT P1, [R6+URZ+0x30c30], R21 ;  /* 0x030c3015060075a7 */ /* 0x000262000802017f */
[----:B------:R-:W-:Y:S05]  /*7bb0*/  @!P0 BRA `(.L_x_1889) ;  /* 0x0000000000048947 */ /* 0x000fea0003800000 */
[----:B------:R-:W-:Y:S01]  /*7bc0*/  BPT.TRAP 0x1 ;  /* 0x000000040000795c */ /* 0x000fe20000300000 */
.L_x_1889:
[----:B-1----:R-:W-:Y:S05]  /*7bd0*/  @P1 BRA `(.L_x_1890) ;  /* 0x0000000000081947 */ /* 0x002fea0003800000 */
[----:B------:R-:W1:Y:S02]  /*7be0*/  SYNCS.PHASECHK.TRANS64.TRYWAIT P1, [R6+URZ+0x30c30], R21 ;  /* 0x030c3015060075a7 */ /* 0x000e64000802017f */
[----:B-1----:R-:W-:Y:S05]  /*7bf0*/  @!P1 BRA `(.L_x_1891) ;  /* 0x0000010000a49947 */ /* 0x002fea0003800000 */
.L_x_1890:
        /* <DEDUP_REMOVED lines=84> */
[----:B------:R-:W-:Y:S01]  /*8140*/  UMOV UR11, 0x40000040 ;  /* 0x40000040000b7882 */ /* 0x000fe20000000000 */
[C---:B------:R-:W-:Y:S01]  /*8150*/  VIADD R223, R8.reuse, 0x4 ;  /* 0x0000000408df7836 */ /* 0x040fe20000000000 */
[----:B------:R-:W-:Y:S01]  /*8160*/  STL [R1+0x94], R143 ;  /* 0x0000948f01007387 */ /* 0x000fe20000100800 */
[----:B------:R-:W-:Y:S03]  /*8170*/  MUFU.TANH R19, R19 ;  /* 0x0000001300137308 */ /* 0x000fe60000002400 */
[----:B------:R-:W-:Y:S04]  /*8180*/  STL [R1+0x90], R142 ;  /* 0x0000908e01007387 */ /* 0x000fe80000100800 */
[----:B------:R-:W-:Y:S01]  /*8190*/  STL [R1+0x8c], R141 ;  /* 0x00008c8d01007387 */ /* 0x000fe20000100800 */
[----:B------:R-:W1:Y:S03]  /*81a0*/  MUFU.TANH R21, R21 ;  /* 0x0000001500157308 */ /* 0x000e660000002400 */
[----:B------:R-:W-:Y:S04]  /*81b0*/  STL [R1+0x88], R140 ;  /* 0x0000888c01007387 */ /* 0x000fe80000100800 */
[----:B------:R-:W-:Y:S01]  /*81c0*/  STL [R1+0x84], R7 ;  /* 0x0000840701007387 */ /* 0x000fe20000100800 */
[C---:B------:R-:W-:Y:S01]  /*81d0*/  VIADD R230, R8.reuse, 0x8 ;  /* 0x0000000808e67836 */ /* 0x040fe20000000000 */
[----:B------:R-:W2:Y:S02]  /*81e0*/  MUFU.TANH R22, R22 ;  /* 0x0000001600167308 */ /* 0x000ea40000002400 */
[----:B------:R-:W-:Y:S04]  /*81f0*/  STL [R1+0x80], R6 ;  /* 0x0000800601007387 */ /* 0x000fe80000100800 */
[----:B------:R-:W-:Y:S02]  /*8200*/  STL [R1+0x7c], R5 ;  /* 0x00007c0501007387 */ /* 0x000fe40000100800 */
[----:B------:R-:W3:Y:S02]  /*8210*/  MUFU.TANH R20, R20 ;  /* 0x0000001400147308 */ /* 0x000ee40000002400 */
[----:B------:R-:W-:Y:S04]  /*8220*/  STL [R1+0x78], R4 ;  /* 0x0000780401007387 */ /* 0x000fe80000100800 */
[----:B------:R-:W-:Y:S01]  /*8230*/  STL [R1+0x74], R3 ;  /* 0x0000740301007387 */ /* 0x000fe20000100800 */
[----:B------:R-:W-:Y:S01]  /*8240*/  IADD3 R213, R8, 0xc, RZ ;  /* 0x0000000c08d57810 */ /* 0x000fe20007ffe0ff */
[----:B------:R-:W4:Y:S02]  /*8250*/  MUFU.TANH R23, R23 ;  /* 0x0000001700177308 */ /* 0x000f240000002400 */
[----:B------:R1:W-:Y:S01]  /*8260*/  STL [R1+0x70], R2 ;  /* 0x0000700201007387 */ /* 0x0003e20000100800 */
[----:B------:R-:W-:-:S02]  /*8270*/  ISETP.GT.AND P2, PT, R9, RZ, PT ;  /* 0x000000ff0900720c */ /* 0x000fc40003f44270 */
[----:B------:R-:W-:-:S03]  /*8280*/  ISETP.GT.AND P1, PT, R9, 0x8, PT ;  /* 0x000000080900780c */ /* 0x000fc60003f24270 */
[----:B------:R-:W4:Y:S01]  /*8290*/  MUFU.TANH R205, R205 ;  /* 0x000000cd00cd7308 */ /* 0x000f220000002400 */
[----:B-1----:R-:W2:Y:S01]  /*82a0*/  LDL.64 R2, [R1+0x20] ;  /* 0x0000200001027983 */ /* 0x002ea20000100a00 */
[----:B------:R-:W-:Y:S01]  /*82b0*/  WARPGROUP.ARRIVE ;  /* 0x00000000000079c5 */ /* 0x000fe20000000000 */
[----:B------:R-:W-:-:S05]  /*82c0*/  VIADD R217, R8, 0x14 ;  /* 0x0000001408d97836 */ /* 0x000fca0000000000 */
        /* <DEDUP_REMOVED lines=8> */
[----:B------:R-:W-:-:S03]  /*8350*/  FMUL.FTZ R93, R101, UR8 ;  /* 0x00000008655d7c20 */ /* 0x000fc60008410000 */
[----:B------:R4:W-:Y:S01]  /*8360*/  MUFU.TANH R154, R112 ;  /* 0x00000070009a7308 */ /* 0x0009e20000002400 */
[----:B---3--:R-:W3:Y:S01]  /*8370*/  LDL.64 R108, [R1+0x10] ;  /* 0x00001000016c7983 */ /* 0x008ee20000100a00 */
[----:B------:R-:W-:Y:S01]  /*8380*/  UIADD3 UR4, UR6, 0x2, URZ ;  /* 0x0000000206047890 */ /* 0x000fe2000fffe03f */
[----:B------:R-:W-:Y:S01]  /*8390*/  VIADD R220, R8, 0x10 ;  /* 0x0000001008dc7836 */ /* 0x000fe20000000000 */
[----:B------:R-:W-:-:S04]  /*83a0*/  ULDC UR5, c[0x0][0x744] ;  /* 0x0001d10000057ab9 */ /* 0x000fc80000000800 */
[----:B------:R-:W1:Y:S01]  /*83b0*/  MUFU.TANH R206, R206 ;  /* 0x000000ce00ce7308 */ /* 0x000e620000002400 */
[----:B------:R-:W-:Y:S01]  /*83c0*/  UMOV UR14, UR4 ;  /* 0x00000004000e7c82 */ /* 0x000fe20008000000 */
[----:B------:R-:W-:-:S06]  /*83d0*/  IADD3 R214, R8, 0x18, RZ ;  /* 0x0000001808d67810 */ /* 0x000fcc0007ffe0ff */
[----:B------:R-:W-:Y:S08]  /*83e0*/  MUFU.TANH R208, R208 ;  /* 0x000000d000d07308 */ /* 0x000ff00000002400 */
[----:B------:R-:W1:Y:S08]  /*83f0*/  MUFU.TANH R207, R207 ;  /* 0x000000cf00cf7308 */ /* 0x000e700000002400 */
[----:B------:R-:W1:Y:S08]  /*8400*/  MUFU.TANH R228, R228 ;  /* 0x000000e400e47308 */ /* 0x000e700000002400 */
        /* <DEDUP_REMOVED lines=12> */
[----:B----4-:R-:W-:Y:S01]  /*84d0*/  FMUL.FTZ R112, R118, UR8 ;  /* 0x0000000876707c20 */ /* 0x010fe20008410000 */
[----:B---3--:R-:W-:-:S05]  /*84e0*/  R2UR UR9, R109 ;  /* 0x000000006d0972ca */ /* 0x008fca00000e0000 */
[----:B------:R3:W-:Y:S01]  /*84f0*/  MUFU.TANH R153, R114 ;  /* 0x0000007200997308 */ /* 0x0007e20000002400 */
[----:B-1----:R-:W-:Y:S01]  /*8500*/  FMUL.FTZ R113, R134, UR8 ;  /* 0x0000000886717c20 */ /* 0x002fe20008410000 */
[----:B------:R-:W-:-:S06]  /*8510*/  UIADD3 UR6, UR6, 0x6, URZ ;  /* 0x0000000606067890 */ /* 0x000fcc000fffe03f */
[----:B------:R1:W-:Y:S01]  /*8520*/  MUFU.TANH R151, R115 ;  /* 0x0000007300977308 */ /* 0x0003e20000002400 */
[----:B---3--:R-:W-:Y:S01]  /*8530*/  FMUL.FTZ R114, R135, UR8 ;  /* 0x0000000887727c20 */ /* 0x008fe20008410000 */
[----:B------:R-:W-:Y:S02]  /*8540*/  WARPGROUP.DEPBAR.LE gsb0, 0x0 ;  /* 0x00008000000079c5 */ /* 0x000fe40000010000 */
[----:B------:R-:W-:-:S04]  /*8550*/  WARPGROUP.ARRIVE ;  /* 0x00000000000079c5 */ /* 0x000fc80000000000 */
[----:B------:R3:W-:Y:S01]  /*8560*/  MUFU.TANH R150, R116 ;  /* 0x0000007400967308 */ /* 0x0007e20000002400 */
[----:B-1----:R-:W-:-:S07]  /*8570*/  FMUL.FTZ R115, R136, UR8 ;  /* 0x0000000888737c20 */ /* 0x002fce0008410000 */
[----:B------:R1:W-:Y:S01]  /*8580*/  MUFU.TANH R149, R117 ;  /* 0x0000007500957308 */ /* 0x0003e20000002400 */
[----:B---3--:R-:W-:-:S07]  /*8590*/  FMUL.FTZ R116, R137, UR8 ;  /* 0x0000000889747c20 */ /* 0x008fce0008410000 */
[----:B------:R3:W-:Y:S01]  /*85a0*/  MUFU.TANH R147, R120 ;  /* 0x0000007800937308 */ /* 0x0007e20000002400 */
[----:B-1----:R-:W-:Y:S01]  /*85b0*/  FMUL.FTZ R117, R138, UR8 ;  /* 0x000000088a757c20 */ /* 0x002fe20008410000 */
[----:B---3--:R-:W-:Y:S01]  /*85c0*/  FMUL.FTZ R120, R139, UR8 ;  /* 0x000000088b787c20 */ /* 0x008fe20008410000 */
[----:B------:R-:W-:Y:S02]  /*85d0*/  R2UR UR8, R108 ;  /* 0x000000006c0872ca */ /* 0x000fe400000e0000 */
[----:B--2---:R-:W-:Y:S02]  /*85e0*/  R2UR UR12, R2 ;  /* 0x00000000020c72ca */ /* 0x004fe400000e0000 */
[----:B------:R-:W-:-:S13]  /*85f0*/  R2UR UR13, R3 ;  /* 0x00000000030d72ca */ /* 0x000fda00000e0000 */
[----:B------:R-:W-:Y:S01]  /*8600*/  HGMMA.64x128x16.F32 R24, gdesc[UR12], R24, gsb0 ;  /* 0x01e000000c1879f0 */ /* 0x000fe20008000818 */
[----:B------:R-:W-:Y:S01]  /*8610*/  UMOV UR10, UR6 ;  /* 0x00000006000a7c82 */ /* 0x000fe20008000000 */
[----:B------:R-:W1:Y:S04]  /*8620*/  SHFL.IDX PT, R96, R18, R8, 0x1f ;  /* 0x00001f0812607589 */ /* 0x000e6800000e0000 */
[----:B------:R-:W2:Y:S04]  /*8630*/  SHFL.IDX PT, R97, R18, R223, 0x1f ;  /* 0x00001fdf12617589 */ /* 0x000ea800000e0000 */
        /* <DEDUP_REMOVED lines=8> */
[--C-:B------:R-:W-:Y:S01]  /*86c0*/  FFMA.FTZ R99, R99, UR5, -R96.reuse ;  /* 0x0000000563637c23 */ /* 0x100fe20008010860 */
[----:B------:R-:W-:Y:S01]  /*86d0*/  FFMA.FTZ R98, R98, UR5, -R96 ;  /* 0x0000000562627c23 */ /* 0x000fe20008010860 */
[----:B------:R-:W-:-:S02]  /*86e0*/  WARPGROUP.DEPBAR.LE gsb0, 0x0 ;  /* 0x00008000000079c5 */ /* 0x000fc40000010000 */
[----:B------:R-:W-:-:S06]  /*86f0*/  WARPGROUP.ARRIVE ;  /* 0x00000000000079c5 */ /* 0x000fcc0000000000 */
[----:B------:R-:W-:Y:S01]  /*8700*/  HGMMA.64x128x16.F32 R24, gdesc[UR8], R24, gsb0 ;  /* 0x01e00000081879f0 */ /* 0x000fe20008000818 */
[----:B----4-:R-:W-:Y:S01]  /*8710*/  VIADD R128, R8, 0x1c ;  /* 0x0000001c08807836 */ /* 0x010fe20000000000 */
[----:B------:R-:W-:Y:S01]  /*8720*/  FSEL R96, R22, -INF , P1 ;  /* 0xff80000016607808 */ /* 0x000fe20000800000 */
[----:B------:R-:W4:Y:S01]  /*8730*/  SHFL.IDX PT, R101, R18, R220, 0x1f ;  /* 0x00001fdc12657589 */ /* 0x000f2200000e0000 */
[----:B------:R-:W-:Y:S01]  /*8740*/  FSEL R118, R20, -INF , P2 ;  /* 0xff80000014767808 */ /* 0x000fe20001000000 */
[----:B------:R3:W-:Y:S04]  /*8750*/  MUFU.TANH R161, R106 ;  /* 0x0000006a00a17308 */ /* 0x0007e80000002400 */
[----:B--2---:R-:W-:-:S04]  /*8760*/  FFMA.FTZ R118, R118, UR5, -R97 ;  /* 0x0000000576767c23 */ /* 0x004fc80008010861 */
[----:B------:R-:W-:Y:S01]  /*8770*/  MUFU.TANH R148, R119 ;  /* 0x0000007700947308 */ /* 0x000fe20000002400 */
[----:B---3--:R-:W2:Y:S07]  /*8780*/  SHFL.IDX PT, R106, R18, R128, 0x1f ;  /* 0x00001f80126a7589 */ /* 0x008eae00000e0000 */
[----:B------:R3:W-:Y:S08]  /*8790*/  MUFU.EX2 R119, R99 ;  /* 0x0000006300777308 */ /* 0x0007f00000000800 */
[----:B------:R-:W4:Y:S01]  /*87a0*/  MUFU.TANH R235, R235 ;  /* 0x000000eb00eb7308 */ /* 0x000f220000002400 */
[----:B---3--:R-:W-:Y:S01]  /*87b0*/  FFMA.FTZ R99, R96, UR5, -R97 ;  /* 0x0000000560637c23 */ /* 0x008fe20008010861 */
[----:B------:R-:W-:-:S02]  /*87c0*/  FSEL R96, R23, -INF , P2 ;  /* 0xff80000017607808 */ /* 0x000fc40001000000 */
[----:B------:R-:W-:-:S04]  /*87d0*/  FSEL R97, R205, -INF , P1 ;  /* 0xff800000cd617808 */ /* 0x000fc80000800000 */
[----:B------:R-:W-:Y:S01]  /*87e0*/  MUFU.TANH R225, R225 ;  /* 0x000000e100e17308 */ /* 0x000fe20000002400 */
[--C-:B------:R-:W-:Y:S01]  /*87f0*/  FFMA.FTZ R96, R96, UR5, -R95.reuse ;  /* 0x0000000560607c23 */ /* 0x100fe2000801085f */
[----:B------:R-:W-:-:S06]  /*8800*/  FFMA.FTZ R95, R97, UR5, -R95 ;  /* 0x00000005615f7c23 */ /* 0x000fcc000801085f */
[----:B------:R3:W-:Y:S01]  /*8810*/  MUFU.TANH R159, R107 ;  /* 0x0000006b009f7308 */ /* 0x0007e20000002400 */
[----:B------:R-:W-:Y:S01]  /*8820*/  FSEL R97, R204, -INF , P2 ;  /* 0xff800000cc617808 */ /* 0x000fe20001000000 */
[----:B---3--:R3:W2:Y:S06]  /*8830*/  SHFL.IDX PT, R107, R18, R214, 0x1f ;  /* 0x00001fd6126b7589 */ /* 0x0086ac00000e0000 */
[----:B------:R-:W2:Y:S01]  /*8840*/  MUFU.TANH R88, R88 ;  /* 0x0000005800587308 */ /* 0x000ea20000002400 */
[----:B------:R-:W-:-:S07]  /*8850*/  FSEL R102, R206, -INF , P1 ;  /* 0xff800000ce667808 */ /* 0x000fce0000800000 */
[----:B------:R1:W-:Y:S01]  /*8860*/  MUFU.TANH R144, R123 ;  /* 0x0000007b00907308 */ /* 0x0003e20000002400 */
[----:B------:R-:W-:Y:S07]  /*8870*/  SHFL.IDX PT, R221, R10, R217, 0x1f ;  /* 0x00001fd90add7589 */ /* 0x000fee00000e0000 */
[----:B------:R-:W2:Y:S01]  /*8880*/  MUFU.TANH R226, R226 ;  /* 0x000000e200e27308 */ /* 0x000ea20000002400 */
[----:B-1----:R-:W1:Y:S01]  /*8890*/  SHFL.IDX PT, R123, R10, R230, 0x1f ;  /* 0x00001fe60a7b7589 */ /* 0x002e6200000e0000 */
[----:B------:R-:W-:-:S06]  /*88a0*/  FFMA.FTZ R97, R97, UR5, -R104 ;  /* 0x0000000561617c23 */ /* 0x000fcc0008010868 */
[----:B------:R-:W1:Y:S01]  /*88b0*/  MUFU.TANH R237, R237 ;  /* 0x000000ed00ed7308 */ /* 0x000e620000002400 */
[----:B------:R-:W-:-:S07]  /*88c0*/  FFMA.FTZ R104, R102, UR5, -R104 ;  /* 0x0000000566687c23 */ /* 0x000fce0008010868 */
[----:B------:R-:W-:Y:S01]  /*88d0*/  MUFU.TANH R92, R92 ;  /* 0x0000005c005c7308 */ /* 0x000fe20000002400 */
[----:B------:R-:W-:-:S07]  /*88e0*/  FSEL R102, R207, -INF , P2 ;  /* 0xff800000cf667808 */ /* 0x000fce0001000000 */
[----:B------:R4:W-:Y:S01]  /*88f0*/  MUFU.TANH R145, R121 ;  /* 0x0000007900917308 */ /* 0x0009e20000002400 */
[----:B---3--:R-:W-:Y:S01]  /*8900*/  FSEL R18, R228, -INF , P1 ;  /* 0xff800000e4127808 */ /* 0x008fe20000800000 */
[----:B------:R-:W-:Y:S06]  /*8910*/  SHFL.IDX PT, R212, R10, R213, 0x1f ;  /* 0x00001fd50ad47589 */ /* 0x000fec00000e0000 */
[----:B------:R3:W-:Y:S01]  /*8920*/  MUFU.TANH R4, R131 ;  /* 0x0000008300047308 */ /* 0x0007e20000002400 */
[----:B----4-:R-:W4:Y:S01]  /*8930*/  SHFL.IDX PT, R121, R10, R8, 0x1f ;  /* 0x00001f080a797589 */ /* 0x010f2200000e0000 */
[----:B------:R-:W-:-:S06]  /*8940*/  FSEL R108, R235, -INF , P2 ;  /* 0xff800000eb6c7808 */ /* 0x000fcc0001000000 */
[----:B------:R-:W4:Y:S01]  /*8950*/  MUFU.TANH R231, R231 ;  /* 0x000000e700e77308 */ /* 0x000f220000002400 */
[----:B---3--:R-:W3:Y:S07]  /*8960*/  SHFL.IDX PT, R131, R14, R230, 0x1f ;  /* 0x00001fe60e837589 */ /* 0x008eee00000e0000 */
[----:B------:R-:W3:Y:S01]  /*8970*/  MUFU.TANH R89, R89 ;  /* 0x0000005900597308 */ /* 0x000ee20000002400 */
[----:B------:R-:W3:Y:S07]  /*8980*/  SHFL.IDX PT, R137, R10, R128, 0x1f ;  /* 0x00001f800a897589 */ /* 0x000eee00000e0000 */
[----:B------:R-:W3:Y:S01]  /*8990*/  MUFU.TANH R93, R93 ;  /* 0x0000005d005d7308 */ /* 0x000ee20000002400 */
[----:B------:R-:W-:-:S02]  /*89a0*/  WARPGROUP.DEPBAR.LE gsb0, 0x0 ;  /* 0x00008000000079c5 */ /* 0x000fc40000010000 */
[----:B------:R3:W-:Y:S05]  /*89b0*/  LDS R227, [R15+0x400] ;  /* 0x000400000fe37984 */ /* 0x0007ea0000000800 */
[----:B------:R2:W3:Y:S01]  /*89c0*/  MUFU.TANH R163, R103 ;  /* 0x0000006700a37308 */ /* 0x0004e20000002400 */
[----:B------:R-:W-:-:S07]  /*89d0*/  FFMA.FTZ R102, R102, UR5, -R101 ;  /* 0x0000000566667c23 */ /* 0x000fce0008010865 */
[----:B------:R1:W-:Y:S01]  /*89e0*/  MUFU.TANH R160, R105 ;  /* 0x0000006900a07308 */ /* 0x0003e20000002400 */
[----:B--2---:R-:W-:Y:S01]  /*89f0*/  FSEL R103, R208, -INF , P2 ;  /* 0xff800000d0677808 */ /* 0x004fe20001000000 */
[----:B------:R-:W-:Y:S01]  /*8a00*/  FFMA.FTZ R108, R108, UR5, -R106 ;  /* 0x000000056c6c7c23 */ /* 0x000fe2000801086a */
[----:B------:R-:W-:Y:S03]  /*8a10*/  SHFL.IDX PT, R211, R10, R220, 0x1f ;  /* 0x00001fdc0ad37589 */ /* 0x000fe600000e0000 */
[--C-:B------:R-:W-:Y:S02]  /*8a20*/  FFMA.FTZ R103, R103, UR5, -R100.reuse ;  /* 0x0000000567677c23 */ /* 0x100fe40008010864 */
[----:B------:R2:W-:Y:S01]  /*8a30*/  MUFU.TANH R157, R110 ;  /* 0x0000006e009d7308 */ /* 0x0005e20000002400 */
[----:B-1----:R-:W-:Y:S01]  /*8a40*/  FSEL R105, R209, -INF , P1 ;  /* 0xff800000d1697808 */ /* 0x002fe20000800000 */
[----:B------:R-:W-:Y:S01]  /*8a50*/  FFMA.FTZ R100, R18, UR5, -R100 ;  /* 0x0000000512647c23 */ /* 0x000fe20008010864 */
[----:B------:R-:W-:-:S05]  /*8a60*/  FSEL R18, R88, -INF , P2 ;  /* 0xff80000058127808 */ /* 0x000fca0001000000 */
[----:B------:R-:W1:Y:S01]  /*8a70*/  MUFU.TANH R91, R91 ;  /* 0x0000005b005b7308 */ /* 0x000e620000002400 */
[----:B--2---:R-:W-:Y:S01]  /*8a80*/  FSEL R110, R225, -INF , P1 ;  /* 0xff800000e16e7808 */ /* 0x004fe20000800000 */
[----:B------:R-:W-:Y:S01]  /*8a90*/  FFMA.FTZ R101, R105, UR5, -R101 ;  /* 0x0000000569657c23 */ /* 0x000fe20008010865 */
[----:B------:R-:W-:Y:S01]  /*8aa0*/  FSEL R105, R226, -INF , P1 ;  /* 0xff800000e2697808 */ /* 0x000fe20000800000 */
[----:B------:R-:W-:-:S04]  /*8ab0*/  IMAD R210, R0, 0x400, R210 ;  /* 0x0000040000d27824 */ /* 0x000fc800078e02d2 */
[----:B------:R2:W-:Y:S01]  /*8ac0*/  MUFU.TANH R155, R111 ;  /* 0x0000006f009b7308 */ /* 0x0005e20000002400 */
[----:B------:R-:W-:Y:S01]  /*8ad0*/  FFMA.FTZ R106, R110, UR5, -R106 ;  /* 0x000000056e6a7c23 */ /* 0x000fe2000801086a */
[----:B------:R-:W-:Y:S01]  /*8ae0*/  FSEL R110, R237, -INF , P2 ;  /* 0xff800000ed6e7808 */ /* 0x000fe20001000000 */
[----:B------:R-:W-:-:S05]  /*8af0*/  FFMA.FTZ R18, R18, UR5, -R107 ;  /* 0x0000000512127c23 */ /* 0x000fca000801086b */
[----:B------:R3:W-:Y:S01]  /*8b00*/  MUFU.TANH R2, R133 ;  /* 0x0000008500027308 */ /* 0x0007e20000002400 */
[----:B--2---:R-:W2:Y:S01]  /*8b10*/  SHFL.IDX PT, R111, R10, R223, 0x1f ;  /* 0x00001fdf0a6f7589 */ /* 0x004ea200000e0000 */
[----:B------:R-:W-:Y:S01]  /*8b20*/  FFMA.FTZ R107, R105, UR5, -R107 ;  /* 0x00000005696b7c23 */ /* 0x000fe2000801086b */
[----:B----4-:R-:W-:-:S05]  /*8b30*/  FSEL R105, R231, -INF , P2 ;  /* 0xff800000e7697808 */ /* 0x010fca0001000000 */
[----:B------:R-:W-:Y:S01]  /*8b40*/  MUFU.TANH R232, R232 ;  /* 0x000000e800e87308 */ /* 0x000fe20000002400 */
[----:B---3--:R-:W3:Y:S01]  /*8b50*/  SHFL.IDX PT, R133, R14, R223, 0x1f ;  /* 0x00001fdf0e857589 */ /* 0x008ee200000e0000 */
[----:B------:R-:W-:Y:S01]  /*8b60*/  R2UR UR4, R210 ;  /* 0x00000000d20472ca */ /* 0x000fe200000e0000 */
[----:B------:R-:W-:-:S05]  /*8b70*/  FFMA.FTZ R110, R110, UR5, -R123 ;  /* 0x000000056e6e7c23 */ /* 0x000fca000801087b */
[----:B------:R-:W4:Y:S01]  /*8b80*/  MUFU.TANH R236, R236 ;  /* 0x000000ec00ec7308 */ /* 0x000f220000002400 */
[----:B------:R3:W3:Y:S01]  /*8b90*/  SHFL.IDX PT, R139, R10, R214, 0x1f ;  /* 0x00001fd60a8b7589 */ /* 0x0006e200000e0000 */
[----:B------:R-:W-:-:S06]  /*8ba0*/  FSEL R109, R89, -INF , P1 ;  /* 0xff800000596d7808 */ /* 0x000fcc0000800000 */
[----:B------:R1:W-:Y:S01]  /*8bb0*/  MUFU.TANH R141, R125 ;  /* 0x0000007d008d7308 */ /* 0x0003e20000002400 */
[----:B------:R-:W-:-:S07]  /*8bc0*/  FSEL R210, R93, -INF , P2 ;  /* 0xff8000005dd27808 */ /* 0x000fce0001000000 */
[----:B------:R-:W2:Y:S01]  /*8bd0*/  MUFU.TANH R94, R94 ;  /* 0x0000005e005e7308 */ /* 0x000ea20000002400 */
[----:B-1----:R-:W-:Y:S01]  /*8be0*/  FSEL R125, R92, -INF , P1 ;  /* 0xff8000005c7d7808 */ /* 0x002fe20000800000 */
[----:B------:R-:W-:Y:S01]  /*8bf0*/  SHFL.IDX PT, R135, R14, R8, 0x1f ;  /* 0x00001f080e877589 */ /* 0x000fe200000e0000 */
[----:B------:R-:W-:-:S03]  /*8c00*/  FSEL R15, R163, -INF , P1 ;  /* 0xff800000a30f7808 */ /* 0x000fc60000800000 */
[----:B------:R-:W-:Y:S02]  /*8c10*/  FFMA.FTZ R123, R125, UR5, -R123 ;  /* 0x000000057d7b7c23 */ /* 0x000fe4000801087b */
[----:B------:R1:W-:Y:S01]  /*8c20*/  MUFU.TANH R140, R127 ;  /* 0x0000007f008c7308 */ /* 0x0003e20000002400 */
[----:B------:R-:W-:Y:S01]  /*8c30*/  FSEL R125, R153, -INF , P1 ;  /* 0xff800000997d7808 */ /* 0x000fe20000800000 */
[--C-:B------:R-:W-:Y:S01]  /*8c40*/  FFMA.FTZ R105, R105, UR5, -R121.reuse ;  /* 0x0000000569697c23 */ /* 0x100fe20008010879 */
[----:B------:R-:W-:-:S05]  /*8c50*/  FFMA.FTZ R121, R109, UR5, -R121 ;  /* 0x000000056d797c23 */ /* 0x000fca0008010879 */
[----:B------:R4:W-:Y:S01]  /*8c60*/  MUFU.TANH R3, R132 ;  /* 0x0000008400037308 */ /* 0x0009e20000002400 */
[----:B-1----:R-:W1:Y:S01]  /*8c70*/  SHFL.IDX PT, R127, R14, R220, 0x1f ;  /* 0x00001fdc0e7f7589 */ /* 0x002e6200000e0000 */
[----:B------:R-:W-:Y:S01]  /*8c80*/  FSEL R109, R91, -INF , P2 ;  /* 0xff8000005b6d7808 */ /* 0x000fe20001000000 */
[----:B------:R-:W-:-:S05]  /*8c90*/  FFMA.FTZ R210, R210, UR5, -R221 ;  /* 0x00000005d2d27c23 */ /* 0x000fca00080108dd */
[----:B------:R-:W1:Y:S01]  /*8ca0*/  MUFU.TANH R112, R112 ;  /* 0x0000007000707308 */ /* 0x000e620000002400 */
[----:B----4-:R-:W-:Y:S01]  /*8cb0*/  FSEL R132, R154, -INF , P2 ;  /* 0xff8000009a847808 */ /* 0x010fe20001000000 */
[----:B------:R-:W-:Y:S01]  /*8cc0*/  FFMA.FTZ R221, R15, UR5, -R221 ;  /* 0x000000050fdd7c23 */ /* 0x000fe200080108dd */
[----:B------:R-:W-:-:S05]  /*8cd0*/  FSEL R138, R160, -INF , P2 ;  /* 0xff800000a08a7808 */ /* 0x000fca0001000000 */
[----:B------:R4:W-:Y:S01]  /*8ce0*/  MUFU.TANH R143, R124 ;  /* 0x0000007c008f7308 */ /* 0x0009e20000002400 */
[--C-:B------:R-:W-:Y:S01]  /*8cf0*/  FFMA.FTZ R132, R132, UR5, -R131.reuse ;  /* 0x0000000584847c23 */ /* 0x100fe20008010883 */
[----:B------:R-:W-:Y:S01]  /*8d00*/  FFMA.FTZ R131, R125, UR5, -R131 ;  /* 0x000000057d837c23 */ /* 0x000fe20008010883 */
[----:B------:R-:W-:Y:S01]  /*8d10*/  FSEL R15, R159, -INF , P1 ;  /* 0xff8000009f0f7808 */ /* 0x000fe20000800000 */
[----:B------:R1:W1:Y:S01]  /*8d20*/  SHFL.IDX PT, R125, R14, R128, 0x1f ;  /* 0x00001f800e7d7589 */ /* 0x00026200000e0000 */
[----:B------:R-:W-:-:S03]  /*8d30*/  FFMA.FTZ R109, R109, UR5, -R212 ;  /* 0x000000056d6d7c23 */ /* 0x000fc600080108d4 */
[----:B------:R3:W-:Y:S01]  /*8d40*/  MUFU.TANH R146, R122 ;  /* 0x0000007a00927308 */ /* 0x0007e20000002400 */
[----:B----4-:R-:W-:Y:S01]  /*8d50*/  FSEL R124, R164, -INF , P1 ;  /* 0xff800000a47c7808 */ /* 0x010fe20000800000 */
[--C-:B------:R-:W-:Y:S01]  /*8d60*/  FFMA.FTZ R138, R138, UR5, -R137.reuse ;  /* 0x000000058a8a7c23 */ /* 0x100fe20008010889 */
[----:B------:R-:W-:Y:S01]  /*8d70*/  FSEL R234, R236, -INF , P2 ;  /* 0xff800000ecea7808 */ /* 0x000fe20001000000 */
[----:B------:R-:W-:Y:S01]  /*8d80*/  FFMA.FTZ R137, R15, UR5, -R137 ;  /* 0x000000050f897c23 */ /* 0x000fe20008010889 */
[----:B------:R-:W-:Y:S01]  /*8d90*/  FSEL R134, R156, -INF , P2 ;  /* 0xff8000009c867808 */ /* 0x000fe20001000000 */
[----:B------:R-:W-:Y:S02]  /*8da0*/  FFMA.FTZ R212, R124, UR5, -R212 ;  /* 0x000000057cd47c23 */ /* 0x000fe400080108d4 */
[----:B------:R4:W-:Y:S01]  /*8db0*/  MUFU.TANH R5, R129 ;  /* 0x0000008100057308 */ /* 0x0009e20000002400 */
[----:B---3--:R-:W-:Y:S02]  /*8dc0*/  FSEL R122, R232, -INF , P2 ;  /* 0xff800000e87a7808 */ /* 0x008fe40001000000 */
[----:B------:R-:W-:-:S05]  /*8dd0*/  FSEL R218, R162, -INF , P2 ;  /* 0xff800000a2da7808 */ /* 0x000fca0001000000 */
[----:B------:R-:W3:Y:S01]  /*8de0*/  MUFU.TANH R90, R90 ;  /* 0x0000005a005a7308 */ /* 0x000ee20000002400 */
[----:B----4-:R-:W4:Y:S01]  /*8df0*/  SHFL.IDX PT, R129, R14, R213, 0x1f ;  /* 0x00001fd50e817589 */ /* 0x010f2200000e0000 */
[----:B--2---:R-:W-:Y:S02]  /*8e00*/  FSEL R124, R94, -INF , P1 ;  /* 0xff8000005e7c7808 */ /* 0x004fe40000800000 */
[----:B------:R-:W-:Y:S01]  /*8e10*/  FSEL R15, R155, -INF , P1 ;  /* 0xff8000009b0f7808 */ /* 0x000fe20000800000 */
[----:B------:R-:W-:Y:S01]  /*8e20*/  FFMA.FTZ R122, R122, UR5, -R111 ;  /* 0x000000057a7a7c23 */ /* 0x000fe2000801086f */
[--C-:B------:R-:W-:Y:S01]  /*8e30*/  FFMA.FTZ R234, R234, UR5, -R211.reuse ;  /* 0x00000005eaea7c23 */ /* 0x100fe200080108d3 */
[----:B------:R-:W-:Y:S01]  /*8e40*/  FFMA.FTZ R211, R124, UR5, -R211 ;  /* 0x000000057cd37c23 */ /* 0x000fe200080108d3 */
[--C-:B------:R-:W-:Y:S01]  /*8e50*/  FFMA.FTZ R134, R134, UR5, -R133.reuse ;  /* 0x0000000586867c23 */ /* 0x100fe20008010885 */
[----:B------:R-:W2:Y:S01]  /*8e60*/  SHFL.IDX PT, R222, R227, R223, 0x1f ;  /* 0x00001fdfe3de7589 */ /* 0x000ea200000e0000 */
[----:B------:R-:W-:Y:S01]  /*8e70*/  FSEL R10, R161, -INF , P1 ;  /* 0xff800000a10a7808 */ /* 0x000fe20000800000 */
[----:B------:R-:W-:Y:S01]  /*8e80*/  FFMA.FTZ R133, R15, UR5, -R133 ;  /* 0x000000050f857c23 */ /* 0x000fe20008010885 */
[----:B-1----:R-:W-:Y:S01]  /*8e90*/  FSEL R128, R150, -INF , P2 ;  /* 0xff80000096807808 */ /* 0x002fe20001000000 */
[----:B------:R-:W1:Y:S01]  /*8ea0*/  SHFL.IDX PT, R124, R14, R217, 0x1f ;  /* 0x00001fd90e7c7589 */ /* 0x000e6200000e0000 */
[----:B------:R3:W-:Y:S01]  /*8eb0*/  MUFU.EX2 R15, R122 ;  /* 0x0000007a000f7308 */ /* 0x0007e20000000800 */
[----:B------:R-:W-:-:S02]  /*8ec0*/  FFMA.FTZ R218, R218, UR5, -R139 ;  /* 0x00000005dada7c23 */ /* 0x000fc4000801088b */
[----:B------:R-:W1:Y:S01]  /*8ed0*/  SHFL.IDX PT, R219, R227, R8, 0x1f ;  /* 0x00001f08e3db7589 */ /* 0x000e6200000e0000 */
[----:B------:R-:W-:Y:S01]  /*8ee0*/  FFMA.FTZ R139, R10, UR5, -R139 ;  /* 0x000000050a8b7c23 */ /* 0x000fe2000801088b */
[----:B------:R-:W-:Y:S02]  /*8ef0*/  FSEL R136, R158, -INF , P2 ;  /* 0xff8000009e887808 */ /* 0x000fe40001000000 */
[----:B------:R-:W1:Y:S01]  /*8f00*/  SHFL.IDX PT, R214, R14, R214, 0x1f ;  /* 0x00001fd60ed67589 */ /* 0x000e6200000e0000 */
[----:B---3--:R-:W-:-:S03]  /*8f10*/  FSEL R122, R112, -INF , P1 ;  /* 0xff800000707a7808 */ /* 0x008fc60000800000 */
[----:B------:R3:W1:Y:S01]  /*8f20*/  SHFL.IDX PT, R229, R227, R213, 0x1f ;  /* 0x00001fd5e3e57589 */ /* 0x00066200000e0000 */
[----:B------:R-:W-:Y:S01]  /*8f30*/  FSEL R10, R157, -INF , P1 ;  /* 0xff8000009d0a7808 */ /* 0x000fe20000800000 */
[--C-:B------:R-:W-:Y:S01]  /*8f40*/  FFMA.FTZ R128, R128, UR5, -R127.reuse ;  /* 0x0000000580807c23 */ /* 0x100fe2000801087f */
[----:B------:R-:W-:Y:S01]  /*8f50*/  FFMA.FTZ R127, R122, UR5, -R127 ;  /* 0x000000057a7f7c23 */ /* 0x000fe2000801087f */
[----:B------:R-:W-:Y:S01]  /*8f60*/  FSEL R122, R145, -INF , P2 ;  /* 0xff800000917a7808 */ /* 0x000fe20001000000 */
[--C-:B------:R-:W-:Y:S01]  /*8f70*/  FFMA.FTZ R136, R136, UR5, -R135.reuse ;  /* 0x0000000588887c23 */ /* 0x100fe20008010887 */
[----:B------:R4:W1:Y:S01]  /*8f80*/  MUFU.TANH R6, R130 ;  /* 0x0000008200067308 */ /* 0x0008620000002400 */
[----:B------:R-:W-:-:S07]  /*8f90*/  FFMA.FTZ R135, R10, UR5, -R135 ;  /* 0x000000050a877c23 */ /* 0x000fce0008010887 */
[----:B------:R2:W1:Y:S01]  /*8fa0*/  MUFU.TANH R142, R126 ;  /* 0x0000007e008e7308 */ /* 0x0004620000002400 */
[----:B---3--:R-:W-:Y:S01]  /*8fb0*/  FSEL R213, R144, -INF , P1 ;  /* 0xff80000090d57808 */ /* 0x008fe20000800000 */
[--C-:B------:R-:W-:Y:S01]  /*8fc0*/  FFMA.FTZ R122, R122, UR5, -R125.reuse ;  /* 0x000000057a7a7c23 */ /* 0x100fe2000801087d */
[----:B----4-:R-:W-:Y:S01]  /*8fd0*/  FSEL R130, R152, -INF , P2 ;  /* 0xff80000098827808 */ /* 0x010fe20001000000 */
[----:B------:R3:W-:Y:S02]  /*8fe0*/  SHFL.IDX PT, R224, R227, R220, 0x1f ;  /* 0x00001fdce3e07589 */ /* 0x0007e400000e0000 */
[----:B------:R-:W-:Y:S02]  /*8ff0*/  FFMA.FTZ R125, R213, UR5, -R125 ;  /* 0x00000005d57d7c23 */ /* 0x000fe4000801087d */
[----:B------:R4:W-:Y:S01]  /*9000*/  MUFU.EX2 R10, R121 ;  /* 0x00000079000a7308 */ /* 0x0009e20000000800 */
[----:B------:R1:W1:Y:S01]  /*9010*/  SHFL.IDX PT, R213, R13, R223, 0x1f ;  /* 0x00001fdf0dd57589 */ /* 0x00026200000e0000 */
[----:B--2---:R-:W-:Y:S01]  /*9020*/  FSEL R126, R90, -INF , P1 ;  /* 0xff8000005a7e7808 */ /* 0x004fe20000800000 */
[----:B------:R-:W-:-:S02]  /*9030*/  FFMA.FTZ R130, R130, UR5, -R129 ;  /* 0x0000000582827c23 */ /* 0x000fc40008010881 */
[----:B------:R-:W-:Y:S01]  /*9040*/  SHFL.IDX PT, R233, R13, R8, 0x1f ;  /* 0x00001f080de97589 */ /* 0x000fe200000e0000 */
[----:B----4-:R-:W-:Y:S01]  /*9050*/  FSEL R121, R151, -INF , P1 ;  /* 0xff80000097797808 */ /* 0x010fe20000800000 */
[----:B------:R-:W-:Y:S01]  /*9060*/  FFMA.FTZ R111, R126, UR5, -R111 ;  /* 0x000000057e6f7c23 */ /* 0x000fe2000801086f */
[----:B------:R-:W-:Y:S01]  /*9070*/  FSEL R14, R148, -INF , P1 ;  /* 0xff800000940e7808 */ /* 0x000fe20000800000 */
[----:B------:R-:W-:Y:S08]  /*9080*/  MUFU.EX2 R98, R98 ;  /* 0x0000006200627308 */ /* 0x000ff00000000800 */
[----:B------:R-:W2:Y:S01]  /*9090*/  MUFU.EX2 R118, R118 ;  /* 0x0000007600767308 */ /* 0x000ea20000000800 */
[----:B------:R-:W-:Y:S01]  /*90a0*/  FFMA.FTZ R129, R121, UR5, -R129 ;  /* 0x0000000579817c23 */ /* 0x000fe20008010881 */
[----:B------:R-:W-:Y:S01]  /*90b0*/  FSEL R121, R149, -INF , P2 ;  /* 0xff80000095797808 */ /* 0x000fe20001000000 */
[----:B---3--:R-:W-:Y:S01]  /*90c0*/  FADD.FTZ R220, R25, -R222 ;  /* 0x800000de19dc7221 */ /* 0x008fe20000010000 */
[----:B------:R-:W-:-:S04]  /*90d0*/  FSEL R126, R147, -INF , P2 ;  /* 0xff800000937e7808 */ /* 0x000fc80001000000 */
[----:B------:R-:W3:Y:S01]  /*90e0*/  MUFU.EX2 R99, R99 ;  /* 0x0000006300637308 */ /* 0x000ee20000000800 */
[----:B------:R-:W-:Y:S01]  /*90f0*/  FSEL R216, R146, -INF , P1 ;  /* 0xff80000092d87808 */ /* 0x000fe20000800000 */
[--C-:B-1----:R-:W-:Y:S01]  /*9100*/  FFMA.FTZ R121, R121, UR5, -R124.reuse ;  /* 0x0000000579797c23 */ /* 0x102fe2000801087c */
[----:B------:R-:W-:Y:S01]  /*9110*/  IADD3 R25, R8, 0x18, RZ ;  /* 0x0000001808197810 */ /* 0x000fe20007ffe0ff */
[----:B------:R-:W-:Y:S01]  /*9120*/  FFMA.FTZ R124, R14, UR5, -R124 ;  /* 0x000000050e7c7c23 */ /* 0x000fe2000801087c */
[--C-:B------:R-:W-:Y:S01]  /*9130*/  FADD.FTZ R223, R24, -R219.reuse ;  /* 0x800000db18df7221 */ /* 0x100fe20000010000 */
[----:B------:R-:W-:Y:S02]  /*9140*/  FFMA.FTZ R126, R126, UR5, -R214 ;  /* 0x000000057e7e7c23 */ /* 0x000fe400080108d6 */
[----:B------:R-:W1:Y:S01]  /*9150*/  MUFU.TANH R113, R113 ;  /* 0x0000007100717308 */ /* 0x000e620000002400 */
[----:B------:R-:W4:Y:S01]  /*9160*/  SHFL.IDX PT, R217, R227, R217, 0x1f ;  /* 0x00001fd9e3d97589 */ /* 0x000f2200000e0000 */
[----:B------:R-:W-:Y:S01]  /*9170*/  FADD.FTZ R219, R26, -R219 ;  /* 0x800000db1adb7221 */ /* 0x000fe20000010000 */
[----:B------:R-:W-:-:S05]  /*9180*/  VIADD R26, R8, 0x1c ;  /* 0x0000001c081a7836 */ /* 0x000fca0000000000 */
[----:B------:R-:W1:Y:S01]  /*9190*/  MUFU.TANH R114, R114 ;  /* 0x0000007200727308 */ /* 0x000e620000002400 */
[----:B------:R-:W2:Y:S07]  /*91a0*/  SHFL.IDX PT, R215, R227, R230, 0x1f ;  /* 0x00001fe6e3d77589 */ /* 0x000eae00000e0000 */
[----:B------:R-:W1:Y:S01]  /*91b0*/  MUFU.EX2 R96, R96 ;  /* 0x0000006000607308 */ /* 0x000e620000000800 */
[----:B------:R-:W-:Y:S01]  /*91c0*/  SHFL.IDX PT, R230, R13, R230, 0x1f ;  /* 0x00001fe60de67589 */ /* 0x000fe200000e0000 */
[----:B------:R-:W-:-:S06]  /*91d0*/  FFMA.FTZ R22, -R22, R22, 1 ;  /* 0x3f80000016167423 */ /* 0x000fcc0000010116 */
[----:B------:R-:W1:Y:S08]  /*91e0*/  MUFU.TANH R115, R115 ;  /* 0x0000007300737308 */ /* 0x000e700000002400 */
[----:B------:R-:W1:Y:S08]  /*91f0*/  MUFU.EX2 R95, R95 ;  /* 0x0000005f005f7308 */ /* 0x000e700000000800 */
[----:B------:R-:W-:Y:S08]  /*9200*/  MUFU.TANH R117, R117 ;  /* 0x0000007500757308 */ /* 0x000ff00000002400 */
[----:B------:R-:W1:Y:S01]  /*9210*/  MUFU.TANH R116, R116 ;  /* 0x0000007400747308 */ /* 0x000e620000002400 */
[----:B------:R-:W-:-:S07]  /*9220*/  FFMA.FTZ R23, -R23, R23, 1 ;  /* 0x3f80000017177423 */ /* 0x000fce0000010117 */
[----:B------:R-:W-:Y:S08]  /*9230*/  MUFU.EX2 R97, R97 ;  /* 0x0000006100617308 */ /* 0x000ff00000000800 */
[----:B------:R-:W-:Y:S08]  /*9240*/  MUFU.TANH R120, R120 ;  /* 0x0000007800787308 */ /* 0x000ff00000002400 */
[----:B------:R-:W-:Y:S01]  /*9250*/  MUFU.EX2 R104, R104 ;  /* 0x0000006800687308 */ /* 0x000fe20000000800 */
[----:B------:R-:W-:Y:S01]  /*9260*/  FFMA.FTZ R207, -R207, R207, 1 ;  /* 0x3f800000cfcf7423 */ /* 0x000fe200000101cf */
[----:B------:R-:W-:Y:S01]  /*9270*/  FFMA.FTZ R228, -R228, R228, 1 ;  /* 0x3f800000e4e47423 */ /* 0x000fe200000101e4 */
[----:B------:R-:W-:Y:S05]  /*9280*/  LDS R17, [R17+0x400] ;  /* 0x0004000011117984 */ /* 0x000fea0000000800 */
[----:B------:R3:W-:Y:S08]  /*9290*/  MUFU.EX2 R14, R123 ;  /* 0x0000007b000e7308 */ /* 0x0007f00000000800 */
[----:B------:R4:W-:Y:S01]  /*92a0*/  MUFU.EX2 R24, R212 ;  /* 0x000000d400187308 */ /* 0x0009e20000000800 */
[----:B---3--:R-:W-:Y:S01]  /*92b0*/  FFMA.FTZ R123, R216, UR5, -R214 ;  /* 0x00000005d87b7c23 */ /* 0x008fe200080108d6 */
[--C-:B------:R-:W-:Y:S01]  /*92c0*/  FADD.FTZ R214, R29, -R229.reuse ;  /* 0x800000e51dd67221 */ /* 0x100fe20000010000 */
[----:B------:R-:W-:Y:S01]  /*92d0*/  FSEL R29, R141, -INF , P2 ;  /* 0xff8000008d1d7808 */ /* 0x000fe20001000000 */
[----:B----4-:R-:W-:-:S02]  /*92e0*/  FADD.FTZ R212, R31, -R229 ;  /* 0x800000e51fd47221 */ /* 0x010fc40000010000 */
[----:B------:R3:W4:Y:S01]  /*92f0*/  SHFL.IDX PT, R229, R227, R25, 0x1f ;  /* 0x00001f19e3e57589 */ /* 0x00072200000e0000 */
[----:B------:R-:W-:Y:S01]  /*9300*/  FSEL R31, R140, -INF , P1 ;  /* 0xff8000008c1f7808 */ /* 0x000fe20000800000 */
[----:B------:R-:W-:Y:S01]  /*9310*/  FADD.FTZ R222, R27, -R222 ;  /* 0x800000de1bde7221 */ /* 0x000fe20000010000 */
[----:B------:R-:W-:Y:S01]  /*9320*/  VIADD R27, R8, 0xc ;  /* 0x0000000c081b7836 */ /* 0x000fe20000000000 */
[----:B------:R-:W1:Y:S01]  /*9330*/  SHFL.IDX PT, R227, R227, R26, 0x1f ;  /* 0x00001f1ae3e37589 */ /* 0x000e6200000e0000 */
[--C-:B------:R-:W-:Y:S01]  /*9340*/  FFMA.FTZ R29, R29, UR5, -R213.reuse ;  /* 0x000000051d1d7c23 */ /* 0x100fe200080108d5 */
[----:B------:R-:W-:Y:S01]  /*9350*/  FFMA.FTZ R31, R31, UR5, -R213 ;  /* 0x000000051f1f7c23 */ /* 0x000fe200080108d5 */
[--C-:B------:R-:W-:Y:S01]  /*9360*/  FADD.FTZ R213, R32, -R224.reuse ;  /* 0x800000e020d57221 */ /* 0x100fe20000010000 */
[----:B------:R-:W-:Y:S02]  /*9370*/  FADD.FTZ R34, R34, -R224 ;  /* 0x800000e022227221 */ /* 0x000fe40000010000 */
[----:B------:R4:W1:Y:S01]  /*9380*/  SHFL.IDX PT, R224, R13, R27, 0x1f ;  /* 0x00001f1b0de07589 */ /* 0x00086200000e0000 */
[----:B---3--:R3:W-:Y:S01]  /*9390*/  MUFU.EX2 R25, R234 ;  /* 0x000000ea00197308 */ /* 0x0087e20000000800 */
[--C-:B------:R-:W-:Y:S01]  /*93a0*/  FADD.FTZ R33, R33, -R217.reuse ;  /* 0x800000d921217221 */ /* 0x100fe20000010000 */
[----:B------:R-:W-:Y:S01]  /*93b0*/  FADD.FTZ R35, R35, -R217 ;  /* 0x800000d923237221 */ /* 0x000fe20000010000 */
[----:B------:R-:W-:Y:S01]  /*93c0*/  FSEL R32, R6, -INF , P1 ;  /* 0xff80000006207808 */ /* 0x000fe20000800000 */
[----:B------:R-:W-:Y:S01]  /*93d0*/  FMUL.FTZ R223, R119, R223 ;  /* 0x000000df77df7220 */ /* 0x000fe20000410000 */
[----:B--2---:R-:W-:Y:S01]  /*93e0*/  FADD.FTZ R216, R28, -R215 ;  /* 0x800000d71cd87221 */ /* 0x004fe20000010000 */
[----:B---3--:R-:W-:-:S02]  /*93f0*/  IADD3 R234, R8, 0x10, RZ ;  /* 0x0000001008ea7810 */ /* 0x008fc40007ffe0ff */
[----:B----4-:R2:W-:Y:S01]  /*9400*/  MUFU.EX2 R27, R210 ;  /* 0x000000d2001b7308 */ /* 0x0105e20000000800 */
[--C-:B------:R-:W-:Y:S01]  /*9410*/  FADD.FTZ R217, R36, -R229.reuse ;  /* 0x800000e524d97221 */ /* 0x100fe20000010000 */
[----:B------:R-:W-:Y:S01]  /*9420*/  FADD.FTZ R36, R38, -R229 ;  /* 0x800000e526247221 */ /* 0x000fe20000010000 */
[----:B------:R-:W-:Y:S01]  /*9430*/  FFMA.FTZ R38, -R19, R19, 1 ;  /* 0x3f80000013267423 */ /* 0x000fe20000010113 */
[----:B------:R-:W-:-:S04]  /*9440*/  FADD.FTZ R215, R30, -R215 ;  /* 0x800000d71ed77221 */ /* 0x000fc80000010000 */
[----:B------:R3:W-:Y:S01]  /*9450*/  MUFU.EX2 R26, R211 ;  /* 0x000000d3001a7308 */ /* 0x0007e20000000800 */
[----:B--2---:R-:W-:Y:S01]  /*9460*/  FFMA.FTZ R210, R32, UR5, -R230 ;  /* 0x0000000520d27c23 */ /* 0x004fe200080108e6 */
[----:B------:R-:W-:Y:S01]  /*9470*/  FSEL R28, R143, -INF , P2 ;  /* 0xff8000008f1c7808 */ /* 0x000fe20001000000 */
[----:B------:R2:W4:Y:S01]  /*9480*/  SHFL.IDX PT, R32, R13, R234, 0x1f ;  /* 0x00001fea0d207589 */ /* 0x00052200000e0000 */
[----:B------:R-:W-:Y:S01]  /*9490*/  FSEL R30, R142, -INF , P1 ;  /* 0xff8000008e1e7808 */ /* 0x000fe20000800000 */
[----:B------:R-:W-:Y:S01]  /*94a0*/  FMUL.FTZ R38, R38, R223 ;  /* 0x000000df26267220 */ /* 0x000fe20000410000 */
[----:B------:R-:W-:Y:S02]  /*94b0*/  FSEL R223, R4, -INF , P1 ;  /* 0xff80000004df7808 */ /* 0x000fe40000800000 */
[----:B------:R1:W-:Y:S01]  /*94c0*/  MUFU.EX2 R19, R221 ;  /* 0x000000dd00137308 */ /* 0x0003e20000000800 */
[----:B---3--:R-:W-:Y:S01]  /*94d0*/  FSEL R211, R7, -INF , P2 ;  /* 0xff80000007d37808 */ /* 0x008fe20001000000 */
[----:B--2---:R-:W-:-:S04]  /*94e0*/  VIADD R234, R8, 0x14 ;  /* 0x0000001408ea7836 */ /* 0x004fc80000000000 */
[----:B------:R-:W-:Y:S01]  /*94f0*/  FFMA.FTZ R211, R211, UR5, -R230 ;  /* 0x00000005d3d37c23 */ /* 0x000fe200080108e6 */
[----:B-1----:R-:W-:Y:S01]  /*9500*/  FADD.FTZ R221, R39, -R227 ;  /* 0x800000e327dd7221 */ /* 0x002fe20000010000 */
[----:B------:R-:W-:Y:S01]  /*9510*/  FFMA.FTZ R39, -R21, R21, 1 ;  /* 0x3f80000015277423 */ /* 0x000fe20000010115 */
[----:B------:R-:W-:Y:S01]  /*9520*/  FFMA.FTZ R21, -R20, R20, 1 ;  /* 0x3f80000014157423 */ /* 0x000fe20000010114 */
[--C-:B------:R-:W-:Y:S01]  /*9530*/  FFMA.FTZ R28, R28, UR5, -R233.reuse ;  /* 0x000000051c1c7c23 */ /* 0x100fe200080108e9 */
[----:B------:R1:W-:Y:S01]  /*9540*/  MUFU.EX2 R20, R218 ;  /* 0x000000da00147308 */ /* 0x0003e20000000800 */
[----:B------:R-:W-:Y:S01]  /*9550*/  FFMA.FTZ R30, R30, UR5, -R233 ;  /* 0x000000051e1e7c23 */ /* 0x000fe200080108e9 */
[----:B------:R2:W3:Y:S01]  /*9560*/  SHFL.IDX PT, R230, R13, R234, 0x1f ;  /* 0x00001fea0de67589 */ /* 0x0004e200000e0000 */
[----:B------:R-:W-:Y:S01]  /*9570*/  FMUL.FTZ R229, R118, R220 ;  /* 0x000000dc76e57220 */ /* 0x000fe20000410000 */
[----:B------:R-:W-:Y:S02]  /*9580*/  VIADD R233, R8, 0x18 ;  /* 0x0000001808e97836 */ /* 0x000fe40000000000 */
[----:B-1----:R-:W-:Y:S01]  /*9590*/  FMUL.FTZ R218, R98, R219 ;  /* 0x000000db62da7220 */ /* 0x002fe20000410000 */
[----:B------:R-:W-:-:S02]  /*95a0*/  FFMA.FTZ R219, R223, UR5, -R224 ;  /* 0x00000005dfdb7c23 */ /* 0x000fc400080108e0 */
[----:B------:R-:W-:Y:S01]  /*95b0*/  LDS R223, [R11+0x400] ;  /* 0x000400000bdf7984 */ /* 0x000fe20000000800 */
[----:B------:R-:W-:Y:S01]  /*95c0*/  FMUL.FTZ R39, R39, R218 ;  /* 0x000000da27277220 */ /* 0x000fe20000410000 */
[----:B------:R-:W-:Y:S01]  /*95d0*/  FADD.FTZ R37, R37, -R227 ;  /* 0x800000e325257221 */ /* 0x000fe20000010000 */
[----:B------:R-:W-:Y:S01]  /*95e0*/  FMUL.FTZ R218, R21, R229 ;  /* 0x000000e515da7220 */ /* 0x000fe20000410000 */
[----:B------:R-:W-:Y:S01]  /*95f0*/  FSEL R227, R5, -INF , P2 ;  /* 0xff80000005e37808 */ /* 0x000fe20001000000 */
[----:B------:R-:W1:Y:S01]  /*9600*/  SHFL.IDX PT, R229, R13, R233, 0x1f ;  /* 0x00001fe90de57589 */ /* 0x000e6200000e0000 */
[----:B--2---:R-:W-:-:S03]  /*9610*/  IADD3 R234, R8, 0x1c, RZ ;  /* 0x0000001c08ea7810 */ /* 0x004fc60007ffe0ff */
[----:B------:R-:W-:Y:S02]  /*9620*/  FFMA.FTZ R220, R227, UR5, -R224 ;  /* 0x00000005e3dc7c23 */ /* 0x000fe400080108e0 */
[----:B------:R2:W1:Y:S01]  /*9630*/  SHFL.IDX PT, R227, R13, R234, 0x1f ;  /* 0x00001fea0de37589 */ /* 0x00046200000e0000 */
[----:B------:R-:W-:Y:S01]  /*9640*/  FMUL.FTZ R224, R99, R222 ;  /* 0x000000de63e07220 */ /* 0x000fe20000410000 */
[----:B------:R4:W-:Y:S01]  /*9650*/  MUFU.EX2 R21, R139 ;  /* 0x0000008b00157308 */ /* 0x0009e20000000800 */
[----:B--2---:R-:W-:-:S07]  /*9660*/  FSEL R13, R3, -INF , P2 ;  /* 0xff800000030d7808 */ /* 0x004fce0001000000 */
[----:B------:R2:W-:Y:S01]  /*9670*/  MUFU.EX2 R11, R138 ;  /* 0x0000008a000b7308 */ /* 0x0005e20000000800 */
[----:B----4-:R-:W-:Y:S01]  /*9680*/  FSEL R139, R113, -INF , P1 ;  /* 0xff800000718b7808 */ /* 0x010fe20000800000 */
[----:B------:R-:W-:-:S06]  /*9690*/  FFMA.FTZ R222, R13, UR5, -R32 ;  /* 0x000000050dde7c23 */ /* 0x000fcc0008010820 */
[----:B------:R-:W4:Y:S01]  /*96a0*/  MUFU.EX2 R102, R102 ;  /* 0x0000006600667308 */ /* 0x000f220000000800 */
[----:B--2---:R-:W-:Y:S01]  /*96b0*/  FMUL.FTZ R138, R22, R224 ;  /* 0x000000e0168a7220 */ /* 0x004fe20000410000 */
[----:B------:R-:W-:Y:S02]  /*96c0*/  FSEL R224, R2, -INF , P2 ;  /* 0xff80000002e07808 */ /* 0x000fe40001000000 */
[----:B------:R-:W-:Y:S01]  /*96d0*/  FSEL R22, R114, -INF , P1 ;  /* 0xff80000072167808 */ /* 0x000fe20000800000 */
[----:B------:R-:W-:Y:S01]  /*96e0*/  FFMA.FTZ R139, R139, UR5, -R32 ;  /* 0x000000058b8b7c23 */ /* 0x000fe20008010820 */
[----:B------:R-:W-:Y:S02]  /*96f0*/  FMUL.FTZ R32, R96, R216 ;  /* 0x000000d860207220 */ /* 0x000fe40000410000 */
[----:B------:R-:W2:Y:S01]  /*9700*/  MUFU.EX2 R101, R101 ;  /* 0x0000006500657308 */ /* 0x000ea20000000800 */
[--C-:B---3--:R-:W-:Y:S01]  /*9710*/  FFMA.FTZ R224, R224, UR5, -R230.reuse ;  /* 0x00000005e0e07c23 */ /* 0x108fe200080108e6 */
[----:B------:R-:W-:Y:S01]  /*9720*/  FFMA.FTZ R216, R22, UR5, -R230 ;  /* 0x0000000516d87c23 */ /* 0x000fe200080108e6 */
[----:B------:R-:W-:Y:S01]  /*9730*/  FSEL R230, R115, -INF , P2 ;  /* 0xff80000073e67808 */ /* 0x000fe20001000000 */
[----:B------:R-:W-:-:S04]  /*9740*/  FMUL.FTZ R233, R95, R215 ;  /* 0x000000d75fe97220 */ /* 0x000fc80000410000 */
[----:B------:R-:W-:Y:S01]  /*9750*/  MUFU.EX2 R100, R100 ;  /* 0x0000006400647308 */ /* 0x000fe20000000800 */
[----:B-1----:R-:W-:Y:S01]  /*9760*/  FFMA.FTZ R215, R230, UR5, -R229 ;  /* 0x00000005e6d77c23 */ /* 0x002fe200080108e5 */
[----:B------:R-:W-:-:S06]  /*9770*/  FSEL R230, R116, -INF , P2 ;  /* 0xff80000074e67808 */ /* 0x000fcc0001000000 */
[----:B------:R1:W-:Y:S01]  /*9780*/  MUFU.EX2 R13, R137 ;  /* 0x00000089000d7308 */ /* 0x0003e20000000800 */
[----:B----4-:R-:W-:Y:S01]  /*9790*/  FMUL.FTZ R213, R102, R213 ;  /* 0x000000d566d57220 */ /* 0x010fe20000410000 */
[----:B-1----:R-:W-:Y:S01]  /*97a0*/  FMUL.FTZ R137, R23, R32 ;  /* 0x0000002017897220 */ /* 0x002fe20000410000 */
[----:B------:R-:W-:Y:S01]  /*97b0*/  FSEL R32, R117, -INF , P1 ;  /* 0xff80000075207808 */ /* 0x000fe20000800000 */
[----:B------:R-:W-:-:S04]  /*97c0*/  FFMA.FTZ R23, -R205, R205, 1 ;  /* 0x3f800000cd177423 */ /* 0x000fc800000101cd */
[----:B------:R-:W1:Y:S01]  /*97d0*/  MUFU.EX2 R18, R18 ;  /* 0x0000001200127308 */ /* 0x000e620000000800 */
[----:B------:R-:W-:Y:S01]  /*97e0*/  FFMA.FTZ R205, R32, UR5, -R229 ;  /* 0x0000000520cd7c23 */ /* 0x000fe200080108e5 */
[----:B------:R-:W-:Y:S01]  /*97f0*/  FSEL R229, R120, -INF , P1 ;  /* 0xff80000078e57808 */ /* 0x000fe20000800000 */
[----:B------:R-:W-:-:S05]  /*9800*/  FFMA.FTZ R32, -R204, R204, 1 ;  /* 0x3f800000cc207423 */ /* 0x000fca00000101cc */
[----:B------:R3:W-:Y:S01]  /*9810*/  MUFU.EX2 R22, R136 ;  /* 0x0000008800167308 */ /* 0x0007e20000000800 */
[----:B------:R-:W-:Y:S01]  /*9820*/  FFMA.FTZ R209, -R209, R209, 1 ;  /* 0x3f800000d1d17423 */ /* 0x000fe200000101d1 */
[----:B--2---:R-:W-:Y:S01]  /*9830*/  FMUL.FTZ R34, R101, R34 ;  /* 0x0000002265227220 */ /* 0x004fe20000410000 */
[----:B---3--:R-:W-:Y:S01]  /*9840*/  FMUL.FTZ R136, R23, R233 ;  /* 0x000000e917887220 */ /* 0x008fe20000410000 */
[----:B------:R-:W-:Y:S01]  /*9850*/  FMUL.FTZ R233, R97, R214 ;  /* 0x000000d661e97220 */ /* 0x000fe20000410000 */
[--C-:B------:R-:W-:Y:S01]  /*9860*/  FFMA.FTZ R214, R230, UR5, -R227.reuse ;  /* 0x00000005e6d67c23 */ /* 0x100fe200080108e3 */
[C---:B------:R-:W-:Y:S02]  /*9870*/  VIADD R230, R8.reuse, 0x8 ;  /* 0x0000000808e67836 */ /* 0x040fe40000000000 */
[----:B------:R2:W-:Y:S01]  /*9880*/  MUFU.EX2 R23, R135 ;  /* 0x0000008700177308 */ /* 0x0005e20000000800 */
[----:B------:R-:W-:Y:S01]  /*9890*/  FFMA.FTZ R204, R229, UR5, -R227 ;  /* 0x00000005e5cc7c23 */ /* 0x000fe200080108e3 */
[----:B------:R-:W-:Y:S01]  /*98a0*/  FMUL.FTZ R207, R207, R213 ;  /* 0x000000d5cfcf7220 */ /* 0x000fe20000410000 */
[----:B------:R-:W-:Y:S01]  /*98b0*/  VIADD R229, R8, 0x4 ;  /* 0x0000000408e57836 */ /* 0x000fe20000000000 */
[----:B------:R3:W-:Y:S01]  /*98c0*/  SHFL.IDX PT, R213, R223, R230, 0x1f ;  /* 0x00001fe6dfd57589 */ /* 0x0007e200000e0000 */
[----:B------:R-:W-:Y:S01]  /*98d0*/  FFMA.FTZ R227, -R208, R208, 1 ;  /* 0x3f800000d0e37423 */ /* 0x000fe200000101d0 */
[----:B--2---:R-:W-:-:S02]  /*98e0*/  FMUL.FTZ R135, R32, R233 ;  /* 0x000000e920877220 */ /* 0x004fc40000410000 */
[----:B------:R-:W2:Y:S01]  /*98f0*/  MUFU.EX2 R103, R103 ;  /* 0x0000006700677308 */ /* 0x000ea20000000800 */
[C---:B------:R-:W-:Y:S01]  /*9900*/  VIADD R233, R8.reuse, 0x14 ;  /* 0x0000001408e97836 */ /* 0x040fe20000000000 */
[----:B---3--:R-:W-:-:S06]  /*9910*/  IADD3 R230, R8, 0xc, RZ ;  /* 0x0000000c08e67810 */ /* 0x008fcc0007ffe0ff */
[----:B------:R3:W-:Y:S01]  /*9920*/  MUFU.EX2 R32, R134 ;  /* 0x0000008600207308 */ /* 0x0007e20000000800 */
[----:B------:R-:W-:Y:S01]  /*9930*/  FMUL.FTZ R208, R104, R212 ;  /* 0x000000d468d07220 */ /* 0x000fe20000410000 */
[----:B-1----:R-:W-:Y:S01]  /*9940*/  FMUL.FTZ R217, R18, R217 ;  /* 0x000000d912d97220 */ /* 0x002fe20000410000 */
[----:B------:R-:W-:Y:S01]  /*9950*/  SHFL.IDX PT, R212, R223, R229, 0x1f ;  /* 0x00001fe5dfd47589 */ /* 0x000fe200000e0000 */
[----:B---3--:R-:W-:Y:S01]  /*9960*/  FMUL.FTZ R134, R209, R34 ;  /* 0x00000022d1867220 */ /* 0x008fe20000410000 */
[----:B------:R-:W-:Y:S02]  /*9970*/  FMUL.FTZ R34, R100, R35 ;  /* 0x0000002364227220 */ /* 0x000fe40000410000 */
[----:B------:R-:W1:Y:S01]  /*9980*/  SHFL.IDX PT, R209, R223, R8, 0x1f ;  /* 0x00001f08dfd17589 */ /* 0x000e6200000e0000 */
[----:B------:R-:W-:Y:S01]  /*9990*/  FFMA.FTZ R35, -R88, R88, 1 ;  /* 0x3f80000058237423 */ /* 0x000fe20000010158 */
[----:B------:R-:W3:Y:S01]  /*99a0*/  MUFU.EX2 R108, R108 ;  /* 0x0000006c006c7308 */ /* 0x000ee20000000800 */
[----:B------:R-:W-:Y:S01]  /*99b0*/  FMUL.FTZ R88, R228, R34 ;  /* 0x00000022e4587220 */ /* 0x000fe20000410000 */
[----:B------:R4:W-:Y:S04]  /*99c0*/  SHFL.IDX PT, R229, R223, R230, 0x1f ;  /* 0x00001fe6dfe57589 */ /* 0x0009e800000e0000 */
[----:B------:R-:W1:Y:S02]  /*99d0*/  SHFL.IDX PT, R228, R223, R233, 0x1f ;  /* 0x00001fe9dfe47589 */ /* 0x000e6400000e0000 */
[----:B------:R2:W-:Y:S01]  /*99e0*/  MUFU.EX2 R34, R132 ;  /* 0x0000008400227308 */ /* 0x0005e20000000800 */
[----:B----4-:R-:W-:Y:S01]  /*99f0*/  IADD3 R230, R8, 0x18, RZ ;  /* 0x0000001808e67810 */ /* 0x010fe20007ffe0ff */
[----:B--2---:R-:W-:-:S04]  /*9a00*/  FMUL.FTZ R132, R35, R217 ;  /* 0x000000d923847220 */ /* 0x004fc80000410000 */
[----:B------:R-:W2:Y:S02]  /*9a10*/  SHFL.IDX PT, R217, R223, R230, 0x1f ;  /* 0x00001fe6dfd97589 */ /* 0x000ea400000e0000 */
[----:B------:R-:W4:Y:S01]  /*9a20*/  MUFU.EX2 R105, R105 ;  /* 0x0000006900697308 */ /* 0x000f220000000800 */
[----:B------:R-:W-:Y:S01]  /*9a30*/  FFMA.FTZ R206, -R206, R206, 1 ;  /* 0x3f800000cece7423 */ /* 0x000fe200000101ce */
[----:B------:R-:W-:Y:S01]  /*9a40*/  FMUL.FTZ R33, R103, R33 ;  /* 0x0000002167217220 */ /* 0x000fe20000410000 */
[----:B---3--:R-:W-:Y:S02]  /*9a50*/  FMUL.FTZ R37, R108, R37 ;  /* 0x000000256c257220 */ /* 0x008fe40000410000 */
[----:B------:R-:W-:-:S03]  /*9a60*/  FMUL.FTZ R208, R206, R208 ;  /* 0x000000d0ced07220 */ /* 0x000fc60000410000 */
[----:B------:R-:W3:Y:S01]  /*9a70*/  MUFU.EX2 R107, R107 ;  /* 0x0000006b006b7308 */ /* 0x000ee20000000800 */
[----:B------:R-:W-:-:S07]  /*9a80*/  FMUL.FTZ R206, R227, R33 ;  /* 0x00000021e3ce7220 */ /* 0x000fce0000410000 */
[----:B------:R-:W2:Y:S01]  /*9a90*/  MUFU.EX2 R111, R111 ;  /* 0x0000006f006f7308 */ /* 0x000ea20000000800 */
[----:B-1----:R-:W-:-:S07]  /*9aa0*/  FADD.FTZ R40, R40, -R209 ;  /* 0x800000d128287221 */ /* 0x002fce0000010000 */
[----:B------:R-:W1:Y:S01]  /*9ab0*/  MUFU.EX2 R106, R106 ;  /* 0x0000006a006a7308 */ /* 0x000e620000000800 */
[----:B------:R-:W-:-:S07]  /*9ac0*/  FADD.FTZ R42, R42, -R209 ;  /* 0x800000d12a2a7221 */ /* 0x000fce0000010000 */
[----:B------:R4:W-:Y:S01]  /*9ad0*/  MUFU.EX2 R33, R133 ;  /* 0x0000008500217308 */ /* 0x0009e20000000800 */
[----:B------:R-:W-:-:S07]  /*9ae0*/  FADD.FTZ R209, R49, -R228 ;  /* 0x800000e431d17221 */ /* 0x000fce0000010000 */
[----:B------:R-:W1:Y:S01]  /*9af0*/  MUFU.EX2 R110, R110 ;  /* 0x0000006e006e7308 */ /* 0x000e620000000800 */
[----:B----4-:R-:W-:Y:S01]  /*9b00*/  FFMA.FTZ R133, -R235, R235, 1 ;  /* 0x3f800000eb857423 */ /* 0x010fe200000101eb */
[----:B------:R-:W-:-:S03]  /*9b10*/  FMUL.FTZ R49, R105, R40 ;  /* 0x0000002869317220 */ /* 0x000fc60000410000 */
[----:B------:R-:W-:-:S03]  /*9b20*/  FMUL.FTZ R133, R133, R37 ;  /* 0x0000002585857220 */ /* 0x000fc60000410000 */
[----:B------:R-:W4:Y:S01]  /*9b30*/  MUFU.EX2 R109, R109 ;  /* 0x0000006d006d7308 */ /* 0x000f220000000800 */
[--C-:B------:R-:W-:Y:S01]  /*9b40*/  FADD.FTZ R43, R43, -R212.reuse ;  /* 0x800000d42b2b7221 */ /* 0x100fe20000010000 */
[----:B------:R-:W-:-:S06]  /*9b50*/  FADD.FTZ R41, R41, -R212 ;  /* 0x800000d429297221 */ /* 0x000fcc0000010000 */
[----:B------:R1:W-:Y:S01]  /*9b60*/  MUFU.EX2 R37, R129 ;  /* 0x0000008100257308 */ /* 0x0003e20000000800 */
[----:B---3--:R-:W-:Y:S01]  /*9b70*/  FMUL.FTZ R36, R107, R36 ;  /* 0x000000246b247220 */ /* 0x008fe20000410000 */
[----:B--2---:R-:W-:Y:S01]  /*9b80*/  FADD.FTZ R212, R52, -R217 ;  /* 0x800000d934d47221 */ /* 0x004fe20000010000 */
[----:B------:R-:W-:Y:S02]  /*9b90*/  VIADD R227, R8, 0x10 ;  /* 0x0000001008e37836 */ /* 0x000fe40000000000 */
[----:B-1----:R-:W-:Y:S01]  /*9ba0*/  FADD.FTZ R129, R45, -R229 ;  /* 0x800000e52d817221 */ /* 0x002fe20000010000 */
[----:B------:R-:W-:Y:S01]  /*9bb0*/  FFMA.FTZ R45, -R231, R231, 1 ;  /* 0x3f800000e72d7423 */ /* 0x000fe200000101e7 */
[----:B------:R-:W-:Y:S01]  /*9bc0*/  FFMA.FTZ R226, -R226, R226, 1 ;  /* 0x3f800000e2e27423 */ /* 0x000fe200000101e2 */
[----:B------:R-:W-:Y:S02]  /*9bd0*/  FMUL.FTZ R52, R111, R43 ;  /* 0x0000002b6f347220 */ /* 0x000fe40000410000 */
[----:B------:R-:W-:Y:S01]  /*9be0*/  FMUL.FTZ R45, R45, R49 ;  /* 0x000000312d2d7220 */ /* 0x000fe20000410000 */
[----:B------:R-:W-:Y:S01]  /*9bf0*/  FFMA.FTZ R49, -R90, R90, 1 ;  /* 0x3f8000005a317423 */ /* 0x000fe2000001015a */
[--C-:B------:R-:W-:Y:S01]  /*9c00*/  FADD.FTZ R44, R44, -R213.reuse ;  /* 0x800000d52c2c7221 */ /* 0x100fe20000010000 */
[----:B------:R-:W-:Y:S01]  /*9c10*/  FFMA.FTZ R225, -R225, R225, 1 ;  /* 0x3f800000e1e17423 */ /* 0x000fe200000101e1 */
[----:B------:R-:W-:Y:S01]  /*9c20*/  FMUL.FTZ R221, R106, R221 ;  /* 0x000000dd6add7220 */ /* 0x000fe20000410000 */
[----:B------:R-:W-:Y:S01]  /*9c30*/  FADD.FTZ R46, R46, -R213 ;  /* 0x800000d52e2e7221 */ /* 0x000fe20000010000 */
[----:B------:R1:W2:Y:S01]  /*9c40*/  MUFU.EX2 R35, R131 ;  /* 0x0000008300237308 */ /* 0x0002a20000000800 */
[----:B------:R-:W-:Y:S01]  /*9c50*/  FMUL.FTZ R49, R49, R52 ;  /* 0x0000003431317220 */ /* 0x000fe20000410000 */
[----:B------:R-:W-:Y:S01]  /*9c60*/  FFMA.FTZ R52, -R237, R237, 1 ;  /* 0x3f800000ed347423 */ /* 0x000fe200000101ed */
[----:B------:R-:W-:Y:S01]  /*9c70*/  FMUL.FTZ R44, R110, R44 ;  /* 0x0000002c6e2c7220 */ /* 0x000fe20000410000 */
[----:B------:R-:W3:Y:S01]  /*9c80*/  SHFL.IDX PT, R227, R223, R227, 0x1f ;  /* 0x00001fe3dfe37589 */ /* 0x000ee200000e0000 */
[----:B------:R-:W-:Y:S01]  /*9c90*/  FFMA.FTZ R92, -R92, R92, 1 ;  /* 0x3f8000005c5c7423 */ /* 0x000fe2000001015c */
[----:B------:R-:W-:Y:S01]  /*9ca0*/  FFMA.FTZ R91, -R91, R91, 1 ;  /* 0x3f8000005b5b7423 */ /* 0x000fe2000001015b */
[----:B------:R-:W-:Y:S01]  /*9cb0*/  FMUL.FTZ R46, R14, R46 ;  /* 0x0000002e0e2e7220 */ /* 0x000fe20000410000 */
[----:B-1----:R-:W-:-:S02]  /*9cc0*/  FMUL.FTZ R131, R226, R36 ;  /* 0x00000024e2837220 */ /* 0x002fc40000410000 */
[----:B------:R1:W-:Y:S01]  /*9cd0*/  MUFU.EX2 R36, R130 ;  /* 0x0000008200247308 */ /* 0x0003e20000000800 */
[----:B----4-:R-:W-:Y:S01]  /*9ce0*/  FMUL.FTZ R129, R109, R129 ;  /* 0x000000816d817220 */ /* 0x010fe20000410000 */
[----:B------:R-:W4:Y:S01]  /*9cf0*/  SHFL.IDX PT, R223, R223, R234, 0x1f ;  /* 0x00001feadfdf7589 */ /* 0x000f2200000e0000 */
[----:B------:R-:W-:Y:S01]  /*9d00*/  FMUL.FTZ R52, R52, R44 ;  /* 0x0000002c34347220 */ /* 0x000fe20000410000 */
[----:B------:R-:W-:Y:S01]  /*9d10*/  FMUL.FTZ R44, R92, R46 ;  /* 0x0000002e5c2c7220 */ /* 0x000fe20000410000 */
[----:B-1----:R-:W-:Y:S01]  /*9d20*/  FMUL.FTZ R130, R225, R221 ;  /* 0x000000dde1827220 */ /* 0x002fe20000410000 */
[----:B------:R-:W-:Y:S02]  /*9d30*/  VIADD R221, R8, 0x8 ;  /* 0x0000000808dd7836 */ /* 0x000fe40000000000 */
[----:B------:R-:W-:-:S03]  /*9d40*/  FMUL.FTZ R46, R91, R129 ;  /* 0x000000815b2e7220 */ /* 0x000fc60000410000 */
[----:B------:R-:W1:Y:S01]  /*9d50*/  SHFL.IDX PT, R91, R17, R221, 0x1f ;  /* 0x00001fdd115b7589 */ /* 0x000e6200000e0000 */
[----:B------:R-:W-:Y:S01]  /*9d60*/  FFMA.FTZ R232, -R232, R232, 1 ;  /* 0x3f800000e8e87423 */ /* 0x000fe200000101e8 */
[----:B------:R-:W-:Y:S01]  /*9d70*/  FMUL.FTZ R41, R15, R41 ;  /* 0x000000290f297220 */ /* 0x000fe20000410000 */
[----:B------:R-:W-:Y:S01]  /*9d80*/  FADD.FTZ R47, R47, -R229 ;  /* 0x800000e52f2f7221 */ /* 0x000fe20000010000 */
[--C-:B---3--:R-:W-:Y:S01]  /*9d90*/  FADD.FTZ R48, R48, -R227.reuse ;  /* 0x800000e330307221 */ /* 0x108fe20000010000 */
[----:B------:R-:W-:Y:S01]  /*9da0*/  FADD.FTZ R50, R50, -R227 ;  /* 0x800000e332327221 */ /* 0x000fe20000010000 */
[----:B------:R-:W-:Y:S01]  /*9db0*/  FMUL.FTZ R43, R232, R41 ;  /* 0x00000029e82b7220 */ /* 0x000fe20000410000 */
[----:B------:R-:W-:Y:S01]  /*9dc0*/  FFMA.FTZ R236, -R236, R236, 1 ;  /* 0x3f800000ecec7423 */ /* 0x000fe200000101ec */
[----:B------:R-:W-:Y:S01]  /*9dd0*/  FFMA.FTZ R93, -R93, R93, 1 ;  /* 0x3f8000005d5d7423 */ /* 0x000fe2000001015d */
[----:B------:R-:W-:Y:S01]  /*9de0*/  FMUL.FTZ R47, R24, R47 ;  /* 0x0000002f182f7220 */ /* 0x000fe20000410000 */
[----:B------:R-:W-:Y:S01]  /*9df0*/  FMUL.FTZ R48, R25, R48 ;  /* 0x0000003019307220 */ /* 0x000fe20000410000 */
[----:B----4-:R-:W-:Y:S01]  /*9e00*/  FADD.FTZ R40, R53, -R223 ;  /* 0x800000df35287221 */ /* 0x010fe20000010000 */
[----:B------:R-:W-:Y:S01]  /*9e10*/  FFMA.FTZ R53, -R164, R164, 1 ;  /* 0x3f800000a4357423 */ /* 0x000fe200000101a4 */
[----:B------:R-:W-:Y:S01]  /*9e20*/  FMUL.FTZ R41, R26, R50 ;  /* 0x000000321a297220 */ /* 0x000fe20000410000 */
[----:B------:R-:W-:Y:S01]  /*9e30*/  FFMA.FTZ R94, -R94, R94, 1 ;  /* 0x3f8000005e5e7423 */ /* 0x000fe2000001015e */
[----:B------:R-:W-:Y:S01]  /*9e40*/  FMUL.FTZ R209, R27, R209 ;  /* 0x000000d11bd17220 */ /* 0x000fe20000410000 */
[----:B------:R-:W-:-:S02]  /*9e50*/  VIADD R225, R8, 0x4 ;  /* 0x0000000408e17836 */ /* 0x000fc40000000000 */
[----:B------:R-:W-:Y:S02]  /*9e60*/  VIADD R235, R8, 0x10 ;  /* 0x0000001008eb7836 */ /* 0x000fe40000000000 */
[----:B------:R-:W-:Y:S01]  /*9e70*/  FMUL.FTZ R53, R53, R47 ;  /* 0x0000002f35357220 */ /* 0x000fe20000410000 */
[----:B------:R-:W-:Y:S01]  /*9e80*/  FMUL.FTZ R50, R236, R48 ;  /* 0x00000030ec327220 */ /* 0x000fe20000410000 */
[----:B------:R-:W-:Y:S01]  /*9e90*/  FMUL.FTZ R47, R94, R41 ;  /* 0x000000295e2f7220 */ /* 0x000fe20000410000 */
[--C-:B-1----:R-:W-:Y:S01]  /*9ea0*/  FADD.FTZ R60, R60, -R91.reuse ;  /* 0x8000005b3c3c7221 */ /* 0x102fe20000010000 */
[----:B------:R-:W-:Y:S01]  /*9eb0*/  FADD.FTZ R62, R62, -R91 ;  /* 0x8000005b3e3e7221 */ /* 0x000fe20000010000 */
[----:B------:R-:W-:Y:S01]  /*9ec0*/  IADD3 R226, R8, 0xc, RZ ;  /* 0x0000000c08e27810 */ /* 0x000fe20007ffe0ff */
[----:B------:R-:W-:Y:S01]  /*9ed0*/  LDS R91, [R12+0x400] ;  /* 0x000400000c5b7984 */ /* 0x000fe20000000800 */
[----:B------:R-:W-:-:S03]  /*9ee0*/  FMUL.FTZ R48, R93, R209 ;  /* 0x000000d15d307220 */ /* 0x000fc60000410000 */
[----:B------:R-:W1:Y:S04]  /*9ef0*/  SHFL.IDX PT, R41, R17, R8, 0x1f ;  /* 0x00001f0811297589 */ /* 0x000e6800000e0000 */
[----:B------:R-:W3:Y:S04]  /*9f00*/  SHFL.IDX PT, R90, R17, R225, 0x1f ;  /* 0x00001fe1115a7589 */ /* 0x000ee800000e0000 */
[----:B------:R-:W4:Y:S04]  /*9f10*/  SHFL.IDX PT, R93, R17, R235, 0x1f ;  /* 0x00001feb115d7589 */ /* 0x000f2800000e0000 */
[----:B------:R-:W2:Y:S04]  /*9f20*/  SHFL.IDX PT, R129, R17, R233, 0x1f ;  /* 0x00001fe911817589 */ /* 0x000ea800000e0000 */
[----:B------:R-:W2:Y:S04]  /*9f30*/  SHFL.IDX PT, R92, R17, R230, 0x1f ;  /* 0x00001fe6115c7589 */ /* 0x000ea800000e0000 */
[----:B------:R-:W2:Y:S04]  /*9f40*/  SHFL.IDX PT, R209, R17, R226, 0x1f ;  /* 0x00001fe211d17589 */ /* 0x000ea800000e0000 */
[----:B------:R1:W2:Y:S01]  /*9f50*/  SHFL.IDX PT, R94, R17, R234, 0x1f ;  /* 0x00001fea115e7589 */ /* 0x0002a200000e0000 */
[----:B------:R-:W-:Y:S01]  /*9f60*/  FADD.FTZ R223, R55, -R223 ;  /* 0x800000df37df7221 */ /* 0x000fe20000010000 */
[----:B------:R-:W2:Y:S01]  /*9f70*/  MUFU.EX2 R127, R127 ;  /* 0x0000007f007f7308 */ /* 0x000ea20000000800 */
        /* <DEDUP_REMOVED lines=14> */
[----:B---3--:R-:W-:Y:S01]  /*a060*/  FADD.FTZ R57, R57, -R90 ;  /* 0x8000005a39397221 */ /* 0x008fe20000010000 */
[--C-:B----4-:R-:W-:Y:S01]  /*a070*/  FADD.FTZ R64, R64, -R93.reuse ;  /* 0x8000005d40407221 */ /* 0x110fe20000010000 */
[----:B------:R1:W-:Y:S01]  /*a080*/  MUFU.EX2 R17, R28 ;  /* 0x0000001c00117308 */ /* 0x0003e20000000800 */
[----:B------:R-:W-:Y:S01]  /*a090*/  FADD.FTZ R93, R66, -R93 ;  /* 0x8000005d425d7221 */ /* 0x000fe20000010000 */
[----:B--2---:R-:W-:Y:S01]  /*a0a0*/  FADD.FTZ R66, R65, -R129 ;  /* 0x8000008141427221 */ /* 0x004fe20000010000 */
[----:B------:R-:W-:Y:S01]  /*a0b0*/  FMUL.FTZ R42, R89, R42 ;  /* 0x0000002a592a7220 */ /* 0x000fe20000410000 */
[----:B------:R-:W-:Y:S01]  /*a0c0*/  FADD.FTZ R65, R68, -R92 ;  /* 0x8000005c44417221 */ /* 0x000fe20000010000 */
[----:B------:R-:W-:Y:S01]  /*a0d0*/  FFMA.FTZ R89, -R163, R163, 1 ;  /* 0x3f800000a3597423 */ /* 0x000fe200000101a3 */
[----:B------:R-:W-:Y:S01]  /*a0e0*/  FMUL.FTZ R51, R19, R51 ;  /* 0x0000003313337220 */ /* 0x000fe20000410000 */
[--C-:B------:R-:W-:Y:S01]  /*a0f0*/  FADD.FTZ R63, R63, -R209.reuse ;  /* 0x800000d13f3f7221 */ /* 0x100fe20000010000 */
        /* <DEDUP_REMOVED lines=23> */
[----:B------:R-:W3:Y:S01]  /*a270*/  MUFU.EX2 R124, R124 ;  /* 0x0000007c007c7308 */ /* 0x000ee20000000800 */
[----:B------:R-:W-:Y:S01]  /*a280*/  FMUL.FTZ R89, R89, R212 ;  /* 0x000000d459597220 */ /* 0x000fe20000410000 */
[----:B------:R-:W-:Y:S01]  /*a290*/  FADD.FTZ R61, R61, -R209 ;  /* 0x800000d13d3d7221 */ /* 0x000fe20000010000 */
[----:B------:R-:W-:Y:S01]  /*a2a0*/  FADD.FTZ R67, R67, -R129 ;  /* 0x8000008143437221 */ /* 0x000fe20000010000 */
[----:B------:R-:W-:Y:S01]  /*a2b0*/  FMUL.FTZ R57, R57, R63 ;  /* 0x0000003f39397220 */ /* 0x000fe20000410000 */
[----:B------:R-:W-:Y:S01]  /*a2c0*/  FMUL.FTZ R56, R56, R93 ;  /* 0x0000005d38387220 */ /* 0x000fe20000410000 */
[----:B------:R-:W1:Y:S01]  /*a2d0*/  SHFL.IDX PT, R62, R91, R221, 0x1f ;  /* 0x00001fdd5b3e7589 */ /* 0x000e6200000e0000 */
[----:B------:R-:W-:-:S03]  /*a2e0*/  FADD.FTZ R58, R58, -R41 ;  /* 0x800000293a3a7221 */ /* 0x000fc60000010000 */
[----:B------:R-:W-:Y:S01]  /*a2f0*/  SHFL.IDX PT, R212, R91, R8, 0x1f ;  /* 0x00001f085bd47589 */ /* 0x000fe200000e0000 */
[----:B------:R-:W1:Y:S03]  /*a300*/  MUFU.EX2 R126, R126 ;  /* 0x0000007e007e7308 */ /* 0x000e660000000800 */
[----:B------:R-:W-:Y:S04]  /*a310*/  SHFL.IDX PT, R63, R91, R225, 0x1f ;  /* 0x00001fe15b3f7589 */ /* 0x000fe800000e0000 */
[----:B------:R-:W-:Y:S04]  /*a320*/  SHFL.IDX PT, R112, R91, R226, 0x1f ;  /* 0x00001fe25b707589 */ /* 0x000fe800000e0000 */
[----:B------:R-:W-:Y:S04]  /*a330*/  SHFL.IDX PT, R209, R91, R235, 0x1f ;  /* 0x00001feb5bd17589 */ /* 0x000fe800000e0000 */
[----:B------:R-:W-:Y:S04]  /*a340*/  SHFL.IDX PT, R93, R91, R233, 0x1f ;  /* 0x00001fe95b5d7589 */ /* 0x000fe800000e0000 */
[----:B------:R-:W-:Y:S04]  /*a350*/  SHFL.IDX PT, R129, R91, R230, 0x1f ;  /* 0x00001fe65b817589 */ /* 0x000fe800000e0000 */
[----:B------:R-:W1:Y:S01]  /*a360*/  SHFL.IDX PT, R91, R91, R234, 0x1f ;  /* 0x00001fea5b5b7589 */ /* 0x000e6200000e0000 */
[----:B------:R-:W1:Y:S01]  /*a370*/  MUFU.EX2 R122, R122 ;  /* 0x0000007a007a7308 */ /* 0x000e620000000800 */
[----:B------:R-:W-:Y:S01]  /*a380*/  FFMA.FTZ R69, -R157, R157, 1 ;  /* 0x3f8000009d457423 */ /* 0x000fe2000001019d */
[----:B------:R-:W-:Y:S01]  /*a390*/  FMUL.FTZ R58, R23, R58 ;  /* 0x0000003a173a7220 */ /* 0x000fe20000410000 */
[----:B------:R1:W5:Y:S04]  /*a3a0*/  LDL.LU R163, [R1+0xe4] ;  /* 0x0000e40001a37983 */ /* 0x0003680000300800 */
[----:B------:R1:W5:Y:S01]  /*a3b0*/  LDL.LU R162, [R1+0xe0] ;  /* 0x0000e00001a27983 */ /* 0x0003620000300800 */
[----:B------:R-:W1:Y:S03]  /*a3c0*/  MUFU.EX2 R125, R125 ;  /* 0x0000007d007d7308 */ /* 0x000e660000000800 */
[----:B------:R1:W5:Y:S01]  /*a3d0*/  LDL.LU R161, [R1+0xdc] ;  /* 0x0000dc0001a17983 */ /* 0x0003620000300800 */
[----:B------:R-:W-:Y:S01]  /*a3e0*/  FMUL.FTZ R59, R33, R59 ;  /* 0x0000003b213b7220 */ /* 0x000fe20000410000 */
[----:B------:R-:W-:-:S02]  /*a3f0*/  FMUL.FTZ R69, R69, R58 ;  /* 0x0000003a45457220 */ /* 0x000fc40000410000 */
[----:B------:R1:W5:Y:S01]  /*a400*/  LDL.LU R160, [R1+0xd8] ;  /* 0x0000d80001a07983 */ /* 0x0003620000300800 */
[----:B------:R4:W-:Y:S01]  /*a410*/  MUFU.EX2 R41, R29 ;  /* 0x0000001d00297308 */ /* 0x0009e20000000800 */
[----:B------:R-:W-:Y:S02]  /*a420*/  FFMA.FTZ R58, -R150, R150, 1 ;  /* 0x3f800000963a7423 */ /* 0x000fe40000010196 */
[----:B------:R1:W5:Y:S01]  /*a430*/  LDL.LU R159, [R1+0xd4] ;  /* 0x0000d400019f7983 */ /* 0x0003620000300800 */
[----:B--2---:R-:W-:Y:S01]  /*a440*/  FMUL.FTZ R64, R128, R64 ;  /* 0x0000004080407220 */ /* 0x004fe20000410000 */
[----:B------:R-:W-:Y:S02]  /*a450*/  FADD.FTZ R92, R70, -R92 ;  /* 0x8000005c465c7221 */ /* 0x000fe40000010000 */
[----:B------:R2:W5:Y:S01]  /*a460*/  LDL.LU R158, [R1+0xd0] ;  /* 0x0000d000019e7983 */ /* 0x0005620000300800 */
[----:B----4-:R-:W-:-:S03]  /*a470*/  FFMA.FTZ R29, -R155, R155, 1 ;  /* 0x3f8000009b1d7423 */ /* 0x010fc6000001019b */
[----:B------:R2:W5:Y:S01]  /*a480*/  LDL.LU R157, [R1+0xcc] ;  /* 0x0000cc00019d7983 */ /* 0x0005620000300800 */
[----:B------:R-:W-:Y:S01]  /*a490*/  FFMA.FTZ R70, -R154, R154, 1 ;  /* 0x3f8000009a467423 */ /* 0x000fe2000001019a */
[----:B------:R4:W2:Y:S02]  /*a4a0*/  MUFU.EX2 R12, R31 ;  /* 0x0000001f000c7308 */ /* 0x0008a40000000800 */
[----:B------:R1:W5:Y:S01]  /*a4b0*/  LDL.LU R156, [R1+0xc8] ;  /* 0x0000c800019c7983 */ /* 0x0003620000300800 */
[----:B------:R-:W-:Y:S01]  /*a4c0*/  FMUL.FTZ R29, R29, R59 ;  /* 0x0000003b1d1d7220 */ /* 0x000fe20000410000 */
[----:B------:R-:W-:Y:S02]  /*a4d0*/  FMUL.FTZ R64, R58, R64 ;  /* 0x000000403a407220 */ /* 0x000fe40000410000 */
[----:B------:R1:W5:Y:S01]  /*a4e0*/  LDL.LU R155, [R1+0xc4] ;  /* 0x0000c400019b7983 */ /* 0x0003620000300800 */
[----:B------:R-:W-:Y:S01]  /*a4f0*/  FFMA.FTZ R59, -R149, R149, 1 ;  /* 0x3f800000953b7423 */ /* 0x000fe20000010195 */
[----:B------:R-:W-:Y:S01]  /*a500*/  FMUL.FTZ R66, R121, R66 ;  /* 0x0000004279427220 */ /* 0x000fe20000410000 */
[----:B----4-:R-:W-:Y:S01]  /*a510*/  FFMA.FTZ R31, -R152, R152, 1 ;  /* 0x3f800000981f7423 */ /* 0x010fe20000010198 */
[----:B------:R4:W5:Y:S01]  /*a520*/  LDL.LU R154, [R1+0xc0] ;  /* 0x0000c000019a7983 */ /* 0x0009620000300800 */
[----:B------:R-:W-:Y:S01]  /*a530*/  FFMA.FTZ R58, -R148, R148, 1 ;  /* 0x3f800000943a7423 */ /* 0x000fe20000010194 */
[----:B---3--:R-:W-:-:S02]  /*a540*/  FMUL.FTZ R67, R124, R67 ;  /* 0x000000437c437220 */ /* 0x008fc40000410000 */
[----:B------:R4:W5:Y:S01]  /*a550*/  LDL.LU R153, [R1+0xbc] ;  /* 0x0000bc0001997983 */ /* 0x0009620000300800 */
[----:B------:R-:W-:Y:S01]  /*a560*/  FMUL.FTZ R61, R36, R61 ;  /* 0x0000003d243d7220 */ /* 0x000fe20000410000 */
[----:B------:R-:W-:Y:S02]  /*a570*/  FMUL.FTZ R60, R34, R60 ;  /* 0x0000003c223c7220 */ /* 0x000fe40000410000 */
[----:B------:R4:W5:Y:S01]  /*a580*/  LDL.LU R152, [R1+0xb8] ;  /* 0x0000b80001987983 */ /* 0x0009620000300800 */
[----:B------:R-:W-:-:S03]  /*a590*/  FMUL.FTZ R59, R59, R66 ;  /* 0x000000423b3b7220 */ /* 0x000fc60000410000 */
[----:B------:R4:W5:Y:S01]  /*a5a0*/  LDL.LU R151, [R1+0xb4] ;  /* 0x0000b40001977983 */ /* 0x0009620000300800 */
[----:B------:R-:W-:Y:S01]  /*a5b0*/  FMUL.FTZ R58, R58, R67 ;  /* 0x000000433a3a7220 */ /* 0x000fe20000410000 */
[----:B------:R-:W-:Y:S02]  /*a5c0*/  FFMA.FTZ R66, -R147, R147, 1 ;  /* 0x3f80000093427423 */ /* 0x000fe40000010193 */
[----:B------:R4:W5:Y:S01]  /*a5d0*/  LDL.LU R150, [R1+0xb0] ;  /* 0x0000b00001967983 */ /* 0x0009620000300800 */
[----:B-1----:R-:W-:Y:S01]  /*a5e0*/  FMUL.FTZ R65, R126, R65 ;  /* 0x000000417e417220 */ /* 0x002fe20000410000 */
[----:B------:R-:W-:Y:S02]  /*a5f0*/  FMUL.FTZ R31, R31, R61 ;  /* 0x0000003d1f1f7220 */ /* 0x000fe40000410000 */
[----:B------:R4:W5:Y:S01]  /*a600*/  LDL.LU R149, [R1+0xac] ;  /* 0x0000ac0001957983 */ /* 0x0009620000300800 */
[----:B------:R-:W-:Y:S01]  /*a610*/  FFMA.FTZ R67, -R146, R146, 1 ;  /* 0x3f80000092437423 */ /* 0x000fe20000010192 */
[----:B------:R-:W-:-:S02]  /*a620*/  FMUL.FTZ R70, R70, R60 ;  /* 0x0000003c46467220 */ /* 0x000fc40000410000 */
[----:B------:R4:W5:Y:S01]  /*a630*/  LDL.LU R148, [R1+0xa8] ;  /* 0x0000a80001947983 */ /* 0x0009620000300800 */
[----:B------:R-:W-:Y:S01]  /*a640*/  FFMA.FTZ R61, -R145, R145, 1 ;  /* 0x3f800000913d7423 */ /* 0x000fe20000010191 */
[----:B------:R-:W-:Y:S02]  /*a650*/  FMUL.FTZ R90, R122, R90 ;  /* 0x0000005a7a5a7220 */ /* 0x000fe40000410000 */
[----:B------:R4:W5:Y:S01]  /*a660*/  LDL.LU R147, [R1+0xa4] ;  /* 0x0000a40001937983 */ /* 0x0009620000300800 */
[----:B------:R-:W-:Y:S01]  /*a670*/  FFMA.FTZ R60, -R144, R144, 1 ;  /* 0x3f800000903c7423 */ /* 0x000fe20000010190 */
[--C-:B------:R-:W-:Y:S01]  /*a680*/  FADD.FTZ R76, R76, -R62.reuse ;  /* 0x8000003e4c4c7221 */ /* 0x100fe20000010000 */
[----:B------:R-:W-:Y:S01]  /*a690*/  FADD.FTZ R78, R78, -R62 ;  /* 0x8000003e4e4e7221 */ /* 0x000fe20000010000 */
        /* <DEDUP_REMOVED lines=35> */
[----:B------:R-:W-:-:S03]  /*a8d0*/  FFMA.FTZ R212, -R2, R2, 1 ;  /* 0x3f80000002d47423 */ /* 0x000fc60000010102 */
[----:B------:R4:W5:Y:S04]  /*a8e0*/  LDL.LU R4, [R1+0x78] ;  /* 0x0000780001047983 */ /* 0x0009680000300800 */
[----:B------:R4:W5:Y:S04]  /*a8f0*/  LDL.LU R3, [R1+0x74] ;  /* 0x0000740001037983 */ /* 0x0009680000300800 */
[----:B------:R4:W5:Y:S04]  /*a900*/  LDL.LU R2, [R1+0x70] ;  /* 0x0000700001027983 */ /* 0x0009680000300800 */
[----:B------:R-:W3:Y:S01]  /*a910*/  LDL R213, [R1+0x54] ;  /* 0x0000540001d57983 */ /* 0x000ee20000100800 */
[----:B------:R-:W1:Y:S01]  /*a920*/  MUFU.EX2 R123, R123 ;  /* 0x0000007b007b7308 */ /* 0x000e620000000800 */
[----:B------:R-:W-:Y:S01]  /*a930*/  FADD.FTZ R73, R73, -R63 ;  /* 0x8000003f49497221 */ /* 0x000fe20000010000 */
[----:B------:R-:W-:-:S06]  /*a940*/  FMUL.FTZ R72, R17, R72 ;  /* 0x0000004811487220 */ /* 0x000fcc0000410000 */
[----:B------:R-:W4:Y:S01]  /*a950*/  MUFU.EX2 R205, R205 ;  /* 0x000000cd00cd7308 */ /* 0x000f220000000800 */
[----:B------:R-:W-:-:S07]  /*a960*/  FADD.FTZ R63, R75, -R63 ;  /* 0x8000003f4b3f7221 */ /* 0x000fce0000010000 */
[----:B------:R-:W4:Y:S08]  /*a970*/  MUFU.EX2 R204, R204 ;  /* 0x000000cc00cc7308 */ /* 0x000f300000000800 */
[----:B------:R-:W4:Y:S08]  /*a980*/  MUFU.EX2 R222, R222 ;  /* 0x000000de00de7308 */ /* 0x000f300000000800 */
[----:B------:R-:W4:Y:S08]  /*a990*/  MUFU.EX2 R139, R139 ;  /* 0x0000008b008b7308 */ /* 0x000f300000000800 */
[----:B------:R-:W4:Y:S08]  /*a9a0*/  MUFU.EX2 R224, R224 ;  /* 0x000000e000e07308 */ /* 0x000f300000000800 */
[----:B------:R-:W4:Y:S08]  /*a9b0*/  MUFU.EX2 R216, R216 ;  /* 0x000000d800d87308 */ /* 0x000f300000000800 */
[----:B------:R-:W4:Y:S08]  /*a9c0*/  MUFU.EX2 R211, R211 ;  /* 0x000000d300d37308 */ /* 0x000f300000000800 */
[----:B------:R-:W4:Y:S08]  /*a9d0*/  MUFU.EX2 R210, R210 ;  /* 0x000000d200d27308 */ /* 0x000f300000000800 */
[----:B------:R-:W4:Y:S08]  /*a9e0*/  MUFU.EX2 R220, R220 ;  /* 0x000000dc00dc7308 */ /* 0x000f300000000800 */
[----:B------:R-:W4:Y:S01]  /*a9f0*/  MUFU.EX2 R219, R219 ;  /* 0x000000db00db7308 */ /* 0x000f220000000800 */
[----:B------:R-:W-:-:S07]  /*aa00*/  FMUL.FTZ R62, R62, R72 ;  /* 0x000000483e3e7220 */ /* 0x000fce0000410000 */
[----:B------:R-:W4:Y:S08]  /*aa10*/  MUFU.EX2 R215, R215 ;  /* 0x000000d700d77308 */ /* 0x000f300000000800 */
[----:B------:R-:W4:Y:S01]  /*aa20*/  MUFU.EX2 R214, R214 ;  /* 0x000000d600d67308 */ /* 0x000f220000000800 */
[----:B------:R-:W-:Y:S01]  /*aa30*/  FMUL.FTZ R74, R40, R74 ;  /* 0x0000004a284a7220 */ /* 0x000fe20000410000 */
[----:B--2---:R-:W-:Y:S01]  /*aa40*/  FMUL.FTZ R72, R12, R63 ;  /* 0x0000003f0c487220 */ /* 0x004fe20000410000 */
[----:B------:R-:W-:-:S02]  /*aa50*/  F2FP.F16.F32.PACK_AB R69, R29, R69 ;  /* 0x000000451d45723e */ /* 0x000fc400000000ff */
[----:B------:R-:W-:Y:S01]  /*aa60*/  FMUL.FTZ R63, R65, R74 ;  /* 0x0000004a413f7220 */ /* 0x000fe20000410000 */
[----:B------:R-:W-:Y:S01]  /*aa70*/  FMUL.FTZ R90, R90, R72 ;  /* 0x000000485a5a7220 */ /* 0x000fe20000410000 */
[----:B------:R-:W-:Y:S01]  /*aa80*/  FFMA.FTZ R72, -R115, R115, 1 ;  /* 0x3f80000073487423 */ /* 0x000fe20000010173 */
[----:B------:R-:W-:Y:S01]  /*aa90*/  FFMA.FTZ R65, -R116, R116, 1 ;  /* 0x3f80000074417423 */ /* 0x000fe20000010174 */
[----:B-1----:R-:W-:Y:S01]  /*aaa0*/  FMUL.FTZ R92, R123, R92 ;  /* 0x0000005c7b5c7220 */ /* 0x002fe20000410000 */
[----:B------:R-:W-:Y:S01]  /*aab0*/  FFMA.FTZ R115, -R117, R117, 1 ;  /* 0x3f80000075737423 */ /* 0x000fe20000010175 */
[----:B------:R-:W-:Y:S01]  /*aac0*/  FFMA.FTZ R116, -R120, R120, 1 ;  /* 0x3f80000078747423 */ /* 0x000fe20000010178 */
[----:B----4-:R-:W-:Y:S01]  /*aad0*/  FMUL.FTZ R86, R205, R86 ;  /* 0x00000056cd567220 */ /* 0x010fe20000410000 */
        /* <DEDUP_REMOVED lines=208> */
.L_x_1892:
        /* <DEDUP_REMOVED lines=68> */
.L_x_1893:
        /* <DEDUP_REMOVED lines=12> */
.L_x_1883:
[----:B------:R-:W-:-:S06]  /*bce0*/  UISETP.GE.AND UP0, UPT, UR43, UR42, UPT ;  /* 0x0000002a2b00728c */ /* 0x000fcc000bf06270 */
[----:B------:R-:W-:-:S13]  /*bcf0*/  PLOP3.LUT P0, PT, PT, PT, UP0, 0x80, 0x0 ;  /* 0x000000000000781c */ /* 0x000fda0003f0f008 */
[----:B------:R-:W-:Y:S05]  /*bd00*/  @P0 BRA `(.L_x_1895) ;  /* 0x0000005800000947 */ /* 0x000fea0003800000 */
[----:B------:R-:W2:Y:S01]  /*bd10*/  LDL.LU R21, [R1+0x48] ;  /* 0x0000480001157983 */ /* 0x000ea20000300800 */
[----:B------:R-:W3:Y:S01]  /*bd20*/  S2UR UR4, SR_CTAID.X ;  /* 0x00000000000479c3 */ /* 0x000ee20000002500 */
[----:B------:R-:W-:Y:S01]  /*bd30*/  MOV R19, 0x40000040 ;  /* 0x4000004000137802 */ /* 0x000fe20000000f00 */
[----:B------:R-:W4:Y:S01]  /*bd40*/  S2R R6, SR_TID.X ;  /* 0x0000000000067919 */ /* 0x000f220000002100 */
[----:B------:R-:W5:Y:S01]  /*bd50*/  S2R R5, SR_TID.X ;  /* 0x0000000000057919 */ /* 0x000f620000002100 */
[----:B---3--:R-:W-:Y:S01]  /*bd60*/  UIMAD UR4, UR4, -0x80, UR40 ;  /* 0xffffff80040478a4 */ /* 0x008fe2000f8e0228 */
[----:B----4-:R-:W-:Y:S01]  /*bd70*/  VIADD R9, R6, 0xffffff80 ;  /* 0xffffff8006097836 */ /* 0x010fe20000000000 */
[----:B-----5:R-:W-:-:S04]  /*bd80*/  IADD3 R5, R5, -0x80, RZ ;  /* 0xffffff8005057810 */ /* 0x020fc80007ffe0ff */
[----:B------:R-:W-:Y:S02]  /*bd90*/  SHF.R.S32.HI R8, RZ, 0x1f, R9 ;  /* 0x0000001fff087819 */ /* 0x000fe40000011409 */
[----:B------:R-:W-:Y:S02]  /*bda0*/  SHF.R.S32.HI R6, RZ, 0x1f, R5 ;  /* 0x0000001fff067819 */ /* 0x000fe40000011405 */
[----:B------:R-:W-:Y:S02]  /*bdb0*/  LEA.HI R11, R8, R9, RZ, 0x7 ;  /* 0x00000009080b7211 */ /* 0x000fe400078f38ff */
[----:B------:R-:W-:Y:S02]  /*bdc0*/  LEA.HI R7, R6, R5, RZ, 0x5 ;  /* 0x0000000506077211 */ /* 0x000fe400078f28ff */
[----:B------:R-:W-:Y:S02]  /*bdd0*/  LOP3.LUT R10, R11, 0xffffff80, RZ, 0xc0, !PT ;  /* 0xffffff800b0a7812 */ /* 0x000fe400078ec0ff */
[----:B------:R-:W-:-:S02]  /*bde0*/  LOP3.LUT R8, R7, 0xffffffe0, RZ, 0xc0, !PT ;  /* 0xffffffe007087812 */ /* 0x000fc400078ec0ff */
[----:B------:R-:W-:Y:S01]  /*bdf0*/  LEA.HI R6, R6, R5, RZ, 0x2 ;  /* 0x0000000506067211 */ /* 0x000fe200078f10ff */
[----:B------:R-:W-:Y:S01]  /*be00*/  IMAD.IADD R9, R9, 0x1, -R10 ;  /* 0x0000000109097824 */ /* 0x000fe200078e0a0a */
[----:B------:R-:W-:Y:S01]  /*be10*/  SHF.R.S32.HI R22, RZ, 0x7, R11 ;  /* 0x00000007ff167819 */ /* 0x000fe2000001140b */
[C---:B------:R-:W-:Y:S01]  /*be20*/  IMAD.IADD R8, R5.reuse, 0x1, -R8 ;  /* 0x0000000105087824 */ /* 0x040fe200078e0a08 */
[----:B------:R-:W-:Y:S02]  /*be30*/  LOP3.LUT R6, R6, 0xfffffffc, RZ, 0xc0, !PT ;  /* 0xfffffffc06067812 */ /* 0x000fe400078ec0ff */
[----:B------:R-:W-:Y:S02]  /*be40*/  SHF.R.S32.HI R12, RZ, 0x1f, R9 ;  /* 0x0000001fff0c7819 */ /* 0x000fe40000011409 */
[----:B------:R-:W-:Y:S02]  /*be50*/  SHF.R.S32.HI R7, RZ, 0x1f, R8 ;  /* 0x0000001fff077819 */ /* 0x000fe40000011408 */
[----:B------:R-:W-:-:S02]  /*be60*/  IADD3 R10, R5, -R6, RZ ;  /* 0x80000006050a7210 */ /* 0x000fc40007ffe0ff */
[CC--:B------:R-:W-:Y:S02]  /*be70*/  LEA.HI R6, R12.reuse, R9.reuse, RZ, 0x2 ;  /* 0x000000090c067211 */ /* 0x0c0fe400078f10ff */
[----:B------:R-:W-:Y:S02]  /*be80*/  LEA.HI R5, R7, R8, RZ, 0x3 ;  /* 0x0000000807057211 */ /* 0x000fe400078f18ff */
[----:B------:R-:W-:Y:S02]  /*be90*/  LEA.HI R13, R12, R9, RZ, 0x5 ;  /* 0x000000090c0d7211 */ /* 0x000fe400078f28ff */
[--C-:B------:R-:W-:Y:S02]  /*bea0*/  SHF.R.S32.HI R9, RZ, 0x2, R6.reuse ;  /* 0x00000002ff097819 */ /* 0x100fe40000011406 */
[----:B------:R-:W-:Y:S02]  /*beb0*/  SHF.R.S32.HI R12, RZ, 0x1f, R6 ;  /* 0x0000001fff0c7819 */ /* 0x000fe40000011406 */
[----:B------:R-:W-:-:S02]  /*bec0*/  SHF.R.S32.HI R6, RZ, 0x3, R5 ;  /* 0x00000003ff067819 */ /* 0x000fc40000011405 */
[----:B------:R-:W-:Y:S02]  /*bed0*/  SHF.R.S32.HI R5, RZ, 0x1f, R5 ;  /* 0x0000001fff057819 */ /* 0x000fe40000011405 */
[----:B------:R-:W-:Y:S02]  /*bee0*/  LEA.HI R7, R7, R8, RZ, 0x2 ;  /* 0x0000000807077211 */ /* 0x000fe400078f10ff */
[----:B------:R-:W-:Y:S02]  /*bef0*/  LEA.HI R5, R5, R6, RZ, 0x4 ;  /* 0x0000000605057211 */ /* 0x000fe400078f20ff */
[----:B------:R-:W-:Y:S02]  /*bf00*/  SHF.R.S32.HI R8, RZ, 0x2, R7 ;  /* 0x00000002ff087819 */ /* 0x000fe40000011407 */
[----:B------:R-:W-:Y:S02]  /*bf10*/  LEA.HI R12, R12, R9, RZ, 0x3 ;  /* 0x000000090c0c7211 */ /* 0x000fe400078f18ff */
[----:B------:R-:W-:-:S02]  /*bf20*/  LOP3.LUT R5, R5, 0x1ffffff0, RZ, 0xc0, !PT ;  /* 0x1ffffff005057812 */ /* 0x000fc400078ec0ff */
[----:B------:R-:W-:Y:S02]  /*bf30*/  LEA.HI R7, R7, R8, RZ, 0x1 ;  /* 0x0000000807077211 */ /* 0x000fe400078f08ff */
[----:B------:R-:W-:Y:S02]  /*bf40*/  LEA.HI R11, R22, R22, RZ, 0x1 ;  /* 0x00000016160b7211 */ /* 0x000fe400078f08ff */
[----:B------:R-:W-:Y:S02]  /*bf50*/  LOP3.LUT R12, R12, 0xfffffff8, RZ, 0xc0, !PT ;  /* 0xfffffff80c0c7812 */ /* 0x000fe400078ec0ff */
[----:B------:R-:W-:Y:S01]  /*bf60*/  IADD3 R6, R6, -R5, RZ ;  /* 0x8000000506067210 */ /* 0x000fe20007ffe0ff */
[----:B------:R-:W-:Y:S01]  /*bf70*/  VIADD R5, R8, 0x8 ;  /* 0x0000000808057836 */ /* 0x000fe20000000000 */
[----:B------:R-:W-:Y:S01]  /*bf80*/  LOP3.LUT R7, R7, 0xfffffffe, RZ, 0xc0, !PT ;  /* 0xfffffffe07077812 */ /* 0x000fe200078ec0ff */
[----:B------:R-:W-:Y:S01]  /*bf90*/  IMAD.IADD R12, R9, 0x1, -R12 ;  /* 0x00000001090c7824 */ /* 0x000fe200078e0a0c */
[----:B------:R-:W-:-:S02]  /*bfa0*/  LOP3.LUT R11, R11, 0x3fffffe, RZ, 0xc0, !PT ;  /* 0x03fffffe0b0b7812 */ /* 0x000fc400078ec0ff */
[----:B------:R-:W-:Y:S02]  /*bfb0*/  SHF.R.S32.HI R15, RZ, 0x5, R13 ;  /* 0x00000005ff0f7819 */ /* 0x000fe4000001140d */
[----:B------:R-:W-:Y:S01]  /*bfc0*/  IADD3 R7, R8, -R7, RZ ;  /* 0x8000000708077210 */ /* 0x000fe20007ffe0ff */
[----:B------:R-:W-:Y:S01]  /*bfd0*/  IMAD.IADD R22, R22, 0x1, -R11 ;  /* 0x0000000116167824 */ /* 0x000fe200078e0a0b */
[----:B------:R-:W-:Y:S01]  /*bfe0*/  LEA.HI R9, R5, R5, RZ, 0x1 ;  /* 0x0000000505097211 */ /* 0x000fe200078f08ff */
[----:B------:R-:W-:Y:S01]  /*bff0*/  IMAD R17, R15, 0x10, R12 ;  /* 0x000000100f117824 */ /* 0x000fe200078e020c */
[C---:B------:R-:W-:Y:S01]  /*c000*/  IADD3 R15, R8.reuse, 0x18, RZ ;  /* 0x00000018080f7810 */ /* 0x040fe20007ffe0ff */
[----:B------:R-:W-:Y:S01]  /*c010*/  VIADD R11, R8, 0x10 ;  /* 0x00000010080b7836 */ /* 0x000fe20000000000 */
[----:B------:R-:W-:Y:S01]  /*c020*/  LOP3.LUT R12, R9, 0xfffffffe, RZ, 0xc0, !PT ;  /* 0xfffffffe090c7812 */ /* 0x000fe200078ec0ff */
[----:B------:R-:W-:Y:S02]  /*c030*/  IMAD R6, R6, 0x8, R7 ;  /* 0x0000000806067824 */ /* 0x000fe400078e0207 */
[----:B------:R-:W-:Y:S01]  /*c040*/  IMAD R17, R22, 0x40, R17 ;  /* 0x0000004016117824 */ /* 0x000fe200078e0211 */
[----:B------:R-:W-:Y:S01]  /*c050*/  LEA.HI R13, R11, R11, RZ, 0x1 ;  /* 0x0000000b0b0d7211 */ /* 0x000fe200078f08ff */
[----:B------:R-:W-:Y:S01]  /*c060*/  IMAD.IADD R12, R5, 0x1, -R12 ;  /* 0x00000001050c7824 */ /* 0x000fe200078e0a0c */
[----:B------:R3:W-:Y:S01]  /*c070*/  STL [R1+0x64], R6 ;  /* 0x0000640601007387 */ /* 0x0007e20000100800 */
[----:B------:R-:W-:-:S02]  /*c080*/  SHF.R.S32.HI R5, RZ, 0x1, R9 ;  /* 0x00000001ff057819 */ /* 0x000fc40000011409 */
[--C-:B------:R-:W-:Y:S02]  /*c090*/  SHF.R.S32.HI R7, RZ, 0x1, R13.reuse ;  /* 0x00000001ff077819 */ /* 0x100fe4000001140d */
[----:B------:R-:W-:Y:S02]  /*c0a0*/  SHF.R.S32.HI R8, RZ, 0x1f, R13 ;  /* 0x0000001fff087819 */ /* 0x000fe4000001140d */
[----:B------:R-:W-:Y:S01]  /*c0b0*/  LOP3.LUT R14, R13, 0xfffffffe, RZ, 0xc0, !PT ;  /* 0xfffffffe0d0e7812 */ /* 0x000fe200078ec0ff */
[----:B------:R-:W-:Y:S01]  /*c0c0*/  IMAD.MOV.U32 R13, RZ, RZ, 0x40000040 ;  /* 0x40000040ff0d7424 */ /* 0x000fe200078e00ff */
[----:B------:R-:W-:Y:S02]  /*c0d0*/  LEA.HI R8, R8, R7, RZ, 0x4 ;  /* 0x0000000708087211 */ /* 0x000fe400078f20ff */
[----:B---3--:R-:W-:Y:S01]  /*c0e0*/  SHF.R.S32.HI R6, RZ, 0x1f, R9 ;  /* 0x0000001fff067819 */ /* 0x008fe20000011409 */
[----:B------:R-:W-:Y:S01]  /*c0f0*/  IMAD.IADD R14, R11, 0x1, -R14 ;  /* 0x000000010b0e7824 */ /* 0x000fe200078e0a0e */
[----:B------:R-:W-:-:S02]  /*c100*/  LEA.HI R11, R15, R15, RZ, 0x1 ;  /* 0x0000000f0f0b7211 */ /* 0x000fc400078f08ff */
[----:B------:R-:W-:Y:S02]  /*c110*/  LEA.HI R6, R6, R5, RZ, 0x4 ;  /* 0x0000000506067211 */ /* 0x000fe400078f20ff */
[----:B------:R-:W-:Y:S02]  /*c120*/  LOP3.LUT R8, R8, 0x1ffffff0, RZ, 0xc0, !PT ;  /* 0x1ffffff008087812 */ /* 0x000fe400078ec0ff */
[----:B------:R-:W-:Y:S02]  /*c130*/  LOP3.LUT R6, R6, 0x1ffffff0, RZ, 0xc0, !PT ;  /* 0x1ffffff006067812 */ /* 0x000fe400078ec0ff */
[--C-:B------:R-:W-:Y:S02]  /*c140*/  SHF.R.S32.HI R9, RZ, 0x1, R11.reuse ;  /* 0x00000001ff097819 */ /* 0x100fe4000001140b */
[----:B------:R-:W-:Y:S01]  /*c150*/  SHF.R.S32.HI R20, RZ, 0x1f, R11 ;  /* 0x0000001fff147819 */ /* 0x000fe2000001140b */
[----:B------:R-:W-:Y:S01]  /*c160*/  IMAD.IADD R5, R5, 0x1, -R6 ;  /* 0x0000000105057824 */ /* 0x000fe200078e0a06 */
[----:B------:R-:W-:-:S02]  /*c170*/  IADD3 R7, R7, -R8, RZ ;  /* 0x8000000807077210 */ /* 0x000fc40007ffe0ff */
[----:B------:R-:W-:Y:S01]  /*c180*/  LEA.HI R20, R20, R9, RZ, 0x4 ;  /* 0x0000000914147211 */ /* 0x000fe200078f20ff */
[----:B------:R-:W-:Y:S01]  /*c190*/  IMAD R6, R5, 0x8, R12 ;  /* 0x0000000805067824 */ /* 0x000fe200078e020c */
[----:B-1----:R-:W-:Y:S01]  /*c1a0*/  LOP3.LUT R18, R11, 0xfffffffe, RZ, 0xc0, !PT ;  /* 0xfffffffe0b127812 */ /* 0x002fe200078ec0ff */
[----:B------:R-:W-:Y:S01]  /*c1b0*/  IMAD R7, R7, 0x8, R14 ;  /* 0x0000000807077824 */ /* 0x000fe200078e020e */
[----:B------:R-:W-:Y:S01]  /*c1c0*/  LOP3.LUT R20, R20, 0x1ffffff0, RZ, 0xc0, !PT ;  /* 0x1ffffff014147812 */ /* 0x000fe200078ec0ff */
[----:B------:R-:W1:Y:S01]  /*c1d0*/  S2R R8, SR_CTAID.X ;  /* 0x0000000000087919 */ /* 0x000e620000002500 */
[----:B------:R-:W-:Y:S01]  /*c1e0*/  IADD3 R18, R15, -R18, RZ ;  /* 0x800000120f127210 */ /* 0x000fe20007ffe0ff */
[----:B------:R-:W-:Y:S01]  /*c1f0*/  IMAD.MOV.U32 R15, RZ, RZ, 0x40000040 ;  /* 0x40000040ff0f7424 */ /* 0x000fe200078e00ff */
[----:B------:R3:W-:Y:S01]  /*c200*/  STL [R1+0x60], R6 ;  /* 0x0000600601007387 */ /* 0x0007e20000100800 */
[----:B------:R-:W-:-:S03]  /*c210*/  IMAD.IADD R9, R9, 0x1, -R20 ;  /* 0x0000000109097824 */ /* 0x000fc600078e0a14 */
[----:B------:R4:W-:Y:S01]  /*c220*/  STL [R1+0x5c], R7 ;  /* 0x00005c0701007387 */ /* 0x0009e20000100800 */
[----:B------:R-:W-:-:S05]  /*c230*/  IMAD R9, R9, 0x8, R18 ;  /* 0x0000000809097824 */ /* 0x000fca00078e0212 */
[----:B------:R5:W-:Y:S01]  /*c240*/  STL [R1+0x58], R9 ;  /* 0x0000580901007387 */ /* 0x000be20000100800 */
[----:B-1----:R-:W-:Y:S01]  /*c250*/  IMAD R8, R8, -0x80, -R17 ;  /* 0xffffff8008087824 */ /* 0x002fe200078e0a11 */
[----:B--2---:R-:W-:-:S04]  /*c260*/  LEA R5, R21, R16, 0xd ;  /* 0x0000001015057211 */ /* 0x004fc800078e68ff */
[C---:B---3--:R-:W-:Y:S01]  /*c270*/  IADD3 R6, R5.reuse, 0x4000, RZ ;  /* 0x0000400005067810 */ /* 0x048fe20007ffe0ff */
[----:B----4-:R-:W-:Y:S01]  /*c280*/  VIADD R7, R5, 0x20c00 ;  /* 0x00020c0005077836 */ /* 0x010fe20000000000 */
[----:B------:R-:W-:Y:S02]  /*c290*/  SHF.R.U32.HI R5, RZ, 0x4, R5 ;  /* 0x00000004ff057819 */ /* 0x000fe40000011605 */
[----:B------:R-:W-:Y:S02]  /*c2a0*/  SHF.R.U32.HI R6, RZ, 0x4, R6 ;  /* 0x00000004ff067819 */ /* 0x000fe40000011606 */
[----:B------:R-:W-:Y:S02]  /*c2b0*/  SHF.R.U32.HI R7, RZ, 0x4, R7 ;  /* 0x00000004ff077819 */ /* 0x000fe40000011607 */
[----:B------:R-:W-:Y:S02]  /*c2c0*/  LOP3.LUT R6, R6, 0x3fff, RZ, 0xc0, !PT ;  /* 0x00003fff06067812 */ /* 0x000fe400078ec0ff */
[----:B------:R-:W-:-:S02]  /*c2d0*/  LOP3.LUT R5, R5, 0x3fff, RZ, 0xc0, !PT ;  /* 0x00003fff05057812 */ /* 0x000fc400078ec0ff */
[----:B------:R-:W-:Y:S02]  /*c2e0*/  LOP3.LUT R7, R7, 0x3fff, RZ, 0xc0, !PT ;  /* 0x00003fff07077812 */ /* 0x000fe400078ec0ff */
[----:B------:R-:W-:Y:S02]  /*c2f0*/  LOP3.LUT R6, R6, 0x10000, RZ, 0xfc, !PT ;  /* 0x0001000006067812 */ /* 0x000fe400078efcff */
[----:B-----5:R-:W-:Y:S02]  /*c300*/  LOP3.LUT R9, R5, 0x10000, RZ, 0xfc, !PT ;  /* 0x0001000005097812 */ /* 0x020fe400078efcff */
[----:B------:R-:W-:Y:S01]  /*c310*/  LOP3.LUT R5, R7, 0x10000, RZ, 0xfc, !PT ;  /* 0x0001000007057812 */ /* 0x000fe200078efcff */
[C---:B------:R-:W-:Y:S01]  /*c320*/  VIADD R12, R6.reuse, 0x6 ;  /* 0x00000006060c7836 */ /* 0x040fe20000000000 */
[C---:B------:R-:W-:Y:S01]  /*c330*/  IADD3 R14, R6.reuse, 0x4, RZ ;  /* 0x00000004060e7810 */ /* 0x040fe20007ffe0ff */
[----:B------:R-:W-:Y:S01]  /*c340*/  VIADD R18, R6, 0x2 ;  /* 0x0000000206127836 */ /* 0x000fe20000000000 */
[----:B------:R1:W-:Y:S01]  /*c350*/  STL [R1+0x34], R6 ;  /* 0x0000340601007387 */ /* 0x0003e20000100800 */
[----:B------:R-:W-:-:S02]  /*c360*/  IADD3 R7, R10, 0x8, RZ ;  /* 0x000000080a077810 */ /* 0x000fc40007ffe0ff */
[----:B------:R-:W-:Y:S01]  /*c370*/  IADD3 R7, R10, 0x14, RZ ;  /* 0x000000140a077810 */ /* 0x000fe20007ffe0ff */
[----:B------:R2:W-:Y:S01]  /*c380*/  STL [R1+0x50], R5 ;  /* 0x0000500501007387 */ /* 0x0005e20000100800 */
[----:B------:R-:W-:-:S03]  /*c390*/  IADD3 R7, -R17, UR4, RZ ;  /* 0x0000000411077c10 */ /* 0x000fc6000fffe1ff */
[----:B------:R3:W-:Y:S01]  /*c3a0*/  STL.64 [R1+0x38], R12 ;  /* 0x0000380c01007387 */ /* 0x0007e20000100a00 */
[----:B-1----:R-:W-:-:S03]  /*c3b0*/  VIADD R6, R10, 0xc ;  /* 0x0000000c0a067836 */ /* 0x002fc60000000000 */
[----:B------:R3:W-:Y:S01]  /*c3c0*/  STL.64 [R1+0x48], R18 ;  /* 0x0000481201007387 */ /* 0x0007e20000100a00 */
[C---:B------:R-:W-:Y:S02]  /*c3d0*/  VIADD R6, R10.reuse, 0x18 ;  /* 0x000000180a067836 */ /* 0x040fe40000000000 */
[C---:B--2---:R-:W-:Y:S01]  /*c3e0*/  VIADD R5, R10.reuse, 0x4 ;  /* 0x000000040a057836 */ /* 0x044fe20000000000 */
[----:B------:R3:W-:Y:S01]  /*c3f0*/  STL.64 [R1+0x40], R14 ;  /* 0x0000400e01007387 */ /* 0x0007e20000100a00 */
[C---:B------:R-:W-:Y:S02]  /*c400*/  VIADD R5, R10.reuse, 0x10 ;  /* 0x000000100a057836 */ /* 0x040fe40000000000 */
[----:B------:R-:W-:-:S07]  /*c410*/  VIADD R5, R10, 0x1c ;  /* 0x0000001c0a057836 */ /* 0x000fce0000000000 */
.L_x_1906:
[----:B------:R-:W-:-:S04]  /*c420*/  MOV R5, UR36 ;  /* 0x0000002400057c02 */ /* 0x000fc80008000f00 */
[----:B------:R-:W-:-:S04]  /*c430*/  LOP3.LUT R5, R5, 0x1, RZ, 0xfc, !PT ;  /* 0x0000000105057812 */ /* 0x000fc800078efcff */
[----:B------:R-:W-:-:S13]  /*c440*/  ISETP.NE.AND P6, PT, R5, 0x3, PT ;  /* 0x000000030500780c */ /* 0x000fda0003fc5270 */
[----:B------:R-:W-:Y:S05]  /*c450*/  @!P6 BRA `(.L_x_1896) ;  /* 0x000000000004e947 */ /* 0x000fea0003800000 */
[----:B------:R-:W-:Y:S01]  /*c460*/  BPT.TRAP 0x1 ;  /* 0x000000040000795c */ /* 0x000fe20000300000 */
.L_x_1896:
[----:B------:R-:W-:Y:S01]  /*c470*/  IMAD R6, R0, 0x8, R16 ;  /* 0x0000000800067824 */ /* 0x000fe200078e0210 */
[----:B------:R-:W-:-:S04]  /*c480*/  SHF.L.U32 R21, R4, 0x1f, RZ ;  /* 0x0000001f04157819 */ /* 0x000fc800000006ff */
[----:B------:R1:W2:Y:S01]  /*c490*/  SYNCS.PHASECHK.TRANS64.TRYWAIT P0, [R6+URZ+0x30c10], R21 ;  /* 0x030c1015060075a7 */ /* 0x0002a2000800017f */
[----:B------:R-:W-:Y:S05]  /*c4a0*/  @!P6 BRA `(.L_x_1897) ;  /* 0x000000000004e947 */ /* 0x000fea0003800000 */
[----:B------:R-:W-:Y:S01]  /*c4b0*/  BPT.TRAP 0x1 ;  /* 0x000000040000795c */ /* 0x000fe20000300000 */
.L_x_1897:
[----:B------:R-:W-:-:S05]  /*c4c0*/  VIADD R5, R16, 0x10000 ;  /* 0x0001000010057836 */ /* 0x000fca0000000000 */
[----:B------:R-:W-:-:S04]  /*c4d0*/  SHF.R.U32.HI R5, RZ, 0x4, R5 ;  /* 0x00000004ff057819 */ /* 0x000fc80000011605 */
[----:B------:R-:W-:-:S04]  /*c4e0*/  LOP3.LUT R5, R5, 0x3fff, RZ, 0xc0, !PT ;  /* 0x00003fff05057812 */ /* 0x000fc800078ec0ff */
[----:B------:R-:W-:Y:S01]  /*c4f0*/  LOP3.LUT R11, R5, 0x10000, RZ, 0xfc, !PT ;  /* 0x00010000050b7812 */ /* 0x000fe200078efcff */
[----:B--2---:R-:W-:Y:S06]  /*c500*/  @P0 BRA `(.L_x_1898) ;  /* 0x0000000000080947 */ /* 0x004fec0003800000 */
[----:B------:R-:W2:Y:S02]  /*c510*/  SYNCS.PHASECHK.TRANS64.TRYWAIT P0, [R6+URZ+0x30c10], R21 ;  /* 0x030c1015060075a7 */ /* 0x000ea4000800017f */
[----:B--2---:R-:W-:Y:S05]  /*c520*/  @!P0 BRA `(.L_x_1899) ;  /* 0x000000b8006c8947 */ /* 0x004fea0003800000 */
.L_x_1898:
[----:B------:R-:W-:Y:S01]  /*c530*/  LEA R11, R0, R11, 0xa ;  /* 0x0000000b000b7211 */ /* 0x000fe200078e50ff */
[----:B------:R-:W-:Y:S05]  /*c540*/  WARPSYNC.ALL ;  /* 0x0000000000007948 */ /* 0x000fea0003800000 */
[----:B------:R-:W-:Y:S01]  /*c550*/  R2UR UR4, R9 ;  /* 0x00000000090472ca */ /* 0x000fe200000e0000 */
[----:B---3--:R-:W3:Y:S01]  /*c560*/  LDL R18, [R1+0x64] ;  /* 0x0000640001127983 */ /* 0x008ee20000100800 */
        /* <DEDUP_REMOVED lines=9> */
[----:B------:R-:W-:Y:S01]  /*c600*/  UIADD3 UR4, UR6, 0x2, URZ ;  /* 0x0000000206047890 */ /* 0x000fe2000fffe03f */
[----:B------:R-:W-:Y:S01]  /*c610*/  IMAD.MOV.U32 R13, RZ, RZ, 0x40000040 ;  /* 0x40000040ff0d7424 */ /* 0x000fe200078e00ff */
[----:B------:R-:W-:Y:S01]  /*c620*/  UMOV UR11, 0x40000040 ;  /* 0x40000040000b7882 */ /* 0x000fe20000000000 */
[----:B------:R-:W-:Y:S01]  /*c630*/  UMOV UR7, 0x40000040 ;  /* 0x4000004000077882 */ /* 0x000fe20000000000 */
[----:B------:R-:W-:-:S02]  /*c640*/  R2UR UR8, R12 ;  /* 0x000000000c0872ca */ /* 0x000fc400000e0000 */
[----:B------:R-:W-:Y:S01]  /*c650*/  R2UR UR9, R13 ;  /* 0x000000000d0972ca */ /* 0x000fe200000e0000 */
[----:B------:R-:W-:Y:S01]  /*c660*/  UMOV UR10, UR4 ;  /* 0x00000004000a7c82 */ /* 0x000fe20008000000 */
[----:B------:R-:W-:Y:S01]  /*c670*/  IMAD.MOV.U32 R13, RZ, RZ, 0x40000040 ;  /* 0x40000040ff0d7424 */ /* 0x000fe200078e00ff */
[----:B------:R-:W-:Y:S01]  /*c680*/  IADD3 R12, R9, 0x4, RZ ;  /* 0x00000004090c7810 */ /* 0x000fe20007ffe0ff */
        /* <DEDUP_REMOVED lines=17> */
[----:B------:R-:W-:Y:S02]  /*c7a0*/  IMAD R13, R3, 0x2, R12 ;  /* 0x00000002030d7824 */ /* 0x000fe400078e020c */
[C---:B----4-:R-:W-:Y:S01]  /*c7b0*/  IMAD R14, R0.reuse, 0x80, R14 ;  /* 0x00000080000e7824 */ /* 0x050fe200078e020e */
[----:B-----5:R-:W-:-:S04]  /*c7c0*/  LEA R18, R0, R17, 0x7 ;  /* 0x0000001100127211 */ /* 0x020fc800078e38ff */
[C---:B------:R-:W-:Y:S01]  /*c7d0*/  LEA R17, R3.reuse, R14, 0x1 ;  /* 0x0000000e03117211 */ /* 0x040fe200078e08ff */
[----:B--2---:R-:W-:Y:S02]  /*c7e0*/  IMAD R20, R0, 0x80, R15 ;  /* 0x0000008000147824 */ /* 0x004fe400078e020f */
[----:B------:R-:W-:Y:S01]  /*c7f0*/  IMAD R15, R3, 0x2, R18 ;  /* 0x00000002030f7824 */ /* 0x000fe200078e0212 */
[-C--:B------:R-:W-:Y:S01]  /*c800*/  LEA R18, R13, R16.reuse, 0x2 ;  /* 0x000000100d127211 */ /* 0x080fe200078e10ff */
[----:B------:R-:W-:Y:S02]  /*c810*/  IMAD R19, R3, 0x2, R20 ;  /* 0x0000000203137824 */ /* 0x000fe400078e0214 */
[--C-:B------:R-:W-:Y:S02]  /*c820*/  IMAD R12, R17, 0x4, R16.reuse ;  /* 0x00000004110c7824 */ /* 0x100fe400078e0210 */
[----:B------:R-:W-:Y:S01]  /*c830*/  IMAD R11, R15, 0x4, R16 ;  /* 0x000000040f0b7824 */ /* 0x000fe200078e0210 */
[----:B------:R-:W-:Y:S01]  /*c840*/  LEA R14, R19, R16, 0x2 ;  /* 0x00000010130e7211 */ /* 0x000fe200078e10ff */
        /* <DEDUP_REMOVED lines=15> */
.L_x_1900:
[----:B------:R1:W1:Y:S01]  /*c940*/  SYNCS.PHASECHK.TRANS64.TRYWAIT P0, [R6+URZ+0x30c30], R21 ;  /* 0x030c3015060075a7 */ /* 0x000262000800017f */
[----:B------:R-:W-:Y:S05]  /*c950*/  @!P6 BRA `(.L_x_1901) ;  /* 0x000000000004e947 */ /* 0x000fea0003800000 */
[----:B------:R-:W-:Y:S01]  /*c960*/  BPT.TRAP 0x1 ;  /* 0x000000040000795c */ /* 0x000fe20000300000 */
.L_x_1901:
[----:B-1----:R-:W-:Y:S05]  /*c970*/  @P0 BRA `(.L_x_1902) ;  /* 0x0000000000080947 */ /* 0x002fea0003800000 */
[----:B------:R-:W1:Y:S02]  /*c980*/  SYNCS.PHASECHK.TRANS64.TRYWAIT P0, [R6+URZ+0x30c30], R21 ;  /* 0x030c3015060075a7 */ /* 0x000e64000800017f */
[----:B-1----:R-:W-:Y:S05]  /*c990*/  @!P0 BRA `(.L_x_1903) ;  /* 0x000000b400648947 */ /* 0x002fea0003800000 */
.L_x_1902:
[----:B------:R-:W2:Y:S01]  /*c9a0*/  LDL R26, [R1+0x34] ;  /* 0x00003400011a7983 */ /* 0x000ea20000100800 */
[----:B------:R-:W-:Y:S01]  /*c9b0*/  ULDC UR9, c[0x0][0x75c] ;  /* 0x0001d70000097ab9 */ /* 0x000fe20000000800 */
[----:B------:R-:W-:Y:S02]  /*c9c0*/  IADD3 R24, R16, 0x18000, RZ ;  /* 0x0001800010187810 */ /* 0x000fe40007ffe0ff */
[----:B------:R1:W-:Y:S01]  /*c9d0*/  STL [R1+0x110], R200 ;  /* 0x000110c801007387 */ /* 0x0003e20000100800 */
[----:B------:R-:W-:Y:S01]  /*c9e0*/  FMUL.FTZ R88, R88, UR9 ;  /* 0x0000000958587c20 */ /* 0x000fe20008410000 */
[----:B------:R-:W-:Y:S01]  /*c9f0*/  FMUL.FTZ R99, R99, UR9 ;  /* 0x0000000963637c20 */ /* 0x000fe20008410000 */
[----:B------:R-:W-:Y:S01]  /*ca00*/  SHF.R.U32.HI R24, RZ, 0x4, R24 ;  /* 0x00000004ff187819 */ /* 0x000fe20000011618 */
[----:B------:R-:W-:Y:S01]  /*ca10*/  STL [R1+0x10c], R201 ;  /* 0x00010cc901007387 */ /* 0x000fe20000100800 */
[----:B------:R-:W-:Y:S01]  /*ca20*/  FMUL.FTZ R75, R75, UR9 ;  /* 0x000000094b4b7c20 */ /* 0x000fe20008410000 */
[----:B------:R-:W-:Y:S01]  /*ca30*/  FMUL.FTZ R83, R83, UR9 ;  /* 0x0000000953537c20 */ /* 0x000fe20008410000 */
[----:B------:R-:W-:Y:S01]  /*ca40*/  LOP3.LUT R137, R24, 0x3fff, RZ, 0xc0, !PT ;  /* 0x00003fff18897812 */ /* 0x000fe200078ec0ff */
[----:B------:R-:W-:Y:S01]  /*ca50*/  STL [R1+0x108], R202 ;  /* 0x000108ca01007387 */ /* 0x000fe20000100800 */
[----:B------:R-:W-:Y:S01]  /*ca60*/  FMUL.FTZ R85, R85, UR9 ;  /* 0x0000000955557c20 */ /* 0x000fe20008410000 */
[----:B------:R-:W-:Y:S01]  /*ca70*/  FMUL.FTZ R19, R72, UR9 ;  /* 0x0000000948137c20 */ /* 0x000fe20008410000 */
[----:B------:R-:W-:Y:S01]  /*ca80*/  LOP3.LUT R25, R137, 0x10000, RZ, 0xfc, !PT ;  /* 0x0001000089197812 */ /* 0x000fe200078efcff */
[----:B------:R-:W-:Y:S01]  /*ca90*/  STL [R1+0x104], R203 ;  /* 0x000104cb01007387 */ /* 0x000fe20000100800 */
[----:B------:R-:W-:Y:S01]  /*caa0*/  FMUL.FTZ R230, R73, UR9 ;  /* 0x0000000949e67c20 */ /* 0x000fe20008410000 */
[----:B------:R-:W-:Y:S01]  /*cab0*/  FMUL.FTZ R20, R74, UR9 ;  /* 0x000000094a147c20 */ /* 0x000fe20008410000 */
[----:B-1----:R-:W-:Y:S01]  /*cac0*/  MUFU.TANH R200, R75 ;  /* 0x0000004b00c87308 */ /* 0x002fe20000002400 */
[----:B------:R1:W-:Y:S01]  /*cad0*/  STL [R1+0x100], R171 ;  /* 0x000100ab01007387 */ /* 0x0003e20000100800 */
[----:B------:R-:W-:-:S02]  /*cae0*/  IMAD R25, R0, 0x400, R25 ;  /* 0x0000040000197824 */ /* 0x000fc400078e0219 */
        /* <DEDUP_REMOVED lines=12> */
[----:B------:R-:W-:-:S02]  /*cbb0*/  FMUL.FTZ R138, R86, UR9 ;  /* 0x00000009568a7c20 */ /* 0x000fc40008410000 */
[----:B------:R-:W-:Y:S01]  /*cbc0*/  STL [R1+0xf0], R167 ;  /* 0x0000f0a701007387 */ /* 0x000fe20000100800 */
[----:B------:R-:W-:Y:S01]  /*cbd0*/  R2UR UR6, R25 ;  /* 0x00000000190672ca */ /* 0x000fe200000e0000 */
[----:B------:R-:W-:Y:S02]  /*cbe0*/  MUFU.TANH R201, R83 ;  /* 0x0000005300c97308 */ /* 0x000fe40000002400 */
[----:B------:R-:W-:Y:S04]  /*cbf0*/  STL [R1+0xec], R166 ;  /* 0x0000eca601007387 */ /* 0x000fe80000100800 */
[----:B------:R-:W-:Y:S01]  /*cc00*/  STL [R1+0xe8], R165 ;  /* 0x0000e8a501007387 */ /* 0x000fe20000100800 */
[----:B-1----:R-:W-:Y:S01]  /*cc10*/  FMUL.FTZ R88, R93, UR9 ;  /* 0x000000095d587c20 */ /* 0x002fe20008410000 */
[----:B------:R1:W-:Y:S02]  /*cc20*/  MUFU.TANH R202, R85 ;  /* 0x0000005500ca7308 */ /* 0x0003e40000002400 */
[----:B------:R-:W-:Y:S04]  /*cc30*/  STL [R1+0xe4], R164 ;  /* 0x0000e4a401007387 */ /* 0x000fe80000100800 */
[----:B------:R-:W-:Y:S01]  /*cc40*/  STL [R1+0xe0], R163 ;  /* 0x0000e0a301007387 */ /* 0x000fe20000100800 */
[----:B------:R-:W-:Y:S01]  /*cc50*/  FMUL.FTZ R136, R87, UR9 ;  /* 0x0000000957887c20 */ /* 0x000fe20008410000 */
[----:B------:R-:W-:Y:S01]  /*cc60*/  UMOV UR5, 0x40000040 ;  /* 0x4000004000057882 */ /* 0x000fe20000000000 */
[----:B------:R-:W-:Y:S01]  /*cc70*/  UMOV UR7, 0x40000040 ;  /* 0x4000004000077882 */ /* 0x000fe20000000000 */
[----:B------:R-:W-:Y:S01]  /*cc80*/  STL [R1+0xdc], R162 ;  /* 0x0000dca201007387 */ /* 0x000fe20000100800 */
[----:B------:R-:W-:Y:S01]  /*cc90*/  UMOV UR15, 0x40000040 ;  /* 0x40000040000f7882 */ /* 0x000fe20000000000 */
[----:B------:R-:W-:Y:S01]  /*cca0*/  FMUL.FTZ R204, R91, UR9 ;  /* 0x000000095bcc7c20 */ /* 0x000fe20008410000 */
[----:B--2---:R-:W-:Y:S01]  /*ccb0*/  R2UR UR4, R26 ;  /* 0x000000001a0472ca */ /* 0x004fe200000e0000 */
[----:B------:R-:W-:Y:S01]  /*ccc0*/  STL [R1+0xd8], R161 ;  /* 0x0000d8a101007387 */ /* 0x000fe20000100800 */
[----:B------:R-:W-:Y:S01]  /*ccd0*/  FMUL.FTZ R139, R89, UR9 ;  /* 0x00000009598b7c20 */ /* 0x000fe20008410000 */
[----:B------:R-:W-:Y:S01]  /*cce0*/  FMUL.FTZ R126, R126, UR9 ;  /* 0x000000097e7e7c20 */ /* 0x000fe20008410000 */
[----:B------:R-:W2:Y:S01]  /*ccf0*/  MUFU.TANH R19, R19 ;  /* 0x0000001300137308 */ /* 0x000ea20000002400 */
[----:B------:R-:W-:Y:S04]  /*cd00*/  STL [R1+0xd4], R160 ;  /* 0x0000d4a001007387 */ /* 0x000fe80000100800 */
[----:B------:R-:W-:Y:S01]  /*cd10*/  STL [R1+0xd0], R159 ;  /* 0x0000d09f01007387 */ /* 0x000fe20000100800 */
[----:B------:R-:W-:-:S02]  /*cd20*/  ISETP.GT.AND P2, PT, R8, RZ, PT ;  /* 0x000000ff0800720c */ /* 0x000fc40003f44270 */
[----:B------:R-:W3:Y:S01]  /*cd30*/  MUFU.TANH R230, R230 ;  /* 0x000000e600e67308 */ /* 0x000ee20000002400 */
[----:B------:R-:W-:Y:S04]  /*cd40*/  STL [R1+0xcc], R158 ;  /* 0x0000cc9e01007387 */ /* 0x000fe80000100800 */
[----:B------:R-:W-:Y:S01]  /*cd50*/  STL [R1+0xc8], R157 ;  /* 0x0000c89d01007387 */ /* 0x000fe20000100800 */
[C---:B------:R-:W-:Y:S02]  /*cd60*/  ISETP.GT.AND P3, PT, R7.reuse, 0x8, PT ;  /* 0x000000080700780c */ /* 0x040fe40003f64270 */
        /* <DEDUP_REMOVED lines=30> */
[----:B------:R-:W-:Y:S04]  /*cf50*/  STL [R1+0x7c], R6 ;  /* 0x00007c0601007387 */ /* 0x000fe80000100800 */
[----:B------:R-:W-:Y:S04]  /*cf60*/  STL [R1+0x78], R5 ;  /* 0x0000780501007387 */ /* 0x000fe80000100800 */
[----:B------:R1:W-:Y:S04]  /*cf70*/  STL [R1+0x74], R4 ;  /* 0x0000740401007387 */ /* 0x0003e80000100800 */
[----:B------:R2:W-:Y:S04]  /*cf80*/  STL [R1+0x70], R2 ;  /* 0x0000700201007387 */ /* 0x0005e80000100800 */
[----:B-1----:R-:W3:Y:S01]  /*cf90*/  LDL.64 R4, [R1+0x48] ;  /* 0x0000480001047983 */ /* 0x002ee20000100a00 */
[----:B------:R-:W-:Y:S01]  /*cfa0*/  FMUL.FTZ R93, R98, UR9 ;  /* 0x00000009625d7c20 */ /* 0x000fe20008410000 */
[----:B------:R1:W-:Y:S01]  /*cfb0*/  MUFU.TANH R166, R99 ;  /* 0x0000006300a67308 */ /* 0x0003e20000002400 */
[----:B------:R-:W-:Y:S01]  /*cfc0*/  WARPGROUP.ARRIVE ;  /* 0x00000000000079c5 */ /* 0x000fe20000000000 */
[----:B------:R-:W-:Y:S01]  /*cfd0*/  FMUL.FTZ R91, R96, UR9 ;  /* 0x00000009605b7c20 */ /* 0x000fe20008410000 */
[----:B--2---:R-:W2:Y:S01]  /*cfe0*/  LDC R2, c[0x0][0x74c] ;  /* 0x0001d300ff027b82 */ /* 0x004ea20000000800 */
[----:B------:R-:W-:Y:S01]  /*cff0*/  FMUL.FTZ R89, R94, UR9 ;  /* 0x000000095e597c20 */ /* 0x000fe20008410000 */
[----:B------:R-:W-:Y:S01]  /*d000*/  FMUL.FTZ R205, R92, UR9 ;  /* 0x000000095ccd7c20 */ /* 0x000fe20008410000 */
[----:B------:R-:W-:Y:S01]  /*d010*/  FMUL.FTZ R92, R97, UR9 ;  /* 0x00000009615c7c20 */ /* 0x000fe20008410000 */
[----:B------:R-:W-:Y:S01]  /*d020*/  HGMMA.64x128x16.F32 R24, gdesc[UR4], RZ, !UPT, gsb0 ;  /* 0x01e00000041879f0 */ /* 0x000fe2000c0008ff */
[----:B------:R4:W2:Y:S01]  /*d030*/  MUFU.TANH R203, R138 ;  /* 0x0000008a00cb7308 */ /* 0x0008a20000002400 */
[----:B-1----:R-:W2:Y:S01]  /*d040*/  LDL.64 R98, [R1+0x40] ;  /* 0x0000400001627983 */ /* 0x002ea20000100a00 */
[----:B------:R-:W-:Y:S01]  /*d050*/  UIADD3 UR4, UR6, 0x2, URZ ;  /* 0x0000000206047890 */ /* 0x000fe2000fffe03f */
[----:B------:R-:W-:Y:S01]  /*d060*/  FMUL.FTZ R100, R100, UR9 ;  /* 0x0000000964647c20 */ /* 0x000fe20008410000 */
[----:B------:R-:W-:Y:S01]  /*d070*/  FMUL.FTZ R101, R101, UR9 ;  /* 0x0000000965657c20 */ /* 0x000fe20008410000 */
[----:B------:R-:W-:Y:S01]  /*d080*/  FMUL.FTZ R120, R120, UR9 ;  /* 0x0000000978787c20 */ /* 0x000fe20008410000 */
[----:B------:R-:W-:Y:S01]  /*d090*/  FMUL.FTZ R122, R122, UR9 ;  /* 0x000000097a7a7c20 */ /* 0x000fe20008410000 */
[----:B------:R-:W-:Y:S01]  /*d0a0*/  FMUL.FTZ R123, R123, UR9 ;  /* 0x000000097b7b7c20 */ /* 0x000fe20008410000 */
[----:B------:R1:W-:Y:S01]  /*d0b0*/  MUFU.TANH R9, R126 ;  /* 0x0000007e00097308 */ /* 0x0003e20000002400 */
[----:B------:R-:W-:Y:S01]  /*d0c0*/  UMOV UR14, UR4 ;  /* 0x00000004000e7c82 */ /* 0x000fe20008000000 */
[----:B------:R-:W-:Y:S01]  /*d0d0*/  ULEA UR4, UR43, -UR41, 0x7 ;  /* 0x800000292b047291 */ /* 0x000fe2000f8e383f */
[----:B----4-:R-:W-:Y:S01]  /*d0e0*/  FMUL.FTZ R138, R90, UR9 ;  /* 0x000000095a8a7c20 */ /* 0x010fe20008410000 */
[----:B------:R-:W-:Y:S01]  /*d0f0*/  FMUL.FTZ R90, R95, UR9 ;  /* 0x000000095f5a7c20 */ /* 0x000fe20008410000 */
[----:B------:R-:W-:Y:S01]  /*d100*/  FMUL.FTZ R102, R102, UR9 ;  /* 0x0000000966667c20 */ /* 0x000fe20008410000 */
[----:B------:R-:W1:Y:S01]  /*d110*/  LDC.64 R94, c[0x0][0x748] ;  /* 0x0001d200ff5e7b82 */ /* 0x000e620000000a00 */
[----:B------:R-:W-:Y:S01]  /*d120*/  FMUL.FTZ R103, R103, UR9 ;  /* 0x0000000967677c20 */ /* 0x000fe20008410000 */
[----:B------:R-:W-:Y:S01]  /*d130*/  LEA R96, R3, UR4, 0x1 ;  /* 0x0000000403607c11 */ /* 0x000fe2000f8e08ff */
[----:B------:R-:W-:Y:S01]  /*d140*/  UIADD3 UR4, UR6, 0x4, URZ ;  /* 0x0000000406047890 */ /* 0x000fe2000fffe03f */
[----:B------:R-:W4:Y:S01]  /*d150*/  MUFU.TANH R136, R136 ;  /* 0x0000008800887308 */ /* 0x000f220000002400 */
[----:B------:R-:W-:Y:S01]  /*d160*/  FMUL.FTZ R109, R109, UR9 ;  /* 0x000000096d6d7c20 */ /* 0x000fe20008410000 */
[----:B------:R-:W-:Y:S01]  /*d170*/  FMUL.FTZ R104, R104, UR9 ;  /* 0x0000000968687c20 */ /* 0x000fe20008410000 */
        /* <DEDUP_REMOVED lines=13> */
[----:B------:R-:W-:Y:S08]  /*d250*/  MUFU.TANH R88, R88 ;  /* 0x0000005800587308 */ /* 0x000ff00000002400 */
[----:B------:R-:W-:Y:S01]  /*d260*/  MUFU.TANH R168, R204 ;  /* 0x000000cc00a87308 */ /* 0x000fe20000002400 */
[----:B---3--:R-:W-:Y:S01]  /*d270*/  R2UR UR12, R4 ;  /* 0x00000000040c72ca */ /* 0x008fe200000e0000 */
[----:B------:R-:W-:-:S02]  /*d280*/  WARPGROUP.DEPBAR.LE gsb0, 0x0 ;  /* 0x00008000000079c5 */ /* 0x000fc40000010000 */
[----:B------:R-:W-:-:S04]  /*d290*/  R2UR UR13, R5 ;  /* 0x00000000050d72ca */ /* 0x000fc800000e0000 */
[----:B------:R-:W-:Y:S01]  /*d2a0*/  MUFU.TANH R91, R91 ;  /* 0x0000005b005b7308 */ /* 0x000fe20000002400 */
[----:B------:R-:W3:Y:S01]  /*d2b0*/  LDL.64 R4, [R1+0x38] ;  /* 0x0000380001047983 */ /* 0x000ee20000100a00 */
[----:B------:R-:W-:Y:S01]  /*d2c0*/  WARPGROUP.ARRIVE ;  /* 0x00000000000079c5 */ /* 0x000fe20000000000 */
[----:B------:R-:W-:Y:S02]  /*d2d0*/  IADD3 R96, R7, R96, RZ ;  /* 0x0000006007607210 */ /* 0x000fe40007ffe0ff */
[----:B--2---:R-:W-:Y:S01]  /*d2e0*/  IADD3 R2, -R2, 0x8, RZ ;  /* 0x0000000802027810 */ /* 0x004fe20007ffe1ff */
[----:B------:R-:W-:Y:S01]  /*d2f0*/  UIADD3 UR6, UR6, 0x6, URZ ;  /* 0x0000000606067890 */ /* 0x000fe2000fffe03f */
[----:B------:R-:W-:Y:S01]  /*d300*/  UMOV UR7, 0x40000040 ;  /* 0x4000004000077882 */ /* 0x000fe20000000000 */
[----:B------:R-:W2:Y:S01]  /*d310*/  MUFU.TANH R167, R205 ;  /* 0x000000cd00a77308 */ /* 0x000ea20000002400 */
[----:B------:R-:W-:Y:S01]  /*d320*/  HGMMA.64x128x16.F32 R24, gdesc[UR12], R24, gsb0 ;  /* 0x01e000000c1879f0 */ /* 0x000fe20008000818 */
[----:B------:R-:W-:-:S02]  /*d330*/  R2UR UR12, R98 ;  /* 0x00000000620c72ca */ /* 0x000fc400000e0000 */
[----:B------:R-:W-:Y:S01]  /*d340*/  R2UR UR13, R99 ;  /* 0x00000000630d72ca */ /* 0x000fe200000e0000 */
[----:B------:R-:W-:Y:S01]  /*d350*/  UMOV UR14, UR4 ;  /* 0x00000004000e7c82 */ /* 0x000fe20008000000 */
[----:B------:R-:W-:Y:S01]  /*d360*/  UMOV UR15, 0x40000040 ;  /* 0x40000040000f7882 */ /* 0x000fe20000000000 */
[--C-:B-1----:R-:W-:Y:S01]  /*d370*/  IMAD.IADD R126, R94, 0x1, -R96.reuse ;  /* 0x000000015e7e7824 */ /* 0x102fe200078e0a60 */
[----:B------:R-:W1:Y:S01]  /*d380*/  MUFU.TANH R92, R92 ;  /* 0x0000005c005c7308 */ /* 0x000e620000002400 */
[--C-:B------:R-:W-:Y:S01]  /*d390*/  IMAD.IADD R221, R2, 0x1, -R96.reuse ;  /* 0x0000000102dd7824 */ /* 0x100fe200078e0a60 */
[----:B------:R-:W-:Y:S02]  /*d3a0*/  IADD3 R95, RZ, -R96, -R95 ;  /* 0x80000060ff5f7210 */ /* 0x000fe40007ffe85f */
[----:B------:R-:W-:Y:S02]  /*d3b0*/  SEL R126, R126, 0x80, !P2 ;  /* 0x000000807e7e7807 */ /* 0x000fe40005000000 */
[----:B------:R-:W-:-:S02]  /*d3c0*/  IADD3 R94, R94, 0x8, -R96 ;  /* 0x000000085e5e7810 */ /* 0x000fc40007ffe860 */
[----:B------:R-:W-:Y:S01]  /*d3d0*/  SEL R221, R221, 0x80, P3 ;  /* 0x00000080dddd7807 */ /* 0x000fe20001800000 */
[----:B------:R-:W-:Y:S01]  /*d3e0*/  MUFU.TANH R169, R138 ;  /* 0x0000008a00a97308 */ /* 0x000fe20000002400 */
[----:B------:R-:W-:Y:S02]  /*d3f0*/  SEL R218, R95, 0x80, P1 ;  /* 0x000000805fda7807 */ /* 0x000fe40000800000 */
[C---:B------:R-:W-:Y:S02]  /*d400*/  ISETP.GE.AND P3, PT, R126.reuse, RZ, PT ;  /* 0x000000ff7e00720c */ /* 0x040fe40003f66270 */
[C---:B------:R-:W-:Y:S02]  /*d410*/  ISETP.GE.AND P4, PT, R126.reuse, 0x1, PT ;  /* 0x000000017e00780c */ /* 0x040fe40003f86270 */
[----:B------:R-:W-:Y:S01]  /*d420*/  ISETP.GE.AND P1, PT, R126, 0x9, PT ;  /* 0x000000097e00780c */ /* 0x000fe20003f26270 */
        /* <DEDUP_REMOVED lines=15> */
[----:B------:R-:W-:Y:S02]  /*d520*/  WARPGROUP.DEPBAR.LE gsb0, 0x0 ;  /* 0x00008000000079c5 */ /* 0x000fe40000010000 */
[----:B------:R-:W4:Y:S01]  /*d530*/  LDS R224, [R224+0x400] ;  /* 0x00040000e0e07984 */ /* 0x000f220000000800 */
[----:B------:R-:W-:-:S04]  /*d540*/  WARPGROUP.ARRIVE ;  /* 0x00000000000079c5 */ /* 0x000fc80000000000 */
[----:B------:R-:W-:Y:S02]  /*d550*/  MUFU.TANH R141, R124 ;  /* 0x0000007c008d7308 */ /* 0x000fe40000002400 */
[----:B------:R-:W-:Y:S01]  /*d560*/  HGMMA.64x128x16.F32 R24, gdesc[UR12], R24, gsb0 ;  /* 0x01e000000c1879f0 */ /* 0x000fe20008000818 */
[C---:B------:R-:W-:Y:S02]  /*d570*/  ISETP.GT.OR P3, PT, R218.reuse, RZ, !P3 ;  /* 0x000000ffda00720c */ /* 0x040fe40005f64670 */
[----:B------:R-:W-:-:S03]  /*d580*/  ISETP.GT.OR P4, PT, R218, 0x1, !P4 ;  /* 0x00000001da00780c */ /* 0x000fc60006784670 */
[----:B------:R-:W1:Y:S01]  /*d590*/  MUFU.TANH R157, R108 ;  /* 0x0000006c009d7308 */ /* 0x000e620000002400 */
[----:B------:R-:W-:Y:S02]  /*d5a0*/  ISETP.GT.OR P1, PT, R218, 0x9, !P1 ;  /* 0x00000009da00780c */ /* 0x000fe40004f24670 */
[----:B------:R-:W-:Y:S02]  /*d5b0*/  FSEL R216, R19, -INF , !P3 ;  /* 0xff80000013d87808 */ /* 0x000fe40005800000 */
[----:B------:R-:W-:Y:S02]  /*d5c0*/  FSEL R219, R230, -INF , !P4 ;  /* 0xff800000e6db7808 */ /* 0x000fe40006000000 */
[C---:B------:R-:W-:Y:S01]  /*d5d0*/  ISETP.GE.AND P2, PT, R126.reuse, 0x10, PT ;  /* 0x000000107e00780c */ /* 0x040fe20003f46270 */
[----:B------:R-:W1:Y:S01]  /*d5e0*/  MUFU.TANH R152, R113 ;  /* 0x0000007100987308 */ /* 0x000e620000002400 */
[C---:B------:R-:W-:Y:S02]  /*d5f0*/  ISETP.GE.AND P3, PT, R126.reuse, 0x11, PT ;  /* 0x000000117e00780c */ /* 0x040fe40003f66270 */
[----:B------:R-:W-:-:S02]  /*d600*/  ISETP.GE.AND P5, PT, R126, 0x18, PT ;  /* 0x000000187e00780c */ /* 0x000fc40003fa6270 */
[----:B------:R-:W-:Y:S02]  /*d610*/  ISETP.GE.AND P4, PT, R126, 0x19, PT ;  /* 0x000000197e00780c */ /* 0x000fe40003f86270 */
[----:B------:R-:W-:Y:S01]  /*d620*/  FSEL R220, R236, -INF , !P1 ;  /* 0xff800000ecdc7808 */ /* 0x000fe20004800000 */
[----:B------:R-:W-:Y:S01]  /*d630*/  MUFU.TANH R144, R121 ;  /* 0x0000007900907308 */ /* 0x000fe20000002400 */
[C---:B------:R-:W-:Y:S02]  /*d640*/  ISETP.GT.OR P2, PT, R218.reuse, 0x10, !P2 ;  /* 0x00000010da00780c */ /* 0x040fe40005744670 */
[C---:B------:R-:W-:Y:S02]  /*d650*/  ISETP.GT.OR P3, PT, R218.reuse, 0x11, !P3 ;  /* 0x00000011da00780c */ /* 0x040fe40005f64670 */
[C---:B------:R-:W-:Y:S02]  /*d660*/  ISETP.GT.OR P5, PT, R218.reuse, 0x18, !P5 ;  /* 0x00000018da00780c */ /* 0x040fe40006fa4670 */
[----:B------:R-:W-:Y:S01]  /*d670*/  ISETP.GT.OR P4, PT, R218, 0x19, !P4 ;  /* 0x00000019da00780c */ /* 0x000fe20006784670 */
[----:B------:R-:W-:Y:S01]  /*d680*/  MUFU.TANH R140, R125 ;  /* 0x0000007d008c7308 */ /* 0x000fe20000002400 */
[----:B------:R-:W-:-:S02]  /*d690*/  FSEL R215, R233, -INF , !P2 ;  /* 0xff800000e9d77808 */ /* 0x000fc40005000000 */
[----:B------:R-:W-:Y:S02]  /*d6a0*/  FSEL R211, R21, -INF , !P3 ;  /* 0xff80000015d37808 */ /* 0x000fe40005800000 */
[----:B------:R-:W-:Y:S02]  /*d6b0*/  FSEL R208, R23, -INF , !P5 ;  /* 0xff80000017d07808 */ /* 0x000fe40006800000 */
[----:B------:R-:W-:Y:S01]  /*d6c0*/  FSEL R206, R202, -INF , !P4 ;  /* 0xff800000cace7808 */ /* 0x000fe20006000000 */
[----:B------:R-:W1:Y:S01]  /*d6d0*/  MUFU.TANH R150, R116 ;  /* 0x0000007400967308 */ /* 0x000e620000002400 */
[----:B------:R-:W-:Y:S01]  /*d6e0*/  FMUL.FTZ R111, R111, UR9 ;  /* 0x000000096f6f7c20 */ /* 0x000fe20008410000 */
[----:B------:R-:W-:Y:S01]  /*d6f0*/  FMUL.FTZ R119, R119, UR9 ;  /* 0x0000000977777c20 */ /* 0x000fe20008410000 */
[----:B------:R-:W-:-:S05]  /*d700*/  FMUL.FTZ R115, R115, UR9 ;  /* 0x0000000973737c20 */ /* 0x000fca0008410000 */
[----:B------:R-:W1:Y:S01]  /*d710*/  MUFU.TANH R148, R117 ;  /* 0x0000007500947308 */ /* 0x000e620000002400 */
[----:B------:R-:W-:-:S07]  /*d720*/  FMUL.FTZ R118, R118, UR9 ;  /* 0x0000000976767c20 */ /* 0x000fce0008410000 */
[----:B------:R-:W-:Y:S08]  /*d730*/  MUFU.TANH R158, R107 ;  /* 0x0000006b009e7308 */ /* 0x000ff00000002400 */
[----:B------:R-:W-:Y:S08]  /*d740*/  MUFU.TANH R151, R114 ;  /* 0x0000007200977308 */ /* 0x000ff00000002400 */
[----:B------:R-:W1:Y:S08]  /*d750*/  MUFU.TANH R159, R106 ;  /* 0x0000006a009f7308 */ /* 0x000e700000002400 */
[----:B------:R-:W1:Y:S08]  /*d760*/  MUFU.TANH R155, R110 ;  /* 0x0000006e009b7308 */ /* 0x000e700000002400 */
[----:B------:R-:W1:Y:S01]  /*d770*/  MUFU.TANH R154, R111 ;  /* 0x0000006f009a7308 */ /* 0x000e620000002400 */
[----:B------:R-:W-:-:S02]  /*d780*/  WARPGROUP.DEPBAR.LE gsb0, 0x0 ;  /* 0x00008000000079c5 */ /* 0x000fc40000010000 */
[----:B---3--:R-:W-:-:S05]  /*d790*/  R2UR UR5, R5 ;  /* 0x00000000050572ca */ /* 0x008fca00000e0000 */
        /* <DEDUP_REMOVED lines=11> */
[----:B------:R3:W-:Y:S01]  /*d850*/  MUFU.TANH R146, R119 ;  /* 0x0000007700927308 */ /* 0x0007e20000002400 */
[----:B------:R-:W-:Y:S01]  /*d860*/  ISETP.GT.OR P0, PT, R221, RZ, !P0 ;  /* 0x000000ffdd00720c */ /* 0x000fe20004704670 */
[----:B------:R-:W-:Y:S01]  /*d870*/  FMUL.FTZ R127, R127, UR9 ;  /* 0x000000097f7f7c20 */ /* 0x000fe20008410000 */
[----:B------:R-:W-:Y:S01]  /*d880*/  ISETP.GE.AND P2, PT, R128, 0x8, PT ;  /* 0x000000088000780c */ /* 0x000fe20003f46270 */
[----:B------:R-:W-:Y:S01]  /*d890*/  FMUL.FTZ R130, R130, UR9 ;  /* 0x0000000982827c20 */ /* 0x000fe20008410000 */
[C---:B------:R-:W-:Y:S01]  /*d8a0*/  ISETP.GE.AND P3, PT, R128.reuse, 0x9, PT ;  /* 0x000000098000780c */ /* 0x040fe20003f66270 */
[----:B------:R-:W-:Y:S01]  /*d8b0*/  FMUL.FTZ R212, R131, UR9 ;  /* 0x0000000983d47c20 */ /* 0x000fe20008410000 */
[C---:B------:R-:W-:Y:S01]  /*d8c0*/  ISETP.GE.AND P5, PT, R128.reuse, 0x10, PT ;  /* 0x000000108000780c */ /* 0x040fe20003fa6270 */
[----:B------:R-:W3:Y:S01]  /*d8d0*/  MUFU.TANH R149, R115 ;  /* 0x0000007300957308 */ /* 0x000ee20000002400 */
[----:B------:R-:W-:Y:S01]  /*d8e0*/  ISETP.GE.AND P4, PT, R128, 0x11, PT ;  /* 0x000000118000780c */ /* 0x000fe20003f86270 */
[----:B------:R-:W-:Y:S01]  /*d8f0*/  IMAD R137, R0, 0x400, R137 ;  /* 0x0000040000897824 */ /* 0x000fe200078e0289 */
[----:B------:R-:W-:Y:S01]  /*d900*/  FSEL R214, R20, -INF , !P0 ;  /* 0xff80000014d67808 */ /* 0x000fe20004000000 */
[----:B------:R-:W-:Y:S01]  /*d910*/  FMUL.FTZ R129, R129, UR9 ;  /* 0x0000000981817c20 */ /* 0x000fe20008410000 */
[----:B------:R-:W-:-:S02]  /*d920*/  FSEL R228, R200, -INF , !P1 ;  /* 0xff800000c8e47808 */ /* 0x000fc40004800000 */
[----:B------:R-:W-:Y:S01]  /*d930*/  IADD3 R223, R10, 0x4, RZ ;  /* 0x000000040adf7810 */ /* 0x000fe20007ffe0ff */
[----:B------:R-:W3:Y:S01]  /*d940*/  MUFU.TANH R147, R118 ;  /* 0x0000007600937308 */ /* 0x000ee20000002400 */
[C---:B------:R-:W-:Y:S01]  /*d950*/  ISETP.GE.AND P0, PT, R128.reuse, 0x18, PT ;  /* 0x000000188000780c */ /* 0x040fe20003f06270 */
[----:B----4-:R-:W4:Y:S01]  /*d960*/  SHFL.IDX PT, R226, R224, R10, 0x1f ;  /* 0x00001f0ae0e27589 */ /* 0x010f2200000e0000 */
[----:B------:R-:W-:Y:S01]  /*d970*/  ISETP.GE.AND P1, PT, R128, 0x19, PT ;  /* 0x000000198000780c */ /* 0x000fe20003f26270 */
[C---:B------:R-:W-:Y:S01]  /*d980*/  VIADD R231, R10.reuse, 0x8 ;  /* 0x000000080ae77836 */ /* 0x040fe20000000000 */
        /* <DEDUP_REMOVED lines=28> */
[----:B--2---:R-:W-:-:S02]  /*db50*/  FSEL R123, R167, -INF , !P5 ;  /* 0xff800000a77b7808 */ /* 0x004fc40006800000 */
[----:B------:R-:W-:Y:S02]  /*db60*/  FSEL R120, R88, -INF , !P4 ;  /* 0xff80000058787808 */ /* 0x000fe40006000000 */
[C---:B------:R-:W-:Y:S02]  /*db70*/  ISETP.GE.AND P2, PT, R126.reuse, 0x38, PT ;  /* 0x000000387e00780c */ /* 0x040fe40003f46270 */
[----:B------:R-:W-:Y:S02]  /*db80*/  ISETP.GE.AND P3, PT, R126, 0x39, PT ;  /* 0x000000397e00780c */ /* 0x000fe40003f66270 */
[C---:B------:R-:W-:Y:S02]  /*db90*/  ISETP.GE.AND P5, PT, R128.reuse, 0x20, PT ;  /* 0x000000208000780c */ /* 0x040fe40003fa6270 */
[----:B------:R-:W-:Y:S02]  /*dba0*/  ISETP.GE.AND P4, PT, R128, 0x21, PT ;  /* 0x000000218000780c */ /* 0x000fe40003f86270 */
[----:B------:R-:W-:-:S02]  /*dbb0*/  FSEL R103, R91, -INF , !P0 ;  /* 0xff8000005b677808 */ /* 0x000fc40004000000 */
[----:B-1----:R-:W-:Y:S02]  /*dbc0*/  FSEL R109, R92, -INF , !P1 ;  /* 0xff8000005c6d7808 */ /* 0x002fe40004800000 */
        /* <DEDUP_REMOVED lines=80> */
[----:B------:R1:W2:Y:S01]  /*e0d0*/  MUFU.TANH R6, R127 ;  /* 0x0000007f00067308 */ /* 0x0002a20000002400 */
        /* <DEDUP_REMOVED lines=8> */
[----:B------:R3:W4:Y:S01]  /*e160*/  MUFU.TANH R2, R130 ;  /* 0x0000008200027308 */ /* 0x0007220000002400 */
[----:B-1----:R-:W-:-:S02]  /*e170*/  FSEL R127, R141, -INF , !P0 ;  /* 0xff8000008d7f7808 */ /* 0x002fc40004000000 */
[----:B------:R-:W-:Y:S02]  /*e180*/  FSEL R126, R140, -INF , !P1 ;  /* 0xff8000008c7e7808 */ /* 0x000fe40004800000 */
[C---:B------:R-:W-:Y:S02]  /*e190*/  ISETP.GE.AND P0, PT, R128.reuse, 0x60, PT ;  /* 0x000000608000780c */ /* 0x040fe40003f06270 */
[----:B------:R-:W-:Y:S02]  /*e1a0*/  ISETP.GE.AND P1, PT, R128, 0x61, PT ;  /* 0x000000618000780c */ /* 0x000fe40003f26270 */
[----:B------:R-:W-:Y:S02]  /*e1b0*/  ISETP.GT.OR P2, PT, R218, 0x70, !P2 ;  /* 0x00000070da00780c */ /* 0x000fe40005744670 */
[C---:B------:R-:W-:Y:S02]  /*e1c0*/  ISETP.GT.OR P0, PT, R221.reuse, 0x60, !P0 ;  /* 0x00000060dd00780c */ /* 0x040fe40004704670 */
[----:B------:R-:W-:-:S02]  /*e1d0*/  ISETP.GT.OR P1, PT, R221, 0x61, !P1 ;  /* 0x00000061dd00780c */ /* 0x000fc40004f24670 */
[----:B---3--:R-:W-:Y:S02]  /*e1e0*/  FSEL R130, R5, -INF , !P2 ;  /* 0xff80000005827808 */ /* 0x008fe40005000000 */
        /* <DEDUP_REMOVED lines=10> */
[----:B--2---:R-:W-:Y:S02]  /*e290*/  FSEL R139, R6, -INF , !P0 ;  /* 0xff800000068b7808 */ /* 0x004fe40004000000 */
[----:B----4-:R-:W-:-:S02]  /*e2a0*/  FSEL R137, R2, -INF , !P1 ;  /* 0xff80000002897808 */ /* 0x010fc40004800000 */
[C---:B------:R-:W-:Y:S02]  /*e2b0*/  ISETP.GE.AND P0, PT, R128.reuse, 0x78, PT ;  /* 0x000000788000780c */ /* 0x040fe40003f06270 */
[----:B-1----:R-:W-:Y:S02]  /*e2c0*/  FSEL R129, R9, -INF , !P2 ;  /* 0xff80000009817808 */ /* 0x002fe40005000000 */
        /* <DEDUP_REMOVED lines=8> */
[----:B------:R-:W-:Y:S02]  /*e350*/  WARPGROUP.DEPBAR.LE gsb0, 0x0 ;  /* 0x00008000000079c5 */ /* 0x000fe40000010000 */
[----:B------:R-:W-:Y:S01]  /*e360*/  FADD.FTZ R229, R24, -R226 ;  /* 0x800000e218e57221 */ /* 0x000fe20000010000 */
[C---:B------:R-:W-:Y:S01]  /*e370*/  ISETP.GT.OR P2, PT, R221.reuse, 0x71, !P2 ;  /* 0x00000071dd00780c */ /* 0x040fe20005744670 */
[----:B------:R-:W3:Y:S01]  /*e380*/  SHFL.IDX PT, R24, R224, R231, 0x1f ;  /* 0x00001fe7e0187589 */ /* 0x000ee200000e0000 */
[----:B------:R-:W-:-:S02]  /*e390*/  ISETP.GT.OR P0, PT, R221, 0x78, !P0 ;  /* 0x00000078dd00780c */ /* 0x000fc40004704670 */
[----:B------:R-:W-:Y:S01]  /*e3a0*/  ISETP.GT.OR P1, PT, R221, 0x79, !P1 ;  /* 0x00000079dd00780c */ /* 0x000fe20004f24670 */
[----:B------:R-:W-:Y:S01]  /*e3b0*/  LDS R17, [R17+0x400] ;  /* 0x0004000011117984 */ /* 0x000fe20000000800 */
[----:B-1----:R-:W-:-:S03]  /*e3c0*/  FADD.FTZ R227, R25, -R212 ;  /* 0x800000d419e37221 */ /* 0x002fc60000010000 */
[----:B------:R-:W-:Y:S04]  /*e3d0*/  SHFL.IDX PT, R25, R18, R223, 0x1f ;  /* 0x00001fdf12197589 */ /* 0x000fe800000e0000 */
[----:B------:R-:W1:Y:S01]  /*e3e0*/  SHFL.IDX PT, R223, R224, R232, 0x1f ;  /* 0x00001fe8e0df7589 */ /* 0x000e6200000e0000 */
[----:B------:R-:W-:Y:S01]  /*e3f0*/  FADD.FTZ R212, R27, -R212 ;  /* 0x800000d41bd47221 */ /* 0x000fe20000010000 */
[----:B--2---:R-:W-:Y:S01]  /*e400*/  FFMA.FTZ R216, R216, UR4, -R218 ;  /* 0x00000004d8d87c23 */ /* 0x004fe200080108da */
        /* <DEDUP_REMOVED lines=14> */
[----:B------:R-:W-:-:S03]  /*e4f0*/  VIADD R31, R10, 0x10 ;  /* 0x000000100a1f7836 */ /* 0x000fc60000000000 */
[----:B------:R-:W1:Y:S04]  /*e500*/  SHFL.IDX PT, R29, R224, R29, 0x1f ;  /* 0x00001f1de01d7589 */ /* 0x000e6800000e0000 */
[----:B------:R-:W1:Y:S01]  /*e510*/  SHFL.IDX PT, R31, R18, R31, 0x1f ;  /* 0x00001f1f121f7589 */ /* 0x000e6200000e0000 */
[----:B---3--:R-:W-:Y:S01]  /*e520*/  IADD3 R232, R10, 0x1c, RZ ;  /* 0x0000001c0ae87810 */ /* 0x008fe20007ffe0ff */
[----:B------:R3:W1:Y:S01]  /*e530*/  MUFU.EX2 R24, R26 ;  /* 0x0000001a00187308 */ /* 0x0006620000000800 */
[----:B------:R-:W-:-:S04]  /*e540*/  FFMA.FTZ R219, R219, UR4, -R25 ;  /* 0x00000004dbdb7c23 */ /* 0x000fc80008010819 */
[----:B------:R2:W-:Y:S01]  /*e550*/  SHFL.IDX PT, R232, R224, R232, 0x1f ;  /* 0x00001fe8e0e87589 */ /* 0x0005e200000e0000 */
[----:B---3--:R-:W-:Y:S01]  /*e560*/  FFMA.FTZ R26, R228, UR4, -R25 ;  /* 0x00000004e41a7c23 */ /* 0x008fe20008010819 */
[--C-:B----4-:R-:W-:Y:S01]  /*e570*/  FFMA.FTZ R25, R225, UR4, -R231.reuse ;  /* 0x00000004e1197c23 */ /* 0x110fe200080108e7 */
[----:B------:R-:W-:Y:S01]  /*e580*/  FFMA.FTZ R231, R222, UR4, -R231 ;  /* 0x00000004dee77c23 */ /* 0x000fe200080108e7 */
[--C-:B--2---:R-:W-:Y:S01]  /*e590*/  FADD.FTZ R222, R32, -R28.reuse ;  /* 0x8000001c20de7221 */ /* 0x104fe20000010000 */
[----:B------:R-:W-:Y:S01]  /*e5a0*/  FADD.FTZ R224, R34, -R28 ;  /* 0x8000001c22e07221 */ /* 0x000fe20000010000 */
[--C-:B------:R-:W-:Y:S01]  /*e5b0*/  FFMA.FTZ R28, R220, UR4, -R30.reuse ;  /* 0x00000004dc1c7c23 */ /* 0x100fe2000801081e */
[----:B------:R-:W-:Y:S01]  /*e5c0*/  FFMA.FTZ R30, R217, UR4, -R30 ;  /* 0x00000004d91e7c23 */ /* 0x000fe2000801081e */
[----:B------:R-:W-:Y:S02]  /*e5d0*/  VIADD R32, R10, 0x14 ;  /* 0x000000140a207836 */ /* 0x000fe40000000000 */
[--C-:B-1----:R-:W-:Y:S01]  /*e5e0*/  FADD.FTZ R217, R36, -R29.reuse ;  /* 0x8000001d24d97221 */ /* 0x102fe20000010000 */
[----:B------:R-:W-:Y:S01]  /*e5f0*/  FADD.FTZ R220, R38, -R29 ;  /* 0x8000001d26dc7221 */ /* 0x000fe20000010000 */
[--C-:B------:R-:W-:Y:S01]  /*e600*/  FFMA.FTZ R29, R215, UR4, -R31.reuse ;  /* 0x00000004d71d7c23 */ /* 0x100fe2000801081f */
[----:B------:R-:W-:Y:S01]  /*e610*/  FFMA.FTZ R31, R213, UR4, -R31 ;  /* 0x00000004d51f7c23 */ /* 0x000fe2000801081f */
[----:B------:R-:W-:Y:S01]  /*e620*/  FFMA.FTZ R213, -R19, R19, 1 ;  /* 0x3f80000013d57423 */ /* 0x000fe20000010113 */
[----:B------:R-:W-:Y:S01]  /*e630*/  FMUL.FTZ R229, R214, R229 ;  /* 0x000000e5d6e57220 */ /* 0x000fe20000410000 */
[----:B------:R-:W1:Y:S01]  /*e640*/  SHFL.IDX PT, R32, R18, R32, 0x1f ;  /* 0x00001f2012207589 */ /* 0x000e6200000e0000 */
[----:B------:R-:W-:-:S02]  /*e650*/  IADD3 R34, R10, 0x18, RZ ;  /* 0x000000180a227810 */ /* 0x000fc40007ffe0ff */
[----:B------:R-:W-:Y:S01]  /*e660*/  FMUL.FTZ R213, R213, R229 ;  /* 0x000000e5d5d57220 */ /* 0x000fe20000410000 */
[C---:B------:R-:W-:Y:S02]  /*e670*/  VIADD R229, R10.reuse, 0x1c ;  /* 0x0000001c0ae57836 */ /* 0x040fe40000000000 */
[--C-:B------:R-:W-:Y:S02]  /*e680*/  FADD.FTZ R225, R33, -R27.reuse ;  /* 0x8000001b21e17221 */ /* 0x100fe40000010000 */
[----:B------:R-:W2:Y:S04]  /*e690*/  SHFL.IDX PT, R33, R18, R34, 0x1f ;  /* 0x00001f2212217589 */ /* 0x000ea800000e0000 */
[----:B------:R-:W3:Y:S01]  /*e6a0*/  SHFL.IDX PT, R34, R18, R229, 0x1f ;  /* 0x00001fe512227589 */ /* 0x000ee200000e0000 */
[----:B------:R-:W-:Y:S01]  /*e6b0*/  FADD.FTZ R228, R35, -R27 ;  /* 0x8000001b23e47221 */ /* 0x000fe20000010000 */
[----:B------:R-:W-:-:S02]  /*e6c0*/  VIADD R215, R10, 0x4 ;  /* 0x000000040ad77836 */ /* 0x000fc40000000000 */
[----:B------:R-:W4:Y:S01]  /*e6d0*/  SHFL.IDX PT, R35, R12, R10, 0x1f ;  /* 0x00001f0a0c237589 */ /* 0x000f2200000e0000 */
[----:B------:R2:W-:Y:S01]  /*e6e0*/  MUFU.EX2 R19, R31 ;  /* 0x0000001f00137308 */ /* 0x0005e20000000800 */
[--C-:B-1----:R-:W-:Y:S01]  /*e6f0*/  FFMA.FTZ R211, R211, UR4, -R32.reuse ;  /* 0x00000004d3d37c23 */ /* 0x102fe20008010820 */
[----:B------:R-:W-:Y:S01]  /*e700*/  FFMA.FTZ R32, R210, UR4, -R32 ;  /* 0x00000004d2207c23 */ /* 0x000fe20008010820 */
[----:B------:R-:W-:-:S05]  /*e710*/  FFMA.FTZ R210, -R20, R20, 1 ;  /* 0x3f80000014d27423 */ /* 0x000fca0000010114 */
[----:B------:R1:W-:Y:S01]  /*e720*/  MUFU.EX2 R20, R32 ;  /* 0x0000002000147308 */ /* 0x0003e20000000800 */
[--C-:B--2---:R-:W-:Y:S01]  /*e730*/  FFMA.FTZ R31, R208, UR4, -R33.reuse ;  /* 0x00000004d01f7c23 */ /* 0x104fe20008010821 */
[----:B-1----:R-:W-:Y:S01]  /*e740*/  FFMA.FTZ R32, R209, UR4, -R33 ;  /* 0x00000004d1207c23 */ /* 0x002fe20008010821 */
[----:B---3--:R-:W-:-:S05]  /*e750*/  FFMA.FTZ R33, R206, UR4, -R34 ;  /* 0x00000004ce217c23 */ /* 0x008fca0008010822 */
[----:B------:R-:W1:Y:S01]  /*e760*/  MUFU.EX2 R219, R219 ;  /* 0x000000db00db7308 */ /* 0x000e620000000800 */
[----:B------:R-:W2:Y:S01]  /*e770*/  SHFL.IDX PT, R206, R12, R215, 0x1f ;  /* 0x00001fd70cce7589 */ /* 0x000ea200000e0000 */
[----:B------:R-:W-:Y:S01]  /*e780*/  FMUL.FTZ R226, R24, R226 ;  /* 0x000000e218e27220 */ /* 0x000fe20000410000 */
[----:B------:R-:W-:Y:S01]  /*e790*/  FFMA.FTZ R208, -R230, R230, 1 ;  /* 0x3f800000e6d07423 */ /* 0x000fe200000101e6 */
[--C-:B----4-:R-:W-:Y:S01]  /*e7a0*/  FFMA.FTZ R204, R204, UR4, -R35.reuse ;  /* 0x00000004cccc7c23 */ /* 0x110fe20008010823 */
[----:B------:R-:W-:Y:S01]  /*e7b0*/  FFMA.FTZ R36, R205, UR4, -R35 ;  /* 0x00000004cd247c23 */ /* 0x000fe20008010823 */
[----:B------:R-:W-:Y:S01]  /*e7c0*/  FMUL.FTZ R210, R210, R226 ;  /* 0x000000e2d2d27220 */ /* 0x000fe20000410000 */
[C---:B------:R-:W-:Y:S01]  /*e7d0*/  IADD3 R209, R10.reuse, 0x8, RZ ;  /* 0x000000080ad17810 */ /* 0x040fe20007ffe0ff */
[----:B------:R3:W-:Y:S01]  /*e7e0*/  MUFU.EX2 R18, R211 ;  /* 0x000000d300127308 */ /* 0x0007e20000000800 */
[C---:B------:R-:W-:Y:S02]  /*e7f0*/  VIADD R226, R10.reuse, 0xc ;  /* 0x0000000c0ae27836 */ /* 0x040fe40000000000 */
[----:B------:R-:W-:-:S02]  /*e800*/  VIADD R230, R10, 0x18 ;  /* 0x000000180ae67836 */ /* 0x000fc40000000000 */
[----:B-1----:R-:W-:Y:S01]  /*e810*/  FMUL.FTZ R227, R219, R227 ;  /* 0x000000e3dbe37220 */ /* 0x002fe20000410000 */
[----:B---3--:R-:W-:Y:S02]  /*e820*/  VIADD R211, R10, 0x10 ;  /* 0x000000100ad37836 */ /* 0x008fe40000000000 */
[----:B------:R2:W-:Y:S01]  /*e830*/  MUFU.EX2 R35, R204 ;  /* 0x000000cc00237308 */ /* 0x0005e20000000800 */
[----:B------:R-:W-:Y:S01]  /*e840*/  FMUL.FTZ R208, R208, R227 ;  /* 0x000000e3d0d07220 */ /* 0x000fe20000410000 */
[----:B------:R-:W-:Y:S01]  /*e850*/  IADD3 R227, R10, 0x14, RZ ;  /* 0x000000140ae37810 */ /* 0x000fe20007ffe0ff */
[----:B------:R-:W-:-:S05]  /*e860*/  FFMA.FTZ R34, R207, UR4, -R34 ;  /* 0x00000004cf227c23 */ /* 0x000fca0008010822 */
[----:B------:R1:W-:Y:S01]  /*e870*/  MUFU.EX2 R27, R231 ;  /* 0x000000e7001b7308 */ /* 0x0003e20000000800 */
[--C-:B--2---:R-:W-:Y:S01]  /*e880*/  FFMA.FTZ R204, R122, UR4, -R206.reuse ;  /* 0x000000047acc7c23 */ /* 0x104fe200080108ce */
[----:B------:R-:W-:Y:S01]  /*e890*/  FFMA.FTZ R206, R124, UR4, -R206 ;  /* 0x000000047cce7c23 */ /* 0x000fe200080108ce */
[----:B------:R-:W-:Y:S04]  /*e8a0*/  SHFL.IDX PT, R207, R12, R209, 0x1f ;  /* 0x00001fd10ccf7589 */ /* 0x000fe800000e0000 */
[----:B------:R-:W-:Y:S01]  /*e8b0*/  SHFL.IDX PT, R38, R12, R227, 0x1f ;  /* 0x00001fe30c267589 */ /* 0x000fe200000e0000 */
[--C-:B-1----:R-:W-:Y:S01]  /*e8c0*/  FADD.FTZ R231, R37, -R232.reuse ;  /* 0x800000e825e77221 */ /* 0x102fe20000010000 */
[----:B------:R-:W-:Y:S02]  /*e8d0*/  FADD.FTZ R232, R39, -R232 ;  /* 0x800000e827e87221 */ /* 0x000fe40000010000 */
[----:B------:R-:W-:Y:S04]  /*e8e0*/  SHFL.IDX PT, R37, R12, R226, 0x1f ;  /* 0x00001fe20c257589 */ /* 0x000fe800000e0000 */
[----:B------:R-:W-:Y:S04]  /*e8f0*/  SHFL.IDX PT, R39, R12, R211, 0x1f ;  /* 0x00001fd30c277589 */ /* 0x000fe800000e0000 */
[----:B------:R-:W1:Y:S04]  /*e900*/  SHFL.IDX PT, R122, R12, R230, 0x1f ;  /* 0x00001fe60c7a7589 */ /* 0x000e6800000e0000 */
[----:B------:R2:W3:Y:S02]  /*e910*/  SHFL.IDX PT, R124, R12, R229, 0x1f ;  /* 0x00001fe50c7c7589 */ /* 0x0004e400000e0000 */
[----:B--2---:R2:W-:Y:S02]  /*e920*/  MUFU.EX2 R12, R204 ;  /* 0x000000cc000c7308 */ /* 0x0045e40000000800 */
[----:B--2---:R-:W2:Y:S01]  /*e930*/  SHFL.IDX PT, R204, R11, R215, 0x1f ;  /* 0x00001fd70bcc7589 */ /* 0x004ea200000e0000 */
[--C-:B-1----:R-:W-:Y:S01]  /*e940*/  FFMA.FTZ R112, R112, UR4, -R122.reuse ;  /* 0x0000000470707c23 */ /* 0x102fe2000801087a */
[----:B------:R-:W-:-:S02]  /*e950*/  FFMA.FTZ R107, R107, UR4, -R122 ;  /* 0x000000046b6b7c23 */ /* 0x000fc4000801087a */
[----:B------:R-:W1:Y:S01]  /*e960*/  SHFL.IDX PT, R205, R11, R10, 0x1f ;  /* 0x00001f0a0bcd7589 */ /* 0x000e6200000e0000 */
[----:B---3--:R-:W-:-:S03]  /*e970*/  FFMA.FTZ R122, R97, UR4, -R124 ;  /* 0x00000004617a7c23 */ /* 0x008fc6000801087c */
[----:B------:R-:W3:Y:S01]  /*e980*/  SHFL.IDX PT, R97, R11, R211, 0x1f ;  /* 0x00001fd30b617589 */ /* 0x000ee200000e0000 */
[--C-:B------:R-:W-:Y:S01]  /*e990*/  FFMA.FTZ R123, R123, UR4, -R207.reuse ;  /* 0x000000047b7b7c23 */ /* 0x100fe200080108cf */
[----:B------:R-:W-:Y:S02]  /*e9a0*/  FFMA.FTZ R125, R125, UR4, -R207 ;  /* 0x000000047d7d7c23 */ /* 0x000fe400080108cf */
[----:B------:R-:W-:Y:S01]  /*e9b0*/  SHFL.IDX PT, R207, R11, R209, 0x1f ;  /* 0x00001fd10bcf7589 */ /* 0x000fe200000e0000 */
[--C-:B--2---:R-:W-:Y:S01]  /*e9c0*/  FFMA.FTZ R119, R119, UR4, -R204.reuse ;  /* 0x0000000477777c23 */ /* 0x104fe200080108cc */
[----:B------:R-:W-:Y:S02]  /*e9d0*/  FFMA.FTZ R204, R98, UR4, -R204 ;  /* 0x0000000462cc7c23 */ /* 0x000fe400080108cc */
[----:B------:R-:W2:Y:S01]  /*e9e0*/  SHFL.IDX PT, R98, R11, R230, 0x1f ;  /* 0x00001fe60b627589 */ /* 0x000ea200000e0000 */
[--C-:B------:R-:W-:Y:S01]  /*e9f0*/  FFMA.FTZ R120, R120, UR4, -R37.reuse ;  /* 0x0000000478787c23 */ /* 0x100fe20008010825 */
[----:B------:R-:W-:Y:S01]  /*ea00*/  FFMA.FTZ R121, R121, UR4, -R37 ;  /* 0x0000000479797c23 */ /* 0x000fe20008010825 */
[--C-:B------:R-:W-:Y:S01]  /*ea10*/  FFMA.FTZ R109, R109, UR4, -R38.reuse ;  /* 0x000000046d6d7c23 */ /* 0x100fe20008010826 */
[----:B------:R4:W-:Y:S01]  /*ea20*/  MUFU.EX2 R37, R206 ;  /* 0x000000ce00257308 */ /* 0x0009e20000000800 */
[--C-:B------:R-:W-:Y:S01]  /*ea30*/  FFMA.FTZ R103, R103, UR4, -R39.reuse ;  /* 0x0000000467677c23 */ /* 0x100fe20008010827 */
[----:B------:R-:W-:Y:S01]  /*ea40*/  FFMA.FTZ R114, R114, UR4, -R39 ;  /* 0x0000000472727c23 */ /* 0x000fe20008010827 */
[--C-:B-1----:R-:W-:Y:S01]  /*ea50*/  FFMA.FTZ R117, R117, UR4, -R205.reuse ;  /* 0x0000000475757c23 */ /* 0x102fe200080108cd */
[----:B------:R-:W-:Y:S01]  /*ea60*/  FFMA.FTZ R106, R106, UR4, -R205 ;  /* 0x000000046a6a7c23 */ /* 0x000fe200080108cd */
[----:B----4-:R-:W-:-:S03]  /*ea70*/  FFMA.FTZ R206, R94, UR4, -R38 ;  /* 0x000000045ece7c23 */ /* 0x010fc60008010826 */
[----:B------:R1:W-:Y:S01]  /*ea80*/  MUFU.EX2 R38, R123 ;  /* 0x0000007b00267308 */ /* 0x0003e20000000800 */
[----:B------:R-:W-:Y:S01]  /*ea90*/  SHFL.IDX PT, R205, R11, R229, 0x1f ;  /* 0x00001fe50bcd7589 */ /* 0x000fe200000e0000 */
[--C-:B---3--:R-:W-:Y:S01]  /*eaa0*/  FFMA.FTZ R101, R101, UR4, -R97.reuse ;  /* 0x0000000465657c23 */ /* 0x108fe20008010861 */
[----:B------:R-:W-:Y:S02]  /*eab0*/  FFMA.FTZ R100, R100, UR4, -R97 ;  /* 0x0000000464647c23 */ /* 0x000fe40008010861 */
[----:B-1----:R-:W1:Y:S03]  /*eac0*/  SHFL.IDX PT, R123, R11, R226, 0x1f ;  /* 0x00001fe20b7b7589 */ /* 0x002e6600000e0000 */
[----:B------:R3:W-:Y:S02]  /*ead0*/  MUFU.EX2 R39, R125 ;  /* 0x0000007d00277308 */ /* 0x0007e40000000800 */
[----:B---3--:R3:W-:Y:S06]  /*eae0*/  SHFL.IDX PT, R125, R11, R227, 0x1f ;  /* 0x00001fe30b7d7589 */ /* 0x0087ec00000e0000 */
[----:B------:R2:W-:Y:S08]  /*eaf0*/  MUFU.EX2 R97, R114 ;  /* 0x0000007200617308 */ /* 0x0005f00000000800 */
[----:B---3--:R3:W-:Y:S01]  /*eb00*/  MUFU.EX2 R11, R121 ;  /* 0x00000079000b7308 */ /* 0x0087e20000000800 */
[----:B--2---:R-:W-:Y:S01]  /*eb10*/  FFMA.FTZ R114, R95, UR4, -R98 ;  /* 0x000000045f727c23 */ /* 0x004fe20008010862 */
[----:B---3--:R-:W2:Y:S06]  /*eb20*/  SHFL.IDX PT, R121, R14, R215, 0x1f ;  /* 0x00001fd70e797589 */ /* 0x008eac00000e0000 */
[----:B------:R3:W-:Y:S01]  /*eb30*/  MUFU.EX2 R95, R109 ;  /* 0x0000006d005f7308 */ /* 0x0007e20000000800 */
[----:B------:R-:W-:-:S07]  /*eb40*/  FFMA.FTZ R124, R96, UR4, -R124 ;  /* 0x00000004607c7c23 */ /* 0x000fce000801087c */
[----:B------:R4:W-:Y:S01]  /*eb50*/  MUFU.EX2 R94, R120 ;  /* 0x00000078005e7308 */ /* 0x0009e20000000800 */
[----:B---3--:R-:W3:Y:S01]  /*eb60*/  SHFL.IDX PT, R109, R14, R211, 0x1f ;  /* 0x00001fd30e6d7589 */ /* 0x008ee200000e0000 */
[----:B----4-:R-:W-:-:S03]  /*eb70*/  FFMA.FTZ R120, R99, UR4, -R207 ;  /* 0x0000000463787c23 */ /* 0x010fc600080108cf */
[----:B------:R-:W4:Y:S03]  /*eb80*/  SHFL.IDX PT, R99, R14, R10, 0x1f ;  /* 0x00001f0a0e637589 */ /* 0x000f2600000e0000 */
[----:B------:R-:W3:Y:S01]  /*eb90*/  MUFU.EX2 R25, R25 ;  /* 0x0000001900197308 */ /* 0x000ee20000000800 */
[----:B-1----:R-:W-:-:S07]  /*eba0*/  FFMA.FTZ R105, R105, UR4, -R123 ;  /* 0x0000000469697c23 */ /* 0x002fce000801087b */
[----:B------:R1:W-:Y:S01]  /*ebb0*/  MUFU.EX2 R96, R103 ;  /* 0x0000006700607308 */ /* 0x0003e20000000800 */
[----:B------:R-:W-:Y:S01]  /*ebc0*/  FFMA.FTZ R104, R104, UR4, -R123 ;  /* 0x0000000468687c23 */ /* 0x000fe2000801087b */
[----:B-1----:R-:W1:Y:S04]  /*ebd0*/  SHFL.IDX PT, R103, R14, R226, 0x1f ;  /* 0x00001fe20e677589 */ /* 0x002e6800000e0000 */
[----:B------:R-:W1:Y:S01]  /*ebe0*/  SHFL.IDX PT, R123, R14, R209, 0x1f ;  /* 0x00001fd10e7b7589 */ /* 0x000e6200000e0000 */
[--C-:B--2---:R-:W-:Y:S01]  /*ebf0*/  FFMA.FTZ R108, R108, UR4, -R121.reuse ;  /* 0x000000046c6c7c23 */ /* 0x104fe20008010879 */
[----:B------:R-:W-:Y:S02]  /*ec00*/  FFMA.FTZ R138, R138, UR4, -R121 ;  /* 0x000000048a8a7c23 */ /* 0x000fe40008010879 */
[----:B------:R-:W2:Y:S01]  /*ec10*/  SHFL.IDX PT, R121, R14, R227, 0x1f ;  /* 0x00001fe30e797589 */ /* 0x000ea200000e0000 */
        /* <DEDUP_REMOVED lines=13> */
[----:B---3--:R-:W3:Y:S01]  /*ecf0*/  SHFL.IDX PT, R112, R14, R230, 0x1f ;  /* 0x00001fe60e707589 */ /* 0x008ee200000e0000 */
[----:B------:R-:W4:Y:S01]  /*ed00*/  MUFU.TANH R132, R132 ;  /* 0x0000008400847308 */ /* 0x000f220000002400 */
[--C-:B-1----:R-:W-:Y:S01]  /*ed10*/  FFMA.FTZ R126, R126, UR4, -R103.reuse ;  /* 0x000000047e7e7c23 */ /* 0x102fe20008010867 */
[----:B------:R-:W-:-:S02]  /*ed20*/  FFMA.FTZ R139, R139, UR4, -R103 ;  /* 0x000000048b8b7c23 */ /* 0x000fc40008010867 */
[----:B------:R-:W1:Y:S04]  /*ed30*/  SHFL.IDX PT, R103, R14, R229, 0x1f ;  /* 0x00001fe50e677589 */ /* 0x000e6800000e0000 */
[----:B------:R-:W3:Y:S01]  /*ed40*/  MUFU.TANH R134, R134 ;  /* 0x0000008600867308 */ /* 0x000ee20000002400 */
[--C-:B------:R-:W-:Y:S01]  /*ed50*/  FFMA.FTZ R127, R127, UR4, -R123.reuse ;  /* 0x000000047f7f7c23 */ /* 0x100fe2000801087b */
        /* <DEDUP_REMOVED lines=9> */
[----:B--2---:R-:W-:-:S07]  /*edf0*/  FFMA.FTZ R123, R123, UR4, -R121 ;  /* 0x000000047b7b7c23 */ /* 0x004fce0008010879 */
[----:B------:R-:W2:Y:S01]  /*ee00*/  MUFU.EX2 R32, R32 ;  /* 0x0000002000207308 */ /* 0x000ea20000000800 */
[--C-:B------:R-:W-:Y:S01]  /*ee10*/  FFMA.FTZ R110, R110, UR4, -R205.reuse ;  /* 0x000000046e6e7c23 */ /* 0x100fe200080108cd */
[----:B------:R-:W-:Y:S01]  /*ee20*/  FFMA.FTZ R118, R118, UR4, -R205 ;  /* 0x0000000476767c23 */ /* 0x000fe200080108cd */
[----:B------:R-:W-:-:S05]  /*ee30*/  FFMA.FTZ R121, R125, UR4, -R121 ;  /* 0x000000047d797c23 */ /* 0x000fca0008010879 */
[----:B------:R-:W2:Y:S01]  /*ee40*/  MUFU.EX2 R31, R31 ;  /* 0x0000001f001f7308 */ /* 0x000ea20000000800 */
[----:B----4-:R-:W-:Y:S01]  /*ee50*/  FSEL R125, R132, -INF , !P5 ;  /* 0xff800000847d7808 */ /* 0x010fe20006800000 */
[----:B------:R-:W-:Y:S01]  /*ee60*/  FMUL.FTZ R218, R27, R218 ;  /* 0x000000da1bda7220 */ /* 0x000fe20000410000 */
[----:B---3--:R-:W-:Y:S01]  /*ee70*/  FSEL R205, R134, -INF , !P0 ;  /* 0xff80000086cd7808 */ /* 0x008fe20004000000 */
[----:B------:R-:W-:Y:S01]  /*ee80*/  FFMA.FTZ R235, -R235, R235, 1 ;  /* 0x3f800000ebeb7423 */ /* 0x000fe200000101eb */
[----:B------:R-:W-:Y:S01]  /*ee90*/  FFMA.FTZ R116, R116, UR4, -R98 ;  /* 0x0000000474747c23 */ /* 0x000fe20008010862 */
[----:B------:R-:W-:Y:S01]  /*eea0*/  FFMA.FTZ R111, R111, UR4, -R207 ;  /* 0x000000046f6f7c23 */ /* 0x000fe200080108cf */
[--C-:B------:R-:W-:Y:S01]  /*eeb0*/  FFMA.FTZ R125, R125, UR4, -R112.reuse ;  /* 0x000000047d7d7c23 */ /* 0x100fe20008010870 */
[----:B------:R-:W3:Y:S01]  /*eec0*/  MUFU.EX2 R26, R26 ;  /* 0x0000001a001a7308 */ /* 0x000ee20000000800 */
[----:B------:R-:W-:Y:S01]  /*eed0*/  FFMA.FTZ R205, R205, UR4, -R112 ;  /* 0x00000004cdcd7c23 */ /* 0x000fe20008010870 */
[----:B-1----:R-:W-:Y:S01]  /*eee0*/  FSEL R207, R135, -INF , !P1 ;  /* 0xff80000087cf7808 */ /* 0x002fe20004800000 */
[----:B------:R-:W-:Y:S01]  /*eef0*/  FMUL.FTZ R112, R235, R218 ;  /* 0x000000daeb707220 */ /* 0x000fe20000410000 */
[----:B------:R-:W-:Y:S01]  /*ef00*/  FMUL.FTZ R221, R28, R221 ;  /* 0x000000dd1cdd7220 */ /* 0x000fe20000410000 */
[----:B------:R-:W-:Y:S01]  /*ef10*/  FFMA.FTZ R209, -R233, R233, 1 ;  /* 0x3f800000e9d17423 */ /* 0x000fe200000101e9 */
[----:B------:R-:W-:-:S02]  /*ef20*/  FFMA.FTZ R211, -R234, R234, 1 ;  /* 0x3f800000ead37423 */ /* 0x000fc400000101ea */
[----:B------:R1:W-:Y:S01]  /*ef30*/  MUFU.EX2 R98, R206 ;  /* 0x000000ce00627308 */ /* 0x0003e20000000800 */
[----:B------:R-:W-:Y:S01]  /*ef40*/  FMUL.FTZ R222, R29, R222 ;  /* 0x000000de1dde7220 */ /* 0x000fe20000410000 */
[--C-:B------:R-:W-:Y:S01]  /*ef50*/  FADD.FTZ R40, R40, -R216.reuse ;  /* 0x800000d828287221 */ /* 0x100fe20000010000 */
[----:B------:R-:W-:Y:S01]  /*ef60*/  FADD.FTZ R42, R42, -R216 ;  /* 0x800000d82a2a7221 */ /* 0x000fe20000010000 */
[----:B------:R-:W-:Y:S01]  /*ef70*/  FFMA.FTZ R236, -R236, R236, 1 ;  /* 0x3f800000ecec7423 */ /* 0x000fe200000101ec */
[----:B------:R-:W4:Y:S01]  /*ef80*/  SHFL.IDX PT, R218, R17, R215, 0x1f ;  /* 0x00001fd711da7589 */ /* 0x000f2200000e0000 */
[C---:B------:R-:W-:Y:S01]  /*ef90*/  VIADD R234, R10.reuse, 0x8 ;  /* 0x000000080aea7836 */ /* 0x040fe20000000000 */
[----:B------:R-:W-:Y:S02]  /*efa0*/  IADD3 R233, R10, 0xc, RZ ;  /* 0x0000000c0ae97810 */ /* 0x000fe40007ffe0ff */
[----:B-1----:R-:W-:Y:S01]  /*efb0*/  FSEL R206, R133, -INF , !P4 ;  /* 0xff80000085ce7808 */ /* 0x002fe20006000000 */
[----:B------:R-:W1:Y:S01]  /*efc0*/  MUFU.EX2 R30, R30 ;  /* 0x0000001e001e7308 */ /* 0x000e620000000800 */
[----:B------:R1:W-:Y:S01]  /*efd0*/  LDS R216, [R13+0x400] ;  /* 0x000400000dd87984 */ /* 0x0003e20000000800 */
[----:B--2---:R-:W-:Y:S01]  /*efe0*/  FMUL.FTZ R226, R32, R220 ;  /* 0x000000dc20e27220 */ /* 0x004fe20000410000 */
[--C-:B------:R-:W-:Y:S01]  /*eff0*/  FFMA.FTZ R207, R207, UR4, -R103.reuse ;  /* 0x00000004cfcf7c23 */ /* 0x100fe20008010867 */
[----:B------:R-:W-:Y:S01]  /*f000*/  FFMA.FTZ R206, R206, UR4, -R103 ;  /* 0x00000004cece7c23 */ /* 0x000fe20008010867 */
[----:B------:R-:W-:Y:S01]  /*f010*/  FMUL.FTZ R209, R209, R222 ;  /* 0x000000ded1d17220 */ /* 0x000fe20000410000 */
[----:B------:R-:W2:Y:S01]  /*f020*/  SHFL.IDX PT, R220, R17, R229, 0x1f ;  /* 0x00001fe511dc7589 */ /* 0x000ea200000e0000 */
[----:B------:R-:W-:Y:S01]  /*f030*/  FMUL.FTZ R103, R236, R221 ;  /* 0x000000ddec677220 */ /* 0x000fe20000410000 */
[----:B------:R-:W-:-:S02]  /*f040*/  FMUL.FTZ R222, R31, R217 ;  /* 0x000000d91fde7220 */ /* 0x000fc40000410000 */
[----:B------:R-:W2:Y:S04]  /*f050*/  SHFL.IDX PT, R221, R17, R234, 0x1f ;  /* 0x00001fea11dd7589 */ /* 0x000ea800000e0000 */
[----:B------:R-:W2:Y:S01]  /*f060*/  SHFL.IDX PT, R217, R17, R233, 0x1f ;  /* 0x00001fe911d97589 */ /* 0x000ea200000e0000 */
[----:B------:R-:W2:Y:S01]  /*f070*/  MUFU.EX2 R36, R36 ;  /* 0x0000002400247308 */ /* 0x000ea20000000800 */
[----:B------:R-:W-:Y:S01]  /*f080*/  FFMA.FTZ R14, -R200, R200, 1 ;  /* 0x3f800000c80e7423 */ /* 0x000fe200000101c8 */
[----:B---3--:R-:W-:Y:S01]  /*f090*/  FMUL.FTZ R212, R26, R212 ;  /* 0x000000d41ad47220 */ /* 0x008fe20000410000 */
[----:B-1----:R-:W-:Y:S01]  /*f0a0*/  FMUL.FTZ R223, R30, R223 ;  /* 0x000000df1edf7220 */ /* 0x002fe20000410000 */
[----:B------:R-:W-:Y:S02]  /*f0b0*/  VIADD R235, R10, 0x10 ;  /* 0x000000100aeb7836 */ /* 0x000fe40000000000 */
[----:B------:R-:W-:Y:S01]  /*f0c0*/  FMUL.FTZ R224, R19, R224 ;  /* 0x000000e013e07220 */ /* 0x000fe20000410000 */
[----:B------:R-:W-:Y:S01]  /*f0d0*/  FMUL.FTZ R14, R14, R212 ;  /* 0x000000d40e0e7220 */ /* 0x000fe20000410000 */
[----:B------:R-:W-:Y:S01]  /*f0e0*/  FFMA.FTZ R212, -R21, R21, 1 ;  /* 0x3f80000015d47423 */ /* 0x000fe20000010115 */
[----:B------:R-:W-:Y:S01]  /*f0f0*/  FFMA.FTZ R21, -R22, R22, 1 ;  /* 0x3f80000016157423 */ /* 0x000fe20000010116 */
[----:B------:R-:W-:Y:S01]  /*f100*/  FMUL.FTZ R22, R18, R225 ;  /* 0x000000e112167220 */ /* 0x000fe20000410000 */
[----:B------:R-:W-:Y:S01]  /*f110*/  FMUL.FTZ R211, R211, R223 ;  /* 0x000000dfd3d37220 */ /* 0x000fe20000410000 */
[----:B------:R-:W-:Y:S01]  /*f120*/  FFMA.FTZ R13, -R171, R171, 1 ;  /* 0x3f800000ab0d7423 */ /* 0x000fe200000101ab */
[----:B------:R-:W1:Y:S01]  /*f130*/  SHFL.IDX PT, R223, R17, R235, 0x1f ;  /* 0x00001feb11df7589 */ /* 0x000e6200000e0000 */
[----:B------:R-:W-:Y:S01]  /*f140*/  FMUL.FTZ R40, R35, R40 ;  /* 0x0000002823287220 */ /* 0x000fe20000410000 */
[--C-:B----4-:R-:W-:Y:S01]  /*f150*/  FADD.FTZ R41, R41, -R218.reuse ;  /* 0x800000da29297221 */ /* 0x110fe20000010000 */
[----:B------:R-:W-:Y:S01]  /*f160*/  FMUL.FTZ R21, R21, R224 ;  /* 0x000000e015157220 */ /* 0x000fe20000410000 */
[----:B------:R-:W-:Y:S01]  /*f170*/  FMUL.FTZ R22, R212, R22 ;  /* 0x00000016d4167220 */ /* 0x000fe20000410000 */
[----:B------:R-:W-:Y:S01]  /*f180*/  FFMA.FTZ R212, -R23, R23, 1 ;  /* 0x3f80000017d47423 */ /* 0x000fe20000010117 */
[----:B------:R-:W3:Y:S01]  /*f190*/  SHFL.IDX PT, R224, R17, R227, 0x1f ;  /* 0x00001fe311e07589 */ /* 0x000ee200000e0000 */
[----:B------:R-:W-:Y:S01]  /*f1a0*/  FADD.FTZ R43, R43, -R218 ;  /* 0x800000da2b2b7221 */ /* 0x000fe20000010000 */
[--C-:B--2---:R-:W-:Y:S01]  /*f1b0*/  FADD.FTZ R53, R53, -R220.reuse ;  /* 0x800000dc35357221 */ /* 0x104fe20000010000 */
[----:B------:R-:W-:Y:S01]  /*f1c0*/  FADD.FTZ R55, R55, -R220 ;  /* 0x800000dc37377221 */ /* 0x000fe20000010000 */
[----:B------:R-:W-:Y:S01]  /*f1d0*/  FMUL.FTZ R13, R13, R40 ;  /* 0x000000280d0d7220 */ /* 0x000fe20000410000 */
[----:B------:R-:W-:Y:S01]  /*f1e0*/  FFMA.FTZ R218, -R169, R169, 1 ;  /* 0x3f800000a9da7423 */ /* 0x000fe200000101a9 */
[----:B------:R-:W-:Y:S01]  /*f1f0*/  FMUL.FTZ R42, R36, R42 ;  /* 0x0000002a242a7220 */ /* 0x000fe20000410000 */
[----:B------:R-:W-:Y:S01]  /*f200*/  FFMA.FTZ R40, -R170, R170, 1 ;  /* 0x3f800000aa287423 */ /* 0x000fe200000101aa */
[----:B------:R-:W-:Y:S01]  /*f210*/  FMUL.FTZ R220, R12, R41 ;  /* 0x000000290cdc7220 */ /* 0x000fe20000410000 */
[----:B------:R-:W-:Y:S01]  /*f220*/  FADD.FTZ R44, R44, -R221 ;  /* 0x800000dd2c2c7221 */ /* 0x000fe20000010000 */
        /* <DEDUP_REMOVED lines=8> */
[----:B------:R-:W2:Y:S01]  /*f2b0*/  SHFL.IDX PT, R222, R17, R230, 0x1f ;  /* 0x00001fe611de7589 */ /* 0x000ea200000e0000 */
        /* <DEDUP_REMOVED lines=10> */
[----:B------:R-:W-:-:S02]  /*f360*/  VIADD R228, R10, 0x4 ;  /* 0x000000040ae47836 */ /* 0x000fc40000000000 */
[----:B------:R-:W-:Y:S01]  /*f370*/  FMUL.FTZ R45, R40, R44 ;  /* 0x0000002c282d7220 */ /* 0x000fe20000410000 */
[----:B------:R-:W-:Y:S01]  /*f380*/  FMUL.FTZ R44, R89, R46 ;  /* 0x0000002e592c7220 */ /* 0x000fe20000410000 */
[----:B------:R-:W-:Y:S01]  /*f390*/  FMUL.FTZ R46, R88, R217 ;  /* 0x000000d9582e7220 */ /* 0x000fe20000410000 */
[----:B------:R-:W-:Y:S01]  /*f3a0*/  FFMA.FTZ R90, -R90, R90, 1 ;  /* 0x3f8000005a5a7423 */ /* 0x000fe2000001015a */
[----:B------:R-:W4:Y:S01]  /*f3b0*/  SHFL.IDX PT, R88, R216, R228, 0x1f ;  /* 0x00001fe4d8587589 */ /* 0x000f2200000e0000 */
[--C-:B-1----:R-:W-:Y:S01]  /*f3c0*/  FADD.FTZ R48, R48, -R223.reuse ;  /* 0x800000df30307221 */ /* 0x102fe20000010000 */
[----:B------:R-:W-:Y:S01]  /*f3d0*/  FADD.FTZ R50, R50, -R223 ;  /* 0x800000df32327221 */ /* 0x000fe20000010000 */
[--C-:B---3--:R-:W-:Y:S01]  /*f3e0*/  FADD.FTZ R49, R49, -R224.reuse ;  /* 0x800000e031317221 */ /* 0x108fe20000010000 */
        /* <DEDUP_REMOVED lines=9> */
[----:B--2---:R-:W-:Y:S01]  /*f480*/  FADD.FTZ R52, R52, -R222 ;  /* 0x800000de34347221 */ /* 0x004fe20000010000 */
[----:B------:R-:W-:Y:S01]  /*f490*/  FMUL.FTZ R48, R91, R48 ;  /* 0x000000305b307220 */ /* 0x000fe20000410000 */
[----:B------:R-:W-:Y:S01]  /*f4a0*/  FFMA.FTZ R90, -R166, R166, 1 ;  /* 0x3f800000a65a7423 */ /* 0x000fe200000101a6 */
[----:B------:R-:W-:Y:S01]  /*f4b0*/  FMUL.FTZ R47, R93, R40 ;  /* 0x000000285d2f7220 */ /* 0x000fe20000410000 */
[----:B------:R-:W-:Y:S01]  /*f4c0*/  FMUL.FTZ R91, R98, R51 ;  /* 0x00000033625b7220 */ /* 0x000fe20000410000 */
[----:B------:R-:W1:Y:S01]  /*f4d0*/  SHFL.IDX PT, R40, R216, R234, 0x1f ;  /* 0x00001fead8287589 */ /* 0x000e6200000e0000 */
[----:B------:R-:W-:Y:S01]  /*f4e0*/  FMUL.FTZ R49, R92, R49 ;  /* 0x000000315c317220 */ /* 0x000fe20000410000 */
[----:B------:R-:W-:-:S02]  /*f4f0*/  FMUL.FTZ R93, R99, R52 ;  /* 0x00000034635d7220 */ /* 0x000fc40000410000 */
[----:B------:R-:W2:Y:S01]  /*f500*/  SHFL.IDX PT, R89, R216, R10, 0x1f ;  /* 0x00001f0ad8597589 */ /* 0x000ea200000e0000 */
[----:B------:R-:W-:-:S03]  /*f510*/  FMUL.FTZ R52, R90, R91 ;  /* 0x0000005b5a347220 */ /* 0x000fc60000410000 */
[----:B------:R-:W3:Y:S01]  /*f520*/  SHFL.IDX PT, R92, R216, R233, 0x1f ;  /* 0x00001fe9d85c7589 */ /* 0x000ee200000e0000 */
[----:B------:R-:W-:-:S03]  /*f530*/  FFMA.FTZ R51, -R165, R165, 1 ;  /* 0x3f800000a5337423 */ /* 0x000fc600000101a5 */
[----:B------:R-:W3:Y:S01]  /*f540*/  SHFL.IDX PT, R90, R216, R230, 0x1f ;  /* 0x00001fe6d85a7589 */ /* 0x000ee200000e0000 */
[--C-:B----4-:R-:W-:Y:S01]  /*f550*/  FADD.FTZ R57, R57, -R88.reuse ;  /* 0x8000005839397221 */ /* 0x110fe20000010000 */
[----:B------:R-:W-:Y:S01]  /*f560*/  FADD.FTZ R59, R59, -R88 ;  /* 0x800000583b3b7221 */ /* 0x000fe20000010000 */
[----:B------:R-:W-:Y:S01]  /*f570*/  FMUL.FTZ R51, R51, R93 ;  /* 0x0000005d33337220 */ /* 0x000fe20000410000 */
[----:B------:R4:W-:Y:S01]  /*f580*/  LDS R88, [R15+0x400] ;  /* 0x000400000f587984 */ /* 0x0009e20000000800 */
[----:B------:R-:W4:Y:S03]  /*f590*/  MUFU.EX2 R117, R117 ;  /* 0x0000007500757308 */ /* 0x000f260000000800 */
[----:B------:R-:W4:Y:S04]  /*f5a0*/  SHFL.IDX PT, R93, R216, R235, 0x1f ;  /* 0x00001febd85d7589 */ /* 0x000f2800000e0000 */
[----:B------:R-:W-:Y:S01]  /*f5b0*/  SHFL.IDX PT, R91, R216, R227, 0x1f ;  /* 0x00001fe3d85b7589 */ /* 0x000fe200000e0000 */
[----:B------:R-:W4:Y:S03]  /*f5c0*/  MUFU.EX2 R106, R106 ;  /* 0x0000006a006a7308 */ /* 0x000f260000000800 */
[----:B------:R-:W4:Y:S05]  /*f5d0*/  SHFL.IDX PT, R216, R216, R229, 0x1f ;  /* 0x00001fe5d8d87589 */ /* 0x000f2a00000e0000 */
[----:B------:R-:W4:Y:S01]  /*f5e0*/  MUFU.EX2 R119, R119 ;  /* 0x0000007700777308 */ /* 0x000f220000000800 */
[----:B-1----:R-:W-:-:S07]  /*f5f0*/  FADD.FTZ R60, R60, -R40 ;  /* 0x800000283c3c7221 */ /* 0x002fce0000010000 */
[----:B------:R-:W1:Y:S01]  /*f600*/  MUFU.EX2 R204, R204 ;  /* 0x000000cc00cc7308 */ /* 0x000e620000000800 */
[----:B--2---:R-:W-:Y:S01]  /*f610*/  FADD.FTZ R56, R56, -R89 ;  /* 0x8000005938387221 */ /* 0x004fe20000010000 */
[----:B------:R-:W-:-:S06]  /*f620*/  FADD.FTZ R40, R62, -R40 ;  /* 0x800000283e287221 */ /* 0x000fcc0000010000 */
[----:B------:R-:W2:Y:S01]  /*f630*/  MUFU.EX2 R120, R120 ;  /* 0x0000007800787308 */ /* 0x000ea20000000800 */
[----:B---3--:R-:W-:Y:S01]  /*f640*/  FADD.FTZ R62, R61, -R92 ;  /* 0x8000005c3d3e7221 */ /* 0x008fe20000010000 */
[----:B------:R-:W-:-:S06]  /*f650*/  FADD.FTZ R58, R58, -R89 ;  /* 0x800000593a3a7221 */ /* 0x000fcc0000010000 */
[----:B------:R-:W3:Y:S01]  /*f660*/  MUFU.EX2 R111, R111 ;  /* 0x0000006f006f7308 */ /* 0x000ee20000000800 */
[----:B------:R-:W-:-:S07]  /*f670*/  FADD.FTZ R92, R63, -R92 ;  /* 0x8000005c3f5c7221 */ /* 0x000fce0000010000 */
[----:B------:R-:W3:Y:S01]  /*f680*/  MUFU.EX2 R100, R100 ;  /* 0x0000006400647308 */ /* 0x000ee20000000800 */
[----:B------:R-:W-:Y:S01]  /*f690*/  FADD.FTZ R63, R68, -R90 ;  /* 0x8000005a443f7221 */ /* 0x000fe20000010000 */
[----:B------:R-:W-:Y:S01]  /*f6a0*/  FFMA.FTZ R68, -R161, R161, 1 ;  /* 0x3f800000a1447423 */ /* 0x000fe200000101a1 */
[----:B----4-:R-:W-:-:S05]  /*f6b0*/  FMUL.FTZ R56, R117, R56 ;  /* 0x0000003875387220 */ /* 0x010fca0000410000 */
[----:B------:R-:W4:Y:S01]  /*f6c0*/  MUFU.EX2 R102, R102 ;  /* 0x0000006600667308 */ /* 0x000f220000000800 */
[----:B------:R-:W-:Y:S01]  /*f6d0*/  FFMA.FTZ R15, -R159, R159, 1 ;  /* 0x3f8000009f0f7423 */ /* 0x000fe2000001019f */
[----:B------:R-:W-:-:S06]  /*f6e0*/  FMUL.FTZ R58, R106, R58 ;  /* 0x0000003a6a3a7220 */ /* 0x000fcc0000410000 */
[----:B------:R-:W4:Y:S01]  /*f6f0*/  MUFU.EX2 R116, R116 ;  /* 0x0000007400747308 */ /* 0x000f220000000800 */
[----:B------:R-:W-:-:S07]  /*f700*/  FMUL.FTZ R68, R68, R56 ;  /* 0x0000003844447220 */ /* 0x000fce0000410000 */
[----:B------:R-:W4:Y:S01]  /*f710*/  MUFU.EX2 R104, R104 ;  /* 0x0000006800687308 */ /* 0x000f220000000800 */
[----:B------:R-:W-:Y:S01]  /*f720*/  FFMA.FTZ R61, -R160, R160, 1 ;  /* 0x3f800000a03d7423 */ /* 0x000fe200000101a0 */
[----:B------:R-:W-:-:S06]  /*f730*/  FMUL.FTZ R57, R119, R57 ;  /* 0x0000003977397220 */ /* 0x000fcc0000410000 */
[----:B------:R-:W4:Y:S01]  /*f740*/  MUFU.EX2 R107, R107 ;  /* 0x0000006b006b7308 */ /* 0x000f220000000800 */
[----:B------:R-:W-:-:S07]  /*f750*/  FADD.FTZ R66, R66, -R93 ;  /* 0x8000005d42427221 */ /* 0x000fce0000010000 */
[----:B------:R-:W4:Y:S01]  /*f760*/  MUFU.EX2 R122, R122 ;  /* 0x0000007a007a7308 */ /* 0x000f220000000800 */
[----:B-1----:R-:W-:-:S07]  /*f770*/  FMUL.FTZ R56, R204, R59 ;  /* 0x0000003bcc387220 */ /* 0x002fce0000410000 */
[----:B------:R-:W1:Y:S01]  /*f780*/  MUFU.EX2 R101, R101 ;  /* 0x0000006500657308 */ /* 0x000e620000000800 */
[----:B------:R-:W-:Y:S01]  /*f790*/  FMUL.FTZ R59, R15, R58 ;  /* 0x0000003a0f3b7220 */ /* 0x000fe20000410000 */
[----:B------:R-:W-:-:S06]  /*f7a0*/  FADD.FTZ R89, R69, -R216 ;  /* 0x800000d845597221 */ /* 0x000fcc0000010000 */
[----:B------:R-:W1:Y:S01]  /*f7b0*/  MUFU.EX2 R124, R124 ;  /* 0x0000007c007c7308 */ /* 0x000e620000000800 */
[----:B------:R-:W-:Y:S01]  /*f7c0*/  FFMA.FTZ R58, -R157, R157, 1 ;  /* 0x3f8000009d3a7423 */ /* 0x000fe2000001019d */
[----:B--2---:R-:W-:Y:S01]  /*f7d0*/  FMUL.FTZ R60, R120, R60 ;  /* 0x0000003c783c7220 */ /* 0x004fe20000410000 */
[----:B------:R-:W-:Y:S01]  /*f7e0*/  FADD.FTZ R65, R65, -R91 ;  /* 0x8000005b41417221 */ /* 0x000fe20000010000 */
[----:B------:R-:W-:Y:S01]  /*f7f0*/  FADD.FTZ R216, R71, -R216 ;  /* 0x800000d847d87221 */ /* 0x000fe20000010000 */
[----:B------:R-:W-:Y:S01]  /*f800*/  FMUL.FTZ R61, R61, R57 ;  /* 0x000000393d3d7220 */ /* 0x000fe20000410000 */
[----:B------:R-:W-:Y:S01]  /*f810*/  FFMA.FTZ R71, -R155, R155, 1 ;  /* 0x3f8000009b477423 */ /* 0x000fe2000001019b */
[----:B---3--:R-:W-:Y:S01]  /*f820*/  FMUL.FTZ R40, R111, R40 ;  /* 0x000000286f287220 */ /* 0x008fe20000410000 */
[----:B------:R-:W-:Y:S01]  /*f830*/  FFMA.FTZ R57, -R151, R151, 1 ;  /* 0x3f80000097397423 */ /* 0x000fe20000010197 */
[----:B------:R-:W-:Y:S01]  /*f840*/  FMUL.FTZ R66, R100, R66 ;  /* 0x0000004264427220 */ /* 0x000fe20000410000 */
[----:B------:R-:W-:Y:S01]  /*f850*/  FADD.FTZ R54, R54, -R222 ;  /* 0x800000de36367221 */ /* 0x000fe20000010000 */
[----:B------:R-:W-:Y:S01]  /*f860*/  FADD.FTZ R64, R64, -R93 ;  /* 0x8000005d40407221 */ /* 0x000fe20000010000 */
[----:B------:R-:W-:Y:S01]  /*f870*/  FMUL.FTZ R58, R58, R60 ;  /* 0x0000003c3a3a7220 */ /* 0x000fe20000410000 */
[----:B----4-:R-:W-:Y:S01]  /*f880*/  FMUL.FTZ R60, R102, R65 ;  /* 0x00000041663c7220 */ /* 0x010fe20000410000 */
        /* <DEDUP_REMOVED lines=8> */
[----:B------:R-:W2:Y:S01]  /*f910*/  LDL.LU R200, [R1+0x110] ;  /* 0x0001100001c87983 */ /* 0x000ea20000300800 */
[----:B------:R-:W-:Y:S01]  /*f920*/  FMUL.FTZ R220, R107, R54 ;  /* 0x000000366bdc7220 */ /* 0x000fe20000410000 */
[----:B------:R-:W-:Y:S01]  /*f930*/  FMUL.FTZ R221, R122, R53 ;  /* 0x000000357add7220 */ /* 0x000fe20000410000 */
[----:B------:R-:W-:Y:S01]  /*f940*/  FFMA.FTZ R15, -R154, R154, 1 ;  /* 0x3f8000009a0f7423 */ /* 0x000fe2000001019a */
[----:B-1----:R-:W-:Y:S01]  /*f950*/  FMUL.FTZ R64, R101, R64 ;  /* 0x0000004065407220 */ /* 0x002fe20000410000 */
[----:B------:R-:W2:Y:S01]  /*f960*/  LDL.LU R201, [R1+0x10c] ;  /* 0x00010c0001c97983 */ /* 0x000ea20000300800 */
[----:B------:R-:W-:Y:S01]  /*f970*/  FFMA.FTZ R215, -R202, R202, 1 ;  /* 0x3f800000cad77423 */ /* 0x000fe200000101ca */
[----:B------:R-:W-:Y:S01]  /*f980*/  FFMA.FTZ R225, -R203, R203, 1 ;  /* 0x3f800000cbe17423 */ /* 0x000fe200000101cb */
[----:B------:R-:W1:Y:S01]  /*f990*/  MUFU.EX2 R115, R115 ;  /* 0x0000007300737308 */ /* 0x000e620000000800 */
[----:B------:R-:W2:Y:S01]  /*f9a0*/  LDL.LU R202, [R1+0x108] ;  /* 0x0001080001ca7983 */ /* 0x000ea20000300800 */
[----:B------:R-:W-:Y:S01]  /*f9b0*/  FMUL.FTZ R222, R124, R55 ;  /* 0x000000377cde7220 */ /* 0x000fe20000410000 */
[----:B------:R-:W-:Y:S01]  /*f9c0*/  FMUL.FTZ R66, R66, R63 ;  /* 0x0000003f42427220 */ /* 0x000fe20000410000 */
[----:B------:R-:W-:Y:S01]  /*f9d0*/  FMUL.FTZ R53, R218, R220 ;  /* 0x000000dcda357220 */ /* 0x000fe20000410000 */
[----:B------:R-:W2:Y:S01]  /*f9e0*/  LDL.LU R203, [R1+0x104] ;  /* 0x0001040001cb7983 */ /* 0x000ea20000300800 */
[----:B------:R-:W-:Y:S01]  /*f9f0*/  FMUL.FTZ R55, R217, R221 ;  /* 0x000000ddd9377220 */ /* 0x000fe20000410000 */
[----:B------:R-:W-:Y:S01]  /*fa00*/  FADD.FTZ R67, R67, -R91 ;  /* 0x8000005b43437221 */ /* 0x000fe20000010000 */
[----:B------:R-:W3:Y:S01]  /*fa10*/  MUFU.EX2 R105, R105 ;  /* 0x0000006900697308 */ /* 0x000ee20000000800 */
[----:B------:R4:W5:Y:S01]  /*fa20*/  LDL.LU R171, [R1+0x100] ;  /* 0x0001000001ab7983 */ /* 0x0009620000300800 */
[----:B------:R-:W-:Y:S01]  /*fa30*/  FMUL.FTZ R15, R15, R92 ;  /* 0x0000005c0f0f7220 */ /* 0x000fe20000410000 */
[----:B------:R-:W-:-:S02]  /*fa40*/  FMUL.FTZ R64, R40, R64 ;  /* 0x0000004028407220 */ /* 0x000fc40000410000 */
[----:B------:R-:W4:Y:S04]  /*fa50*/  SHFL.IDX PT, R63, R88, R227, 0x1f ;  /* 0x00001fe3583f7589 */ /* 0x000f2800000e0000 */
[----:B------:R1:W5:Y:S01]  /*fa60*/  LDL.LU R170, [R1+0xfc] ;  /* 0x0000fc0001aa7983 */ /* 0x0003620000300800 */
[----:B------:R-:W4:Y:S03]  /*fa70*/  MUFU.EX2 R114, R114 ;  /* 0x0000007200727308 */ /* 0x000f260000000800 */
[----:B------:R-:W-:Y:S04]  /*fa80*/  SHFL.IDX PT, R91, R88, R10, 0x1f ;  /* 0x00001f0a585b7589 */ /* 0x000fe800000e0000 */
        /* <DEDUP_REMOVED lines=12> */
[----:B------:R-:W4:Y:S03]  /*fb50*/  MUFU.EX2 R118, R118 ;  /* 0x0000007600767308 */ /* 0x000f260000000800 */
[----:B------:R1:W5:Y:S04]  /*fb60*/  LDL.LU R165, [R1+0xe8] ;  /* 0x0000e80001a57983 */ /* 0x0003680000300800 */
[----:B------:R1:W5:Y:S04]  /*fb70*/  LDL.LU R164, [R1+0xe4] ;  /* 0x0000e40001a47983 */ /* 0x0003680000300800 */
[----:B------:R1:W5:Y:S01]  /*fb80*/  LDL.LU R163, [R1+0xe0] ;  /* 0x0000e00001a37983 */ /* 0x0003620000300800 */
[----:B------:R-:W-:-:S03]  /*fb90*/  FFMA.FTZ R69, -R158, R158, 1 ;  /* 0x3f8000009e457423 */ /* 0x000fc6000001019e */
[----:B------:R1:W5:Y:S01]  /*fba0*/  LDL.LU R162, [R1+0xdc] ;  /* 0x0000dc0001a27983 */ /* 0x0003620000300800 */
[----:B------:R-:W-:-:S03]  /*fbb0*/  FADD.FTZ R90, R70, -R90 ;  /* 0x8000005a465a7221 */ /* 0x000fc60000010000 */
[----:B------:R1:W5:Y:S01]  /*fbc0*/  LDL.LU R161, [R1+0xd8] ;  /* 0x0000d80001a17983 */ /* 0x0003620000300800 */
[----:B------:R-:W4:Y:S03]  /*fbd0*/  MUFU.EX2 R138, R138 ;  /* 0x0000008a008a7308 */ /* 0x000f260000000800 */
        /* <DEDUP_REMOVED lines=8> */
[----:B---3--:R-:W-:Y:S02]  /*fc60*/  FMUL.FTZ R62, R105, R62 ;  /* 0x0000003e693e7220 */ /* 0x008fe40000410000 */
        /* <DEDUP_REMOVED lines=8> */
[----:B----4-:R-:W-:Y:S02]  /*fcf0*/  FMUL.FTZ R90, R114, R90 ;  /* 0x0000005a725a7220 */ /* 0x010fe40000410000 */
        /* <DEDUP_REMOVED lines=64> */
[----:B------:R-:W2:Y:S08]  /*10100*/  MUFU.EX2 R123, R123 ;  /* 0x0000007b007b7308 */ /* 0x000eb00000000800 */
        /* <DEDUP_REMOVED lines=90> */
[----:B---3--:R-:W-:-:S05]  /*106b0*/  LEA R13, R0, R221, 0xe ;  /* 0x000000dd000d7211 */ /* 0x008fca00078e70ff */
        /* <DEDUP_REMOVED lines=147> */
.L_x_1904:
        /* <DEDUP_REMOVED lines=70> */
.L_x_1905:
[----:B------:R-:W-:Y:S01]  /*11450*/  UIADD3 UR43, UR43, 0x1, URZ ;  /* 0x000000012b2b7890 */ /* 0x000fe2000fffe03f */
[----:B------:R-:W-:Y:S02]  /*11460*/  VIADD R0, R0, 0x1 ;  /* 0x0000000100007836 */ /* 0x000fe40000000000 */
[----:B------:R-:W-:Y:S01]  /*11470*/  VIADD R6, R6, 0x30c20 ;  /* 0x00030c2006067836 */ /* 0x000fe20000000000 */
        /* <DEDUP_REMOVED lines=9> */
.L_x_1895:
        /* <DEDUP_REMOVED lines=34> */
.L_x_1863:
        /* <DEDUP_REMOVED lines=20> */
[----:B------:R-:W-:-:S02]  /*11870*/  F2FP.F16.F32.PACK_AB R197, R199, R198 ;  /* 0x000000c6c7c5723e */ /* 0x000fc400000000ff */
[----:B--2---:R-:W-:Y:S02]  /*11880*/  IADD3 R11, R0, -0x80, RZ ;  /* 0xffffff80000b7810 */ /* 0x004fe40007ffe0ff */
[----:B------:R-:W-:Y:S02]  /*11890*/  F2FP.F16.F32.PACK_AB R140, R141, R140 ;  /* 0x0000008c8d8c723e */ /* 0x000fe400000000ff */
[----:B------:R-:W-:Y:S02]  /*118a0*/  SHF.R.S32.HI R10, RZ, 0x1f, R11 ;  /* 0x0000001fff0a7819 */ /* 0x000fe4000001140b */
[----:B------:R-:W-:Y:S02]  /*118b0*/  F2FP.F16.F32.PACK_AB R198, R201, R200 ;  /* 0x000000c8c9c6723e */ /* 0x000fe400000000ff */
[CC--:B------:R-:W-:Y:S02]  /*118c0*/  LEA.HI R7, R10.reuse, R11.reuse, RZ, 0x4 ;  /* 0x0000000b0a077211 */ /* 0x0c0fe400078f20ff */
[----:B------:R-:W-:-:S02]  /*118d0*/  LEA.HI R4, R10, R11, RZ, 0x5 ;  /* 0x0000000b0a047211 */ /* 0x000fc400078f28ff */
[----:B------:R-:W-:Y:S02]  /*118e0*/  LOP3.LUT R0, R7, 0xfffffff0, RZ, 0xc0, !PT ;  /* 0xfffffff007007812 */ /* 0x000fe400078ec0ff */
[----:B------:R-:W-:Y:S02]  /*118f0*/  SHF.R.U32.HI R7, RZ, 0x1, R7 ;  /* 0x00000001ff077819 */ /* 0x000fe40000011607 */
[----:B------:R-:W-:Y:S01]  /*11900*/  F2FP.F16.F32.PACK_AB R199, R203, R202 ;  /* 0x000000cacbc7723e */ /* 0x000fe200000000ff */
[----:B------:R-:W-:Y:S01]  /*11910*/  IMAD.IADD R0, R11, 0x1, -R0 ;  /* 0x000000010b007824 */ /* 0x000fe200078e0a00 */
[----:B------:R-:W-:Y:S02]  /*11920*/  F2FP.F16.F32.PACK_AB R141, R143, R142 ;  /* 0x0000008e8f8d723e */ /* 0x000fe400000000ff */
[----:B------:R-:W-:Y:S02]  /*11930*/  F2FP.F16.F32.PACK_AB R148, R149, R148 ;  /* 0x000000949594723e */ /* 0x000fe400000000ff */
[----:B------:R-:W-:-:S02]  /*11940*/  SHF.R.S32.HI R3, RZ, 0x1f, R0 ;  /* 0x0000001fff037819 */ /* 0x000fc40000011400 */
[----:B------:R-:W-:Y:S02]  /*11950*/  F2FP.F16.F32.PACK_AB R142, R145, R144 ;  /* 0x00000090918e723e */ /* 0x000fe400000000ff */
[----:B------:R-:W-:Y:S02]  /*11960*/  LEA.HI R3, R3, R0, RZ, 0x3 ;  /* 0x0000000003037211 */ /* 0x000fe400078f18ff */
[----:B------:R-:W-:Y:S02]  /*11970*/  F2FP.F16.F32.PACK_AB R143, R147, R146 ;  /* 0x00000092938f723e */ /* 0x000fe400000000ff */
[C---:B------:R-:W-:Y:S01]  /*11980*/  LOP3.LUT R5, R3.reuse, 0xfffffff8, RZ, 0xc0, !PT ;  /* 0xfffffff803057812 */ /* 0x040fe200078ec0ff */
[----:B------:R-:W-:Y:S01]  /*11990*/  IMAD.SHL.U32 R3, R3, 0x40, RZ ;  /* 0x0000004003037824 */ /* 0x000fe200078e00ff */
[----:B------:R-:W-:Y:S02]  /*119a0*/  F2FP.F16.F32.PACK_AB R149, R151, R150 ;  /* 0x000000969795723e */ /* 0x000fe400000000ff */
[----:B------:R-:W-:Y:S01]  /*119b0*/  F2FP.F16.F32.PACK_AB R156, R157, R156 ;  /* 0x0000009c9d9c723e */ /* 0x000fe200000000ff */
[----:B------:R-:W-:Y:S01]  /*119c0*/  IMAD.IADD R5, R0, 0x1, -R5 ;  /* 0x0000000100057824 */ /* 0x000fe200078e0a05 */
[----:B------:R-:W-:-:S02]  /*119d0*/  LOP3.LUT R3, R3, 0x7ffffe00, RZ, 0xc0, !PT ;  /* 0x7ffffe0003037812 */ /* 0x000fc400078ec0ff */
[----:B------:R-:W-:Y:S02]  /*119e0*/  F2FP.F16.F32.PACK_AB R150, R153, R152 ;  /* 0x000000989996723e */ /* 0x000fe400000000ff */
[C---:B------:R-:W-:Y:S02]  /*119f0*/  SHF.L.U32 R0, R5.reuse, 0x6, RZ ;  /* 0x0000000605007819 */ /* 0x040fe400000006ff */
[----:B------:R-:W-:Y:S02]  /*11a00*/  R2P PR, R5, 0x6 ;  /* 0x0000000605007804 */ /* 0x000fe40000000000 */
[----:B------:R-:W-:Y:S02]  /*11a10*/  LOP3.LUT R0, R0, 0x1c0, RZ, 0xc0, !PT ;  /* 0x000001c000007812 */ /* 0x000fe400078ec0ff */
[----:B------:R-:W-:Y:S02]  /*11a20*/  MOV R5, 0x40 ;  /* 0x0000004000057802 */ /* 0x000fe40000000f00 */
[----:B------:R-:W-:-:S02]  /*11a30*/  LOP3.LUT R7, R0, 0x8, R7, 0xf8, !PT ;  /* 0x0000000800077812 */ /* 0x000fc400078ef807 */
[----:B------:R-:W-:Y:S01]  /*11a40*/  SHF.R.U32.HI R2, RZ, 0x3, R0 ;  /* 0x00000003ff027819 */ /* 0x000fe20000011600 */
[----:B------:R-:W-:Y:S01]  /*11a50*/  IMAD.SHL.U32 R0, R4, 0x20, RZ ;  /* 0x0000002004007824 */ /* 0x000fe200078e00ff */
[----:B------:R-:W-:Y:S02]  /*11a60*/  SEL R5, R5, 0xffffffc0, !P2 ;  /* 0xffffffc005057807 */ /* 0x000fe40005000000 */
        /* <DEDUP_REMOVED lines=12> */
[----:B------:R-:W-:Y:S01]  /*11b30*/  IMAD.IADD R3, R3, 0x1, R6 ;  /* 0x0000000103037824 */ /* 0x000fe200078e0206 */
        /* <DEDUP_REMOVED lines=15> */
[----:B------:R-:W-:Y:S01]  /*11c30*/  MOV R4, UR4 ;  /* 0x0000000400047c02 */ /* 0x000fe20008000f00 */
        /* <DEDUP_REMOVED lines=9> */
[----:B--2---:R-:W-:Y:S01]  /*11cd0*/  LOP3.LUT R6, R19, 0x1ffffff8, RZ, 0xc0, !PT ;  /* 0x1ffffff813067812 */ /* 0x004fe200078ec0ff */
[----:B------:R-:W2:Y:S01]  /*11ce0*/  S2R R27, SR_CTAID.X ;  /* 0x00000000001b7919 */ /* 0x000ea20000002500 */
[----:B------:R-:W-:Y:S01]  /*11cf0*/  SHF.R.S32.HI R19, RZ, 0x3, R19 ;  /* 0x00000003ff137819 */ /* 0x000fe20000011413 */
[----:B------:R-:W-:Y:S01]  /*11d00*/  IMAD.U32 R0, RZ, RZ, UR7 ;  /* 0x00000007ff007e24 */ /* 0x000fe2000f8e00ff */
[----:B------:R-:W1:Y:S01]  /*11d10*/  S2R R31, SR_CTAID.Y ;  /* 0x00000000001f7919 */ /* 0x000e620000002600 */
[----:B------:R-:W-:Y:S01]  /*11d20*/  IMAD.IADD R6, R11, 0x1, -R6 ;  /* 0x000000010b067824 */ /* 0x000fe200078e0a06 */
[----:B------:R-:W-:Y:S02]  /*11d30*/  SHF.L.U32 R8, R19, 0x6, RZ ;  /* 0x0000000613087819 */ /* 0x000fe400000006ff */
[----:B------:R-:W-:Y:S02]  /*11d40*/  PLOP3.LUT P0, PT, PT, PT, UP0, 0x80, 0x0 ;  /* 0x000000000000781c */ /* 0x000fe40003f0f008 */
[----:B------:R-:W-:Y:S01]  /*11d50*/  @UP0 ULDC.64 UR4, c[0x0][0x878] ;  /* 0x00021e0000040ab9 */ /* 0x000fe20000000a00 */
[----:B------:R-:W-:Y:S01]  /*11d60*/  IMAD.SHL.U32 R20, R6, 0x8, RZ ;  /* 0x0000000806147824 */ /* 0x000fe200078e00ff */
[----:B------:R-:W-:Y:S01]  /*11d70*/  @UP0 UIMAD.WIDE UR4, UR37, 0x4, UR4 ;  /* 0x00000004250408a5 */ /* 0x000fe2000f8e0204 */
[----:B------:R-:W-:-:S02]  /*11d80*/  LOP3.LUT R9, R8, 0x1c0, RZ, 0xc0, !PT ;  /* 0x000001c008097812 */ /* 0x000fc400078ec0ff */
[----:B------:R-:W-:Y:S02]  /*11d90*/  LEA.HI R8, R10, R11, RZ, 0x6 ;  /* 0x0000000b0a087211 */ /* 0x000fe400078f30ff */
[----:B------:R-:W-:Y:S01]  /*11da0*/  LOP3.LUT R6, R9, 0x38, R20, 0xf8, !PT ;  /* 0x0000003809067812 */ /* 0x000fe200078ef814 */
[----:B---3--:R-:W-:Y:S01]  /*11db0*/  IMAD.U32 R3, RZ, RZ, UR5 ;  /* 0x00000005ff037e24 */ /* 0x008fe2000f8e00ff */
[----:B------:R-:W-:Y:S02]  /*11dc0*/  MOV R2, UR4 ;  /* 0x0000000400027c02 */ /* 0x000fe40008000f00 */
[----:B------:R-:W-:Y:S01]  /*11dd0*/  SHF.R.U32.HI R9, RZ, 0x3, R9 ;  /* 0x00000003ff097819 */ /* 0x000fe20000011609 */
[----:B------:R-:W-:Y:S02]  /*11de0*/  IMAD.SHL.U32 R8, R8, 0x8, RZ ;  /* 0x0000000808087824 */ /* 0x000fe400078e00ff */
[----:B------:R3:W5:Y:S01]  /*11df0*/  @P0 LDG.E R0, desc[UR38][R2.64] ;  /* 0x0000002602000981 */ /* 0x000762000c1e1900 */
[----:B------:R-:W-:-:S04]  /*11e00*/  LOP3.LUT R9, R6, R9, RZ, 0x3c, !PT ;  /* 0x0000000906097212 */ /* 0x000fc800078e3cff */
[----:B------:R-:W-:Y:S02]  /*11e10*/  LOP3.LUT R8, R9, 0x7ffffe00, R8, 0xf8, !PT ;  /* 0x7ffffe0009087812 */ /* 0x000fe400078ef808 */
[----:B---3--:R-:W-:Y:S02]  /*11e20*/  CS2R R2, SRZ ;  /* 0x0000000000027805 */ /* 0x008fe4000001ff00 */
[----:B----4-:R-:W-:Y:S02]  /*11e30*/  @P4 SHF.R.S32.HI R3, RZ, 0x1f, R7 ;  /* 0x0000001fff034819 */ /* 0x010fe40000011407 */
[----:B------:R-:W-:Y:S01]  /*11e40*/  @P4 MOV R2, R7 ;  /* 0x0000000700024202 */ /* 0x000fe20000000f00 */
[----:B-12---:R-:W-:Y:S06]  /*11e50*/  @P0 BRA `(.L_x_1908) ;  /* 0x0000000000100947 */ /* 0x006fec0003800000 */
[----:B------:R-:W-:Y:S05]  /*11e60*/  @!P4 BRA `(.L_x_1908) ;  /* 0x00000000000cc947 */ /* 0x000fea0003800000 */
[----:B------:R-:W2:Y:S04]  /*11e70*/  LDG.E R7, desc[UR38][R4.64] ;  /* 0x0000002604077981 */ /* 0x000ea8000c1e1900 */
[----:B-----5:R-:W2:Y:S02]  /*11e80*/  LDG.E R0, desc[UR38][R4.64+0x4] ;  /* 0x0000042604007981 */ /* 0x020ea4000c1e1900 */
[----:B--2---:R-:W-:-:S07]  /*11e90*/  IMAD.IADD R0, R0, 0x1, -R7 ;  /* 0x0000000100007824 */ /* 0x004fce00078e0a07 */
.L_x_1908:
        /* <DEDUP_REMOVED lines=10> */
[C---:B------:R-:W-:Y:S01]  /*11f40*/  IMAD.WIDE.U32 R16, R31.reuse, UR4, R20 ;  /* 0x000000041f107c25 */ /* 0x040fe2000f8e0014 */
[----:B------:R-:W-:Y:S01]  /*11f50*/  USHF.R.S32.HI UR4, URZ, 0x1f, UR37 ;  /* 0x0000001f3f047899 */ /* 0x000fe20008011425 */
[----:B------:R-:W-:Y:S01]  /*11f60*/  VIMNMX R22, R0, 0x80, PT ;  /* 0x0000008000167848 */ /* 0x000fe20003fe0100 */
[----:B------:R2:W2:Y:S01]  /*11f70*/  LDS.128 R4, [R30+0x3000] ;  /* 0x003000001e047984 */ /* 0x0004a20000000c00 */
[----:B------:R-:W2:Y:S01]  /*11f80*/  LDC R35, c[0x0][0x80c] ;  /* 0x00020300ff237b82 */ /* 0x000ea20000000800 */
[----:B------:R-:W-:Y:S01]  /*11f90*/  IMAD R23, R31, UR5, R18 ;  /* 0x000000051f177c24 */ /* 0x000fe2000f8e0212 */
[C---:B------:R-:W-:Y:S01]  /*11fa0*/  ISETP.GE.AND P3, PT, R19.reuse, R22, PT ;  /* 0x000000161300720c */ /* 0x040fe20003f66270 */
[----:B------:R-:W-:Y:S01]  /*11fb0*/  IMAD.U32 R34, RZ, RZ, UR4 ;  /* 0x00000004ff227e24 */ /* 0x000fe2000f8e00ff */
[----:B------:R-:W-:Y:S01]  /*11fc0*/  ULDC.64 UR4, c[0x0][0x858] ;  /* 0x0002160000047ab9 */ /* 0x000fe20000000a00 */
[----:B------:R-:W-:Y:S01]  /*11fd0*/  VIADD R0, R19, 0x20 ;  /* 0x0000002013007836 */ /* 0x000fe20000000000 */
[----:B------:R-:W-:Y:S01]  /*11fe0*/  IADD3 R17, R17, R23, RZ ;  /* 0x0000001711117210 */ /* 0x000fe20007ffe0ff */
[----:B------:R-:W-:Y:S01]  /*11ff0*/  BSSY B0, `(.L_x_1909) ;  /* 0x000001d000007945 */ /* 0x000fe20003800000 */
[----:B------:R-:W-:-:S02]  /*12000*/  SEL R34, R34, RZ, !P4 ;  /* 0x000000ff22227207 */ /* 0x000fc40006000000 */
[-C--:B------:R-:W-:Y:S02]  /*12010*/  ISETP.GE.AND P2, PT, R0, R22.reuse, PT ;  /* 0x000000160000720c */ /* 0x080fe40003f46270 */
[----:B-1----:R-:W-:Y:S01]  /*12020*/  ISETP.GE.OR P6, PT, R20, R33, P3 ;  /* 0x000000211400720c */ /* 0x002fe20001fc6670 */
[----:B------:R-:W-:Y:S01]  /*12030*/  IMAD R0, R34, UR4, RZ ;  /* 0x0000000422007c24 */ /* 0x000fe2000f8e02ff */
[----:B------:R-:W-:Y:S02]  /*12040*/  SEL R37, RZ, UR37, P4 ;  /* 0x00000025ff257c07 */ /* 0x000fe4000a000000 */
[C---:B------:R-:W-:Y:S02]  /*12050*/  IADD3 R18, R19.reuse, 0x40, RZ ;  /* 0x0000004013127810 */ /* 0x040fe40007ffe0ff */
[C---:B------:R-:W-:Y:S01]  /*12060*/  LEA.HI.X.SX32 R3, R19.reuse, R3, 0x1, P0 ;  /* 0x0000000313037211 */ /* 0x040fe200000f0eff */
[----:B------:R-:W-:Y:S01]  /*12070*/  VIADD R19, R19, 0x60 ;  /* 0x0000006013137836 */ /* 0x000fe20000000000 */
[-C--:B------:R-:W-:Y:S01]  /*12080*/  ISETP.GE.AND P1, PT, R18, R22.reuse, PT ;  /* 0x000000161200720c */ /* 0x080fe20003f26270 */
[C---:B------:R-:W-:Y:S01]  /*12090*/  IMAD R23, R37.reuse, UR5, R0 ;  /* 0x0000000525177c24 */ /* 0x040fe2000f8e0200 */
[----:B------:R-:W-:Y:S01]  /*120a0*/  ISETP.GE.OR P5, PT, R20, R33, P2 ;  /* 0x000000211400720c */ /* 0x000fe200017a6670 */
[----:B------:R-:W-:Y:S01]  /*120b0*/  IMAD.WIDE.U32 R28, R37, UR4, R16 ;  /* 0x00000004251c7c25 */ /* 0x000fe2000f8e0010 */
[----:B------:R-:W-:-:S02]  /*120c0*/  ISETP.GE.AND P0, PT, R19, R22, PT ;  /* 0x000000161300720c */ /* 0x000fc40003f06270 */
[----:B------:R-:W-:Y:S01]  /*120d0*/  ISETP.GE.OR P4, PT, R20, R33, P1 ;  /* 0x000000211400720c */ /* 0x000fe20000f86670 */
[----:B------:R-:W-:-:S04]  /*120e0*/  IMAD.WIDE R26, R27, 0x80, R2 ;  /* 0x000000801b1a7825 */ /* 0x000fc800078e0202 */
[----:B------:R-:W-:Y:S01]  /*120f0*/  IMAD.IADD R23, R29, 0x1, R23 ;  /* 0x000000011d177824 */ /* 0x000fe200078e0217 */
[----:B--234-:R-:W-:Y:S07]  /*12100*/  @P6 BRA `(.L_x_1910) ;  /* 0x00000000002c6947 */ /* 0x01cfee0003800000 */
[----:B------:R-:W1:Y:S01]  /*12110*/  LDS.128 R16, [R30+0x4000] ;  /* 0x004000001e107984 */ /* 0x000e620000000c00 */
        /* <DEDUP_REMOVED lines=9> */
[----:B-1----:R1:W-:Y:S02]  /*121b0*/  STG.E.128 desc[UR38][R24.64], R16 ;  /* 0x0000001018007986 */ /* 0x0023e4000c101d26 */
.L_x_1910:
[----:B------:R-:W-:Y:S05]  /*121c0*/  BSYNC B0 ;  /* 0x0000000000007941 */ /* 0x000fea0003800000 */
.L_x_1909:
        /* <DEDUP_REMOVED lines=17> */
.L_x_1912:
[----:B------:R-:W-:Y:S05]  /*122e0*/  BSYNC B0 ;  /* 0x0000000000007941 */ /* 0x000fea0003800000 */
.L_x_1911:
[----:B--23--:R2:W3:Y:S01]  /*122f0*/  LDS.128 R16, [R30+0x6000] ;  /* 0x006000001e107984 */ /* 0x00c4e20000000c00 */
        /* <DEDUP_REMOVED lines=15> */
.L_x_1914:
[----:B------:R-:W-:Y:S05]  /*123f0*/  BSYNC B0 ;  /* 0x0000000000007941 */ /* 0x000fea0003800000 */
.L_x_1913:
[----:B---34-:R3:W4:Y:S01]  /*12400*/  LDS.128 R16, [R30+0x7000] ;  /* 0x007000001e107984 */ /* 0x0187220000000c00 */
        /* <DEDUP_REMOVED lines=14> */
[----:B----4-:R4:W-:Y:S02]  /*124f0*/  STG.E.128 desc[UR38][R22.64], R16 ;  /* 0x0000001016007986 */ /* 0x0109e4000c101d26 */
.L_x_1916:
[----:B------:R-:W-:Y:S05]  /*12500*/  BSYNC B0 ;  /* 0x0000000000007941 */ /* 0x000fea0003800000 */
.L_x_1915:
        /* <DEDUP_REMOVED lines=27> */
.L_x_1918:
[----:B------:R-:W-:Y:S05]  /*126c0*/  BSYNC B0 ;  /* 0x0000000000007941 */ /* 0x000fea0003800000 */
.L_x_1917:
        /* <DEDUP_REMOVED lines=15> */
.L_x_1920:
[----:B------:R-:W-:Y:S05]  /*127c0*/  BSYNC B0 ;  /* 0x0000000000007941 */ /* 0x000fea0003800000 */
.L_x_1919:
        /* <DEDUP_REMOVED lines=15> */
.L_x_1922:
[----:B------:R-:W-:Y:S05]  /*128c0*/  BSYNC B0 ;  /* 0x0000000000007941 */ /* 0x000fea0003800000 */
.L_x_1921:
        /* <DEDUP_REMOVED lines=15> */
.L_x_1907:
        /* <DEDUP_REMOVED lines=16> */
[----:B------:R-:W-:Y:S01]  /*12ac0*/  IMAD.U32 R6, RZ, RZ, UR4 ;  /* 0x00000004ff067e24 */ /* 0x000fe2000f8e00ff */
[----:B------:R-:W-:-:S05]  /*12ad0*/  MOV R7, UR5 ;  /* 0x0000000500077c02 */ /* 0x000fca0008000f00 */
        /* <DEDUP_REMOVED lines=8> */
[----:B------:R-:W-:-:S05]  /*12b60*/  LOP3.LUT R11, R10, 0x1ffffff8, RZ, 0xc0, !PT ;  /* 0x1ffffff80a0b7812 */ /* 0x000fca00078ec0ff */
[----:B------:R-:W-:Y:S01]  /*12b70*/  IMAD.IADD R11, R8, 0x1, -R11 ;  /* 0x00000001080b7824 */ /* 0x000fe200078e0a0b */
[----:B--2---:R-:W-:Y:S02]  /*12b80*/  @P4 SHF.R.S32.HI R3, RZ, 0x1f, R9 ;  /* 0x0000001fff034819 */ /* 0x004fe40000011409 */
[----:B------:R-:W-:Y:S01]  /*12b90*/  @P4 MOV R2, R9 ;  /* 0x0000000900024202 */ /* 0x000fe20000000f00 */
[----:B-1-3--:R-:W-:Y:S06]  /*12ba0*/  @P0 BRA `(.L_x_1923) ;  /* 0x0000000000100947 */ /* 0x00afec0003800000 */
[----:B------:R-:W-:Y:S05]  /*12bb0*/  @!P4 BRA `(.L_x_1923) ;  /* 0x00000000000cc947 */ /* 0x000fea0003800000 */
[----:B------:R-:W2:Y:S04]  /*12bc0*/  LDG.E R7, desc[UR38][R4.64] ;  /* 0x0000002604077981 */ /* 0x000ea8000c1e1900 */
[----:B-----5:R-:W2:Y:S02]  /*12bd0*/  LDG.E R0, desc[UR38][R4.64+0x4] ;  /* 0x0000042604007981 */ /* 0x020ea4000c1e1900 */
[----:B--2---:R-:W-:-:S07]  /*12be0*/  IMAD.IADD R0, R0, 0x1, -R7 ;  /* 0x0000000100007824 */ /* 0x004fce00078e0a07 */
.L_x_1923:
[----:B------:R-:W1:Y:S01]  /*12bf0*/  LDC R21, c[0x0][0x80c] ;  /* 0x00020300ff157b82 */ /* 0x000e620000000800 */
[----:B------:R-:W-:Y:S01]  /*12c00*/  SHF.R.S32.HI R7, RZ, 0x3, R10 ;  /* 0x00000003ff077819 */ /* 0x000fe2000001140a */
[----:B------:R-:W-:Y:S01]  /*12c10*/  IMAD.SHL.U32 R10, R11, 0x8, RZ ;  /* 0x000000080b0a7824 */ /* 0x000fe200078e00ff */
[----:B------:R-:W-:Y:S01]  /*12c20*/  SHF.R.S32.HI R14, RZ, 0x1f, R19 ;  /* 0x0000001fff0e7819 */ /* 0x000fe20000011413 */
[----:B------:R-:W-:Y:S01]  /*12c30*/  ULDC.64 UR4, c[0x0][0x820] ;  /* 0x0002080000047ab9 */ /* 0x000fe20000000a00 */
[----:B-----5:R-:W-:Y:S01]  /*12c40*/  IMAD R0, R15, -0x80, R0 ;  /* 0xffffff800f007824 */ /* 0x020fe200078e0200 */
[C---:B------:R-:W-:Y:S01]  /*12c50*/  IADD3 R2, P0, R7.reuse, R2, RZ ;  /* 0x0000000207027210 */ /* 0x040fe20007f1e0ff */
[C---:B------:R-:W-:Y:S01]  /*12c60*/  VIADD R17, R7.reuse, 0x40 ;  /* 0x0000004007117836 */ /* 0x040fe20000000000 */
[--C-:B------:R-:W-:Y:S01]  /*12c70*/  SHF.R.S32.HI R11, RZ, 0x1f, R10.reuse ;  /* 0x0000001fff0b7819 */ /* 0x100fe2000001140a */
[----:B------:R-:W-:Y:S01]  /*12c80*/  IMAD R6, R14, UR4, RZ ;  /* 0x000000040e067c24 */ /* 0x000fe2000f8e02ff */
[----:B------:R-:W2:Y:S01]  /*12c90*/  LDC R23, c[0x0][0x83c] ;  /* 0x00020f00ff177b82 */ /* 0x000ea20000000800 */
[----:B------:R-:W-:Y:S01]  /*12ca0*/  ISETP.GE.AND P3, PT, R7, R0, PT ;  /* 0x000000000700720c */ /* 0x000fe20003f66270 */
[----:B------:R-:W-:Y:S01]  /*12cb0*/  BSSY B0, `(.L_x_1924) ;  /* 0x0000022000007945 */ /* 0x000fe20003800000 */
[----:B------:R-:W-:Y:S01]  /*12cc0*/  IMAD.WIDE.U32 R4, R19, UR4, R10 ;  /* 0x0000000413047c25 */ /* 0x000fe2000f8e000a */
[----:B------:R-:W-:Y:S01]  /*12cd0*/  USHF.R.S32.HI UR4, URZ, 0x1f, UR37 ;  /* 0x0000001f3f047899 */ /* 0x000fe20008011425 */
[----:B------:R-:W-:-:S02]  /*12ce0*/  LEA.HI.X.SX32 R3, R7, R3, 0x1, P0 ;  /* 0x0000000307037211 */ /* 0x000fc400000f0eff */
[C---:B------:R-:W-:Y:S01]  /*12cf0*/  IADD3 R13, R7.reuse, 0x20, RZ ;  /* 0x00000020070d7810 */ /* 0x040fe20007ffe0ff */
[----:B------:R-:W-:Y:S01]  /*12d00*/  VIADD R7, R7, 0x60 ;  /* 0x0000006007077836 */ /* 0x000fe20000000000 */
[-C--:B------:R-:W-:Y:S01]  /*12d10*/  ISETP.GE.AND P1, PT, R17, R0.reuse, PT ;  /* 0x000000001100720c */ /* 0x080fe20003f26270 */
[----:B------:R-:W-:Y:S01]  /*12d20*/  IMAD R9, R19, UR5, R6 ;  /* 0x0000000513097c24 */ /* 0x000fe2000f8e0206 */
[----:B------:R-:W-:Y:S01]  /*12d30*/  MOV R12, UR4 ;  /* 0x00000004000c7c02 */ /* 0x000fe20008000f00 */
[----:B------:R-:W-:Y:S01]  /*12d40*/  ULDC.64 UR4, c[0x0][0x828] ;  /* 0x00020a0000047ab9 */ /* 0x000fe20000000a00 */
[----:B------:R-:W-:Y:S01]  /*12d50*/  ISETP.GE.AND P2, PT, R13, R0, PT ;  /* 0x000000000d00720c */ /* 0x000fe20003f46270 */
[----:B------:R-:W-:Y:S01]  /*12d60*/  IMAD.IADD R5, R5, 0x1, R9 ;  /* 0x0000000105057824 */ /* 0x000fe200078e0209 */
[----:B-1----:R-:W-:Y:S02]  /*12d70*/  ISETP.GE.OR P6, PT, R10, R21, P3 ;  /* 0x000000150a00720c */ /* 0x002fe40001fc6670 */
[----:B------:R-:W-:-:S02]  /*12d80*/  SEL R12, R12, RZ, !P4 ;  /* 0x000000ff0c0c7207 */ /* 0x000fc40006000000 */
[----:B------:R-:W-:Y:S01]  /*12d90*/  ISETP.GE.AND P0, PT, R7, R0, PT ;  /* 0x000000000700720c */ /* 0x000fe20003f06270 */
[----:B------:R-:W-:Y:S01]  /*12da0*/  IMAD.WIDE R6, R15, 0x80, R2 ;  /* 0x000000800f067825 */ /* 0x000fe200078e0202 */
[----:B------:R-:W-:Y:S02]  /*12db0*/  SEL R17, RZ, UR37, P4 ;  /* 0x00000025ff117c07 */ /* 0x000fe4000a000000 */
[-C--:B------:R-:W-:Y:S01]  /*12dc0*/  ISETP.GE.OR P5, PT, R10, R21.reuse, P2 ;  /* 0x000000150a00720c */ /* 0x080fe200017a6670 */
[----:B------:R-:W-:Y:S01]  /*12dd0*/  IMAD R0, R12, UR4, RZ ;  /* 0x000000040c007c24 */ /* 0x000fe2000f8e02ff */
[----:B------:R-:W-:Y:S01]  /*12de0*/  ISETP.GE.OR P4, PT, R10, R21, P1 ;  /* 0x000000150a00720c */ /* 0x000fe20000f86670 */
[----:B------:R-:W-:-:S04]  /*12df0*/  IMAD.WIDE.U32 R8, R17, UR4, R4 ;  /* 0x0000000411087c25 */ /* 0x000fc8000f8e0004 */
[----:B------:R-:W-:-:S04]  /*12e00*/  IMAD R13, R17, UR5, R0 ;  /* 0x00000005110d7c24 */ /* 0x000fc8000f8e0200 */
[----:B------:R-:W-:Y:S01]  /*12e10*/  IMAD.IADD R5, R9, 0x1, R13 ;  /* 0x0000000109057824 */ /* 0x000fe200078e020d */
[----:B--2---:R-:W-:Y:S06]  /*12e20*/  @P6 BRA `(.L_x_1925) ;  /* 0x0000000000286947 */ /* 0x004fec0003800000 */
        /* <DEDUP_REMOVED lines=10> */
.L_x_1925:
[----:B------:R-:W-:Y:S05]  /*12ed0*/  BSYNC B0 ;  /* 0x0000000000007941 */ /* 0x000fea0003800000 */
.L_x_1924:
        /* <DEDUP_REMOVED lines=16> */
.L_x_1927:
[----:B------:R-:W-:Y:S05]  /*12fe0*/  BSYNC B0 ;  /* 0x0000000000007941 */ /* 0x000fea0003800000 */
.L_x_1926:
        /* <DEDUP_REMOVED lines=11> */
[----:B--2---:R-:W-:Y:S02]  /*130a0*/  LEA R20, P4, R2, UR4, 0x1 ;  /* 0x0000000402147c11 */ /* 0x004fe4000f8808ff */
[----:B------:R-:W-:-:S04]  /*130b0*/  IADD3 R3, R3, R13, RZ ;  /* 0x0000000d03037210 */ /* 0x000fc80007ffe0ff */
[----:B------:R-:W-:-:S05]  /*130c0*/  LEA.HI.X R21, R2, UR5, R3, 0x1, P4 ;  /* 0x0000000502157c11 */ /* 0x000fca000a0f0c03 */
[----:B------:R3:W-:Y:S02]  /*130d0*/  STG.E.128 desc[UR38][R20.64], RZ ;  /* 0x000000ff14007986 */ /* 0x0007e4000c101d26 */
.L_x_1929:
[----:B------:R-:W-:Y:S05]  /*130e0*/  BSYNC B0 ;  /* 0x0000000000007941 */ /* 0x000fea0003800000 */
.L_x_1928:
        /* <DEDUP_REMOVED lines=15> */
.L_x_1931:
[----:B------:R-:W-:Y:S05]  /*131e0*/  BSYNC B0 ;  /* 0x0000000000007941 */ /* 0x000fea0003800000 */
.L_x_1930:
        /* <DEDUP_REMOVED lines=26> */
.L_x_1933:
[----:B------:R-:W-:Y:S05]  /*13390*/  BSYNC B0 ;  /* 0x0000000000007941 */ /* 0x000fea0003800000 */
.L_x_1932:
[----:B------:R-:W-:Y:S04]  /*133a0*/  BSSY B0, `(.L_x_1934) ;  /* 0x000000f000007945 */ /* 0x000fe80003800000 */
[----:B------:R-:W-:Y:S05]  /*133b0*/  @P2 BRA `(.L_x_1935) ;  /* 0x0000000000342947 */ /* 0x000fea0003800000 */
[----:B----4-:R-:W-:Y:S01]  /*133c0*/  IADD3 R11, P2, R6, 0x20, RZ ;  /* 0x00000020060b7810 */ /* 0x010fe20007f5e0ff */
        /* <DEDUP_REMOVED lines=12> */
.L_x_1935:
[----:B------:R-:W-:Y:S05]  /*13490*/  BSYNC B0 ;  /* 0x0000000000007941 */ /* 0x000fea0003800000 */
.L_x_1934:
        /* <DEDUP_REMOVED lines=15> */
.L_x_1937:
[----:B------:R-:W-:Y:S05]  /*13590*/  BSYNC B0 ;  /* 0x0000000000007941 */ /* 0x000fea0003800000 */
.L_x_1936:
        /* <DEDUP_REMOVED lines=13> */
[----:B------:R1:W-:Y:S01]  /*13670*/  STG.E.128 desc[UR38][R4.64], RZ ;  /* 0x000000ff04007986 */ /* 0x0003e2000c101d26 */
[----:B------:R-:W-:Y:S05]  /*13680*/  BRA `(.L_x_1857) ;  /* 0x0000004400887947 */ /* 0x000fea0003800000 */
.L_x_1852:
        /* <DEDUP_REMOVED lines=21> */
.L_x_1939:
        /* <DEDUP_REMOVED lines=13> */
.L_x_1941:
[----:B------:R-:W-:-:S05]  /*138b0*/  ULDC UR4, c[0x0][0x8bc] ;  /* 0x00022f0000047ab9 */ /* 0x000fca0000000800 */
.L_x_1940:
        /* <DEDUP_REMOVED lines=13> */
[----:B------:R-:W-:Y:S01]  /*13990*/  IMAD.U32 R2, RZ, RZ, UR4 ;  /* 0x00000004ff027e24 */ /* 0x000fe2000f8e00ff */
[----:B------:R-:W-:Y:S01]  /*139a0*/  MOV R3, UR5 ;  /* 0x0000000500037c02 */ /* 0x000fe20008000f00 */
[----:B------:R-:W-:Y:S02]  /*139b0*/  ULDC.64 UR4, c[0x0][0x780] ;  /* 0x0001e00000047ab9 */ /* 0x000fe40000000a00 */
[----:B------:R-:W-:-:S04]  /*139c0*/  UISETP.NE.U32.AND UP1, UPT, UR4, URZ, UPT ;  /* 0x0000003f0400728c */ /* 0x000fc8000bf25070 */
[----:B------:R-:W2:Y:S01]  /*139d0*/  @P1 LDG.E R0, desc[UR38][R2.64] ;  /* 0x0000002602001981 */ /* 0x000ea2000c1e1900 */
[----:B------:R-:W-:-:S06]  /*139e0*/  UISETP.NE.AND.EX UP1, UPT, UR5, URZ, UPT, UP1 ;  /* 0x0000003f0500728c */ /* 0x000fcc000bf25310 */
[----:B------:R-:W-:-:S05]  /*139f0*/  PLOP3.LUT P2, PT, PT, PT, UP1, 0x80, 0x0 ;  /* 0x000000000000781c */ /* 0x000fca0003f4f018 */
[----:B------:R-:W-:Y:S02]  /*13a00*/  @UP1 ULDC.64 UR4, c[0x0][0x780] ;  /* 0x0001e00000041ab9 */ /* 0x000fe40000000a00 */
[----:B------:R-:W-:-:S06]  /*13a10*/  @UP1 UIMAD.WIDE UR4, UR16, 0x4, UR4 ;  /* 0x00000004100418a5 */ /* 0x000fcc000f8e0204 */
[----:B------:R-:W-:Y:S02]  /*13a20*/  IMAD.U32 R4, RZ, RZ, UR4 ;  /* 0x00000004ff047e24 */ /* 0x000fe4000f8e00ff */
[----:B------:R-:W-:-:S05]  /*13a30*/  IMAD.U32 R5, RZ, RZ, UR5 ;  /* 0x00000005ff057e24 */ /* 0x000fca000f8e00ff */
[----:B------:R-:W3:Y:S01]  /*13a40*/  @P2 LDG.E R4, desc[UR38][R4.64] ;  /* 0x0000002604042981 */ /* 0x000ee2000c1e1900 */
[----:B------:R-:W-:Y:S01]  /*13a50*/  PLOP3.LUT P0, PT, PT, PT, UP0, 0x80, 0x0 ;  /* 0x000000000000781c */ /* 0x000fe20003f0f008 */
[----:B------:R-:W-:Y:S01]  /*13a60*/  ULDC UR10, c[0x0][0x280] ;  /* 0x0000a000000a7ab9 */ /* 0x000fe20000000800 */
[----:B-1----:R-:W-:-:S11]  /*13a70*/  USHF.R.S32.HI UR17, URZ, 0x1f, UR7 ;  /* 0x0000001f3f117899 */ /* 0x002fd60008011407 */
[----:B--2---:R-:W-:Y:S02]  /*13a80*/  @P0 R2UR UR4, R0 ;  /* 0x00000000000402ca */ /* 0x004fe400000e0000 */
[----:B------:R-:W-:-:S04]  /*13a90*/  ISETP.NE.U32.AND P0, PT, RZ, UR8, PT ;  /* 0x00000008ff007c0c */ /* 0x000fc8000bf05070 */
        /* <DEDUP_REMOVED lines=14> */
.L_x_1942:
        /* <DEDUP_REMOVED lines=8> */
[----:B------:R-:W-:Y:S02]  /*13c00*/  IMAD.U32 R2, RZ, RZ, UR8 ;  /* 0x00000008ff027e24 */ /* 0x000fe4000f8e00ff */
[----:B------:R-:W-:-:S05]  /*13c10*/  IMAD.U32 R3, RZ, RZ, UR9 ;  /* 0x00000009ff037e24 */ /* 0x000fca000f8e00ff */
[----:B------:R-:W2:Y:S02]  /*13c20*/  LDG.E R2, desc[UR38][R2.64] ;  /* 0x0000002602027981 */ /* 0x000ea4000c1e1900 */
[----:B--2---:R-:W-:Y:S01]  /*13c30*/  R2UR UR11, R2 ;  /* 0x00000000020b72ca */ /* 0x004fe200000e0000 */
[----:B------:R-:W-:-:S14]  /*13c40*/  BRA `(.L_x_1944) ;  /* 0x0000000000307947 */ /* 0x000fdc0003800000 */
.L_x_1943:
        /* <DEDUP_REMOVED lines=8> */
[----:B------:R-:W2:Y:S04]  /*13cd0*/  LDG.E R0, desc[UR38][R2.64] ;  /* 0x0000002602007981 */ /* 0x000ea8000c1e1900 */
[----:B------:R-:W2:Y:S02]  /*13ce0*/  LDG.E R5, desc[UR38][R2.64+0x4] ;  /* 0x0000042602057981 */ /* 0x000ea4000c1e1900 */
[----:B--2---:R-:W-:-:S05]  /*13cf0*/  IMAD.IADD R0, R5, 0x1, -R0 ;  /* 0x0000000105007824 */ /* 0x004fca00078e0a00 */
[----:B------:R-:W-:-:S15]  /*13d00*/  R2UR UR11, R0 ;  /* 0x00000000000b72ca */ /* 0x000fde00000e0000 */
.L_x_1944:
[----:B------:R-:W-:Y:S01]  /*13d10*/  UIADD3 UR8, -UR11, UR10, UR6 ;  /* 0x0000000a0b087290 */ /* 0x000fe2000fffe106 */
[----:B------:R-:W-:Y:S01]  /*13d20*/  ISETP.LE.AND P0, PT, RZ, UR22, PT ;  /* 0x00000016ff007c0c */ /* 0x000fe2000bf03270 */
[----:B------:R-:W-:Y:S01]  /*13d30*/  ULDC UR9, c[0x0][0x74c] ;  /* 0x0001d30000097ab9 */ /* 0x000fe20000000800 */
[----:B------:R-:W-:Y:S02]  /*13d40*/  USHF.R.S32.HI UR13, URZ, 0x1f, UR16 ;  /* 0x0000001f3f0d7899 */ /* 0x000fe40008011410 */
[----:B------:R-:W-:Y:S02]  /*13d50*/  UIADD3 UR9, UR8, -UR9, URZ ;  /* 0x8000000908097290 */ /* 0x000fe4000fffe03f */
[----:B------:R-:W-:Y:S02]  /*13d60*/  UIADD3 UR8, UR10, 0x7f, URZ ;  /* 0x0000007f0a087890 */ /* 0x000fe4000fffe03f */
[----:B------:R-:W-:Y:S01]  /*13d70*/  USHF.R.S32.HI UR12, URZ, 0x1f, UR9 ;  /* 0x0000001f3f0c7899 */ /* 0x000fe20008011409 */
[----:B------:R-:W-:Y:S01]  /*13d80*/  ULDC UR15, c[0x0][0x288] ;  /* 0x0000a200000f7ab9 */ /* 0x000fe20000000800 */
[----:B------:R-:W-:-:S02]  /*13d90*/  USEL UR20, UR13, URZ, !UP0 ;  /* 0x0000003f0d147287 */ /* 0x000fc4000c000000 */
[----:B------:R-:W-:Y:S02]  /*13da0*/  ULEA.HI UR12, UR12, UR9, URZ, 0x7 ;  /* 0x000000090c0c7291 */ /* 0x000fe4000f8f383f */
[----:B------:R-:W-:Y:S02]  /*13db0*/  USHF.R.S32.HI UR9, URZ, 0x1f, UR8 ;  /* 0x0000001f3f097899 */ /* 0x000fe40008011408 */
[----:B------:R-:W-:Y:S02]  /*13dc0*/  USHF.R.S32.HI UR12, URZ, 0x7, UR12 ;  /* 0x000000073f0c7899 */ /* 0x000fe4000801140c */
[----:B------:R-:W-:Y:S02]  /*13dd0*/  ULEA.HI UR8, UR9, UR8, URZ, 0x7 ;  /* 0x0000000809087291 */ /* 0x000fe4000f8f383f */
[----:B------:R-:W-:Y:S02]  /*13de0*/  UIMAD UR13, UR16, UR15, URZ ;  /* 0x0000000f100d72a4 */ /* 0x000fe4000f8e023f */
[----:B------:R-:W-:-:S02]  /*13df0*/  UISETP.LT.AND UP1, UPT, URZ, UR12, UPT ;  /* 0x0000000c3f00728c */ /* 0x000fc4000bf21270 */
[----:B------:R-:W-:Y:S02]  /*13e00*/  USHF.R.S32.HI UR8, URZ, 0x7, UR8 ;  /* 0x000000073f087899 */ /* 0x000fe40008011408 */
[----:B------:R-:W-:Y:S02]  /*13e10*/  USEL UR14, UR16, URZ, !UP0 ;  /* 0x0000003f100e7287 */ /* 0x000fe4000c000000 */
[----:B------:R-:W-:Y:S02]  /*13e20*/  UIADD3 UR23, UP0, UR13, UR7, URZ ;  /* 0x000000070d177290 */ /* 0x000fe4000ff1e03f */
[----:B------:R-:W-:Y:S01]  /*13e30*/  USEL UR9, URZ, UR12, !UP1 ;  /* 0x0000000c3f097287 */ /* 0x000fe2000c800000 */
[----:B------:R-:W-:Y:S01]  /*13e40*/  MOV R9, UR8 ;  /* 0x0000000800097c02 */ /* 0x000fe20008000f00 */
[----:B------:R-:W-:Y:S10]  /*13e50*/  @!P0 BRA `(.L_x_1945) ;  /* 0x0000000000248947 */ /* 0x000ff40003800000 */
[----:B------:R-:W-:-:S03]  /*13e60*/  UIADD3 UR6, UR6, 0xff, UR10 ;  /* 0x000000ff06067890 */ /* 0x000fc6000fffe00a */
[----:B------:R-:W-:Y:S02]  /*13e70*/  ULDC UR10, c[0x0][0x748] ;  /* 0x0001d200000a7ab9 */ /* 0x000fe40000000800 */
[----:B------:R-:W-:-:S04]  /*13e80*/  UIADD3 UR6, UR6, UR10, -UR11 ;  /* 0x0000000a06067290 */ /* 0x000fc8000fffe80b */
[----:B------:R-:W-:-:S04]  /*13e90*/  USHF.R.S32.HI UR10, URZ, 0x1f, UR6 ;  /* 0x0000001f3f0a7899 */ /* 0x000fc80008011406 */
[----:B------:R-:W-:-:S04]  /*13ea0*/  ULEA.HI UR10, UR10, UR6, URZ, 0x7 ;  /* 0x000000060a0a7291 */ /* 0x000fc8000f8f383f */
[----:B------:R-:W-:-:S04]  /*13eb0*/  USHF.R.S32.HI UR10, URZ, 0x7, UR10 ;  /* 0x000000073f0a7899 */ /* 0x000fc8000801140a */
[----:B------:R-:W-:-:S04]  /*13ec0*/  UISETP.LT.AND UP1, UPT, UR8, UR10, UPT ;  /* 0x0000000a0800728c */ /* 0x000fc8000bf21270 */
[----:B------:R-:W-:-:S06]  /*13ed0*/  USEL UR10, UR8, UR10, UP1 ;  /* 0x0000000a080a7287 */ /* 0x000fcc0008800000 */
[----:B------:R-:W-:-:S07]  /*13ee0*/  IMAD.U32 R9, RZ, RZ, UR10 ;  /* 0x0000000aff097e24 */ /* 0x000fce000f8e00ff */
.L_x_1945:
[----:B------:R-:W-:Y:S02]  /*13ef0*/  ISETP.GT.AND P1, PT, R9, UR9, PT ;  /* 0x0000000909007c0c */ /* 0x000fe4000bf24270 */
[----:B------:R-:W-:Y:S01]  /*13f00*/  ELECT P0, URZ, PT ;  /* 0x00000000003f782f */ /* 0x000fe20003800000 */
[----:B------:R-:W-:-:S10]  /*13f10*/  ULEA.HI.X.SX32 UR10, UR13, UR17, 0x1, UP0 ;  /* 0x000000110d0a7291 */ /* 0x000fd400080f0e3f */
[----:B------:R-:W-:Y:S05]  /*13f20*/  @!P1 BRA `(.L_x_1946) ;  /* 0x0000001000849947 */ /* 0x000fea0003800000 */
[----:B------:R-:W1:Y:S01]  /*13f30*/  S2R R2, SR_TID.X ;  /* 0x0000000000027919 */ /* 0x000e620000002100 */
[----:B------:R-:W-:Y:S01]  /*13f40*/  ULDC.64 UR18, c[0x0][0x2d8] ;  /* 0x0000b60000127ab9 */ /* 0x000fe20000000a00 */
[----:B------:R-:W-:Y:S01]  /*13f50*/  VIADD R0, R9, -UR9 ;  /* 0x8000000909007c36 */ /* 0x000fe20008000000 */
[----:B------:R-:W-:Y:S02]  /*13f60*/  UIMAD UR6, UR17, UR18, URZ ;  /* 0x00000012110672a4 */ /* 0x000fe4000f8e023f */
[----:B------:R-:W-:Y:S02]  /*13f70*/  UIMAD.WIDE.U32 UR12, UR7, UR18, URZ ;  /* 0x00000012070c72a5 */ /* 0x000fe4000f8e003f */
[----:B------:R-:W-:Y:S01]  /*13f80*/  UIMAD UR19, UR7, UR19, UR6 ;  /* 0x00000013071372a4 */ /* 0x000fe2000f8e0206 */
[----:B------:R-:W-:Y:S01]  /*13f90*/  LOP3.LUT R0, R0, 0x1, RZ, 0xc0, !PT ;  /* 0x0000000100007812 */ /* 0x000fe200078ec0ff */
[----:B------:R-:W-:Y:S02]  /*13fa0*/  UIADD3 UR6, UP0, UR4, UR12, URZ ;  /* 0x0000000c04067290 */ /* 0x000fe4000ff1e03f */
[----:B------:R-:W-:Y:S01]  /*13fb0*/  UIADD3 UR19, UR13, UR19, URZ ;  /* 0x000000130d137290 */ /* 0x000fe2000fffe03f */
[----:B------:R-:W-:Y:S01]  /*13fc0*/  ISETP.NE.U32.AND P1, PT, R0, 0x1, PT ;  /* 0x000000010000780c */ /* 0x000fe20003f25070 */
[----:B------:R-:W-:Y:S01]  /*13fd0*/  ULDC.64 UR16, c[0x0][0x2e0] ;  /* 0x0000b80000107ab9 */ /* 0x000fe20000000a00 */
[----:B------:R-:W-:Y:S01]  /*13fe0*/  ULDC UR18, c[0x0][0x760] ;  /* 0x0001d80000127ab9 */ /* 0x000fe20000000800 */
[----:B------:R-:W-:-:S02]  /*13ff0*/  UIADD3.X UR7, UR5, UR19, URZ, UP0, !UPT ;  /* 0x0000001305077290 */ /* 0x000fc400087fe43f */
[----:B------:R-:W-:Y:S02]  /*14000*/  UIMAD UR11, UR20, UR16, URZ ;  /* 0x00000010140b72a4 */ /* 0x000fe4000f8e023f */
[----:B------:R-:W-:Y:S02]  /*14010*/  UIMAD.WIDE.U32 UR6, UR14, UR16, UR6 ;  /* 0x000000100e0672a5 */ /* 0x000fe4000f8e0006 */
[----:B------:R-:W-:Y:S02]  /*14020*/  UIMAD UR17, UR14, UR17, UR11 ;  /* 0x000000110e1172a4 */ /* 0x000fe4000f8e020b */
[----:B------:R-:W-:Y:S02]  /*14030*/  UIMAD UR11, UR15, UR18, URZ ;  /* 0x000000120f0b72a4 */ /* 0x000fe4000f8e023f */
[----:B------:R-:W-:Y:S01]  /*14040*/  UIADD3 UR24, UR7, UR17, URZ ;  /* 0x0000001107187290 */ /* 0x000fe2000fffe03f */
[----:B-1----:R-:W-:Y:S01]  /*14050*/  LOP3.LUT R10, R2, 0x1f, RZ, 0xc0, !PT ;  /* 0x0000001f020a7812 */ /* 0x002fe200078ec0ff */
[----:B------:R-:W-:Y:S10]  /*14060*/  @P1 BRA `(.L_x_1947) ;  /* 0x00000004006c1947 */ /* 0x000ff40003800000 */
        /* <DEDUP_REMOVED lines=11> */
.L_x_1950:
[----:B------:R-:W2:Y:S04]  /*14120*/  LDG.E.STRONG.GPU R0, desc[UR38][R2.64] ;  /* 0x0000002602007981 */ /* 0x000ea8000c1ef900 */
[----:B--2---:R-:W-:Y:S01]  /*14130*/  CCTL.IVALL ;  /* 0x00000000ff00798f */ /* 0x004fe20002000000 */
[----:B------:R-:W-:Y:S05]  /*14140*/  YIELD ;  /* 0x0000000000007946 */ /* 0x000fea0003800000 */
[----:B------:R-:W-:-:S13]  /*14150*/  ISETP.NE.AND P1, PT, R0, UR22, PT ;  /* 0x0000001600007c0c */ /* 0x000fda000bf25270 */
[----:B------:R-:W-:Y:S05]  /*14160*/  @P1 BRA `(.L_x_1950) ;  /* 0xfffffffc00ec1947 */ /* 0x000fea000383ffff */
.L_x_1949:
[----:B------:R-:W-:Y:S05]  /*14170*/  BSYNC B0 ;  /* 0x0000000000007941 */ /* 0x000fea0003800000 */
.L_x_1948:
[----:B------:R-:W-:-:S03]  /*14180*/  UMOV UR15, 0xffffffff ;  /* 0xffffffff000f7882 */ /* 0x000fc60000000000 */
[----:B------:R-:W-:Y:S05]  /*14190*/  BRA.DIV UR15, `(.L_x_1951) ;  /* 0x0000003e0f787947 */ /* 0x000fea000b800000 */
[----:B------:R-:W-:Y:S01]  /*141a0*/  NOP ;  /* 0x0000000000007918 */ /* 0x000fe20000000000 */
.L_x_2034:
        /* <DEDUP_REMOVED lines=22> */
.L_x_1953:
[----:B------:R-:W-:Y:S05]  /*14310*/  BSYNC B0 ;  /* 0x0000000000007941 */ /* 0x000fea0003800000 */
.L_x_1952:
        /* <DEDUP_REMOVED lines=20> */
.L_x_1955:
[----:B------:R-:W-:Y:S05]  /*14460*/  BSYNC B0 ;  /* 0x0000000000007941 */ /* 0x000fea0003800000 */
.L_x_1954:
[----:B------:R-:W-:Y:S06]  /*14470*/  BAR.ARV 0xa, 0xa0 ;  /* 0x0282800000007b1d */ /* 0x000fec0000002000 */
[----:B------:R-:W-:Y:S04]  /*14480*/  BSSY B0, `(.L_x_1956) ;  /* 0x0000003000007945 */ /* 0x000fe80003800000 */
[----:B------:R-:W-:Y:S05]  /*14490*/  @!P0 BRA `(.L_x_1957) ;  /* 0x0000000000048947 */ /* 0x000fea0003800000 */
[----:B------:R-:W-:-:S04]  /*144a0*/  DEPBAR.LE SB0, 0x0 ;  /* 0x000080000000791a */ /* 0x000fc80000000000 */
.L_x_1957:
[----:B------:R-:W-:Y:S05]  /*144b0*/  BSYNC B0 ;  /* 0x0000000000007941 */ /* 0x000fea0003800000 */
.L_x_1956:
        /* <DEDUP_REMOVED lines=19> */
.L_x_1959:
[----:B------:R-:W-:Y:S05]  /*145f0*/  BSYNC B0 ;  /* 0x0000000000007941 */ /* 0x000fea0003800000 */
.L_x_1958:
[----:B------:R-:W-:Y:S01]  /*14600*/  UIADD3 UR15, UR9, 0x1, URZ ;  /* 0x00000001090f7890 */ /* 0x000fe2000fffe03f */
[----:B------:R-:W-:Y:S11]  /*14610*/  BRA `(.L_x_1960) ;  /* 0x0000000000047947 */ /* 0x000ff60003800000 */
.L_x_1947:
[----:B------:R-:W-:-:S05]  /*14620*/  UMOV UR15, UR9 ;  /* 0x00000009000f7c82 */ /* 0x000fca0008000000 */
.L_x_1960:
[----:B------:R-:W-:-:S06]  /*14630*/  UIADD3 UR9, UR9, 0x1, URZ ;  /* 0x0000000109097890 */ /* 0x000fcc000fffe03f */
[----:B------:R-:W-:Y:S01]  /*14640*/  ISETP.NE.AND P1, PT, R9, UR9, PT ;  /* 0x0000000909007c0c */ /* 0x000fe2000bf25270 */
[----:B------:R-:W-:-:S12]  /*14650*/  UMOV UR9, UR15 ;  /* 0x0000000f00097c82 */ /* 0x000fd80008000000 */
[----:B------:R-:W-:Y:S05]  /*14660*/  @!P1 BRA `(.L_x_1946) ;  /* 0x0000000800b49947 */ /* 0x000fea0003800000 */
[----:B------:R-:W-:Y:S01]  /*14670*/  UMOV UR18, UR12 ;  /* 0x0000000c00127c82 */ /* 0x000fe20008000000 */
[----:B------:R-:W-:Y:S01]  /*14680*/  UMOV UR9, UR15 ;  /* 0x0000000f00097c82 */ /* 0x000fe20008000000 */
[----:B------:R-:W-:-:S03]  /*14690*/  UIMAD.WIDE.U32 UR12, UR14, UR16, UR18 ;  /* 0x000000100e0c72a5 */ /* 0x000fc6000f8e0012 */
[----:B------:R-:W-:Y:S01]  /*146a0*/  ULDC.64 UR18, c[0x0][0x2c0] ;  /* 0x0000b00000127ab9 */ /* 0x000fe20000000a00 */
[----:B------:R-:W-:-:S04]  /*146b0*/  UIADD3 UR4, UP0, UR4, UR12, URZ ;  /* 0x0000000c04047290 */ /* 0x000fc8000ff1e03f */
[----:B------:R-:W-:Y:S02]  /*146c0*/  UIADD3.X UR5, UR5, UR17, UR13, UP0, !UPT ;  /* 0x0000001105057290 */ /* 0x000fe400087fe40d */
[----:B------:R-:W-:-:S04]  /*146d0*/  ULEA UR14, UP0, UR4, UR18, 0x2 ;  /* 0x00000012040e7291 */ /* 0x000fc8000f80103f */
[----:B------:R-:W-:Y:S02]  /*146e0*/  ULEA.HI.X UR5, UR4, UR19, UR5, 0x2, UP0 ;  /* 0x0000001304057291 */ /* 0x000fe400080f1405 */
[----:B------:R-:W-:Y:S01]  /*146f0*/  UIADD3 UR14, UP0, UR14, 0x4000, URZ ;  /* 0x000040000e0e7890 */ /* 0x000fe2000ff1e03f */
[----:B------:R-:W-:-:S03]  /*14700*/  UMOV UR4, URZ ;  /* 0x0000003f00047c82 */ /* 0x000fc60008000000 */
[----:B------:R-:W-:-:S12]  /*14710*/  UIADD3.X UR5, URZ, UR5, URZ, UP0, !UPT ;  /* 0x000000053f057290 */ /* 0x000fd800087fe43f */
.L_x_1985:
        /* <DEDUP_REMOVED lines=11> */
.L_x_1963:
[----:B------:R-:W2:Y:S04]  /*147d0*/  LDG.E.STRONG.GPU R0, desc[UR38][R2.64] ;  /* 0x0000002602007981 */ /* 0x000ea8000c1ef900 */
[----:B--2---:R-:W-:Y:S01]  /*147e0*/  CCTL.IVALL ;  /* 0x00000000ff00798f */ /* 0x004fe20002000000 */
[----:B------:R-:W-:Y:S05]  /*147f0*/  YIELD ;  /* 0x0000000000007946 */ /* 0x000fea0003800000 */
[----:B------:R-:W-:-:S13]  /*14800*/  ISETP.NE.AND P1, PT, R0, UR22, PT ;  /* 0x0000001600007c0c */ /* 0x000fda000bf25270 */
[----:B------:R-:W-:Y:S05]  /*14810*/  @P1 BRA `(.L_x_1963) ;  /* 0xfffffffc00ec1947 */ /* 0x000fea000383ffff */
.L_x_1962:
[----:B------:R-:W-:Y:S05]  /*14820*/  BSYNC B0 ;  /* 0x0000000000007941 */ /* 0x000fea0003800000 */
.L_x_1961:
[----:B------:R-:W-:-:S03]  /*14830*/  UMOV UR16, 0xffffffff ;  /* 0xffffffff00107882 */ /* 0x000fc60000000000 */
[----:B------:R-:W-:Y:S05]  /*14840*/  BRA.DIV UR16, `(.L_x_1964) ;  /* 0x0000003610e87947 */ /* 0x000fea000b800000 */
[----:B------:R-:W-:Y:S01]  /*14850*/  NOP ;  /* 0x0000000000007918 */ /* 0x000fe20000000000 */
.L_x_2037:
        /* <DEDUP_REMOVED lines=8> */
[----:B------:R-:W-:Y:S01]  /*148e0*/  UIADD3 UR25, UP0, UR16, UR6, URZ ;  /* 0x0000000610197290 */ /* 0x000fe2000ff1e03f */
[----:B------:R-:W-:Y:S01]  /*148f0*/  UMOV UR26, 0x0 ;  /* 0x00000000001a7882 */ /* 0x000fe20000000000 */
[----:B------:R-:W-:Y:S01]  /*14900*/  UMOV UR27, 0x14f00000 ;  /* 0x14f00000001b7882 */ /* 0x000fe20000000000 */
[----:B-1----:R-:W-:Y:S02]  /*14910*/  ULEA UR18, UR18, UR17, 0x18 ;  /* 0x0000001112127291 */ /* 0x002fe4000f8ec03f */
[----:B------:R-:W-:-:S02]  /*14920*/  ULEA.HI.X.SX32 UR17, UR16, UR24, 0x1, UP0 ;  /* 0x0000001810117291 */ /* 0x000fc400080f0e3f */
[----:B------:R-:W-:Y:S02]  /*14930*/  ULEA UR16, UP0, UR25, UR20, 0x2 ;  /* 0x0000001419107291 */ /* 0x000fe4000f80103f */
[----:B------:R-:W-:Y:S02]  /*14940*/  UIADD3 UR18, UR18, 0x8000, URZ ;  /* 0x0000800012127890 */ /* 0x000fe4000fffe03f */
[----:B------:R-:W-:Y:S01]  /*14950*/  ULEA.HI.X UR17, UR25, UR21, UR17, 0x2, UP0 ;  /* 0x0000001519117291 */ /* 0x000fe200080f1411 */
[----:B------:R-:W-:-:S08]  /*14960*/  UMOV UR20, 0x400 ;  /* 0x0000040000147882 */ /* 0x000fd00000000000 */
[----:B------:R1:W-:Y:S02]  /*14970*/  UBLKRED.G.S.ADD.F32.RN [UR16], [UR18], UR20, desc[UR26] ;  /* 0x00001a10120073bb */ /* 0x0003e400080a1414 */
[----:B-1----:R0:W-:Y:S02]  /*14980*/  UTMACMDFLUSH ;  /* 0x00000000000079b7 */ /* 0x0021e40000000000 */
.L_x_1966:
[----:B------:R-:W-:Y:S05]  /*14990*/  BSYNC B0 ;  /* 0x0000000000007941 */ /* 0x000fea0003800000 */
.L_x_1965:
[----:B------:R-:W-:Y:S01]  /*149a0*/  ULEA UR18, UR15, UR4, 0xd ;  /* 0x000000040f127291 */ /* 0x000fe2000f8e683f */
[----:B------:R-:W-:Y:S06]  /*149b0*/  BAR.SYNC.DEFER_BLOCKING 0xe, 0xa0 ;  /* 0x0382800000007b1d */ /* 0x000fec0000010000 */
[----:B------:R-:W-:Y:S01]  /*149c0*/  UMOV UR16, UR14 ;  /* 0x0000000e00107c82 */ /* 0x000fe20008000000 */
[----:B------:R-:W-:Y:S01]  /*149d0*/  UMOV UR17, UR5 ;  /* 0x0000000500117c82 */ /* 0x000fe20008000000 */
[----:B------:R-:W-:Y:S01]  /*149e0*/  BSSY B0, `(.L_x_1967) ;  /* 0x000000d000007945 */ /* 0x000fe20003800000 */
[----:B------:R-:W-:-:S03]  /*149f0*/  UIMAD.WIDE UR16, UR18, 0x4, UR16 ;  /* 0x00000004121078a5 */ /* 0x000fc6000f8e0210 */
[----:B------:R-:W-:Y:S09]  /*14a00*/  @!P0 BRA `(.L_x_1968) ;  /* 0x0000000000288947 */ /* 0x000ff20003800000 */
        /* <DEDUP_REMOVED lines=10> */
.L_x_1968:
[----:B------:R-:W-:Y:S05]  /*14ab0*/  BSYNC B0 ;  /* 0x0000000000007941 */ /* 0x000fea0003800000 */
.L_x_1967:
[----:B------:R-:W-:Y:S06]  /*14ac0*/  BAR.ARV 0xa, 0xa0 ;  /* 0x0282800000007b1d */ /* 0x000fec0000002000 */
[----:B------:R-:W-:Y:S04]  /*14ad0*/  BSSY B0, `(.L_x_1969) ;  /* 0x0000003000007945 */ /* 0x000fe80003800000 */
[----:B------:R-:W-:Y:S05]  /*14ae0*/  @!P0 BRA `(.L_x_1970) ;  /* 0x0000000000048947 */ /* 0x000fea0003800000 */
[----:B------:R-:W-:-:S04]  /*14af0*/  DEPBAR.LE SB0, 0x0 ;  /* 0x000080000000791a */ /* 0x000fc80000000000 */
.L_x_1970:
[----:B------:R-:W-:Y:S05]  /*14b00*/  BSYNC B0 ;  /* 0x0000000000007941 */ /* 0x000fea0003800000 */
.L_x_1969:
        /* <DEDUP_REMOVED lines=19> */
.L_x_1972:
[----:B------:R-:W-:Y:S05]  /*14c40*/  BSYNC B0 ;  /* 0x0000000000007941 */ /* 0x000fea0003800000 */
.L_x_1971:
        /* <DEDUP_REMOVED lines=9> */
.L_x_1975:
[----:B------:R-:W2:Y:S04]  /*14ce0*/  LDG.E.STRONG.GPU R0, desc[UR38][R2.64] ;  /* 0x0000002602007981 */ /* 0x000ea8000c1ef900 */
[----:B--2---:R-:W-:Y:S01]  /*14cf0*/  CCTL.IVALL ;  /* 0x00000000ff00798f */ /* 0x004fe20002000000 */
[----:B------:R-:W-:Y:S05]  /*14d00*/  YIELD ;  /* 0x0000000000007946 */ /* 0x000fea0003800000 */
[----:B------:R-:W-:-:S13]  /*14d10*/  ISETP.NE.AND P1, PT, R0, UR22, PT ;  /* 0x0000001600007c0c */ /* 0x000fda000bf25270 */
[----:B------:R-:W-:Y:S05]  /*14d20*/  @P1 BRA `(.L_x_1975) ;  /* 0xfffffffc00ec1947 */ /* 0x000fea000383ffff */
.L_x_1974:
[----:B------:R-:W-:Y:S05]  /*14d30*/  BSYNC B0 ;  /* 0x0000000000007941 */ /* 0x000fea0003800000 */
.L_x_1973:
[----:B------:R-:W-:-:S03]  /*14d40*/  UMOV UR12, 0xffffffff ;  /* 0xffffffff000c7882 */ /* 0x000fc60000000000 */
[----:B------:R-:W-:Y:S05]  /*14d50*/  BRA.DIV UR12, `(.L_x_1976) ;  /* 0x000000320cc07947 */ /* 0x000fea000b800000 */
[----:B------:R-:W-:Y:S01]  /*14d60*/  NOP ;  /* 0x0000000000007918 */ /* 0x000fe20000000000 */
.L_x_2040:
        /* <DEDUP_REMOVED lines=15> */
.L_x_1978:
[----:B------:R-:W-:Y:S05]  /*14e60*/  BSYNC B0 ;  /* 0x0000000000007941 */ /* 0x000fea0003800000 */
.L_x_1977:
        /* <DEDUP_REMOVED lines=15> */
.L_x_1980:
[----:B------:R-:W-:Y:S05]  /*14f60*/  BSYNC B0 ;  /* 0x0000000000007941 */ /* 0x000fea0003800000 */
.L_x_1979:
[----:B------:R-:W-:Y:S06]  /*14f70*/  BAR.ARV 0xa, 0xa0 ;  /* 0x0282800000007b1d */ /* 0x000fec0000002000 */
[----:B------:R-:W-:Y:S04]  /*14f80*/  BSSY B0, `(.L_x_1981) ;  /* 0x0000003000007945 */ /* 0x000fe80003800000 */
[----:B------:R-:W-:Y:S05]  /*14f90*/  @!P0 BRA `(.L_x_1982) ;  /* 0x0000000000048947 */ /* 0x000fea0003800000 */
[----:B------:R-:W-:-:S04]  /*14fa0*/  DEPBAR.LE SB0, 0x0 ;  /* 0x000080000000791a */ /* 0x000fc80000000000 */
.L_x_1982:
[----:B------:R-:W-:Y:S05]  /*14fb0*/  BSYNC B0 ;  /* 0x0000000000007941 */ /* 0x000fea0003800000 */
.L_x_1981:
        /* <DEDUP_REMOVED lines=19> */
.L_x_1984:
[----:B------:R-:W-:Y:S05]  /*150f0*/  BSYNC B0 ;  /* 0x0000000000007941 */ /* 0x000fea0003800000 */
.L_x_1983:
[----:B------:R-:W-:Y:S02]  /*15100*/  UIADD3 UR9, UR9, 0x2, URZ ;  /* 0x0000000209097890 */ /* 0x000fe4000fffe03f */
[----:B------:R-:W-:-:S04]  /*15110*/  UIADD3 UR4, UR4, 0x4000, URZ ;  /* 0x0000400004047890 */ /* 0x000fc8000fffe03f */
[----:B------:R-:W-:-:S13]  /*15120*/  ISETP.LE.AND P1, PT, R9, UR9, PT ;  /* 0x0000000909007c0c */ /* 0x000fda000bf23270 */
[----:B------:R-:W-:Y:S05]  /*15130*/  @!P1 BRA `(.L_x_1985) ;  /* 0xfffffff400789947 */ /* 0x000fea000383ffff */
.L_x_1946:
        /* <DEDUP_REMOVED lines=35> */
[----:B------:R-:W-:Y:S01]  /*15370*/  MOV R3, UR6 ;  /* 0x0000000600037c02 */ /* 0x000fe20008000f00 */
[----:B------:R-:W-:-:S02]  /*15380*/  UFLO.U32 UR11, UR5 ;  /* 0x00000005000b72bd */ /* 0x000fc400080e0000 */
[----:B------:R-:W2:Y:S04]  /*15390*/  POPC R5, UR5 ;  /* 0x0000000500057d09 */ /* 0x000ea80008000000 */
[----:B-1----:R-:W-:Y:S01]  /*153a0*/  ISETP.EQ.U32.AND P0, PT, R2, UR11, PT ;  /* 0x0000000b02007c0c */ /* 0x002fe2000bf02070 */
[----:B------:R-:W-:-:S12]  /*153b0*/  IMAD.U32 R2, RZ, RZ, UR7 ;  /* 0x00000007ff027e24 */ /* 0x000fd8000f8e00ff */
[----:B--2---:R2:W-:Y:S02]  /*153c0*/  @P0 REDG.E.ADD.S32.STRONG.GPU desc[UR38][R2.64], R5 ;  /* 0x000000050200098e */ /* 0x0045e4000c10e3a6 */
.L_x_1988:
[----:B------:R-:W-:Y:S05]  /*153d0*/  BSYNC B0 ;  /* 0x0000000000007941 */ /* 0x000fea0003800000 */
.L_x_1987:
[----:B------:R-:W-:Y:S05]  /*153e0*/  BRA `(.L_x_1989) ;  /* 0x0000000000047947 */ /* 0x000fea0003800000 */
.L_x_1986:
[----:B------:R-:W-:-:S05]  /*153f0*/  UMOV UR4, UR9 ;  /* 0x0000000900047c82 */ /* 0x000fca0008000000 */
.L_x_1989:
        /* <DEDUP_REMOVED lines=11> */
.L_x_1994:
        /* <DEDUP_REMOVED lines=18> */
[----:B-12---:R-:W-:Y:S01]  /*155d0*/  IMAD.U32 R2, RZ, RZ, UR16 ;  /* 0x00000010ff027e24 */ /* 0x006fe2000f8e00ff */
[----:B------:R-:W-:-:S02]  /*155e0*/  UFLO.U32 UR13, UR11 ;  /* 0x0000000b000d72bd */ /* 0x000fc400080e0000 */
[----:B------:R-:W1:Y:S01]  /*155f0*/  POPC R5, UR11 ;  /* 0x0000000b00057d09 */ /* 0x000e620008000000 */
[----:B------:R-:W-:-:S03]  /*15600*/  IMAD.U32 R3, RZ, RZ, UR12 ;  /* 0x0000000cff037e24 */ /* 0x000fc6000f8e00ff */
[----:B---3--:R-:W-:-:S13]  /*15610*/  ISETP.EQ.U32.AND P0, PT, R0, UR13, PT ;  /* 0x0000000d00007c0c */ /* 0x008fda000bf02070 */
[----:B-1----:R3:W-:Y:S02]  /*15620*/  @P0 REDG.E.ADD.S32.STRONG.GPU desc[UR38][R2.64], R5 ;  /* 0x000000050200098e */ /* 0x0027e4000c10e3a6 */
.L_x_1991:
[----:B------:R-:W-:Y:S05]  /*15630*/  BSYNC B0 ;  /* 0x0000000000007941 */ /* 0x000fea0003800000 */
.L_x_1990:
        /* <DEDUP_REMOVED lines=24> */
.L_x_1993:
[----:B------:R-:W-:Y:S05]  /*157c0*/  BSYNC B0 ;  /* 0x0000000000007941 */ /* 0x000fea0003800000 */
.L_x_1992:
[----:B------:R-:W-:Y:S02]  /*157d0*/  UIADD3 UR7, UR7, 0x2, URZ ;  /* 0x0000000207077890 */ /* 0x000fe4000fffe03f */
[----:B------:R-:W-:Y:S02]  /*157e0*/  ULEA UR5, UR19, UR5, 0x1 ;  /* 0x0000000513057291 */ /* 0x000fe4000f8e083f */
[----:B------:R-:W-:Y:S02]  /*157f0*/  ULEA UR6, UR19, UR6, 0x1 ;  /* 0x0000000613067291 */ /* 0x000fe4000f8e083f */
[----:B------:R-:W-:-:S13]  /*15800*/  ISETP.NE.AND P0, PT, RZ, UR7, PT ;  /* 0x00000007ff007c0c */ /* 0x000fda000bf05270 */
[----:B------:R-:W-:Y:S05]  /*15810*/  @!P0 BRA `(.L_x_1857) ;  /* 0x0000002400248947 */ /* 0x000fea0003800000 */
[----:B------:R-:W-:Y:S05]  /*15820*/  BRA `(.L_x_1994) ;  /* 0xfffffffc00207947 */ /* 0x000fea000383ffff */
.L_x_1938:
        /* <DEDUP_REMOVED lines=14> */
.L_x_1995:
        /* <DEDUP_REMOVED lines=9> */
[----:B------:R-:W4:Y:S01]  /*159a0*/  LDG.E R4, desc[UR38][R2.64+0x4] ;  /* 0x0000042602047981 */ /* 0x000f22000c1e1900 */
[----:B--2---:R-:W-:Y:S02]  /*159b0*/  R2UR UR4, R0 ;  /* 0x00000000000472ca */ /* 0x004fe400000e0000 */
[----:B----4-:R-:W-:-:S13]  /*159c0*/  R2UR UR5, R4 ;  /* 0x00000000040572ca */ /* 0x010fda00000e0000 */
[----:B------:R-:W-:Y:S01]  /*159d0*/  UIADD3 UR4, -UR4, UR5, URZ ;  /* 0x0000000504047290 */ /* 0x000fe2000fffe13f */
[----:B------:R-:W-:Y:S11]  /*159e0*/  BRA `(.L_x_1996) ;  /* 0x0000000000047947 */ /* 0x000ff60003800000 */
.L_x_1997:
[----:B------:R-:W-:-:S05]  /*159f0*/  ULDC UR4, c[0x0][0x8bc] ;  /* 0x00022f0000047ab9 */ /* 0x000fca0000000800 */
.L_x_1996:
        /* <DEDUP_REMOVED lines=14> */
[----:B------:R-:W-:Y:S01]  /*15ae0*/  IMAD.U32 R2, RZ, RZ, UR14 ;  /* 0x0000000eff027e24 */ /* 0x000fe2000f8e00ff */
[----:B------:R-:W-:Y:S01]  /*15af0*/  MOV R3, UR15 ;  /* 0x0000000f00037c02 */ /* 0x000fe20008000f00 */
[----:B------:R-:W-:Y:S01]  /*15b00*/  ULDC.64 UR16, c[0x0][0x778] ;  /* 0x0001de0000107ab9 */ /* 0x000fe20000000a00 */
[----:B------:R-:W-:Y:S01]  /*15b10*/  PLOP3.LUT P1, PT, PT, PT, UP1, 0x80, 0x0 ;  /* 0x000000000000781c */ /* 0x000fe20003f2f018 */
[----:B------:R-:W-:-:S02]  /*15b20*/  UISETP.NE.U32.AND UP0, UPT, UR4, URZ, UPT ;  /* 0x0000003f0400728c */ /* 0x000fc4000bf05070 */
[----:B------:R-:W-:Y:S02]  /*15b30*/  UISETP.NE.U32.AND UP2, UPT, UR6, URZ, UPT ;  /* 0x0000003f0600728c */ /* 0x000fe4000bf45070 */
[----:B------:R-:W-:Y:S02]  /*15b40*/  UISETP.NE.AND.EX UP0, UPT, UR5, URZ, UPT, UP0 ;  /* 0x0000003f0500728c */ /* 0x000fe4000bf05300 */
[----:B------:R-:W-:Y:S01]  /*15b50*/  UISETP.NE.AND.EX UP2, UPT, UR7, URZ, UPT, UP2 ;  /* 0x0000003f0700728c */ /* 0x000fe2000bf45320 */
[----:B------:R-:W-:-:S05]  /*15b60*/  ULDC.64 UR22, c[0x0][0x788] ;  /* 0x0001e20000167ab9 */ /* 0x000fca0000000a00 */
[----:B------:R-:W2:Y:S01]  /*15b70*/  @P1 LDG.E R6, desc[UR38][R2.64] ;  /* 0x0000002602061981 */ /* 0x000ea2000c1e1900 */
[----:B------:R-:W-:Y:S01]  /*15b80*/  PLOP3.LUT P2, PT, PT, PT, UP0, 0x80, 0x0 ;  /* 0x000000000000781c */ /* 0x000fe20003f4f008 */
[----:B------:R-:W-:Y:S01]  /*15b90*/  UIMAD.WIDE UR16, UR13, 0x4, UR16 ;  /* 0x000000040d1078a5 */ /* 0x000fe2000f8e0210 */
[----:B------:R-:W-:Y:S01]  /*15ba0*/  PLOP3.LUT P3, PT, PT, PT, UP2, 0x80, 0x0 ;  /* 0x000000000000781c */ /* 0x000fe20003f6f028 */
[----:B------:R1:W4:Y:S01]  /*15bb0*/  @P1 LDG.E R0, desc[UR38][R2.64] ;  /* 0x0000002602001981 */ /* 0x000322000c1e1900 */
[----:B------:R-:W-:Y:S02]  /*15bc0*/  @UP2 ULDC.64 UR4, c[0x0][0x780] ;  /* 0x0001e00000042ab9 */ /* 0x000fe40000000a00 */
[----:B------:R-:W-:Y:S01]  /*15bd0*/  @UP2 UIMAD.WIDE UR4, UR13, 0x4, UR4 ;  /* 0x000000040d0428a5 */ /* 0x000fe2000f8e0204 */
[----:B-1----:R-:W-:Y:S02]  /*15be0*/  IMAD.U32 R2, RZ, RZ, UR16 ;  /* 0x00000010ff027e24 */ /* 0x002fe4000f8e00ff */
        /* <DEDUP_REMOVED lines=13> */
[----:B------:R-:W-:-:S04]  /*15cc0*/  @UP1 USHF.R.S32.HI UR5, URZ, 0x1f, UR4 ;  /* 0x0000001f3f051899 */ /* 0x000fc80008011404 */
[----:B------:R-:W-:Y:S01]  /*15cd0*/  @UP1 ULEA.HI UR5, UR5, UR4, URZ, 0x7 ;  /* 0x0000000405051291 */ /* 0x000fe2000f8f383f */
[----:B-----5:R-:W-:-:S03]  /*15ce0*/  @P2 R2UR UR11, R4 ;  /* 0x00000000040b22ca */ /* 0x020fc600000e0000 */
[----:B------:R-:W-:-:S04]  /*15cf0*/  @UP1 ULOP3.LUT UR6, UR5, 0xffffff80, URZ, 0xc0, !UPT ;  /* 0xffffff8005061892 */ /* 0x000fc8000f8ec03f */
[----:B------:R-:W-:Y:S01]  /*15d00*/  @UP1 USHF.R.S32.HI UR12, URZ, 0x1f, UR6 ;  /* 0x0000001f3f0c1899 */ /* 0x000fe20008011406 */
[----:B---3--:R-:W-:Y:S01]  /*15d10*/  @P3 R2UR UR9, R5 ;  /* 0x00000000050932ca */ /* 0x008fe200000e0000 */
[----:B------:R-:W-:-:S14]  /*15d20*/  @P3 BRA `(.L_x_1999) ;  /* 0x0000000000203947 */ /* 0x000fdc0003800000 */
[----:B------:R-:W-:Y:S05]  /*15d30*/  @!P1 BRA `(.L_x_1999) ;  /* 0x00000000001c9947 */ /* 0x000fea0003800000 */
[----:B------:R-:W-:Y:S01]  /*15d40*/  IMAD.U32 R2, RZ, RZ, UR14 ;  /* 0x0000000eff027e24 */ /* 0x000fe2000f8e00ff */
[----:B------:R-:W-:-:S05]  /*15d50*/  MOV R3, UR15 ;  /* 0x0000000f00037c02 */ /* 0x000fca0008000f00 */
[----:B------:R-:W2:Y:S04]  /*15d60*/  LDG.E R0, desc[UR38][R2.64] ;  /* 0x0000002602007981 */ /* 0x000ea8000c1e1900 */
[----:B------:R-:W3:Y:S01]  /*15d70*/  LDG.E R4, desc[UR38][R2.64+0x4] ;  /* 0x0000042602047981 */ /* 0x000ee2000c1e1900 */
[----:B--2---:R-:W-:Y:S02]  /*15d80*/  R2UR UR4, R0 ;  /* 0x00000000000472ca */ /* 0x004fe400000e0000 */
[----:B---3--:R-:W-:-:S13]  /*15d90*/  R2UR UR9, R4 ;  /* 0x00000000040972ca */ /* 0x008fda00000e0000 */
[----:B------:R-:W-:-:S12]  /*15da0*/  UIADD3 UR9, -UR4, UR9, URZ ;  /* 0x0000000904097290 */ /* 0x000fd8000fffe13f */
.L_x_1999:
        /* <DEDUP_REMOVED lines=13> */
.L_x_2000:
        /* <DEDUP_REMOVED lines=8> */
.L_x_2001:
        /* <DEDUP_REMOVED lines=21> */
.L_x_2002:
[----:B------:R-:W-:Y:S01]  /*16050*/  ISETP.LT.AND P0, PT, R4, UR6, PT ;  /* 0x0000000604007c0c */ /* 0x000fe2000bf01270 */
[----:B------:R-:W-:-:S12]  /*16060*/  IMAD.MOV.U32 R0, RZ, RZ, RZ ;  /* 0x000000ffff007224 */ /* 0x000fd800078e00ff */
[----:B------:R-:W-:Y:S05]  /*16070*/  @!P0 BRA `(.L_x_1998) ;  /* 0x0000001800788947 */ /* 0x000fea0003800000 */
[----:B------:R-:W-:Y:S01]  /*16080*/  USHF.R.S32.HI UR10, URZ, 0x1f, UR20 ;  /* 0x0000001f3f0a7899 */ /* 0x000fe20008011414 */
[----:B------:R-:W-:Y:S01]  /*16090*/  BSSY B0, `(.L_x_1998) ;  /* 0x000019c000007945 */ /* 0x000fe20003800000 */
[----:B------:R-:W-:Y:S01]  /*160a0*/  ULDC.64 UR16, c[0x0][0x718] ;  /* 0x0001c60000107ab9 */ /* 0x000fe20000000a00 */
[----:B------:R-:W-:Y:S01]  /*160b0*/  UISETP.NE.U32.AND UP1, UPT, UR18, URZ, UPT ;  /* 0x0000003f1200728c */ /* 0x000fe2000bf25070 */
[----:B------:R-:W-:Y:S01]  /*160c0*/  MOV R0, RZ ;  /* 0x000000ff00007202 */ /* 0x000fe20000000f00 */
        /* <DEDUP_REMOVED lines=42> */
.L_x_2041:
[----:B------:R-:W2:Y:S01]  /*16370*/  S2R R2, SR_TID.X ;  /* 0x0000000000027919 */ /* 0x000ea20000002100 */
[----:B------:R-:W-:Y:S01]  /*16380*/  MOV R11, UR4 ;  /* 0x00000004000b7c02 */ /* 0x000fe20008000f00 */
[----:B------:R-:W-:Y:S01]  /*16390*/  IMAD.U32 R14, RZ, RZ, UR5 ;  /* 0x00000005ff0e7e24 */ /* 0x000fe2000f8e00ff */
[----:B------:R-:W-:-:S03]  /*163a0*/  MOV R10, 0x1 ;  /* 0x00000001000a7802 */ /* 0x000fc60000000f00 */
[----:B------:R-:W-:Y:S02]  /*163b0*/  VIADD R14, R14, UR23 ;  /* 0x000000170e0e7c36 */ /* 0x000fe40008000000 */
        /* <DEDUP_REMOVED lines=10> */
.L_x_2005:
[----:B------:R-:W-:Y:S01]  /*16460*/  R2UR UR19, R4 ;  /* 0x00000000041372ca */ /* 0x000fe200000e0000 */
[----:B------:R-:W2:Y:S01]  /*16470*/  LDC.64 R12, c[0x0][0x198] ;  /* 0x00006600ff0c7b82 */ /* 0x000ea20000000a00 */
[----:B------:R-:W-:Y:S01]  /*16480*/  ULDC.64 UR16, c[0x0][0x700] ;  /* 0x0001c00000107ab9 */ /* 0x000fe20000000a00 */
[----:B------:R-:W-:Y:S01]  /*16490*/  UMOV UR34, 0x0 ;  /* 0x0000000000227882 */ /* 0x000fe20000000000 */
[----:B------:R-:W-:Y:S01]  /*164a0*/  MOV R9, UR16 ;  /* 0x0000001000097c02 */ /* 0x000fe20008000f00 */
[----:B------:R-:W-:Y:S01]  /*164b0*/  IMAD.U32 R8, RZ, RZ, UR17 ;  /* 0x00000011ff087e24 */ /* 0x000fe2000f8e00ff */
[----:B------:R-:W-:Y:S01]  /*164c0*/  UMOV UR35, 0x14f00000 ;  /* 0x14f0000000237882 */ /* 0x000fe20000000000 */
[----:B------:R-:W-:Y:S01]  /*164d0*/  UMOV UR18, URZ ;  /* 0x0000003f00127c82 */ /* 0x000fe20008000000 */
[----:B------:R-:W-:Y:S01]  /*164e0*/  UMOV UR37, 0x20 ;  /* 0x0000002000257882 */ /* 0x000fe20000000000 */
[----:B------:R-:W-:Y:S01]  /*164f0*/  UMOV UR40, 0x0 ;  /* 0x0000000000287882 */ /* 0x000fe20000000000 */
[----:B------:R-:W-:Y:S01]  /*16500*/  UMOV UR41, 0x10000000 ;  /* 0x1000000000297882 */ /* 0x000fe20000000000 */
[----:B------:R-:W-:Y:S01]  /*16510*/  UMOV UR10, UR18 ;  /* 0x00000012000a7c82 */ /* 0x000fe20008000000 */
[----:B------:R-:W-:Y:S01]  /*16520*/  UMOV UR27, UR11 ;  /* 0x0000000b001b7c82 */ /* 0x000fe20008000000 */
[----:B------:R-:W-:Y:S01]  /*16530*/  USHF.L.U32 UR19, UR19, 0x7, URZ ;  /* 0x0000000713137899 */ /* 0x000fe2000800063f */
[----:B------:R-:W-:Y:S01]  /*16540*/  MOV R16, RZ ;  /* 0x000000ff00107202 */ /* 0x000fe20000000f00 */
        /* <DEDUP_REMOVED lines=23> */
[----:B------:R-:W-:Y:S01]  /*166c0*/  UIADD3 UR9, UR8, 0x30c00, URZ ;  /* 0x00030c0008097890 */ /* 0x000fe2000fffe03f */
[----:B------:R-:W-:Y:S01]  /*166d0*/  IADD3.X R0, RZ, R6, RZ, P1, !PT ;  /* 0x00000006ff007210 */ /* 0x000fe20000ffe4ff */
[----:B------:R-:W-:Y:S01]  /*166e0*/  UIADD3 UR24, UR8, 0x4000, URZ ;  /* 0x0000400008187890 */ /* 0x000fe2000fffe03f */
[----:B------:R-:W-:Y:S01]  /*166f0*/  IADD3 R2, P1, R7, 0xf0, RZ ;  /* 0x000000f007027810 */ /* 0x000fe20007f3e0ff */
[----:B------:R-:W-:Y:S01]  /*16700*/  UMOV UR43, UR17 ;  /* 0x00000011002b7c82 */ /* 0x000fe20008000000 */
[----:B------:R-:W-:-:S02]  /*16710*/  R2UR UR45, R0 ;  /* 0x00000000002d72ca */ /* 0x000fc400000e0000 */
[----:B------:R-:W-:Y:S01]  /*16720*/  R2UR UR32, R2 ;  /* 0x00000000022072ca */ /* 0x000fe200000e0000 */
[----:B------:R-:W-:Y:S01]  /*16730*/  IMAD.X R3, RZ, RZ, R6, P1 ;  /* 0x000000ffff037224 */ /* 0x000fe200008e0606 */
[----:B------:R-:W-:Y:S01]  /*16740*/  IADD3.X R0, RZ, R6, RZ, P2, !PT ;  /* 0x00000006ff007210 */ /* 0x000fe200017fe4ff */
[----:B------:R-:W-:-:S03]  /*16750*/  UMOV UR25, UR9 ;  /* 0x0000000900197c82 */ /* 0x000fc60008000000 */
[----:B------:R-:W-:Y:S02]  /*16760*/  R2UR UR33, R3 ;  /* 0x00000000032172ca */ /* 0x000fe400000e0000 */
[----:B------:R-:W-:Y:S01]  /*16770*/  R2UR UR47, R0 ;  /* 0x00000000002f72ca */ /* 0x000fe200000e0000 */
[----:B------:R-:W-:-:S10]  /*16780*/  IMAD.MOV.U32 R0, RZ, RZ, 0x8000 ;  /* 0x00008000ff007424 */ /* 0x000fd400078e00ff */
[----:B------:R1:W-:Y:S01]  /*16790*/  UTMALDG.4D [UR16], [UR32], desc[UR34] ;  /* 0x00002210200075b4 */ /* 0x0003e20008019000 */
[----:B------:R1:W-:Y:S01]  /*167a0*/  UBLKCP.S.G [UR42], [UR30], UR37 ;  /* 0x0000002a1e0073ba */ /* 0x0003e20008000225 */
[----:B------:R2:W-:Y:S01]  /*167b0*/  SYNCS.ARRIVE.TRANS64 RZ, [R15+URZ+0x30c00], R0 ;  /* 0x030c00000fff79a7 */ /* 0x0005e2000800003f */
[----:B------:R1:W-:Y:S01]  /*167c0*/  UTMALDG.4D [UR8], [UR44], desc[UR40] ;  /* 0x000028082c0075b4 */ /* 0x0003e20008019000 */
[----:B--2---:R-:W-:-:S05]  /*167d0*/  MOV R0, UR6 ;  /* 0x0000000600007c02 */ /* 0x004fca0008000f00 */
[----:B------:R-:W-:Y:S01]  /*167e0*/  VIADD R5, R0, 0xffffffff ;  /* 0xffffffff00057836 */ /* 0x000fe20000000000 */
[----:B------:R1:W-:Y:S04]  /*167f0*/  UTMALDG.4D [UR24], [UR46], desc[UR40] ;  /* 0x000028182e0075b4 */ /* 0x0003e80008019000 */
[----:B------:R-:W-:Y:S01]  /*16800*/  ISETP.GE.AND P1, PT, R4, R5, PT ;  /* 0x000000050400720c */ /* 0x000fe20003f26270 */
[----:B------:R1:W-:-:S12]  /*16810*/  STL [R1], R5 ;  /* 0x0000000501007387 */ /* 0x0003d80000100800 */
[----:B-1----:R-:W-:Y:S05]  /*16820*/  @P1 BRA `(.L_x_2006) ;  /* 0x0000000c00c81947 */ /* 0x002fea0003800000 */
[----:B------:R-:W-:Y:S01]  /*16830*/  R2UR UR8, R4 ;  /* 0x00000000040872ca */ /* 0x000fe200000e0000 */
[----:B------:R-:W-:Y:S01]  /*16840*/  UIADD3 UR9, UR6, -0x2, URZ ;  /* 0xfffffffe06097890 */ /* 0x000fe2000fffe03f */
[----:B------:R-:W-:-:S05]  /*16850*/  MOV R10, 0x1 ;  /* 0x00000001000a7802 */ /* 0x000fca0000000f00 */
[----:B------:R-:W-:-:S06]  /*16860*/  ISETP.NE.AND P1, PT, R4, UR9, PT ;  /* 0x0000000904007c0c */ /* 0x000fcc000bf25270 */
[----:B------:R-:W-:-:S04]  /*16870*/  ULOP3.LUT UR8, URZ, UR8, URZ, 0x33, !UPT ;  /* 0x000000083f087292 */ /* 0x000fc8000f8e333f */
[----:B------:R-:W-:-:S06]  /*16880*/  UIADD3 UR8, UR8, UR6, URZ ;  /* 0x0000000608087290 */ /* 0x000fcc000fffe03f */
[----:B------:R-:W-:-:S05]  /*16890*/  IMAD.U32 R0, RZ, RZ, UR8 ;  /* 0x00000008ff007e24 */ /* 0x000fca000f8e00ff */
[----:B------:R-:W-:Y:S01]  /*168a0*/  LOP3.LUT R5, R0, 0x1, RZ, 0xc0, !PT ;  /* 0x0000000100057812 */ /* 0x000fe200078ec0ff */
[----:B------:R-:W-:-:S04]  /*168b0*/  IMAD.MOV.U32 R0, RZ, RZ, R4 ;  /* 0x000000ffff007224 */ /* 0x000fc800078e0004 */
[----:B------:R1:W-:Y:S01]  /*168c0*/  STL [R1+0x4], R5 ;  /* 0x0000040501007387 */ /* 0x0003e20000100800 */
[----:B------:R-:W-:Y:S05]  /*168d0*/  @!P1 BRA `(.L_x_2007) ;  /* 0x0000000800689947 */ /* 0x000fea0003800000 */
[----:B------:R-:W-:Y:S01]  /*168e0*/  R2UR UR9, R5 ;  /* 0x00000000050972ca */ /* 0x000fe200000e0000 */
[----:B------:R-:W-:Y:S01]  /*168f0*/  IMAD.MOV.U32 R10, RZ, RZ, 0x1 ;  /* 0x00000001ff0a7424 */ /* 0x000fe200078e00ff */
[----:B------:R-:W-:-:S11]  /*16900*/  MOV R0, R4 ;  /* 0x0000000400007202 */ /* 0x000fd60000000f00 */
[----:B------:R-:W-:-:S06]  /*16910*/  UIADD3 UR8, UR8, -UR9, URZ ;  /* 0x8000000908087290 */ /* 0x000fcc000fffe03f */
[----:B------:R-:W-:-:S07]  /*16920*/  MOV R17, UR8 ;  /* 0x0000000800117c02 */ /* 0x000fce0008000f00 */
.L_x_2016:
[----:B-123--:R-:W-:-:S04]  /*16930*/  SHF.L.U32 R18, R10, 0x1f, RZ ;  /* 0x0000001f0a127819 */ /* 0x00efc800000006ff */
[----:B------:R-:W2:Y:S02]  /*16940*/  SYNCS.PHASECHK.TRANS64.TRYWAIT P1, [R15+URZ+0x30c40], R18 ;  /* 0x030c40120f0075a7 */ /* 0x000ea4000802017f */
[----:B--2---:R-:W-:Y:S05]  /*16950*/  @!P1 BRA `(.L_x_2008) ;  /* 0x0000001400f09947 */ /* 0x004fea0003800000 */
.L_x_2042:
        /* <DEDUP_REMOVED lines=8> */
.L_x_2009:
[----:B------:R-:W3:Y:S01]  /*169e0*/  LDC.64 R12, c[0x0][0x728] ;  /* 0x0001ca00ff0c7b82 */ /* 0x000ee20000000a00 */
[----:B------:R-:W-:Y:S01]  /*169f0*/  SHF.L.U32 R19, R0, 0x7, RZ ;  /* 0x0000000700137819 */ /* 0x000fe200000006ff */
[----:B------:R-:W-:Y:S01]  /*16a00*/  UMOV UR28, 0x0 ;  /* 0x00000000001c7882 */ /* 0x000fe20000000000 */
[----:B------:R-:W-:Y:S01]  /*16a10*/  R2UR UR8, R15 ;  /* 0x000000000f0872ca */ /* 0x000fe200000e0000 */
[----:B------:R-:W-:Y:S01]  /*16a20*/  UMOV UR29, 0x14f00000 ;  /* 0x14f00000001d7882 */ /* 0x000fe20000000000 */
[C---:B------:R-:W-:Y:S01]  /*16a30*/  IADD3 R2, P1, R19.reuse, UR14, RZ ;  /* 0x0000000e13027c10 */ /* 0x040fe2000ff3e0ff */
[----:B------:R-:W-:Y:S01]  /*16a40*/  UMOV UR18, URZ ;  /* 0x0000003f00127c82 */ /* 0x000fe20008000000 */
[----:B------:R-:W-:Y:S01]  /*16a50*/  R2UR UR19, R19 ;  /* 0x00000000131372ca */ /* 0x000fe200000e0000 */
[----:B-1----:R-:W1:Y:S01]  /*16a60*/  LDC.64 R4, c[0x0][0x198] ;  /* 0x00006600ff047b82 */ /* 0x002e620000000a00 */
[----:B------:R-:W-:-:S07]  /*16a70*/  UMOV UR10, 0x20 ;  /* 0x00000020000a7882 */ /* 0x000fce0000000000 */
[----:B------:R-:W-:Y:S02]  /*16a80*/  UIADD3 UR16, UR8, 0x18000, URZ ;  /* 0x0001800008107890 */ /* 0x000fe4000fffe03f */
[----:B------:R-:W-:Y:S02]  /*16a90*/  UIADD3 UR17, UR8, 0x30c30, URZ ;  /* 0x00030c3008117890 */ /* 0x000fe4000fffe03f */
[----:B------:R-:W-:Y:S02]  /*16aa0*/  UIADD3 UR19, UR19, UR7, URZ ;  /* 0x0000000713137290 */ /* 0x000fe4000fffe03f */
[----:B------:R-:W-:Y:S01]  /*16ab0*/  UIADD3 UR8, UR8, 0x20400, URZ ;  /* 0x0002040008087890 */ /* 0x000fe2000fffe03f */
[----:B---3--:R-:W-:Y:S02]  /*16ac0*/  LEA R3, P2, R2, R12, 0x2 ;  /* 0x0000000c02037211 */ /* 0x008fe400078410ff */
[----:B------:R-:W-:Y:S02]  /*16ad0*/  UMOV UR9, UR17 ;  /* 0x0000001100097c82 */ /* 0x000fe40008000000 */
[----:B------:R-:W-:-:S02]  /*16ae0*/  R2UR UR24, R3 ;  /* 0x00000000031872ca */ /* 0x000fc400000e0000 */
[----:B------:R-:W-:Y:S01]  /*16af0*/  LEA.HI.X.SX32 R3, R19, R11, 0x1, P1 ;  /* 0x0000000b13037211 */ /* 0x000fe200008f0eff */
[----:B-1----:R-:W-:Y:S01]  /*16b00*/  IMAD.MOV.U32 R7, RZ, RZ, R4 ;  /* 0x000000ffff077224 */ /* 0x002fe200078e0004 */
[----:B------:R-:W-:Y:S02]  /*16b10*/  MOV R6, R5 ;  /* 0x0000000500067202 */ /* 0x000fe40000000f00 */
        /* <DEDUP_REMOVED lines=9> */
[----:B-1-3--:R-:W-:Y:S05]  /*16bb0*/  @!P1 BRA `(.L_x_2010) ;  /* 0x00000014006c9947 */ /* 0x00afea0003800000 */
.L_x_2043:
        /* <DEDUP_REMOVED lines=8> */
.L_x_2011:
[----:B------:R-:W-:Y:S01]  /*16c40*/  VIADD R19, R19, 0x80 ;  /* 0x0000008013137836 */ /* 0x000fe20000000000 */
[----:B------:R-:W-:Y:S01]  /*16c50*/  ULDC.64 UR8, c[0x0][0x700] ;  /* 0x0001c00000087ab9 */ /* 0x000fe20000000a00 */
[----:B------:R-:W-:Y:S01]  /*16c60*/  R2UR UR26, R15 ;  /* 0x000000000f1a72ca */ /* 0x000fe200000e0000 */
[----:B------:R-:W-:Y:S01]  /*16c70*/  IMAD.U32 R8, RZ, RZ, UR9 ;  /* 0x00000009ff087e24 */ /* 0x000fe2000f8e00ff */
[----:B------:R-:W-:Y:S01]  /*16c80*/  MOV R9, UR8 ;  /* 0x0000000800097c02 */ /* 0x000fe20008000f00 */
[----:B------:R-:W-:Y:S01]  /*16c90*/  UMOV UR24, 0x0 ;  /* 0x0000000000187882 */ /* 0x000fe20000000000 */
[C---:B------:R-:W-:Y:S01]  /*16ca0*/  IADD3 R2, P1, R19.reuse, UR22, RZ ;  /* 0x0000001613027c10 */ /* 0x040fe2000ff3e0ff */
[----:B------:R-:W-:Y:S01]  /*16cb0*/  UMOV UR25, 0x14f00000 ;  /* 0x14f0000000197882 */ /* 0x000fe20000000000 */
[----:B------:R-:W-:Y:S01]  /*16cc0*/  SHF.R.S32.HI R20, RZ, 0x1f, R19 ;  /* 0x0000001fff147819 */ /* 0x000fe20000011413 */
[----:B------:R-:W-:Y:S01]  /*16cd0*/  UMOV UR18, URZ ;  /* 0x0000003f00127c82 */ /* 0x000fe20008000000 */
[----:B------:R-:W-:Y:S01]  /*16ce0*/  LEA R3, P2, R2, R9, 0x2 ;  /* 0x0000000902037211 */ /* 0x000fe200078410ff */
[----:B------:R-:W-:Y:S01]  /*16cf0*/  UMOV UR10, 0x20 ;  /* 0x00000020000a7882 */ /* 0x000fe20000000000 */
[----:B------:R-:W-:-:S02]  /*16d00*/  IADD3 R21, R19, UR7, RZ ;  /* 0x0000000713157c10 */ /* 0x000fc4000fffe0ff */
[----:B------:R-:W-:Y:S01]  /*16d10*/  R2UR UR28, R3 ;  /* 0x00000000031c72ca */ /* 0x000fe200000e0000 */
[----:B------:R-:W-:Y:S01]  /*16d20*/  UIADD3 UR16, UR26, 0x14000, URZ ;  /* 0x000140001a107890 */ /* 0x000fe2000fffe03f */
[----:B------:R-:W-:Y:S01]  /*16d30*/  IADD3.X R3, R20, R14, RZ, P1, !PT ;  /* 0x0000000e14037210 */ /* 0x000fe20000ffe4ff */
[----:B------:R-:W-:Y:S01]  /*16d40*/  UIADD3 UR17, UR26, 0x30c18, URZ ;  /* 0x00030c181a117890 */ /* 0x000fe2000fffe03f */
[----:B------:R-:W-:Y:S01]  /*16d50*/  R2UR UR19, R21 ;  /* 0x00000000151372ca */ /* 0x000fe200000e0000 */
        /* <DEDUP_REMOVED lines=12> */
.L_x_2044:
[----:B------:R-:W-:Y:S05]  /*16e20*/  @P0 BRA `(.L_x_2013) ;  /* 0x00000000001c0947 */ /* 0x000fea0003800000 */
[----:B-123--:R-:W-:-:S04]  /*16e30*/  IMAD.MOV.U32 R18, RZ, RZ, 0x4200 ;  /* 0x00004200ff127424 */ /* 0x00efc800078e00ff */
[----:B------:R1:W-:Y:S02]  /*16e40*/  SYNCS.ARRIVE.TRANS64 RZ, [R15+URZ+0x30c38], R18 ;  /* 0x030c38120fff79a7 */ /* 0x0003e4000800003f */
[----:B-1----:R-:W1:Y:S02]  /*16e50*/  S2R R18, SR_TID.X ;  /* 0x0000000000127919 */ /* 0x002e640000002100 */
[----:B-1----:R-:W-:-:S04]  /*16e60*/  LOP3.LUT R18, R18, 0x1f, RZ, 0xc0, !PT ;  /* 0x0000001f12127812 */ /* 0x002fc800078ec0ff */
[----:B------:R-:W-:-:S13]  /*16e70*/  ISETP.NE.AND P1, PT, R18, RZ, PT ;  /* 0x000000ff1200720c */ /* 0x000fda0003f25270 */
[----:B------:R-:W-:Y:S05]  /*16e80*/  @!P1 BRA `(.L_x_2013) ;  /* 0x0000000000049947 */ /* 0x000fea0003800000 */
[----:B------:R-:W-:Y:S01]  /*16e90*/  BPT.TRAP 0x1 ;  /* 0x000000040000795c */ /* 0x000fe20000300000 */
.L_x_2013:
[----:B------:R-:W-:Y:S01]  /*16ea0*/  IADD3 R19, P1, R19, UR14, RZ ;  /* 0x0000000e13137c10 */ /* 0x000fe2000ff3e0ff */
[----:B------:R-:W-:Y:S01]  /*16eb0*/  UMOV UR24, 0x0 ;  /* 0x0000000000187882 */ /* 0x000fe20000000000 */
[----:B------:R-:W-:Y:S01]  /*16ec0*/  R2UR UR26, R15 ;  /* 0x000000000f1a72ca */ /* 0x000fe200000e0000 */
[----:B------:R-:W-:Y:S01]  /*16ed0*/  UMOV UR25, 0x14f00000 ;  /* 0x14f0000000197882 */ /* 0x000fe20000000000 */
[----:B------:R-:W-:Y:S01]  /*16ee0*/  IADD3.X R20, R20, R11, RZ, P1, !PT ;  /* 0x0000000b14147210 */ /* 0x000fe20000ffe4ff */
[----:B------:R-:W-:Y:S01]  /*16ef0*/  UMOV UR18, URZ ;  /* 0x0000003f00127c82 */ /* 0x000fe20008000000 */
[----:B------:R-:W-:Y:S01]  /*16f00*/  LEA R12, P1, R19, R12, 0x2 ;  /* 0x0000000c130c7211 */ /* 0x000fe200078210ff */
[----:B------:R-:W-:Y:S01]  /*16f10*/  UMOV UR10, 0x20 ;  /* 0x00000020000a7882 */ /* 0x000fe20000000000 */
[----:B------:R-:W-:Y:S02]  /*16f20*/  R2UR UR19, R21 ;  /* 0x00000000151372ca */ /* 0x000fe400000e0000 */
[----:B------:R-:W-:-:S02]  /*16f30*/  LEA.HI.X R20, R19, R13, R20, 0x2, P1 ;  /* 0x0000000d13147211 */ /* 0x000fc400008f1414 */
[----:B------:R-:W-:Y:S02]  /*16f40*/  R2UR UR8, R4 ;  /* 0x00000000040872ca */ /* 0x000fe400000e0000 */
[----:B------:R-:W-:Y:S01]  /*16f50*/  R2UR UR9, R5 ;  /* 0x00000000050972ca */ /* 0x000fe200000e0000 */
[----:B------:R-:W-:Y:S01]  /*16f60*/  UIADD3 UR16, UR26, 0x1c000, URZ ;  /* 0x0001c0001a107890 */ /* 0x000fe2000fffe03f */
[----:B------:R-:W-:Y:S01]  /*16f70*/  R2UR UR28, R12 ;  /* 0x000000000c1c72ca */ /* 0x000fe200000e0000 */
[----:B------:R-:W-:Y:S01]  /*16f80*/  UIADD3 UR17, UR26, 0x30c38, URZ ;  /* 0x00030c381a117890 */ /* 0x000fe2000fffe03f */
[----:B------:R-:W-:Y:S01]  /*16f90*/  R2UR UR29, R20 ;  /* 0x00000000141d72ca */ /* 0x000fe200000e0000 */
[----:B------:R-:W-:Y:S01]  /*16fa0*/  UIADD3 UR26, UR26, 0x20600, URZ ;  /* 0x000206001a1a7890 */ /* 0x000fe2000fffe03f */
[----:B------:R-:W-:-:S04]  /*16fb0*/  LOP3.LUT R10, R10, 0x1, RZ, 0x3c, !PT ;  /* 0x000000010a0a7812 */ /* 0x000fc800078e3cff */
[----:B------:R-:W-:Y:S01]  /*16fc0*/  SHF.L.U32 R4, R10, 0x1f, RZ ;  /* 0x0000001f0a047819 */ /* 0x000fe200000006ff */
[----:B------:R-:W-:Y:S02]  /*16fd0*/  UMOV UR27, UR17 ;  /* 0x00000011001b7c82 */ /* 0x000fe40008000000 */
[----:B------:R4:W-:Y:S04]  /*16fe0*/  UTMALDG.4D [UR16], [UR8], desc[UR24] ;  /* 0x00001810080075b4 */ /* 0x0009e80008019000 */
[----:B------:R4:W-:Y:S01]  /*16ff0*/  UBLKCP.S.G [UR26], [UR28], UR10 ;  /* 0x0000001a1c0073ba */ /* 0x0009e2000800020a */
[----:B------:R-:W5:Y:S02]  /*17000*/  SYNCS.PHASECHK.TRANS64.TRYWAIT P1, [R15+URZ+0x30c20], R4 ;  /* 0x030c20040f0075a7 */ /* 0x000f64000802017f */
[----:B----45:R-:W-:Y:S05]  /*17010*/  @!P1 BRA `(.L_x_2014) ;  /* 0x00000010007c9947 */ /* 0x030fea0003800000 */
.L_x_2046:
[----:B------:R-:W-:Y:S05]  /*17020*/  @P0 BRA `(.L_x_2015) ;  /* 0x00000000001c0947 */ /* 0x000fea0003800000 */
[----:B------:R-:W5:Y:S01]  /*17030*/  S2R R5, SR_TID.X ;  /* 0x0000000000057919 */ /* 0x000f620000002100 */
[----:B----4-:R-:W-:-:S04]  /*17040*/  IMAD.MOV.U32 R4, RZ, RZ, 0x4200 ;  /* 0x00004200ff047424 */ /* 0x010fc800078e00ff */
[----:B------:R4:W-:Y:S01]  /*17050*/  SYNCS.ARRIVE.TRANS64 RZ, [R15+URZ+0x30c10], R4 ;  /* 0x030c10040fff79a7 */ /* 0x0009e2000800003f */
[----:B-----5:R-:W-:-:S04]  /*17060*/  LOP3.LUT R5, R5, 0x1f, RZ, 0xc0, !PT ;  /* 0x0000001f05057812 */ /* 0x020fc800078ec0ff */
[----:B------:R-:W-:-:S13]  /*17070*/  ISETP.NE.AND P1, PT, R5, RZ, PT ;  /* 0x000000ff0500720c */ /* 0x000fda0003f25270 */
[----:B----4-:R-:W-:Y:S05]  /*17080*/  @!P1 BRA `(.L_x_2015) ;  /* 0x0000000000049947 */ /* 0x010fea0003800000 */
[----:B------:R-:W-:Y:S01]  /*17090*/  BPT.TRAP 0x1 ;  /* 0x000000040000795c */ /* 0x000fe20000300000 */
.L_x_2015:
[----:B------:R-:W-:Y:S01]  /*170a0*/  R2UR UR10, R0 ;  /* 0x00000000000a72ca */ /* 0x000fe200000e0000 */
[----:B------:R-:W-:Y:S01]  /*170b0*/  UMOV UR24, 0x0 ;  /* 0x0000000000187882 */ /* 0x000fe20000000000 */
[----:B------:R-:W-:Y:S01]  /*170c0*/  R2UR UR26, R15 ;  /* 0x000000000f1a72ca */ /* 0x000fe200000e0000 */
[----:B------:R-:W-:Y:S01]  /*170d0*/  UMOV UR25, 0x14f00000 ;  /* 0x14f0000000197882 */ /* 0x000fe20000000000 */
[----:B------:R-:W-:Y:S01]  /*170e0*/  IADD3 R17, R17, -0x2, RZ ;  /* 0xfffffffe11117810 */ /* 0x000fe20007ffe0ff */
[----:B------:R-:W-:Y:S01]  /*170f0*/  UMOV UR18, URZ ;  /* 0x0000003f00127c82 */ /* 0x000fe20008000000 */
[----:B------:R-:W-:Y:S01]  /*17100*/  R2UR UR9, R3 ;  /* 0x00000000030972ca */ /* 0x000fe200000e0000 */
[----:B------:R-:W-:-:S06]  /*17110*/  UMOV UR28, 0x20 ;  /* 0x00000020001c7882 */ /* 0x000fcc0000000000 */
[----:B------:R-:W-:Y:S02]  /*17120*/  UIADD3 UR10, UR10, 0x2, URZ ;  /* 0x000000020a0a7890 */ /* 0x000fe4000fffe03f */
[----:B------:R-:W-:Y:S02]  /*17130*/  UIADD3 UR16, UR26, 0x10000, URZ ;  /* 0x000100001a107890 */ /* 0x000fe4000fffe03f */
[----:B------:R-:W-:Y:S02]  /*17140*/  USHF.L.U32 UR19, UR10, 0x7, URZ ;  /* 0x000000070a137899 */ /* 0x000fe4000800063f */
[----:B------:R-:W-:Y:S02]  /*17150*/  UIADD3 UR17, UR26, 0x30c10, URZ ;  /* 0x00030c101a117890 */ /* 0x000fe4000fffe03f */
[----:B------:R-:W-:Y:S02]  /*17160*/  UIADD3 UR8, UP0, UR19, UR22, URZ ;  /* 0x0000001613087290 */ /* 0x000fe4000ff1e03f */
[----:B------:R-:W-:Y:S01]  /*17170*/  IMAD.U32 R5, RZ, RZ, UR19 ;  /* 0x00000013ff057e24 */ /* 0x000fe2000f8e00ff */
[----:B------:R-:W-:-:S02]  /*17180*/  UIADD3 UR19, UR19, UR7, URZ ;  /* 0x0000000713137290 */ /* 0x000fc4000fffe03f */
[----:B------:R-:W-:Y:S01]  /*17190*/  UIADD3 UR26, UR26, 0x20000, URZ ;  /* 0x000200001a1a7890 */ /* 0x000fe2000fffe03f */
[----:B------:R-:W-:Y:S01]  /*171a0*/  MOV R0, UR8 ;  /* 0x0000000800007c02 */ /* 0x000fe20008000f00 */
[----:B------:R-:W-:Y:S01]  /*171b0*/  UMOV UR27, UR17 ;  /* 0x00000011001b7c82 */ /* 0x000fe20008000000 */
[----:B------:R-:W-:Y:S02]  /*171c0*/  PLOP3.LUT P2, PT, PT, PT, UP0, 0x80, 0x0 ;  /* 0x000000000000781c */ /* 0x000fe40003f4f008 */
[----:B----4-:R-:W-:Y:S02]  /*171d0*/  LEA R4, P1, R0, R9, 0x2 ;  /* 0x0000000900047211 */ /* 0x010fe400078210ff */
[----:B------:R-:W-:Y:S02]  /*171e0*/  LEA.HI.X.SX32 R5, R5, R14, 0x1, P2 ;  /* 0x0000000e05057211 */ /* 0x000fe400010f0eff */
[----:B------:R-:W-:Y:S02]  /*171f0*/  R2UR UR8, R2 ;  /* 0x00000000020872ca */ /* 0x000fe400000e0000 */
[----:B------:R-:W-:-:S02]  /*17200*/  LEA.HI.X R0, R0, R8, R5, 0x2, P1 ;  /* 0x0000000800007211 */ /* 0x000fc400008f1405 */
[----:B------:R-:W-:Y:S02]  /*17210*/  R2UR UR30, R4 ;  /* 0x00000000041e72ca */ /* 0x000fe400000e0000 */
[----:B------:R-:W-:Y:S01]  /*17220*/  R2UR UR31, R0 ;  /* 0x00000000001f72ca */ /* 0x000fe200000e0000 */
[----:B------:R-:W-:Y:S01]  /*17230*/  IMAD.U32 R0, RZ, RZ, UR10 ;  /* 0x0000000aff007e24 */ /* 0x000fe2000f8e00ff */
[----:B------:R-:W-:-:S05]  /*17240*/  ISETP.NE.AND P1, PT, R17, RZ, PT ;  /* 0x000000ff1100720c */ /* 0x000fca0003f25270 */
[----:B------:R4:W-:Y:S06]  /*17250*/  UTMALDG.4D [UR16], [UR8], desc[UR24] ;  /* 0x00001810080075b4 */ /* 0x0009ec0008019000 */
[----:B------:R4:W-:Y:S02]  /*17260*/  UBLKCP.S.G [UR26], [UR30], UR28 ;  /* 0x0000001a1e0073ba */ /* 0x0009e4000800021c */
[----:B----4-:R-:W-:Y:S05]  /*17270*/  @P1 BRA `(.L_x_2016) ;  /* 0xfffffff400ac1947 */ /* 0x010fea000383ffff */
.L_x_2007:
[----:B------:R-:W4:Y:S02]  /*17280*/  LDL.LU R4, [R1+0x4] ;  /* 0x0000040001047983 */ /* 0x000f240000300800 */
[----:B----4-:R-:W-:Y:S02]  /*17290*/  ISETP.NE.AND P1, PT, R4, RZ, PT ;  /* 0x000000ff0400720c */ /* 0x010fe40003f25270 */
[----:B------:R4:W5:Y:S11]  /*172a0*/  LDL R4, [R1] ;  /* 0x0000000001047983 */ /* 0x0009760000100800 */
[----:B----4-:R-:W-:Y:S05]  /*172b0*/  @!P1 BRA `(.L_x_2006) ;  /* 0x0000000400249947 */ /* 0x010fea0003800000 */
[----:B------:R-:W-:-:S04]  /*172c0*/  SHF.L.U32 R12, R10, 0x1f, RZ ;  /* 0x0000001f0a0c7819 */ /* 0x000fc800000006ff */
[----:B------:R-:W4:Y:S02]  /*172d0*/  SYNCS.PHASECHK.TRANS64.TRYWAIT P1, [R15+URZ+0x30c40], R12 ;  /* 0x030c400c0f0075a7 */ /* 0x000f24000802017f */
[----:B----4-:R-:W-:Y:S05]  /*172e0*/  @!P1 BRA `(.L_x_2017) ;  /* 0x0000000c00e09947 */ /* 0x010fea0003800000 */
.L_x_2047:
[----:B------:R-:W-:Y:S05]  /*172f0*/  @P0 BRA `(.L_x_2018) ;  /* 0x00000000001c0947 */ /* 0x000fea0003800000 */
[----:B-----5:R-:W1:Y:S02]  /*17300*/  S2R R4, SR_TID.X ;  /* 0x0000000000047919 */ /* 0x020e640000002100 */
[----:B-1----:R-:W-:Y:S02]  /*17310*/  LOP3.LUT R5, R4, 0x1f, RZ, 0xc0, !PT ;  /* 0x0000001f04057812 */ /* 0x002fe400078ec0ff */
[----:B------:R-:W-:Y:S02]  /*17320*/  MOV R4, 0x4200 ;  /* 0x0000420000047802 */ /* 0x000fe40000000f00 */
[----:B------:R-:W-:Y:S02]  /*17330*/  ISETP.NE.AND P1, PT, R5, RZ, PT ;  /* 0x000000ff0500720c */ /* 0x000fe40003f25270 */
[----:B------:R1:W-:Y:S11]  /*17340*/  SYNCS.ARRIVE.TRANS64 RZ, [R15+URZ+0x30c30], R4 ;  /* 0x030c30040fff79a7 */ /* 0x0003f6000800003f */
[----:B-1----:R-:W-:Y:S05]  /*17350*/  @!P1 BRA `(.L_x_2018) ;  /* 0x0000000000049947 */ /* 0x002fea0003800000 */
[----:B------:R-:W-:Y:S01]  /*17360*/  BPT.TRAP 0x1 ;  /* 0x000000040000795c */ /* 0x000fe20000300000 */
.L_x_2018:
[----:B-1---5:R-:W1:Y:S01]  /*17370*/  LDC.64 R4, c[0x0][0x728] ;  /* 0x0001ca00ff047b82 */ /* 0x022e620000000a00 */
        /* <DEDUP_REMOVED lines=10> */
[----:B------:R-:W-:Y:S02]  /*17420*/  UIADD3 UR26, UR26, 0x20400, URZ ;  /* 0x000204001a1a7890 */ /* 0x000fe4000fffe03f */
[----:B------:R-:W-:Y:S01]  /*17430*/  UIADD3 UR19, UR19, UR7, URZ ;  /* 0x0000000713137290 */ /* 0x000fe2000fffe03f */
[----:B-1----:R-:W-:Y:S02]  /*17440*/  LEA R4, P2, R13, R4, 0x2 ;  /* 0x000000040d047211 */ /* 0x002fe400078410ff */
        /* <DEDUP_REMOVED lines=13> */
.L_x_2048:
[----:B------:R-:W-:Y:S05]  /*17520*/  @P0 BRA `(.L_x_2020) ;  /* 0x00000000001c0947 */ /* 0x000fea0003800000 */
[----:B------:R-:W2:Y:S02]  /*17530*/  S2R R4, SR_TID.X ;  /* 0x0000000000047919 */ /* 0x000ea40000002100 */
[----:B--2---:R-:W-:Y:S01]  /*17540*/  LOP3.LUT R5, R4, 0x1f, RZ, 0xc0, !PT ;  /* 0x0000001f04057812 */ /* 0x004fe200078ec0ff */
[----:B------:R-:W-:-:S03]  /*17550*/  IMAD.MOV.U32 R4, RZ, RZ, 0x4200 ;  /* 0x00004200ff047424 */ /* 0x000fc600078e00ff */
[----:B------:R-:W-:Y:S01]  /*17560*/  ISETP.NE.AND P0, PT, R5, RZ, PT ;  /* 0x000000ff0500720c */ /* 0x000fe20003f05270 */
[----:B------:R2:W-:-:S12]  /*17570*/  SYNCS.ARRIVE.TRANS64 RZ, [R15+URZ+0x30c18], R4 ;  /* 0x030c18040fff79a7 */ /* 0x0005d8000800003f */
[----:B--2---:R-:W-:Y:S05]  /*17580*/  @!P0 BRA `(.L_x_2020) ;  /* 0x0000000000048947 */ /* 0x004fea0003800000 */
[----:B------:R-:W-:Y:S01]  /*17590*/  BPT.TRAP 0x1 ;  /* 0x000000040000795c */ /* 0x000fe20000300000 */
.L_x_2020:
        /* <DEDUP_REMOVED lines=11> */
[----:B------:R-:W-:Y:S01]  /*17650*/  MOV R5, UR19 ;  /* 0x0000001300057c02 */ /* 0x000fe20008000f00 */
[----:B------:R-:W-:Y:S02]  /*17660*/  UIADD3 UR17, UR26, 0x30c18, URZ ;  /* 0x00030c181a117890 */ /* 0x000fe4000fffe03f */
[----:B------:R-:W-:Y:S01]  /*17670*/  UIADD3 UR19, UR19, UR7, URZ ;  /* 0x0000000713137290 */ /* 0x000fe2000fffe03f */
[----:B------:R-:W-:Y:S01]  /*17680*/  PLOP3.LUT P0, PT, PT, PT, UP0, 0x80, 0x0 ;  /* 0x000000000000781c */ /* 0x000fe20003f0f008 */
[----:B------:R-:W-:Y:S01]  /*17690*/  IMAD.U32 R0, RZ, RZ, UR8 ;  /* 0x00000008ff007e24 */ /* 0x000fe2000f8e00ff */
[----:B------:R-:W-:Y:S01]  /*176a0*/  R2UR UR8, R2 ;  /* 0x00000000020872ca */ /* 0x000fe200000e0000 */
[----:B------:R-:W-:Y:S01]  /*176b0*/  UIADD3 UR26, UR26, 0x20200, URZ ;  /* 0x000202001a1a7890 */ /* 0x000fe2000fffe03f */
[----:B------:R-:W-:Y:S01]  /*176c0*/  LEA.HI.X.SX32 R5, R5, R14, 0x1, P0 ;  /* 0x0000000e05057211 */ /* 0x000fe200000f0eff */
[----:B------:R-:W-:Y:S01]  /*176d0*/  UMOV UR27, UR17 ;  /* 0x00000011001b7c82 */ /* 0x000fe20008000000 */
[----:B------:R-:W-:-:S04]  /*176e0*/  LEA R9, P0, R0, R9, 0x2 ;  /* 0x0000000900097211 */ /* 0x000fc800078010ff */
[----:B------:R-:W-:Y:S02]  /*176f0*/  LEA.HI.X R8, R0, R8, R5, 0x2, P0 ;  /* 0x0000000800087211 */ /* 0x000fe400000f1405 */
[----:B------:R-:W-:Y:S02]  /*17700*/  R2UR UR28, R9 ;  /* 0x00000000091c72ca */ /* 0x000fe400000e0000 */
[----:B------:R-:W-:Y:S01]  /*17710*/  R2UR UR29, R8 ;  /* 0x00000000081d72ca */ /* 0x000fe200000e0000 */
[----:B------:R2:W-:-:S12]  /*17720*/  UTMALDG.4D [UR16], [UR8], desc[UR24] ;  /* 0x00001810080075b4 */ /* 0x0005d80008019000 */
[----:B------:R2:W-:Y:S02]  /*17730*/  UBLKCP.S.G [UR26], [UR28], UR10 ;  /* 0x0000001a1c0073ba */ /* 0x0005e4000800020a */
[----:B--2---:R-:W-:-:S07]  /*17740*/  MOV R16, 0x1 ;  /* 0x0000000100107802 */ /* 0x004fce0000000f00 */
.L_x_2006:
[----:B------:R-:W1:Y:S01]  /*17750*/  S2R R0, SR_TID.X ;  /* 0x0000000000007919 */ /* 0x000e620000002100 */
[----:B------:R-:W-:Y:S01]  /*17760*/  IMAD R3, R16, 0x8, R15 ;  /* 0x0000000810037824 */ /* 0x000fe200078e020f */
[----:B-1----:R-:W-:Y:S02]  /*17770*/  LOP3.LUT R2, R0, 0x7f, RZ, 0xc0, !PT ;  /* 0x0000007f00027812 */ /* 0x002fe400078ec0ff */
[----:B------:R-:W-:Y:S02]  /*17780*/  SHF.L.U32 R0, R10, 0x1f, RZ ;  /* 0x0000001f0a007819 */ /* 0x000fe400000006ff */
[----:B------:R-:W-:Y:S02]  /*17790*/  ISETP.NE.AND P1, PT, R2, RZ, PT ;  /* 0x000000ff0200720c */ /* 0x000fe40003f25270 */
[----:B------:R-:W1:Y:S02]  /*177a0*/  SYNCS.PHASECHK.TRANS64.TRYWAIT P0, [R3+URZ+0x30c40], R0 ;  /* 0x030c4000030075a7 */ /* 0x000e64000800017f */
[----:B-1----:R-:W-:Y:S09]  /*177b0*/  @!P0 BRA `(.L_x_2021) ;  /* 0x0000000800d48947 */ /* 0x002ff20003800000 */
.L_x_2049:
[----:B------:R-:W-:Y:S05]  /*177c0*/  @P1 BRA `(.L_x_2022) ;  /* 0x0000000000181947 */ /* 0x000fea0003800000 */
[----:B------:R-:W1:Y:S01]  /*177d0*/  S2R R2, SR_TID.X ;  /* 0x0000000000027919 */ /* 0x000e620000002100 */
[----:B------:R-:W-:-:S04]  /*177e0*/  MOV R0, 0x4200 ;  /* 0x0000420000007802 */ /* 0x000fc80000000f00 */
[----:B------:R1:W-:Y:S02]  /*177f0*/  SYNCS.ARRIVE.TRANS64 RZ, [R3+URZ+0x30c30], R0 ;  /* 0x030c300003ff79a7 */ /* 0x0003e4000800003f */
[----:B-1----:R-:W-:-:S13]  /*17800*/  LOP3.LUT P0, RZ, R2, 0x1f, RZ, 0xc0, !PT ;  /* 0x0000001f02ff7812 */ /* 0x002fda000780c0ff */
[----:B------:R-:W-:Y:S05]  /*17810*/  @!P0 BRA `(.L_x_2022) ;  /* 0x0000000000048947 */ /* 0x000fea0003800000 */
[----:B------:R-:W-:Y:S01]  /*17820*/  BPT.TRAP 0x1 ;  /* 0x000000040000795c */ /* 0x000fe20000300000 */
.L_x_2022:
[----:B-----5:R-:W-:Y:S01]  /*17830*/  R2UR UR19, R4 ;  /* 0x00000000041372ca */ /* 0x020fe200000e0000 */
[C---:B------:R-:W-:Y:S01]  /*17840*/  IMAD R0, R16.reuse, 0x4000, R15 ;  /* 0x0000400010007824 */ /* 0x040fe200078e020f */
[----:B------:R-:W-:Y:S01]  /*17850*/  R2UR UR9, R11 ;  /* 0x000000000b0972ca */ /* 0x000fe200000e0000 */
[----:B------:R-:W-:Y:S01]  /*17860*/  ULDC.64 UR26, c[0x0][0x728] ;  /* 0x0001ca00001a7ab9 */ /* 0x000fe20000000a00 */
[----:B--234-:R-:W-:Y:S02]  /*17870*/  LEA R15, R16, R15, 0x9 ;  /* 0x0000000f100f7211 */ /* 0x01cfe400078e48ff */
        /* <DEDUP_REMOVED lines=10> */
[----:B------:R-:W-:Y:S01]  /*17920*/  ULEA.HI.X.SX32 UR9, UR19, UR9, 0x1, UP0 ;  /* 0x0000000913097291 */ /* 0x000fe200080f0e3f */
[C---:B------:R-:W-:Y:S01]  /*17930*/  ISETP.NE.AND P0, PT, R0.reuse, 0x2, PT ;  /* 0x000000020000780c */ /* 0x040fe20003f05270 */
[----:B------:R-:W-:Y:S02]  /*17940*/  ULEA UR8, UP0, UR18, UR26, 0x2 ;  /* 0x0000001a12087291 */ /* 0x000fe4000f80103f */
[----:B------:R-:W-:Y:S01]  /*17950*/  UIADD3 UR17, UR17, 0x30c30, URZ ;  /* 0x00030c3011117890 */ /* 0x000fe2000fffe03f */
        /* <DEDUP_REMOVED lines=15> */
.L_x_2003:
[----:B------:R-:W-:Y:S05]  /*17a50*/  BSYNC B0 ;  /* 0x0000000000007941 */ /* 0x000fea0003800000 */
.L_x_1998:
[----:B------:R-:W-:-:S03]  /*17a60*/  UMOV UR8, 0xffffffff ;  /* 0xffffffff00087882 */ /* 0x000fc60000000000 */
[----:B------:R-:W-:Y:S05]  /*17a70*/  BRA.DIV UR8, `(.L_x_2023) ;  /* 0x0000000a08387947 */ /* 0x000fea000b800000 */
[----:B------:R-:W-:-:S13]  /*17a80*/  ELECT P6, URZ, PT ;  /* 0x00000000003f782f */ /* 0x000fda00038c0000 */
.L_x_2052:
[----:B------:R-:W-:Y:S05]  /*17a90*/  @!P6 BRA `(.L_x_1857) ;  /* 0x000000000084e947 */ /* 0x000fea0003800000 */
[----:B------:R-:W-:-:S06]  /*17aa0*/  ULOP3.LUT UR8, UR36, 0x2, URZ, 0xfc, !UPT ;  /* 0x0000000224087892 */ /* 0x000fcc000f8efc3f */
[----:B------:R-:W-:-:S05]  /*17ab0*/  IMAD.U32 R2, RZ, RZ, UR8 ;  /* 0x00000008ff027e24 */ /* 0x000fca000f8e00ff */
[----:B------:R-:W-:-:S13]  /*17ac0*/  ISETP.NE.AND P2, PT, R2, 0x3, PT ;  /* 0x000000030200780c */ /* 0x000fda0003f45270 */
[----:B------:R-:W-:Y:S05]  /*17ad0*/  @!P2 BRA `(.L_x_2024) ;  /* 0x000000000004a947 */ /* 0x000fea0003800000 */
[----:B---3--:R-:W-:Y:S01]  /*17ae0*/  BPT.TRAP 0x1 ;  /* 0x000000040000795c */ /* 0x008fe20000300000 */
.L_x_2024:
        /* <DEDUP_REMOVED lines=15> */
.L_x_2053:
[----:B------:R-:W2:Y:S02]  /*17be0*/  SYNCS.PHASECHK.TRANS64.TRYWAIT P0, [R3+URZ], R2 ;  /* 0x00000002030075a7 */ /* 0x000ea4000800017f */
[----:B--2---:R-:W-:Y:S05]  /*17bf0*/  @!P0 BRA `(.L_x_2026) ;  /* 0x00000008000c8947 */ /* 0x004fea0003800000 */
.L_x_2054:
[----:B------:R-:W-:Y:S05]  /*17c00*/  @!P2 BRA `(.L_x_2027) ;  /* 0x000000000004a947 */ /* 0x000fea0003800000 */
[----:B---3--:R-:W-:Y:S01]  /*17c10*/  BPT.TRAP 0x1 ;  /* 0x000000040000795c */ /* 0x008fe20000300000 */
.L_x_2027:
[----:B--2---:R-:W-:-:S05]  /*17c20*/  IADD3 R3, R8, 0x30c40, RZ ;  /* 0x00030c4008037810 */ /* 0x004fca0007ffe0ff */
[----:B------:R-:W-:-:S04]  /*17c30*/  IMAD R5, R0, 0x8, R3 ;  /* 0x0000000800057824 */ /* 0x000fc800078e0203 */
[----:B------:R-:W2:Y:S02]  /*17c40*/  SYNCS.PHASECHK.TRANS64.TRYWAIT P0, [R5+URZ], R4 ;  /* 0x00000004050075a7 */ /* 0x000ea4000800017f */
[----:B--2---:R-:W-:Y:S05]  /*17c50*/  @!P0 BRA `(.L_x_2028) ;  /* 0x0000000800088947 */ /* 0x004fea0003800000 */
.L_x_2055:
[----:B------:R-:W-:-:S07]  /*17c60*/  LEA R3, R6, R3, 0x3 ;  /* 0x0000000306037211 */ /* 0x000fce00078e18ff */
.L_x_2029:
[----:B----4-:R4:W1:Y:S02]  /*17c70*/  SYNCS.PHASECHK.TRANS64.TRYWAIT P0, [R3+URZ], R2 ;  /* 0x00000002030075a7 */ /* 0x010864000800017f */
[----:B-1----:R-:W-:Y:S05]  /*17c80*/  @!P0 NANOSLEEP.SYNCS 0x989680 ;  /* 0x009896800000895d */ /* 0x002fea0003900000 */
[----:B------:R-:W1:Y:S02]  /*17c90*/  @!P0 SYNCS.PHASECHK.TRANS64 P0, [R3+URZ], R2 ;  /* 0x00000002030085a7 */ /* 0x000e64000800007f */
[----:B-1----:R-:W-:Y:S05]  /*17ca0*/  @!P0 BRA `(.L_x_2029) ;  /* 0xfffffffc00f08947 */ /* 0x002fea000383ffff */
.L_x_1857:
[----:B---3--:R-:W-:Y:S05]  /*17cb0*/  BSYNC B6 ;  /* 0x0000000000067941 */ /* 0x008fea0003800000 */
.L_x_1851:
[----:B------:R-:W-:Y:S05]  /*17cc0*/  EXIT ;  /* 0x000000000000794d */ /* 0x000fea0003800000 */
.L_x_1868:
[----:B------:R-:W-:Y:S01]  /*17cd0*/  IMAD.MOV.U32 R13, RZ, RZ, R18 ;  /* 0x000000ffff0d7224 */ /* 0x000fe200078e0012 */
[----:B------:R-:W-:Y:S01]  /*17ce0*/  MOV R12, RZ ;  /* 0x000000ff000c7202 */ /* 0x000fe20000000f00 */
[----:B------:R-:W-:Y:S01]  /*17cf0*/  IMAD.MOV.U32 R11, RZ, RZ, 0x1f ;  /* 0x0000001fff0b7424 */ /* 0x000fe200078e00ff */
[----:B------:R-:W-:-:S07]  /*17d00*/  MOV R15, 0xffffffff ;  /* 0xffffffff000f7802 */ /* 0x000fce0000000f00 */
[----:B------:R-:W-:Y:S05]  /*17d10*/  WARPSYNC.COLLECTIVE R15, `(.L_x_2030) ;  /* 0x000000000f087348 */ /* 0x000fea0003c00000 */
[----:B------:R1:W2:Y:S02]  /*17d20*/  SHFL.IDX P6, R14, R13, R12, R11 ;  /* 0x0000000c0d0e7389 */ /* 0x0002a400000c000b */
[----:B-12---:R-:W-:Y:S01]  /*17d30*/  ENDCOLLECTIVE ;  /* 0x000000000000791b */ /* 0x006fe20003800000 */
.L_x_2030:
[----:B------:R-:W-:Y:S05]  /*17d40*/  BRA `(.L_x_2031) ;  /* 0xfffffe9400b47947 */ /* 0x000fea000383ffff */
.L_x_1870:
[----:B--2---:R2:W3:Y:S02]  /*17d50*/  SYNCS.PHASECHK.TRANS64.TRYWAIT P0, [R16+URZ+0x30c00], R11 ;  /* 0x030c000b100075a7 */ /* 0x0044e4000800017f */
[----:B---3--:R-:W-:Y:S05]  /*17d60*/  @!P0 NANOSLEEP.SYNCS 0x989680 ;  /* 0x009896800000895d */ /* 0x008fea0003900000 */
[----:B------:R-:W3:Y:S02]  /*17d70*/  @!P0 SYNCS.PHASECHK.TRANS64 P0, [R16+URZ+0x30c00], R11 ;  /* 0x030c000b100085a7 */ /* 0x000ee4000800007f */
[----:B---3--:R-:W-:Y:S05]  /*17d80*/  @!P0 BRA `(.L_x_1870) ;  /* 0xfffffffc00f08947 */ /* 0x008fea000383ffff */
[----:B------:R-:W-:Y:S05]  /*17d90*/  BRA `(.L_x_1869) ;  /* 0xfffffe9800007947 */ /* 0x000fea000383ffff */
.L_x_1875:
[----:B--2---:R2:W3:Y:S02]  /*17da0*/  SYNCS.PHASECHK.TRANS64.TRYWAIT P0, [R6+URZ+0x30c10], R23 ;  /* 0x030c1017060075a7 */ /* 0x0044e4000800017f */
[----:B---3--:R-:W-:Y:S05]  /*17db0*/  @!P0 NANOSLEEP.SYNCS 0x989680 ;  /* 0x009896800000895d */ /* 0x008fea0003900000 */
[----:B------:R-:W3:Y:S02]  /*17dc0*/  @!P0 SYNCS.PHASECHK.TRANS64 P0, [R6+URZ+0x30c10], R23 ;  /* 0x030c1017060085a7 */ /* 0x000ee4000800007f */
[----:B---3--:R-:W-:Y:S05]  /*17dd0*/  @!P0 BRA `(.L_x_1875) ;  /* 0xfffffffc00f08947 */ /* 0x008fea000383ffff */
[----:B------:R-:W-:Y:S05]  /*17de0*/  BRA `(.L_x_1874) ;  /* 0xfffffea000387947 */ /* 0x000fea000383ffff */
.L_x_1879:
[----:B------:R1:W1:Y:S02]  /*17df0*/  SYNCS.PHASECHK.TRANS64.TRYWAIT P0, [R6+URZ+0x30c30], R23 ;  /* 0x030c3017060075a7 */ /* 0x000264000800017f */
[----:B-1----:R-:W-:Y:S05]  /*17e00*/  @!P0 NANOSLEEP.SYNCS 0x989680 ;  /* 0x009896800000895d */ /* 0x002fea0003900000 */
[----:B------:R-:W1:Y:S02]  /*17e10*/  @!P0 SYNCS.PHASECHK.TRANS64 P0, [R6+URZ+0x30c30], R23 ;  /* 0x030c3017060085a7 */ /* 0x000e64000800007f */
[----:B-1----:R-:W-:Y:S05]  /*17e20*/  @!P0 BRA `(.L_x_1879) ;  /* 0xfffffffc00f08947 */ /* 0x002fea000383ffff */
[----:B------:R-:W-:Y:S05]  /*17e30*/  BRA `(.L_x_1878) ;  /* 0xfffffea400407947 */ /* 0x000fea000383ffff */
.L_x_1887:
[----:B--2---:R2:W3:Y:S02]  /*17e40*/  SYNCS.PHASECHK.TRANS64.TRYWAIT P1, [R6+URZ+0x30c10], R21 ;  /* 0x030c1015060075a7 */ /* 0x0044e4000802017f */
[----:B---3--:R-:W-:Y:S05]  /*17e50*/  @!P1 NANOSLEEP.SYNCS 0x989680 ;  /* 0x009896800000995d */ /* 0x008fea0003900000 */
[----:B------:R-:W3:Y:S02]  /*17e60*/  @!P1 SYNCS.PHASECHK.TRANS64 P1, [R6+URZ+0x30c10], R21 ;  /* 0x030c1015060095a7 */ /* 0x000ee4000802007f */
[----:B---3--:R-:W-:Y:S05]  /*17e70*/  @!P1 BRA `(.L_x_1887) ;  /* 0xfffffffc00f09947 */ /* 0x008fea000383ffff */
[----:B------:R-:W-:Y:S05]  /*17e80*/  BRA `(.L_x_1886) ;  /* 0xfffffef800487947 */ /* 0x000fea000383ffff */
.L_x_1891:
[----:B------:R1:W1:Y:S02]  /*17e90*/  SYNCS.PHASECHK.TRANS64.TRYWAIT P1, [R6+URZ+0x30c30], R21 ;  /* 0x030c3015060075a7 */ /* 0x000264000802017f */
[----:B-1----:R-:W-:Y:S05]  /*17ea0*/  @!P1 NANOSLEEP.SYNCS 0x989680 ;  /* 0x009896800000995d */ /* 0x002fea0003900000 */
[----:B------:R-:W1:Y:S02]  /*17eb0*/  @!P1 SYNCS.PHASECHK.TRANS64 P1, [R6+URZ+0x30c30], R21 ;  /* 0x030c3015060095a7 */ /* 0x000e64000802007f */
[----:B-1----:R-:W-:Y:S05]  /*17ec0*/  @!P1 BRA `(.L_x_1891) ;  /* 0xfffffffc00f09947 */ /* 0x002fea000383ffff */
[----:B------:R-:W-:Y:S05]  /*17ed0*/  BRA `(.L_x_1890) ;  /* 0xfffffefc00487947 */ /* 0x000fea000383ffff */
.L_x_1899:
[----:B--2---:R2:W4:Y:S02]  /*17ee0*/  SYNCS.PHASECHK.TRANS64.TRYWAIT P0, [R6+URZ+0x30c10], R21 ;  /* 0x030c1015060075a7 */ /* 0x004524000800017f */
[----:B----4-:R-:W-:Y:S05]  /*17ef0*/  @!P0 NANOSLEEP.SYNCS 0x989680 ;  /* 0x009896800000895d */ /* 0x010fea0003900000 */
[----:B------:R-:W4:Y:S02]  /*17f00*/  @!P0 SYNCS.PHASECHK.TRANS64 P0, [R6+URZ+0x30c10], R21 ;  /* 0x030c1015060085a7 */ /* 0x000f24000800007f */
[----:B----4-:R-:W-:Y:S05]  /*17f10*/  @!P0 BRA `(.L_x_1899) ;  /* 0xfffffffc00f08947 */ /* 0x010fea000383ffff */
[----:B------:R-:W-:Y:S05]  /*17f20*/  BRA `(.L_x_1898) ;  /* 0xffffff4400807947 */ /* 0x000fea000383ffff */
.L_x_1903:
[----:B------:R1:W1:Y:S02]  /*17f30*/  SYNCS.PHASECHK.TRANS64.TRYWAIT P0, [R6+URZ+0x30c30], R21 ;  /* 0x030c3015060075a7 */ /* 0x000264000800017f */
[----:B-1----:R-:W-:Y:S05]  /*17f40*/  @!P0 NANOSLEEP.SYNCS 0x989680 ;  /* 0x009896800000895d */ /* 0x002fea0003900000 */
[----:B------:R-:W1:Y:S02]  /*17f50*/  @!P0 SYNCS.PHASECHK.TRANS64 P0, [R6+URZ+0x30c30], R21 ;  /* 0x030c3015060085a7 */ /* 0x000e64000800007f */
[----:B-1----:R-:W-:Y:S05]  /*17f60*/  @!P0 BRA `(.L_x_1903) ;  /* 0xfffffffc00f08947 */ /* 0x002fea000383ffff */
[----:B------:R-:W-:Y:S05]  /*17f70*/  BRA `(.L_x_1902) ;  /* 0xffffff4800887947 */ /* 0x000fea000383ffff */
.L_x_1951:
[----:B------:R-:W-:Y:S01]  /*17f80*/  BSSY B0, `(.L_x_2032) ;  /* 0x0000005000007945 */ /* 0x000fe20003800000 */
[----:B------:R-:W-:-:S07]  /*17f90*/  IMAD.MOV.U32 R15, RZ, RZ, -0x1 ;  /* 0xffffffffff0f7424 */ /* 0x000fce00078e00ff */
[----:B------:R-:W-:Y:S05]  /*17fa0*/  WARPSYNC.COLLECTIVE R15, `(.L_x_2033) ;  /* 0x000000000f087348 */ /* 0x000fea0003c00000 */
[----:B------:R-:W-:Y:S01]  /*17fb0*/  NOP ;  /* 0x0000000000007918 */ /* 0x000fe20000000000 */
[----:B------:R-:W-:Y:S01]  /*17fc0*/  ENDCOLLECTIVE ;  /* 0x000000000000791b */ /* 0x000fe20003800000 */
.L_x_2033:
[----:B------:R-:W-:Y:S05]  /*17fd0*/  BSYNC B0 ;  /* 0x0000000000007941 */ /* 0x000fea0003800000 */
.L_x_2032:
[----:B------:R-:W-:Y:S05]  /*17fe0*/  BRA `(.L_x_2034) ;  /* 0xffffffc000707947 */ /* 0x000fea000383ffff */
.L_x_1964:
[----:B------:R-:W-:Y:S01]  /*17ff0*/  BSSY B0, `(.L_x_2035) ;  /* 0x0000005000007945 */ /* 0x000fe20003800000 */
[----:B------:R-:W-:-:S07]  /*18000*/  MOV R15, 0xffffffff ;  /* 0xffffffff000f7802 */ /* 0x000fce0000000f00 */
[----:B------:R-:W-:Y:S05]  /*18010*/  WARPSYNC.COLLECTIVE R15, `(.L_x_2036) ;  /* 0x000000000f087348 */ /* 0x000fea0003c00000 */
[----:B------:R-:W-:Y:S01]  /*18020*/  NOP ;  /* 0x0000000000007918 */ /* 0x000fe20000000000 */
[----:B------:R-:W-:Y:S01]  /*18030*/  ENDCOLLECTIVE ;  /* 0x000000000000791b */ /* 0x000fe20003800000 */
.L_x_2036:
[----:B------:R-:W-:Y:S05]  /*18040*/  BSYNC B0 ;  /* 0x0000000000007941 */ /* 0x000fea0003800000 */
.L_x_2035:
[----:B------:R-:W-:Y:S05]  /*18050*/  BRA `(.L_x_2037) ;  /* 0xffffffc800007947 */ /* 0x000fea000383ffff */
.L_x_1976:
[----:B------:R-:W-:Y:S01]  /*18060*/  BSSY B0, `(.L_x_2038) ;  /* 0x0000005000007945 */ /* 0x000fe20003800000 */
[----:B------:R-:W-:-:S07]  /*18070*/  IMAD.MOV.U32 R15, RZ, RZ, -0x1 ;  /* 0xffffffffff0f7424 */ /* 0x000fce00078e00ff */
[----:B------:R-:W-:Y:S05]  /*18080*/  WARPSYNC.COLLECTIVE R15, `(.L_x_2039) ;  /* 0x000000000f087348 */ /* 0x000fea0003c00000 */
[----:B------:R-:W-:Y:S01]  /*18090*/  NOP ;  /* 0x0000000000007918 */ /* 0x000fe20000000000 */
[----:B------:R-:W-:Y:S01]  /*180a0*/  ENDCOLLECTIVE ;  /* 0x000000000000791b */ /* 0x000fe20003800000 */
.L_x_2039:
[----:B------:R-:W-:Y:S05]  /*180b0*/  BSYNC B0 ;  /* 0x0000000000007941 */ /* 0x000fea0003800000 */
.L_x_2038:
[----:B------:R-:W-:Y:S05]  /*180c0*/  BRA `(.L_x_2040) ;  /* 0xffffffcc00287947 */ /* 0x000fea000383ffff */
.L_x_2004:
[----:B-1----:R1:W2:Y:S02]  /*180d0*/  SYNCS.PHASECHK.TRANS64.TRYWAIT P0, [R15+URZ+0x30c20], R0 ;  /* 0x030c20000f0075a7 */ /* 0x0022a4000800017f */
[----:B--2---:R-:W-:Y:S05]  /*180e0*/  @!P0 NANOSLEEP.SYNCS 0x989680 ;  /* 0x009896800000895d */ /* 0x004fea0003900000 */
[----:B------:R-:W2:Y:S02]  /*180f0*/  @!P0 SYNCS.PHASECHK.TRANS64 P0, [R15+URZ+0x30c20], R0 ;  /* 0x030c20000f0085a7 */ /* 0x000ea4000800007f */
[----:B--2---:R-:W-:Y:S05]  /*18100*/  @!P0 BRA `(.L_x_2004) ;  /* 0xfffffffc00f08947 */ /* 0x004fea000383ffff */
[----:B------:R-:W-:Y:S05]  /*18110*/  BRA `(.L_x_2041) ;  /* 0xffffffe000947947 */ /* 0x000fea000383ffff */
.L_x_2008:
[----:B--2---:R2:W3:Y:S02]  /*18120*/  SYNCS.PHASECHK.TRANS64.TRYWAIT P1, [R15+URZ+0x30c40], R18 ;  /* 0x030c40120f0075a7 */ /* 0x0044e4000802017f */
[----:B---3--:R-:W-:Y:S05]  /*18130*/  @!P1 NANOSLEEP.SYNCS 0x989680 ;  /* 0x009896800000995d */ /* 0x008fea0003900000 */
[----:B------:R-:W3:Y:S02]  /*18140*/  @!P1 SYNCS.PHASECHK.TRANS64 P1, [R15+URZ+0x30c40], R18 ;  /* 0x030c40120f0095a7 */ /* 0x000ee4000802007f */
[----:B---3--:R-:W-:Y:S05]  /*18150*/  @!P1 BRA `(.L_x_2008) ;  /* 0xfffffffc00f09947 */ /* 0x008fea000383ffff */
[----:B------:R-:W-:Y:S05]  /*18160*/  BRA `(.L_x_2042) ;  /* 0xffffffe400fc7947 */ /* 0x000fea000383ffff */
.L_x_2010:
[----:B-1----:R1:W3:Y:S02]  /*18170*/  SYNCS.PHASECHK.TRANS64.TRYWAIT P1, [R15+URZ+0x30c28], R18 ;  /* 0x030c28120f0075a7 */ /* 0x0022e4000802017f */
[----:B---3--:R-:W-:Y:S05]  /*18180*/  @!P1 NANOSLEEP.SYNCS 0x989680 ;  /* 0x009896800000995d */ /* 0x008fea0003900000 */
[----:B------:R-:W3:Y:S02]  /*18190*/  @!P1 SYNCS.PHASECHK.TRANS64 P1, [R15+URZ+0x30c28], R18 ;  /* 0x030c28120f0095a7 */ /* 0x000ee4000802007f */
[----:B---3--:R-:W-:Y:S05]  /*181a0*/  @!P1 BRA `(.L_x_2010) ;  /* 0xfffffffc00f09947 */ /* 0x008fea000383ffff */
[----:B------:R-:W-:Y:S05]  /*181b0*/  BRA `(.L_x_2043) ;  /* 0xffffffe800807947 */ /* 0x000fea000383ffff */
.L_x_2012:
[----:B---3--:R3:W4:Y:S02]  /*181c0*/  SYNCS.PHASECHK.TRANS64.TRYWAIT P1, [R15+URZ+0x30c48], R18 ;  /* 0x030c48120f0075a7 */ /* 0x008724000802017f */
[----:B----4-:R-:W-:Y:S05]  /*181d0*/  @!P1 NANOSLEEP.SYNCS 0x989680 ;  /* 0x009896800000995d */ /* 0x010fea0003900000 */
[----:B------:R-:W4:Y:S02]  /*181e0*/  @!P1 SYNCS.PHASECHK.TRANS64 P1, [R15+URZ+0x30c48], R18 ;  /* 0x030c48120f0095a7 */ /* 0x000f24000802007f */
[----:B----4-:R-:W-:Y:S05]  /*181f0*/  @!P1 BRA `(.L_x_2012) ;  /* 0xfffffffc00f09947 */ /* 0x010fea000383ffff */
[----:B------:R-:W-:Y:S05]  /*18200*/  BRA `(.L_x_2044) ;  /* 0xffffffec00047947 */ /* 0x000fea000383ffff */
.L_x_2014:
[----:B------:R-:W-:-:S07]  /*18210*/  SHF.L.U32 R4, R10, 0x1f, RZ ;  /* 0x0000001f0a047819 */ /* 0x000fce00000006ff */
.L_x_2045:
[----:B----4-:R4:W1:Y:S02]  /*18220*/  SYNCS.PHASECHK.TRANS64.TRYWAIT P1, [R15+URZ+0x30c20], R4 ;  /* 0x030c20040f0075a7 */ /* 0x010864000802017f */
[----:B-1----:R-:W-:Y:S05]  /*18230*/  @!P1 NANOSLEEP.SYNCS 0x989680 ;  /* 0x009896800000995d */ /* 0x002fea0003900000 */
[----:B------:R-:W1:Y:S02]  /*18240*/  @!P1 SYNCS.PHASECHK.TRANS64 P1, [R15+URZ+0x30c20], R4 ;  /* 0x030c20040f0095a7 */ /* 0x000e64000802007f */
[----:B-1----:R-:W-:Y:S05]  /*18250*/  @!P1 BRA `(.L_x_2045) ;  /* 0xfffffffc00f09947 */ /* 0x002fea000383ffff */
[----:B------:R-:W-:Y:S05]  /*18260*/  BRA `(.L_x_2046) ;  /* 0xffffffec006c7947 */ /* 0x000fea000383ffff */
.L_x_2017:
[----:B----4-:R4:W1:Y:S02]  /*18270*/  SYNCS.PHASECHK.TRANS64.TRYWAIT P1, [R15+URZ+0x30c40], R12 ;  /* 0x030c400c0f0075a7 */ /* 0x010864000802017f */
[----:B-1----:R-:W-:Y:S05]  /*18280*/  @!P1 NANOSLEEP.SYNCS 0x989680 ;  /* 0x009896800000995d */ /* 0x002fea0003900000 */
[----:B------:R-:W1:Y:S02]  /*18290*/  @!P1 SYNCS.PHASECHK.TRANS64 P1, [R15+URZ+0x30c40], R12 ;  /* 0x030c400c0f0095a7 */ /* 0x000e64000802007f */
[----:B-1----:R-:W-:Y:S05]  /*182a0*/  @!P1 BRA `(.L_x_2017) ;  /* 0xfffffffc00f09947 */ /* 0x002fea000383ffff */
[----:B------:R-:W-:Y:S05]  /*182b0*/  BRA `(.L_x_2047) ;  /* 0xfffffff0000c7947 */ /* 0x000fea000383ffff */
.L_x_2019:
[----:B-1----:R1:W2:Y:S02]  /*182c0*/  SYNCS.PHASECHK.TRANS64.TRYWAIT P1, [R15+URZ+0x30c28], R12 ;  /* 0x030c280c0f0075a7 */ /* 0x0022a4000802017f */
[----:B--2---:R-:W-:Y:S05]  /*182d0*/  @!P1 NANOSLEEP.SYNCS 0x989680 ;  /* 0x009896800000995d */ /* 0x004fea0003900000 */
[----:B------:R-:W2:Y:S02]  /*182e0*/  @!P1 SYNCS.PHASECHK.TRANS64 P1, [R15+URZ+0x30c28], R12 ;  /* 0x030c280c0f0095a7 */ /* 0x000ea4000802007f */
[----:B--2---:R-:W-:Y:S05]  /*182f0*/  @!P1 BRA `(.L_x_2019) ;  /* 0xfffffffc00f09947 */ /* 0x004fea000383ffff */
[----:B------:R-:W-:Y:S05]  /*18300*/  BRA `(.L_x_2048) ;  /* 0xfffffff000847947 */ /* 0x000fea000383ffff */
.L_x_2021:
[----:B------:R1:W1:Y:S02]  /*18310*/  SYNCS.PHASECHK.TRANS64.TRYWAIT P0, [R3+URZ+0x30c40], R0 ;  /* 0x030c4000030075a7 */ /* 0x000264000800017f */
[----:B-1----:R-:W-:Y:S05]  /*18320*/  @!P0 NANOSLEEP.SYNCS 0x989680 ;  /* 0x009896800000895d */ /* 0x002fea0003900000 */
[----:B------:R-:W1:Y:S02]  /*18330*/  @!P0 SYNCS.PHASECHK.TRANS64 P0, [R3+URZ+0x30c40], R0 ;  /* 0x030c4000030085a7 */ /* 0x000e64000800007f */
[----:B-1----:R-:W-:Y:S05]  /*18340*/  @!P0 BRA `(.L_x_2021) ;  /* 0xfffffffc00f08947 */ /* 0x002fea000383ffff */
[----:B------:R-:W-:Y:S05]  /*18350*/  BRA `(.L_x_2049) ;  /* 0xfffffff400187947 */ /* 0x000fea000383ffff */
.L_x_2023:
[----:B------:R-:W-:Y:S01]  /*18360*/  BSSY B0, `(.L_x_2050) ;  /* 0x0000006000007945 */ /* 0x000fe20003800000 */
[----:B------:R-:W-:-:S07]  /*18370*/  MOV R15, 0xffffffff ;  /* 0xffffffff000f7802 */ /* 0x000fce0000000f00 */
[----:B---3--:R-:W-:Y:S05]  /*18380*/  WARPSYNC.COLLECTIVE R15, `(.L_x_2051) ;  /* 0x000000000f0c7348 */ /* 0x008fea0003c00000 */
[----:B------:R-:W-:Y:S02]  /*18390*/  ELECT P6, UR62, PT ;  /* 0x00000000003e782f */ /* 0x000fe400038c0000 */
[----:B------:R-:W-:Y:S01]  /*183a0*/  MOV R14, UR62 ;  /* 0x0000003e000e7c02 */ /* 0x000fe20008000f00 */
[----:B---3--:R-:W-:Y:S10]  /*183b0*/  ENDCOLLECTIVE ;  /* 0x000000000000791b */ /* 0x008ff40003800000 */
.L_x_2051:
[----:B------:R-:W-:Y:S05]  /*183c0*/  BSYNC B0 ;  /* 0x0000000000007941 */ /* 0x000fea0003800000 */
.L_x_2050:
[----:B------:R-:W-:Y:S05]  /*183d0*/  BRA `(.L_x_2052) ;  /* 0xfffffff400ac7947 */ /* 0x000fea000383ffff */
.L_x_2025:
[----:B-1----:R1:W2:Y:S02]  /*183e0*/  SYNCS.PHASECHK.TRANS64.TRYWAIT P0, [R7+URZ], R4 ;  /* 0x00000004070075a7 */ /* 0x0022a4000800017f */
[----:B--2---:R-:W-:Y:S05]  /*183f0*/  @!P0 NANOSLEEP.SYNCS 0x989680 ;  /* 0x009896800000895d */ /* 0x004fea0003900000 */
[----:B------:R-:W2:Y:S02]  /*18400*/  @!P0 SYNCS.PHASECHK.TRANS64 P0, [R7+URZ], R4 ;  /* 0x00000004070085a7 */ /* 0x000ea4000800007f */
[----:B--2---:R-:W-:Y:S05]  /*18410*/  @!P0 BRA `(.L_x_2025) ;  /* 0xfffffffc00f08947 */ /* 0x004fea000383ffff */
[----:B------:R-:W-:Y:S05]  /*18420*/  BRA `(.L_x_2053) ;  /* 0xfffffff400ec7947 */ /* 0x000fea000383ffff */
.L_x_2026:
[----:B--2---:R2:W4:Y:S02]  /*18430*/  SYNCS.PHASECHK.TRANS64.TRYWAIT P0, [R3+URZ], R2 ;  /* 0x00000002030075a7 */ /* 0x004524000800017f */
[----:B----4-:R-:W-:Y:S05]  /*18440*/  @!P0 NANOSLEEP.SYNCS 0x989680 ;  /* 0x009896800000895d */ /* 0x010fea0003900000 */
[----:B------:R-:W4:Y:S02]  /*18450*/  @!P0 SYNCS.PHASECHK.TRANS64 P0, [R3+URZ], R2 ;  /* 0x00000002030085a7 */ /* 0x000f24000800007f */
[----:B----4-:R-:W-:Y:S05]  /*18460*/  @!P0 BRA `(.L_x_2026) ;  /* 0xfffffffc00f08947 */ /* 0x010fea000383ffff */
[----:B------:R-:W-:Y:S05]  /*18470*/  BRA `(.L_x_2054) ;  /* 0xfffffff400e07947 */ /* 0x000fea000383ffff */
.L_x_2028:
[----:B--2---:R2:W4:Y:S02]  /*18480*/  SYNCS.PHASECHK.TRANS64.TRYWAIT P0, [R5+URZ], R4 ;  /* 0x00000004050075a7 */ /* 0x004524000800017f */
[----:B----4-:R-:W-:Y:S05]  /*18490*/  @!P0 NANOSLEEP.SYNCS 0x989680 ;  /* 0x009896800000895d */ /* 0x010fea0003900000 */
[----:B------:R-:W4:Y:S02]  /*184a0*/  @!P0 SYNCS.PHASECHK.TRANS64 P0, [R5+URZ], R4 ;  /* 0x00000004050085a7 */ /* 0x000f24000800007f */
[----:B----4-:R-:W-:Y:S05]  /*184b0*/  @!P0 BRA `(.L_x_2028) ;  /* 0xfffffffc00f08947 */ /* 0x010fea000383ffff */
[----:B------:R-:W-:Y:S05]  /*184c0*/  BRA `(.L_x_2055) ;  /* 0xfffffff400e47947 */ /* 0x000fea000383ffff */
.L_x_2056:
        /* <DEDUP_REMOVED lines=11> */
.L_x_7387:


//--------------------- .text._ZN7cutlass13device_kernelIN5flash11enable_sm90INS1_16FlashAttnBwdSm90INS1_25CollectiveMainloopBwdSm90ILi2ELi2ELi2EN4cute5tupleIJNS5_1CILi1EEES8_S8_EEENS6_IJNS7_ILi128EEESA_NS7_ILi64EEEEEENS_6half_tEfNS_4arch4Sm90ELb0ELb1ELb1ELb1ELb0ELb1ELb0ELb0ELi2ELi1ELi2ELi2ELb0EEENS1_24CollectiveEpilogueBwdGQAISC_fSF_Li256ELb1ELb0EEENS1_19SingleTileSchedulerILb1ELb0ELb0ELi128EEEEEEEEEvNT_6ParamsE --------------------------
	.section	.text._ZN7cutlass13device_kernelIN5flash11enable_sm90INS1_16FlashAttnBwdSm90INS1_25CollectiveMainloopBwdSm90ILi2ELi2ELi2EN4cute5tupleIJNS5_1CILi1EEES8_S8_EEENS6_IJNS7_ILi128EEESA_NS7_ILi64EEEEEENS_6half_tEfNS_4arch4Sm90ELb0ELb1ELb1ELb1ELb0ELb1ELb0ELb0ELi2ELi1ELi2ELi2ELb0EEENS1_24CollectiveEpilogueBwdGQAISC_fSF_Li256ELb1ELb0EEENS1_19SingleTileSchedulerILb1ELb0ELb0ELi128EEEEEEEEEvNT_6ParamsE,"ax",@progbits
	.align	128
.text._ZN7cutlass13device_kernelIN5flash11enable_sm90INS1_16FlashAttnBwdSm90INS1_25CollectiveMainloopBwdSm90ILi2ELi2ELi2EN4cute5tupleIJNS5_1CILi1EEES8_S8_EEENS6_IJNS7_ILi128EEESA_NS7_ILi64EEEEEENS_6half_tEfNS_4arch4Sm90ELb0ELb1ELb1ELb1ELb0ELb1ELb0ELb0ELi2ELi1ELi2ELi2ELb0EEENS1_24CollectiveEpilogueBwdGQAISC_fSF_Li256ELb1ELb0EEENS1_19SingleTileSchedulerILb1ELb0ELb0ELi128EEEEEEEEEvNT_6ParamsE:
        .type           _ZN7cutlass13device_kernelIN5flash11enable_sm90INS1_16FlashAttnBwdSm90INS1_25CollectiveMainloopBwdSm90ILi2ELi2ELi2EN4cute5tupleIJNS5_1CILi1EEES8_S8_EEENS6_IJNS7_ILi128EEESA_NS7_ILi64EEEEEENS_6half_tEfNS_4arch4Sm90ELb0ELb1ELb1ELb1ELb0ELb1ELb0ELb0ELi2ELi1ELi2ELi2ELb0EEENS1_24CollectiveEpilogueBwdGQAISC_fSF_Li256ELb1ELb0EEENS1_19SingleTileSchedulerILb1ELb0ELb0ELi128EEEEEEEEEvNT_6ParamsE,@function
        .size           _ZN7cutlass13device_kernelIN5flash11enable_sm90INS1_16FlashAttnBwdSm90INS1_25CollectiveMainloopBwdSm90ILi2ELi2ELi2EN4cute5tupleIJNS5_1CILi1EEES8_S8_EEENS6_IJNS7_ILi128EEESA_NS7_ILi64EEEEEENS_6half_tEfNS_4arch4Sm90ELb0ELb1ELb1ELb1ELb0ELb1ELb0ELb0ELi2ELi1ELi2ELi2ELb0EEENS1_24CollectiveEpilogueBwdGQAISC_fSF_Li256ELb1ELb0EEENS1_19SingleTileSchedulerILb1ELb0ELb0ELi128EEEEEEEEEvNT_6ParamsE,(.L_x_7388 - _ZN7cutlass13device_kernelIN5flash11enable_sm90INS1_16FlashAttnBwdSm90INS1_25CollectiveMainloopBwdSm90ILi2ELi2ELi2EN4cute5tupleIJNS5_1CILi1EEES8_S8_EEENS6_IJNS7_ILi128EEESA_NS7_ILi64EEEEEENS_6half_tEfNS_4arch4Sm90ELb0ELb1ELb1ELb1ELb0ELb1ELb0ELb0ELi2ELi1ELi2ELi2ELb0EEENS1_24CollectiveEpilogueBwdGQAISC_fSF_Li256ELb1ELb0EEENS1_19SingleTileSchedulerILb1ELb0ELb0ELi128EEEEEEEEEvNT_6ParamsE)
        .other          _ZN7cutlass13device_kernelIN5flash11enable_sm90INS1_16FlashAttnBwdSm90INS1_25CollectiveMainloopBwdSm90ILi2ELi2ELi2EN4cute5tupleIJNS5_1CILi1EEES8_S8_EEENS6_IJNS7_ILi128EEESA_NS7_ILi64EEEEEENS_6half_tEfNS_4arch4Sm90ELb0ELb1ELb1ELb1ELb0ELb1ELb0ELb0ELi2ELi1ELi2ELi2ELb0EEENS1_24CollectiveEpilogueBwdGQAISC_fSF_Li256ELb1ELb0EEENS1_19SingleTileSchedulerILb1ELb0ELb0ELi128EEEEEEEEEvNT_6ParamsE,@"STO_CUDA_ENTRY STV_DEFAULT"
_ZN7cutlass13device_kernelIN5flash11enable_sm90INS1_16FlashAttnBwdSm90INS1_25CollectiveMainloopBwdSm90ILi2ELi2ELi2EN4cute5tupleIJNS5_1CILi1EEES8_S8_EEENS6_IJNS7_ILi128EEESA_NS7_ILi64EEEEEENS_6half_tEfNS_4arch4Sm90ELb0ELb1ELb1ELb1ELb0ELb1ELb0ELb0ELi2ELi1ELi2ELi2ELb0EEENS1_24CollectiveEpilogueBwdGQAISC_fSF_Li256ELb1ELb0EEENS1_19SingleTileSchedulerILb1ELb0ELb0ELi128EEEEEEEEEvNT_6ParamsE:
        /* <DEDUP_REMOVED lines=24> */
.L_x_2058:
[----:B------:R-:W-:Y:S05]  /*0180*/  BSYNC B0 ;  /* 0x0000000000007941 */ /* 0x000fea0003800000 */
.L_x_2057:
        /* <DEDUP_REMOVED lines=37> */
.L_x_2059:
        /* <DEDUP_REMOVED lines=22> */
.L_x_2060:
[----:B------:R-:W-:Y:S01]  /*0540*/  PLOP3.LUT P0, PT, PT, PT, UP0, 0x80, 0x0 ;  /* 0x000000000000781c */ /* 0x000fe20003f0f008 */
[----:B------:R-:W-:Y:S01]  /*0550*/  NOP ;  /* 0x0000000000007918 */ /* 0x000fe20000000000 */
[----:B------:R-:W-:Y:S01]  /*0560*/  ULDC.64 UR38, c[0x0][0x208] ;  /* 0x0000820000267ab9 */ /* 0x000fe20000000a00 */
[----:B------:R-:W-:Y:S01]  /*0570*/  BSSY B6, `(.L_x_2061) ;  /* 0x0001546000067945 */ /* 0x000fe20003800000 */
[----:B-12-4-:R-:W-:Y:S09]  /*0580*/  BAR.SYNC.DEFER_BLOCKING 0x0 ;  /* 0x0000000000007b1d */ /* 0x016ff20000010000 */
[----:B------:R-:W-:Y:S05]  /*0590*/  @!P0 BRA `(.L_x_2062) ;  /* 0x0000011c00488947 */ /* 0x000fea0003800000 */
.L_x_2063:
        /* <DEDUP_REMOVED lines=24> */
.L_x_2064:
        /* <DEDUP_REMOVED lines=14> */
.L_x_2066:
[----:B------:R-:W-:-:S05]  /*0800*/  ULDC UR4, c[0x0][0x8c4] ;  /* 0x0002310000047ab9 */ /* 0x000fca0000000800 */
.L_x_2065:
        /* <DEDUP_REMOVED lines=19> */
.L_x_2068:
        /* <DEDUP_REMOVED lines=14> */
.L_x_2069:
        /* <DEDUP_REMOVED lines=11> */
.L_x_2070:
        /* <DEDUP_REMOVED lines=13> */
.L_x_2071:
        /* <DEDUP_REMOVED lines=50> */
.L_x_2072:
        /* <DEDUP_REMOVED lines=28> */
.L_x_2075:
        /* <DEDUP_REMOVED lines=15> */
.L_x_2074:
        /* <DEDUP_REMOVED lines=22> */
.L_x_2077:
        /* <DEDUP_REMOVED lines=15> */
.L_x_2076:
[----:B------:R-:W-:Y:S01]  /*13c0*/  SHF.R.S32.HI R6, RZ, 0x1f, R17 ;  /* 0x0000001fff067819 */ /* 0x000fe20000011411 */
[----:B------:R-:W-:-:S03]  /*13d0*/  UMOV UR4, 0xffffffff ;  /* 0xffffffff00047882 */ /* 0x000fc60000000000 */
[----:B------:R-:W-:-:S04]  /*13e0*/  LEA.HI R0, R6, R17, RZ, 0x7 ;  /* 0x0000001106007211 */ /* 0x000fc800078f38ff */
[----:B------:R-:W-:Y:S01]  /*13f0*/  SHF.R.S32.HI R18, RZ, 0x7, R0 ;  /* 0x00000007ff127819 */ /* 0x000fe20000011400 */
[----:B------:R-:W-:Y:S06]  /*1400*/  BRA.DIV UR4, `(.L_x_2078) ;  /* 0x0000014604787947 */ /* 0x000fec000b800000 */
[----:B------:R1:W2:Y:S02]  /*1410*/  SHFL.IDX PT, R14, R18, RZ, 0x1f ;  /* 0x00001fff120e7589 */ /* 0x0002a400000e0000 */
.L_x_2186:
        /* <DEDUP_REMOVED lines=24> */
.L_x_2079:
        /* <DEDUP_REMOVED lines=61> */
[----:B------:R-:W-:Y:S02]  /*1970*/  LOP3.LUT R0, R5, 0xffffffe0, RZ, 0xc0, !PT ;  /* 0xffffffe005007812 */ /* 0x000fe400078ec0ff */
[----:B------:R-:W-:Y:S02]  /*1980*/  CS2R R170, SRZ ;  /* 0x0000000000aa7805 */ /* 0x000fe4000001ff00 */
[--C-:B------:R-:W-:Y:S02]  /*1990*/  SHF.R.S32.HI R7, RZ, 0x2, R8.reuse ;  /* 0x00000002ff077819 */ /* 0x100fe40000011408 */
[----:B------:R-:W-:Y:S02]  /*19a0*/  CS2R R168, SRZ ;  /* 0x0000000000a87805 */ /* 0x000fe4000001ff00 */
[----:B------:R-:W-:Y:S01]  /*19b0*/  SHF.R.S32.HI R4, RZ, 0x1f, R8 ;  /* 0x0000001fff047819 */ /* 0x000fe20000011408 */
[----:B------:R-:W-:Y:S01]  /*19c0*/  IMAD.IADD R0, R17, 0x1, -R0 ;  /* 0x0000000111007824 */ /* 0x000fe200078e0a00 */
[----:B------:R-:W-:-:S02]  /*19d0*/  LEA.HI R6, R6, R17, RZ, 0x2 ;  /* 0x0000001106067211 */ /* 0x000fc400078f10ff */
[----:B------:R-:W-:Y:S02]  /*19e0*/  CS2R R166, SRZ ;  /* 0x0000000000a67805 */ /* 0x000fe4000001ff00 */
[----:B------:R-:W-:Y:S02]  /*19f0*/  LEA.HI R4, R4, R7, RZ, 0x3 ;  /* 0x0000000704047211 */ /* 0x000fe400078f18ff */
[----:B------:R-:W-:Y:S02]  /*1a00*/  CS2R R164, SRZ ;  /* 0x0000000000a47805 */ /* 0x000fe4000001ff00 */
[----:B------:R-:W-:Y:S02]  /*1a10*/  LOP3.LUT R8, R6, 0xfffffffc, RZ, 0xc0, !PT ;  /* 0xfffffffc06087812 */ /* 0x000fe400078ec0ff */
[----:B------:R-:W-:Y:S02]  /*1a20*/  CS2R R162, SRZ ;  /* 0x0000000000a27805 */ /* 0x000fe4000001ff00 */
[----:B------:R-:W-:-:S02]  /*1a30*/  SHF.R.S32.HI R5, RZ, 0x1f, R0 ;  /* 0x0000001fff057819 */ /* 0x000fc40000011400 */
[----:B------:R-:W-:Y:S02]  /*1a40*/  CS2R R160, SRZ ;  /* 0x0000000000a07805 */ /* 0x000fe4000001ff00 */
        /* <DEDUP_REMOVED lines=10> */
[----:B------:R-:W-:Y:S02]  /*1af0*/  SHF.R.S32.HI R11, RZ, 0x5, R8 ;  /* 0x00000005ff0b7819 */ /* 0x000fe40000011408 */
[----:B------:R-:W-:Y:S02]  /*1b00*/  CS2R R150, SRZ ;  /* 0x0000000000967805 */ /* 0x000fe4000001ff00 */
[----:B------:R-:W-:-:S02]  /*1b10*/  LEA.HI R10, R12, R12, RZ, 0x1 ;  /* 0x0000000c0c0a7211 */ /* 0x000fc400078f08ff */
[----:B------:R-:W-:Y:S02]  /*1b20*/  CS2R R148, SRZ ;  /* 0x0000000000947805 */ /* 0x000fe4000001ff00 */
[----:B------:R-:W-:Y:S01]  /*1b30*/  SHF.R.S32.HI R0, RZ, 0x3, R4 ;  /* 0x00000003ff007819 */ /* 0x000fe20000011404 */
[----:B------:R-:W-:Y:S01]  /*1b40*/  IMAD R11, R11, 0x10, R6 ;  /* 0x000000100b0b7824 */ /* 0x000fe200078e0206 */
[----:B------:R-:W-:Y:S02]  /*1b50*/  SHF.R.S32.HI R7, RZ, 0x1f, R4 ;  /* 0x0000001fff077819 */ /* 0x000fe40000011404 */
[----:B------:R-:W-:Y:S02]  /*1b60*/  CS2R R146, SRZ ;  /* 0x0000000000927805 */ /* 0x000fe4000001ff00 */
[----:B------:R-:W-:Y:S02]  /*1b70*/  SHF.R.S32.HI R4, RZ, 0x2, R5 ;  /* 0x00000002ff047819 */ /* 0x000fe40000011405 */
[----:B------:R-:W-:-:S02]  /*1b80*/  CS2R R144, SRZ ;  /* 0x0000000000907805 */ /* 0x000fc4000001ff00 */
[----:B------:R-:W-:Y:S02]  /*1b90*/  LOP3.LUT R10, R10, 0x3fffffe, RZ, 0xc0, !PT ;  /* 0x03fffffe0a0a7812 */ /* 0x000fe400078ec0ff */
[----:B------:R-:W-:Y:S02]  /*1ba0*/  CS2R R142, SRZ ;  /* 0x00000000008e7805 */ /* 0x000fe4000001ff00 */
        /* <DEDUP_REMOVED lines=11> */
[----:B------:R-:W-:Y:S02]  /*1c60*/  CS2R R202, SRZ ;  /* 0x0000000000ca7805 */ /* 0x000fe4000001ff00 */
[----:B------:R-:W-:Y:S02]  /*1c70*/  LOP3.LUT R7, R8, 0xfffffffe, RZ, 0xc0, !PT ;  /* 0xfffffffe08077812 */ /* 0x000fe400078ec0ff */
[----:B------:R-:W-:Y:S02]  /*1c80*/  CS2R R200, SRZ ;  /* 0x0000000000c87805 */ /* 0x000fe4000001ff00 */
[----:B------:R-:W-:Y:S02]  /*1c90*/  LOP3.LUT R5, R5, 0xfffffffe, RZ, 0xc0, !PT ;  /* 0xfffffffe05057812 */ /* 0x000fe400078ec0ff */
[----:B------:R-:W-:Y:S02]  /*1ca0*/  CS2R R198, SRZ ;  /* 0x0000000000c67805 */ /* 0x000fe4000001ff00 */
[----:B------:R-:W-:Y:S01]  /*1cb0*/  SHF.R.S32.HI R11, RZ, 0x1f, R8 ;  /* 0x0000001fff0b7819 */ /* 0x000fe20000011408 */
[----:B------:R-:W-:Y:S01]  /*1cc0*/  IMAD.IADD R7, R6, 0x1, -R7 ;  /* 0x0000000106077824 */ /* 0x000fe200078e0a07 */
[----:B------:R-:W-:-:S02]  /*1cd0*/  IADD3 R5, R4, -R5, RZ ;  /* 0x8000000504057210 */ /* 0x000fc40007ffe0ff */
[----:B------:R-:W-:Y:S02]  /*1ce0*/  CS2R R196, SRZ ;  /* 0x0000000000c47805 */ /* 0x000fe4000001ff00 */
[----:B------:R-:W-:Y:S02]  /*1cf0*/  LEA.HI R6, R10, R10, RZ, 0x1 ;  /* 0x0000000a0a067211 */ /* 0x000fe400078f08ff */
[----:B------:R-:W-:Y:S02]  /*1d00*/  CS2R R194, SRZ ;  /* 0x0000000000c27805 */ /* 0x000fe4000001ff00 */
[----:B------:R-:W-:Y:S01]  /*1d10*/  SHF.R.S32.HI R4, RZ, 0x1, R8 ;  /* 0x00000001ff047819 */ /* 0x000fe20000011408 */
[----:B------:R-:W-:Y:S01]  /*1d20*/  IMAD R0, R0, 0x8, R5 ;  /* 0x0000000800007824 */ /* 0x000fe200078e0205 */
[----:B------:R-:W-:Y:S02]  /*1d30*/  LEA.HI R14, R12, R12, RZ, 0x1 ;  /* 0x0000000c0c0e7211 */ /* 0x000fe400078f08ff */
[----:B------:R-:W-:-:S02]  /*1d40*/  CS2R R192, SRZ ;  /* 0x0000000000c07805 */ /* 0x000fc4000001ff00 */
[----:B------:R-:W-:Y:S02]  /*1d50*/  LOP3.LUT R13, R6, 0xfffffffe, RZ, 0xc0, !PT ;  /* 0xfffffffe060d7812 */ /* 0x000fe400078ec0ff */
[----:B------:R-:W-:Y:S02]  /*1d60*/  CS2R R190, SRZ ;  /* 0x0000000000be7805 */ /* 0x000fe4000001ff00 */
[--C-:B------:R-:W-:Y:S01]  /*1d70*/  SHF.R.S32.HI R8, RZ, 0x1, R6.reuse ;  /* 0x00000001ff087819 */ /* 0x100fe20000011406 */
[----:B------:R1:W-:Y:S01]  /*1d80*/  STL [R1+0x64], R0 ;  /* 0x0000640001007387 */ /* 0x0003e20000100800 */
[----:B------:R-:W-:Y:S01]  /*1d90*/  SHF.R.S32.HI R15, RZ, 0x1f, R6 ;  /* 0x0000001fff0f7819 */ /* 0x000fe20000011406 */
[----:B------:R-:W-:Y:S01]  /*1da0*/  IMAD.IADD R13, R10, 0x1, -R13 ;  /* 0x000000010a0d7824 */ /* 0x000fe200078e0a0d */
[----:B------:R-:W-:Y:S02]  /*1db0*/  LEA.HI R11, R11, R4, RZ, 0x4 ;  /* 0x000000040b0b7211 */ /* 0x000fe400078f20ff */
[----:B------:R-:W-:-:S02]  /*1dc0*/  CS2R R188, SRZ ;  /* 0x0000000000bc7805 */ /* 0x000fc4000001ff00 */
[--C-:B------:R-:W-:Y:S02]  /*1dd0*/  SHF.R.S32.HI R6, RZ, 0x1, R14.reuse ;  /* 0x00000001ff067819 */ /* 0x100fe4000001140e */
[----:B------:R-:W-:Y:S02]  /*1de0*/  CS2R R186, SRZ ;  /* 0x0000000000ba7805 */ /* 0x000fe4000001ff00 */
[----:B------:R-:W-:Y:S02]  /*1df0*/  SHF.R.S32.HI R17, RZ, 0x1f, R14 ;  /* 0x0000001fff117819 */ /* 0x000fe4000001140e */
[----:B------:R-:W-:Y:S02]  /*1e00*/  CS2R R184, SRZ ;  /* 0x0000000000b87805 */ /* 0x000fe4000001ff00 */
[----:B------:R-:W-:Y:S02]  /*1e10*/  LEA.HI R15, R15, R8, RZ, 0x4 ;  /* 0x000000080f0f7211 */ /* 0x000fe400078f20ff */
[----:B------:R-:W-:-:S02]  /*1e20*/  CS2R R182, SRZ ;  /* 0x0000000000b67805 */ /* 0x000fc4000001ff00 */
[----:B------:R-:W-:Y:S02]  /*1e30*/  LOP3.LUT R11, R11, 0x1ffffff0, RZ, 0xc0, !PT ;  /* 0x1ffffff00b0b7812 */ /* 0x000fe400078ec0ff */
[----:B------:R-:W-:Y:S02]  /*1e40*/  CS2R R180, SRZ ;  /* 0x0000000000b47805 */ /* 0x000fe4000001ff00 */
[----:B------:R-:W-:Y:S02]  /*1e50*/  LEA.HI R10, R17, R6, RZ, 0x4 ;  /* 0x00000006110a7211 */ /* 0x000fe400078f20ff */
[----:B------:R-:W-:Y:S02]  /*1e60*/  CS2R R178, SRZ ;  /* 0x0000000000b27805 */ /* 0x000fe4000001ff00 */
[----:B------:R-:W-:Y:S01]  /*1e70*/  LOP3.LUT R15, R15, 0x1ffffff0, RZ, 0xc0, !PT ;  /* 0x1ffffff00f0f7812 */ /* 0x000fe200078ec0ff */
[----:B------:R-:W-:Y:S01]  /*1e80*/  IMAD.IADD R4, R4, 0x1, -R11 ;  /* 0x0000000104047824 */ /* 0x000fe200078e0a0b */
[----:B------:R-:W-:-:S02]  /*1e90*/  LOP3.LUT R17, R14, 0xfffffffe, RZ, 0xc0, !PT ;  /* 0xfffffffe0e117812 */ /* 0x000fc400078ec0ff */
[----:B------:R-:W-:Y:S02]  /*1ea0*/  CS2R R176, SRZ ;  /* 0x0000000000b07805 */ /* 0x000fe4000001ff00 */
[----:B------:R-:W-:Y:S01]  /*1eb0*/  LOP3.LUT R19, R10, 0x1ffffff0, RZ, 0xc0, !PT ;  /* 0x1ffffff00a137812 */ /* 0x000fe200078ec0ff */
[----:B------:R-:W-:Y:S01]  /*1ec0*/  IMAD.IADD R8, R8, 0x1, -R15 ;  /* 0x0000000108087824 */ /* 0x000fe200078e0a0f */
[----:B------:R-:W-:Y:S01]  /*1ed0*/  IADD3 R17, R12, -R17, RZ ;  /* 0x800000110c117210 */ /* 0x000fe20007ffe0ff */
[----:B------:R-:W-:Y:S01]  /*1ee0*/  IMAD R5, R4, 0x8, R7 ;  /* 0x0000000804057824 */ /* 0x000fe200078e0207 */
[----:B------:R-:W-:Y:S02]  /*1ef0*/  IADD3 R6, R6, -R19, RZ ;  /* 0x8000001306067210 */ /* 0x000fe40007ffe0ff */
[----:B------:R-:W-:Y:S02]  /*1f00*/  CS2R R174, SRZ ;  /* 0x0000000000ae7805 */ /* 0x000fe4000001ff00 */
[----:B------:R-:W-:-:S02]  /*1f10*/  LEA R4, R8, R13, 0x3 ;  /* 0x0000000d08047211 */ /* 0x000fc400078e18ff */
[----:B------:R-:W-:Y:S01]  /*1f20*/  CS2R R172, SRZ ;  /* 0x0000000000ac7805 */ /* 0x000fe2000001ff00 */
        /* <DEDUP_REMOVED lines=9> */
.L_x_2092:
[----:B------:R-:W-:-:S06]  /*1fc0*/  ULOP3.LUT UR4, UR36, 0x1, URZ, 0xfc, !UPT ;  /* 0x0000000124047892 */ /* 0x000fcc000f8efc3f */
[----:B------:R-:W-:-:S05]  /*1fd0*/  IMAD.U32 R5, RZ, RZ, UR4 ;  /* 0x00000004ff057e24 */ /* 0x000fca000f8e00ff */
[----:B------:R-:W-:-:S13]  /*1fe0*/  ISETP.NE.AND P6, PT, R5, 0x3, PT ;  /* 0x000000030500780c */ /* 0x000fda0003fc5270 */
[----:B------:R-:W-:Y:S05]  /*1ff0*/  @!P6 BRA `(.L_x_2082) ;  /* 0x000000000004e947 */ /* 0x000fea0003800000 */
[----:B------:R-:W-:Y:S01]  /*2000*/  BPT.TRAP 0x1 ;  /* 0x000000040000795c */ /* 0x000fe20000300000 */
.L_x_2082:
[----:B------:R-:W-:Y:S02]  /*2010*/  LEA R6, R0, R16, 0x3 ;  /* 0x0000001000067211 */ /* 0x000fe400078e18ff */
[----:B------:R-:W-:-:S04]  /*2020*/  SHF.L.U32 R23, R4, 0x1f, RZ ;  /* 0x0000001f04177819 */ /* 0x000fc800000006ff */
[----:B------:R1:W2:Y:S01]  /*2030*/  SYNCS.PHASECHK.TRANS64.TRYWAIT P0, [R6+URZ+0x30c10], R23 ;  /* 0x030c1017060075a7 */ /* 0x0002a2000800017f */
[----:B------:R-:W-:Y:S05]  /*2040*/  @!P6 BRA `(.L_x_2083) ;  /* 0x000000000004e947 */ /* 0x000fea0003800000 */
[----:B------:R-:W-:Y:S01]  /*2050*/  BPT.TRAP 0x1 ;  /* 0x000000040000795c */ /* 0x000fe20000300000 */
.L_x_2083:
[----:B------:R-:W-:-:S05]  /*2060*/  VIADD R5, R16, 0x10000 ;  /* 0x0001000010057836 */ /* 0x000fca0000000000 */
[----:B------:R-:W-:-:S04]  /*2070*/  SHF.R.U32.HI R5, RZ, 0x4, R5 ;  /* 0x00000004ff057819 */ /* 0x000fc80000011605 */
[----:B------:R-:W-:Y:S01]  /*2080*/  LOP3.LUT R5, R5, 0x3fff, RZ, 0xc0, !PT ;  /* 0x00003fff05057812 */ /* 0x000fe200078ec0ff */
[----:B--2---:R-:W-:Y:S06]  /*2090*/  @P0 BRA `(.L_x_2084) ;  /* 0x0000000000080947 */ /* 0x004fec0003800000 */
[----:B------:R-:W2:Y:S02]  /*20a0*/  SYNCS.PHASECHK.TRANS64.TRYWAIT P0, [R6+URZ+0x30c10], R23 ;  /* 0x030c1017060075a7 */ /* 0x000ea4000800017f */
[----:B--2---:R-:W-:Y:S05]  /*20b0*/  @!P0 BRA `(.L_x_2085) ;  /* 0x0000013800808947 */ /* 0x004fea0003800000 */
.L_x_2084:
        /* <DEDUP_REMOVED lines=65> */
.L_x_2086:
[----:B------:R1:W1:Y:S01]  /*24d0*/  SYNCS.PHASECHK.TRANS64.TRYWAIT P0, [R6+URZ+0x30c30], R23 ;  /* 0x030c3017060075a7 */ /* 0x000262000800017f */
[----:B------:R-:W-:Y:S05]  /*24e0*/  @!P6 BRA `(.L_x_2087) ;  /* 0x000000000004e947 */ /* 0x000fea0003800000 */
[----:B------:R-:W-:Y:S01]  /*24f0*/  BPT.TRAP 0x1 ;  /* 0x000000040000795c */ /* 0x000fe20000300000 */
.L_x_2087:
[----:B-1----:R-:W-:Y:S05]  /*2500*/  @P0 BRA `(.L_x_2088) ;  /* 0x0000000000080947 */ /* 0x002fea0003800000 */
[----:B------:R-:W1:Y:S02]  /*2510*/  SYNCS.PHASECHK.TRANS64.TRYWAIT P0, [R6+URZ+0x30c30], R23 ;  /* 0x030c3017060075a7 */ /* 0x000e64000800017f */
[----:B-1----:R-:W-:Y:S05]  /*2520*/  @!P0 BRA `(.L_x_2089) ;  /* 0x0000013400788947 */ /* 0x002fea0003800000 */
.L_x_2088:
        /* <DEDUP_REMOVED lines=49> */
[C---:B------:R-:W-:Y:S01]  /*2840*/  ISETP.GT.AND P2, PT, R7.reuse, RZ, PT ;  /* 0x000000ff0700720c */ /* 0x040fe20003f44270 */
[----:B------:R-:W-:Y:S01]  /*2850*/  FMUL.FTZ R92, R92, UR13 ;  /* 0x0000000d5c5c7c20 */ /* 0x000fe20008410000 */
[C---:B------:R-:W-:Y:S01]  /*2860*/  ISETP.GT.AND P1, PT, R8.reuse, RZ, PT ;  /* 0x000000ff0800720c */ /* 0x040fe20003f24270 */
[----:B------:R3:W-:Y:S01]  /*2870*/  STL [R1+0x124], R200 ;  /* 0x000124c801007387 */ /* 0x0007e20000100800 */
[----:B------:R-:W-:Y:S01]  /*2880*/  ISETP.GT.AND P0, PT, R7, 0x8, PT ;  /* 0x000000080700780c */ /* 0x000fe20003f04270 */
        /* <DEDUP_REMOVED lines=17> */
[----:B---3--:R2:W-:Y:S01]  /*29a0*/  MUFU.TANH R200, R89 ;  /* 0x0000005900c87308 */ /* 0x0085e20000002400 */
[----:B------:R-:W-:Y:S01]  /*29b0*/  UMOV UR11, 0x40000040 ;  /* 0x40000040000b7882 */ /* 0x000fe20000000000 */
        /* <DEDUP_REMOVED lines=17> */
[----:B------:R-:W-:-:S02]  /*2ad0*/  IMAD R132, R0, 0x400, R132 ;  /* 0x0000040000847824 */ /* 0x000fc400078e0284 */
[----:B------:R-:W-:Y:S01]  /*2ae0*/  FMUL.FTZ R104, R104, UR13 ;  /* 0x0000000d68687c20 */ /* 0x000fe20008410000 */
[----:B------:R-:W-:Y:S01]  /*2af0*/  FMUL.FTZ R108, R108, UR13 ;  /* 0x0000000d6c6c7c20 */ /* 0x000fe20008410000 */
[----:B------:R-:W-:Y:S01]  /*2b00*/  STL [R1+0xfc], R165 ;  /* 0x0000fca501007387 */ /* 0x000fe20000100800 */
[----:B------:R-:W-:Y:S01]  /*2b10*/  FMUL.FTZ R109, R109, UR13 ;  /* 0x0000000d6d6d7c20 */ /* 0x000fe20008410000 */
[----:B------:R-:W4:Y:S01]  /*2b20*/  MUFU.TANH R230, R230 ;  /* 0x000000e600e67308 */ /* 0x000f220000002400 */
[----:B------:R-:W-:Y:S01]  /*2b30*/  FMUL.FTZ R121, R121, UR13 ;  /* 0x0000000d79797c20 */ /* 0x000fe20008410000 */
[----:B------:R-:W-:Y:S01]  /*2b40*/  STL [R1+0xf8], R164 ;  /* 0x0000f8a401007387 */ /* 0x000fe20000100800 */
[----:B------:R-:W-:Y:S01]  /*2b50*/  R2UR UR12, R132 ;  /* 0x00000000840c72ca */ /* 0x000fe200000e0000 */
        /* <DEDUP_REMOVED lines=61> */
[----:B------:R-:W-:Y:S02]  /*2f30*/  ULEA UR4, UR43, -UR41, 0x7 ;  /* 0x800000292b047291 */ /* 0x000fe4000f8e383f */
[----:B------:R-:W-:Y:S02]  /*2f40*/  UIADD3 UR6, UR8, 0x4, URZ ;  /* 0x0000000408067890 */ /* 0x000fe4000fffe03f */
[----:B------:R-:W3:Y:S01]  /*2f50*/  MUFU.TANH R23, R23 ;  /* 0x0000001700177308 */ /* 0x000ee20000002400 */
[----:B------:R-:W-:Y:S01]  /*2f60*/  UMOV UR7, 0x40000040 ;  /* 0x4000004000077882 */ /* 0x000fe20000000000 */
[----:B------:R-:W-:Y:S01]  /*2f70*/  UMOV UR5, 0x40000040 ;  /* 0x4000004000057882 */ /* 0x000fe20000000000 */
[----:B------:R-:W-:Y:S01]  /*2f80*/  LEA R91, R3, UR4, 0x1 ;  /* 0x00000004035b7c11 */ /* 0x000fe2000f8e08ff */
[----:B------:R-:W-:Y:S01]  /*2f90*/  UIADD3 UR4, UR9, 0x4, URZ ;  /* 0x0000000409047890 */ /* 0x000fe2000fffe03f */
[----:B------:R-:W-:Y:S01]  /*2fa0*/  STL [R1+0x8c], R4 ;  /* 0x00008c0401007387 */ /* 0x000fe20000100800 */
[----:B------:R-:W-:Y:S01]  /*2fb0*/  UIADD3 UR8, UR9, 0x6, URZ ;  /* 0x0000000609087890 */ /* 0x000fe2000fffe03f */
[----:B------:R-:W-:Y:S01]  /*2fc0*/  IADD3 R91, R8, R91, RZ ;  /* 0x0000005b085b7210 */ /* 0x000fe20007ffe0ff */
[----:B------:R-:W3:Y:S01]  /*2fd0*/  MUFU.TANH R232, R232 ;  /* 0x000000e800e87308 */ /* 0x000ee20000002400 */
[----:B------:R-:W-:Y:S01]  /*2fe0*/  UMOV UR9, 0x40000040 ;  /* 0x4000004000097882 */ /* 0x000fe20000000000 */
[----:B------:R-:W-:Y:S01]  /*2ff0*/  STL [R1+0x88], R2 ;  /* 0x0000880201007387 */ /* 0x000fe20000100800 */
[----:B--2---:R-:W-:Y:S01]  /*3000*/  IADD3 R90, RZ, -R91, -R89 ;  /* 0x8000005bff5a7210 */ /* 0x004fe20007ffe859 */
[C-C-:B-1----:R-:W-:Y:S01]  /*3010*/  IMAD.IADD R115, R88.reuse, 0x1, -R91.reuse ;  /* 0x0000000158737824 */ /* 0x142fe200078e0a5b */
[----:B------:R-:W-:Y:S01]  /*3020*/  IADD3 R215, R88, 0x8, -R91 ;  /* 0x0000000858d77810 */ /* 0x000fe20007ffe85b */
[----:B------:R-:W-:Y:S01]  /*3030*/  FMUL.FTZ R88, R124, UR13 ;  /* 0x0000000d7c587c20 */ /* 0x000fe20008410000 */
[----:B------:R-:W-:Y:S01]  /*3040*/  IADD3 R214, -R91, 0x8, -R89 ;  /* 0x000000085bd67810 */ /* 0x000fe20007ffe959 */
[----:B------:R-:W1:Y:S01]  /*3050*/  MUFU.TANH R228, R228 ;  /* 0x000000e400e47308 */ /* 0x000e620000002400 */
[----:B------:R-:W-:-:S02]  /*3060*/  SEL R115, R115, 0x80, !P2 ;  /* 0x0000008073737807 */ /* 0x000fc40005000000 */
        /* <DEDUP_REMOVED lines=70> */
[----:B------:R-:W3:Y:S01]  /*34d0*/  MUFU.TANH R163, R101 ;  /* 0x0000006500a37308 */ /* 0x000ee20000002400 */
[C---:B------:R-:W-:Y:S01]  /*34e0*/  ISETP.GE.AND P3, PT, R215.reuse, 0x10, PT ;  /* 0x00000010d700780c */ /* 0x040fe20003f66270 */
[----:B------:R-:W-:Y:S02]  /*34f0*/  WARPGROUP.DEPBAR.LE gsb0, 0x0 ;  /* 0x00008000000079c5 */ /* 0x000fe40000010000 */
[----:B------:R-:W4:Y:S01]  /*3500*/  LDS R218, [R218+0x400] ;  /* 0x00040000dada7984 */ /* 0x000f220000000800 */
[----:B------:R-:W-:Y:S01]  /*3510*/  WARPGROUP.ARRIVE ;  /* 0x00000000000079c5 */ /* 0x000fe20000000000 */
[----:B------:R-:W-:Y:S02]  /*3520*/  ISETP.GE.AND P5, PT, R215, 0x11, PT ;  /* 0x00000011d700780c */ /* 0x000fe40003fa6270 */
[C---:B------:R-:W-:Y:S01]  /*3530*/  ISETP.GT.OR P4, PT, R214.reuse, RZ, !P4 ;  /* 0x000000ffd600720c */ /* 0x040fe20006784670 */
[----:B------:R-:W3:Y:S01]  /*3540*/  MUFU.TANH R160, R104 ;  /* 0x0000006800a07308 */ /* 0x000ee20000002400 */
[C---:B------:R-:W-:Y:S01]  /*3550*/  ISETP.GT.OR P2, PT, R214.reuse, 0x1, !P2 ;  /* 0x00000001d600780c */ /* 0x040fe20005744670 */
[----:B------:R-:W-:Y:S01]  /*3560*/  HGMMA.64x128x16.F32 R24, gdesc[UR4], R24, gsb0 ;  /* 0x01e00000041879f0 */ /* 0x000fe20008000818 */
[C---:B------:R-:W-:Y:S01]  /*3570*/  ISETP.GT.OR P0, PT, R214.reuse, 0x8, !P0 ;  /* 0x00000008d600780c */ /* 0x040fe20004704670 */
[----:B------:R-:W-:Y:S01]  /*3580*/  ULDC UR4, c[0x0][0x744] ;  /* 0x0001d10000047ab9 */ /* 0x000fe20000000800 */
[----:B------:R-:W-:-:S02]  /*3590*/  ISETP.GT.OR P1, PT, R214, 0x9, !P1 ;  /* 0x00000009d600780c */ /* 0x000fc40004f24670 */
[C---:B------:R-:W-:Y:S01]  /*35a0*/  ISETP.GT.OR P3, PT, R214.reuse, 0x10, !P3 ;  /* 0x00000010d600780c */ /* 0x040fe20005f64670 */
[----:B------:R-:W3:Y:S01]  /*35b0*/  MUFU.TANH R156, R108 ;  /* 0x0000006c009c7308 */ /* 0x000ee20000002400 */
[----:B------:R-:W-:Y:S02]  /*35c0*/  ISETP.GT.OR P5, PT, R214, 0x11, !P5 ;  /* 0x00000011d600780c */ /* 0x000fe40006fa4670 */
[----:B------:R-:W-:Y:S02]  /*35d0*/  FSEL R212, R20, -INF , !P4 ;  /* 0xff80000014d47808 */ /* 0x000fe40006000000 */
[C---:B------:R-:W-:Y:S01]  /*35e0*/  FSEL R213, R21.reuse, -INF , !P2 ;  /* 0xff80000015d57808 */ /* 0x040fe20005000000 */
[----:B------:R-:W-:Y:S01]  /*35f0*/  FFMA.FTZ R21, -R21, R21, 1 ;  /* 0x3f80000015157423 */ /* 0x000fe20000010115 */
[C---:B------:R-:W-:Y:S01]  /*3600*/  FSEL R219, R23.reuse, -INF , !P0 ;  /* 0xff80000017db7808 */ /* 0x040fe20004000000 */
[----:B------:R-:W3:Y:S01]  /*3610*/  MUFU.TANH R155, R109 ;  /* 0x0000006d009b7308 */ /* 0x000ee20000002400 */
[----:B------:R-:W-:Y:S01]  /*3620*/  FSEL R224, R232, -INF , !P1 ;  /* 0xff800000e8e07808 */ /* 0x000fe20004800000 */
[----:B------:R-:W-:Y:S01]  /*3630*/  FFMA.FTZ R23, -R23, R23, 1 ;  /* 0x3f80000017177423 */ /* 0x000fe20000010117 */
[----:B------:R-:W-:-:S02]  /*3640*/  ISETP.GE.AND P4, PT, R215, 0x18, PT ;  /* 0x00000018d700780c */ /* 0x000fc40003f86270 */
[C---:B------:R-:W-:Y:S02]  /*3650*/  ISETP.GE.AND P2, PT, R215.reuse, 0x19, PT ;  /* 0x00000019d700780c */ /* 0x040fe40003f46270 */
[C---:B------:R-:W-:Y:S01]  /*3660*/  ISETP.GE.AND P0, PT, R215.reuse, 0x20, PT ;  /* 0x00000020d700780c */ /* 0x040fe20003f06270 */
[----:B------:R1:W-:Y:S01]  /*3670*/  MUFU.TANH R143, R121 ;  /* 0x00000079008f7308 */ /* 0x0003e20000002400 */
[----:B------:R-:W-:Y:S02]  /*3680*/  ISETP.GE.AND P1, PT, R215, 0x21, PT ;  /* 0x00000021d700780c */ /* 0x000fe40003f26270 */
[C---:B------:R-:W-:Y:S01]  /*3690*/  FSEL R208, R228.reuse, -INF , !P3 ;  /* 0xff800000e4d07808 */ /* 0x040fe20005800000 */
[----:B------:R-:W-:Y:S01]  /*36a0*/  FFMA.FTZ R228, -R228, R228, 1 ;  /* 0x3f800000e4e47423 */ /* 0x000fe200000101e4 */
[----:B------:R-:W-:Y:S02]  /*36b0*/  FSEL R206, R237, -INF , !P5 ;  /* 0xff800000edce7808 */ /* 0x000fe40006800000 */
[C---:B------:R-:W-:Y:S01]  /*36c0*/  ISETP.GE.AND P3, PT, R215.reuse, 0x28, PT ;  /* 0x00000028d700780c */ /* 0x040fe20003f66270 */
[----:B------:R-:W3:Y:S01]  /*36d0*/  MUFU.TANH R162, R102 ;  /* 0x0000006600a27308 */ /* 0x000ee20000002400 */
[----:B------:R-:W-:-:S02]  /*36e0*/  ISETP.GE.AND P5, PT, R215, 0x29, PT ;  /* 0x00000029d700780c */ /* 0x000fc40003fa6270 */
[C---:B------:R-:W-:Y:S01]  /*36f0*/  ISETP.GT.OR P4, PT, R214.reuse, 0x18, !P4 ;  /* 0x00000018d600780c */ /* 0x040fe20006784670 */
[----:B----4-:R-:W-:Y:S01]  /*3700*/  SHFL.IDX PT, R223, R218, R9, 0x1f ;  /* 0x00001f09dadf7589 */ /* 0x010fe200000e0000 */
[C---:B------:R-:W-:Y:S02]  /*3710*/  ISETP.GT.OR P2, PT, R214.reuse, 0x19, !P2 ;  /* 0x00000019d600780c */ /* 0x040fe40005744670 */
[C---:B------:R-:W-:Y:S01]  /*3720*/  ISETP.GT.OR P0, PT, R214.reuse, 0x20, !P0 ;  /* 0x00000020d600780c */ /* 0x040fe20004704670 */
[----:B------:R4:W-:Y:S01]  /*3730*/  MUFU.TANH R150, R114 ;  /* 0x0000007200967308 */ /* 0x0009e20000002400 */
[C---:B------:R-:W-:Y:S02]  /*3740*/  ISETP.GT.OR P1, PT, R214.reuse, 0x21, !P1 ;  /* 0x00000021d600780c */ /* 0x040fe40004f24670 */
[C---:B------:R-:W-:Y:S02]  /*3750*/  ISETP.GT.OR P3, PT, R214.reuse, 0x28, !P3 ;  /* 0x00000028d600780c */ /* 0x040fe40005f64670 */
[----:B------:R-:W-:-:S02]  /*3760*/  ISETP.GT.OR P5, PT, R214, 0x29, !P5 ;  /* 0x00000029d600780c */ /* 0x000fc40006fa4670 */
[----:B------:R-:W-:Y:S01]  /*3770*/  FSEL R204, R236, -INF , !P4 ;  /* 0xff800000eccc7808 */ /* 0x000fe20006000000 */
[----:B------:R-:W3:Y:S01]  /*3780*/  MUFU.TANH R161, R103 ;  /* 0x0000006700a17308 */ /* 0x000ee20000002400 */
[----:B------:R-:W-:Y:S02]  /*3790*/  FSEL R139, R234, -INF , !P2 ;  /* 0xff800000ea8b7808 */ /* 0x000fe40005000000 */
[----:B------:R-:W-:Y:S02]  /*37a0*/  FSEL R137, R197, -INF , !P0 ;  /* 0xff800000c5897808 */ /* 0x000fe40004000000 */
[----:B------:R-:W-:Y:S02]  /*37b0*/  FSEL R135, R198, -INF , !P1 ;  /* 0xff800000c6877808 */ /* 0x000fe40004800000 */
[C---:B------:R-:W-:Y:S01]  /*37c0*/  ISETP.GE.AND P4, PT, R215.reuse, 0x30, PT ;  /* 0x00000030d700780c */ /* 0x040fe20003f86270 */
[----:B------:R-:W3:Y:S01]  /*37d0*/  MUFU.TANH R158, R106 ;  /* 0x0000006a009e7308 */ /* 0x000ee20000002400 */
[----:B------:R-:W-:-:S02]  /*37e0*/  ISETP.GE.AND P2, PT, R215, 0x31, PT ;  /* 0x00000031d700780c */ /* 0x000fc40003f46270 */
[C---:B------:R-:W-:Y:S02]  /*37f0*/  ISETP.GE.AND P0, PT, R215.reuse, 0x38, PT ;  /* 0x00000038d700780c */ /* 0x040fe40003f06270 */
[----:B------:R-:W-:Y:S02]  /*3800*/  ISETP.GE.AND P1, PT, R215, 0x39, PT ;  /* 0x00000039d700780c */ /* 0x000fe40003f26270 */
[----:B------:R-:W-:Y:S01]  /*3810*/  FSEL R132, R201, -INF , !P3 ;  /* 0xff800000c9847808 */ /* 0x000fe20005800000 */
[----:B------:R-:W3:Y:S01]  /*3820*/  MUFU.TANH R157, R107 ;  /* 0x0000006b009d7308 */ /* 0x000ee20000002400 */
[----:B-1----:R-:W-:Y:S02]  /*3830*/  FSEL R121, R171, -INF , !P5 ;  /* 0xff800000ab797808 */ /* 0x002fe40006800000 */
[C---:B------:R-:W-:Y:S02]  /*3840*/  ISETP.GE.AND P3, PT, R115.reuse, 0x40, PT ;  /* 0x000000407300780c */ /* 0x040fe40003f66270 */
[----:B------:R-:W-:-:S02]  /*3850*/  ISETP.GE.AND P5, PT, R115, 0x41, PT ;  /* 0x000000417300780c */ /* 0x000fc40003fa6270 */
[C---:B------:R-:W-:Y:S01]  /*3860*/  ISETP.GT.OR P4, PT, R214.reuse, 0x30, !P4 ;  /* 0x00000030d600780c */ /* 0x040fe20006784670 */
[----:B------:R3:W-:Y:S01]  /*3870*/  MUFU.TANH R152, R111 ;  /* 0x0000006f00987308 */ /* 0x0007e20000002400 */
        /* <DEDUP_REMOVED lines=16> */
[----:B--2---:R-:W-:Y:S02]  /*3980*/  FSEL R109, R164, -INF , !P3 ;  /* 0xff800000a46d7808 */ /* 0x004fe40005800000 */
[----:B---3--:R-:W-:Y:S02]  /*3990*/  FSEL R111, R163, -INF , !P5 ;  /* 0xff800000a36f7808 */ /* 0x008fe40006800000 */
[C---:B------:R-:W-:Y:S01]  /*39a0*/  ISETP.GE.AND P3, PT, R115.reuse, 0x58, PT ;  /* 0x000000587300780c */ /* 0x040fe20003f66270 */
[----:B------:R-:W2:Y:S01]  /*39b0*/  MUFU.TANH R144, R120 ;  /* 0x0000007800907308 */ /* 0x000ea20000002400 */
        /* <DEDUP_REMOVED lines=19> */
[----:B------:R-:W-:Y:S02]  /*3af0*/  WARPGROUP.DEPBAR.LE gsb0, 0x0 ;  /* 0x00008000000079c5 */ /* 0x000fe40000010000 */
[----:B------:R-:W-:Y:S01]  /*3b00*/  WARPGROUP.ARRIVE ;  /* 0x00000000000079c5 */ /* 0x000fe20000000000 */
[----:B------:R-:W-:Y:S01]  /*3b10*/  FSEL R103, R151, -INF , !P5 ;  /* 0xff80000097677808 */ /* 0x000fe20006800000 */
[----:B------:R-:W3:Y:S01]  /*3b20*/  MUFU.TANH R141, R123 ;  /* 0x0000007b008d7308 */ /* 0x000ee20000002400 */
[----:B------:R-:W-:-:S02]  /*3b30*/  ISETP.GE.AND P3, PT, R215, 0x50, PT ;  /* 0x00000050d700780c */ /* 0x000fc40003f66270 */
[----:B------:R-:W-:Y:S01]  /*3b40*/  ISETP.GE.AND P5, PT, R215, 0x51, PT ;  /* 0x00000051d700780c */ /* 0x000fe20003fa6270 */
[----:B------:R-:W-:Y:S01]  /*3b50*/  HGMMA.64x128x16.F32 R24, gdesc[UR8], R24, gsb0 ;  /* 0x01e00000081879f0 */ /* 0x000fe20008000818 */
[C---:B------:R-:W-:Y:S02]  /*3b60*/  ISETP.GT.OR P4, PT, R214.reuse, 0x40, !P4 ;  /* 0x00000040d600780c */ /* 0x040fe40006784670 */
[C---:B------:R-:W-:Y:S01]  /*3b70*/  ISETP.GT.OR P2, PT, R214.reuse, 0x41, !P2 ;  /* 0x00000041d600780c */ /* 0x040fe20005744670 */
[----:B------:R-:W3:Y:S01]  /*3b80*/  MUFU.TANH R5, R126 ;  /* 0x0000007e00057308 */ /* 0x000ee20000002400 */
[C---:B------:R-:W-:Y:S02]  /*3b90*/  ISETP.GT.OR P0, PT, R214.reuse, 0x48, !P0 ;  /* 0x00000048d600780c */ /* 0x040fe40004704670 */
[C---:B------:R-:W-:Y:S02]  /*3ba0*/  ISETP.GT.OR P1, PT, R214.reuse, 0x49, !P1 ;  /* 0x00000049d600780c */ /* 0x040fe40004f24670 */
[----:B------:R-:W-:-:S02]  /*3bb0*/  ISETP.GT.OR P3, PT, R214, 0x50, !P3 ;  /* 0x00000050d600780c */ /* 0x000fc40005f64670 */
[----:B------:R-:W-:Y:S01]  /*3bc0*/  ISETP.GT.OR P5, PT, R214, 0x51, !P5 ;  /* 0x00000051d600780c */ /* 0x000fe20006fa4670 */
[----:B------:R1:W-:Y:S01]  /*3bd0*/  MUFU.TANH R6, R125 ;  /* 0x0000007d00067308 */ /* 0x0003e20000002400 */
[----:B------:R-:W-:Y:S02]  /*3be0*/  FSEL R101, R162, -INF , !P4 ;  /* 0xff800000a2657808 */ /* 0x000fe40006000000 */
[----:B------:R-:W-:Y:S02]  /*3bf0*/  FSEL R90, R161, -INF , !P2 ;  /* 0xff800000a15a7808 */ /* 0x000fe40005000000 */
[----:B------:R-:W-:Y:S02]  /*3c00*/  FSEL R104, R158, -INF , !P0 ;  /* 0xff8000009e687808 */ /* 0x000fe40004000000 */
[----:B------:R-:W-:Y:S01]  /*3c10*/  FSEL R99, R157, -INF , !P1 ;  /* 0xff8000009d637808 */ /* 0x000fe20004800000 */
[----:B------:R4:W-:Y:S01]  /*3c20*/  MUFU.TANH R4, R127 ;  /* 0x0000007f00047308 */ /* 0x0009e20000002400 */
[C---:B------:R-:W-:Y:S01]  /*3c30*/  ISETP.GE.AND P4, PT, R215.reuse, 0x58, PT ;  /* 0x00000058d700780c */ /* 0x040fe20003f86270 */
[----:B-1----:R-:W-:Y:S01]  /*3c40*/  FMUL.FTZ R125, R128, UR13 ;  /* 0x0000000d807d7c20 */ /* 0x002fe20008410000 */
[----:B------:R-:W-:-:S02]  /*3c50*/  ISETP.GE.AND P2, PT, R215, 0x59, PT ;  /* 0x00000059d700780c */ /* 0x000fc40003f46270 */
[C---:B------:R-:W-:Y:S02]  /*3c60*/  ISETP.GE.AND P0, PT, R115.reuse, 0x60, PT ;  /* 0x000000607300780c */ /* 0x040fe40003f06270 */
[C---:B------:R-:W-:Y:S01]  /*3c70*/  ISETP.GE.AND P1, PT, R115.reuse, 0x61, PT ;  /* 0x000000617300780c */ /* 0x040fe20003f26270 */
[----:B------:R1:W-:Y:S01]  /*3c80*/  MUFU.TANH R2, R125 ;  /* 0x0000007d00027308 */ /* 0x0003e20000002400 */
[----:B------:R-:W-:Y:S01]  /*3c90*/  FSEL R96, R154, -INF , !P3 ;  /* 0xff8000009a607808 */ /* 0x000fe20005800000 */
[----:B----4-:R-:W-:Y:S01]  /*3ca0*/  FMUL.FTZ R127, R130, UR13 ;  /* 0x0000000d827f7c20 */ /* 0x010fe20008410000 */
[----:B------:R-:W-:Y:S02]  /*3cb0*/  FSEL R107, R152, -INF , !P5 ;  /* 0xff800000986b7808 */ /* 0x000fe40006800000 */
[C---:B------:R-:W-:Y:S02]  /*3cc0*/  ISETP.GE.AND P3, PT, R115.reuse, 0x68, PT ;  /* 0x000000687300780c */ /* 0x040fe40003f66270 */
[----:B------:R-:W-:Y:S01]  /*3cd0*/  ISETP.GE.AND P5, PT, R115, 0x69, PT ;  /* 0x000000697300780c */ /* 0x000fe20003fa6270 */
[----:B------:R-:W-:Y:S01]  /*3ce0*/  MUFU.TANH R127, R127 ;  /* 0x0000007f007f7308 */ /* 0x000fe20000002400 */
[C---:B------:R-:W-:Y:S01]  /*3cf0*/  ISETP.GT.OR P4, PT, R214.reuse, 0x58, !P4 ;  /* 0x00000058d600780c */ /* 0x040fe20006784670 */
[----:B-1----:R-:W-:Y:S01]  /*3d00*/  VIADD R125, R9, 0xc ;  /* 0x0000000c097d7836 */ /* 0x002fe20000000000 */
[----:B------:R-:W-:-:S02]  /*3d10*/  ISETP.GT.OR P2, PT, R214, 0x59, !P2 ;  /* 0x00000059d600780c */ /* 0x000fc40005744670 */
[C---:B------:R-:W-:Y:S02]  /*3d20*/  ISETP.GT.OR P0, PT, R124.reuse, 0x60, !P0 ;  /* 0x000000607c00780c */ /* 0x040fe40004704670 */
[C---:B------:R-:W-:Y:S01]  /*3d30*/  ISETP.GT.OR P1, PT, R124.reuse, 0x61, !P1 ;  /* 0x000000617c00780c */ /* 0x040fe20004f24670 */
[----:B------:R-:W1:Y:S01]  /*3d40*/  SHFL.IDX PT, R233, R17, R125, 0x1f ;  /* 0x00001f7d11e97589 */ /* 0x000e6200000e0000 */
[C---:B------:R-:W-:Y:S01]  /*3d50*/  ISETP.GT.OR P3, PT, R124.reuse, 0x68, !P3 ;  /* 0x000000687c00780c */ /* 0x040fe20005f64670 */
[----:B------:R-:W-:Y:S01]  /*3d60*/  MUFU.TANH R227, R227 ;  /* 0x000000e300e37308 */ /* 0x000fe20000002400 */
[----:B------:R-:W-:Y:S02]  /*3d70*/  ISETP.GT.OR P5, PT, R124, 0x69, !P5 ;  /* 0x000000697c00780c */ /* 0x000fe40006fa4670 */
[----:B------:R-:W-:Y:S02]  /*3d80*/  FSEL R93, R150, -INF , !P4 ;  /* 0xff800000965d7808 */ /* 0x000fe40006000000 */
[----:B------:R-:W-:-:S02]  /*3d90*/  FSEL R110, R149, -INF , !P2 ;  /* 0xff800000956e7808 */ /* 0x000fc40005000000 */
[----:B------:R-:W-:Y:S01]  /*3da0*/  FSEL R106, R148, -INF , !P0 ;  /* 0xff800000946a7808 */ /* 0x000fe20004000000 */
[----:B------:R-:W-:Y:S01]  /*3db0*/  MUFU.TANH R131, R131 ;  /* 0x0000008300837308 */ /* 0x000fe20000002400 */
[----:B------:R-:W-:Y:S02]  /*3dc0*/  FSEL R94, R147, -INF , !P1 ;  /* 0xff800000935e7808 */ /* 0x000fe40004800000 */
[C---:B------:R-:W-:Y:S02]  /*3dd0*/  ISETP.GE.AND P4, PT, R115.reuse, 0x70, PT ;  /* 0x000000707300780c */ /* 0x040fe40003f86270 */
[C---:B------:R-:W-:Y:S02]  /*3de0*/  ISETP.GE.AND P2, PT, R115.reuse, 0x71, PT ;  /* 0x000000717300780c */ /* 0x040fe40003f46270 */
[C---:B------:R-:W-:Y:S02]  /*3df0*/  ISETP.GE.AND P0, PT, R115.reuse, 0x78, PT ;  /* 0x000000787300780c */ /* 0x040fe40003f06270 */
[----:B------:R-:W-:-:S02]  /*3e00*/  ISETP.GE.AND P1, PT, R115, 0x79, PT ;  /* 0x000000797300780c */ /* 0x000fc40003f26270 */
[----:B--2---:R-:W-:Y:S02]  /*3e10*/  FSEL R115, R144, -INF , !P3 ;  /* 0xff80000090737808 */ /* 0x004fe40005800000 */
[----:B------:R-:W-:Y:S01]  /*3e20*/  FSEL R116, R143, -INF , !P5 ;  /* 0xff8000008f747808 */ /* 0x000fe20006800000 */
[----:B-1----:R-:W-:Y:S01]  /*3e30*/  FFMA.FTZ R224, R224, UR4, -R233 ;  /* 0x00000004e0e07c23 */ /* 0x002fe200080108e9 */
[C---:B------:R-:W-:Y:S02]  /*3e40*/  ISETP.GE.AND P3, PT, R215.reuse, 0x60, PT ;  /* 0x00000060d700780c */ /* 0x040fe40003f66270 */
[----:B------:R-:W-:Y:S02]  /*3e50*/  ISETP.GE.AND P5, PT, R215, 0x61, PT ;  /* 0x00000061d700780c */ /* 0x000fe40003fa6270 */
[----:B------:R-:W-:Y:S02]  /*3e60*/  ISETP.GT.OR P4, PT, R124, 0x70, !P4 ;  /* 0x000000707c00780c */ /* 0x000fe40006784670 */
[----:B------:R-:W-:-:S02]  /*3e70*/  ISETP.GT.OR P3, PT, R214, 0x60, !P3 ;  /* 0x00000060d600780c */ /* 0x000fc40005f64670 */
[----:B------:R-:W-:Y:S02]  /*3e80*/  ISETP.GT.OR P5, PT, R214, 0x61, !P5 ;  /* 0x00000061d600780c */ /* 0x000fe40006fa4670 */
[----:B------:R-:W-:Y:S02]  /*3e90*/  FSEL R118, R140, -INF , !P4 ;  /* 0xff8000008c767808 */ /* 0x000fe40006000000 */
[----:B---3--:R-:W-:Y:S02]  /*3ea0*/  FSEL R119, R146, -INF , !P3 ;  /* 0xff80000092777808 */ /* 0x008fe40005800000 */
[----:B------:R-:W-:Y:S02]  /*3eb0*/  FSEL R122, R145, -INF , !P5 ;  /* 0xff800000917a7808 */ /* 0x000fe40006800000 */
[C---:B------:R-:W-:Y:S02]  /*3ec0*/  ISETP.GE.AND P4, PT, R215.reuse, 0x68, PT ;  /* 0x00000068d700780c */ /* 0x040fe40003f86270 */
[----:B------:R-:W-:-:S02]  /*3ed0*/  ISETP.GE.AND P3, PT, R215, 0x69, PT ;  /* 0x00000069d700780c */ /* 0x000fc40003f66270 */
[----:B------:R-:W-:Y:S02]  /*3ee0*/  ISETP.GE.AND P5, PT, R215, 0x70, PT ;  /* 0x00000070d700780c */ /* 0x000fe40003fa6270 */
[C---:B------:R-:W-:Y:S02]  /*3ef0*/  ISETP.GT.OR P2, PT, R124.reuse, 0x71, !P2 ;  /* 0x000000717c00780c */ /* 0x040fe40005744670 */
[C---:B------:R-:W-:Y:S02]  /*3f00*/  ISETP.GT.OR P0, PT, R124.reuse, 0x78, !P0 ;  /* 0x000000787c00780c */ /* 0x040fe40004704670 */
[----:B------:R-:W-:Y:S01]  /*3f10*/  ISETP.GT.OR P1, PT, R124, 0x79, !P1 ;  /* 0x000000797c00780c */ /* 0x000fe20004f24670 */
[----:B------:R-:W-:Y:S01]  /*3f20*/  VIADD R124, R9, 0x4 ;  /* 0x00000004097c7836 */ /* 0x000fe20000000000 */
[C---:B------:R-:W-:Y:S02]  /*3f30*/  ISETP.GT.OR P4, PT, R214.reuse, 0x68, !P4 ;  /* 0x00000068d600780c */ /* 0x040fe40006784670 */
[----:B------:R-:W-:-:S02]  /*3f40*/  ISETP.GT.OR P3, PT, R214, 0x69, !P3 ;  /* 0x00000069d600780c */ /* 0x000fc40005f64670 */
[----:B------:R-:W-:Y:S01]  /*3f50*/  ISETP.GT.OR P5, PT, R214, 0x70, !P5 ;  /* 0x00000070d600780c */ /* 0x000fe20006fa4670 */
[----:B------:R-:W-:Y:S01]  /*3f60*/  SHFL.IDX PT, R128, R218, R124, 0x1f ;  /* 0x00001f7cda807589 */ /* 0x000fe200000e0000 */
[----:B------:R-:W-:Y:S02]  /*3f70*/  IADD3 R126, R9, 0x8, RZ ;  /* 0x00000008097e7810 */ /* 0x000fe40007ffe0ff */
[----:B------:R-:W-:Y:S01]  /*3f80*/  FSEL R117, R142, -INF , !P4 ;  /* 0xff8000008e757808 */ /* 0x000fe20006000000 */
[----:B------:R-:W1:Y:S01]  /*3f90*/  SHFL.IDX PT, R217, R17, R124, 0x1f ;  /* 0x00001f7c11d97589 */ /* 0x000e6200000e0000 */
[----:B------:R-:W-:Y:S02]  /*3fa0*/  FSEL R123, R141, -INF , !P3 ;  /* 0xff8000008d7b7808 */ /* 0x000fe40005800000 */
[----:B------:R-:W-:Y:S01]  /*3fb0*/  FSEL R120, R5, -INF , !P5 ;  /* 0xff80000005787808 */ /* 0x000fe20006800000 */
[----:B------:R-:W2:Y:S01]  /*3fc0*/  SHFL.IDX PT, R216, R218, R126, 0x1f ;  /* 0x00001f7edad87589 */ /* 0x000ea200000e0000 */
[----:B------:R-:W-:-:S02]  /*3fd0*/  ISETP.GE.AND P4, PT, R215, 0x71, PT ;  /* 0x00000071d700780c */ /* 0x000fc40003f86270 */
[C---:B------:R-:W-:Y:S02]  /*3fe0*/  ISETP.GE.AND P3, PT, R215.reuse, 0x78, PT ;  /* 0x00000078d700780c */ /* 0x040fe40003f66270 */
[----:B------:R-:W-:Y:S02]  /*3ff0*/  ISETP.GE.AND P5, PT, R215, 0x79, PT ;  /* 0x00000079d700780c */ /* 0x000fe40003fa6270 */
[----:B------:R-:W3:Y:S01]  /*4000*/  SHFL.IDX PT, R215, R17, R9, 0x1f ;  /* 0x00001f0911d77589 */ /* 0x000ee200000e0000 */
[C---:B------:R-:W-:Y:S02]  /*4010*/  ISETP.GT.OR P4, PT, R214.reuse, 0x71, !P4 ;  /* 0x00000071d600780c */ /* 0x040fe40006784670 */
[C---:B------:R-:W-:Y:S02]  /*4020*/  ISETP.GT.OR P3, PT, R214.reuse, 0x78, !P3 ;  /* 0x00000078d600780c */ /* 0x040fe40005f64670 */
[----:B------:R-:W-:Y:S02]  /*4030*/  ISETP.GT.OR P5, PT, R214, 0x79, !P5 ;  /* 0x00000079d600780c */ /* 0x000fe40006fa4670 */
[----:B------:R-:W4:Y:S01]  /*4040*/  SHFL.IDX PT, R214, R218, R125, 0x1f ;  /* 0x00001f7ddad67589 */ /* 0x000f2200000e0000 */
[----:B-1----:R-:W-:Y:S01]  /*4050*/  FFMA.FTZ R211, R211, UR4, -R217 ;  /* 0x00000004d3d37c23 */ /* 0x002fe200080108d9 */
[----:B------:R-:W-:-:S02]  /*4060*/  WARPGROUP.DEPBAR.LE gsb0, 0x0 ;  /* 0x00008000000079c5 */ /* 0x000fc40000010000 */
[----:B------:R-:W-:Y:S01]  /*4070*/  FADD.FTZ R221, R25, -R128 ;  /* 0x8000008019dd7221 */ /* 0x000fe20000010000 */
[--C-:B--2---:R-:W-:Y:S01]  /*4080*/  FADD.FTZ R129, R28, -R216.reuse ;  /* 0x800000d81c817221 */ /* 0x104fe20000010000 */
[----:B------:R-:W-:Y:S01]  /*4090*/  FADD.FTZ R130, R30, -R216 ;  /* 0x800000d81e827221 */ /* 0x000fe20000010000 */
[--C-:B------:R-:W-:Y:S01]  /*40a0*/  FADD.FTZ R226, R24, -R223.reuse ;  /* 0x800000df18e27221 */ /* 0x100fe20000010000 */
[----:B------:R-:W-:Y:S01]  /*40b0*/  FADD.FTZ R223, R26, -R223 ;  /* 0x800000df1adf7221 */ /* 0x000fe20000010000 */
[--C-:B---3--:R-:W-:Y:S01]  /*40c0*/  FFMA.FTZ R216, R210, UR4, -R215.reuse ;  /* 0x00000004d2d87c23 */ /* 0x108fe200080108d7 */
[----:B------:R-:W-:Y:S01]  /*40d0*/  FFMA.FTZ R25, R212, UR4, -R215 ;  /* 0x00000004d4197c23 */ /* 0x000fe200080108d7 */
[----:B------:R-:W-:Y:S02]  /*40e0*/  VIADD R215, R9, 0x10 ;  /* 0x0000001009d77836 */ /* 0x000fe40000000000 */
[----:B------:R-:W-:Y:S01]  /*40f0*/  FFMA.FTZ R26, R213, UR4, -R217 ;  /* 0x00000004d51a7c23 */ /* 0x000fe200080108d9 */
[----:B------:R-:W-:Y:S01]  /*4100*/  FADD.FTZ R128, R27, -R128 ;  /* 0x800000801b807221 */ /* 0x000fe20000010000 */
[C---:B------:R-:W-:Y:S01]  /*4110*/  IADD3 R217, R9.reuse, 0x14, RZ ;  /* 0x0000001409d97810 */ /* 0x040fe20007ffe0ff */
[----:B------:R-:W1:Y:S01]  /*4120*/  SHFL.IDX PT, R28, R17, R126, 0x1f ;  /* 0x00001f7e111c7589 */ /* 0x000e6200000e0000 */
[----:B------:R-:W-:-:S02]  /*4130*/  VIADD R213, R9, 0x1c ;  /* 0x0000001c09d57836 */ /* 0x000fc40000000000 */
[--C-:B----4-:R-:W-:Y:S01]  /*4140*/  FADD.FTZ R210, R29, -R214.reuse ;  /* 0x800000d61dd27221 */ /* 0x110fe20000010000 */
[----:B------:R-:W-:Y:S01]  /*4150*/  VIADD R212, R9, 0x18 ;  /* 0x0000001809d47836 */ /* 0x000fe20000000000 */
        /* <DEDUP_REMOVED lines=672> */
.L_x_2090:
        /* <DEDUP_REMOVED lines=68> */
.L_x_2091:
        /* <DEDUP_REMOVED lines=12> */
.L_x_2081:
        /* <DEDUP_REMOVED lines=8> */
[----:B------:R-:W-:-:S05]  /*70e0*/  IMAD.U32 R5, RZ, RZ, UR5 ;  /* 0x00000005ff057e24 */ /* 0x000fca000f8e00ff */
        /* <DEDUP_REMOVED lines=15> */
[C---:B-1----:R-:W-:Y:S01]  /*71e0*/  VIADD R15, R13.reuse, 0xffffff80 ;  /* 0xffffff800d0f7836 */ /* 0x042fe20000000000 */
[----:B------:R-:W-:-:S04]  /*71f0*/  IADD3 R17, R13, -0x80, RZ ;  /* 0xffffff800d117810 */ /* 0x000fc80007ffe0ff */
[----:B------:R-:W-:-:S04]  /*7200*/  SHF.R.S32.HI R15, RZ, 0x1f, R15 ;  /* 0x0000001fff0f7819 */ /* 0x000fc8000001140f */
[----:B------:R-:W-:-:S04]  /*7210*/  LEA.HI R15, R15, R17, RZ, 0x7 ;  /* 0x000000110f0f7211 */ /* 0x000fc800078f38ff */
[----:B------:R-:W-:-:S04]  /*7220*/  SHF.R.S32.HI R15, RZ, 0x7, R15 ;  /* 0x00000007ff0f7819 */ /* 0x000fc8000001140f */
[----:B------:R-:W-:Y:S02]  /*7230*/  LEA.HI R13, R15, R15, RZ, 0x1 ;  /* 0x0000000f0f0d7211 */ /* 0x000fe400078f08ff */
[----:B--2---:R-:W-:Y:S02]  /*7240*/  MOV R14, R10 ;  /* 0x0000000a000e7202 */ /* 0x004fe40000000f00 */
[----:B------:R-:W-:-:S03]  /*7250*/  SHF.R.S32.HI R10, RZ, 0x1f, R7 ;  /* 0x0000001fff0a7819 */ /* 0x000fc60000011407 */
[----:B------:R-:W-:Y:S01]  /*7260*/  IMAD.MOV.U32 R22, RZ, RZ, R14 ;  /* 0x000000ffff167224 */ /* 0x000fe200078e000e */
[----:B------:R-:W-:Y:S02]  /*7270*/  LEA.HI R5, R10, R7, RZ, 0x5 ;  /* 0x000000070a057211 */ /* 0x000fe400078f28ff */
[----:B---3--:R-:W-:Y:S02]  /*7280*/  LEA.HI R6, R6, R11, RZ, 0x5 ;  /* 0x0000000b06067211 */ /* 0x008fe400078f28ff */
[----:B------:R-:W-:Y:S02]  /*7290*/  LEA.HI R10, R10, R7, RZ, 0x2 ;  /* 0x000000070a0a7211 */ /* 0x000fe400078f10ff */
[----:B------:R-:W-:Y:S02]  /*72a0*/  SHF.R.S32.HI R9, RZ, 0x5, R6 ;  /* 0x00000005ff097819 */ /* 0x000fe40000011406 */
[--C-:B----4-:R-:W-:Y:S02]  /*72b0*/  SHF.R.S32.HI R11, RZ, 0x2, R12.reuse ;  /* 0x00000002ff0b7819 */ /* 0x110fe4000001140c */
[----:B------:R-:W-:Y:S01]  /*72c0*/  SHF.R.S32.HI R8, RZ, 0x1f, R12 ;  /* 0x0000001fff087819 */ /* 0x000fe2000001140c */
[----:B------:R-:W-:Y:S01]  /*72d0*/  IMAD.U32 R12, RZ, RZ, UR4 ;  /* 0x00000004ff0c7e24 */ /* 0x000fe2000f8e00ff */
[----:B------:R-:W-:-:S02]  /*72e0*/  LOP3.LUT R6, R5, 0xffffffe0, RZ, 0xc0, !PT ;  /* 0xffffffe005067812 */ /* 0x000fc400078ec0ff */
[----:B------:R-:W-:Y:S02]  /*72f0*/  LEA.HI R5, R8, R11, RZ, 0x3 ;  /* 0x0000000b08057211 */ /* 0x000fe400078f18ff */
[----:B------:R-:W-:Y:S01]  /*7300*/  LOP3.LUT R10, R10, 0xfffffffc, RZ, 0xc0, !PT ;  /* 0xfffffffc0a0a7812 */ /* 0x000fe200078ec0ff */
[----:B------:R-:W-:Y:S02]  /*7310*/  IMAD.IADD R8, R7, 0x1, -R6 ;  /* 0x0000000107087824 */ /* 0x000fe400078e0a06 */
[----:B------:R-:W-:Y:S01]  /*7320*/  IMAD R6, R9, -0x10, R12 ;  /* 0xfffffff009067824 */ /* 0x000fe200078e020c */
[----:B------:R-:W-:Y:S02]  /*7330*/  LOP3.LUT R12, R5, 0xfffffff8, RZ, 0xc0, !PT ;  /* 0xfffffff8050c7812 */ /* 0x000fe400078ec0ff */
[----:B------:R-:W-:Y:S02]  /*7340*/  SHF.R.S32.HI R9, RZ, 0x1f, R8 ;  /* 0x0000001fff097819 */ /* 0x000fe40000011408 */
[----:B------:R-:W-:-:S02]  /*7350*/  IADD3 R6, R6, R12, -R11 ;  /* 0x0000000c06067210 */ /* 0x000fc40007ffe80b */
[-C--:B------:R-:W-:Y:S02]  /*7360*/  LEA.HI R11, R9, R8.reuse, RZ, 0x3 ;  /* 0x00000008090b7211 */ /* 0x080fe400078f18ff */
[----:B------:R-:W-:Y:S02]  /*7370*/  LOP3.LUT R5, R13, 0xfffffffe, RZ, 0xc0, !PT ;  /* 0xfffffffe0d057812 */ /* 0x000fe400078ec0ff */
[----:B------:R-:W-:Y:S02]  /*7380*/  LEA.HI R12, R9, R8, RZ, 0x2 ;  /* 0x00000008090c7211 */ /* 0x000fe400078f10ff */
[--C-:B------:R-:W-:Y:S02]  /*7390*/  SHF.R.S32.HI R9, RZ, 0x3, R11.reuse ;  /* 0x00000003ff097819 */ /* 0x100fe4000001140b */
[----:B------:R-:W-:Y:S02]  /*73a0*/  SHF.R.S32.HI R14, RZ, 0x1f, R11 ;  /* 0x0000001fff0e7819 */ /* 0x000fe4000001140b */
[----:B------:R-:W-:-:S02]  /*73b0*/  IADD3 R5, R15, -R5, RZ ;  /* 0x800000050f057210 */ /* 0x000fc40007ffe0ff */
[----:B------:R-:W-:Y:S02]  /*73c0*/  SHF.R.S32.HI R11, RZ, 0x2, R12 ;  /* 0x00000002ff0b7819 */ /* 0x000fe4000001140c */
[----:B------:R-:W-:Y:S01]  /*73d0*/  LEA.HI R14, R14, R9, RZ, 0x4 ;  /* 0x000000090e0e7211 */ /* 0x000fe200078f20ff */
[----:B------:R-:W-:Y:S01]  /*73e0*/  IMAD R8, R5, -0x40, R6 ;  /* 0xffffffc005087824 */ /* 0x000fe200078e0206 */
[----:B------:R-:W-:Y:S01]  /*73f0*/  LEA.HI R12, R12, R11, RZ, 0x1 ;  /* 0x0000000b0c0c7211 */ /* 0x000fe200078f08ff */
[C---:B------:R-:W-:Y:S01]  /*7400*/  VIADD R5, R11.reuse, 0x8 ;  /* 0x000000080b057836 */ /* 0x040fe20000000000 */
[----:B------:R-:W-:Y:S01]  /*7410*/  LOP3.LUT R14, R14, 0x1ffffff0, RZ, 0xc0, !PT ;  /* 0x1ffffff00e0e7812 */ /* 0x000fe200078ec0ff */
[----:B------:R-:W-:Y:S01]  /*7420*/  VIADD R15, R11, 0x18 ;  /* 0x000000180b0f7836 */ /* 0x000fe20000000000 */
[----:B------:R-:W-:Y:S02]  /*7430*/  LOP3.LUT R12, R12, 0xfffffffe, RZ, 0xc0, !PT ;  /* 0xfffffffe0c0c7812 */ /* 0x000fe400078ec0ff */
[----:B------:R-:W-:Y:S01]  /*7440*/  LEA.HI R6, R5, R5, RZ, 0x1 ;  /* 0x0000000505067211 */ /* 0x000fe200078f08ff */
[----:B------:R-:W-:Y:S01]  /*7450*/  IMAD.IADD R9, R9, 0x1, -R14 ;  /* 0x0000000109097824 */ /* 0x000fe200078e0a0e */
[----:B------:R-:W-:Y:S01]  /*7460*/  IADD3 R7, R7, -R10, RZ ;  /* 0x8000000a07077210 */ /* 0x000fe20007ffe0ff */
[----:B------:R-:W-:Y:S01]  /*7470*/  IMAD.IADD R12, R11, 0x1, -R12 ;  /* 0x000000010b0c7824 */ /* 0x000fe200078e0a0c */
[----:B------:R-:W-:-:S02]  /*7480*/  LOP3.LUT R10, R6, 0xfffffffe, RZ, 0xc0, !PT ;  /* 0xfffffffe060a7812 */ /* 0x000fc400078ec0ff */
[----:B------:R-:W-:Y:S01]  /*7490*/  IADD3 R13, R11, 0x10, RZ ;  /* 0x000000100b0d7810 */ /* 0x000fe20007ffe0ff */
[----:B------:R-:W-:Y:S01]  /*74a0*/  IMAD R11, R9, 0x8, R12 ;  /* 0x00000008090b7824 */ /* 0x000fe200078e020c */
[----:B------:R-:W-:Y:S02]  /*74b0*/  IADD3 R10, R5, -R10, RZ ;  /* 0x8000000a050a7210 */ /* 0x000fe40007ffe0ff */
[----:B------:R-:W-:Y:S02]  /*74c0*/  LEA.HI R9, R13, R13, RZ, 0x1 ;  /* 0x0000000d0d097211 */ /* 0x000fe400078f08ff */
[--C-:B------:R-:W-:Y:S01]  /*74d0*/  SHF.R.S32.HI R5, RZ, 0x1, R6.reuse ;  /* 0x00000001ff057819 */ /* 0x100fe20000011406 */
[----:B------:R1:W-:Y:S01]  /*74e0*/  STL [R1+0x54], R11 ;  /* 0x0000540b01007387 */ /* 0x0003e20000100800 */
[----:B------:R-:W-:Y:S02]  /*74f0*/  SHF.R.S32.HI R6, RZ, 0x1f, R6 ;  /* 0x0000001fff067819 */ /* 0x000fe40000011406 */
[----:B------:R-:W-:-:S02]  /*7500*/  LEA.HI R17, R15, R15, RZ, 0x1 ;  /* 0x0000000f0f117211 */ /* 0x000fc400078f08ff */
[--C-:B------:R-:W-:Y:S02]  /*7510*/  SHF.R.S32.HI R14, RZ, 0x1f, R9.reuse ;  /* 0x0000001fff0e7819 */ /* 0x100fe40000011409 */
[----:B------:R-:W-:Y:S02]  /*7520*/  LOP3.LUT R12, R9, 0xfffffffe, RZ, 0xc0, !PT ;  /* 0xfffffffe090c7812 */ /* 0x000fe400078ec0ff */
[----:B------:R-:W-:Y:S02]  /*7530*/  LEA.HI R6, R6, R5, RZ, 0x4 ;  /* 0x0000000506067211 */ /* 0x000fe400078f20ff */
[----:B-1----:R-:W-:Y:S01]  /*7540*/  SHF.R.S32.HI R11, RZ, 0x1, R9 ;  /* 0x00000001ff0b7819 */ /* 0x002fe20000011409 */
[----:B------:R-:W-:Y:S01]  /*7550*/  IMAD.IADD R12, R13, 0x1, -R12 ;  /* 0x000000010d0c7824 */ /* 0x000fe200078e0a0c */
[--C-:B------:R-:W-:Y:S02]  /*7560*/  SHF.R.S32.HI R9, RZ, 0x1, R17.reuse ;  /* 0x00000001ff097819 */ /* 0x100fe40000011411 */
[----:B------:R-:W-:-:S02]  /*7570*/  SHF.R.S32.HI R18, RZ, 0x1f, R17 ;  /* 0x0000001fff127819 */ /* 0x000fc40000011411 */
[----:B------:R-:W-:Y:S02]  /*7580*/  LEA.HI R14, R14, R11, RZ, 0x4 ;  /* 0x0000000b0e0e7211 */ /* 0x000fe400078f20ff */
[----:B------:R-:W-:Y:S02]  /*7590*/  LOP3.LUT R6, R6, 0x1ffffff0, RZ, 0xc0, !PT ;  /* 0x1ffffff006067812 */ /* 0x000fe400078ec0ff */
[----:B------:R-:W-:Y:S02]  /*75a0*/  LEA.HI R13, R18, R9, RZ, 0x4 ;  /* 0x00000009120d7211 */ /* 0x000fe400078f20ff */
[----:B------:R-:W-:Y:S01]  /*75b0*/  LOP3.LUT R14, R14, 0x1ffffff0, RZ, 0xc0, !PT ;  /* 0x1ffffff00e0e7812 */ /* 0x000fe200078ec0ff */
[----:B------:R-:W-:Y:S01]  /*75c0*/  IMAD.IADD R5, R5, 0x1, -R6 ;  /* 0x0000000105057824 */ /* 0x000fe200078e0a06 */
[----:B------:R-:W-:Y:S01]  /*75d0*/  LOP3.LUT R20, R13, 0x1ffffff0, RZ, 0xc0, !PT ;  /* 0x1ffffff00d147812 */ /* 0x000fe200078ec0ff */
[----:B------:R-:W-:Y:S01]  /*75e0*/  IMAD R6, R22, 0x2000, R16 ;  /* 0x0000200016067824 */ /* 0x000fe200078e0210 */
[----:B------:R-:W-:Y:S01]  /*75f0*/  LOP3.LUT R18, R17, 0xfffffffe, RZ, 0xc0, !PT ;  /* 0xfffffffe11127812 */ /* 0x000fe200078ec0ff */
[----:B------:R-:W-:Y:S01]  /*7600*/  IMAD.IADD R11, R11, 0x1, -R14 ;  /* 0x000000010b0b7824 */ /* 0x000fe200078e0a0e */
[----:B------:R-:W-:Y:S01]  /*7610*/  LEA R10, R5, R10, 0x3 ;  /* 0x0000000a050a7211 */ /* 0x000fe200078e18ff */
[----:B------:R-:W-:Y:S01]  /*7620*/  IMAD.IADD R9, R9, 0x1, -R20 ;  /* 0x0000000109097824 */ /* 0x000fe200078e0a14 */
[----:B------:R-:W-:Y:S01]  /*7630*/  IADD3 R18, R15, -R18, RZ ;  /* 0x800000120f127210 */ /* 0x000fe20007ffe0ff */
[----:B------:R-:W-:Y:S01]  /*7640*/  IMAD R5, R11, 0x8, R12 ;  /* 0x000000080b057824 */ /* 0x000fe200078e020c */
[----:B------:R-:W-:Y:S01]  /*7650*/  MOV R11, 0x40000040 ;  /* 0x40000040000b7802 */ /* 0x000fe20000000f00 */
[----:B------:R1:W-:Y:S01]  /*7660*/  STL [R1+0x4c], R10 ;  /* 0x00004c0a01007387 */ /* 0x0003e20000100800 */
[----:B------:R-:W-:-:S02]  /*7670*/  IMAD.MOV.U32 R15, RZ, RZ, 0x40000040 ;  /* 0x40000040ff0f7424 */ /* 0x000fc400078e00ff */
[----:B------:R-:W-:Y:S01]  /*7680*/  IMAD.MOV.U32 R13, RZ, RZ, 0x40000040 ;  /* 0x40000040ff0d7424 */ /* 0x000fe200078e00ff */
[----:B------:R2:W-:Y:S01]  /*7690*/  STL [R1+0x48], R5 ;  /* 0x0000480501007387 */ /* 0x0005e20000100800 */
[----:B-1----:R-:W-:Y:S01]  /*76a0*/  LEA R10, R9, R18, 0x3 ;  /* 0x00000012090a7211 */ /* 0x002fe200078e18ff */
[C---:B------:R-:W-:Y:S02]  /*76b0*/  VIADD R9, R6.reuse, 0x4000 ;  /* 0x0000400006097836 */ /* 0x040fe40000000000 */
[----:B--2---:R-:W-:Y:S01]  /*76c0*/  VIADD R5, R6, 0x20c00 ;  /* 0x00020c0006057836 */ /* 0x004fe20000000000 */
[----:B------:R-:W-:Y:S01]  /*76d0*/  SHF.R.U32.HI R6, RZ, 0x4, R6 ;  /* 0x00000004ff067819 */ /* 0x000fe20000011606 */
[----:B------:R1:W-:Y:S01]  /*76e0*/  STL [R1+0x44], R10 ;  /* 0x0000440a01007387 */ /* 0x0003e20000100800 */
[----:B------:R-:W-:Y:S02]  /*76f0*/  SHF.R.U32.HI R9, RZ, 0x4, R9 ;  /* 0x00000004ff097819 */ /* 0x000fe40000011609 */
[----:B------:R-:W-:-:S02]  /*7700*/  SHF.R.U32.HI R5, RZ, 0x4, R5 ;  /* 0x00000004ff057819 */ /* 0x000fc40000011605 */
        /* <DEDUP_REMOVED lines=10> */
[----:B------:R-:W-:Y:S01]  /*77b0*/  VIADD R18, R12, 0x6 ;  /* 0x000000060c127836 */ /* 0x000fe20000000000 */
[C---:B------:R-:W-:Y:S01]  /*77c0*/  IADD3 R14, R6.reuse, 0x2, RZ ;  /* 0x00000002060e7810 */ /* 0x040fe20007ffe0ff */
[----:B-1----:R-:W-:Y:S01]  /*77d0*/  VIADD R10, R6, 0x6 ;  /* 0x00000006060a7836 */ /* 0x002fe20000000000 */
[----:B------:R1:W-:Y:S01]  /*77e0*/  STL [R1+0x58], R5 ;  /* 0x0000580501007387 */ /* 0x0003e20000100800 */
[----:B------:R-:W-:-:S03]  /*77f0*/  VIADD R9, R7, 0x14 ;  /* 0x0000001407097836 */ /* 0x000fc60000000000 */
[----:B------:R3:W-:Y:S01]  /*7800*/  STL [R1+0x38], R6 ;  /* 0x0000380601007387 */ /* 0x0007e20000100800 */
[----:B--2---:R-:W-:-:S03]  /*7810*/  VIADD R12, R6, 0x4 ;  /* 0x00000004060c7836 */ /* 0x004fc60000000000 */
[----:B------:R2:W-:Y:S01]  /*7820*/  STL.64 [R1+0x30], R22 ;  /* 0x0000301601007387 */ /* 0x0005e20000100a00 */
[----:B-1----:R-:W-:-:S03]  /*7830*/  IADD3 R5, R7, 0x4, RZ ;  /* 0x0000000407057810 */ /* 0x002fc60007ffe0ff */
        /* <DEDUP_REMOVED lines=9> */
.L_x_2104:
[----:B------:R-:W-:-:S05]  /*78d0*/  IMAD.U32 R5, RZ, RZ, UR36 ;  /* 0x00000024ff057e24 */ /* 0x000fca000f8e00ff */
[----:B------:R-:W-:-:S04]  /*78e0*/  LOP3.LUT R5, R5, 0x1, RZ, 0xfc, !PT ;  /* 0x0000000105057812 */ /* 0x000fc800078efcff */
[----:B------:R-:W-:-:S13]  /*78f0*/  ISETP.NE.AND P0, PT, R5, 0x3, PT ;  /* 0x000000030500780c */ /* 0x000fda0003f05270 */
[----:B------:R-:W-:Y:S05]  /*7900*/  @!P0 BRA `(.L_x_2094) ;  /* 0x0000000000048947 */ /* 0x000fea0003800000 */
[----:B------:R-:W-:Y:S01]  /*7910*/  BPT.TRAP 0x1 ;  /* 0x000000040000795c */ /* 0x000fe20000300000 */
.L_x_2094:
[----:B------:R-:W-:Y:S01]  /*7920*/  IMAD R6, R0, 0x8, R16 ;  /* 0x0000000800067824 */ /* 0x000fe200078e0210 */
[----:B--2---:R-:W-:-:S04]  /*7930*/  SHF.L.U32 R23, R4, 0x1f, RZ ;  /* 0x0000001f04177819 */ /* 0x004fc800000006ff */
[----:B------:R1:W2:Y:S01]  /*7940*/  SYNCS.PHASECHK.TRANS64.TRYWAIT P1, [R6+URZ+0x30c10], R23 ;  /* 0x030c1017060075a7 */ /* 0x0002a2000802017f */
[----:B------:R-:W-:Y:S05]  /*7950*/  @!P0 BRA `(.L_x_2095) ;  /* 0x0000000000048947 */ /* 0x000fea0003800000 */
[----:B------:R-:W-:Y:S01]  /*7960*/  BPT.TRAP 0x1 ;  /* 0x000000040000795c */ /* 0x000fe20000300000 */
.L_x_2095:
[----:B------:R-:W-:-:S04]  /*7970*/  IADD3 R5, R16, 0x10000, RZ ;  /* 0x0001000010057810 */ /* 0x000fc80007ffe0ff */
[----:B------:R-:W-:-:S04]  /*7980*/  SHF.R.U32.HI R5, RZ, 0x4, R5 ;  /* 0x00000004ff057819 */ /* 0x000fc80000011605 */
[----:B------:R-:W-:-:S04]  /*7990*/  LOP3.LUT R5, R5, 0x3fff, RZ, 0xc0, !PT ;  /* 0x00003fff05057812 */ /* 0x000fc800078ec0ff */
[----:B------:R-:W-:Y:S01]  /*79a0*/  LOP3.LUT R9, R5, 0x10000, RZ, 0xfc, !PT ;  /* 0x0001000005097812 */ /* 0x000fe200078efcff */
[----:B--2---:R-:W-:Y:S06]  /*79b0*/  @P1 BRA `(.L_x_2096) ;  /* 0x0000000000081947 */ /* 0x004fec0003800000 */
[----:B------:R-:W2:Y:S02]  /*79c0*/  SYNCS.PHASECHK.TRANS64.TRYWAIT P1, [R6+URZ+0x30c10], R23 ;  /* 0x030c1017060075a7 */ /* 0x000ea4000802017f */
[----:B--2---:R-:W-:Y:S05]  /*79d0*/  @!P1 BRA `(.L_x_2097) ;  /* 0x000000e000609947 */ /* 0x004fea0003800000 */
.L_x_2096:
        /* <DEDUP_REMOVED lines=63> */
.L_x_2098:
[----:B------:R1:W1:Y:S01]  /*7dd0*/  SYNCS.PHASECHK.TRANS64.TRYWAIT P1, [R6+URZ+0x30c30], R23 ;  /* 0x030c3017060075a7 */ /* 0x000262000802017f */
[----:B------:R-:W-:Y:S05]  /*7de0*/  @!P0 BRA `(.L_x_2099) ;  /* 0x0000000000048947 */ /* 0x000fea0003800000 */
[----:B------:R-:W-:Y:S01]  /*7df0*/  BPT.TRAP 0x1 ;  /* 0x000000040000795c */ /* 0x000fe20000300000 */
.L_x_2099:
[----:B-1----:R-:W-:Y:S05]  /*7e00*/  @P1 BRA `(.L_x_2100) ;  /* 0x0000000000081947 */ /* 0x002fea0003800000 */
[----:B------:R-:W1:Y:S02]  /*7e10*/  SYNCS.PHASECHK.TRANS64.TRYWAIT P1, [R6+URZ+0x30c30], R23 ;  /* 0x030c3017060075a7 */ /* 0x000e64000802017f */
[----:B-1----:R-:W-:Y:S05]  /*7e20*/  @!P1 BRA `(.L_x_2101) ;  /* 0x000000dc00609947 */ /* 0x002fea0003800000 */
.L_x_2100:
        /* <DEDUP_REMOVED lines=96> */
[C---:B------:R-:W-:Y:S01]  /*8430*/  VIADD R212, R7.reuse, 0x8 ;  /* 0x0000000807d47836 */ /* 0x040fe20000000000 */
[----:B------:R-:W-:Y:S01]  /*8440*/  ISETP.GT.AND P1, PT, R8, 0x8, PT ;  /* 0x000000080800780c */ /* 0x000fe20003f24270 */
[----:B------:R-:W-:-:S03]  /*8450*/  VIADD R213, R7, 0xc ;  /* 0x0000000c07d57836 */ /* 0x000fc60000000000 */
        /* <DEDUP_REMOVED lines=25> */
[C---:B------:R-:W-:Y:S01]  /*85f0*/  IADD3 R220, R7.reuse, 0x10, RZ ;  /* 0x0000001007dc7810 */ /* 0x040fe20007ffe0ff */
[----:B------:R-:W-:-:S03]  /*8600*/  VIADD R224, R7, 0x14 ;  /* 0x0000001407e07836 */ /* 0x000fc60000000000 */
        /* <DEDUP_REMOVED lines=209> */
[C---:B------:R-:W-:Y:S01]  /*9320*/  VIADD R215, R7.reuse, 0x18 ;  /* 0x0000001807d77836 */ /* 0x040fe20000000000 */
[----:B------:R3:W-:Y:S01]  /*9330*/  MUFU.EX2 R12, R122 ;  /* 0x0000007a000c7308 */ /* 0x0007e20000000800 */
[----:B------:R-:W-:Y:S01]  /*9340*/  FFMA.FTZ R128, R128, UR5, -R127 ;  /* 0x0000000580807c23 */ /* 0x000fe2000801087f */
[----:B------:R-:W4:Y:S06]  /*9350*/  SHFL.IDX PT, R230, R11, R230, 0x1f ;  /* 0x00001fe60be67589 */ /* 0x000f2c00000e0000 */
[----:B------:R-:W4:Y:S01]  /*9360*/  MUFU.TANH R114, R114 ;  /* 0x0000007200727308 */ /* 0x000f220000002400 */
[----:B---3--:R-:W-:Y:S01]  /*9370*/  FSEL R122, R112, -INF , P1 ;  /* 0xff800000707a7808 */ /* 0x008fe20000800000 */
[----:B------:R-:W3:Y:S01]  /*9380*/  SHFL.IDX PT, R215, R217, R215, 0x1f ;  /* 0x00001fd7d9d77589 */ /* 0x000ee200000e0000 */
[----:B------:R-:W-:-:S03]  /*9390*/  IADD3 R26, R7, 0x8, RZ ;  /* 0x00000008071a7810 */ /* 0x000fc60007ffe0ff */
        /* <DEDUP_REMOVED lines=11> */
[----:B------:R-:W-:-:S02]  /*9450*/  VIADD R27, R7, 0xc ;  /* 0x0000000c071b7836 */ /* 0x000fc40000000000 */
        /* <DEDUP_REMOVED lines=68> */
[----:B---3--:R-:W-:Y:S02]  /*98a0*/  VIADD R233, R7, 0x1c ;  /* 0x0000001c07e97836 */ /* 0x008fe40000000000 */
[----:B------:R-:W-:-:S03]  /*98b0*/  FFMA.FTZ R222, R222, UR5, -R230 ;  /* 0x00000005dede7c23 */ /* 0x000fc600080108e6 */
        /* <DEDUP_REMOVED lines=36> */
[----:B------:R-:W-:Y:S02]  /*9b00*/  VIADD R230, R7, 0x8 ;  /* 0x0000000807e67836 */ /* 0x000fe40000000000 */
[----:B------:R-:W-:Y:S01]  /*9b10*/  FMUL.FTZ R205, R205, R231 ;  /* 0x000000e7cdcd7220 */ /* 0x000fe20000410000 */
        /* <DEDUP_REMOVED lines=8> */
[C---:B------:R-:W-:Y:S01]  /*9ba0*/  IADD3 R229, R7.reuse, 0x4, RZ ;  /* 0x0000000407e57810 */ /* 0x040fe20007ffe0ff */
[----:B------:R-:W2:Y:S02]  /*9bb0*/  MUFU.EX2 R105, R105 ;  /* 0x0000006900697308 */ /* 0x000ea40000000800 */
[----:B------:R-:W3:Y:S01]  /*9bc0*/  SHFL.IDX PT, R230, R223, R230, 0x1f ;  /* 0x00001fe6dfe67589 */ /* 0x000ee200000e0000 */
[----:B------:R-:W-:Y:S01]  /*9bd0*/  FMUL.FTZ R88, R88, R215 ;  /* 0x000000d758587220 */ /* 0x000fe20000410000 */
[----:B-1----:R-:W-:-:S04]  /*9be0*/  VIADD R35, R7, 0x18 ;  /* 0x0000001807237836 */ /* 0x002fc80000000000 */
        /* <DEDUP_REMOVED lines=30> */
[----:B------:R-:W-:Y:S02]  /*9dd0*/  VIADD R229, R7, 0x8 ;  /* 0x0000000807e57836 */ /* 0x000fe40000000000 */
[----:B--2---:R-:W-:Y:S01]  /*9de0*/  FMUL.FTZ R124, R110, R124 ;  /* 0x0000007c6e7c7220 */ /* 0x004fe20000410000 */
[----:B------:R-:W2:Y:S01]  /*9df0*/  SHFL.IDX PT, R223, R223, R233, 0x1f ;  /* 0x00001fe9dfdf7589 */ /* 0x000ea200000e0000 */
[----:B------:R-:W-:Y:S01]  /*9e00*/  FMUL.FTZ R52, R52, R44 ;  /* 0x0000002c34347220 */ /* 0x000fe20000410000 */
[----:B------:R-:W-:Y:S01]  /*9e10*/  FMUL.FTZ R44, R92, R46 ;  /* 0x0000002e5c2c7220 */ /* 0x000fe20000410000 */
[----:B------:R-:W-:Y:S01]  /*9e20*/  FMUL.FTZ R46, R91, R124 ;  /* 0x0000007c5b2e7220 */ /* 0x000fe20000410000 */
        /* <DEDUP_REMOVED lines=31> */
[----:B------:R-:W-:Y:S01]  /*a020*/  IADD3 R230, R7, 0x4, RZ ;  /* 0x0000000407e67810 */ /* 0x000fe20007ffe0ff */
[----:B------:R-:W-:Y:S01]  /*a030*/  FMUL.FTZ R131, R131, R214 ;  /* 0x000000d683837220 */ /* 0x000fe20000410000 */
[C---:B------:R-:W-:Y:S01]  /*a040*/  IADD3 R217, R7.reuse, 0x10, RZ ;  /* 0x0000001007d97810 */ /* 0x040fe20007ffe0ff */
[--C-:B------:R-:W-:Y:S01]  /*a050*/  FADD.FTZ R60, R60, -R91.reuse ;  /* 0x8000005b3c3c7221 */ /* 0x100fe20000010000 */
[----:B------:R-:W-:Y:S01]  /*a060*/  FADD.FTZ R62, R62, -R91 ;  /* 0x8000005b3e3e7221 */ /* 0x000fe20000010000 */
[----:B------:R-:W-:Y:S01]  /*a070*/  VIADD R214, R7, 0x14 ;  /* 0x0000001407d67836 */ /* 0x000fe20000000000 */
[----:B------:R-:W-:Y:S01]  /*a080*/  LDS R91, [R14+0x400] ;  /* 0x000400000e5b7984 */ /* 0x000fe20000000800 */
[----:B------:R-:W-:Y:S01]  /*a090*/  FMUL.FTZ R53, R53, R47 ;  /* 0x0000002f35357220 */ /* 0x000fe20000410000 */
[----:B------:R-:W-:Y:S01]  /*a0a0*/  FMUL.FTZ R50, R235, R48 ;  /* 0x00000030eb327220 */ /* 0x000fe20000410000 */
[----:B------:R-:W-:-:S02]  /*a0b0*/  VIADD R232, R7, 0x18 ;  /* 0x0000001807e87836 */ /* 0x000fc40000000000 */
        /* <DEDUP_REMOVED lines=401> */
.L_x_2102:
        /* <DEDUP_REMOVED lines=70> */
.L_x_2103:
[----:B--2---:R-:W2:Y:S01]  /*be30*/  LDL R5, [R1+0x40] ;  /* 0x0000400001057983 */ /* 0x004ea20000100800 */
        /* <DEDUP_REMOVED lines=11> */
.L_x_2093:
[----:B------:R-:W-:-:S06]  /*bef0*/  UISETP.GE.AND UP0, UPT, UR43, UR42, UPT ;  /* 0x0000002a2b00728c */ /* 0x000fcc000bf06270 */
[----:B------:R-:W-:-:S13]  /*bf00*/  PLOP3.LUT P0, PT, PT, PT, UP0, 0x80, 0x0 ;  /* 0x000000000000781c */ /* 0x000fda0003f0f008 */
[----:B------:R-:W-:Y:S05]  /*bf10*/  @P0 BRA `(.L_x_2105) ;  /* 0x0000005800200947 */ /* 0x000fea0003800000 */
[----:B------:R-:W2:Y:S04]  /*bf20*/  LDL.LU R12, [R1+0x68] ;  /* 0x00006800010c7983 */ /* 0x000ea80000300800 */
[----:B------:R-:W3:Y:S01]  /*bf30*/  LDL.LU R20, [R1+0x50] ;  /* 0x0000500001147983 */ /* 0x000ee20000300800 */
[----:B------:R-:W4:Y:S01]  /*bf40*/  S2R R10, SR_TID.X ;  /* 0x00000000000a7919 */ /* 0x000f220000002100 */
[----:B------:R-:W5:Y:S01]  /*bf50*/  S2R R5, SR_TID.X ;  /* 0x0000000000057919 */ /* 0x000f620000002100 */
[C---:B----4-:R-:W-:Y:S02]  /*bf60*/  VIADD R13, R10.reuse, 0xffffff80 ;  /* 0xffffff800a0d7836 */ /* 0x050fe40000000000 */
[----:B------:R-:W-:Y:S01]  /*bf70*/  VIADD R14, R10, 0xffffff80 ;  /* 0xffffff800a0e7836 */ /* 0x000fe20000000000 */
[----:B-----5:R-:W-:-:S02]  /*bf80*/  IADD3 R5, R5, -0x80, RZ ;  /* 0xffffff8005057810 */ /* 0x020fc40007ffe0ff */
[----:B------:R-:W-:Y:S02]  /*bf90*/  SHF.R.S32.HI R13, RZ, 0x1f, R13 ;  /* 0x0000001fff0d7819 */ /* 0x000fe4000001140d */
[----:B------:R-:W-:Y:S02]  /*bfa0*/  SHF.R.S32.HI R6, RZ, 0x1f, R5 ;  /* 0x0000001fff067819 */ /* 0x000fe40000011405 */
[----:B------:R-:W-:Y:S02]  /*bfb0*/  LEA.HI R13, R13, R14, RZ, 0x7 ;  /* 0x0000000e0d0d7211 */ /* 0x000fe400078f38ff */
[----:B------:R-:W-:Y:S02]  /*bfc0*/  LEA.HI R7, R6, R5, RZ, 0x5 ;  /* 0x0000000506077211 */ /* 0x000fe400078f28ff */
        /* <DEDUP_REMOVED lines=15> */
[----:B------:R-:W-:Y:S02]  /*c0c0*/  IADD3 R8, R5, -R8, RZ ;  /* 0x8000000805087210 */ /* 0x000fe40007ffe0ff */
[----:B------:R-:W-:Y:S02]  /*c0d0*/  LOP3.LUT R10, R10, 0xfffffff8, RZ, 0xc0, !PT ;  /* 0xfffffff80a0a7812 */ /* 0x000fe400078ec0ff */
[----:B------:R-:W-:Y:S02]  /*c0e0*/  LOP3.LUT R12, R7, 0x3fffffe, RZ, 0xc0, !PT ;  /* 0x03fffffe070c7812 */ /* 0x000fe400078ec0ff */
[----:B------:R-:W-:Y:S01]  /*c0f0*/  SHF.R.S32.HI R7, RZ, 0x1f, R8 ;  /* 0x0000001fff077819 */ /* 0x000fe20000011408 */
[----:B------:R-:W-:Y:S01]  /*c100*/  IMAD.IADD R10, R9, 0x1, -R10 ;  /* 0x00000001090a7824 */ /* 0x000fe200078e0a0a */
[----:B------:R-:W-:Y:S01]  /*c110*/  LEA.HI R9, R6, R5, RZ, 0x2 ;  /* 0x0000000506097211 */ /* 0x000fe200078f10ff */
[----:B------:R-:W-:Y:S01]  /*c120*/  IMAD.IADD R13, R13, 0x1, -R12 ;  /* 0x000000010d0d7824 */ /* 0x000fe200078e0a0c */
[----:B------:R-:W-:-:S02]  /*c130*/  LEA.HI R6, R7, R8, RZ, 0x3 ;  /* 0x0000000807067211 */ /* 0x000fc400078f18ff */
[----:B------:R-:W-:Y:S02]  /*c140*/  LEA.HI R8, R7, R8, RZ, 0x2 ;  /* 0x0000000807087211 */ /* 0x000fe400078f10ff */
[--C-:B------:R-:W-:Y:S02]  /*c150*/  SHF.R.S32.HI R7, RZ, 0x3, R6.reuse ;  /* 0x00000003ff077819 */ /* 0x100fe40000011406 */
[----:B------:R-:W-:Y:S02]  /*c160*/  LOP3.LUT R12, R9, 0xfffffffc, RZ, 0xc0, !PT ;  /* 0xfffffffc090c7812 */ /* 0x000fe400078ec0ff */
[----:B------:R-:W-:Y:S02]  /*c170*/  SHF.R.S32.HI R6, RZ, 0x1f, R6 ;  /* 0x0000001fff067819 */ /* 0x000fe40000011406 */
[----:B------:R-:W-:Y:S02]  /*c180*/  LEA R10, R11, R10, 0x4 ;  /* 0x0000000a0b0a7211 */ /* 0x000fe400078e20ff */
[----:B------:R-:W-:Y:S01]  /*c190*/  SHF.R.S32.HI R11, RZ, 0x2, R8 ;  /* 0x00000002ff0b7819 */ /* 0x000fe20000011408 */
[----:B------:R-:W-:Y:S01]  /*c1a0*/  IMAD.IADD R9, R5, 0x1, -R12 ;  /* 0x0000000105097824 */ /* 0x000fe200078e0a0c */
[----:B------:R-:W-:-:S02]  /*c1b0*/  LEA.HI R6, R6, R7, RZ, 0x4 ;  /* 0x0000000706067211 */ /* 0x000fc400078f20ff */
[----:B------:R-:W-:Y:S01]  /*c1c0*/  IADD3 R5, R11, 0x8, RZ ;  /* 0x000000080b057810 */ /* 0x000fe20007ffe0ff */
[----:B------:R-:W-:Y:S01]  /*c1d0*/  IMAD R19, R13, 0x40, R10 ;  /* 0x000000400d137824 */ /* 0x000fe200078e020a */
[----:B------:R-:W-:Y:S01]  /*c1e0*/  LOP3.LUT R6, R6, 0x1ffffff0, RZ, 0xc0, !PT ;  /* 0x1ffffff006067812 */ /* 0x000fe200078ec0ff */
[----:B------:R-:W-:Y:S01]  /*c1f0*/  VIADD R12, R11, 0x10 ;  /* 0x000000100b0c7836 */ /* 0x000fe20000000000 */
[----:B------:R-:W-:Y:S02]  /*c200*/  LEA.HI R10, R5, R5, RZ, 0x1 ;  /* 0x00000005050a7211 */ /* 0x000fe400078f08ff */
[----:B------:R-:W-:Y:S01]  /*c210*/  LEA.HI R8, R8, R11, RZ, 0x1 ;  /* 0x0000000b08087211 */ /* 0x000fe200078f08ff */
[----:B------:R-:W-:Y:S01]  /*c220*/  IMAD.IADD R7, R7, 0x1, -R6 ;  /* 0x0000000107077824 */ /* 0x000fe200078e0a06 */
[----:B------:R-:W-:Y:S02]  /*c230*/  LEA.HI R13, R12, R12, RZ, 0x1 ;  /* 0x0000000c0c0d7211 */ /* 0x000fe400078f08ff */
[----:B------:R-:W-:Y:S01]  /*c240*/  LOP3.LUT R6, R10, 0xfffffffe, RZ, 0xc0, !PT ;  /* 0xfffffffe0a067812 */ /* 0x000fe200078ec0ff */
[----:B------:R-:W-:Y:S01]  /*c250*/  VIADD R14, R11, 0x18 ;  /* 0x000000180b0e7836 */ /* 0x000fe20000000000 */
[----:B------:R-:W-:-:S02]  /*c260*/  LOP3.LUT R8, R8, 0xfffffffe, RZ, 0xc0, !PT ;  /* 0xfffffffe08087812 */ /* 0x000fc400078ec0ff */
[----:B------:R-:W-:Y:S01]  /*c270*/  LOP3.LUT R15, R13, 0xfffffffe, RZ, 0xc0, !PT ;  /* 0xfffffffe0d0f7812 */ /* 0x000fe200078ec0ff */
[----:B------:R-:W-:Y:S01]  /*c280*/  IMAD.IADD R6, R5, 0x1, -R6 ;  /* 0x0000000105067824 */ /* 0x000fe200078e0a06 */
[--C-:B------:R-:W-:Y:S02]  /*c290*/  SHF.R.S32.HI R5, RZ, 0x1, R10.reuse ;  /* 0x00000001ff057819 */ /* 0x100fe4000001140a */
[----:B------:R-:W-:Y:S02]  /*c2a0*/  SHF.R.S32.HI R10, RZ, 0x1f, R10 ;  /* 0x0000001fff0a7819 */ /* 0x000fe4000001140a */
[----:B------:R-:W-:Y:S02]  /*c2b0*/  IADD3 R8, R11, -R8, RZ ;  /* 0x800000080b087210 */ /* 0x000fe40007ffe0ff */
[----:B------:R-:W-:Y:S02]  /*c2c0*/  IADD3 R15, R12, -R15, RZ ;  /* 0x8000000f0c0f7210 */ /* 0x000fe40007ffe0ff */
[----:B------:R-:W-:-:S02]  /*c2d0*/  SHF.R.S32.HI R11, RZ, 0x1, R13 ;  /* 0x00000001ff0b7819 */ /* 0x000fc4000001140d */
[----:B------:R-:W-:Y:S02]  /*c2e0*/  SHF.R.S32.HI R12, RZ, 0x1f, R13 ;  /* 0x0000001fff0c7819 */ /* 0x000fe4000001140d */
[----:B------:R-:W-:Y:S02]  /*c2f0*/  LEA.HI R17, R14, R14, RZ, 0x1 ;  /* 0x0000000e0e117211 */ /* 0x000fe400078f08ff */
[----:B------:R-:W-:Y:S02]  /*c300*/  LEA.HI R10, R10, R5, RZ, 0x4 ;  /* 0x000000050a0a7211 */ /* 0x000fe400078f20ff */
[----:B------:R-:W-:Y:S02]  /*c310*/  LEA.HI R12, R12, R11, RZ, 0x4 ;  /* 0x0000000b0c0c7211 */ /* 0x000fe400078f20ff */
[--C-:B------:R-:W-:Y:S02]  /*c320*/  SHF.R.S32.HI R13, RZ, 0x1, R17.reuse ;  /* 0x00000001ff0d7819 */ /* 0x100fe40000011411 */
[----:B-1----:R-:W-:-:S02]  /*c330*/  SHF.R.S32.HI R18, RZ, 0x1f, R17 ;  /* 0x0000001fff127819 */ /* 0x002fc40000011411 */
[----:B------:R-:W-:Y:S02]  /*c340*/  LOP3.LUT R10, R10, 0x1ffffff0, RZ, 0xc0, !PT ;  /* 0x1ffffff00a0a7812 */ /* 0x000fe400078ec0ff */
[----:B------:R-:W-:Y:S02]  /*c350*/  LOP3.LUT R12, R12, 0x1ffffff0, RZ, 0xc0, !PT ;  /* 0x1ffffff00c0c7812 */ /* 0x000fe400078ec0ff */
[----:B------:R-:W-:Y:S01]  /*c360*/  LEA.HI R18, R18, R13, RZ, 0x4 ;  /* 0x0000000d12127211 */ /* 0x000fe200078f20ff */
[----:B------:R-:W-:Y:S01]  /*c370*/  IMAD.IADD R5, R5, 0x1, -R10 ;  /* 0x0000000105057824 */ /* 0x000fe200078e0a0a */
[----:B------:R-:W-:Y:S02]  /*c380*/  IADD3 R12, R11, -R12, RZ ;  /* 0x8000000c0b0c7210 */ /* 0x000fe40007ffe0ff */
[----:B------:R-:W-:Y:S02]  /*c390*/  LOP3.LUT R17, R17, 0xfffffffe, RZ, 0xc0, !PT ;  /* 0xfffffffe11117812 */ /* 0x000fe400078ec0ff */
[----:B------:R-:W-:Y:S01]  /*c3a0*/  LOP3.LUT R18, R18, 0x1ffffff0, RZ, 0xc0, !PT ;  /* 0x1ffffff012127812 */ /* 0x000fe200078ec0ff */
[----:B------:R-:W-:Y:S01]  /*c3b0*/  IMAD R8, R7, 0x8, R8 ;  /* 0x0000000807087824 */ /* 0x000fe200078e0208 */
[----:B------:R-:W-:Y:S01]  /*c3c0*/  LEA R7, R5, R6, 0x3 ;  /* 0x0000000605077211 */ /* 0x000fe200078e18ff */
[----:B------:R-:W-:-:S02]  /*c3d0*/  IMAD R5, R12, 0x8, R15 ;  /* 0x000000080c057824 */ /* 0x000fc400078e020f */
[----:B------:R-:W-:Y:S02]  /*c3e0*/  IMAD.IADD R17, R14, 0x1, -R17 ;  /* 0x000000010e117824 */ /* 0x000fe400078e0a11 */
[----:B------:R-:W-:Y:S01]  /*c3f0*/  IMAD.IADD R18, R13, 0x1, -R18 ;  /* 0x000000010d127824 */ /* 0x000fe200078e0a12 */
[----:B------:R-:W-:Y:S03]  /*c400*/  STL [R1+0x84], R8 ;  /* 0x0000840801007387 */ /* 0x000fe60000100800 */
[----:B------:R-:W-:Y:S01]  /*c410*/  IMAD R6, R18, 0x8, R17 ;  /* 0x0000000812067824 */ /* 0x000fe200078e0211 */
[----:B------:R-:W-:Y:S04]  /*c420*/  STL [R1+0x80], R7 ;  /* 0x0000800701007387 */ /* 0x000fe80000100800 */
[----:B------:R3:W-:Y:S04]  /*c430*/  STL [R1+0x7c], R5 ;  /* 0x00007c0501007387 */ /* 0x0007e80000100800 */
[----:B------:R1:W-:Y:S01]  /*c440*/  STL [R1+0x78], R6 ;  /* 0x0000780601007387 */ /* 0x0003e20000100800 */
[----:B---3--:R-:W-:-:S05]  /*c450*/  LEA R5, R20, R16, 0xd ;  /* 0x0000001014057211 */ /* 0x008fca00078e68ff */
[C---:B-1----:R-:W-:Y:S02]  /*c460*/  VIADD R6, R5.reuse, 0x4000 ;  /* 0x0000400005067836 */ /* 0x042fe40000000000 */
[----:B------:R-:W-:Y:S01]  /*c470*/  VIADD R7, R5, 0x20c00 ;  /* 0x00020c0005077836 */ /* 0x000fe20000000000 */
        /* <DEDUP_REMOVED lines=11> */
[C---:B------:R-:W-:Y:S01]  /*c530*/  IADD3 R24, R12.reuse, 0x2, RZ ;  /* 0x000000020c187810 */ /* 0x040fe20007ffe0ff */
[----:B------:R2:W-:Y:S01]  /*c540*/  STL [R1+0x6c], R12 ;  /* 0x00006c0c01007387 */ /* 0x0005e20000100800 */
[----:B------:R-:W-:Y:S01]  /*c550*/  VIADD R20, R12, 0x6 ;  /* 0x000000060c147836 */ /* 0x000fe20000000000 */
[----:B------:R-:W-:Y:S01]  /*c560*/  MOV R11, 0x40000040 ;  /* 0x40000040000b7802 */ /* 0x000fe20000000f00 */
[C---:B------:R-:W-:Y:S01]  /*c570*/  VIADD R10, R5.reuse, 0x6 ;  /* 0x00000006050a7836 */ /* 0x040fe20000000000 */
[----:B------:R-:W-:Y:S01]  /*c580*/  STL [R1+0x74], R6 ;  /* 0x0000740601007387 */ /* 0x000fe20000100800 */
[----:B------:R-:W-:Y:S01]  /*c590*/  IADD3 R14, R5, 0x2, RZ ;  /* 0x00000002050e7810 */ /* 0x000fe20007ffe0ff */
[----:B------:R-:W-:-:S02]  /*c5a0*/  IMAD.MOV.U32 R15, RZ, RZ, 0x40000040 ;  /* 0x40000040ff0f7424 */ /* 0x000fc400078e00ff */
[----:B------:R3:W-:Y:S01]  /*c5b0*/  STL [R1+0x68], R5 ;  /* 0x0000680501007387 */ /* 0x0007e20000100800 */
[----:B------:R-:W-:Y:S02]  /*c5c0*/  IMAD.MOV.U32 R13, RZ, RZ, 0x40000040 ;  /* 0x40000040ff0d7424 */ /* 0x000fe400078e00ff */
[----:B--2---:R-:W-:Y:S01]  /*c5d0*/  VIADD R12, R5, 0x4 ;  /* 0x00000004050c7836 */ /* 0x004fe20000000000 */
[----:B------:R2:W-:Y:S04]  /*c5e0*/  STL.64 [R1+0x60], R24 ;  /* 0x0000601801007387 */ /* 0x0005e80000100a00 */
[----:B------:R2:W-:Y:S04]  /*c5f0*/  STL.64 [R1+0x58], R22 ;  /* 0x0000581601007387 */ /* 0x0005e80000100a00 */
[----:B------:R2:W-:Y:S04]  /*c600*/  STL.64 [R1+0x50], R20 ;  /* 0x0000501401007387 */ /* 0x0005e80000100a00 */
[----:B------:R2:W-:Y:S04]  /*c610*/  STL.64 [R1+0x38], R10 ;  /* 0x0000380a01007387 */ /* 0x0005e80000100a00 */
[----:B------:R2:W-:Y:S04]  /*c620*/  STL.64 [R1+0x48], R14 ;  /* 0x0000480e01007387 */ /* 0x0005e80000100a00 */
[----:B------:R2:W-:Y:S01]  /*c630*/  STL.64 [R1+0x40], R12 ;  /* 0x0000400c01007387 */ /* 0x0005e20000100a00 */
[C---:B---3--:R-:W-:Y:S01]  /*c640*/  IADD3 R5, R9.reuse, 0x4, RZ ;  /* 0x0000000409057810 */ /* 0x048fe20007ffe0ff */
[C---:B------:R-:W-:Y:S01]  /*c650*/  VIADD R7, R9.reuse, 0x8 ;  /* 0x0000000809077836 */ /* 0x040fe20000000000 */
[C---:B------:R-:W-:Y:S01]  /*c660*/  IADD3 R5, R9.reuse, 0x10, RZ ;  /* 0x0000001009057810 */ /* 0x040fe20007ffe0ff */
[C---:B------:R-:W-:Y:S01]  /*c670*/  VIADD R6, R9.reuse, 0xc ;  /* 0x0000000c09067836 */ /* 0x040fe20000000000 */
[C---:B------:R-:W-:Y:S01]  /*c680*/  IADD3 R5, R9.reuse, 0x1c, RZ ;  /* 0x0000001c09057810 */ /* 0x040fe20007ffe0ff */
[----:B------:R-:W-:Y:S01]  /*c690*/  VIADD R7, R9, 0x14 ;  /* 0x0000001409077836 */ /* 0x000fe20000000000 */
[----:B------:R-:W-:Y:S01]  /*c6a0*/  IADD3 R7, -R19, UR4, RZ ;  /* 0x0000000413077c10 */ /* 0x000fe2000fffe1ff */
[----:B------:R-:W-:-:S02]  /*c6b0*/  VIADD R6, R9, 0x18 ;  /* 0x0000001809067836 */ /* 0x000fc40000000000 */
[----:B-1----:R-:W-:-:S07]  /*c6c0*/  IMAD R8, R8, -0x80, -R19 ;  /* 0xffffff8008087824 */ /* 0x002fce00078e0a13 */
.L_x_2116:
[----:B------:R-:W-:-:S05]  /*c6d0*/  IMAD.U32 R5, RZ, RZ, UR36 ;  /* 0x00000024ff057e24 */ /* 0x000fca000f8e00ff */
[----:B------:R-:W-:-:S04]  /*c6e0*/  LOP3.LUT R5, R5, 0x1, RZ, 0xfc, !PT ;  /* 0x0000000105057812 */ /* 0x000fc800078efcff */
[----:B------:R-:W-:-:S13]  /*c6f0*/  ISETP.NE.AND P6, PT, R5, 0x3, PT ;  /* 0x000000030500780c */ /* 0x000fda0003fc5270 */
[----:B------:R-:W-:Y:S05]  /*c700*/  @!P6 BRA `(.L_x_2106) ;  /* 0x000000000004e947 */ /* 0x000fea0003800000 */
[----:B------:R-:W-:Y:S01]  /*c710*/  BPT.TRAP 0x1 ;  /* 0x000000040000795c */ /* 0x000fe20000300000 */
.L_x_2106:
[----:B------:R-:W-:Y:S01]  /*c720*/  IMAD R6, R0, 0x8, R16 ;  /* 0x0000000800067824 */ /* 0x000fe200078e0210 */
[----:B--2---:R-:W-:-:S04]  /*c730*/  SHF.L.U32 R23, R4, 0x1f, RZ ;  /* 0x0000001f04177819 */ /* 0x004fc800000006ff */
[----:B------:R1:W2:Y:S01]  /*c740*/  SYNCS.PHASECHK.TRANS64.TRYWAIT P0, [R6+URZ+0x30c10], R23 ;  /* 0x030c1017060075a7 */ /* 0x0002a2000800017f */
[----:B------:R-:W-:Y:S05]  /*c750*/  @!P6 BRA `(.L_x_2107) ;  /* 0x000000000004e947 */ /* 0x000fea0003800000 */
[----:B------:R-:W-:Y:S01]  /*c760*/  BPT.TRAP 0x1 ;  /* 0x000000040000795c */ /* 0x000fe20000300000 */
.L_x_2107:
[----:B------:R-:W-:-:S04]  /*c770*/  IADD3 R5, R16, 0x10000, RZ ;  /* 0x0001000010057810 */ /* 0x000fc80007ffe0ff */
[----:B------:R-:W-:-:S04]  /*c780*/  SHF.R.U32.HI R5, RZ, 0x4, R5 ;  /* 0x00000004ff057819 */ /* 0x000fc80000011605 */
[----:B------:R-:W-:-:S04]  /*c790*/  LOP3.LUT R5, R5, 0x3fff, RZ, 0xc0, !PT ;  /* 0x00003fff05057812 */ /* 0x000fc800078ec0ff */
[----:B------:R-:W-:Y:S01]  /*c7a0*/  LOP3.LUT R11, R5, 0x10000, RZ, 0xfc, !PT ;  /* 0x00010000050b7812 */ /* 0x000fe200078efcff */
[----:B--2---:R-:W-:Y:S06]  /*c7b0*/  @P0 BRA `(.L_x_2108) ;  /* 0x0000000000080947 */ /* 0x004fec0003800000 */
[----:B------:R-:W2:Y:S02]  /*c7c0*/  SYNCS.PHASECHK.TRANS64.TRYWAIT P0, [R6+URZ+0x30c10], R23 ;  /* 0x030c1017060075a7 */ /* 0x000ea4000800017f */
[----:B--2---:R-:W-:Y:S05]  /*c7d0*/  @!P0 BRA `(.L_x_2109) ;  /* 0x0000009400088947 */ /* 0x004fea0003800000 */
.L_x_2108:
        /* <DEDUP_REMOVED lines=63> */
.L_x_2110:
[----:B------:R1:W1:Y:S01]  /*cbd0*/  SYNCS.PHASECHK.TRANS64.TRYWAIT P0, [R6+URZ+0x30c30], R23 ;  /* 0x030c3017060075a7 */ /* 0x000262000800017f */
[----:B------:R-:W-:Y:S05]  /*cbe0*/  @!P6 BRA `(.L_x_2111) ;  /* 0x000000000004e947 */ /* 0x000fea0003800000 */
[----:B------:R-:W-:Y:S01]  /*cbf0*/  BPT.TRAP 0x1 ;  /* 0x000000040000795c */ /* 0x000fe20000300000 */
.L_x_2111:
[----:B-1----:R-:W-:Y:S05]  /*cc00*/  @P0 BRA `(.L_x_2112) ;  /* 0x0000000000080947 */ /* 0x002fea0003800000 */
[----:B------:R-:W1:Y:S02]  /*cc10*/  SYNCS.PHASECHK.TRANS64.TRYWAIT P0, [R6+URZ+0x30c30], R23 ;  /* 0x030c3017060075a7 */ /* 0x000e64000800017f */
[----:B-1----:R-:W-:Y:S05]  /*cc20*/  @!P0 BRA `(.L_x_2113) ;  /* 0x0000009000088947 */ /* 0x002fea0003800000 */
.L_x_2112:
        /* <DEDUP_REMOVED lines=139> */
[----:B------:R1:W-:Y:S01]  /*d4e0*/  MUFU.TANH R6, R126 ;  /* 0x0000007e00067308 */ /* 0x0003e20000002400 */
[----:B--2---:R-:W-:Y:S01]  /*d4f0*/  IADD3 R2, -R2, 0x8, RZ ;  /* 0x0000000802027810 */ /* 0x004fe20007ffe1ff */
[----:B------:R-:W1:Y:S01]  /*d500*/  LDC.64 R94, c[0x0][0x748] ;  /* 0x0001d200ff5e7b82 */ /* 0x000e620000000a00 */
        /* <DEDUP_REMOVED lines=11> */
[----:B------:R-:W-:Y:S01]  /*d5c0*/  IMAD.IADD R96, R7, 0x1, R96 ;  /* 0x0000000107607824 */ /* 0x000fe200078e0260 */
[----:B------:R-:W-:-:S03]  /*d5d0*/  UIADD3 UR6, UR6, 0x6, URZ ;  /* 0x0000000606067890 */ /* 0x000fc6000fffe03f */
[----:B------:R-:W4:Y:S01]  /*d5e0*/  MUFU.TANH R90, R90 ;  /* 0x0000005a005a7308 */ /* 0x000f220000002400 */
        /* <DEDUP_REMOVED lines=120> */
[----:B------:R-:W-:-:S02]  /*dd70*/  ISETP.GE.AND P5, PT, R128, 0x20, PT ;  /* 0x000000208000780c */ /* 0x000fc40003fa6270 */
[----:B------:R-:W-:Y:S01]  /*dd80*/  LEA R136, R0, R136, 0xa ;  /* 0x0000008800887211 */ /* 0x000fe200078e50ff */
[----:B------:R-:W-:Y:S01]  /*dd90*/  VIADD R223, R9, 0x4 ;  /* 0x0000000409df7836 */ /* 0x000fe20000000000 */
[----:B------:R-:W-:Y:S01]  /*dda0*/  ISETP.GE.AND P4, PT, R128, 0x21, PT ;  /* 0x000000218000780c */ /* 0x000fe20003f86270 */
[----:B------:R-:W-:Y:S01]  /*ddb0*/  FMUL.FTZ R138, R129, UR9 ;  /* 0x00000009818a7c20 */ /* 0x000fe20008410000 */
[----:B----4-:R-:W-:Y:S01]  /*ddc0*/  FSEL R103, R90, -INF , !P0 ;  /* 0xff8000005a677808 */ /* 0x010fe20004000000 */
[----:B------:R4:W-:Y:S01]  /*ddd0*/  MUFU.TANH R146, R119 ;  /* 0x0000007700927308 */ /* 0x0009e20000002400 */
[----:B-1----:R-:W-:Y:S01]  /*dde0*/  FSEL R109, R91, -INF , !P1 ;  /* 0xff8000005b6d7808 */ /* 0x002fe20004800000 */
[----:B------:R-:W1:Y:S01]  /*ddf0*/  SHFL.IDX PT, R226, R224, R9, 0x1f ;  /* 0x00001f09e0e27589 */ /* 0x000e6200000e0000 */
[C---:B------:R-:W-:Y:S01]  /*de00*/  ISETP.GE.AND P0, PT, R128.reuse, 0x28, PT ;  /* 0x000000288000780c */ /* 0x040fe20003f06270 */
[----:B------:R-:W-:Y:S01]  /*de10*/  VIADD R231, R9, 0x8 ;  /* 0x0000000809e77836 */ /* 0x000fe20000000000 */
[----:B------:R-:W-:Y:S01]  /*de20*/  ISETP.GE.AND P1, PT, R128, 0x29, PT ;  /* 0x000000298000780c */ /* 0x000fe20003f26270 */
[----:B------:R-:W-:Y:S01]  /*de30*/  ULDC UR4, c[0x0][0x744] ;  /* 0x0001d10000047ab9 */ /* 0x000fe20000000800 */
        /* <DEDUP_REMOVED lines=34> */
[----:B----4-:R-:W-:Y:S02]  /*e060*/  FSEL R119, R160, -INF , !P1 ;  /* 0xff800000a0777808 */ /* 0x010fe40004800000 */
        /* <DEDUP_REMOVED lines=8> */
[----:B------:R-:W4:Y:S01]  /*e0f0*/  MUFU.TANH R147, R118 ;  /* 0x0000007600937308 */ /* 0x000f220000002400 */
        /* <DEDUP_REMOVED lines=20> */
[----:B---3--:R-:W-:Y:S02]  /*e240*/  FSEL R111, R155, -INF , !P5 ;  /* 0xff8000009b6f7808 */ /* 0x008fe40006800000 */
        /* <DEDUP_REMOVED lines=16> */
[----:B----4-:R-:W-:-:S02]  /*e350*/  FSEL R98, R147, -INF , !P2 ;  /* 0xff80000093627808 */ /* 0x010fc40005000000 */
        /* <DEDUP_REMOVED lines=21> */
[C---:B------:R-:W-:Y:S02]  /*e4b0*/  ISETP.GT.OR P2, PT, R221.reuse, 0x68, !P2 ;  /* 0x00000068dd00780c */ /* 0x040fe40005744670 */
[C---:B------:R-:W-:Y:S02]  /*e4c0*/  ISETP.GT.OR P0, PT, R221.reuse, 0x69, !P0 ;  /* 0x00000069dd00780c */ /* 0x040fe40004704670 */
[----:B------:R-:W-:Y:S02]  /*e4d0*/  ISETP.GT.OR P1, PT, R221, 0x70, !P1 ;  /* 0x00000070dd00780c */ /* 0x000fe40004f24670 */
[----:B------:R-:W-:-:S02]  /*e4e0*/  R2UR UR8, R136 ;  /* 0x00000000880872ca */ /* 0x000fc400000e0000 */
[----:B------:R-:W-:Y:S02]  /*e4f0*/  FSEL R129, R6, -INF , !P2 ;  /* 0xff80000006817808 */ /* 0x000fe40005000000 */
[----:B--2---:R-:W-:Y:S02]  /*e500*/  FSEL R139, R5, -INF , !P0 ;  /* 0xff800000058b7808 */ /* 0x004fe40004000000 */
[----:B----4-:R-:W-:Y:S02]  /*e510*/  FSEL R136, R2, -INF , !P1 ;  /* 0xff80000002887808 */ /* 0x010fe40004800000 */
[C---:B------:R-:W-:Y:S02]  /*e520*/  ISETP.GE.AND P2, PT, R128.reuse, 0x71, PT ;  /* 0x000000718000780c */ /* 0x040fe40003f46270 */
[C---:B------:R-:W-:Y:S02]  /*e530*/  ISETP.GE.AND P0, PT, R128.reuse, 0x78, PT ;  /* 0x000000788000780c */ /* 0x040fe40003f06270 */
[----:B------:R-:W-:-:S02]  /*e540*/  ISETP.GE.AND P1, PT, R128, 0x79, PT ;  /* 0x000000798000780c */ /* 0x000fc40003f26270 */
[----:B------:R1:W-:Y:S02]  /*e550*/  MUFU.TANH R128, R212 ;  /* 0x000000d400807308 */ /* 0x0003e40000002400 */
[----:B-1----:R-:W1:Y:S01]  /*e560*/  SHFL.IDX PT, R212, R224, R223, 0x1f ;  /* 0x00001fdfe0d47589 */ /* 0x002e6200000e0000 */
[C---:B------:R-:W-:Y:S02]  /*e570*/  ISETP.GT.OR P3, PT, R218.reuse, 0x71, !P3 ;  /* 0x00000071da00780c */ /* 0x040fe40005f64670 */
[C---:B------:R-:W-:Y:S02]  /*e580*/  ISETP.GT.OR P5, PT, R218.reuse, 0x78, !P5 ;  /* 0x00000078da00780c */ /* 0x040fe40006fa4670 */
[----:B------:R-:W-:Y:S02]  /*e590*/  ISETP.GT.OR P4, PT, R218, 0x79, !P4 ;  /* 0x00000079da00780c */ /* 0x000fe40006784670 */
[----:B------:R-:W2:Y:S01]  /*e5a0*/  SHFL.IDX PT, R218, R17, R9, 0x1f ;  /* 0x00001f0911da7589 */ /* 0x000ea200000e0000 */
[----:B------:R-:W-:Y:S01]  /*e5b0*/  IADD3 R232, R9, 0xc, RZ ;  /* 0x0000000c09e87810 */ /* 0x000fe20007ffe0ff */
[----:B------:R-:W-:-:S02]  /*e5c0*/  WARPGROUP.DEPBAR.LE gsb0, 0x0 ;  /* 0x00008000000079c5 */ /* 0x000fc40000010000 */
        /* <DEDUP_REMOVED lines=13> */
[----:B------:R-:W-:-:S02]  /*e6a0*/  VIADD R221, R9, 0x14 ;  /* 0x0000001409dd7836 */ /* 0x000fc40000000000 */
[----:B------:R-:W-:Y:S02]  /*e6b0*/  FFMA.FTZ R26, R214, UR4, -R218 ;  /* 0x00000004d61a7c23 */ /* 0x000fe400080108da */
[----:B------:R2:W4:Y:S01]  /*e6c0*/  MUFU.EX2 R214, R216 ;  /* 0x000000d800d67308 */ /* 0x0005220000000800 */
[----:B------:R-:W4:Y:S01]  /*e6d0*/  SHFL.IDX PT, R231, R17, R231, 0x1f ;  /* 0x00001fe711e77589 */ /* 0x000f2200000e0000 */
[--C-:B---3--:R-:W-:Y:S01]  /*e6e0*/  FADD.FTZ R218, R30, -R24.reuse ;  /* 0x800000181eda7221 */ /* 0x108fe20000010000 */
[----:B--2---:R-:W-:Y:S02]  /*e6f0*/  FADD.FTZ R216, R28, -R24 ;  /* 0x800000181cd87221 */ /* 0x004fe40000010000 */
[----:B------:R-:W2:Y:S04]  /*e700*/  SHFL.IDX PT, R28, R224, R27, 0x1f ;  /* 0x00001f1be01c7589 */ /* 0x000ea800000e0000 */
[----:B------:R1:W-:Y:S04]  /*e710*/  SHFL.IDX PT, R27, R224, R221, 0x1f ;  /* 0x00001fdde01b7589 */ /* 0x0003e800000e0000 */
[----:B------:R3:W2:Y:S01]  /*e720*/  SHFL.IDX PT, R30, R17, R232, 0x1f ;  /* 0x00001fe8111e7589 */ /* 0x0006a200000e0000 */
[--C-:B-1----:R-:W-:Y:S01]  /*e730*/  FADD.FTZ R221, R29, -R223.reuse ;  /* 0x800000df1ddd7221 */ /* 0x102fe20000010000 */
[----:B------:R-:W-:Y:S01]  /*e740*/  IADD3 R29, R9, 0x18, RZ ;  /* 0x00000018091d7810 */ /* 0x000fe20007ffe0ff */
[----:B------:R-:W-:Y:S01]  /*e750*/  FADD.FTZ R223, R31, -R223 ;  /* 0x800000df1fdf7221 */ /* 0x000fe20000010000 */
[----:B------:R-:W-:-:S04]  /*e760*/  VIADD R31, R9, 0x10 ;  /* 0x00000010091f7836 */ /* 0x000fc80000000000 */
        /* <DEDUP_REMOVED lines=10> */
[----:B------:R-:W-:Y:S01]  /*e810*/  IADD3 R32, R9, 0x14, RZ ;  /* 0x0000001409207810 */ /* 0x000fe20007ffe0ff */
        /* <DEDUP_REMOVED lines=12> */
[----:B------:R-:W-:Y:S02]  /*e8e0*/  VIADD R229, R9, 0x1c ;  /* 0x0000001c09e57836 */ /* 0x000fe40000000000 */
[--C-:B------:R-:W-:Y:S02]  /*e8f0*/  FADD.FTZ R225, R33, -R27.reuse ;  /* 0x8000001b21e17221 */ /* 0x100fe40000010000 */
[----:B------:R-:W2:Y:S04]  /*e900*/  SHFL.IDX PT, R33, R17, R34, 0x1f ;  /* 0x00001f2211217589 */ /* 0x000ea800000e0000 */
[----:B------:R-:W3:Y:S01]  /*e910*/  SHFL.IDX PT, R34, R17, R229, 0x1f ;  /* 0x00001fe511227589 */ /* 0x000ee200000e0000 */
[----:B------:R-:W-:Y:S01]  /*e920*/  FMUL.FTZ R226, R24, R226 ;  /* 0x000000e218e27220 */ /* 0x000fe20000410000 */
[--C-:B-1----:R-:W-:Y:S01]  /*e930*/  FFMA.FTZ R211, R211, UR4, -R32.reuse ;  /* 0x00000004d3d37c23 */ /* 0x102fe20008010820 */
[----:B------:R-:W-:Y:S01]  /*e940*/  FFMA.FTZ R32, R210, UR4, -R32 ;  /* 0x00000004d2207c23 */ /* 0x000fe20008010820 */
[----:B------:R-:W-:Y:S01]  /*e950*/  FFMA.FTZ R210, -R19, R19, 1 ;  /* 0x3f80000013d27423 */ /* 0x000fe20000010113 */
[----:B------:R-:W1:Y:S01]  /*e960*/  MUFU.EX2 R219, R219 ;  /* 0x000000db00db7308 */ /* 0x000e620000000800 */
[----:B------:R-:W-:-:S02]  /*e970*/  FADD.FTZ R228, R35, -R27 ;  /* 0x8000001b23e47221 */ /* 0x000fc40000010000 */
[----:B------:R-:W-:Y:S01]  /*e980*/  FMUL.FTZ R210, R210, R226 ;  /* 0x000000e2d2d27220 */ /* 0x000fe20000410000 */
[----:B------:R-:W4:Y:S01]  /*e990*/  SHFL.IDX PT, R35, R15, R9, 0x1f ;  /* 0x00001f090f237589 */ /* 0x000f2200000e0000 */
[----:B------:R-:W-:-:S03]  /*e9a0*/  IADD3 R226, R9, 0x4, RZ ;  /* 0x0000000409e27810 */ /* 0x000fc60007ffe0ff */
[----:B------:R2:W-:Y:S01]  /*e9b0*/  MUFU.EX2 R18, R31 ;  /* 0x0000001f00127308 */ /* 0x0005e20000000800 */
[----:B------:R-:W-:-:S07]  /*e9c0*/  VIADD R36, R9, 0xc ;  /* 0x0000000c09247836 */ /* 0x000fce0000000000 */
[----:B------:R3:W-:Y:S01]  /*e9d0*/  MUFU.EX2 R19, R32 ;  /* 0x0000002000137308 */ /* 0x0007e20000000800 */
[--C-:B--2---:R-:W-:Y:S01]  /*e9e0*/  FFMA.FTZ R31, R208, UR4, -R33.reuse ;  /* 0x00000004d01f7c23 */ /* 0x104fe20008010821 */
[----:B---3--:R-:W-:Y:S01]  /*e9f0*/  FFMA.FTZ R32, R209, UR4, -R33 ;  /* 0x00000004d1207c23 */ /* 0x008fe20008010821 */
[----:B------:R-:W-:Y:S02]  /*ea00*/  FFMA.FTZ R33, R206, UR4, -R34 ;  /* 0x00000004ce217c23 */ /* 0x000fe40008010822 */
[----:B------:R-:W2:Y:S03]  /*ea10*/  SHFL.IDX PT, R206, R15, R226, 0x1f ;  /* 0x00001fe20fce7589 */ /* 0x000ea600000e0000 */
[----:B------:R3:W-:Y:S01]  /*ea20*/  MUFU.EX2 R27, R231 ;  /* 0x000000e7001b7308 */ /* 0x0007e20000000800 */
[----:B------:R-:W-:Y:S01]  /*ea30*/  FFMA.FTZ R208, -R230, R230, 1 ;  /* 0x3f800000e6d07423 */ /* 0x000fe200000101e6 */
[----:B-1----:R-:W-:Y:S01]  /*ea40*/  FMUL.FTZ R227, R219, R227 ;  /* 0x000000e3dbe37220 */ /* 0x002fe20000410000 */
[----:B---3--:R-:W-:-:S02]  /*ea50*/  FADD.FTZ R231, R37, -R232 ;  /* 0x800000e825e77221 */ /* 0x008fc40000010000 */
[----:B------:R1:W3:Y:S01]  /*ea60*/  SHFL.IDX PT, R37, R15, R36, 0x1f ;  /* 0x00001f240f257589 */ /* 0x0002e200000e0000 */
[----:B------:R-:W-:Y:S01]  /*ea70*/  FMUL.FTZ R208, R208, R227 ;  /* 0x000000e3d0d07220 */ /* 0x000fe20000410000 */
[C---:B------:R-:W-:Y:S01]  /*ea80*/  VIADD R215, R9.reuse, 0x8 ;  /* 0x0000000809d77836 */ /* 0x040fe20000000000 */
[C---:B------:R-:W-:Y:S01]  /*ea90*/  IADD3 R227, R9.reuse, 0x10, RZ ;  /* 0x0000001009e37810 */ /* 0x040fe20007ffe0ff */
[--C-:B----4-:R-:W-:Y:S01]  /*eaa0*/  FFMA.FTZ R204, R204, UR4, -R35.reuse ;  /* 0x00000004cccc7c23 */ /* 0x110fe20008010823 */
[----:B------:R-:W-:Y:S02]  /*eab0*/  VIADD R230, R9, 0x18 ;  /* 0x0000001809e67836 */ /* 0x000fe40000000000 */
[----:B------:R-:W4:Y:S01]  /*eac0*/  SHFL.IDX PT, R209, R15, R215, 0x1f ;  /* 0x00001fd70fd17589 */ /* 0x000f2200000e0000 */
[----:B-1----:R-:W-:-:S03]  /*ead0*/  FFMA.FTZ R36, R205, UR4, -R35 ;  /* 0x00000004cd247c23 */ /* 0x002fc60008010823 */
[----:B------:R-:W1:Y:S01]  /*eae0*/  SHFL.IDX PT, R205, R15, R227, 0x1f ;  /* 0x00001fe30fcd7589 */ /* 0x000e6200000e0000 */
[----:B------:R2:W-:Y:S01]  /*eaf0*/  MUFU.EX2 R35, R204 ;  /* 0x000000cc00237308 */ /* 0x0005e20000000800 */
[----:B------:R-:W-:Y:S02]  /*eb00*/  FADD.FTZ R232, R39, -R232 ;  /* 0x800000e827e87221 */ /* 0x000fe40000010000 */
[----:B------:R-:W-:Y:S01]  /*eb10*/  SHFL.IDX PT, R39, R15, R230, 0x1f ;  /* 0x00001fe60f277589 */ /* 0x000fe200000e0000 */
[--C-:B--2---:R-:W-:Y:S01]  /*eb20*/  FFMA.FTZ R204, R122, UR4, -R206.reuse ;  /* 0x000000047acc7c23 */ /* 0x104fe200080108ce */
[----:B------:R-:W-:Y:S02]  /*eb30*/  FFMA.FTZ R206, R124, UR4, -R206 ;  /* 0x000000047cce7c23 */ /* 0x000fe400080108ce */
[----:B------:R-:W2:Y:S01]  /*eb40*/  SHFL.IDX PT, R122, R15, R229, 0x1f ;  /* 0x00001fe50f7a7589 */ /* 0x000ea200000e0000 */
        /* <DEDUP_REMOVED lines=8> */
[----:B-1----:R-:W-:-:S02]  /*ebd0*/  VIADD R211, R9, 0x14 ;  /* 0x0000001409d37836 */ /* 0x002fc40000000000 */
[----:B------:R-:W-:Y:S01]  /*ebe0*/  FFMA.FTZ R125, R125, UR4, -R209 ;  /* 0x000000047d7d7c23 */ /* 0x000fe200080108d1 */
[--C-:B------:R-:W-:Y:S02]  /*ebf0*/  FFMA.FTZ R123, R103, UR4, -R205.reuse ;  /* 0x00000004677b7c23 */ /* 0x100fe400080108cd */
[----:B------:R1:W-:Y:S01]  /*ec00*/  SHFL.IDX PT, R38, R15, R211, 0x1f ;  /* 0x00001fd30f267589 */ /* 0x0003e200000e0000 */
[----:B------:R-:W-:Y:S01]  /*ec10*/  IADD3 R209, R9, 0xc, RZ ;  /* 0x0000000c09d17810 */ /* 0x000fe20007ffe0ff */
[----:B------:R-:W-:Y:S01]  /*ec20*/  FFMA.FTZ R114, R114, UR4, -R205 ;  /* 0x0000000472727c23 */ /* 0x000fe200080108cd */
[----:B--2---:R-:W-:Y:S01]  /*ec30*/  FFMA.FTZ R205, R95, UR4, -R122 ;  /* 0x000000045fcd7c23 */ /* 0x004fe2000801087a */
[--C-:B------:R-:W-:Y:S01]  /*ec40*/  FFMA.FTZ R112, R112, UR4, -R39.reuse ;  /* 0x0000000470707c23 */ /* 0x100fe20008010827 */
[----:B-1----:R1:W-:Y:S01]  /*ec50*/  MUFU.EX2 R15, R204 ;  /* 0x000000cc000f7308 */ /* 0x0023e20000000800 */
        /* <DEDUP_REMOVED lines=39> */
[----:B------:R-:W-:-:S06]  /*eed0*/  VIADD R233, R9, 0xc ;  /* 0x0000000c09e97836 */ /* 0x000fcc0000000000 */
        /* <DEDUP_REMOVED lines=40> */
[----:B------:R-:W4:Y:S01]  /*f160*/  MUFU.EX2 R32, R32 ;  /* 0x0000002000207308 */ /* 0x000f220000000800 */
[----:B------:R-:W-:Y:S01]  /*f170*/  FFMA.FTZ R20, -R20, R20, 1 ;  /* 0x3f80000014147423 */ /* 0x000fe20000010114 */
[----:B------:R-:W-:Y:S01]  /*f180*/  FMUL.FTZ R224, R18, R224 ;  /* 0x000000e012e07220 */ /* 0x000fe20000410000 */
[----:B------:R-:W-:Y:S01]  /*f190*/  FMUL.FTZ R225, R17, R225 ;  /* 0x000000e111e17220 */ /* 0x000fe20000410000 */
[----:B------:R-:W-:Y:S01]  /*f1a0*/  FFMA.FTZ R21, -R21, R21, 1 ;  /* 0x3f80000015157423 */ /* 0x000fe20000010115 */
[C---:B------:R-:W-:Y:S01]  /*f1b0*/  VIADD R235, R9.reuse, 0x10 ;  /* 0x0000001009eb7836 */ /* 0x040fe20000000000 */
[----:B------:R-:W-:Y:S01]  /*f1c0*/  IADD3 R234, R9, 0x14, RZ ;  /* 0x0000001409ea7810 */ /* 0x000fe20007ffe0ff */
[----:B---3--:R-:W-:Y:S01]  /*f1d0*/  FFMA.FTZ R11, -R170, R170, 1 ;  /* 0x3f800000aa0b7423 */ /* 0x008fe200000101aa */
[----:B------:R-:W3:Y:S01]  /*f1e0*/  MUFU.EX2 R30, R30 ;  /* 0x0000001e001e7308 */ /* 0x000ee20000000800 */
[----:B-1----:R-:W-:Y:S01]  /*f1f0*/  FADD.FTZ R40, R40, -R218 ;  /* 0x800000da28287221 */ /* 0x002fe20000010000 */
[----:B------:R-:W-:-:S03]  /*f200*/  FMUL.FTZ R22, R20, R22 ;  /* 0x0000001614167220 */ /* 0x000fc60000410000 */
[----:B------:R-:W-:Y:S01]  /*f210*/  FMUL.FTZ R40, R35, R40 ;  /* 0x0000002823287220 */ /* 0x000fe20000410000 */
[--C-:B--2---:R-:W-:Y:S01]  /*f220*/  FADD.FTZ R41, R41, -R221.reuse ;  /* 0x800000dd29297221 */ /* 0x104fe20000010000 */
[----:B------:R-:W-:Y:S01]  /*f230*/  FMUL.FTZ R20, R211, R224 ;  /* 0x000000e0d3147220 */ /* 0x000fe20000410000 */
[----:B------:R-:W-:Y:S01]  /*f240*/  FMUL.FTZ R21, R21, R225 ;  /* 0x000000e115157220 */ /* 0x000fe20000410000 */
[----:B------:R-:W1:Y:S01]  /*f250*/  SHFL.IDX PT, R224, R14, R235, 0x1f ;  /* 0x00001feb0ee07589 */ /* 0x000e6200000e0000 */
[----:B------:R-:W-:Y:S01]  /*f260*/  FADD.FTZ R43, R43, -R221 ;  /* 0x800000dd2b2b7221 */ /* 0x000fe20000010000 */
[----:B------:R-:W-:Y:S01]  /*f270*/  FMUL.FTZ R11, R11, R40 ;  /* 0x000000280b0b7220 */ /* 0x000fe20000410000 */
[--C-:B------:R-:W-:Y:S01]  /*f280*/  FFMA.FTZ R105, R105, UR4, -R97.reuse ;  /* 0x0000000469697c23 */ /* 0x100fe20008010861 */
[----:B------:R-:W2:Y:S01]  /*f290*/  SHFL.IDX PT, R225, R14, R234, 0x1f ;  /* 0x00001fea0ee17589 */ /* 0x000ea200000e0000 */
[----:B------:R-:W-:Y:S01]  /*f2a0*/  FFMA.FTZ R104, R104, UR4, -R97 ;  /* 0x0000000468687c23 */ /* 0x000fe20008010861 */
[----:B------:R-:W-:Y:S01]  /*f2b0*/  FFMA.FTZ R40, -R169, R169, 1 ;  /* 0x3f800000a9287423 */ /* 0x000fe200000101a9 */
[----:B------:R-:W-:Y:S01]  /*f2c0*/  FMUL.FTZ R221, R15, R41 ;  /* 0x000000290fdd7220 */ /* 0x000fe20000410000 */
[----:B------:R3:W-:Y:S01]  /*f2d0*/  MUFU.EX2 R97, R109 ;  /* 0x0000006d00617308 */ /* 0x0007e20000000800 */
[--C-:B------:R-:W-:Y:S01]  /*f2e0*/  FADD.FTZ R44, R44, -R222.reuse ;  /* 0x800000de2c2c7221 */ /* 0x100fe20000010000 */
[----:B------:R-:W-:Y:S01]  /*f2f0*/  FADD.FTZ R46, R46, -R222 ;  /* 0x800000de2e2e7221 */ /* 0x000fe20000010000 */
[----:B------:R-:W-:Y:S01]  /*f300*/  FMUL.FTZ R222, R37, R43 ;  /* 0x0000002b25de7220 */ /* 0x000fe20000410000 */
[----:B------:R-:W-:Y:S01]  /*f310*/  FMUL.FTZ R43, R40, R221 ;  /* 0x000000dd282b7220 */ /* 0x000fe20000410000 */
[----:B------:R-:W-:Y:S01]  /*f320*/  FFMA.FTZ R40, -R23, R23, 1 ;  /* 0x3f80000017287423 */ /* 0x000fe20000010117 */
[----:B---3--:R4:W-:Y:S01]  /*f330*/  SHFL.IDX PT, R109, R12, R227, 0x1f ;  /* 0x00001fe30c6d7589 */ /* 0x0089e200000e0000 */
[----:B------:R-:W-:Y:S01]  /*f340*/  FFMA.FTZ R23, -R88, R88, 1 ;  /* 0x3f80000058177423 */ /* 0x000fe20000010158 */
[----:B------:R-:W-:Y:S01]  /*f350*/  FMUL.FTZ R46, R39, R46 ;  /* 0x0000002e272e7220 */ /* 0x000fe20000410000 */
[----:B------:R3:W2:Y:S01]  /*f360*/  MUFU.EX2 R10, R121 ;  /* 0x00000079000a7308 */ /* 0x0006a20000000800 */
[----:B----4-:R-:W-:-:S02]  /*f370*/  FMUL.FTZ R227, R32, R220 ;  /* 0x000000dc20e37220 */ /* 0x010fc40000410000 */
[----:B------:R-:W4:Y:S01]  /*f380*/  SHFL.IDX PT, R220, R14, R229, 0x1f ;  /* 0x00001fe50edc7589 */ /* 0x000f2200000e0000 */
[----:B------:R-:W-:Y:S01]  /*f390*/  FMUL.FTZ R23, R23, R46 ;  /* 0x0000002e17177220 */ /* 0x000fe20000410000 */
[----:B------:R-:W-:Y:S01]  /*f3a0*/  FMUL.FTZ R223, R30, R223 ;  /* 0x000000df1edf7220 */ /* 0x000fe20000410000 */
[----:B------:R-:W-:Y:S02]  /*f3b0*/  FFMA.FTZ R46, -R92, R92, 1 ;  /* 0x3f8000005c2e7423 */ /* 0x000fe4000001015c */
[----:B------:R-:W4:Y:S01]  /*f3c0*/  MUFU.EX2 R36, R36 ;  /* 0x0000002400247308 */ /* 0x000f220000000800 */
[----:B------:R-:W4:Y:S01]  /*f3d0*/  SHFL.IDX PT, R92, R217, R233, 0x1f ;  /* 0x00001fe9d95c7589 */ /* 0x000f2200000e0000 */
[----:B------:R-:W-:-:S03]  /*f3e0*/  FMUL.FTZ R209, R209, R223 ;  /* 0x000000dfd1d17220 */ /* 0x000fc60000410000 */
[----:B------:R-:W4:Y:S01]  /*f3f0*/  SHFL.IDX PT, R223, R14, R230, 0x1f ;  /* 0x00001fe60edf7589 */ /* 0x000f2200000e0000 */
[----:B------:R-:W-:-:S03]  /*f400*/  FMUL.FTZ R45, R94, R45 ;  /* 0x0000002d5e2d7220 */ /* 0x000fc60000410000 */
[----:B---3--:R3:W-:Y:S01]  /*f410*/  SHFL.IDX PT, R121, R12, R226, 0x1f ;  /* 0x00001fe20c797589 */ /* 0x0087e200000e0000 */
[----:B------:R-:W-:Y:S01]  /*f420*/  FFMA.FTZ R211, -R200, R200, 1 ;  /* 0x3f800000c8d37423 */ /* 0x000fe200000101c8 */
[----:B------:R-:W-:Y:S01]  /*f430*/  FMUL.FTZ R228, R19, R228 ;  /* 0x000000e413e47220 */ /* 0x000fe20000410000 */
[----:B-1----:R-:W-:Y:S01]  /*f440*/  FADD.FTZ R48, R48, -R224 ;  /* 0x800000e030307221 */ /* 0x002fe20000010000 */
[----:B--2---:R-:W-:Y:S01]  /*f450*/  FADD.FTZ R49, R49, -R225 ;  /* 0x800000e131317221 */ /* 0x004fe20000010000 */
        /* <DEDUP_REMOVED lines=11> */
[--C-:B----4-:R-:W-:Y:S01]  /*f510*/  FADD.FTZ R53, R53, -R220.reuse ;  /* 0x800000dc35357221 */ /* 0x110fe20000010000 */
[----:B------:R-:W-:Y:S01]  /*f520*/  FADD.FTZ R55, R55, -R220 ;  /* 0x800000dc37377221 */ /* 0x000fe20000010000 */
[----:B------:R-:W-:Y:S01]  /*f530*/  FFMA.FTZ R91, -R91, R91, 1 ;  /* 0x3f8000005b5b7423 */ /* 0x000fe2000001015b */
[----:B------:R-:W-:Y:S02]  /*f540*/  VIADD R228, R9, 0x8 ;  /* 0x0000000809e47836 */ /* 0x000fe40000000000 */
[----:B------:R-:W-:Y:S01]  /*f550*/  FFMA.FTZ R218, -R168, R168, 1 ;  /* 0x3f800000a8da7423 */ /* 0x000fe200000101a8 */
[----:B------:R-:W-:Y:S01]  /*f560*/  FMUL.FTZ R220, R36, R42 ;  /* 0x0000002a24dc7220 */ /* 0x000fe20000410000 */
        /* <DEDUP_REMOVED lines=465> */
.L_x_2114:
        /* <DEDUP_REMOVED lines=70> */
.L_x_2115:
        /* <DEDUP_REMOVED lines=12> */
.L_x_2105:
        /* <DEDUP_REMOVED lines=34> */
.L_x_2073:
[----:B------:R-:W-:Y:S05]  /*119c0*/  @P0 BRA `(.L_x_2067) ;  /* 0x0000004000000947 */ /* 0x000fea0003800000 */
[----:B------:R-:W-:Y:S01]  /*119d0*/  ULDC.64 UR4, c[0x0][0x878] ;  /* 0x00021e0000047ab9 */ /* 0x000fe20000000a00 */
[----:B------:R-:W2:Y:S01]  /*119e0*/  S2R R12, SR_TID.X ;  /* 0x00000000000c7919 */ /* 0x000ea20000002100 */
[----:B------:R-:W-:Y:S01]  /*119f0*/  UISETP.NE.U32.AND UP0, UPT, UR4, URZ, UPT ;  /* 0x0000003f0400728c */ /* 0x000fe2000bf05070 */
[----:B------:R-:W3:Y:S01]  /*11a00*/  S2UR UR8, SR_CTAID.Y ;  /* 0x00000000000879c3 */ /* 0x000ee20000002600 */
[----:B------:R-:W-:Y:S02]  /*11a10*/  ULDC.64 UR10, c[0x0][0x848] ;  /* 0x00021200000a7ab9 */ /* 0x000fe40000000a00 */
[----:B------:R-:W-:Y:S01]  /*11a20*/  UISETP.NE.AND.EX UP0, UPT, UR5, URZ, UPT, UP0 ;  /* 0x0000003f0500728c */ /* 0x000fe2000bf05300 */
[----:B------:R-:W4:Y:S04]  /*11a30*/  S2R R0, SR_CTAID.X ;  /* 0x0000000000007919 */ /* 0x000f280000002500 */
[----:B------:R-:W5:Y:S01]  /*11a40*/  LDC.64 R8, c[0x0][0x818] ;  /* 0x00020600ff087b82 */ /* 0x000f620000000a00 */
[----:B------:R-:W-:-:S05]  /*11a50*/  PLOP3.LUT P0, PT, PT, PT, UP0, 0x80, 0x0 ;  /* 0x000000000000781c */ /* 0x000fca0003f0f008 */
[----:B------:R-:W-:Y:S02]  /*11a60*/  @UP0 ULDC.64 UR4, c[0x0][0x878] ;  /* 0x00021e0000040ab9 */ /* 0x000fe40000000a00 */
[----:B------:R-:W-:Y:S01]  /*11a70*/  @UP0 UIMAD.WIDE UR4, UR37, 0x4, UR4 ;  /* 0x00000004250408a5 */ /* 0x000fe2000f8e0204 */
[----:B------:R-:W1:Y:S05]  /*11a80*/  LDC.64 R10, c[0x0][0x840] ;  /* 0x00021000ff0a7b82 */ /* 0x000e6a0000000a00 */
[----:B------:R-:W-:Y:S01]  /*11a90*/  MOV R2, UR4 ;  /* 0x0000000400027c02 */ /* 0x000fe20008000f00 */
[----:B------:R-:W-:Y:S01]  /*11aa0*/  IMAD.U32 R3, RZ, RZ, UR5 ;  /* 0x00000005ff037e24 */ /* 0x000fe2000f8e00ff */
[----:B------:R-:W-:-:S04]  /*11ab0*/  ULDC UR5, c[0x0][0x850] ;  /* 0x0002140000057ab9 */ /* 0x000fc80000000800 */
[----:B------:R-:W3:Y:S01]  /*11ac0*/  @P0 LDG.E R2, desc[UR38][R2.64] ;  /* 0x0000002602020981 */ /* 0x000ee2000c1e1900 */
[----:B------:R-:W-:Y:S01]  /*11ad0*/  UISETP.NE.AND UP1, UPT, UR5, 0x1, UPT ;  /* 0x000000010500788c */ /* 0x000fe2000bf25270 */
[----:B--2---:R-:W-:Y:S01]  /*11ae0*/  VIADD R13, R12, 0xffffff80 ;  /* 0xffffff800c0d7836 */ /* 0x004fe20000000000 */
[----:B------:R-:W-:Y:S01]  /*11af0*/  MOV R14, 0x400 ;  /* 0x00000400000e7802 */ /* 0x000fe20000000f00 */
[----:B------:R-:W2:Y:S01]  /*11b00*/  S2R R15, SR_CgaCtaId ;  /* 0x00000000000f7919 */ /* 0x000ea20000008800 */
[----:B----4-:R-:W-:Y:S02]  /*11b10*/  SHF.L.U32 R0, R0, 0xd, RZ ;  /* 0x0000000d00007819 */ /* 0x010fe400000006ff */
[----:B--2---:R-:W-:Y:S02]  /*11b20*/  LEA R15, R15, R14, 0x18 ;  /* 0x0000000e0f0f7211 */ /* 0x004fe400078ec0ff */
[----:B---3--:R-:W-:Y:S02]  /*11b30*/  @P0 R2UR UR4, R2 ;  /* 0x00000000020402ca */ /* 0x008fe400000e0000 */
[----:B------:R-:W-:-:S04]  /*11b40*/  SHF.R.S32.HI R2, RZ, 0x1f, R13 ;  /* 0x0000001fff027819 */ /* 0x000fc8000001140d */
[----:B------:R-:W-:-:S07]  /*11b50*/  LEA.HI R3, R2, R13, RZ, 0x7 ;  /* 0x0000000d02037211 */ /* 0x000fce00078f38ff */
[----:B------:R-:W-:-:S03]  /*11b60*/  @UP0 ULEA UR6, UR37, UR4, 0x7 ;  /* 0x0000000425060291 */ /* 0x000fc6000f8e383f */
[----:B------:R-:W-:Y:S01]  /*11b70*/  @UP1 ULDC UR4, c[0x0][0x854] ;  /* 0x0002150000041ab9 */ /* 0x000fe20000000800 */
[----:B------:R-:W-:Y:S02]  /*11b80*/  @UP0 USHF.R.S32.HI UR7, URZ, 0x1f, UR6 ;  /* 0x0000001f3f070899 */ /* 0x000fe40008011406 */
[----:B------:R-:W-:Y:S02]  /*11b90*/  UIMAD.WIDE.U32 UR4, UR8, UR4, URZ ;  /* 0x00000004080472a5 */ /* 0x000fe4000f8e003f */
[----:B------:R-:W-:-:S03]  /*11ba0*/  @UP0 ULEA.HI UR7, UR7, UR6, URZ, 0x7 ;  /* 0x0000000607070291 */ /* 0x000fc6000f8f383f */
[----:B------:R-:W-:Y:S01]  /*11bb0*/  UMOV UR6, UR8 ;  /* 0x0000000800067c82 */ /* 0x000fe20008000000 */
[----:B------:R-:W-:Y:S01]  /*11bc0*/  @UP1 ULDC UR8, c[0x0][0x858] ;  /* 0x0002160000081ab9 */ /* 0x000fe20000000800 */
[----:B------:R-:W-:Y:S02]  /*11bd0*/  @UP0 USHF.L.U32 UR7, UR7, 0x6, URZ ;  /* 0x0000000607070899 */ /* 0x000fe4000800063f */
[----:B------:R-:W-:Y:S02]  /*11be0*/  @UP1 USHF.R.U32.HI UR6, URZ, UR8, UR5 ;  /* 0x000000083f061299 */ /* 0x000fe40008011605 */
[----:B------:R-:W-:Y:S02]  /*11bf0*/  @UP0 ULOP3.LUT UR4, UR7, 0xffffe000, URZ, 0xc0, !UPT ;  /* 0xffffe00007040892 */ /* 0x000fe4000f8ec03f */
[----:B------:R-:W-:Y:S02]  /*11c00*/  USHF.R.S32.HI UR7, URZ, 0x1f, UR6 ;  /* 0x0000001f3f077899 */ /* 0x000fe40008011406 */
[----:B------:R-:W-:Y:S01]  /*11c10*/  @UP0 USHF.R.S32.HI UR5, URZ, 0x1f, UR4 ;  /* 0x0000001f3f050899 */ /* 0x000fe20008011404 */
[----:B------:R-:W-:-:S02]  /*11c20*/  ULDC.64 UR8, c[0x0][0x820] ;  /* 0x0002080000087ab9 */ /* 0x000fc40000000a00 */
[----:B------:R-:W-:Y:S01]  /*11c30*/  @!UP0 UMOV UR4, URZ ;  /* 0x0000003f00048c82 */ /* 0x000fe20008000000 */
[----:B-----5:R-:W-:Y:S01]  /*11c40*/  IMAD R2, R8, UR7, RZ ;  /* 0x0000000708027c24 */ /* 0x020fe2000f8e02ff */
[----:B------:R-:W-:Y:S01]  /*11c50*/  IADD3 R4, P0, R0, UR4, RZ ;  /* 0x0000000400047c10 */ /* 0x000fe2000ff1e0ff */
[----:B-1----:R-:W-:Y:S01]  /*11c60*/  IMAD R6, R10, UR7, RZ ;  /* 0x000000070a067c24 */ /* 0x002fe2000f8e02ff */
[----:B------:R-:W-:Y:S01]  /*11c70*/  @!UP0 UMOV UR5, URZ ;  /* 0x0000003f00058c82 */ /* 0x000fe20008000000 */
[----:B------:R-:W-:Y:S01]  /*11c80*/  IMAD R9, R9, UR6, R2 ;  /* 0x0000000609097c24 */ /* 0x000fe2000f8e0202 */
[C---:B------:R-:W-:Y:S01]  /*11c90*/  LOP3.LUT R2, R3.reuse, 0xfffff80, RZ, 0xc0, !PT ;  /* 0x0fffff8003027812 */ /* 0x040fe200078ec0ff */
[----:B------:R-:W-:Y:S01]  /*11ca0*/  IMAD.SHL.U32 R3, R3, 0x20, RZ ;  /* 0x0000002003037824 */ /* 0x000fe200078e00ff */
[----:B------:R-:W-:Y:S01]  /*11cb0*/  LEA.HI.X.SX32 R5, R0, UR5, 0x1, P0 ;  /* 0x0000000500057c11 */ /* 0x000fe200080f0eff */
[----:B------:R-:W-:Y:S02]  /*11cc0*/  USHF.R.S32.HI UR4, URZ, 0x1f, UR37 ;  /* 0x0000001f3f047899 */ /* 0x000fe40008011425 */
[----:B------:R-:W-:Y:S01]  /*11cd0*/  IMAD.IADD R0, R13, 0x1, -R2 ;  /* 0x000000010d007824 */ /* 0x000fe200078e0a02 */
[----:B------:R-:W-:Y:S01]  /*11ce0*/  LOP3.LUT R7, R3, 0x3ffff000, RZ, 0xc0, !PT ;  /* 0x3ffff00003077812 */ /* 0x000fe200078ec0ff */
[----:B------:R-:W-:Y:S01]  /*11cf0*/  IMAD.WIDE.U32 R2, R8, UR6, R4 ;  /* 0x0000000608027c25 */ /* 0x000fe2000f8e0004 */
[----:B------:R-:W-:-:S02]  /*11d00*/  USEL UR4, UR4, URZ, !UP0 ;  /* 0x0000003f04047287 */ /* 0x000fc4000c000000 */
[----:B------:R-:W-:Y:S01]  /*11d10*/  LEA R0, R0, R7, 0x2 ;  /* 0x0000000700007211 */ /* 0x000fe200078e10ff */
[----:B------:R-:W-:Y:S01]  /*11d20*/  IMAD R7, R11, UR6, R6 ;  /* 0x000000060b077c24 */ /* 0x000fe2000f8e0206 */
[----:B------:R-:W-:Y:S01]  /*11d30*/  UIMAD UR5, UR4, UR8, URZ ;  /* 0x00000008040572a4 */ /* 0x000fe2000f8e023f */
[----:B------:R-:W-:Y:S01]  /*11d40*/  IMAD.WIDE.U32 R4, R10, UR6, R4 ;  /* 0x000000060a047c25 */ /* 0x000fe2000f8e0004 */
[----:B------:R-:W-:Y:S01]  /*11d50*/  USEL UR6, UR37, URZ, !UP0 ;  /* 0x0000003f25067287 */ /* 0x000fe2000c000000 */
[----:B------:R-:W-:Y:S01]  /*11d60*/  LEA R0, R0, R15, 0x2 ;  /* 0x0000000f00007211 */ /* 0x000fe200078e10ff */
[----:B------:R-:W-:Y:S01]  /*11d70*/  UIMAD UR4, UR4, UR10, URZ ;  /* 0x0000000a040472a4 */ /* 0x000fe2000f8e023f */
[----:B------:R-:W-:Y:S01]  /*11d80*/  IMAD.IADD R3, R3, 0x1, R9 ;  /* 0x0000000103037824 */ /* 0x000fe200078e0209 */
[----:B------:R-:W-:Y:S01]  /*11d90*/  IADD3 R5, R5, R7, RZ ;  /* 0x0000000705057210 */ /* 0x000fe20007ffe0ff */
[----:B------:R-:W-:Y:S01]  /*11da0*/  IMAD.U32 R7, RZ, RZ, UR10 ;  /* 0x0000000aff077e24 */ /* 0x000fe2000f8e00ff */
[----:B------:R-:W-:Y:S01]  /*11db0*/  UIMAD UR5, UR6, UR9, UR5 ;  /* 0x00000009060572a4 */ /* 0x000fe2000f8e0205 */
[----:B------:R-:W-:Y:S01]  /*11dc0*/  IMAD.U32 R9, RZ, RZ, UR8 ;  /* 0x00000008ff097e24 */ /* 0x000fe2000f8e00ff */
[----:B------:R-:W-:-:S02]  /*11dd0*/  UIMAD UR4, UR6, UR11, UR4 ;  /* 0x0000000b060472a4 */ /* 0x000fc4000f8e0204 */
[----:B------:R-:W-:-:S04]  /*11de0*/  IMAD.WIDE.U32 R4, R7, UR6, R4 ;  /* 0x0000000607047c25 */ /* 0x000fc8000f8e0004 */
[----:B------:R-:W-:Y:S01]  /*11df0*/  IMAD.WIDE.U32 R2, R9, UR6, R2 ;  /* 0x0000000609027c25 */ /* 0x000fe2000f8e0002 */
[----:B------:R-:W-:-:S03]  /*11e00*/  IADD3 R6, R5, UR4, RZ ;  /* 0x0000000405067c10 */ /* 0x000fc6000fffe0ff */
[----:B------:R-:W-:Y:S01]  /*11e10*/  VIADD R7, R3, UR5 ;  /* 0x0000000503077c36 */ /* 0x000fe20008000000 */
[----:B------:R-:W-:Y:S05]  /*11e20*/  WARPSYNC.ALL ;  /* 0x0000000000007948 */ /* 0x000fea0003800000 */
        /* <DEDUP_REMOVED lines=32> */
.L_x_2119:
[----:B------:R-:W-:Y:S01]  /*12030*/  @P0 ELECT P1, URZ, PT ;  /* 0x00000000003f082f */ /* 0x000fe20003820000 */
[----:B------:R1:W-:-:S12]  /*12040*/  UBLKRED.G.S.ADD.F32.RN [UR4], [UR6], UR7, desc[UR8] ;  /* 0x00000804060073bb */ /* 0x0003d800080a1407 */
[----:B------:R-:W-:Y:S02]  /*12050*/  @P1 PLOP3.LUT P0, PT, P1, PT, PT, 0x8, 0x0 ;  /* 0x000000000000181c */ /* 0x000fe40000f0e170 */
[----:B------:R-:W-:-:S11]  /*12060*/  PLOP3.LUT P1, PT, PT, PT, PT, 0x8, 0x0 ;  /* 0x000000000000781c */ /* 0x000fd60003f2e170 */
[----:B-1----:R-:W-:Y:S05]  /*12070*/  @P0 BRA.U.ANY `(.L_x_2119) ;  /* 0xfffffffd00ec0947 */ /* 0x002fea000393ffff */
[----:B------:R0:W-:Y:S01]  /*12080*/  UTMACMDFLUSH ;  /* 0x00000000000079b7 */ /* 0x0001e20000000000 */
[----:B------:R-:W-:-:S04]  /*12090*/  DEPBAR.LE SB0, 0x0 ;  /* 0x000080000000791a */ /* 0x000fc80000000000 */
.L_x_2118:
[----:B------:R-:W-:Y:S05]  /*120a0*/  BSYNC B0 ;  /* 0x0000000000007941 */ /* 0x000fea0003800000 */
.L_x_2117:
        /* <DEDUP_REMOVED lines=25> */
.L_x_2120:
[----:B------:R-:W-:Y:S01]  /*12240*/  @P0 ELECT P1, URZ, PT ;  /* 0x00000000003f082f */ /* 0x000fe20003820000 */
[----:B------:R2:W-:-:S12]  /*12250*/  UBLKRED.G.S.ADD.F32.RN [UR4], [UR6], UR7, desc[UR8] ;  /* 0x00000804060073bb */ /* 0x0005d800080a1407 */
[----:B------:R-:W-:Y:S02]  /*12260*/  @P1 PLOP3.LUT P0, PT, P1, PT, PT, 0x8, 0x0 ;  /* 0x000000000000181c */ /* 0x000fe40000f0e170 */
[----:B------:R-:W-:-:S11]  /*12270*/  PLOP3.LUT P1, PT, PT, PT, PT, 0x8, 0x0 ;  /* 0x000000000000781c */ /* 0x000fd60003f2e170 */
[----:B--2---:R-:W-:Y:S05]  /*12280*/  @P0 BRA.U.ANY `(.L_x_2120) ;  /* 0xfffffffd00ec0947 */ /* 0x004fea000393ffff */
[----:B------:R0:W-:Y:S01]  /*12290*/  UTMACMDFLUSH ;  /* 0x00000000000079b7 */ /* 0x0001e20000000000 */
[----:B------:R-:W-:-:S04]  /*122a0*/  DEPBAR.LE SB0, 0x0 ;  /* 0x000080000000791a */ /* 0x000fc80000000000 */
[----:B------:R-:W-:Y:S05]  /*122b0*/  BRA `(.L_x_2067) ;  /* 0x0000003400c47947 */ /* 0x000fea0003800000 */
.L_x_2062:
        /* <DEDUP_REMOVED lines=21> */
.L_x_2122:
        /* <DEDUP_REMOVED lines=13> */
.L_x_2124:
[----:B------:R-:W-:-:S05]  /*124e0*/  ULDC UR4, c[0x0][0x8c4] ;  /* 0x0002310000047ab9 */ /* 0x000fca0000000800 */
.L_x_2123:
        /* <DEDUP_REMOVED lines=44> */
.L_x_2125:
        /* <DEDUP_REMOVED lines=13> */
.L_x_2126:
        /* <DEDUP_REMOVED lines=12> */
.L_x_2127:
        /* <DEDUP_REMOVED lines=22> */
.L_x_2128:
[----:B------:R-:W-:-:S13]  /*12aa0*/  ISETP.GT.AND P0, PT, R2, UR7, PT ;  /* 0x0000000702007c0c */ /* 0x000fda000bf04270 */
[----:B------:R-:W-:Y:S05]  /*12ab0*/  @!P0 BRA `(.L_x_2067) ;  /* 0x0000002c00c48947 */ /* 0x000fea0003800000 */
[----:B------:R-:W-:Y:S01]  /*12ac0*/  ULDC.64 UR14, c[0x0][0x2d8] ;  /* 0x0000b600000e7ab9 */ /* 0x000fe20000000a00 */
[----:B------:R-:W-:Y:S01]  /*12ad0*/  VIADD R0, R2, -UR7 ;  /* 0x8000000702007c36 */ /* 0x000fe20008000000 */
[----:B------:R-:W-:Y:S02]  /*12ae0*/  UIMAD UR11, UR11, UR14, URZ ;  /* 0x0000000e0b0b72a4 */ /* 0x000fe4000f8e023f */
[----:B------:R-:W-:Y:S02]  /*12af0*/  USHF.R.S32.HI UR6, URZ, 0x1f, UR12 ;  /* 0x0000001f3f067899 */ /* 0x000fe4000801140c */
[----:B------:R-:W-:Y:S01]  /*12b00*/  UIMAD.WIDE.U32 UR8, UR16, UR14, URZ ;  /* 0x0000000e100872a5 */ /* 0x000fe2000f8e003f */
        /* <DEDUP_REMOVED lines=33> */
.L_x_2131:
[----:B------:R-:W-:Y:S05]  /*12d20*/  BSYNC B0 ;  /* 0x0000000000007941 */ /* 0x000fea0003800000 */
.L_x_2130:
        /* <DEDUP_REMOVED lines=19> */
.L_x_2133:
[----:B------:R-:W-:Y:S05]  /*12e60*/  BSYNC B0 ;  /* 0x0000000000007941 */ /* 0x000fea0003800000 */
.L_x_2132:
[----:B------:R-:W-:Y:S06]  /*12e70*/  BAR.ARV 0xa, 0xa0 ;  /* 0x0282800000007b1d */ /* 0x000fec0000002000 */
[----:B------:R-:W-:Y:S04]  /*12e80*/  BSSY B0, `(.L_x_2134) ;  /* 0x0000003000007945 */ /* 0x000fe80003800000 */
[----:B------:R-:W-:Y:S05]  /*12e90*/  @!P0 BRA `(.L_x_2135) ;  /* 0x0000000000048947 */ /* 0x000fea0003800000 */
[----:B------:R-:W-:-:S04]  /*12ea0*/  DEPBAR.LE SB0, 0x0 ;  /* 0x000080000000791a */ /* 0x000fc80000000000 */
.L_x_2135:
[----:B------:R-:W-:Y:S05]  /*12eb0*/  BSYNC B0 ;  /* 0x0000000000007941 */ /* 0x000fea0003800000 */
.L_x_2134:
[----:B------:R-:W-:Y:S06]  /*12ec0*/  BAR.ARV 0xb, 0xa0 ;  /* 0x02c2800000007b1d */ /* 0x000fec0000002000 */
[----:B------:R-:W-:Y:S01]  /*12ed0*/  UIADD3 UR15, UR7, 0x1, URZ ;  /* 0x00000001070f7890 */ /* 0x000fe2000fffe03f */
[----:B------:R-:W-:Y:S11]  /*12ee0*/  BRA `(.L_x_2136) ;  /* 0x0000000000047947 */ /* 0x000ff60003800000 */
.L_x_2129:
[----:B------:R-:W-:-:S05]  /*12ef0*/  UMOV UR15, UR7 ;  /* 0x00000007000f7c82 */ /* 0x000fca0008000000 */
.L_x_2136:
        /* <DEDUP_REMOVED lines=21> */
.L_x_2149:
        /* <DEDUP_REMOVED lines=20> */
.L_x_2138:
[----:B------:R-:W-:Y:S05]  /*13190*/  BSYNC B0 ;  /* 0x0000000000007941 */ /* 0x000fea0003800000 */
.L_x_2137:
        /* <DEDUP_REMOVED lines=13> */
.L_x_2140:
[----:B------:R-:W-:Y:S05]  /*13270*/  BSYNC B0 ;  /* 0x0000000000007941 */ /* 0x000fea0003800000 */
.L_x_2139:
[----:B------:R-:W-:Y:S06]  /*13280*/  BAR.ARV 0xa, 0xa0 ;  /* 0x0282800000007b1d */ /* 0x000fec0000002000 */
[----:B------:R-:W-:Y:S04]  /*13290*/  BSSY B0, `(.L_x_2141) ;  /* 0x0000003000007945 */ /* 0x000fe80003800000 */
[----:B------:R-:W-:Y:S05]  /*132a0*/  @!P0 BRA `(.L_x_2142) ;  /* 0x0000000000048947 */ /* 0x000fea0003800000 */
[----:B------:R-:W-:-:S04]  /*132b0*/  DEPBAR.LE SB0, 0x0 ;  /* 0x000080000000791a */ /* 0x000fc80000000000 */
.L_x_2142:
[----:B------:R-:W-:Y:S05]  /*132c0*/  BSYNC B0 ;  /* 0x0000000000007941 */ /* 0x000fea0003800000 */
.L_x_2141:
        /* <DEDUP_REMOVED lines=13> */
.L_x_2144:
[----:B------:R-:W-:Y:S05]  /*133a0*/  BSYNC B0 ;  /* 0x0000000000007941 */ /* 0x000fea0003800000 */
.L_x_2143:
        /* <DEDUP_REMOVED lines=13> */
.L_x_2146:
[----:B------:R-:W-:Y:S05]  /*13480*/  BSYNC B0 ;  /* 0x0000000000007941 */ /* 0x000fea0003800000 */
.L_x_2145:
[----:B------:R-:W-:Y:S01]  /*13490*/  UIADD3 UR15, UR15, 0x2, URZ ;  /* 0x000000020f0f7890 */ /* 0x000fe2000fffe03f */
[----:B------:R-:W-:Y:S06]  /*134a0*/  BAR.ARV 0xa, 0xa0 ;  /* 0x0282800000007b1d */ /* 0x000fec0000002000 */
[----:B------:R-:W-:Y:S01]  /*134b0*/  BSSY B0, `(.L_x_2147) ;  /* 0x0000004000007945 */ /* 0x000fe20003800000 */
[----:B------:R-:W-:-:S03]  /*134c0*/  ISETP.LE.AND P1, PT, R2, UR15, PT ;  /* 0x0000000f02007c0c */ /* 0x000fc6000bf23270 */
[----:B------:R-:W-:Y:S10]  /*134d0*/  @!P0 BRA `(.L_x_2148) ;  /* 0x0000000000048947 */ /* 0x000ff40003800000 */
[----:B------:R-:W-:-:S04]  /*134e0*/  DEPBAR.LE SB0, 0x0 ;  /* 0x000080000000791a */ /* 0x000fc80000000000 */
.L_x_2148:
[----:B------:R-:W-:Y:S05]  /*134f0*/  BSYNC B0 ;  /* 0x0000000000007941 */ /* 0x000fea0003800000 */
.L_x_2147:
[----:B------:R-:W-:Y:S06]  /*13500*/  BAR.ARV 0xb, 0xa0 ;  /* 0x02c2800000007b1d */ /* 0x000fec0000002000 */
[----:B------:R-:W-:Y:S02]  /*13510*/  UIADD3 UR19, UR19, 0x4000, URZ ;  /* 0x0000400013137890 */ /* 0x000fe4000fffe03f */
[----:B------:R-:W-:Y:S01]  /*13520*/  UIADD3 UR6, UR6, 0x4000, URZ ;  /* 0x0000400006067890 */ /* 0x000fe2000fffe03f */
[----:B------:R-:W-:Y:S11]  /*13530*/  @!P1 BRA `(.L_x_2149) ;  /* 0xfffffff800c49947 */ /* 0x000ff6000383ffff */
[----:B------:R-:W-:Y:S05]  /*13540*/  BRA `(.L_x_2067) ;  /* 0x0000002400207947 */ /* 0x000fea0003800000 */
.L_x_2121:
        /* <DEDUP_REMOVED lines=14> */
.L_x_2150:
        /* <DEDUP_REMOVED lines=14> */
.L_x_2152:
[----:B------:R-:W-:-:S05]  /*13710*/  ULDC UR4, c[0x0][0x8c4] ;  /* 0x0002310000047ab9 */ /* 0x000fca0000000800 */
.L_x_2151:
        /* <DEDUP_REMOVED lines=59> */
.L_x_2154:
        /* <DEDUP_REMOVED lines=13> */
.L_x_2155:
        /* <DEDUP_REMOVED lines=8> */
.L_x_2156:
        /* <DEDUP_REMOVED lines=21> */
.L_x_2157:
        /* <DEDUP_REMOVED lines=50> */
.L_x_2187:
        /* <DEDUP_REMOVED lines=15> */
.L_x_2160:
        /* <DEDUP_REMOVED lines=77> */
.L_x_2171:
[----:B-123--:R-:W-:-:S04]  /*14650*/  SHF.L.U32 R18, R10, 0x1f, RZ ;  /* 0x0000001f0a127819 */ /* 0x00efc800000006ff */
[----:B------:R-:W2:Y:S02]  /*14660*/  SYNCS.PHASECHK.TRANS64.TRYWAIT P1, [R15+URZ+0x30c40], R18 ;  /* 0x030c40120f0075a7 */ /* 0x000ea4000802017f */
[----:B--2---:R-:W-:Y:S05]  /*14670*/  @!P1 BRA `(.L_x_2163) ;  /* 0x00000014009c9947 */ /* 0x004fea0003800000 */
.L_x_2188:
        /* <DEDUP_REMOVED lines=8> */
.L_x_2164:
        /* <DEDUP_REMOVED lines=30> */
.L_x_2189:
        /* <DEDUP_REMOVED lines=8> */
.L_x_2166:
        /* <DEDUP_REMOVED lines=30> */
.L_x_2190:
        /* <DEDUP_REMOVED lines=8> */
.L_x_2168:
        /* <DEDUP_REMOVED lines=24> */
.L_x_2192:
        /* <DEDUP_REMOVED lines=8> */
.L_x_2170:
        /* <DEDUP_REMOVED lines=30> */
.L_x_2162:
[----:B------:R-:W4:Y:S02]  /*14fa0*/  LDL.LU R4, [R1+0x4] ;  /* 0x0000040001047983 */ /* 0x000f240000300800 */
[----:B----4-:R-:W-:Y:S02]  /*14fb0*/  ISETP.NE.AND P1, PT, R4, RZ, PT ;  /* 0x000000ff0400720c */ /* 0x010fe40003f25270 */
[----:B------:R4:W5:Y:S11]  /*14fc0*/  LDL R4, [R1] ;  /* 0x0000000001047983 */ /* 0x0009760000100800 */
[----:B----4-:R-:W-:Y:S05]  /*14fd0*/  @!P1 BRA `(.L_x_2161) ;  /* 0x0000000400249947 */ /* 0x010fea0003800000 */
[----:B------:R-:W-:-:S04]  /*14fe0*/  SHF.L.U32 R12, R10, 0x1f, RZ ;  /* 0x0000001f0a0c7819 */ /* 0x000fc800000006ff */
[----:B------:R-:W4:Y:S02]  /*14ff0*/  SYNCS.PHASECHK.TRANS64.TRYWAIT P1, [R15+URZ+0x30c40], R12 ;  /* 0x030c400c0f0075a7 */ /* 0x000f24000802017f */
[----:B----4-:R-:W-:Y:S05]  /*15000*/  @!P1 BRA `(.L_x_2172) ;  /* 0x0000000c008c9947 */ /* 0x010fea0003800000 */
.L_x_2193:
        /* <DEDUP_REMOVED lines=8> */
.L_x_2173:
        /* <DEDUP_REMOVED lines=27> */
.L_x_2194:
        /* <DEDUP_REMOVED lines=8> */
.L_x_2175:
        /* <DEDUP_REMOVED lines=27> */
.L_x_2161:
[----:B------:R-:W1:Y:S01]  /*15470*/  S2R R0, SR_TID.X ;  /* 0x0000000000007919 */ /* 0x000e620000002100 */
[----:B------:R-:W-:Y:S02]  /*15480*/  LEA R3, R16, R15, 0x3 ;  /* 0x0000000f10037211 */ /* 0x000fe400078e18ff */
[----:B-1----:R-:W-:Y:S02]  /*15490*/  LOP3.LUT R2, R0, 0x7f, RZ, 0xc0, !PT ;  /* 0x0000007f00027812 */ /* 0x002fe400078ec0ff */
[----:B------:R-:W-:Y:S02]  /*154a0*/  SHF.L.U32 R0, R10, 0x1f, RZ ;  /* 0x0000001f0a007819 */ /* 0x000fe400000006ff */
[----:B------:R-:W-:Y:S02]  /*154b0*/  ISETP.NE.AND P1, PT, R2, RZ, PT ;  /* 0x000000ff0200720c */ /* 0x000fe40003f25270 */
[----:B------:R-:W1:Y:S02]  /*154c0*/  SYNCS.PHASECHK.TRANS64.TRYWAIT P0, [R3+URZ+0x30c40], R0 ;  /* 0x030c4000030075a7 */ /* 0x000e64000800017f */
[----:B-1----:R-:W-:Y:S09]  /*154d0*/  @!P0 BRA `(.L_x_2176) ;  /* 0x0000000800808947 */ /* 0x002ff20003800000 */
.L_x_2195:
[----:B------:R-:W-:Y:S05]  /*154e0*/  @P1 BRA `(.L_x_2177) ;  /* 0x0000000000181947 */ /* 0x000fea0003800000 */
[----:B------:R-:W1:Y:S01]  /*154f0*/  S2R R2, SR_TID.X ;  /* 0x0000000000027919 */ /* 0x000e620000002100 */
[----:B------:R-:W-:-:S04]  /*15500*/  IMAD.MOV.U32 R0, RZ, RZ, 0x4200 ;  /* 0x00004200ff007424 */ /* 0x000fc800078e00ff */
[----:B------:R1:W-:Y:S02]  /*15510*/  SYNCS.ARRIVE.TRANS64 RZ, [R3+URZ+0x30c30], R0 ;  /* 0x030c300003ff79a7 */ /* 0x0003e4000800003f */
[----:B-1----:R-:W-:-:S13]  /*15520*/  LOP3.LUT P0, RZ, R2, 0x1f, RZ, 0xc0, !PT ;  /* 0x0000001f02ff7812 */ /* 0x002fda000780c0ff */
[----:B------:R-:W-:Y:S05]  /*15530*/  @!P0 BRA `(.L_x_2177) ;  /* 0x0000000000048947 */ /* 0x000fea0003800000 */
[----:B------:R-:W-:Y:S01]  /*15540*/  BPT.TRAP 0x1 ;  /* 0x000000040000795c */ /* 0x000fe20000300000 */
.L_x_2177:
        /* <DEDUP_REMOVED lines=34> */
.L_x_2158:
[----:B------:R-:W-:Y:S05]  /*15770*/  BSYNC B0 ;  /* 0x0000000000007941 */ /* 0x000fea0003800000 */
.L_x_2153:
[----:B------:R-:W-:-:S03]  /*15780*/  UMOV UR8, 0xffffffff ;  /* 0xffffffff00087882 */ /* 0x000fc60000000000 */
[----:B------:R-:W-:Y:S05]  /*15790*/  BRA.DIV UR8, `(.L_x_2178) ;  /* 0x0000000608e47947 */ /* 0x000fea000b800000 */
[----:B------:R-:W-:-:S13]  /*157a0*/  ELECT P6, URZ, PT ;  /* 0x00000000003f782f */ /* 0x000fda00038c0000 */
.L_x_2198:
[----:B------:R-:W-:Y:S05]  /*157b0*/  @!P6 BRA `(.L_x_2067) ;  /* 0x000000000084e947 */ /* 0x000fea0003800000 */
[----:B------:R-:W-:-:S06]  /*157c0*/  ULOP3.LUT UR8, UR36, 0x2, URZ, 0xfc, !UPT ;  /* 0x0000000224087892 */ /* 0x000fcc000f8efc3f */
[----:B------:R-:W-:-:S04]  /*157d0*/  MOV R2, UR8 ;  /* 0x0000000800027c02 */ /* 0x000fc80008000f00 */
[----:B------:R-:W-:-:S13]  /*157e0*/  ISETP.NE.AND P2, PT, R2, 0x3, PT ;  /* 0x000000030200780c */ /* 0x000fda0003f45270 */
[----:B------:R-:W-:Y:S05]  /*157f0*/  @!P2 BRA `(.L_x_2179) ;  /* 0x000000000004a947 */ /* 0x000fea0003800000 */
[----:B---3--:R-:W-:Y:S01]  /*15800*/  BPT.TRAP 0x1 ;  /* 0x000000040000795c */ /* 0x008fe20000300000 */
.L_x_2179:
        /* <DEDUP_REMOVED lines=15> */
.L_x_2199:
[----:B------:R-:W2:Y:S02]  /*15900*/  SYNCS.PHASECHK.TRANS64.TRYWAIT P0, [R3+URZ], R2 ;  /* 0x00000002030075a7 */ /* 0x000ea4000800017f */
[----:B--2---:R-:W-:Y:S05]  /*15910*/  @!P0 BRA `(.L_x_2181) ;  /* 0x0000000400b88947 */ /* 0x004fea0003800000 */
.L_x_2200:
[----:B------:R-:W-:Y:S05]  /*15920*/  @!P2 BRA `(.L_x_2182) ;  /* 0x000000000004a947 */ /* 0x000fea0003800000 */
[----:B---3--:R-:W-:Y:S01]  /*15930*/  BPT.TRAP 0x1 ;  /* 0x000000040000795c */ /* 0x008fe20000300000 */
.L_x_2182:
[----:B--2---:R-:W-:-:S05]  /*15940*/  VIADD R3, R8, 0x30c40 ;  /* 0x00030c4008037836 */ /* 0x004fca0000000000 */
[----:B------:R-:W-:-:S04]  /*15950*/  LEA R5, R0, R3, 0x3 ;  /* 0x0000000300057211 */ /* 0x000fc800078e18ff */
[----:B------:R-:W2:Y:S02]  /*15960*/  SYNCS.PHASECHK.TRANS64.TRYWAIT P0, [R5+URZ], R4 ;  /* 0x00000004050075a7 */ /* 0x000ea4000800017f */
[----:B--2---:R-:W-:Y:S05]  /*15970*/  @!P0 BRA `(.L_x_2183) ;  /* 0x0000000400b48947 */ /* 0x004fea0003800000 */
.L_x_2201:
[----:B------:R-:W-:-:S07]  /*15980*/  IMAD R3, R6, 0x8, R3 ;  /* 0x0000000806037824 */ /* 0x000fce00078e0203 */
.L_x_2184:
[----:B----4-:R4:W1:Y:S02]  /*15990*/  SYNCS.PHASECHK.TRANS64.TRYWAIT P0, [R3+URZ], R2 ;  /* 0x00000002030075a7 */ /* 0x010864000800017f */
[----:B-1----:R-:W-:Y:S05]  /*159a0*/  @!P0 NANOSLEEP.SYNCS 0x989680 ;  /* 0x009896800000895d */ /* 0x002fea0003900000 */
[----:B------:R-:W1:Y:S02]  /*159b0*/  @!P0 SYNCS.PHASECHK.TRANS64 P0, [R3+URZ], R2 ;  /* 0x00000002030085a7 */ /* 0x000e64000800007f */
[----:B-1----:R-:W-:Y:S05]  /*159c0*/  @!P0 BRA `(.L_x_2184) ;  /* 0xfffffffc00f08947 */ /* 0x002fea000383ffff */
.L_x_2067:
[----:B---3--:R-:W-:Y:S05]  /*159d0*/  BSYNC B6 ;  /* 0x0000000000067941 */ /* 0x008fea0003800000 */
.L_x_2061:
[----:B------:R-:W-:Y:S05]  /*159e0*/  EXIT ;  /* 0x000000000000794d */ /* 0x000fea0003800000 */
.L_x_2078:
[----:B------:R-:W-:Y:S01]  /*159f0*/  MOV R13, R18 ;  /* 0x00000012000d7202 */ /* 0x000fe20000000f00 */
[----:B------:R-:W-:Y:S01]  /*15a00*/  IMAD.MOV.U32 R12, RZ, RZ, RZ ;  /* 0x000000ffff0c7224 */ /* 0x000fe200078e00ff */
[----:B------:R-:W-:Y:S01]  /*15a10*/  MOV R11, 0x1f ;  /* 0x0000001f000b7802 */ /* 0x000fe20000000f00 */
[----:B------:R-:W-:-:S07]  /*15a20*/  IMAD.MOV.U32 R15, RZ, RZ, -0x1 ;  /* 0xffffffffff0f7424 */ /* 0x000fce00078e00ff */
[----:B------:R-:W-:Y:S05]  /*15a30*/  WARPSYNC.COLLECTIVE R15, `(.L_x_2185) ;  /* 0x000000000f087348 */ /* 0x000fea0003c00000 */
[----:B------:R1:W2:Y:S02]  /*15a40*/  SHFL.IDX P6, R14, R13, R12, R11 ;  /* 0x0000000c0d0e7389 */ /* 0x0002a400000c000b */
[----:B-12---:R-:W-:Y:S01]  /*15a50*/  ENDCOLLECTIVE ;  /* 0x000000000000791b */ /* 0x006fe20003800000 */
.L_x_2185:
[----:B------:R-:W-:Y:S05]  /*15a60*/  BRA `(.L_x_2186) ;  /* 0xfffffeb8006c7947 */ /* 0x000fea000383ffff */
.L_x_2080:
[----:B--2---:R2:W3:Y:S02]  /*15a70*/  SYNCS.PHASECHK.TRANS64.TRYWAIT P0, [R16+URZ+0x30c00], R11 ;  /* 0x030c000b100075a7 */ /* 0x0044e4000800017f */
[----:B---3--:R-:W-:Y:S05]  /*15a80*/  @!P0 NANOSLEEP.SYNCS 0x989680 ;  /* 0x009896800000895d */ /* 0x008fea0003900000 */
[----:B------:R-:W3:Y:S02]  /*15a90*/  @!P0 SYNCS.PHASECHK.TRANS64 P0, [R16+URZ+0x30c00], R11 ;  /* 0x030c000b100085a7 */ /* 0x000ee4000800007f */
[----:B---3--:R-:W-:Y:S05]  /*15aa0*/  @!P0 BRA `(.L_x_2080) ;  /* 0xfffffffc00f08947 */ /* 0x008fea000383ffff */
[----:B------:R-:W-:Y:S05]  /*15ab0*/  BRA `(.L_x_2079) ;  /* 0xfffffeb800b87947 */ /* 0x000fea000383ffff */
.L_x_2085:
[----:B--2---:R2:W3:Y:S02]  /*15ac0*/  SYNCS.PHASECHK.TRANS64.TRYWAIT P0, [R6+URZ+0x30c10], R23 ;  /* 0x030c1017060075a7 */ /* 0x0044e4000800017f */
[----:B---3--:R-:W-:Y:S05]  /*15ad0*/  @!P0 NANOSLEEP.SYNCS 0x989680 ;  /* 0x009896800000895d */ /* 0x008fea0003900000 */
[----:B------:R-:W3:Y:S02]  /*15ae0*/  @!P0 SYNCS.PHASECHK.TRANS64 P0, [R6+URZ+0x30c10], R23 ;  /* 0x030c1017060085a7 */ /* 0x000ee4000800007f */
[----:B---3--:R-:W-:Y:S05]  /*15af0*/  @!P0 BRA `(.L_x_2085) ;  /* 0xfffffffc00f08947 */ /* 0x008fea000383ffff */
[----:B------:R-:W-:Y:S05]  /*15b00*/  BRA `(.L_x_2084) ;  /* 0xfffffec4006c7947 */ /* 0x000fea000383ffff */
.L_x_2089:
[----:B------:R1:W1:Y:S02]  /*15b10*/  SYNCS.PHASECHK.TRANS64.TRYWAIT P0, [R6+URZ+0x30c30], R23 ;  /* 0x030c3017060075a7 */ /* 0x000264000800017f */
[----:B-1----:R-:W-:Y:S05]  /*15b20*/  @!P0 NANOSLEEP.SYNCS 0x989680 ;  /* 0x009896800000895d */ /* 0x002fea0003900000 */
[----:B------:R-:W1:Y:S02]  /*15b30*/  @!P0 SYNCS.PHASECHK.TRANS64 P0, [R6+URZ+0x30c30], R23 ;  /* 0x030c3017060085a7 */ /* 0x000e64000800007f */
[----:B-1----:R-:W-:Y:S05]  /*15b40*/  @!P0 BRA `(.L_x_2089) ;  /* 0xfffffffc00f08947 */ /* 0x002fea000383ffff */
[----:B------:R-:W-:Y:S05]  /*15b50*/  BRA `(.L_x_2088) ;  /* 0xfffffec800747947 */ /* 0x000fea000383ffff */
.L_x_2097:
[----:B--2---:R2:W3:Y:S02]  /*15b60*/  SYNCS.PHASECHK.TRANS64.TRYWAIT P1, [R6+URZ+0x30c10], R23 ;  /* 0x030c1017060075a7 */ /* 0x0044e4000802017f */
[----:B---3--:R-:W-:Y:S05]  /*15b70*/  @!P1 NANOSLEEP.SYNCS 0x989680 ;  /* 0x009896800000995d */ /* 0x008fea0003900000 */
[----:B------:R-:W3:Y:S02]  /*15b80*/  @!P1 SYNCS.PHASECHK.TRANS64 P1, [R6+URZ+0x30c10], R23 ;  /* 0x030c1017060095a7 */ /* 0x000ee4000802007f */
[----:B---3--:R-:W-:Y:S05]  /*15b90*/  @!P1 BRA `(.L_x_2097) ;  /* 0xfffffffc00f09947 */ /* 0x008fea000383ffff */
[----:B------:R-:W-:Y:S05]  /*15ba0*/  BRA `(.L_x_2096) ;  /* 0xffffff1c008c7947 */ /* 0x000fea000383ffff */
.L_x_2101:
[----:B------:R1:W1:Y:S02]  /*15bb0*/  SYNCS.PHASECHK.TRANS64.TRYWAIT P1, [R6+URZ+0x30c30], R23 ;  /* 0x030c3017060075a7 */ /* 0x000264000802017f */
[----:B-1----:R-:W-:Y:S05]  /*15bc0*/  @!P1 NANOSLEEP.SYNCS 0x989680 ;  /* 0x009896800000995d */ /* 0x002fea0003900000 */
[----:B------:R-:W1:Y:S02]  /*15bd0*/  @!P1 SYNCS.PHASECHK.TRANS64 P1, [R6+URZ+0x30c30], R23 ;  /* 0x030c3017060095a7 */ /* 0x000e64000802007f */
[----:B-1----:R-:W-:Y:S05]  /*15be0*/  @!P1 BRA `(.L_x_2101) ;  /* 0xfffffffc00f09947 */ /* 0x002fea000383ffff */
[----:B------:R-:W-:Y:S05]  /*15bf0*/  BRA `(.L_x_2100) ;  /* 0xffffff20008c7947 */ /* 0x000fea000383ffff */
.L_x_2109:
[----:B--2---:R2:W3:Y:S02]  /*15c00*/  SYNCS.PHASECHK.TRANS64.TRYWAIT P0, [R6+URZ+0x30c10], R23 ;  /* 0x030c1017060075a7 */ /* 0x0044e4000800017f */
[----:B---3--:R-:W-:Y:S05]  /*15c10*/  @!P0 NANOSLEEP.SYNCS 0x989680 ;  /* 0x009896800000895d */ /* 0x008fea0003900000 */
[----:B------:R-:W3:Y:S02]  /*15c20*/  @!P0 SYNCS.PHASECHK.TRANS64 P0, [R6+URZ+0x30c10], R23 ;  /* 0x030c1017060085a7 */ /* 0x000ee4000800007f */
[----:B---3--:R-:W-:Y:S05]  /*15c30*/  @!P0 BRA `(.L_x_2109) ;  /* 0xfffffffc00f08947 */ /* 0x008fea000383ffff */
[----:B------:R-:W-:Y:S05]  /*15c40*/  BRA `(.L_x_2108) ;  /* 0xffffff6800e47947 */ /* 0x000fea000383ffff */
.L_x_2113:
[----:B------:R1:W1:Y:S02]  /*15c50*/  SYNCS.PHASECHK.TRANS64.TRYWAIT P0, [R6+URZ+0x30c30], R23 ;  /* 0x030c3017060075a7 */ /* 0x000264000800017f */
[----:B-1----:R-:W-:Y:S05]  /*15c60*/  @!P0 NANOSLEEP.SYNCS 0x989680 ;  /* 0x009896800000895d */ /* 0x002fea0003900000 */
[----:B------:R-:W1:Y:S02]  /*15c70*/  @!P0 SYNCS.PHASECHK.TRANS64 P0, [R6+URZ+0x30c30], R23 ;  /* 0x030c3017060085a7 */ /* 0x000e64000800007f */
[----:B-1----:R-:W-:Y:S05]  /*15c80*/  @!P0 BRA `(.L_x_2113) ;  /* 0xfffffffc00f08947 */ /* 0x002fea000383ffff */
[----:B------:R-:W-:Y:S05]  /*15c90*/  BRA `(.L_x_2112) ;  /* 0xffffff6c00e47947 */ /* 0x000fea000383ffff */
.L_x_2159:
[----:B-1----:R1:W2:Y:S02]  /*15ca0*/  SYNCS.PHASECHK.TRANS64.TRYWAIT P0, [R15+URZ+0x30c20], R0 ;  /* 0x030c20000f0075a7 */ /* 0x0022a4000800017f */
[----:B--2---:R-:W-:Y:S05]  /*15cb0*/  @!P0 NANOSLEEP.SYNCS 0x989680 ;  /* 0x009896800000895d */ /* 0x004fea0003900000 */
[----:B------:R-:W2:Y:S02]  /*15cc0*/  @!P0 SYNCS.PHASECHK.TRANS64 P0, [R15+URZ+0x30c20], R0 ;  /* 0x030c20000f0085a7 */ /* 0x000ea4000800007f */
[----:B--2---:R-:W-:Y:S05]  /*15cd0*/  @!P0 BRA `(.L_x_2159) ;  /* 0xfffffffc00f08947 */ /* 0x004fea000383ffff */
[----:B------:R-:W-:Y:S05]  /*15ce0*/  BRA `(.L_x_2187) ;  /* 0xffffffe000e87947 */ /* 0x000fea000383ffff */
.L_x_2163:
[----:B--2---:R2:W3:Y:S02]  /*15cf0*/  SYNCS.PHASECHK.TRANS64.TRYWAIT P1, [R15+URZ+0x30c40], R18 ;  /* 0x030c40120f0075a7 */ /* 0x0044e4000802017f */
[----:B---3--:R-:W-:Y:S05]  /*15d00*/  @!P1 NANOSLEEP.SYNCS 0x989680 ;  /* 0x009896800000995d */ /* 0x008fea0003900000 */
[----:B------:R-:W3:Y:S02]  /*15d10*/  @!P1 SYNCS.PHASECHK.TRANS64 P1, [R15+URZ+0x30c40], R18 ;  /* 0x030c40120f0095a7 */ /* 0x000ee4000802007f */
[----:B---3--:R-:W-:Y:S05]  /*15d20*/  @!P1 BRA `(.L_x_2163) ;  /* 0xfffffffc00f09947 */ /* 0x008fea000383ffff */
[----:B------:R-:W-:Y:S05]  /*15d30*/  BRA `(.L_x_2188) ;  /* 0xffffffe800507947 */ /* 0x000fea000383ffff */
.L_x_2165:
[----:B-1----:R1:W3:Y:S02]  /*15d40*/  SYNCS.PHASECHK.TRANS64.TRYWAIT P1, [R15+URZ+0x30c28], R18 ;  /* 0x030c28120f0075a7 */ /* 0x0022e4000802017f */
[----:B---3--:R-:W-:Y:S05]  /*15d50*/  @!P1 NANOSLEEP.SYNCS 0x989680 ;  /* 0x009896800000995d */ /* 0x008fea0003900000 */
[----:B------:R-:W3:Y:S02]  /*15d60*/  @!P1 SYNCS.PHASECHK.TRANS64 P1, [R15+URZ+0x30c28], R18 ;  /* 0x030c28120f0095a7 */ /* 0x000ee4000802007f */
[----:B---3--:R-:W-:Y:S05]  /*15d70*/  @!P1 BRA `(.L_x_2165) ;  /* 0xfffffffc00f09947 */ /* 0x008fea000383ffff */
[----:B------:R-:W-:Y:S05]  /*15d80*/  BRA `(.L_x_2189) ;  /* 0xffffffe800d47947 */ /* 0x000fea000383ffff */
.L_x_2167:
[----:B---3--:R3:W4:Y:S02]  /*15d90*/  SYNCS.PHASECHK.TRANS64.TRYWAIT P1, [R15+URZ+0x30c48], R18 ;  /* 0x030c48120f0075a7 */ /* 0x008724000802017f */
[----:B----4-:R-:W-:Y:S05]  /*15da0*/  @!P1 NANOSLEEP.SYNCS 0x989680 ;  /* 0x009896800000995d */ /* 0x010fea0003900000 */
[----:B------:R-:W4:Y:S02]  /*15db0*/  @!P1 SYNCS.PHASECHK.TRANS64 P1, [R15+URZ+0x30c48], R18 ;  /* 0x030c48120f0095a7 */ /* 0x000f24000802007f */
[----:B----4-:R-:W-:Y:S05]  /*15dc0*/  @!P1 BRA `(.L_x_2167) ;  /* 0xfffffffc00f09947 */ /* 0x010fea000383ffff */
[----:B------:R-:W-:Y:S05]  /*15dd0*/  BRA `(.L_x_2190) ;  /* 0xffffffec00587947 */ /* 0x000fea000383ffff */
.L_x_2169:
[----:B------:R-:W-:-:S07]  /*15de0*/  SHF.L.U32 R4, R10, 0x1f, RZ ;  /* 0x0000001f0a047819 */ /* 0x000fce00000006ff */
.L_x_2191:
[----:B----4-:R4:W1:Y:S02]  /*15df0*/  SYNCS.PHASECHK.TRANS64.TRYWAIT P1, [R15+URZ+0x30c20], R4 ;  /* 0x030c20040f0075a7 */ /* 0x010864000802017f */
[----:B-1----:R-:W-:Y:S05]  /*15e00*/  @!P1 NANOSLEEP.SYNCS 0x989680 ;  /* 0x009896800000995d */ /* 0x002fea0003900000 */
[----:B------:R-:W1:Y:S02]  /*15e10*/  @!P1 SYNCS.PHASECHK.TRANS64 P1, [R15+URZ+0x30c20], R4 ;  /* 0x030c20040f0095a7 */ /* 0x000e64000802007f */
[----:B-1----:R-:W-:Y:S05]  /*15e20*/  @!P1 BRA `(.L_x_2191) ;  /* 0xfffffffc00f09947 */ /* 0x002fea000383ffff */
[----:B------:R-:W-:Y:S05]  /*15e30*/  BRA `(.L_x_2192) ;  /* 0xffffffec00c07947 */ /* 0x000fea000383ffff */
.L_x_2172:
[----:B----4-:R4:W1:Y:S02]  /*15e40*/  SYNCS.PHASECHK.TRANS64.TRYWAIT P1, [R15+URZ+0x30c40], R12 ;  /* 0x030c400c0f0075a7 */ /* 0x010864000802017f */
[----:B-1----:R-:W-:Y:S05]  /*15e50*/  @!P1 NANOSLEEP.SYNCS 0x989680 ;  /* 0x009896800000995d */ /* 0x002fea0003900000 */
[----:B------:R-:W1:Y:S02]  /*15e60*/  @!P1 SYNCS.PHASECHK.TRANS64 P1, [R15+URZ+0x30c40], R12 ;  /* 0x030c400c0f0095a7 */ /* 0x000e64000802007f */
[----:B-1----:R-:W-:Y:S05]  /*15e70*/  @!P1 BRA `(.L_x_2172) ;  /* 0xfffffffc00f09947 */ /* 0x002fea000383ffff */
[----:B------:R-:W-:Y:S05]  /*15e80*/  BRA `(.L_x_2193) ;  /* 0xfffffff000607947 */ /* 0x000fea000383ffff */
.L_x_2174:
[----:B-1----:R1:W2:Y:S02]  /*15e90*/  SYNCS.PHASECHK.TRANS64.TRYWAIT P1, [R15+URZ+0x30c28], R12 ;  /* 0x030c280c0f0075a7 */ /* 0x0022a4000802017f */
[----:B--2---:R-:W-:Y:S05]  /*15ea0*/  @!P1 NANOSLEEP.SYNCS 0x989680 ;  /* 0x009896800000995d */ /* 0x004fea0003900000 */
[----:B------:R-:W2:Y:S02]  /*15eb0*/  @!P1 SYNCS.PHASECHK.TRANS64 P1, [R15+URZ+0x30c28], R12 ;  /* 0x030c280c0f0095a7 */ /* 0x000ea4000802007f */
[----:B--2---:R-:W-:Y:S05]  /*15ec0*/  @!P1 BRA `(.L_x_2174) ;  /* 0xfffffffc00f09947 */ /* 0x004fea000383ffff */
[----:B------:R-:W-:Y:S05]  /*15ed0*/  BRA `(.L_x_2194) ;  /* 0xfffffff000d87947 */ /* 0x000fea000383ffff */
.L_x_2176:
[----:B------:R1:W1:Y:S02]  /*15ee0*/  SYNCS.PHASECHK.TRANS64.TRYWAIT P0, [R3+URZ+0x30c40], R0 ;  /* 0x030c4000030075a7 */ /* 0x000264000800017f */
[----:B-1----:R-:W-:Y:S05]  /*15ef0*/  @!P0 NANOSLEEP.SYNCS 0x989680 ;  /* 0x009896800000895d */ /* 0x002fea0003900000 */
[----:B------:R-:W1:Y:S02]  /*15f00*/  @!P0 SYNCS.PHASECHK.TRANS64 P0, [R3+URZ+0x30c40], R0 ;  /* 0x030c4000030085a7 */ /* 0x000e64000800007f */
[----:B-1----:R-:W-:Y:S05]  /*15f10*/  @!P0 BRA `(.L_x_2176) ;  /* 0xfffffffc00f08947 */ /* 0x002fea000383ffff */
[----:B------:R-:W-:Y:S05]  /*15f20*/  BRA `(.L_x_2195) ;  /* 0xfffffff4006c7947 */ /* 0x000fea000383ffff */
.L_x_2178:
[----:B------:R-:W-:Y:S01]  /*15f30*/  BSSY B0, `(.L_x_2196) ;  /* 0x0000006000007945 */ /* 0x000fe20003800000 */
[----:B------:R-:W-:-:S07]  /*15f40*/  MOV R15, 0xffffffff ;  /* 0xffffffff000f7802 */ /* 0x000fce0000000f00 */
[----:B---3--:R-:W-:Y:S05]  /*15f50*/  WARPSYNC.COLLECTIVE R15, `(.L_x_2197) ;  /* 0x000000000f0c7348 */ /* 0x008fea0003c00000 */
[----:B------:R-:W-:Y:S02]  /*15f60*/  ELECT P6, UR62, PT ;  /* 0x00000000003e782f */ /* 0x000fe400038c0000 */
[----:B------:R-:W-:Y:S01]  /*15f70*/  MOV R14, UR62 ;  /* 0x0000003e000e7c02 */ /* 0x000fe20008000f00 */
[----:B---3--:R-:W-:Y:S10]  /*15f80*/  ENDCOLLECTIVE ;  /* 0x000000000000791b */ /* 0x008ff40003800000 */
.L_x_2197:
[----:B------:R-:W-:Y:S05]  /*15f90*/  BSYNC B0 ;  /* 0x0000000000007941 */ /* 0x000fea0003800000 */
.L_x_2196:
[----:B------:R-:W-:Y:S05]  /*15fa0*/  BRA `(.L_x_2198) ;  /* 0xfffffff800007947 */ /* 0x000fea000383ffff */
.L_x_2180:
[----:B-1----:R1:W2:Y:S02]  /*15fb0*/  SYNCS.PHASECHK.TRANS64.TRYWAIT P0, [R7+URZ], R4 ;  /* 0x00000004070075a7 */ /* 0x0022a4000800017f */
[----:B--2---:R-:W-:Y:S05]  /*15fc0*/  @!P0 NANOSLEEP.SYNCS 0x989680 ;  /* 0x009896800000895d */ /* 0x004fea0003900000 */
[----:B------:R-:W2:Y:S02]  /*15fd0*/  @!P0 SYNCS.PHASECHK.TRANS64 P0, [R7+URZ], R4 ;  /* 0x00000004070085a7 */ /* 0x000ea4000800007f */
[----:B--2---:R-:W-:Y:S05]  /*15fe0*/  @!P0 BRA `(.L_x_2180) ;  /* 0xfffffffc00f08947 */ /* 0x004fea000383ffff */
[----:B------:R-:W-:Y:S05]  /*15ff0*/  BRA `(.L_x_2199) ;  /* 0xfffffff800407947 */ /* 0x000fea000383ffff */
.L_x_2181:
[----:B--2---:R2:W4:Y:S02]  /*16000*/  SYNCS.PHASECHK.TRANS64.TRYWAIT P0, [R3+URZ], R2 ;  /* 0x00000002030075a7 */ /* 0x004524000800017f */
[----:B----4-:R-:W-:Y:S05]  /*16010*/  @!P0 NANOSLEEP.SYNCS 0x989680 ;  /* 0x009896800000895d */ /* 0x010fea0003900000 */
[----:B------:R-:W4:Y:S02]  /*16020*/  @!P0 SYNCS.PHASECHK.TRANS64 P0, [R3+URZ], R2 ;  /* 0x00000002030085a7 */ /* 0x000f24000800007f */
[----:B----4-:R-:W-:Y:S05]  /*16030*/  @!P0 BRA `(.L_x_2181) ;  /* 0xfffffffc00f08947 */ /* 0x010fea000383ffff */
[----:B------:R-:W-:Y:S05]  /*16040*/  BRA `(.L_x_2200) ;  /* 0xfffffff800347947 */ /* 0x000fea000383ffff */
.L_x_2183:
[----:B--2---:R2:W4:Y:S02]  /*16050*/  SYNCS.PHASECHK.TRANS64.TRYWAIT P0, [R5+URZ], R4 ;  /* 0x00000004050075a7 */ /* 0x004524000800017f */
[----:B----4-:R-:W-:Y:S05]  /*16060*/  @!P0 NANOSLEEP.SYNCS 0x989680 ;  /* 0x009896800000895d */ /* 0x010fea0003900000 */
[----:B------:R-:W4:Y:S02]  /*16070*/  @!P0 SYNCS.PHASECHK.TRANS64 P0, [R5+URZ], R4 ;  /* 0x00000004050085a7 */ /* 0x000f24000800007f */
[----:B----4-:R-:W-:Y:S05]  /*16080*/  @!P0 BRA `(.L_x_2183) ;  /* 0xfffffffc00f08947 */ /* 0x010fea000383ffff */
[----:B------:R-:W-:Y:S05]  /*16090*/  BRA `(.L_x_2201) ;  /* 0xfffffff800387947 */ /* 0x000fea000383ffff */
.L_x_2202:
        /* <DEDUP_REMOVED lines=14> */
.L_x_7388:


//--------------------- .text._ZN7cutlass13device_kernelIN5flash11enable_sm90INS1_16FlashAttnBwdSm90INS1_25CollectiveMainloopBwdSm90ILi2ELi2ELi2EN4cute5tupleIJNS5_1CILi1EEES8_S8_EEENS6_IJNS7_ILi128EEESA_NS7_ILi64EEEEEENS_6half_tEfNS_4arch4Sm90ELb0ELb1ELb1ELb1ELb1ELb1ELb0ELb0ELi2ELi1ELi2ELi2ELb0EEENS1_24CollectiveEpilogueBwdGQAISC_fSF_Li256ELb1ELb1EEENS1_19SingleTileSchedulerILb1ELb0ELb0ELi128EEEEEEEEEvNT_6ParamsE --------------------------
	.section	.text._ZN7cutlass13device_kernelIN5flash11enable_sm90INS1_16FlashAttnBwdSm90INS1_25CollectiveMainloopBwdSm90ILi2ELi2ELi2EN4cute5tupleIJNS5_1CILi1EEES8_S8_EEENS6_IJNS7_ILi128EEESA_NS7_ILi64EEEEEENS_6half_tEfNS_4arch4Sm90ELb0ELb1ELb1ELb1ELb1ELb1ELb0ELb0ELi2ELi1ELi2ELi2ELb0EEENS1_24CollectiveEpilogueBwdGQAISC_fSF_Li256ELb1ELb1EEENS1_19SingleTileSchedulerILb1ELb0ELb0ELi128EEEEEEEEEvNT_6ParamsE,"ax",@progbits
	.align	128
.text._ZN7cutlass13device_kernelIN5flash11enable_sm90INS1_16FlashAttnBwdSm90INS1_25CollectiveMainloopBwdSm90ILi2ELi2ELi2EN4cute5tupleIJNS5_1CILi1EEES8_S8_EEENS6_IJNS7_ILi128EEESA_NS7_ILi64EEEEEENS_6half_tEfNS_4arch4Sm90ELb0ELb1ELb1ELb1ELb1ELb1ELb0ELb0ELi2ELi1ELi2ELi2ELb0EEENS1_24CollectiveEpilogueBwdGQAISC_fSF_Li256ELb1ELb1EEENS1_19SingleTileSchedulerILb1ELb0ELb0ELi128EEEEEEEEEvNT_6ParamsE:
        .type           _ZN7cutlass13device_kernelIN5flash11enable_sm90INS1_16FlashAttnBwdSm90INS1_25CollectiveMainloopBwdSm90ILi2ELi2ELi2EN4cute5tupleIJNS5_1CILi1EEES8_S8_EEENS6_IJNS7_ILi128EEESA_NS7_ILi64EEEEEENS_6half_tEfNS_4arch4Sm90ELb0ELb1ELb1ELb1ELb1ELb1ELb0ELb0ELi2ELi1ELi2ELi2ELb0EEENS1_24CollectiveEpilogueBwdGQAISC_fSF_Li256ELb1ELb1EEENS1_19SingleTileSchedulerILb1ELb0ELb0ELi128EEEEEEEEEvNT_6ParamsE,@function
        .size           _ZN7cutlass13device_kernelIN5flash11enable_sm90INS1_16FlashAttnBwdSm90INS1_25CollectiveMainloopBwdSm90ILi2ELi2ELi2EN4cute5tupleIJNS5_1CILi1EEES8_S8_EEENS6_IJNS7_ILi128EEESA_NS7_ILi64EEEEEENS_6half_tEfNS_4arch4Sm90ELb0ELb1ELb1ELb1ELb1ELb1ELb0ELb0ELi2ELi1ELi2ELi2ELb0EEENS1_24CollectiveEpilogueBwdGQAISC_fSF_Li256ELb1ELb1EEENS1_19SingleTileSchedulerILb1ELb0ELb0ELi128EEEEEEEEEvNT_6ParamsE,(.L_x_7389 - _ZN7cutlass13device_kernelIN5flash11enable_sm90INS1_16FlashAttnBwdSm90INS1_25CollectiveMainloopBwdSm90ILi2ELi2ELi2EN4cute5tupleIJNS5_1CILi1EEES8_S8_EEENS6_IJNS7_ILi128EEESA_NS7_ILi64EEEEEENS_6half_tEfNS_4arch4Sm90ELb0ELb1ELb1ELb1ELb1ELb1ELb0ELb0ELi2ELi1ELi2ELi2ELb0EEENS1_24CollectiveEpilogueBwdGQAISC_fSF_Li256ELb1ELb1EEENS1_19SingleTileSchedulerILb1ELb0ELb0ELi128EEEEEEEEEvNT_6ParamsE)
        .other          _ZN7cutlass13device_kernelIN5flash11enable_sm90INS1_16FlashAttnBwdSm90INS1_25CollectiveMainloopBwdSm90ILi2ELi2ELi2EN4cute5tupleIJNS5_1CILi1EEES8_S8_EEENS6_IJNS7_ILi128EEESA_NS7_ILi64EEEEEENS_6half_tEfNS_4arch4Sm90ELb0ELb1ELb1ELb1ELb1ELb1ELb0ELb0ELi2ELi1ELi2ELi2ELb0EEENS1_24CollectiveEpilogueBwdGQAISC_fSF_Li256ELb1ELb1EEENS1_19SingleTileSchedulerILb1ELb0ELb0ELi128EEEEEEEEEvNT_6ParamsE,@"STO_CUDA_ENTRY STV_DEFAULT"
_ZN7cutlass13device_kernelIN5flash11enable_sm90INS1_16FlashAttnBwdSm90INS1_25CollectiveMainloopBwdSm90ILi2ELi2ELi2EN4cute5tupleIJNS5_1CILi1EEES8_S8_EEENS6_IJNS7_ILi128EEESA_NS7_ILi64EEEEEENS_6half_tEfNS_4arch4Sm90ELb0ELb1ELb1ELb1ELb1ELb1ELb0ELb0ELi2ELi1ELi2ELi2ELb0EEENS1_24CollectiveEpilogueBwdGQAISC_fSF_Li256ELb1ELb1EEENS1_19SingleTileSchedulerILb1ELb0ELb0ELi128EEEEEEEEEvNT_6ParamsE:
        /* <DEDUP_REMOVED lines=24> */
.L_x_2204:
[----:B------:R-:W-:Y:S05]  /*0180*/  BSYNC B0 ;  /* 0x0000000000007941 */ /* 0x000fea0003800000 */
.L_x_2203:
        /* <DEDUP_REMOVED lines=37> */
.L_x_2205:
        /* <DEDUP_REMOVED lines=22> */
.L_x_2206:
[----:B------:R-:W-:Y:S01]  /*0540*/  PLOP3.LUT P0, PT, PT, PT, UP0, 0x80, 0x0 ;  /* 0x000000000000781c */ /* 0x000fe20003f0f008 */
[----:B------:R-:W-:Y:S01]  /*0550*/  NOP ;  /* 0x0000000000007918 */ /* 0x000fe20000000000 */
[----:B------:R-:W-:Y:S01]  /*0560*/  ULDC.64 UR38, c[0x0][0x208] ;  /* 0x0000820000267ab9 */ /* 0x000fe20000000a00 */
[----:B------:R-:W-:Y:S01]  /*0570*/  BSSY B6, `(.L_x_2207) ;  /* 0x0001676000067945 */ /* 0x000fe20003800000 */
[----:B-12-4-:R-:W-:Y:S09]  /*0580*/  BAR.SYNC.DEFER_BLOCKING 0x0 ;  /* 0x0000000000007b1d */ /* 0x016ff20000010000 */
[----:B------:R-:W-:Y:S05]  /*0590*/  @!P0 BRA `(.L_x_2208) ;  /* 0x0000012000448947 */ /* 0x000fea0003800000 */
.L_x_2209:
        /* <DEDUP_REMOVED lines=24> */
.L_x_2210:
        /* <DEDUP_REMOVED lines=14> */
.L_x_2212:
[----:B------:R-:W-:-:S05]  /*0800*/  ULDC UR4, c[0x0][0x8c4] ;  /* 0x0002310000047ab9 */ /* 0x000fca0000000800 */
.L_x_2211:
        /* <DEDUP_REMOVED lines=19> */
.L_x_2214:
        /* <DEDUP_REMOVED lines=14> */
.L_x_2215:
        /* <DEDUP_REMOVED lines=11> */
.L_x_2216:
        /* <DEDUP_REMOVED lines=13> */
.L_x_2217:
        /* <DEDUP_REMOVED lines=50> */
.L_x_2218:
        /* <DEDUP_REMOVED lines=28> */
.L_x_2221:
        /* <DEDUP_REMOVED lines=15> */
.L_x_2220:
        /* <DEDUP_REMOVED lines=22> */
.L_x_2223:
        /* <DEDUP_REMOVED lines=15> */
.L_x_2222:
[----:B------:R-:W-:Y:S01]  /*13c0*/  SHF.R.S32.HI R6, RZ, 0x1f, R17 ;  /* 0x0000001fff067819 */ /* 0x000fe20000011411 */
[----:B------:R-:W-:-:S03]  /*13d0*/  UMOV UR4, 0xffffffff ;  /* 0xffffffff00047882 */ /* 0x000fc60000000000 */
[----:B------:R-:W-:-:S04]  /*13e0*/  LEA.HI R0, R6, R17, RZ, 0x7 ;  /* 0x0000001106007211 */ /* 0x000fc800078f38ff */
[----:B------:R-:W-:Y:S01]  /*13f0*/  SHF.R.S32.HI R18, RZ, 0x7, R0 ;  /* 0x00000007ff127819 */ /* 0x000fe20000011400 */
[----:B------:R-:W-:Y:S06]  /*1400*/  BRA.DIV UR4, `(.L_x_2224) ;  /* 0x0000015a04387947 */ /* 0x000fec000b800000 */
[----:B------:R1:W2:Y:S02]  /*1410*/  SHFL.IDX PT, R14, R18, RZ, 0x1f ;  /* 0x00001fff120e7589 */ /* 0x0002a400000e0000 */
.L_x_2372:
        /* <DEDUP_REMOVED lines=24> */
.L_x_2225:
        /* <DEDUP_REMOVED lines=162> */
.L_x_2238:
[----:B------:R-:W-:-:S06]  /*1fc0*/  ULOP3.LUT UR4, UR36, 0x1, URZ, 0xfc, !UPT ;  /* 0x0000000124047892 */ /* 0x000fcc000f8efc3f */
[----:B------:R-:W-:-:S05]  /*1fd0*/  IMAD.U32 R5, RZ, RZ, UR4 ;  /* 0x00000004ff057e24 */ /* 0x000fca000f8e00ff */
[----:B------:R-:W-:-:S13]  /*1fe0*/  ISETP.NE.AND P6, PT, R5, 0x3, PT ;  /* 0x000000030500780c */ /* 0x000fda0003fc5270 */
[----:B------:R-:W-:Y:S05]  /*1ff0*/  @!P6 BRA `(.L_x_2228) ;  /* 0x000000000004e947 */ /* 0x000fea0003800000 */
[----:B------:R-:W-:Y:S01]  /*2000*/  BPT.TRAP 0x1 ;  /* 0x000000040000795c */ /* 0x000fe20000300000 */
.L_x_2228:
[----:B------:R-:W-:Y:S02]  /*2010*/  LEA R6, R0, R16, 0x3 ;  /* 0x0000001000067211 */ /* 0x000fe400078e18ff */
[----:B------:R-:W-:-:S04]  /*2020*/  SHF.L.U32 R23, R4, 0x1f, RZ ;  /* 0x0000001f04177819 */ /* 0x000fc800000006ff */
[----:B------:R1:W2:Y:S01]  /*2030*/  SYNCS.PHASECHK.TRANS64.TRYWAIT P0, [R6+URZ+0x30c10], R23 ;  /* 0x030c1017060075a7 */ /* 0x0002a2000800017f */
[----:B------:R-:W-:Y:S05]  /*2040*/  @!P6 BRA `(.L_x_2229) ;  /* 0x000000000004e947 */ /* 0x000fea0003800000 */
[----:B------:R-:W-:Y:S01]  /*2050*/  BPT.TRAP 0x1 ;  /* 0x000000040000795c */ /* 0x000fe20000300000 */
.L_x_2229:
[----:B------:R-:W-:-:S05]  /*2060*/  VIADD R5, R16, 0x10000 ;  /* 0x0001000010057836 */ /* 0x000fca0000000000 */
[----:B------:R-:W-:-:S04]  /*2070*/  SHF.R.U32.HI R5, RZ, 0x4, R5 ;  /* 0x00000004ff057819 */ /* 0x000fc80000011605 */
[----:B------:R-:W-:Y:S01]  /*2080*/  LOP3.LUT R5, R5, 0x3fff, RZ, 0xc0, !PT ;  /* 0x00003fff05057812 */ /* 0x000fe200078ec0ff */
[----:B--2---:R-:W-:Y:S06]  /*2090*/  @P0 BRA `(.L_x_2230) ;  /* 0x0000000000080947 */ /* 0x004fec0003800000 */
[----:B------:R-:W2:Y:S02]  /*20a0*/  SYNCS.PHASECHK.TRANS64.TRYWAIT P0, [R6+URZ+0x30c10], R23 ;  /* 0x030c1017060075a7 */ /* 0x000ea4000800017f */
[----:B--2---:R-:W-:Y:S05]  /*20b0*/  @!P0 BRA `(.L_x_2231) ;  /* 0x0000014c00408947 */ /* 0x004fea0003800000 */
.L_x_2230:
        /* <DEDUP_REMOVED lines=65> */
.L_x_2232:
[----:B------:R1:W1:Y:S01]  /*24d0*/  SYNCS.PHASECHK.TRANS64.TRYWAIT P0, [R6+URZ+0x30c30], R23 ;  /* 0x030c3017060075a7 */ /* 0x000262000800017f */
[----:B------:R-:W-:Y:S05]  /*24e0*/  @!P6 BRA `(.L_x_2233) ;  /* 0x000000000004e947 */ /* 0x000fea0003800000 */
[----:B------:R-:W-:Y:S01]  /*24f0*/  BPT.TRAP 0x1 ;  /* 0x000000040000795c */ /* 0x000fe20000300000 */
.L_x_2233:
[----:B-1----:R-:W-:Y:S05]  /*2500*/  @P0 BRA `(.L_x_2234) ;  /* 0x0000000000080947 */ /* 0x002fea0003800000 */
[----:B------:R-:W1:Y:S02]  /*2510*/  SYNCS.PHASECHK.TRANS64.TRYWAIT P0, [R6+URZ+0x30c30], R23 ;  /* 0x030c3017060075a7 */ /* 0x000e64000800017f */
[----:B-1----:R-:W-:Y:S05]  /*2520*/  @!P0 BRA `(.L_x_2235) ;  /* 0x0000014800388947 */ /* 0x002fea0003800000 */
.L_x_2234:
        /* <DEDUP_REMOVED lines=1123> */
.L_x_2236:
        /* <DEDUP_REMOVED lines=68> */
.L_x_2237:
        /* <DEDUP_REMOVED lines=12> */
.L_x_2227:
        /* <DEDUP_REMOVED lines=18> */
[----:B------:R-:W-:Y:S01]  /*7180*/  MOV R21, 0x40000040 ;  /* 0x4000004000157802 */ /* 0x000fe20000000f00 */
[----:B------:R-:W-:Y:S01]  /*7190*/  IMAD.MOV.U32 R19, RZ, RZ, 0x40000040 ;  /* 0x40000040ff137424 */ /* 0x000fe200078e00ff */
[----:B------:R-:W5:Y:S03]  /*71a0*/  S2R R5, SR_TID.X ;  /* 0x0000000000057919 */ /* 0x000f660000002100 */
[----:B------:R-:W-:-:S02]  /*71b0*/  IMAD.U32 R14, RZ, RZ, UR4 ;  /* 0x00000004ff0e7e24 */ /* 0x000fc4000f8e00ff */
[----:B-----5:R-:W-:-:S05]  /*71c0*/  VIADD R8, R5, 0xffffff80 ;  /* 0xffffff8005087836 */ /* 0x020fca0000000000 */
[----:B------:R-:W-:-:S04]  /*71d0*/  SHF.R.S32.HI R7, RZ, 0x1f, R8 ;  /* 0x0000001fff077819 */ /* 0x000fc80000011408 */
[----:B------:R-:W-:-:S04]  /*71e0*/  LEA.HI R5, R7, R8, RZ, 0x5 ;  /* 0x0000000807057211 */ /* 0x000fc800078f28ff */
[----:B------:R-:W-:Y:S02]  /*71f0*/  LOP3.LUT R5, R5, 0xffffffe0, RZ, 0xc0, !PT ;  /* 0xffffffe005057812 */ /* 0x000fe400078ec0ff */
[----:B--2---:R-:W-:Y:S02]  /*7200*/  MOV R15, R10 ;  /* 0x0000000a000f7202 */ /* 0x004fe40000000f00 */
[----:B------:R-:W2:Y:S01]  /*7210*/  S2R R10, SR_TID.X ;  /* 0x00000000000a7919 */ /* 0x000ea20000002100 */
[----:B---3--:R-:W-:Y:S02]  /*7220*/  LEA.HI R9, R11, R12, RZ, 0x5 ;  /* 0x0000000c0b097211 */ /* 0x008fe400078f28ff */
[--C-:B----4-:R-:W-:Y:S02]  /*7230*/  SHF.R.S32.HI R11, RZ, 0x2, R6.reuse ;  /* 0x00000002ff0b7819 */ /* 0x110fe40000011406 */
[----:B------:R-:W-:Y:S02]  /*7240*/  SHF.R.S32.HI R6, RZ, 0x1f, R6 ;  /* 0x0000001fff067819 */ /* 0x000fe40000011406 */
[----:B------:R-:W-:Y:S01]  /*7250*/  SHF.R.S32.HI R13, RZ, 0x5, R9 ;  /* 0x00000005ff0d7819 */ /* 0x000fe20000011409 */
[----:B------:R-:W-:Y:S01]  /*7260*/  IMAD.IADD R9, R8, 0x1, -R5 ;  /* 0x0000000108097824 */ /* 0x000fe200078e0a05 */
[----:B------:R-:W-:-:S03]  /*7270*/  LEA.HI R12, R6, R11, RZ, 0x3 ;  /* 0x0000000b060c7211 */ /* 0x000fc600078f18ff */
[----:B------:R-:W-:Y:S01]  /*7280*/  IMAD R6, R13, -0x10, R14 ;  /* 0xfffffff00d067824 */ /* 0x000fe200078e020e */
[----:B------:R-:W-:Y:S02]  /*7290*/  LOP3.LUT R12, R12, 0xfffffff8, RZ, 0xc0, !PT ;  /* 0xfffffff80c0c7812 */ /* 0x000fe400078ec0ff */
[----:B------:R-:W-:Y:S02]  /*72a0*/  LEA.HI R13, R7, R8, RZ, 0x2 ;  /* 0x00000008070d7211 */ /* 0x000fe400078f10ff */
[----:B------:R-:W-:Y:S02]  /*72b0*/  IADD3 R6, R6, R12, -R11 ;  /* 0x0000000c06067210 */ /* 0x000fe40007ffe80b */
[----:B------:R-:W-:-:S05]  /*72c0*/  LOP3.LUT R13, R13, 0xfffffffc, RZ, 0xc0, !PT ;  /* 0xfffffffc0d0d7812 */ /* 0x000fca00078ec0ff */
[----:B------:R-:W-:Y:S01]  /*72d0*/  IMAD.IADD R8, R8, 0x1, -R13 ;  /* 0x0000000108087824 */ /* 0x000fe200078e0a0d */
[C---:B--2---:R-:W-:Y:S01]  /*72e0*/  IADD3 R17, R10.reuse, -0x80, RZ ;  /* 0xffffff800a117810 */ /* 0x044fe20007ffe0ff */
[----:B-1----:R-:W-:-:S03]  /*72f0*/  VIADD R18, R10, 0xffffff80 ;  /* 0xffffff800a127836 */ /* 0x002fc60000000000 */
[----:B------:R-:W-:-:S04]  /*7300*/  SHF.R.S32.HI R17, RZ, 0x1f, R17 ;  /* 0x0000001fff117819 */ /* 0x000fc80000011411 */
[----:B------:R-:W-:-:S04]  /*7310*/  LEA.HI R17, R17, R18, RZ, 0x7 ;  /* 0x0000001211117211 */ /* 0x000fc800078f38ff */
[----:B------:R-:W-:-:S04]  /*7320*/  SHF.R.S32.HI R17, RZ, 0x7, R17 ;  /* 0x00000007ff117819 */ /* 0x000fc80000011411 */
[----:B------:R-:W-:-:S04]  /*7330*/  LEA.HI R10, R17, R17, RZ, 0x1 ;  /* 0x00000011110a7211 */ /* 0x000fc800078f08ff */
[----:B------:R-:W-:Y:S02]  /*7340*/  LOP3.LUT R5, R10, 0xfffffffe, RZ, 0xc0, !PT ;  /* 0xfffffffe0a057812 */ /* 0x000fe400078ec0ff */
[----:B------:R-:W-:Y:S02]  /*7350*/  SHF.R.S32.HI R10, RZ, 0x1f, R9 ;  /* 0x0000001fff0a7819 */ /* 0x000fe40000011409 */
[----:B------:R-:W-:Y:S01]  /*7360*/  IADD3 R5, R17, -R5, RZ ;  /* 0x8000000511057210 */ /* 0x000fe20007ffe0ff */
[----:B------:R-:W-:Y:S01]  /*7370*/  IMAD.MOV.U32 R17, RZ, RZ, R15 ;  /* 0x000000ffff117224 */ /* 0x000fe200078e000f */
[CC--:B------:R-:W-:Y:S02]  /*7380*/  LEA.HI R7, R10.reuse, R9.reuse, RZ, 0x3 ;  /* 0x000000090a077211 */ /* 0x0c0fe400078f18ff */
[----:B------:R-:W-:Y:S01]  /*7390*/  LEA.HI R11, R10, R9, RZ, 0x2 ;  /* 0x000000090a0b7211 */ /* 0x000fe200078f10ff */
[----:B------:R-:W-:Y:S01]  /*73a0*/  IMAD R9, R5, -0x40, R6 ;  /* 0xffffffc005097824 */ /* 0x000fe200078e0206 */
[----:B------:R-:W-:-:S02]  /*73b0*/  SHF.R.S32.HI R10, RZ, 0x3, R7 ;  /* 0x00000003ff0a7819 */ /* 0x000fc40000011407 */
[----:B------:R-:W-:Y:S02]  /*73c0*/  SHF.R.S32.HI R7, RZ, 0x1f, R7 ;  /* 0x0000001fff077819 */ /* 0x000fe40000011407 */
[----:B------:R-:W-:Y:S02]  /*73d0*/  SHF.R.S32.HI R12, RZ, 0x2, R11 ;  /* 0x00000002ff0c7819 */ /* 0x000fe4000001140b */
[----:B------:R-:W-:Y:S02]  /*73e0*/  LEA.HI R7, R7, R10, RZ, 0x4 ;  /* 0x0000000a07077211 */ /* 0x000fe400078f20ff */
[----:B------:R-:W-:Y:S01]  /*73f0*/  LEA.HI R11, R11, R12, RZ, 0x1 ;  /* 0x0000000c0b0b7211 */ /* 0x000fe200078f08ff */
[C---:B------:R-:W-:Y:S01]  /*7400*/  VIADD R13, R12.reuse, 0x10 ;  /* 0x000000100c0d7836 */ /* 0x040fe20000000000 */
[----:B------:R-:W-:Y:S02]  /*7410*/  IADD3 R5, R12, 0x8, RZ ;  /* 0x000000080c057810 */ /* 0x000fe40007ffe0ff */
[----:B------:R-:W-:-:S02]  /*7420*/  LOP3.LUT R7, R7, 0x1ffffff0, RZ, 0xc0, !PT ;  /* 0x1ffffff007077812 */ /* 0x000fc400078ec0ff */
[----:B------:R-:W-:Y:S02]  /*7430*/  LOP3.LUT R11, R11, 0xfffffffe, RZ, 0xc0, !PT ;  /* 0xfffffffe0b0b7812 */ /* 0x000fe400078ec0ff */
[----:B------:R-:W-:Y:S01]  /*7440*/  LEA.HI R6, R5, R5, RZ, 0x1 ;  /* 0x0000000505067211 */ /* 0x000fe200078f08ff */
[----:B------:R-:W-:Y:S01]  /*7450*/  IMAD.IADD R10, R10, 0x1, -R7 ;  /* 0x000000010a0a7824 */ /* 0x000fe200078e0a07 */
[C---:B------:R-:W-:Y:S01]  /*7460*/  IADD3 R11, R12.reuse, -R11, RZ ;  /* 0x8000000b0c0b7210 */ /* 0x040fe20007ffe0ff */
[----:B------:R-:W-:Y:S01]  /*7470*/  VIADD R12, R12, 0x18 ;  /* 0x000000180c0c7836 */ /* 0x000fe20000000000 */
[----:B------:R-:W-:Y:S02]  /*7480*/  LOP3.LUT R14, R6, 0xfffffffe, RZ, 0xc0, !PT ;  /* 0xfffffffe060e7812 */ /* 0x000fe400078ec0ff */
[----:B------:R-:W-:Y:S01]  /*7490*/  LEA.HI R15, R13, R13, RZ, 0x1 ;  /* 0x0000000d0d0f7211 */ /* 0x000fe200078f08ff */
[----:B------:R-:W-:Y:S01]  /*74a0*/  IMAD R7, R10, 0x8, R11 ;  /* 0x000000080a077824 */ /* 0x000fe200078e020b */
[----:B------:R-:W-:-:S02]  /*74b0*/  IADD3 R14, R5, -R14, RZ ;  /* 0x8000000e050e7210 */ /* 0x000fc40007ffe0ff */
[--C-:B------:R-:W-:Y:S02]  /*74c0*/  SHF.R.S32.HI R5, RZ, 0x1, R6.reuse ;  /* 0x00000001ff057819 */ /* 0x100fe40000011406 */
[----:B------:R-:W-:Y:S01]  /*74d0*/  LOP3.LUT R18, R15, 0xfffffffe, RZ, 0xc0, !PT ;  /* 0xfffffffe0f127812 */ /* 0x000fe200078ec0ff */
[----:B------:R1:W-:Y:S01]  /*74e0*/  STL [R1+0x4c], R7 ;  /* 0x00004c0701007387 */ /* 0x0003e20000100800 */
[----:B------:R-:W-:Y:S02]  /*74f0*/  SHF.R.S32.HI R6, RZ, 0x1f, R6 ;  /* 0x0000001fff067819 */ /* 0x000fe40000011406 */
[--C-:B------:R-:W-:Y:S01]  /*7500*/  SHF.R.S32.HI R11, RZ, 0x1, R15.reuse ;  /* 0x00000001ff0b7819 */ /* 0x100fe2000001140f */
[----:B------:R-:W-:Y:S01]  /*7510*/  IMAD.IADD R18, R13, 0x1, -R18 ;  /* 0x000000010d127824 */ /* 0x000fe200078e0a12 */
[----:B------:R-:W-:Y:S02]  /*7520*/  SHF.R.S32.HI R10, RZ, 0x1f, R15 ;  /* 0x0000001fff0a7819 */ /* 0x000fe4000001140f */
[----:B------:R-:W-:-:S02]  /*7530*/  LEA.HI R6, R6, R5, RZ, 0x4 ;  /* 0x0000000506067211 */ /* 0x000fc400078f20ff */
[----:B-1----:R-:W-:-:S04]  /*7540*/  LEA.HI R7, R12, R12, RZ, 0x1 ;  /* 0x0000000c0c077211 */ /* 0x002fc800078f08ff */
[--C-:B------:R-:W-:Y:S02]  /*7550*/  SHF.R.S32.HI R13, RZ, 0x1, R7.reuse ;  /* 0x00000001ff0d7819 */ /* 0x100fe40000011407 */
[----:B------:R-:W-:Y:S02]  /*7560*/  SHF.R.S32.HI R20, RZ, 0x1f, R7 ;  /* 0x0000001fff147819 */ /* 0x000fe40000011407 */
[----:B------:R-:W-:Y:S02]  /*7570*/  LOP3.LUT R15, R7, 0xfffffffe, RZ, 0xc0, !PT ;  /* 0xfffffffe070f7812 */ /* 0x000fe400078ec0ff */
[----:B------:R-:W-:Y:S02]  /*7580*/  LEA.HI R7, R10, R11, RZ, 0x4 ;  /* 0x0000000b0a077211 */ /* 0x000fe400078f20ff */
[----:B------:R-:W-:Y:S01]  /*7590*/  LOP3.LUT R10, R6, 0x1ffffff0, RZ, 0xc0, !PT ;  /* 0x1ffffff0060a7812 */ /* 0x000fe200078ec0ff */
[----:B------:R-:W-:Y:S01]  /*75a0*/  IMAD.IADD R15, R12, 0x1, -R15 ;  /* 0x000000010c0f7824 */ /* 0x000fe200078e0a0f */
[----:B------:R-:W-:-:S02]  /*75b0*/  LOP3.LUT R12, R7, 0x1ffffff0, RZ, 0xc0, !PT ;  /* 0x1ffffff0070c7812 */ /* 0x000fc400078ec0ff */
[----:B------:R-:W-:Y:S01]  /*75c0*/  LEA R6, R17, R16, 0xd ;  /* 0x0000001011067211 */ /* 0x000fe200078e68ff */
[----:B------:R-:W-:Y:S01]  /*75d0*/  IMAD.IADD R7, R5, 0x1, -R10 ;  /* 0x0000000105077824 */ /* 0x000fe200078e0a0a */
[----:B------:R-:W-:Y:S01]  /*75e0*/  LEA.HI R20, R20, R13, RZ, 0x4 ;  /* 0x0000000d14147211 */ /* 0x000fe200078f20ff */
[----:B------:R-:W-:Y:S01]  /*75f0*/  IMAD.IADD R11, R11, 0x1, -R12 ;  /* 0x000000010b0b7824 */ /* 0x000fe200078e0a0c */
[----:B------:R-:W-:Y:S01]  /*7600*/  IADD3 R17, R8, 0x8, RZ ;  /* 0x0000000808117810 */ /* 0x000fe20007ffe0ff */
[C---:B------:R-:W-:Y:S01]  /*7610*/  VIADD R10, R6.reuse, 0x4000 ;  /* 0x00004000060a7836 */ /* 0x040fe20000000000 */
[----:B------:R-:W-:Y:S01]  /*7620*/  LEA R7, R7, R14, 0x3 ;  /* 0x0000000e07077211 */ /* 0x000fe200078e18ff */
[----:B------:R-:W-:Y:S01]  /*7630*/  VIADD R5, R6, 0x20c00 ;  /* 0x00020c0006057836 */ /* 0x000fe20000000000 */
[----:B------:R-:W-:Y:S02]  /*7640*/  LOP3.LUT R20, R20, 0x1ffffff0, RZ, 0xc0, !PT ;  /* 0x1ffffff014147812 */ /* 0x000fe400078ec0ff */
[----:B------:R-:W-:Y:S01]  /*7650*/  SHF.R.U32.HI R6, RZ, 0x4, R6 ;  /* 0x00000004ff067819 */ /* 0x000fe20000011606 */
[----:B------:R1:W-:Y:S01]  /*7660*/  STL [R1+0x44], R7 ;  /* 0x0000440701007387 */ /* 0x0003e20000100800 */
[----:B------:R-:W-:-:S02]  /*7670*/  SHF.R.U32.HI R10, RZ, 0x4, R10 ;  /* 0x00000004ff0a7819 */ /* 0x000fc4000001160a */
[----:B------:R-:W-:Y:S02]  /*7680*/  SHF.R.U32.HI R5, RZ, 0x4, R5 ;  /* 0x00000004ff057819 */ /* 0x000fe40000011605 */
[----:B------:R-:W-:Y:S02]  /*7690*/  IADD3 R20, R13, -R20, RZ ;  /* 0x800000140d147210 */ /* 0x000fe40007ffe0ff */
        /* <DEDUP_REMOVED lines=8> */
[----:B------:R-:W-:Y:S01]  /*7720*/  LOP3.LUT R5, R5, 0x10000, RZ, 0xfc, !PT ;  /* 0x0001000005057812 */ /* 0x000fe200078efcff */
[----:B------:R-:W-:Y:S01]  /*7730*/  IMAD.MOV.U32 R15, RZ, RZ, 0x40000040 ;  /* 0x40000040ff0f7424 */ /* 0x000fe200078e00ff */
[----:B------:R-:W-:Y:S01]  /*7740*/  IADD3 R17, R8, 0x14, RZ ;  /* 0x0000001408117810 */ /* 0x000fe20007ffe0ff */
[----:B------:R2:W-:Y:S04]  /*7750*/  STL [R1+0x3c], R12 ;  /* 0x00003c0c01007387 */ /* 0x0005e80000100800 */
[----:B------:R3:W-:Y:S01]  /*7760*/  STL [R1+0x50], R5 ;  /* 0x0000500501007387 */ /* 0x0007e20000100800 */
[----:B-1----:R-:W-:-:S02]  /*7770*/  LOP3.LUT R7, R6, 0x10000, RZ, 0xfc, !PT ;  /* 0x0001000006077812 */ /* 0x002fc400078efcff */
[----:B------:R-:W-:Y:S02]  /*7780*/  LOP3.LUT R6, R10, 0x10000, RZ, 0xfc, !PT ;  /* 0x000100000a067812 */ /* 0x000fe400078efcff */
[C---:B------:R-:W-:Y:S01]  /*7790*/  IADD3 R20, R7.reuse, 0x4, RZ ;  /* 0x0000000407147810 */ /* 0x040fe20007ffe0ff */
[----:B------:R-:W-:Y:S01]  /*77a0*/  VIADD R18, R7, 0x6 ;  /* 0x0000000607127836 */ /* 0x000fe20000000000 */
[C---:B--2---:R-:W-:Y:S01]  /*77b0*/  IADD3 R12, R6.reuse, 0x4, RZ ;  /* 0x00000004060c7810 */ /* 0x044fe20007ffe0ff */
[C---:B------:R-:W-:Y:S01]  /*77c0*/  VIADD R10, R6.reuse, 0x6 ;  /* 0x00000006060a7836 */ /* 0x040fe20000000000 */
[----:B------:R1:W-:Y:S01]  /*77d0*/  STL [R1+0x8], R6 ;  /* 0x0000080601007387 */ /* 0x0003e20000100800 */
[----:B------:R-:W-:Y:S02]  /*77e0*/  VIADD R14, R6, 0x2 ;  /* 0x00000002060e7836 */ /* 0x000fe40000000000 */
[C---:B---3--:R-:W-:Y:S01]  /*77f0*/  VIADD R5, R8.reuse, 0x4 ;  /* 0x0000000408057836 */ /* 0x048fe20000000000 */
[----:B------:R2:W-:Y:S01]  /*7800*/  STL.64 [R1+0x30], R20 ;  /* 0x0000301401007387 */ /* 0x0005e20000100a00 */
[----:B------:R-:W-:-:S02]  /*7810*/  VIADD R5, R8, 0x10 ;  /* 0x0000001008057836 */ /* 0x000fc40000000000 */
[C---:B------:R-:W-:Y:S01]  /*7820*/  VIADD R5, R8.reuse, 0x1c ;  /* 0x0000001c08057836 */ /* 0x040fe20000000000 */
[----:B------:R2:W-:Y:S01]  /*7830*/  STL.64 [R1+0x28], R18 ;  /* 0x0000281201007387 */ /* 0x0005e20000100a00 */
[----:B-1----:R-:W-:-:S03]  /*7840*/  VIADD R6, R8, 0xc ;  /* 0x0000000c08067836 */ /* 0x002fc60000000000 */
[----:B------:R2:W-:Y:S01]  /*7850*/  STL.64 [R1+0x10], R10 ;  /* 0x0000100a01007387 */ /* 0x0005e20000100a00 */
[----:B------:R-:W-:-:S03]  /*7860*/  VIADD R6, R8, 0x18 ;  /* 0x0000001808067836 */ /* 0x000fc60000000000 */
[----:B------:R2:W-:Y:S04]  /*7870*/  STL.64 [R1+0x20], R14 ;  /* 0x0000200e01007387 */ /* 0x0005e80000100a00 */
[----:B------:R2:W-:Y:S02]  /*7880*/  STL.64 [R1+0x18], R12 ;  /* 0x0000180c01007387 */ /* 0x0005e40000100a00 */
.L_x_2250:
[----:B------:R-:W-:-:S06]  /*7890*/  ULOP3.LUT UR4, UR36, 0x1, URZ, 0xfc, !UPT ;  /* 0x0000000124047892 */ /* 0x000fcc000f8efc3f */
[----:B------:R-:W-:-:S05]  /*78a0*/  IMAD.U32 R5, RZ, RZ, UR4 ;  /* 0x00000004ff057e24 */ /* 0x000fca000f8e00ff */
[----:B------:R-:W-:-:S13]  /*78b0*/  ISETP.NE.AND P0, PT, R5, 0x3, PT ;  /* 0x000000030500780c */ /* 0x000fda0003f05270 */
[----:B------:R-:W-:Y:S05]  /*78c0*/  @!P0 BRA `(.L_x_2240) ;  /* 0x0000000000048947 */ /* 0x000fea0003800000 */
[----:B------:R-:W-:Y:S01]  /*78d0*/  BPT.TRAP 0x1 ;  /* 0x000000040000795c */ /* 0x000fe20000300000 */
.L_x_2240:
[----:B------:R-:W-:Y:S02]  /*78e0*/  LEA R6, R0, R16, 0x3 ;  /* 0x0000001000067211 */ /* 0x000fe400078e18ff */
[----:B--2---:R-:W-:-:S04]  /*78f0*/  SHF.L.U32 R21, R4, 0x1f, RZ ;  /* 0x0000001f04157819 */ /* 0x004fc800000006ff */
[----:B------:R1:W2:Y:S01]  /*7900*/  SYNCS.PHASECHK.TRANS64.TRYWAIT P1, [R6+URZ+0x30c10], R21 ;  /* 0x030c1015060075a7 */ /* 0x0002a2000802017f */
[----:B------:R-:W-:Y:S05]  /*7910*/  @!P0 BRA `(.L_x_2241) ;  /* 0x0000000000048947 */ /* 0x000fea0003800000 */
[----:B------:R-:W-:Y:S01]  /*7920*/  BPT.TRAP 0x1 ;  /* 0x000000040000795c */ /* 0x000fe20000300000 */
.L_x_2241:
[----:B------:R-:W-:-:S05]  /*7930*/  VIADD R5, R16, 0x10000 ;  /* 0x0001000010057836 */ /* 0x000fca0000000000 */
[----:B------:R-:W-:-:S04]  /*7940*/  SHF.R.U32.HI R5, RZ, 0x4, R5 ;  /* 0x00000004ff057819 */ /* 0x000fc80000011605 */
[----:B------:R-:W-:-:S04]  /*7950*/  LOP3.LUT R5, R5, 0x3fff, RZ, 0xc0, !PT ;  /* 0x00003fff05057812 */ /* 0x000fc800078ec0ff */
[----:B------:R-:W-:Y:S01]  /*7960*/  LOP3.LUT R11, R5, 0x10000, RZ, 0xfc, !PT ;  /* 0x00010000050b7812 */ /* 0x000fe200078efcff */
[----:B--2---:R-:W-:Y:S06]  /*7970*/  @P1 BRA `(.L_x_2242) ;  /* 0x0000000000081947 */ /* 0x004fec0003800000 */
[----:B------:R-:W2:Y:S02]  /*7980*/  SYNCS.PHASECHK.TRANS64.TRYWAIT P1, [R6+URZ+0x30c10], R21 ;  /* 0x030c1015060075a7 */ /* 0x000ea4000802017f */
[----:B--2---:R-:W-:Y:S05]  /*7990*/  @!P1 BRA `(.L_x_2243) ;  /* 0x000000f400309947 */ /* 0x004fea0003800000 */
.L_x_2242:
[----:B------:R-:W3:Y:S01]  /*79a0*/  LDL.64 R22, [R1+0x30] ;  /* 0x0000300001167983 */ /* 0x000ee20000100a00 */
[----:B------:R-:W-:Y:S01]  /*79b0*/  IMAD R11, R0, 0x400, R11 ;  /* 0x00000400000b7824 */ /* 0x000fe200078e020b */
        /* <DEDUP_REMOVED lines=11> */
[----:B------:R-:W-:Y:S01]  /*7a70*/  IMAD.MOV.U32 R11, RZ, RZ, 0x40000040 ;  /* 0x40000040ff0b7424 */ /* 0x000fe200078e00ff */
[----:B------:R-:W-:Y:S01]  /*7a80*/  IADD3 R10, R7, 0x2, RZ ;  /* 0x00000002070a7810 */ /* 0x000fe20007ffe0ff */
[----:B------:R-:W2:Y:S03]  /*7a90*/  LDL R14, [R1+0x40] ;  /* 0x00004000010e7983 */ /* 0x000ea60000100800 */
[----:B------:R-:W-:-:S02]  /*7aa0*/  R2UR UR8, R10 ;  /* 0x000000000a0872ca */ /* 0x000fc400000e0000 */
        /* <DEDUP_REMOVED lines=19> */
[C---:B-----5:R-:W-:Y:S02]  /*7be0*/  IMAD R10, R0.reuse, 0x80, R15 ;  /* 0x00000080000a7824 */ /* 0x060fe400078e020f */
[C---:B--2---:R-:W-:Y:S01]  /*7bf0*/  IMAD R18, R0.reuse, 0x80, R13 ;  /* 0x0000008000127824 */ /* 0x044fe200078e020d */
[C---:B------:R-:W-:Y:S01]  /*7c00*/  LEA R12, R0.reuse, R12, 0x7 ;  /* 0x0000000c000c7211 */ /* 0x040fe200078e38ff */
[----:B------:R-:W-:Y:S01]  /*7c10*/  IMAD R14, R0, 0x80, R14 ;  /* 0x00000080000e7824 */ /* 0x000fe200078e020e */
[----:B------:R-:W-:-:S03]  /*7c20*/  LEA R15, R3, R10, 0x1 ;  /* 0x0000000a030f7211 */ /* 0x000fc600078e08ff */
[C---:B------:R-:W-:Y:S01]  /*7c30*/  IMAD R11, R3.reuse, 0x2, R12 ;  /* 0x00000002030b7824 */ /* 0x040fe200078e020c */
[C---:B------:R-:W-:Y:S01]  /*7c40*/  LEA R19, R3.reuse, R18, 0x1 ;  /* 0x0000001203137211 */ /* 0x040fe200078e08ff */
[----:B------:R-:W-:Y:S02]  /*7c50*/  IMAD R17, R3, 0x2, R14 ;  /* 0x0000000203117824 */ /* 0x000fe400078e020e */
        /* <DEDUP_REMOVED lines=19> */
.L_x_2244:
[----:B------:R1:W1:Y:S01]  /*7d90*/  SYNCS.PHASECHK.TRANS64.TRYWAIT P1, [R6+URZ+0x30c30], R21 ;  /* 0x030c3015060075a7 */ /* 0x000262000802017f */
[----:B------:R-:W-:Y:S05]  /*7da0*/  @!P0 BRA `(.L_x_2245) ;  /* 0x0000000000048947 */ /* 0x000fea0003800000 */
[----:B------:R-:W-:Y:S01]  /*7db0*/  BPT.TRAP 0x1 ;  /* 0x000000040000795c */ /* 0x000fe20000300000 */
.L_x_2245:
[----:B-1----:R-:W-:Y:S05]  /*7dc0*/  @P1 BRA `(.L_x_2246) ;  /* 0x0000000000081947 */ /* 0x002fea0003800000 */
[----:B------:R-:W1:Y:S02]  /*7dd0*/  SYNCS.PHASECHK.TRANS64.TRYWAIT P1, [R6+URZ+0x30c30], R21 ;  /* 0x030c3015060075a7 */ /* 0x000e64000802017f */
[----:B-1----:R-:W-:Y:S05]  /*7de0*/  @!P1 BRA `(.L_x_2247) ;  /* 0x000000f000309947 */ /* 0x002fea0003800000 */
.L_x_2246:
        /* <DEDUP_REMOVED lines=85> */
[C---:B------:R-:W-:Y:S01]  /*8340*/  IADD3 R223, R8.reuse, 0x4, RZ ;  /* 0x0000000408df7810 */ /* 0x040fe20007ffe0ff */
        /* <DEDUP_REMOVED lines=14> */
[----:B------:R-:W-:Y:S01]  /*8430*/  VIADD R213, R8, 0xc ;  /* 0x0000000c08d57836 */ /* 0x000fe20000000000 */
[----:B------:R-:W4:Y:S02]  /*8440*/  MUFU.TANH R23, R23 ;  /* 0x0000001700177308 */ /* 0x000f240000002400 */
[----:B------:R1:W-:Y:S01]  /*8450*/  STL [R1+0x70], R2 ;  /* 0x0000700201007387 */ /* 0x0003e20000100800 */
[----:B------:R-:W-:-:S02]  /*8460*/  ISETP.GT.AND P2, PT, R9, RZ, PT ;  /* 0x000000ff0900720c */ /* 0x000fc40003f44270 */
[----:B------:R-:W-:-:S03]  /*8470*/  ISETP.GT.AND P1, PT, R9, 0x8, PT ;  /* 0x000000080900780c */ /* 0x000fc60003f24270 */
[----:B------:R-:W4:Y:S01]  /*8480*/  MUFU.TANH R205, R205 ;  /* 0x000000cd00cd7308 */ /* 0x000f220000002400 */
[----:B-1----:R-:W2:Y:S01]  /*8490*/  LDL.64 R2, [R1+0x20] ;  /* 0x0000200001027983 */ /* 0x002ea20000100a00 */
[----:B------:R-:W-:Y:S01]  /*84a0*/  WARPGROUP.ARRIVE ;  /* 0x00000000000079c5 */ /* 0x000fe20000000000 */
[C---:B------:R-:W-:Y:S01]  /*84b0*/  VIADD R217, R8.reuse, 0x14 ;  /* 0x0000001408d97836 */ /* 0x040fe20000000000 */
[----:B------:R-:W-:-:S04]  /*84c0*/  IADD3 R220, R8, 0x10, RZ ;  /* 0x0000001008dc7810 */ /* 0x000fc80007ffe0ff */
        /* <DEDUP_REMOVED lines=12> */
[----:B------:R-:W-:-:S05]  /*8590*/  ULDC UR5, c[0x0][0x744] ;  /* 0x0001d10000057ab9 */ /* 0x000fca0000000800 */
[----:B------:R-:W1:Y:S01]  /*85a0*/  MUFU.TANH R206, R206 ;  /* 0x000000ce00ce7308 */ /* 0x000e620000002400 */
[----:B------:R-:W-:Y:S01]  /*85b0*/  UMOV UR14, UR4 ;  /* 0x00000004000e7c82 */ /* 0x000fe20008000000 */
[----:B------:R-:W-:-:S06]  /*85c0*/  VIADD R214, R8, 0x18 ;  /* 0x0000001808d67836 */ /* 0x000fcc0000000000 */
        /* <DEDUP_REMOVED lines=64> */
[----:B------:R-:W3:Y:S01]  /*89d0*/  MUFU.TANH R225, R225 ;  /* 0x000000e100e17308 */ /* 0x000ee20000002400 */
[--C-:B------:R-:W-:Y:S01]  /*89e0*/  FFMA.FTZ R96, R96, UR5, -R95.reuse ;  /* 0x0000000560607c23 */ /* 0x100fe2000801085f */
[----:B------:R-:W-:-:S06]  /*89f0*/  FFMA.FTZ R95, R97, UR5, -R95 ;  /* 0x00000005615f7c23 */ /* 0x000fcc000801085f */
[----:B------:R1:W-:Y:S01]  /*8a00*/  MUFU.TANH R159, R107 ;  /* 0x0000006b009f7308 */ /* 0x0003e20000002400 */
[----:B------:R-:W-:Y:S01]  /*8a10*/  FSEL R97, R204, -INF , P2 ;  /* 0xff800000cc617808 */ /* 0x000fe20001000000 */
[----:B-1----:R1:W3:Y:S06]  /*8a20*/  SHFL.IDX PT, R107, R18, R214, 0x1f ;  /* 0x00001fd6126b7589 */ /* 0x0022ec00000e0000 */
[----:B------:R-:W3:Y:S01]  /*8a30*/  MUFU.TANH R88, R88 ;  /* 0x0000005800587308 */ /* 0x000ee20000002400 */
[----:B------:R-:W-:-:S07]  /*8a40*/  FSEL R102, R206, -INF , P1 ;  /* 0xff800000ce667808 */ /* 0x000fce0000800000 */
[----:B------:R2:W-:Y:S01]  /*8a50*/  MUFU.TANH R144, R123 ;  /* 0x0000007b00907308 */ /* 0x0005e20000002400 */
[----:B------:R-:W-:Y:S07]  /*8a60*/  SHFL.IDX PT, R139, R10, R214, 0x1f ;  /* 0x00001fd60a8b7589 */ /* 0x000fee00000e0000 */
[----:B------:R-:W3:Y:S01]  /*8a70*/  MUFU.TANH R226, R226 ;  /* 0x000000e200e27308 */ /* 0x000ee20000002400 */
[----:B--2---:R-:W2:Y:S01]  /*8a80*/  SHFL.IDX PT, R123, R10, R230, 0x1f ;  /* 0x00001fe60a7b7589 */ /* 0x004ea200000e0000 */
[----:B------:R-:W-:-:S06]  /*8a90*/  FFMA.FTZ R97, R97, UR5, -R104 ;  /* 0x0000000561617c23 */ /* 0x000fcc0008010868 */
[----:B------:R-:W2:Y:S01]  /*8aa0*/  MUFU.TANH R237, R237 ;  /* 0x000000ed00ed7308 */ /* 0x000ea20000002400 */
[----:B------:R-:W-:-:S07]  /*8ab0*/  FFMA.FTZ R104, R102, UR5, -R104 ;  /* 0x0000000566687c23 */ /* 0x000fce0008010868 */
[----:B------:R-:W-:Y:S01]  /*8ac0*/  MUFU.TANH R92, R92 ;  /* 0x0000005c005c7308 */ /* 0x000fe20000002400 */
[----:B------:R-:W-:-:S07]  /*8ad0*/  FSEL R102, R207, -INF , P2 ;  /* 0xff800000cf667808 */ /* 0x000fce0001000000 */
[----:B------:R4:W-:Y:S01]  /*8ae0*/  MUFU.TANH R145, R121 ;  /* 0x0000007900917308 */ /* 0x0009e20000002400 */
[----:B-1----:R-:W-:Y:S01]  /*8af0*/  FSEL R18, R228, -INF , P1 ;  /* 0xff800000e4127808 */ /* 0x002fe20000800000 */
[----:B------:R-:W-:Y:S06]  /*8b00*/  SHFL.IDX PT, R212, R10, R213, 0x1f ;  /* 0x00001fd50ad47589 */ /* 0x000fec00000e0000 */
[----:B------:R1:W-:Y:S01]  /*8b10*/  MUFU.TANH R4, R131 ;  /* 0x0000008300047308 */ /* 0x0003e20000002400 */
[----:B----4-:R-:W4:Y:S01]  /*8b20*/  SHFL.IDX PT, R121, R10, R8, 0x1f ;  /* 0x00001f080a797589 */ /* 0x010f2200000e0000 */
[----:B------:R-:W-:-:S06]  /*8b30*/  FSEL R108, R235, -INF , P2 ;  /* 0xff800000eb6c7808 */ /* 0x000fcc0001000000 */
[----:B------:R-:W4:Y:S01]  /*8b40*/  MUFU.TANH R231, R231 ;  /* 0x000000e700e77308 */ /* 0x000f220000002400 */
[----:B-1----:R-:W1:Y:S07]  /*8b50*/  SHFL.IDX PT, R131, R14, R230, 0x1f ;  /* 0x00001fe60e837589 */ /* 0x002e6e00000e0000 */
[----:B------:R-:W1:Y:S01]  /*8b60*/  MUFU.TANH R89, R89 ;  /* 0x0000005900597308 */ /* 0x000e620000002400 */
[----:B------:R-:W1:Y:S07]  /*8b70*/  SHFL.IDX PT, R135, R14, R8, 0x1f ;  /* 0x00001f080e877589 */ /* 0x000e6e00000e0000 */
[----:B------:R3:W-:Y:S01]  /*8b80*/  MUFU.TANH R163, R103 ;  /* 0x0000006700a37308 */ /* 0x0007e20000002400 */
[----:B------:R-:W-:-:S02]  /*8b90*/  WARPGROUP.DEPBAR.LE gsb0, 0x0 ;  /* 0x00008000000079c5 */ /* 0x000fc40000010000 */
[----:B------:R-:W-:Y:S01]  /*8ba0*/  LDS R227, [R15+0x400] ;  /* 0x000400000fe37984 */ /* 0x000fe20000000800 */
[----:B---3--:R-:W-:-:S04]  /*8bb0*/  FSEL R103, R208, -INF , P2 ;  /* 0xff800000d0677808 */ /* 0x008fc80001000000 */
[----:B------:R3:W-:Y:S01]  /*8bc0*/  MUFU.TANH R160, R105 ;  /* 0x0000006900a07308 */ /* 0x0007e20000002400 */
[----:B------:R-:W-:Y:S01]  /*8bd0*/  FFMA.FTZ R102, R102, UR5, -R101 ;  /* 0x0000000566667c23 */ /* 0x000fe20008010865 */
[----:B------:R-:W-:Y:S01]  /*8be0*/  FFMA.FTZ R108, R108, UR5, -R106 ;  /* 0x000000056c6c7c23 */ /* 0x000fe2000801086a */
[----:B------:R-:W1:Y:S01]  /*8bf0*/  SHFL.IDX PT, R211, R10, R220, 0x1f ;  /* 0x00001fdc0ad37589 */ /* 0x000e6200000e0000 */
[--C-:B------:R-:W-:Y:S01]  /*8c00*/  FFMA.FTZ R103, R103, UR5, -R100.reuse ;  /* 0x0000000567677c23 */ /* 0x100fe20008010864 */
[----:B------:R-:W-:-:S03]  /*8c10*/  FFMA.FTZ R100, R18, UR5, -R100 ;  /* 0x0000000512647c23 */ /* 0x000fc60008010864 */
[----:B------:R2:W-:Y:S01]  /*8c20*/  MUFU.TANH R157, R110 ;  /* 0x0000006e009d7308 */ /* 0x0005e20000002400 */
[----:B---3--:R-:W-:-:S07]  /*8c30*/  FSEL R105, R209, -INF , P1 ;  /* 0xff800000d1697808 */ /* 0x008fce0000800000 */
[----:B------:R-:W3:Y:S01]  /*8c40*/  MUFU.TANH R91, R91 ;  /* 0x0000005b005b7308 */ /* 0x000ee20000002400 */
[----:B--2---:R-:W-:Y:S01]  /*8c50*/  FSEL R110, R225, -INF , P1 ;  /* 0xff800000e16e7808 */ /* 0x004fe20000800000 */
[----:B------:R-:W-:Y:S01]  /*8c60*/  FFMA.FTZ R101, R105, UR5, -R101 ;  /* 0x0000000569657c23 */ /* 0x000fe20008010865 */
[----:B------:R-:W-:-:S05]  /*8c70*/  FSEL R18, R88, -INF , P2 ;  /* 0xff80000058127808 */ /* 0x000fca0001000000 */
[----:B------:R2:W-:Y:S01]  /*8c80*/  MUFU.TANH R5, R129 ;  /* 0x0000008100057308 */ /* 0x0005e20000002400 */
[----:B------:R-:W-:Y:S01]  /*8c90*/  FSEL R105, R226, -INF , P1 ;  /* 0xff800000e2697808 */ /* 0x000fe20000800000 */
[----:B------:R-:W-:Y:S01]  /*8ca0*/  FFMA.FTZ R106, R110, UR5, -R106 ;  /* 0x000000056e6a7c23 */ /* 0x000fe2000801086a */
[----:B------:R-:W-:Y:S01]  /*8cb0*/  FSEL R110, R237, -INF , P2 ;  /* 0xff800000ed6e7808 */ /* 0x000fe20001000000 */
[----:B------:R-:W-:-:S04]  /*8cc0*/  FFMA.FTZ R18, R18, UR5, -R107 ;  /* 0x0000000512127c23 */ /* 0x000fc8000801086b */
[----:B------:R-:W3:Y:S01]  /*8cd0*/  MUFU.TANH R236, R236 ;  /* 0x000000ec00ec7308 */ /* 0x000ee20000002400 */
[----:B--2---:R-:W2:Y:S01]  /*8ce0*/  SHFL.IDX PT, R129, R14, R213, 0x1f ;  /* 0x00001fd50e817589 */ /* 0x004ea200000e0000 */
[----:B------:R-:W-:Y:S01]  /*8cf0*/  FFMA.FTZ R107, R105, UR5, -R107 ;  /* 0x00000005696b7c23 */ /* 0x000fe2000801086b */
[----:B----4-:R-:W-:-:S05]  /*8d00*/  FSEL R105, R231, -INF , P2 ;  /* 0xff800000e7697808 */ /* 0x010fca0001000000 */
[----:B------:R4:W-:Y:S01]  /*8d10*/  MUFU.TANH R141, R125 ;  /* 0x0000007d008d7308 */ /* 0x0009e20000002400 */
[----:B------:R-:W2:Y:S01]  /*8d20*/  SHFL.IDX PT, R221, R10, R217, 0x1f ;  /* 0x00001fd90add7589 */ /* 0x000ea200000e0000 */
[----:B-1----:R-:W-:Y:S01]  /*8d30*/  FSEL R109, R89, -INF , P1 ;  /* 0xff800000596d7808 */ /* 0x002fe20000800000 */
[----:B------:R-:W-:-:S05]  /*8d40*/  FFMA.FTZ R110, R110, UR5, -R123 ;  /* 0x000000056e6e7c23 */ /* 0x000fca000801087b */
[----:B------:R-:W1:Y:S01]  /*8d50*/  MUFU.TANH R94, R94 ;  /* 0x0000005e005e7308 */ /* 0x000e620000002400 */
[----:B----4-:R-:W-:Y:S01]  /*8d60*/  FSEL R125, R92, -INF , P1 ;  /* 0xff8000005c7d7808 */ /* 0x010fe20000800000 */
        /* <DEDUP_REMOVED lines=8> */
[----:B----4-:R4:W-:Y:S01]  /*8df0*/  SHFL.IDX PT, R111, R10, R223, 0x1f ;  /* 0x00001fdf0a6f7589 */ /* 0x0109e200000e0000 */
[----:B---3--:R-:W-:-:S06]  /*8e00*/  FSEL R109, R91, -INF , P2 ;  /* 0xff8000005b6d7808 */ /* 0x008fcc0001000000 */
[----:B------:R3:W-:Y:S01]  /*8e10*/  MUFU.TANH R3, R132 ;  /* 0x0000008400037308 */ /* 0x0007e20000002400 */
[----:B-1----:R-:W1:Y:S01]  /*8e20*/  SHFL.IDX PT, R127, R14, R220, 0x1f ;  /* 0x00001fdc0e7f7589 */ /* 0x002e6200000e0000 */
[----:B----4-:R-:W-:-:S06]  /*8e30*/  FSEL R10, R161, -INF , P1 ;  /* 0xff800000a10a7808 */ /* 0x010fcc0000800000 */
[----:B------:R-:W4:Y:S01]  /*8e40*/  MUFU.TANH R93, R93 ;  /* 0x0000005d005d7308 */ /* 0x000f220000002400 */
[----:B---3--:R-:W-:Y:S01]  /*8e50*/  FSEL R132, R154, -INF , P2 ;  /* 0xff8000009a847808 */ /* 0x008fe20001000000 */
[--C-:B------:R-:W-:Y:S01]  /*8e60*/  FFMA.FTZ R218, R218, UR5, -R139.reuse ;  /* 0x00000005dada7c23 */ /* 0x100fe2000801088b */
[----:B------:R-:W-:Y:S01]  /*8e70*/  FFMA.FTZ R139, R10, UR5, -R139 ;  /* 0x000000050a8b7c23 */ /* 0x000fe2000801088b */
[----:B------:R-:W-:-:S04]  /*8e80*/  FSEL R136, R158, -INF , P2 ;  /* 0xff8000009e887808 */ /* 0x000fc80001000000 */
[----:B------:R-:W3:Y:S01]  /*8e90*/  MUFU.TANH R112, R112 ;  /* 0x0000007000707308 */ /* 0x000ee20000002400 */
[--C-:B------:R-:W-:Y:S01]  /*8ea0*/  FFMA.FTZ R132, R132, UR5, -R131.reuse ;  /* 0x0000000584847c23 */ /* 0x100fe20008010883 */
[----:B------:R-:W-:Y:S01]  /*8eb0*/  FFMA.FTZ R131, R125, UR5, -R131 ;  /* 0x000000057d837c23 */ /* 0x000fe20008010883 */
[----:B------:R-:W-:Y:S01]  /*8ec0*/  FSEL R10, R157, -INF , P1 ;  /* 0xff8000009d0a7808 */ /* 0x000fe20000800000 */
[----:B------:R1:W3:Y:S04]  /*8ed0*/  SHFL.IDX PT, R125, R14, R128, 0x1f ;  /* 0x00001f800e7d7589 */ /* 0x0002e800000e0000 */
[----:B------:R2:W-:Y:S01]  /*8ee0*/  MUFU.TANH R143, R124 ;  /* 0x0000007c008f7308 */ /* 0x0005e20000002400 */
[----:B------:R-:W-:Y:S01]  /*8ef0*/  FFMA.FTZ R109, R109, UR5, -R212 ;  /* 0x000000056d6d7c23 */ /* 0x000fe200080108d4 */
[----:B------:R-:W-:Y:S01]  /*8f00*/  FSEL R234, R236, -INF , P2 ;  /* 0xff800000ecea7808 */ /* 0x000fe20001000000 */
[----:B------:R-:W-:Y:S01]  /*8f10*/  FFMA.FTZ R136, R136, UR5, -R135 ;  /* 0x0000000588887c23 */ /* 0x000fe20008010887 */
[----:B------:R-:W-:-:S04]  /*8f20*/  LEA R210, R0, R210, 0xa ;  /* 0x000000d200d27211 */ /* 0x000fc800078e50ff */
[----:B------:R4:W-:Y:S01]  /*8f30*/  MUFU.TANH R2, R133 ;  /* 0x0000008500027308 */ /* 0x0009e20000002400 */
[----:B--2---:R-:W-:Y:S01]  /*8f40*/  FSEL R124, R164, -INF , P1 ;  /* 0xff800000a47c7808 */ /* 0x004fe20000800000 */
[----:B------:R-:W-:-:S06]  /*8f50*/  FFMA.FTZ R135, R10, UR5, -R135 ;  /* 0x000000050a877c23 */ /* 0x000fcc0008010887 */
[----:B------:R-:W2:Y:S01]  /*8f60*/  MUFU.TANH R232, R232 ;  /* 0x000000e800e87308 */ /* 0x000ea20000002400 */
[----:B----4-:R-:W4:Y:S01]  /*8f70*/  SHFL.IDX PT, R133, R14, R223, 0x1f ;  /* 0x00001fdf0e857589 */ /* 0x010f2200000e0000 */
[----:B------:R-:W-:Y:S01]  /*8f80*/  FFMA.FTZ R212, R124, UR5, -R212 ;  /* 0x000000057cd47c23 */ /* 0x000fe200080108d4 */
[----:B------:R-:W-:Y:S01]  /*8f90*/  FSEL R124, R94, -INF , P1 ;  /* 0xff8000005e7c7808 */ /* 0x000fe20000800000 */
[----:B------:R-:W-:-:S04]  /*8fa0*/  FFMA.FTZ R234, R234, UR5, -R211 ;  /* 0x00000005eaea7c23 */ /* 0x000fc800080108d3 */
[----:B------:R1:W-:Y:S01]  /*8fb0*/  MUFU.TANH R6, R130 ;  /* 0x0000008200067308 */ /* 0x0003e20000002400 */
[----:B------:R-:W-:Y:S01]  /*8fc0*/  R2UR UR4, R210 ;  /* 0x00000000d20472ca */ /* 0x000fe200000e0000 */
[----:B------:R-:W-:Y:S01]  /*8fd0*/  FFMA.FTZ R211, R124, UR5, -R211 ;  /* 0x000000057cd37c23 */ /* 0x000fe200080108d3 */
[----:B------:R-:W-:Y:S01]  /*8fe0*/  FSEL R210, R93, -INF , P2 ;  /* 0xff8000005dd27808 */ /* 0x000fe20001000000 */
[----:B------:R-:W4:Y:S04]  /*8ff0*/  SHFL.IDX PT, R222, R227, R223, 0x1f ;  /* 0x00001fdfe3de7589 */ /* 0x000f2800000e0000 */
[----:B------:R3:W-:Y:S01]  /*9000*/  MUFU.EX2 R10, R121 ;  /* 0x00000079000a7308 */ /* 0x0007e20000000800 */
[----:B-1----:R-:W-:Y:S01]  /*9010*/  FSEL R130, R152, -INF , P2 ;  /* 0xff80000098827808 */ /* 0x002fe20001000000 */
[----:B------:R-:W-:Y:S01]  /*9020*/  SHFL.IDX PT, R124, R14, R217, 0x1f ;  /* 0x00001fd90e7c7589 */ /* 0x000fe200000e0000 */
[----:B------:R-:W-:-:S05]  /*9030*/  FSEL R15, R163, -INF , P1 ;  /* 0xff800000a30f7808 */ /* 0x000fca0000800000 */
[----:B------:R-:W1:Y:S01]  /*9040*/  MUFU.TANH R90, R90 ;  /* 0x0000005a005a7308 */ /* 0x000e620000002400 */
[----:B---3--:R-:W-:Y:S01]  /*9050*/  FSEL R121, R151, -INF , P1 ;  /* 0xff80000097797808 */ /* 0x008fe20000800000 */
[--C-:B------:R-:W-:Y:S01]  /*9060*/  FFMA.FTZ R130, R130, UR5, -R129.reuse ;  /* 0x0000000582827c23 */ /* 0x100fe20008010881 */
[----:B------:R-:W-:Y:S01]  /*9070*/  FSEL R128, R150, -INF , P2 ;  /* 0xff80000096807808 */ /* 0x000fe20001000000 */
[----:B------:R-:W3:Y:S02]  /*9080*/  SHFL.IDX PT, R219, R227, R8, 0x1f ;  /* 0x00001f08e3db7589 */ /* 0x000ee400000e0000 */
[----:B------:R-:W-:Y:S01]  /*9090*/  FFMA.FTZ R129, R121, UR5, -R129 ;  /* 0x0000000579817c23 */ /* 0x000fe20008010881 */
[----:B------:R-:W-:Y:S01]  /*90a0*/  FSEL R121, R112, -INF , P1 ;  /* 0xff80000070797808 */ /* 0x000fe20000800000 */
[----:B------:R-:W3:Y:S01]  /*90b0*/  SHFL.IDX PT, R214, R14, R214, 0x1f ;  /* 0x00001fd60ed67589 */ /* 0x000ee200000e0000 */
[--C-:B------:R-:W-:Y:S01]  /*90c0*/  FFMA.FTZ R210, R210, UR5, -R221.reuse ;  /* 0x00000005d2d27c23 */ /* 0x100fe200080108dd */
[----:B------:R2:W1:Y:S01]  /*90d0*/  MUFU.TANH R146, R122 ;  /* 0x0000007a00927308 */ /* 0x0004620000002400 */
[----:B------:R-:W-:Y:S01]  /*90e0*/  FFMA.FTZ R221, R15, UR5, -R221 ;  /* 0x000000050fdd7c23 */ /* 0x000fe200080108dd */
[----:B------:R4:W3:Y:S01]  /*90f0*/  SHFL.IDX PT, R229, R227, R213, 0x1f ;  /* 0x00001fd5e3e57589 */ /* 0x0008e200000e0000 */
[----:B------:R-:W-:Y:S01]  /*9100*/  FSEL R138, R160, -INF , P2 ;  /* 0xff800000a08a7808 */ /* 0x000fe20001000000 */
[--C-:B------:R-:W-:Y:S01]  /*9110*/  FFMA.FTZ R128, R128, UR5, -R127.reuse ;  /* 0x0000000580807c23 */ /* 0x100fe2000801087f */
[----:B------:R-:W-:Y:S01]  /*9120*/  FSEL R15, R159, -INF , P1 ;  /* 0xff8000009f0f7808 */ /* 0x000fe20000800000 */
[----:B------:R-:W-:Y:S01]  /*9130*/  FFMA.FTZ R127, R121, UR5, -R127 ;  /* 0x00000005797f7c23 */ /* 0x000fe2000801087f */
[----:B------:R-:W-:Y:S01]  /*9140*/  FSEL R121, R145, -INF , P2 ;  /* 0xff80000091797808 */ /* 0x000fe20001000000 */
[----:B------:R-:W3:Y:S01]  /*9150*/  SHFL.IDX PT, R215, R227, R230, 0x1f ;  /* 0x00001fe6e3d77589 */ /* 0x000ee200000e0000 */
[----:B--2---:R-:W-:Y:S01]  /*9160*/  FSEL R122, R232, -INF , P2 ;  /* 0xff800000e87a7808 */ /* 0x004fe20001000000 */
[--C-:B------:R-:W-:Y:S01]  /*9170*/  FFMA.FTZ R138, R138, UR5, -R137.reuse ;  /* 0x000000058a8a7c23 */ /* 0x100fe20008010889 */
[----:B----4-:R-:W-:Y:S01]  /*9180*/  FSEL R213, R144, -INF , P1 ;  /* 0xff80000090d57808 */ /* 0x010fe20000800000 */
[----:B------:R-:W-:Y:S01]  /*9190*/  FFMA.FTZ R137, R15, UR5, -R137 ;  /* 0x000000050f897c23 */ /* 0x000fe20008010889 */
[----:B------:R-:W-:Y:S01]  /*91a0*/  FSEL R134, R156, -INF , P2 ;  /* 0xff8000009c867808 */ /* 0x000fe20001000000 */
[----:B------:R-:W-:Y:S01]  /*91b0*/  FFMA.FTZ R121, R121, UR5, -R125 ;  /* 0x0000000579797c23 */ /* 0x000fe2000801087d */
[----:B------:R-:W-:Y:S01]  /*91c0*/  FSEL R15, R155, -INF , P1 ;  /* 0xff8000009b0f7808 */ /* 0x000fe20000800000 */
[----:B------:R-:W-:Y:S01]  /*91d0*/  FFMA.FTZ R122, R122, UR5, -R111 ;  /* 0x000000057a7a7c23 */ /* 0x000fe2000801086f */
[----:B------:R-:W-:Y:S01]  /*91e0*/  FFMA.FTZ R125, R213, UR5, -R125 ;  /* 0x00000005d57d7c23 */ /* 0x000fe2000801087d */
[----:B------:R1:W2:Y:S01]  /*91f0*/  MUFU.TANH R142, R126 ;  /* 0x0000007e008e7308 */ /* 0x0002a20000002400 */
[----:B------:R-:W4:Y:S01]  /*9200*/  SHFL.IDX PT, R213, R13, R223, 0x1f ;  /* 0x00001fdf0dd57589 */ /* 0x000f2200000e0000 */
[--C-:B------:R-:W-:Y:S01]  /*9210*/  FFMA.FTZ R134, R134, UR5, -R133.reuse ;  /* 0x0000000586867c23 */ /* 0x100fe20008010885 */
[----:B------:R-:W-:-:S02]  /*9220*/  FFMA.FTZ R133, R15, UR5, -R133 ;  /* 0x000000050f857c23 */ /* 0x000fc40008010885 */
[----:B------:R3:W2:Y:S01]  /*9230*/  SHFL.IDX PT, R224, R227, R220, 0x1f ;  /* 0x00001fdce3e07589 */ /* 0x0006a200000e0000 */
[----:B-1----:R-:W-:Y:S02]  /*9240*/  FSEL R126, R90, -INF , P1 ;  /* 0xff8000005a7e7808 */ /* 0x002fe40000800000 */
[----:B------:R1:W-:Y:S01]  /*9250*/  MUFU.EX2 R15, R122 ;  /* 0x0000007a000f7308 */ /* 0x0003e20000000800 */
[----:B------:R-:W-:Y:S01]  /*9260*/  FSEL R14, R148, -INF , P1 ;  /* 0xff800000940e7808 */ /* 0x000fe20000800000 */
[----:B------:R-:W-:Y:S01]  /*9270*/  SHFL.IDX PT, R233, R13, R8, 0x1f ;  /* 0x00001f080de97589 */ /* 0x000fe200000e0000 */
[----:B------:R-:W-:Y:S01]  /*9280*/  FSEL R216, R146, -INF , P1 ;  /* 0xff80000092d87808 */ /* 0x000fe20000800000 */
[----:B------:R-:W-:Y:S01]  /*9290*/  FFMA.FTZ R111, R126, UR5, -R111 ;  /* 0x000000057e6f7c23 */ /* 0x000fe2000801086f */
[----:B------:R-:W-:-:S03]  /*92a0*/  FSEL R126, R147, -INF , P2 ;  /* 0xff800000937e7808 */ /* 0x000fc60001000000 */
[----:B------:R-:W-:Y:S01]  /*92b0*/  MUFU.EX2 R98, R98 ;  /* 0x0000006200627308 */ /* 0x000fe20000000800 */
[----:B-1----:R-:W-:Y:S01]  /*92c0*/  FSEL R122, R149, -INF , P2 ;  /* 0xff800000957a7808 */ /* 0x002fe20001000000 */
[----:B---3--:R-:W-:Y:S01]  /*92d0*/  FADD.FTZ R220, R25, -R222 ;  /* 0x800000de19dc7221 */ /* 0x008fe20000010000 */
[----:B------:R-:W-:Y:S02]  /*92e0*/  VIADD R25, R8, 0x18 ;  /* 0x0000001808197836 */ /* 0x000fe40000000000 */
[----:B------:R-:W-:-:S03]  /*92f0*/  FADD.FTZ R223, R24, -R219 ;  /* 0x800000db18df7221 */ /* 0x000fc60000010000 */
[----:B------:R-:W1:Y:S01]  /*9300*/  MUFU.EX2 R118, R118 ;  /* 0x0000007600767308 */ /* 0x000e620000000800 */
[--C-:B------:R-:W-:Y:S01]  /*9310*/  FFMA.FTZ R122, R122, UR5, -R124.reuse ;  /* 0x000000057a7a7c23 */ /* 0x100fe2000801087c */
[----:B------:R-:W-:Y:S01]  /*9320*/  FFMA.FTZ R124, R14, UR5, -R124 ;  /* 0x000000050e7c7c23 */ /* 0x000fe2000801087c */
[----:B------:R-:W-:Y:S01]  /*9330*/  FFMA.FTZ R126, R126, UR5, -R214 ;  /* 0x000000057e7e7c23 */ /* 0x000fe200080108d6 */
[----:B------:R-:W3:Y:S04]  /*9340*/  SHFL.IDX PT, R217, R227, R217, 0x1f ;  /* 0x00001fd9e3d97589 */ /* 0x000ee800000e0000 */
[----:B------:R4:W-:Y:S01]  /*9350*/  MUFU.EX2 R14, R123 ;  /* 0x0000007b000e7308 */ /* 0x0009e20000000800 */
[----:B------:R-:W-:Y:S01]  /*9360*/  FADD.FTZ R219, R26, -R219 ;  /* 0x800000db1adb7221 */ /* 0x000fe20000010000 */
[----:B------:R-:W-:-:S06]  /*9370*/  IADD3 R26, R8, 0x1c, RZ ;  /* 0x0000001c081a7810 */ /* 0x000fcc0007ffe0ff */
[----:B------:R-:W1:Y:S01]  /*9380*/  MUFU.EX2 R99, R99 ;  /* 0x0000006300637308 */ /* 0x000e620000000800 */
[----:B----4-:R-:W-:Y:S01]  /*9390*/  FFMA.FTZ R123, R216, UR5, -R214 ;  /* 0x00000005d87b7c23 */ /* 0x010fe200080108d6 */
[----:B------:R-:W-:-:S06]  /*93a0*/  FADD.FTZ R214, R29, -R229 ;  /* 0x800000e51dd67221 */ /* 0x000fcc0000010000 */
[----:B------:R-:W4:Y:S01]  /*93b0*/  MUFU.TANH R113, R113 ;  /* 0x0000007100717308 */ /* 0x000f220000002400 */
[----:B------:R-:W-:Y:S01]  /*93c0*/  FADD.FTZ R216, R28, -R215 ;  /* 0x800000d71cd87221 */ /* 0x000fe20000010000 */
[----:B------:R-:W-:Y:S06]  /*93d0*/  SHFL.IDX PT, R230, R13, R230, 0x1f ;  /* 0x00001fe60de67589 */ /* 0x000fec00000e0000 */
[----:B------:R-:W4:Y:S01]  /*93e0*/  MUFU.TANH R114, R114 ;  /* 0x0000007200727308 */ /* 0x000f220000002400 */
[----:B------:R-:W-:-:S07]  /*93f0*/  FSEL R28, R141, -INF , P2 ;  /* 0xff8000008d1c7808 */ /* 0x000fce0001000000 */
[----:B------:R-:W4:Y:S01]  /*9400*/  MUFU.EX2 R96, R96 ;  /* 0x0000006000607308 */ /* 0x000f220000000800 */
[----:B------:R-:W-:-:S07]  /*9410*/  FFMA.FTZ R22, -R22, R22, 1 ;  /* 0x3f80000016167423 */ /* 0x000fce0000010116 */
[----:B------:R-:W4:Y:S08]  /*9420*/  MUFU.TANH R115, R115 ;  /* 0x0000007300737308 */ /* 0x000f300000002400 */
[----:B------:R-:W4:Y:S08]  /*9430*/  MUFU.EX2 R95, R95 ;  /* 0x0000005f005f7308 */ /* 0x000f300000000800 */
[----:B------:R-:W-:Y:S08]  /*9440*/  MUFU.TANH R117, R117 ;  /* 0x0000007500757308 */ /* 0x000ff00000002400 */
[----:B------:R-:W4:Y:S01]  /*9450*/  MUFU.TANH R116, R116 ;  /* 0x0000007400747308 */ /* 0x000f220000002400 */
[----:B------:R-:W-:-:S07]  /*9460*/  FFMA.FTZ R23, -R23, R23, 1 ;  /* 0x3f80000017177423 */ /* 0x000fce0000010117 */
[----:B------:R-:W-:Y:S08]  /*9470*/  MUFU.EX2 R97, R97 ;  /* 0x0000006100617308 */ /* 0x000ff00000000800 */
[----:B------:R-:W4:Y:S08]  /*9480*/  MUFU.TANH R120, R120 ;  /* 0x0000007800787308 */ /* 0x000f300000002400 */
[----:B------:R-:W-:Y:S01]  /*9490*/  MUFU.EX2 R104, R104 ;  /* 0x0000006800687308 */ /* 0x000fe20000000800 */
[----:B------:R-:W-:Y:S01]  /*94a0*/  FFMA.FTZ R207, -R207, R207, 1 ;  /* 0x3f800000cfcf7423 */ /* 0x000fe200000101cf */
[----:B------:R-:W-:Y:S06]  /*94b0*/  LDS R17, [R17+0x400] ;  /* 0x0004000011117984 */ /* 0x000fec0000000800 */
[----:B------:R2:W-:Y:S01]  /*94c0*/  MUFU.EX2 R24, R212 ;  /* 0x000000d400187308 */ /* 0x0005e20000000800 */
[----:B------:R-:W-:Y:S01]  /*94d0*/  FADD.FTZ R222, R27, -R222 ;  /* 0x800000de1bde7221 */ /* 0x000fe20000010000 */
[----:B--2---:R-:W-:-:S02]  /*94e0*/  FADD.FTZ R212, R31, -R229 ;  /* 0x800000e51fd47221 */ /* 0x004fc40000010000 */
[----:B------:R2:W1:Y:S01]  /*94f0*/  SHFL.IDX PT, R229, R227, R25, 0x1f ;  /* 0x00001f19e3e57589 */ /* 0x00046200000e0000 */
[----:B------:R-:W-:Y:S01]  /*9500*/  FSEL R31, R140, -INF , P1 ;  /* 0xff8000008c1f7808 */ /* 0x000fe20000800000 */
[----:B------:R-:W-:Y:S02]  /*9510*/  VIADD R27, R8, 0xc ;  /* 0x0000000c081b7836 */ /* 0x000fe40000000000 */
[----:B------:R-:W4:Y:S01]  /*9520*/  SHFL.IDX PT, R227, R227, R26, 0x1f ;  /* 0x00001f1ae3e37589 */ /* 0x000f2200000e0000 */
[--C-:B------:R-:W-:Y:S01]  /*9530*/  FFMA.FTZ R28, R28, UR5, -R213.reuse ;  /* 0x000000051c1c7c23 */ /* 0x100fe200080108d5 */
[----:B------:R-:W-:Y:S01]  /*9540*/  FFMA.FTZ R31, R31, UR5, -R213 ;  /* 0x000000051f1f7c23 */ /* 0x000fe200080108d5 */
[--C-:B------:R-:W-:Y:S01]  /*9550*/  FADD.FTZ R213, R32, -R224.reuse ;  /* 0x800000e020d57221 */ /* 0x100fe20000010000 */
[----:B------:R-:W-:Y:S02]  /*9560*/  FADD.FTZ R34, R34, -R224 ;  /* 0x800000e022227221 */ /* 0x000fe40000010000 */
[----:B------:R1:W4:Y:S01]  /*9570*/  SHFL.IDX PT, R224, R13, R27, 0x1f ;  /* 0x00001f1b0de07589 */ /* 0x00032200000e0000 */
[----:B--2---:R2:W-:Y:S01]  /*9580*/  MUFU.EX2 R25, R234 ;  /* 0x000000ea00197308 */ /* 0x0045e20000000800 */
[--C-:B---3--:R-:W-:Y:S01]  /*9590*/  FADD.FTZ R33, R33, -R217.reuse ;  /* 0x800000d921217221 */ /* 0x108fe20000010000 */
[----:B------:R-:W-:Y:S01]  /*95a0*/  FADD.FTZ R35, R35, -R217 ;  /* 0x800000d923237221 */ /* 0x000fe20000010000 */
[----:B------:R-:W-:Y:S01]  /*95b0*/  FSEL R32, R6, -INF , P1 ;  /* 0xff80000006207808 */ /* 0x000fe20000800000 */
[----:B------:R-:W-:Y:S01]  /*95c0*/  FMUL.FTZ R223, R119, R223 ;  /* 0x000000df77df7220 */ /* 0x000fe20000410000 */
[----:B--2---:R-:W-:-:S03]  /*95d0*/  VIADD R234, R8, 0x10 ;  /* 0x0000001008ea7836 */ /* 0x004fc60000000000 */
[----:B-1----:R1:W-:Y:S01]  /*95e0*/  MUFU.EX2 R27, R210 ;  /* 0x000000d2001b7308 */ /* 0x0023e20000000800 */
[--C-:B------:R-:W-:Y:S01]  /*95f0*/  FADD.FTZ R217, R36, -R229.reuse ;  /* 0x800000e524d97221 */ /* 0x100fe20000010000 */
[----:B------:R-:W-:Y:S01]  /*9600*/  FADD.FTZ R36, R38, -R229 ;  /* 0x800000e526247221 */ /* 0x000fe20000010000 */
[----:B------:R-:W-:Y:S01]  /*9610*/  FFMA.FTZ R38, -R19, R19, 1 ;  /* 0x3f80000013267423 */ /* 0x000fe20000010113 */
[----:B------:R-:W-:-:S04]  /*9620*/  FADD.FTZ R215, R30, -R215 ;  /* 0x800000d71ed77221 */ /* 0x000fc80000010000 */
[----:B------:R2:W-:Y:S01]  /*9630*/  MUFU.EX2 R26, R211 ;  /* 0x000000d3001a7308 */ /* 0x0005e20000000800 */
[----:B-1----:R-:W-:Y:S01]  /*9640*/  FFMA.FTZ R210, R32, UR5, -R230 ;  /* 0x0000000520d27c23 */ /* 0x002fe200080108e6 */
[----:B------:R-:W-:Y:S01]  /*9650*/  FSEL R29, R143, -INF , P2 ;  /* 0xff8000008f1d7808 */ /* 0x000fe20001000000 */
[----:B------:R1:W3:Y:S01]  /*9660*/  SHFL.IDX PT, R32, R13, R234, 0x1f ;  /* 0x00001fea0d207589 */ /* 0x0002e200000e0000 */
[----:B------:R-:W-:Y:S01]  /*9670*/  FSEL R30, R142, -INF , P1 ;  /* 0xff8000008e1e7808 */ /* 0x000fe20000800000 */
[----:B------:R-:W-:Y:S01]  /*9680*/  FMUL.FTZ R38, R38, R223 ;  /* 0x000000df26267220 */ /* 0x000fe20000410000 */
[----:B------:R-:W-:Y:S02]  /*9690*/  FSEL R223, R4, -INF , P1 ;  /* 0xff80000004df7808 */ /* 0x000fe40000800000 */
[----:B------:R4:W-:Y:S01]  /*96a0*/  MUFU.EX2 R19, R221 ;  /* 0x000000dd00137308 */ /* 0x0009e20000000800 */
[----:B--2---:R-:W-:Y:S02]  /*96b0*/  FSEL R211, R7, -INF , P2 ;  /* 0xff80000007d37808 */ /* 0x004fe40001000000 */
[----:B-1----:R-:W-:-:S03]  /*96c0*/  IADD3 R234, R8, 0x14, RZ ;  /* 0x0000001408ea7810 */ /* 0x002fc60007ffe0ff */
[----:B------:R-:W-:Y:S01]  /*96d0*/  FFMA.FTZ R211, R211, UR5, -R230 ;  /* 0x00000005d3d37c23 */ /* 0x000fe200080108e6 */
[----:B----4-:R-:W-:Y:S01]  /*96e0*/  FADD.FTZ R221, R39, -R227 ;  /* 0x800000e327dd7221 */ /* 0x010fe20000010000 */
[----:B------:R-:W-:Y:S01]  /*96f0*/  FFMA.FTZ R39, -R21, R21, 1 ;  /* 0x3f80000015277423 */ /* 0x000fe20000010115 */
[----:B------:R-:W-:Y:S01]  /*9700*/  FFMA.FTZ R21, -R20, R20, 1 ;  /* 0x3f80000014157423 */ /* 0x000fe20000010114 */
[--C-:B------:R-:W-:Y:S01]  /*9710*/  FFMA.FTZ R29, R29, UR5, -R233.reuse ;  /* 0x000000051d1d7c23 */ /* 0x100fe200080108e9 */
[----:B------:R1:W-:Y:S01]  /*9720*/  MUFU.EX2 R20, R218 ;  /* 0x000000da00147308 */ /* 0x0003e20000000800 */
[----:B------:R-:W-:Y:S01]  /*9730*/  FFMA.FTZ R30, R30, UR5, -R233 ;  /* 0x000000051e1e7c23 */ /* 0x000fe200080108e9 */
[----:B------:R2:W4:Y:S01]  /*9740*/  SHFL.IDX PT, R230, R13, R234, 0x1f ;  /* 0x00001fea0de67589 */ /* 0x00052200000e0000 */
        /* <DEDUP_REMOVED lines=10> */
[----:B--2---:R-:W-:-:S03]  /*97f0*/  VIADD R234, R8, 0x1c ;  /* 0x0000001c08ea7836 */ /* 0x004fc60000000000 */
[----:B------:R-:W-:Y:S02]  /*9800*/  FFMA.FTZ R220, R227, UR5, -R224 ;  /* 0x00000005e3dc7c23 */ /* 0x000fe400080108e0 */
[----:B------:R2:W1:Y:S01]  /*9810*/  SHFL.IDX PT, R227, R13, R234, 0x1f ;  /* 0x00001fea0de37589 */ /* 0x00046200000e0000 */
[----:B------:R-:W-:Y:S01]  /*9820*/  FMUL.FTZ R224, R99, R222 ;  /* 0x000000de63e07220 */ /* 0x000fe20000410000 */
[----:B------:R3:W-:Y:S01]  /*9830*/  MUFU.EX2 R21, R139 ;  /* 0x0000008b00157308 */ /* 0x0007e20000000800 */
[----:B--2---:R-:W-:-:S07]  /*9840*/  FSEL R13, R3, -INF , P2 ;  /* 0xff800000030d7808 */ /* 0x004fce0001000000 */
[----:B------:R2:W-:Y:S01]  /*9850*/  MUFU.EX2 R11, R138 ;  /* 0x0000008a000b7308 */ /* 0x0005e20000000800 */
[----:B---3--:R-:W-:Y:S01]  /*9860*/  FSEL R139, R113, -INF , P1 ;  /* 0xff800000718b7808 */ /* 0x008fe20000800000 */
[----:B------:R-:W-:-:S06]  /*9870*/  FFMA.FTZ R222, R13, UR5, -R32 ;  /* 0x000000050dde7c23 */ /* 0x000fcc0008010820 */
[----:B------:R-:W3:Y:S01]  /*9880*/  MUFU.EX2 R102, R102 ;  /* 0x0000006600667308 */ /* 0x000ee20000000800 */
[----:B--2---:R-:W-:Y:S01]  /*9890*/  FMUL.FTZ R138, R22, R224 ;  /* 0x000000e0168a7220 */ /* 0x004fe20000410000 */
[----:B------:R-:W-:Y:S02]  /*98a0*/  FSEL R224, R2, -INF , P2 ;  /* 0xff80000002e07808 */ /* 0x000fe40001000000 */
[----:B------:R-:W-:Y:S01]  /*98b0*/  FSEL R22, R114, -INF , P1 ;  /* 0xff80000072167808 */ /* 0x000fe20000800000 */
[----:B------:R-:W-:Y:S01]  /*98c0*/  FFMA.FTZ R139, R139, UR5, -R32 ;  /* 0x000000058b8b7c23 */ /* 0x000fe20008010820 */
[----:B------:R-:W-:Y:S01]  /*98d0*/  FMUL.FTZ R32, R96, R216 ;  /* 0x000000d860207220 */ /* 0x000fe20000410000 */
[--C-:B----4-:R-:W-:Y:S01]  /*98e0*/  FFMA.FTZ R224, R224, UR5, -R230.reuse ;  /* 0x00000005e0e07c23 */ /* 0x110fe200080108e6 */
[----:B------:R-:W2:Y:S01]  /*98f0*/  MUFU.EX2 R101, R101 ;  /* 0x0000006500657308 */ /* 0x000ea20000000800 */
[----:B------:R-:W-:Y:S01]  /*9900*/  FFMA.FTZ R216, R22, UR5, -R230 ;  /* 0x0000000516d87c23 */ /* 0x000fe200080108e6 */
[----:B------:R-:W-:Y:S01]  /*9910*/  FSEL R230, R115, -INF , P2 ;  /* 0xff80000073e67808 */ /* 0x000fe20001000000 */
[----:B------:R-:W-:-:S05]  /*9920*/  FMUL.FTZ R233, R95, R215 ;  /* 0x000000d75fe97220 */ /* 0x000fca0000410000 */
[----:B------:R4:W-:Y:S01]  /*9930*/  MUFU.EX2 R13, R137 ;  /* 0x00000089000d7308 */ /* 0x0009e20000000800 */
[----:B-1----:R-:W-:Y:S01]  /*9940*/  FFMA.FTZ R215, R230, UR5, -R229 ;  /* 0x00000005e6d77c23 */ /* 0x002fe200080108e5 */
[----:B------:R-:W-:-:S06]  /*9950*/  FSEL R230, R116, -INF , P2 ;  /* 0xff80000074e67808 */ /* 0x000fcc0001000000 */
[----:B------:R-:W-:Y:S01]  /*9960*/  MUFU.EX2 R100, R100 ;  /* 0x0000006400647308 */ /* 0x000fe20000000800 */
[----:B----4-:R-:W-:Y:S01]  /*9970*/  FMUL.FTZ R137, R23, R32 ;  /* 0x0000002017897220 */ /* 0x010fe20000410000 */
[----:B------:R-:W-:Y:S01]  /*9980*/  FSEL R32, R117, -INF , P1 ;  /* 0xff80000075207808 */ /* 0x000fe20000800000 */
[----:B------:R-:W-:-:S05]  /*9990*/  FFMA.FTZ R23, -R205, R205, 1 ;  /* 0x3f800000cd177423 */ /* 0x000fca00000101cd */
[----:B------:R-:W1:Y:S01]  /*99a0*/  MUFU.EX2 R18, R18 ;  /* 0x0000001200127308 */ /* 0x000e620000000800 */
[----:B------:R-:W-:Y:S01]  /*99b0*/  FFMA.FTZ R205, R32, UR5, -R229 ;  /* 0x0000000520cd7c23 */ /* 0x000fe200080108e5 */
[----:B------:R-:W-:Y:S01]  /*99c0*/  FSEL R229, R120, -INF , P1 ;  /* 0xff80000078e57808 */ /* 0x000fe20000800000 */
[----:B---3--:R-:W-:-:S05]  /*99d0*/  FMUL.FTZ R213, R102, R213 ;  /* 0x000000d566d57220 */ /* 0x008fca0000410000 */
[----:B------:R3:W-:Y:S01]  /*99e0*/  MUFU.EX2 R22, R136 ;  /* 0x0000008800167308 */ /* 0x0007e20000000800 */
[----:B------:R-:W-:Y:S01]  /*99f0*/  FFMA.FTZ R32, -R204, R204, 1 ;  /* 0x3f800000cc207423 */ /* 0x000fe200000101cc */
[--C-:B------:R-:W-:Y:S01]  /*9a00*/  FFMA.FTZ R204, R229, UR5, -R227.reuse ;  /* 0x00000005e5cc7c23 */ /* 0x100fe200080108e3 */
[----:B---3--:R-:W-:Y:S01]  /*9a10*/  FMUL.FTZ R136, R23, R233 ;  /* 0x000000e917887220 */ /* 0x008fe20000410000 */
[----:B------:R-:W-:Y:S01]  /*9a20*/  FMUL.FTZ R233, R97, R214 ;  /* 0x000000d661e97220 */ /* 0x000fe20000410000 */
[----:B------:R-:W-:Y:S01]  /*9a30*/  FFMA.FTZ R214, R230, UR5, -R227 ;  /* 0x00000005e6d67c23 */ /* 0x000fe200080108e3 */
[C---:B------:R-:W-:Y:S02]  /*9a40*/  VIADD R230, R8.reuse, 0x8 ;  /* 0x0000000808e67836 */ /* 0x040fe40000000000 */
[----:B------:R-:W-:Y:S01]  /*9a50*/  FFMA.FTZ R209, -R209, R209, 1 ;  /* 0x3f800000d1d17423 */ /* 0x000fe200000101d1 */
[----:B--2---:R-:W-:Y:S01]  /*9a60*/  FMUL.FTZ R34, R101, R34 ;  /* 0x0000002265227220 */ /* 0x004fe20000410000 */
[----:B------:R-:W-:Y:S01]  /*9a70*/  FMUL.FTZ R207, R207, R213 ;  /* 0x000000d5cfcf7220 */ /* 0x000fe20000410000 */
[----:B------:R2:W-:Y:S01]  /*9a80*/  MUFU.EX2 R23, R135 ;  /* 0x0000008700177308 */ /* 0x0005e20000000800 */
[----:B------:R-:W-:Y:S01]  /*9a90*/  IADD3 R229, R8, 0x4, RZ ;  /* 0x0000000408e57810 */ /* 0x000fe20007ffe0ff */
[----:B------:R3:W4:Y:S01]  /*9aa0*/  SHFL.IDX PT, R213, R223, R230, 0x1f ;  /* 0x00001fe6dfd57589 */ /* 0x00072200000e0000 */
[----:B------:R-:W-:Y:S01]  /*9ab0*/  FFMA.FTZ R227, -R208, R208, 1 ;  /* 0x3f800000d0e37423 */ /* 0x000fe200000101d0 */
[----:B------:R-:W-:Y:S01]  /*9ac0*/  FMUL.FTZ R208, R104, R212 ;  /* 0x000000d468d07220 */ /* 0x000fe20000410000 */
[----:B------:R-:W-:Y:S01]  /*9ad0*/  FFMA.FTZ R228, -R228, R228, 1 ;  /* 0x3f800000e4e47423 */ /* 0x000fe200000101e4 */
[----:B--2---:R-:W-:-:S02]  /*9ae0*/  FMUL.FTZ R135, R32, R233 ;  /* 0x000000e920877220 */ /* 0x004fc40000410000 */
[----:B------:R2:W-:Y:S01]  /*9af0*/  MUFU.EX2 R32, R134 ;  /* 0x0000008600207308 */ /* 0x0005e20000000800 */
[----:B---3--:R-:W-:Y:S01]  /*9b00*/  VIADD R230, R8, 0xc ;  /* 0x0000000c08e67836 */ /* 0x008fe20000000000 */
[----:B------:R-:W3:Y:S01]  /*9b10*/  SHFL.IDX PT, R212, R223, R229, 0x1f ;  /* 0x00001fe5dfd47589 */ /* 0x000ee200000e0000 */
[----:B-1----:R-:W-:-:S03]  /*9b20*/  FMUL.FTZ R217, R18, R217 ;  /* 0x000000d912d97220 */ /* 0x002fc60000410000 */
[----:B------:R1:W-:Y:S01]  /*9b30*/  SHFL.IDX PT, R229, R223, R230, 0x1f ;  /* 0x00001fe6dfe57589 */ /* 0x0003e200000e0000 */
[----:B--2---:R-:W-:Y:S01]  /*9b40*/  FMUL.FTZ R134, R209, R34 ;  /* 0x00000022d1867220 */ /* 0x004fe20000410000 */
[----:B------:R-:W-:Y:S01]  /*9b50*/  FMUL.FTZ R34, R100, R35 ;  /* 0x0000002364227220 */ /* 0x000fe20000410000 */
[----:B------:R-:W2:Y:S01]  /*9b60*/  MUFU.EX2 R103, R103 ;  /* 0x0000006700677308 */ /* 0x000ea20000000800 */
[----:B------:R-:W-:Y:S02]  /*9b70*/  FFMA.FTZ R35, -R88, R88, 1 ;  /* 0x3f80000058237423 */ /* 0x000fe40000010158 */
[----:B------:R-:W-:Y:S01]  /*9b80*/  FMUL.FTZ R88, R228, R34 ;  /* 0x00000022e4587220 */ /* 0x000fe20000410000 */
[----:B-1----:R-:W-:-:S04]  /*9b90*/  VIADD R230, R8, 0x18 ;  /* 0x0000001808e67836 */ /* 0x002fc80000000000 */
[----:B------:R1:W-:Y:S08]  /*9ba0*/  MUFU.EX2 R34, R132 ;  /* 0x0000008400227308 */ /* 0x0003f00000000800 */
[----:B------:R-:W4:Y:S01]  /*9bb0*/  MUFU.EX2 R108, R108 ;  /* 0x0000006c006c7308 */ /* 0x000f220000000800 */
[----:B-1----:R-:W-:Y:S02]  /*9bc0*/  FMUL.FTZ R132, R35, R217 ;  /* 0x000000d923847220 */ /* 0x002fe40000410000 */
[----:B------:R-:W1:Y:S05]  /*9bd0*/  SHFL.IDX PT, R217, R223, R230, 0x1f ;  /* 0x00001fe6dfd97589 */ /* 0x000e6a00000e0000 */
[----:B------:R-:W3:Y:S01]  /*9be0*/  MUFU.EX2 R107, R107 ;  /* 0x0000006b006b7308 */ /* 0x000ee20000000800 */
[----:B------:R-:W-:Y:S01]  /*9bf0*/  FFMA.FTZ R206, -R206, R206, 1 ;  /* 0x3f800000cece7423 */ /* 0x000fe200000101ce */
[----:B--2---:R-:W-:-:S06]  /*9c00*/  FMUL.FTZ R33, R103, R33 ;  /* 0x0000002167217220 */ /* 0x004fcc0000410000 */
[----:B------:R-:W2:Y:S01]  /*9c10*/  MUFU.EX2 R106, R106 ;  /* 0x0000006a006a7308 */ /* 0x000ea20000000800 */
[----:B------:R-:W-:Y:S01]  /*9c20*/  FMUL.FTZ R208, R206, R208 ;  /* 0x000000d0ced07220 */ /* 0x000fe20000410000 */
[----:B------:R-:W-:-:S06]  /*9c30*/  VIADD R233, R8, 0x14 ;  /* 0x0000001408e97836 */ /* 0x000fcc0000000000 */
[----:B------:R-:W1:Y:S01]  /*9c40*/  MUFU.EX2 R110, R110 ;  /* 0x0000006e006e7308 */ /* 0x000e620000000800 */
[----:B------:R-:W-:Y:S01]  /*9c50*/  FMUL.FTZ R206, R227, R33 ;  /* 0x00000021e3ce7220 */ /* 0x000fe20000410000 */
[----:B------:R-:W1:Y:S06]  /*9c60*/  SHFL.IDX PT, R209, R223, R8, 0x1f ;  /* 0x00001f08dfd17589 */ /* 0x000e6c00000e0000 */
[----:B------:R-:W1:Y:S01]  /*9c70*/  MUFU.EX2 R109, R109 ;  /* 0x0000006d006d7308 */ /* 0x000e620000000800 */
[----:B----4-:R-:W-:Y:S01]  /*9c80*/  FMUL.FTZ R37, R108, R37 ;  /* 0x000000256c257220 */ /* 0x010fe20000410000 */
[----:B------:R-:W4:Y:S01]  /*9c90*/  SHFL.IDX PT, R228, R223, R233, 0x1f ;  /* 0x00001fe9dfe47589 */ /* 0x000f2200000e0000 */
[----:B---3--:R-:W-:Y:S01]  /*9ca0*/  FMUL.FTZ R36, R107, R36 ;  /* 0x000000246b247220 */ /* 0x008fe20000410000 */
[----:B------:R-:W-:-:S04]  /*9cb0*/  IADD3 R227, R8, 0x10, RZ ;  /* 0x0000001008e37810 */ /* 0x000fc80007ffe0ff */
[----:B------:R3:W-:Y:S01]  /*9cc0*/  MUFU.EX2 R33, R133 ;  /* 0x0000008500217308 */ /* 0x0007e20000000800 */
[----:B------:R-:W-:Y:S01]  /*9cd0*/  FFMA.FTZ R226, -R226, R226, 1 ;  /* 0x3f800000e2e27423 */ /* 0x000fe200000101e2 */
[--C-:B------:R-:W-:Y:S01]  /*9ce0*/  FADD.FTZ R44, R44, -R213.reuse ;  /* 0x800000d52c2c7221 */ /* 0x100fe20000010000 */
[----:B------:R-:W-:Y:S01]  /*9cf0*/  FFMA.FTZ R225, -R225, R225, 1 ;  /* 0x3f800000e1e17423 */ /* 0x000fe200000101e1 */
[----:B--2---:R-:W-:Y:S01]  /*9d00*/  FMUL.FTZ R221, R106, R221 ;  /* 0x000000dd6add7220 */ /* 0x004fe20000410000 */
[----:B---3--:R-:W-:Y:S01]  /*9d10*/  FFMA.FTZ R133, -R235, R235, 1 ;  /* 0x3f800000eb857423 */ /* 0x008fe200000101eb */
[----:B------:R-:W-:Y:S02]  /*9d20*/  FADD.FTZ R46, R46, -R213 ;  /* 0x800000d52e2e7221 */ /* 0x000fe40000010000 */
[----:B------:R2:W-:Y:S01]  /*9d30*/  MUFU.EX2 R35, R131 ;  /* 0x0000008300237308 */ /* 0x0005e20000000800 */
[----:B------:R-:W-:Y:S01]  /*9d40*/  FMUL.FTZ R133, R133, R37 ;  /* 0x0000002585857220 */ /* 0x000fe20000410000 */
[--C-:B------:R-:W-:Y:S01]  /*9d50*/  FADD.FTZ R41, R41, -R212.reuse ;  /* 0x800000d429297221 */ /* 0x100fe20000010000 */
[----:B------:R-:W-:Y:S01]  /*9d60*/  FADD.FTZ R43, R43, -R212 ;  /* 0x800000d42b2b7221 */ /* 0x000fe20000010000 */
[----:B-1----:R-:W-:-:S04]  /*9d70*/  FADD.FTZ R212, R52, -R217 ;  /* 0x800000d934d47221 */ /* 0x002fc80000010000 */
[----:B------:R1:W-:Y:S01]  /*9d80*/  MUFU.EX2 R37, R129 ;  /* 0x0000008100257308 */ /* 0x0003e20000000800 */
[----:B--2---:R-:W-:Y:S01]  /*9d90*/  FMUL.FTZ R131, R226, R36 ;  /* 0x00000024e2837220 */ /* 0x004fe20000410000 */
[----:B------:R-:W-:Y:S01]  /*9da0*/  FFMA.FTZ R52, -R237, R237, 1 ;  /* 0x3f800000ed347423 */ /* 0x000fe200000101ed */
[----:B------:R-:W-:Y:S01]  /*9db0*/  FMUL.FTZ R44, R110, R44 ;  /* 0x0000002c6e2c7220 */ /* 0x000fe20000410000 */
[----:B------:R-:W2:Y:S01]  /*9dc0*/  SHFL.IDX PT, R227, R223, R227, 0x1f ;  /* 0x00001fe3dfe37589 */ /* 0x000ea200000e0000 */
[----:B------:R-:W-:Y:S01]  /*9dd0*/  FFMA.FTZ R92, -R92, R92, 1 ;  /* 0x3f8000005c5c7423 */ /* 0x000fe2000001015c */
[----:B------:R-:W-:Y:S01]  /*9de0*/  FFMA.FTZ R91, -R91, R91, 1 ;  /* 0x3f8000005b5b7423 */ /* 0x000fe2000001015b */
[----:B-1----:R-:W-:Y:S01]  /*9df0*/  FADD.FTZ R129, R45, -R229 ;  /* 0x800000e52d817221 */ /* 0x002fe20000010000 */
[----:B------:R1:W-:Y:S01]  /*9e00*/  MUFU.EX2 R36, R130 ;  /* 0x0000008200247308 */ /* 0x0003e20000000800 */
[----:B------:R-:W-:Y:S02]  /*9e10*/  FMUL.FTZ R46, R14, R46 ;  /* 0x0000002e0e2e7220 */ /* 0x000fe40000410000 */
[----:B------:R-:W-:Y:S01]  /*9e20*/  FMUL.FTZ R129, R109, R129 ;  /* 0x000000816d817220 */ /* 0x000fe20000410000 */
[----:B------:R-:W3:Y:S01]  /*9e30*/  SHFL.IDX PT, R223, R223, R234, 0x1f ;  /* 0x00001feadfdf7589 */ /* 0x000ee200000e0000 */
[----:B------:R-:W-:-:S03]  /*9e40*/  FMUL.FTZ R52, R52, R44 ;  /* 0x0000002c34347220 */ /* 0x000fc60000410000 */
[----:B------:R-:W2:Y:S01]  /*9e50*/  MUFU.EX2 R105, R105 ;  /* 0x0000006900697308 */ /* 0x000ea20000000800 */
[----:B-1----:R-:W-:Y:S01]  /*9e60*/  FMUL.FTZ R130, R225, R221 ;  /* 0x000000dde1827220 */ /* 0x002fe20000410000 */
[----:B------:R-:W-:Y:S02]  /*9e70*/  VIADD R221, R8, 0x8 ;  /* 0x0000000808dd7836 */ /* 0x000fe40000000000 */
[----:B------:R-:W-:Y:S01]  /*9e80*/  FMUL.FTZ R44, R92, R46 ;  /* 0x0000002e5c2c7220 */ /* 0x000fe20000410000 */
[----:B------:R-:W-:Y:S02]  /*9e90*/  FMUL.FTZ R46, R91, R129 ;  /* 0x000000815b2e7220 */ /* 0x000fe40000410000 */
[----:B------:R-:W1:Y:S01]  /*9ea0*/  SHFL.IDX PT, R91, R17, R221, 0x1f ;  /* 0x00001fdd115b7589 */ /* 0x000e6200000e0000 */
[----:B------:R-:W1:Y:S01]  /*9eb0*/  MUFU.EX2 R111, R111 ;  /* 0x0000006f006f7308 */ /* 0x000e620000000800 */
[--C-:B------:R-:W-:Y:S01]  /*9ec0*/  FADD.FTZ R40, R40, -R209.reuse ;  /* 0x800000d128287221 */ /* 0x100fe20000010000 */
[----:B------:R-:W-:Y:S01]  /*9ed0*/  FADD.FTZ R42, R42, -R209 ;  /* 0x800000d12a2a7221 */ /* 0x000fe20000010000 */
[----:B----4-:R-:W-:Y:S01]  /*9ee0*/  FADD.FTZ R209, R49, -R228 ;  /* 0x800000e431d17221 */ /* 0x010fe20000010000 */
[----:B------:R-:W-:Y:S01]  /*9ef0*/  FFMA.FTZ R45, -R231, R231, 1 ;  /* 0x3f800000e72d7423 */ /* 0x000fe200000101e7 */
[----:B--2---:R-:W-:Y:S01]  /*9f00*/  FMUL.FTZ R49, R105, R40 ;  /* 0x0000002869317220 */ /* 0x004fe20000410000 */
[----:B------:R-:W-:Y:S01]  /*9f10*/  FMUL.FTZ R41, R15, R41 ;  /* 0x000000290f297220 */ /* 0x000fe20000410000 */
[----:B------:R-:W-:-:S02]  /*9f20*/  FADD.FTZ R47, R47, -R229 ;  /* 0x800000e52f2f7221 */ /* 0x000fc40000010000 */
[----:B------:R-:W-:Y:S01]  /*9f30*/  FMUL.FTZ R45, R45, R49 ;  /* 0x000000312d2d7220 */ /* 0x000fe20000410000 */
[----:B------:R-:W-:Y:S01]  /*9f40*/  FFMA.FTZ R49, -R232, R232, 1 ;  /* 0x3f800000e8317423 */ /* 0x000fe200000101e8 */
[--C-:B------:R-:W-:Y:S01]  /*9f50*/  FADD.FTZ R48, R48, -R227.reuse ;  /* 0x800000e330307221 */ /* 0x100fe20000010000 */
[----:B------:R-:W-:Y:S01]  /*9f60*/  FADD.FTZ R50, R50, -R227 ;  /* 0x800000e332327221 */ /* 0x000fe20000010000 */
[----:B---3--:R-:W-:Y:S01]  /*9f70*/  FADD.FTZ R40, R53, -R223 ;  /* 0x800000df35287221 */ /* 0x008fe20000010000 */
[----:B------:R-:W-:Y:S01]  /*9f80*/  FMUL.FTZ R49, R49, R41 ;  /* 0x0000002931317220 */ /* 0x000fe20000410000 */
[----:B------:R-:W-:Y:S01]  /*9f90*/  FFMA.FTZ R90, -R90, R90, 1 ;  /* 0x3f8000005a5a7423 */ /* 0x000fe2000001015a */
[----:B------:R-:W-:Y:S01]  /*9fa0*/  FFMA.FTZ R53, -R164, R164, 1 ;  /* 0x3f800000a4357423 */ /* 0x000fe200000101a4 */
[----:B------:R-:W-:Y:S01]  /*9fb0*/  FFMA.FTZ R236, -R236, R236, 1 ;  /* 0x3f800000ecec7423 */ /* 0x000fe200000101ec */
[----:B------:R-:W-:Y:S01]  /*9fc0*/  FFMA.FTZ R93, -R93, R93, 1 ;  /* 0x3f8000005d5d7423 */ /* 0x000fe2000001015d */
[----:B------:R-:W-:Y:S01]  /*9fd0*/  FMUL.FTZ R47, R24, R47 ;  /* 0x0000002f182f7220 */ /* 0x000fe20000410000 */
[----:B------:R-:W-:Y:S01]  /*9fe0*/  FMUL.FTZ R48, R25, R48 ;  /* 0x0000003019307220 */ /* 0x000fe20000410000 */
[----:B------:R-:W-:Y:S01]  /*9ff0*/  FMUL.FTZ R41, R26, R50 ;  /* 0x000000321a297220 */ /* 0x000fe20000410000 */
[----:B-1----:R-:W-:Y:S01]  /*a000*/  FMUL.FTZ R43, R111, R43 ;  /* 0x0000002b6f2b7220 */ /* 0x002fe20000410000 */
[----:B------:R-:W-:Y:S01]  /*a010*/  FFMA.FTZ R94, -R94, R94, 1 ;  /* 0x3f8000005e5e7423 */ /* 0x000fe2000001015e */
[----:B------:R-:W-:Y:S01]  /*a020*/  FMUL.FTZ R209, R27, R209 ;  /* 0x000000d11bd17220 */ /* 0x000fe20000410000 */
[----:B------:R-:W-:Y:S01]  /*a030*/  IADD3 R225, R8, 0x4, RZ ;  /* 0x0000000408e17810 */ /* 0x000fe20007ffe0ff */
[--C-:B------:R-:W-:Y:S01]  /*a040*/  FADD.FTZ R60, R60, -R91.reuse ;  /* 0x8000005b3c3c7221 */ /* 0x100fe20000010000 */
[----:B------:R-:W-:Y:S01]  /*a050*/  IADD3 R235, R8, 0x10, RZ ;  /* 0x0000001008eb7810 */ /* 0x000fe20007ffe0ff */
[----:B------:R-:W-:Y:S01]  /*a060*/  FADD.FTZ R62, R62, -R91 ;  /* 0x8000005b3e3e7221 */ /* 0x000fe20000010000 */
[----:B------:R-:W-:Y:S01]  /*a070*/  FMUL.FTZ R53, R53, R47 ;  /* 0x0000002f35357220 */ /* 0x000fe20000410000 */
[----:B------:R-:W-:Y:S01]  /*a080*/  LDS R91, [R12+0x400] ;  /* 0x000400000c5b7984 */ /* 0x000fe20000000800 */
        /* <DEDUP_REMOVED lines=187> */
[----:B-1----:R-:W-:-:S02]  /*ac40*/  FMUL.FTZ R92, R123, R92 ;  /* 0x0000005c7b5c7220 */ /* 0x002fc40000410000 */
[----:B------:R-:W-:Y:S01]  /*ac50*/  FMUL.FTZ R63, R65, R74 ;  /* 0x0000004a413f7220 */ /* 0x000fe20000410000 */
[----:B------:R-:W-:Y:S01]  /*ac60*/  FMUL.FTZ R90, R90, R72 ;  /* 0x000000485a5a7220 */ /* 0x000fe20000410000 */
[----:B------:R-:W-:Y:S01]  /*ac70*/  FFMA.FTZ R72, -R115, R115, 1 ;  /* 0x3f80000073487423 */ /* 0x000fe20000010173 */
[----:B------:R-:W-:Y:S01]  /*ac80*/  FFMA.FTZ R65, -R116, R116, 1 ;  /* 0x3f80000074417423 */ /* 0x000fe20000010174 */
[----:B------:R-:W-:Y:S01]  /*ac90*/  FFMA.FTZ R115, -R117, R117, 1 ;  /* 0x3f80000075737423 */ /* 0x000fe20000010175 */
[----:B------:R-:W-:Y:S01]  /*aca0*/  FFMA.FTZ R116, -R120, R120, 1 ;  /* 0x3f80000078747423 */ /* 0x000fe20000010178 */
[----:B----4-:R-:W-:Y:S01]  /*acb0*/  FMUL.FTZ R86, R205, R86 ;  /* 0x00000056cd567220 */ /* 0x010fe20000410000 */
        /* <DEDUP_REMOVED lines=209> */
.L_x_2248:
        /* <DEDUP_REMOVED lines=68> */
.L_x_2249:
        /* <DEDUP_REMOVED lines=12> */
.L_x_2239:
[----:B------:R-:W-:-:S06]  /*bed0*/  UISETP.GE.AND UP0, UPT, UR43, UR42, UPT ;  /* 0x0000002a2b00728c */ /* 0x000fcc000bf06270 */
[----:B------:R-:W-:-:S13]  /*bee0*/  PLOP3.LUT P0, PT, PT, PT, UP0, 0x80, 0x0 ;  /* 0x000000000000781c */ /* 0x000fda0003f0f008 */
[----:B------:R-:W-:Y:S05]  /*bef0*/  @P0 BRA `(.L_x_2251) ;  /* 0x0000005800000947 */ /* 0x000fea0003800000 */
[----:B------:R-:W2:Y:S01]  /*bf00*/  LDL.LU R21, [R1+0x48] ;  /* 0x0000480001157983 */ /* 0x000ea20000300800 */
[----:B------:R-:W3:Y:S01]  /*bf10*/  S2UR UR4, SR_CTAID.X ;  /* 0x00000000000479c3 */ /* 0x000ee20000002500 */
[----:B------:R-:W-:Y:S01]  /*bf20*/  IMAD.MOV.U32 R19, RZ, RZ, 0x40000040 ;  /* 0x40000040ff137424 */ /* 0x000fe200078e00ff */
[----:B------:R-:W4:Y:S01]  /*bf30*/  S2R R5, SR_TID.X ;  /* 0x0000000000057919 */ /* 0x000f220000002100 */
[----:B------:R-:W5:Y:S01]  /*bf40*/  S2R R6, SR_TID.X ;  /* 0x0000000000067919 */ /* 0x000f620000002100 */
[----:B---3--:R-:W-:Y:S01]  /*bf50*/  UIMAD UR4, UR4, -0x80, UR40 ;  /* 0xffffff80040478a4 */ /* 0x008fe2000f8e0228 */
[----:B----4-:R-:W-:Y:S02]  /*bf60*/  VIADD R5, R5, 0xffffff80 ;  /* 0xffffff8005057836 */ /* 0x010fe40000000000 */
[----:B-----5:R-:W-:-:S03]  /*bf70*/  VIADD R9, R6, 0xffffff80 ;  /* 0xffffff8006097836 */ /* 0x020fc60000000000 */
        /* <DEDUP_REMOVED lines=8> */
[----:B------:R-:W-:Y:S02]  /*c000*/  IADD3 R9, R9, -R10, RZ ;  /* 0x8000000a09097210 */ /* 0x000fe40007ffe0ff */
[----:B------:R-:W-:Y:S02]  /*c010*/  LOP3.LUT R6, R6, 0xfffffffc, RZ, 0xc0, !PT ;  /* 0xfffffffc06067812 */ /* 0x000fe400078ec0ff */
[----:B------:R-:W-:Y:S02]  /*c020*/  SHF.R.S32.HI R12, RZ, 0x1f, R9 ;  /* 0x0000001fff0c7819 */ /* 0x000fe40000011409 */
[----:B------:R-:W-:Y:S01]  /*c030*/  SHF.R.S32.HI R7, RZ, 0x1f, R8 ;  /* 0x0000001fff077819 */ /* 0x000fe20000011408 */
[----:B------:R-:W-:Y:S01]  /*c040*/  IMAD.IADD R10, R5, 0x1, -R6 ;  /* 0x00000001050a7824 */ /* 0x000fe200078e0a06 */
[----:B------:R-:W-:-:S02]  /*c050*/  LEA.HI R6, R12, R9, RZ, 0x2 ;  /* 0x000000090c067211 */ /* 0x000fc400078f10ff */
[----:B------:R-:W-:Y:S02]  /*c060*/  LEA.HI R5, R7, R8, RZ, 0x3 ;  /* 0x0000000807057211 */ /* 0x000fe400078f18ff */
[----:B------:R-:W-:Y:S02]  /*c070*/  LEA.HI R13, R12, R9, RZ, 0x5 ;  /* 0x000000090c0d7211 */ /* 0x000fe400078f28ff */
[--C-:B------:R-:W-:Y:S02]  /*c080*/  SHF.R.S32.HI R9, RZ, 0x2, R6.reuse ;  /* 0x00000002ff097819 */ /* 0x100fe40000011406 */
[----:B------:R-:W-:Y:S02]  /*c090*/  SHF.R.S32.HI R12, RZ, 0x1f, R6 ;  /* 0x0000001fff0c7819 */ /* 0x000fe40000011406 */
[--C-:B------:R-:W-:Y:S02]  /*c0a0*/  SHF.R.S32.HI R6, RZ, 0x3, R5.reuse ;  /* 0x00000003ff067819 */ /* 0x100fe40000011405 */
[----:B------:R-:W-:-:S02]  /*c0b0*/  SHF.R.S32.HI R5, RZ, 0x1f, R5 ;  /* 0x0000001fff057819 */ /* 0x000fc40000011405 */
[----:B------:R-:W-:Y:S02]  /*c0c0*/  LEA.HI R7, R7, R8, RZ, 0x2 ;  /* 0x0000000807077211 */ /* 0x000fe400078f10ff */
[----:B------:R-:W-:Y:S02]  /*c0d0*/  LEA.HI R5, R5, R6, RZ, 0x4 ;  /* 0x0000000605057211 */ /* 0x000fe400078f20ff */
[----:B------:R-:W-:Y:S02]  /*c0e0*/  SHF.R.S32.HI R8, RZ, 0x2, R7 ;  /* 0x00000002ff087819 */ /* 0x000fe40000011407 */
[----:B------:R-:W-:Y:S02]  /*c0f0*/  LEA.HI R12, R12, R9, RZ, 0x3 ;  /* 0x000000090c0c7211 */ /* 0x000fe400078f18ff */
[----:B------:R-:W-:Y:S02]  /*c100*/  SHF.R.S32.HI R22, RZ, 0x7, R11 ;  /* 0x00000007ff167819 */ /* 0x000fe4000001140b */
[----:B------:R-:W-:-:S02]  /*c110*/  LOP3.LUT R5, R5, 0x1ffffff0, RZ, 0xc0, !PT ;  /* 0x1ffffff005057812 */ /* 0x000fc400078ec0ff */
[----:B------:R-:W-:Y:S02]  /*c120*/  LEA.HI R7, R7, R8, RZ, 0x1 ;  /* 0x0000000807077211 */ /* 0x000fe400078f08ff */
[----:B------:R-:W-:Y:S01]  /*c130*/  LOP3.LUT R12, R12, 0xfffffff8, RZ, 0xc0, !PT ;  /* 0xfffffff80c0c7812 */ /* 0x000fe200078ec0ff */
[----:B------:R-:W-:Y:S01]  /*c140*/  IMAD.IADD R6, R6, 0x1, -R5 ;  /* 0x0000000106067824 */ /* 0x000fe200078e0a05 */
[----:B------:R-:W-:Y:S02]  /*c150*/  LEA.HI R11, R22, R22, RZ, 0x1 ;  /* 0x00000016160b7211 */ /* 0x000fe400078f08ff */
[----:B------:R-:W-:Y:S01]  /*c160*/  LOP3.LUT R7, R7, 0xfffffffe, RZ, 0xc0, !PT ;  /* 0xfffffffe07077812 */ /* 0x000fe200078ec0ff */
[----:B------:R-:W-:Y:S01]  /*c170*/  IMAD.IADD R12, R9, 0x1, -R12 ;  /* 0x00000001090c7824 */ /* 0x000fe200078e0a0c */
[C---:B------:R-:W-:Y:S02]  /*c180*/  IADD3 R5, R8.reuse, 0x8, RZ ;  /* 0x0000000808057810 */ /* 0x040fe40007ffe0ff */
[----:B------:R-:W-:Y:S01]  /*c190*/  LOP3.LUT R11, R11, 0x3fffffe, RZ, 0xc0, !PT ;  /* 0x03fffffe0b0b7812 */ /* 0x000fe200078ec0ff */
[----:B------:R-:W-:Y:S01]  /*c1a0*/  IMAD.IADD R7, R8, 0x1, -R7 ;  /* 0x0000000108077824 */ /* 0x000fe200078e0a07 */
[----:B------:R-:W-:-:S02]  /*c1b0*/  SHF.R.S32.HI R15, RZ, 0x5, R13 ;  /* 0x00000005ff0f7819 */ /* 0x000fc4000001140d */
[----:B------:R-:W-:Y:S01]  /*c1c0*/  LEA.HI R9, R5, R5, RZ, 0x1 ;  /* 0x0000000505097211 */ /* 0x000fe200078f08ff */
[----:B------:R-:W-:Y:S01]  /*c1d0*/  IMAD R6, R6, 0x8, R7 ;  /* 0x0000000806067824 */ /* 0x000fe200078e0207 */
[----:B------:R-:W-:Y:S01]  /*c1e0*/  IADD3 R22, R22, -R11, RZ ;  /* 0x8000000b16167210 */ /* 0x000fe20007ffe0ff */
[C---:B------:R-:W-:Y:S01]  /*c1f0*/  VIADD R11, R8.reuse, 0x10 ;  /* 0x00000010080b7836 */ /* 0x040fe20000000000 */
[----:B------:R-:W-:Y:S01]  /*c200*/  LEA R17, R15, R12, 0x4 ;  /* 0x0000000c0f117211 */ /* 0x000fe200078e20ff */
[----:B------:R-:W-:Y:S01]  /*c210*/  VIADD R15, R8, 0x18 ;  /* 0x00000018080f7836 */ /* 0x000fe20000000000 */
[----:B------:R-:W-:Y:S01]  /*c220*/  LOP3.LUT R12, R9, 0xfffffffe, RZ, 0xc0, !PT ;  /* 0xfffffffe090c7812 */ /* 0x000fe200078ec0ff */
[----:B------:R3:W-:Y:S01]  /*c230*/  STL [R1+0x64], R6 ;  /* 0x0000640601007387 */ /* 0x0007e20000100800 */
[----:B------:R-:W-:Y:S02]  /*c240*/  LEA.HI R13, R11, R11, RZ, 0x1 ;  /* 0x0000000b0b0d7211 */ /* 0x000fe400078f08ff */
[----:B------:R-:W-:-:S02]  /*c250*/  IADD3 R12, R5, -R12, RZ ;  /* 0x8000000c050c7210 */ /* 0x000fc40007ffe0ff */
[----:B------:R-:W-:Y:S02]  /*c260*/  SHF.R.S32.HI R5, RZ, 0x1, R9 ;  /* 0x00000001ff057819 */ /* 0x000fe40000011409 */
[--C-:B------:R-:W-:Y:S02]  /*c270*/  SHF.R.S32.HI R7, RZ, 0x1, R13.reuse ;  /* 0x00000001ff077819 */ /* 0x100fe4000001140d */
[----:B------:R-:W-:Y:S02]  /*c280*/  SHF.R.S32.HI R8, RZ, 0x1f, R13 ;  /* 0x0000001fff087819 */ /* 0x000fe4000001140d */
[----:B---3--:R-:W-:Y:S02]  /*c290*/  SHF.R.S32.HI R6, RZ, 0x1f, R9 ;  /* 0x0000001fff067819 */ /* 0x008fe40000011409 */
[----:B------:R-:W-:Y:S01]  /*c2a0*/  LOP3.LUT R14, R13, 0xfffffffe, RZ, 0xc0, !PT ;  /* 0xfffffffe0d0e7812 */ /* 0x000fe200078ec0ff */
[----:B------:R-:W-:Y:S01]  /*c2b0*/  IMAD.MOV.U32 R13, RZ, RZ, 0x40000040 ;  /* 0x40000040ff0d7424 */ /* 0x000fe200078e00ff */
[----:B------:R-:W-:-:S02]  /*c2c0*/  LEA.HI R6, R6, R5, RZ, 0x4 ;  /* 0x0000000506067211 */ /* 0x000fc400078f20ff */
[----:B------:R-:W-:Y:S01]  /*c2d0*/  LEA.HI R8, R8, R7, RZ, 0x4 ;  /* 0x0000000708087211 */ /* 0x000fe200078f20ff */
[----:B------:R-:W-:Y:S01]  /*c2e0*/  IMAD.IADD R14, R11, 0x1, -R14 ;  /* 0x000000010b0e7824 */ /* 0x000fe200078e0a0e */
[----:B------:R-:W-:Y:S02]  /*c2f0*/  LOP3.LUT R6, R6, 0x1ffffff0, RZ, 0xc0, !PT ;  /* 0x1ffffff006067812 */ /* 0x000fe400078ec0ff */
[----:B------:R-:W-:Y:S02]  /*c300*/  LEA.HI R11, R15, R15, RZ, 0x1 ;  /* 0x0000000f0f0b7211 */ /* 0x000fe400078f08ff */
[----:B------:R-:W-:Y:S01]  /*c310*/  LOP3.LUT R8, R8, 0x1ffffff0, RZ, 0xc0, !PT ;  /* 0x1ffffff008087812 */ /* 0x000fe200078ec0ff */
[----:B------:R-:W-:Y:S01]  /*c320*/  IMAD.IADD R5, R5, 0x1, -R6 ;  /* 0x0000000105057824 */ /* 0x000fe200078e0a06 */
[--C-:B------:R-:W-:Y:S02]  /*c330*/  SHF.R.S32.HI R9, RZ, 0x1, R11.reuse ;  /* 0x00000001ff097819 */ /* 0x100fe4000001140b */
[----:B------:R-:W-:Y:S01]  /*c340*/  SHF.R.S32.HI R20, RZ, 0x1f, R11 ;  /* 0x0000001fff147819 */ /* 0x000fe2000001140b */
[----:B------:R-:W-:Y:S01]  /*c350*/  IMAD.IADD R7, R7, 0x1, -R8 ;  /* 0x0000000107077824 */ /* 0x000fe200078e0a08 */
[----:B-1----:R-:W-:Y:S01]  /*c360*/  LOP3.LUT R18, R11, 0xfffffffe, RZ, 0xc0, !PT ;  /* 0xfffffffe0b127812 */ /* 0x002fe200078ec0ff */
[----:B------:R-:W-:Y:S01]  /*c370*/  IMAD R6, R5, 0x8, R12 ;  /* 0x0000000805067824 */ /* 0x000fe200078e020c */
[----:B------:R-:W-:Y:S01]  /*c380*/  LEA.HI R20, R20, R9, RZ, 0x4 ;  /* 0x0000000914147211 */ /* 0x000fe200078f20ff */
[----:B------:R-:W1:Y:S01]  /*c390*/  S2R R8, SR_CTAID.X ;  /* 0x0000000000087919 */ /* 0x000e620000002500 */
[----:B------:R-:W-:Y:S01]  /*c3a0*/  LEA R7, R7, R14, 0x3 ;  /* 0x0000000e07077211 */ /* 0x000fe200078e18ff */
[----:B------:R-:W-:Y:S01]  /*c3b0*/  IMAD.IADD R18, R15, 0x1, -R18 ;  /* 0x000000010f127824 */ /* 0x000fe200078e0a12 */
[----:B------:R-:W-:Y:S01]  /*c3c0*/  LOP3.LUT R20, R20, 0x1ffffff0, RZ, 0xc0, !PT ;  /* 0x1ffffff014147812 */ /* 0x000fe200078ec0ff */
[----:B------:R3:W-:Y:S01]  /*c3d0*/  STL [R1+0x60], R6 ;  /* 0x0000600601007387 */ /* 0x0007e20000100800 */
[----:B------:R-:W-:-:S02]  /*c3e0*/  MOV R15, 0x40000040 ;  /* 0x40000040000f7802 */ /* 0x000fc40000000f00 */
[----:B------:R-:W-:Y:S01]  /*c3f0*/  IADD3 R9, R9, -R20, RZ ;  /* 0x8000001409097210 */ /* 0x000fe20007ffe0ff */
[----:B------:R4:W-:Y:S01]  /*c400*/  STL [R1+0x5c], R7 ;  /* 0x00005c0701007387 */ /* 0x0009e20000100800 */
[----:B------:R-:W-:-:S03]  /*c410*/  LEA R17, R22, R17, 0x6 ;  /* 0x0000001116117211 */ /* 0x000fc600078e30ff */
[----:B------:R-:W-:-:S05]  /*c420*/  IMAD R9, R9, 0x8, R18 ;  /* 0x0000000809097824 */ /* 0x000fca00078e0212 */
[----:B------:R5:W-:Y:S01]  /*c430*/  STL [R1+0x58], R9 ;  /* 0x0000580901007387 */ /* 0x000be20000100800 */
[----:B-1----:R-:W-:Y:S02]  /*c440*/  IMAD R8, R8, -0x80, -R17 ;  /* 0xffffff8008087824 */ /* 0x002fe400078e0a11 */
[----:B--2---:R-:W-:-:S04]  /*c450*/  IMAD R5, R21, 0x2000, R16 ;  /* 0x0000200015057824 */ /* 0x004fc800078e0210 */
[C---:B---3--:R-:W-:Y:S01]  /*c460*/  VIADD R6, R5.reuse, 0x4000 ;  /* 0x0000400005067836 */ /* 0x048fe20000000000 */
[----:B----4-:R-:W-:Y:S02]  /*c470*/  IADD3 R7, R5, 0x20c00, RZ ;  /* 0x00020c0005077810 */ /* 0x010fe40007ffe0ff */
        /* <DEDUP_REMOVED lines=13> */
[----:B------:R-:W-:-:S02]  /*c550*/  VIADD R7, R10, 0x8 ;  /* 0x000000080a077836 */ /* 0x000fc40000000000 */
[----:B------:R-:W-:Y:S01]  /*c560*/  VIADD R7, R10, 0x14 ;  /* 0x000000140a077836 */ /* 0x000fe20000000000 */
[----:B------:R2:W-:Y:S01]  /*c570*/  STL [R1+0x50], R5 ;  /* 0x0000500501007387 */ /* 0x0005e20000100800 */
[----:B------:R-:W-:-:S03]  /*c580*/  IADD3 R7, -R17, UR4, RZ ;  /* 0x0000000411077c10 */ /* 0x000fc6000fffe1ff */
        /* <DEDUP_REMOVED lines=8> */
.L_x_2262:
[----:B------:R-:W-:-:S05]  /*c610*/  IMAD.U32 R5, RZ, RZ, UR36 ;  /* 0x00000024ff057e24 */ /* 0x000fca000f8e00ff */
[----:B------:R-:W-:-:S04]  /*c620*/  LOP3.LUT R5, R5, 0x1, RZ, 0xfc, !PT ;  /* 0x0000000105057812 */ /* 0x000fc800078efcff */
[----:B------:R-:W-:-:S13]  /*c630*/  ISETP.NE.AND P6, PT, R5, 0x3, PT ;  /* 0x000000030500780c */ /* 0x000fda0003fc5270 */
[----:B------:R-:W-:Y:S05]  /*c640*/  @!P6 BRA `(.L_x_2252) ;  /* 0x000000000004e947 */ /* 0x000fea0003800000 */
[----:B------:R-:W-:Y:S01]  /*c650*/  BPT.TRAP 0x1 ;  /* 0x000000040000795c */ /* 0x000fe20000300000 */
.L_x_2252:
[----:B------:R-:W-:Y:S02]  /*c660*/  LEA R6, R0, R16, 0x3 ;  /* 0x0000001000067211 */ /* 0x000fe400078e18ff */
[----:B------:R-:W-:-:S04]  /*c670*/  SHF.L.U32 R21, R4, 0x1f, RZ ;  /* 0x0000001f04157819 */ /* 0x000fc800000006ff */
[----:B------:R1:W2:Y:S01]  /*c680*/  SYNCS.PHASECHK.TRANS64.TRYWAIT P0, [R6+URZ+0x30c10], R21 ;  /* 0x030c1015060075a7 */ /* 0x0002a2000800017f */
[----:B------:R-:W-:Y:S05]  /*c690*/  @!P6 BRA `(.L_x_2253) ;  /* 0x000000000004e947 */ /* 0x000fea0003800000 */
[----:B------:R-:W-:Y:S01]  /*c6a0*/  BPT.TRAP 0x1 ;  /* 0x000000040000795c */ /* 0x000fe20000300000 */
.L_x_2253:
[----:B------:R-:W-:-:S05]  /*c6b0*/  VIADD R5, R16, 0x10000 ;  /* 0x0001000010057836 */ /* 0x000fca0000000000 */
[----:B------:R-:W-:-:S04]  /*c6c0*/  SHF.R.U32.HI R5, RZ, 0x4, R5 ;  /* 0x00000004ff057819 */ /* 0x000fc80000011605 */
[----:B------:R-:W-:-:S04]  /*c6d0*/  LOP3.LUT R5, R5, 0x3fff, RZ, 0xc0, !PT ;  /* 0x00003fff05057812 */ /* 0x000fc800078ec0ff */
[----:B------:R-:W-:Y:S01]  /*c6e0*/  LOP3.LUT R11, R5, 0x10000, RZ, 0xfc, !PT ;  /* 0x00010000050b7812 */ /* 0x000fe200078efcff */
[----:B--2---:R-:W-:Y:S06]  /*c6f0*/  @P0 BRA `(.L_x_2254) ;  /* 0x0000000000080947 */ /* 0x004fec0003800000 */
[----:B------:R-:W2:Y:S02]  /*c700*/  SYNCS.PHASECHK.TRANS64.TRYWAIT P0, [R6+URZ+0x30c10], R21 ;  /* 0x030c1015060075a7 */ /* 0x000ea4000800017f */
[----:B--2---:R-:W-:Y:S05]  /*c710*/  @!P0 BRA `(.L_x_2255) ;  /* 0x000000a400f88947 */ /* 0x004fea0003800000 */
.L_x_2254:
[----:B------:R-:W-:Y:S01]  /*c720*/  IMAD R11, R0, 0x400, R11 ;  /* 0x00000400000b7824 */ /* 0x000fe200078e020b */
        /* <DEDUP_REMOVED lines=12> */
[----:B------:R-:W-:-:S04]  /*c7f0*/  IADD3 R12, R9, 0x2, RZ ;  /* 0x00000002090c7810 */ /* 0x000fc80007ffe0ff */
[----:B------:R-:W-:Y:S02]  /*c800*/  R2UR UR8, R12 ;  /* 0x000000000c0872ca */ /* 0x000fe400000e0000 */
[----:B------:R-:W-:Y:S01]  /*c810*/  R2UR UR9, R13 ;  /* 0x000000000d0972ca */ /* 0x000fe200000e0000 */
[----:B------:R-:W-:Y:S01]  /*c820*/  UIADD3 UR4, UR6, 0x2, URZ ;  /* 0x0000000206047890 */ /* 0x000fe2000fffe03f */
[----:B------:R-:W-:-:S06]  /*c830*/  UMOV UR11, 0x40000040 ;  /* 0x40000040000b7882 */ /* 0x000fcc0000000000 */
[----:B------:R-:W-:Y:S01]  /*c840*/  UMOV UR10, UR4 ;  /* 0x00000004000a7c82 */ /* 0x000fe20008000000 */
[----:B------:R-:W-:Y:S01]  /*c850*/  VIADD R12, R9, 0x4 ;  /* 0x00000004090c7836 */ /* 0x000fe20000000000 */
[----:B------:R-:W-:Y:S01]  /*c860*/  MOV R13, 0x40000040 ;  /* 0x40000040000d7802 */ /* 0x000fe20000000f00 */
[----:B------:R-:W-:Y:S01]  /*c870*/  UIADD3 UR4, UR6, 0x4, URZ ;  /* 0x0000000406047890 */ /* 0x000fe2000fffe03f */
[----:B------:R-:W-:Y:S02]  /*c880*/  WARPGROUP.DEPBAR.LE gsb0, 0x0 ;  /* 0x00008000000079c5 */ /* 0x000fe40000010000 */
[----:B------:R-:W-:-:S06]  /*c890*/  WARPGROUP.ARRIVE ;  /* 0x00000000000079c5 */ /* 0x000fcc0000000000 */
[----:B------:R-:W-:Y:S01]  /*c8a0*/  HGMMA.64x128x16.F32 R72, gdesc[UR8], R72, gsb0 ;  /* 0x01e00000084879f0 */ /* 0x000fe20008000848 */
[----:B------:R-:W-:Y:S02]  /*c8b0*/  R2UR UR8, R12 ;  /* 0x000000000c0872ca */ /* 0x000fe400000e0000 */
[----:B------:R-:W-:Y:S01]  /*c8c0*/  R2UR UR9, R13 ;  /* 0x000000000d0972ca */ /* 0x000fe200000e0000 */
[----:B------:R-:W-:Y:S01]  /*c8d0*/  UMOV UR10, UR4 ;  /* 0x00000004000a7c82 */ /* 0x000fe20008000000 */
[----:B------:R-:W-:Y:S01]  /*c8e0*/  UMOV UR11, 0x40000040 ;  /* 0x40000040000b7882 */ /* 0x000fe20000000000 */
[----:B------:R-:W-:Y:S02]  /*c8f0*/  VIADD R12, R9, 0x6 ;  /* 0x00000006090c7836 */ /* 0x000fe40000000000 */
[----:B------:R-:W-:-:S03]  /*c900*/  IMAD.MOV.U32 R13, RZ, RZ, 0x40000040 ;  /* 0x40000040ff0d7424 */ /* 0x000fc600078e00ff */
[----:B------:R-:W-:Y:S02]  /*c910*/  R2UR UR4, R12 ;  /* 0x000000000c0472ca */ /* 0x000fe400000e0000 */
[----:B------:R-:W-:Y:S01]  /*c920*/  R2UR UR5, R13 ;  /* 0x000000000d0572ca */ /* 0x000fe200000e0000 */
[----:B------:R-:W-:Y:S01]  /*c930*/  UIADD3 UR6, UR6, 0x6, URZ ;  /* 0x0000000606067890 */ /* 0x000fe2000fffe03f */
[----:B------:R-:W-:Y:S02]  /*c940*/  WARPGROUP.DEPBAR.LE gsb0, 0x0 ;  /* 0x00008000000079c5 */ /* 0x000fe40000010000 */
[----:B------:R-:W-:-:S06]  /*c950*/  WARPGROUP.ARRIVE ;  /* 0x00000000000079c5 */ /* 0x000fcc0000000000 */
[----:B------:R-:W-:Y:S01]  /*c960*/  HGMMA.64x128x16.F32 R72, gdesc[UR8], R72, gsb0 ;  /* 0x01e00000084879f0 */ /* 0x000fe20008000848 */
[----:B------:R-:W-:Y:S01]  /*c970*/  UMOV UR7, 0x40000040 ;  /* 0x4000004000077882 */ /* 0x000fe20000000000 */
[C---:B---3--:R-:W-:Y:S01]  /*c980*/  LEA R12, R0.reuse, R18, 0x7 ;  /* 0x00000012000c7211 */ /* 0x048fe200078e38ff */
[C---:B----4-:R-:W-:Y:S02]  /*c990*/  IMAD R18, R0.reuse, 0x80, R17 ;  /* 0x0000008000127824 */ /* 0x050fe400078e0211 */
[C---:B-----5:R-:W-:Y:S01]  /*c9a0*/  IMAD R14, R0.reuse, 0x80, R14 ;  /* 0x00000080000e7824 */ /* 0x060fe200078e020e */
[----:B--2---:R-:W-:-:S03]  /*c9b0*/  LEA R20, R0, R15, 0x7 ;  /* 0x0000000f00147211 */ /* 0x004fc600078e38ff */
[C---:B------:R-:W-:Y:S01]  /*c9c0*/  IMAD R17, R3.reuse, 0x2, R14 ;  /* 0x0000000203117824 */ /* 0x040fe200078e020e */
[C---:B------:R-:W-:Y:S01]  /*c9d0*/  LEA R15, R3.reuse, R18, 0x1 ;  /* 0x00000012030f7211 */ /* 0x040fe200078e08ff */
[C---:B------:R-:W-:Y:S02]  /*c9e0*/  IMAD R13, R3.reuse, 0x2, R12 ;  /* 0x00000002030d7824 */ /* 0x040fe400078e020c */
[----:B------:R-:W-:Y:S01]  /*c9f0*/  IMAD R19, R3, 0x2, R20 ;  /* 0x0000000203137824 */ /* 0x000fe200078e0214 */
[----:B------:R-:W-:Y:S01]  /*ca00*/  LEA R12, R17, R16, 0x2 ;  /* 0x00000010110c7211 */ /* 0x000fe200078e10ff */
[--C-:B------:R-:W-:Y:S02]  /*ca10*/  IMAD R18, R13, 0x4, R16.reuse ;  /* 0x000000040d127824 */ /* 0x100fe400078e0210 */
[----:B------:R-:W-:Y:S01]  /*ca20*/  IMAD R11, R15, 0x4, R16 ;  /* 0x000000040f0b7824 */ /* 0x000fe200078e0210 */
[----:B------:R-:W-:Y:S02]  /*ca30*/  WARPGROUP.DEPBAR.LE gsb0, 0x0 ;  /* 0x00008000000079c5 */ /* 0x000fe40000010000 */
[----:B------:R-:W-:-:S06]  /*ca40*/  WARPGROUP.ARRIVE ;  /* 0x00000000000079c5 */ /* 0x000fcc0000000000 */
[----:B------:R-:W-:Y:S01]  /*ca50*/  HGMMA.64x128x16.F32 R72, gdesc[UR4], R72, gsb0 ;  /* 0x01e00000044879f0 */ /* 0x000fe20008000848 */
[----:B------:R-:W-:Y:S01]  /*ca60*/  IMAD R14, R19, 0x4, R16 ;  /* 0x00000004130e7824 */ /* 0x000fe200078e0210 */
        /* <DEDUP_REMOVED lines=12> */
.L_x_2256:
[----:B------:R1:W1:Y:S01]  /*cb30*/  SYNCS.PHASECHK.TRANS64.TRYWAIT P0, [R6+URZ+0x30c30], R21 ;  /* 0x030c3015060075a7 */ /* 0x000262000800017f */
[----:B------:R-:W-:Y:S05]  /*cb40*/  @!P6 BRA `(.L_x_2257) ;  /* 0x000000000004e947 */ /* 0x000fea0003800000 */
[----:B------:R-:W-:Y:S01]  /*cb50*/  BPT.TRAP 0x1 ;  /* 0x000000040000795c */ /* 0x000fe20000300000 */
.L_x_2257:
[----:B-1----:R-:W-:Y:S05]  /*cb60*/  @P0 BRA `(.L_x_2258) ;  /* 0x0000000000080947 */ /* 0x002fea0003800000 */
[----:B------:R-:W1:Y:S02]  /*cb70*/  SYNCS.PHASECHK.TRANS64.TRYWAIT P0, [R6+URZ+0x30c30], R21 ;  /* 0x030c3015060075a7 */ /* 0x000e64000800017f */
[----:B-1----:R-:W-:Y:S05]  /*cb80*/  @!P0 BRA `(.L_x_2259) ;  /* 0x000000a000f08947 */ /* 0x002fea0003800000 */
.L_x_2258:
[----:B------:R-:W2:Y:S01]  /*cb90*/  LDL R26, [R1+0x34] ;  /* 0x00003400011a7983 */ /* 0x000ea20000100800 */
[----:B------:R-:W-:Y:S01]  /*cba0*/  ULDC UR9, c[0x0][0x75c] ;  /* 0x0001d70000097ab9 */ /* 0x000fe20000000800 */
[----:B------:R-:W-:Y:S02]  /*cbb0*/  VIADD R24, R16, 0x18000 ;  /* 0x0001800010187836 */ /* 0x000fe40000000000 */
        /* <DEDUP_REMOVED lines=15> */
[----:B------:R-:W-:Y:S01]  /*ccb0*/  LEA R25, R0, R25, 0xa ;  /* 0x0000001900197211 */ /* 0x000fe200078e50ff */
[----:B------:R3:W-:Y:S01]  /*ccc0*/  STL [R1+0x100], R171 ;  /* 0x000100ab01007387 */ /* 0x0007e20000100800 */
[----:B-1----:R-:W-:Y:S01]  /*ccd0*/  MUFU.TANH R200, R75 ;  /* 0x0000004b00c87308 */ /* 0x002fe20000002400 */
[----:B------:R-:W-:Y:S01]  /*cce0*/  FMUL.FTZ R237, R76, UR9 ;  /* 0x000000094ced7c20 */ /* 0x000fe20008410000 */
[----:B------:R-:W-:Y:S01]  /*ccf0*/  FMUL.FTZ R236, R77, UR9 ;  /* 0x000000094dec7c20 */ /* 0x000fe20008410000 */
[----:B------:R-:W-:Y:S01]  /*cd00*/  STL [R1+0xfc], R170 ;  /* 0x0000fcaa01007387 */ /* 0x000fe20000100800 */
[----:B------:R-:W-:Y:S01]  /*cd10*/  FMUL.FTZ R235, R78, UR9 ;  /* 0x000000094eeb7c20 */ /* 0x000fe20008410000 */
[----:B------:R-:W-:Y:S01]  /*cd20*/  FMUL.FTZ R234, R79, UR9 ;  /* 0x000000094fea7c20 */ /* 0x000fe20008410000 */
[----:B------:R-:W-:Y:S01]  /*cd30*/  FMUL.FTZ R233, R80, UR9 ;  /* 0x0000000950e97c20 */ /* 0x000fe20008410000 */
[----:B------:R-:W-:Y:S01]  /*cd40*/  STL [R1+0xf8], R169 ;  /* 0x0000f8a901007387 */ /* 0x000fe20000100800 */
[----:B------:R-:W-:Y:S01]  /*cd50*/  R2UR UR6, R25 ;  /* 0x00000000190672ca */ /* 0x000fe200000e0000 */
        /* <DEDUP_REMOVED lines=8> */
[----:B------:R-:W-:Y:S02]  /*cde0*/  MUFU.TANH R201, R83 ;  /* 0x0000005300c97308 */ /* 0x000fe40000002400 */
[----:B------:R-:W-:Y:S04]  /*cdf0*/  STL [R1+0xec], R166 ;  /* 0x0000eca601007387 */ /* 0x000fe80000100800 */
[----:B------:R-:W-:Y:S01]  /*ce00*/  STL [R1+0xe8], R165 ;  /* 0x0000e8a501007387 */ /* 0x000fe20000100800 */
[----:B-1----:R-:W-:Y:S01]  /*ce10*/  FMUL.FTZ R88, R93, UR9 ;  /* 0x000000095d587c20 */ /* 0x002fe20008410000 */
[----:B------:R1:W-:Y:S02]  /*ce20*/  MUFU.TANH R202, R85 ;  /* 0x0000005500ca7308 */ /* 0x0003e40000002400 */
[----:B------:R-:W-:Y:S04]  /*ce30*/  STL [R1+0xe4], R164 ;  /* 0x0000e4a401007387 */ /* 0x000fe80000100800 */
[----:B------:R-:W-:Y:S01]  /*ce40*/  STL [R1+0xe0], R163 ;  /* 0x0000e0a301007387 */ /* 0x000fe20000100800 */
[----:B------:R-:W-:Y:S01]  /*ce50*/  UMOV UR5, 0x40000040 ;  /* 0x4000004000057882 */ /* 0x000fe20000000000 */
[----:B------:R-:W-:Y:S01]  /*ce60*/  UMOV UR7, 0x40000040 ;  /* 0x4000004000077882 */ /* 0x000fe20000000000 */
[----:B------:R-:W-:Y:S01]  /*ce70*/  UMOV UR15, 0x40000040 ;  /* 0x40000040000f7882 */ /* 0x000fe20000000000 */
[----:B------:R-:W-:Y:S01]  /*ce80*/  STL [R1+0xdc], R162 ;  /* 0x0000dca201007387 */ /* 0x000fe20000100800 */
[----:B------:R-:W-:Y:S01]  /*ce90*/  FMUL.FTZ R204, R91, UR9 ;  /* 0x000000095bcc7c20 */ /* 0x000fe20008410000 */
[----:B--2---:R-:W-:-:S02]  /*cea0*/  R2UR UR4, R26 ;  /* 0x000000001a0472ca */ /* 0x004fc400000e0000 */
[----:B------:R-:W-:Y:S01]  /*ceb0*/  STL [R1+0xd8], R161 ;  /* 0x0000d8a101007387 */ /* 0x000fe20000100800 */
[----:B------:R-:W-:Y:S01]  /*cec0*/  FMUL.FTZ R139, R89, UR9 ;  /* 0x00000009598b7c20 */ /* 0x000fe20008410000 */
[----:B------:R-:W-:Y:S01]  /*ced0*/  FMUL.FTZ R126, R126, UR9 ;  /* 0x000000097e7e7c20 */ /* 0x000fe20008410000 */
[----:B------:R-:W2:Y:S01]  /*cee0*/  MUFU.TANH R19, R19 ;  /* 0x0000001300137308 */ /* 0x000ea20000002400 */
[----:B------:R-:W-:Y:S04]  /*cef0*/  STL [R1+0xd4], R160 ;  /* 0x0000d4a001007387 */ /* 0x000fe80000100800 */
[----:B------:R-:W-:Y:S01]  /*cf00*/  STL [R1+0xd0], R159 ;  /* 0x0000d09f01007387 */ /* 0x000fe20000100800 */
[----:B------:R-:W-:Y:S02]  /*cf10*/  ISETP.GT.AND P2, PT, R8, RZ, PT ;  /* 0x000000ff0800720c */ /* 0x000fe40003f44270 */
[----:B------:R-:W3:Y:S01]  /*cf20*/  MUFU.TANH R230, R230 ;  /* 0x000000e600e67308 */ /* 0x000ee20000002400 */
        /* <DEDUP_REMOVED lines=85> */
[----:B------:R-:W-:Y:S01]  /*d480*/  R2UR UR13, R5 ;  /* 0x00000000050d72ca */ /* 0x000fe200000e0000 */
[----:B------:R-:W-:Y:S01]  /*d490*/  IMAD.IADD R96, R7, 0x1, R96 ;  /* 0x0000000107607824 */ /* 0x000fe200078e0260 */
[----:B------:R-:W3:Y:S01]  /*d4a0*/  LDL.64 R4, [R1+0x38] ;  /* 0x0000380001047983 */ /* 0x000ee20000100a00 */
[----:B------:R-:W-:Y:S01]  /*d4b0*/  WARPGROUP.ARRIVE ;  /* 0x00000000000079c5 */ /* 0x000fe20000000000 */
[----:B--2---:R-:W-:Y:S01]  /*d4c0*/  IADD3 R2, -R2, 0x8, RZ ;  /* 0x0000000802027810 */ /* 0x004fe20007ffe1ff */
[----:B------:R-:W-:Y:S01]  /*d4d0*/  UIADD3 UR6, UR6, 0x6, URZ ;  /* 0x0000000606067890 */ /* 0x000fe2000fffe03f */
[----:B------:R-:W2:Y:S07]  /*d4e0*/  MUFU.TANH R167, R205 ;  /* 0x000000cd00a77308 */ /* 0x000eae0000002400 */
[----:B------:R-:W-:Y:S01]  /*d4f0*/  HGMMA.64x128x16.F32 R24, gdesc[UR12], R24, gsb0 ;  /* 0x01e000000c1879f0 */ /* 0x000fe20008000818 */
[----:B------:R-:W-:Y:S01]  /*d500*/  R2UR UR12, R98 ;  /* 0x00000000620c72ca */ /* 0x000fe200000e0000 */
[----:B------:R-:W-:Y:S01]  /*d510*/  UMOV UR7, 0x40000040 ;  /* 0x4000004000077882 */ /* 0x000fe20000000000 */
[----:B------:R-:W-:Y:S01]  /*d520*/  R2UR UR13, R99 ;  /* 0x00000000630d72ca */ /* 0x000fe200000e0000 */
[----:B------:R-:W-:Y:S01]  /*d530*/  UMOV UR14, UR4 ;  /* 0x00000004000e7c82 */ /* 0x000fe20008000000 */
[----:B------:R-:W-:Y:S01]  /*d540*/  UMOV UR15, 0x40000040 ;  /* 0x40000040000f7882 */ /* 0x000fe20000000000 */
[----:B-1----:R-:W-:Y:S01]  /*d550*/  IADD3 R126, -R96, R94, RZ ;  /* 0x0000005e607e7210 */ /* 0x002fe20007ffe1ff */
[----:B------:R-:W-:Y:S01]  /*d560*/  IMAD.IADD R221, R2, 0x1, -R96 ;  /* 0x0000000102dd7824 */ /* 0x000fe200078e0a60 */
[----:B------:R-:W-:Y:S01]  /*d570*/  IADD3 R95, RZ, -R96, -R95 ;  /* 0x80000060ff5f7210 */ /* 0x000fe20007ffe85f */
[----:B------:R-:W1:Y:S01]  /*d580*/  MUFU.TANH R91, R91 ;  /* 0x0000005b005b7308 */ /* 0x000e620000002400 */
[----:B------:R-:W-:-:S02]  /*d590*/  SEL R126, R126, 0x80, !P2 ;  /* 0x000000807e7e7807 */ /* 0x000fc40005000000 */
[----:B------:R-:W-:Y:S02]  /*d5a0*/  IADD3 R94, R94, 0x8, -R96 ;  /* 0x000000085e5e7810 */ /* 0x000fe40007ffe860 */
[----:B------:R-:W-:Y:S02]  /*d5b0*/  SEL R221, R221, 0x80, P3 ;  /* 0x00000080dddd7807 */ /* 0x000fe40001800000 */
[----:B------:R-:W-:Y:S01]  /*d5c0*/  SEL R218, R95, 0x80, P1 ;  /* 0x000000805fda7807 */ /* 0x000fe20000800000 */
[----:B------:R-:W1:Y:S01]  /*d5d0*/  MUFU.TANH R92, R92 ;  /* 0x0000005c005c7308 */ /* 0x000e620000002400 */
[C---:B------:R-:W-:Y:S02]  /*d5e0*/  ISETP.GE.AND P3, PT, R126.reuse, RZ, PT ;  /* 0x000000ff7e00720c */ /* 0x040fe40003f66270 */
[C---:B------:R-:W-:Y:S02]  /*d5f0*/  ISETP.GE.AND P4, PT, R126.reuse, 0x1, PT ;  /* 0x000000017e00780c */ /* 0x040fe40003f86270 */
[----:B------:R-:W-:-:S02]  /*d600*/  ISETP.GE.AND P1, PT, R126, 0x9, PT ;  /* 0x000000097e00780c */ /* 0x000fc40003f26270 */
[----:B------:R-:W-:Y:S01]  /*d610*/  ISETP.GT.OR P3, PT, R218, RZ, !P3 ;  /* 0x000000ffda00720c */ /* 0x000fe20005f64670 */
[----:B------:R-:W-:Y:S08]  /*d620*/  MUFU.TANH R169, R138 ;  /* 0x0000008a00a97308 */ /* 0x000ff00000002400 */
        /* <DEDUP_REMOVED lines=14> */
[----:B------:R-:W4:Y:S01]  /*d710*/  LDS R224, [R224+0x400] ;  /* 0x00040000e0e07984 */ /* 0x000f220000000800 */
[----:B------:R-:W-:-:S04]  /*d720*/  WARPGROUP.ARRIVE ;  /* 0x00000000000079c5 */ /* 0x000fc80000000000 */
[----:B------:R-:W-:Y:S02]  /*d730*/  MUFU.TANH R153, R112 ;  /* 0x0000007000997308 */ /* 0x000fe40000002400 */
[----:B------:R-:W-:Y:S01]  /*d740*/  HGMMA.64x128x16.F32 R24, gdesc[UR12], R24, gsb0 ;  /* 0x01e000000c1879f0 */ /* 0x000fe20008000818 */
[C---:B------:R-:W-:Y:S02]  /*d750*/  ISETP.GT.OR P4, PT, R218.reuse, 0x1, !P4 ;  /* 0x00000001da00780c */ /* 0x040fe40006784670 */
[----:B------:R-:W-:-:S03]  /*d760*/  ISETP.GT.OR P1, PT, R218, 0x9, !P1 ;  /* 0x00000009da00780c */ /* 0x000fc60004f24670 */
[----:B------:R-:W-:Y:S01]  /*d770*/  MUFU.TANH R141, R124 ;  /* 0x0000007c008d7308 */ /* 0x000fe20000002400 */
[----:B------:R-:W-:Y:S02]  /*d780*/  FSEL R216, R19, -INF , !P3 ;  /* 0xff80000013d87808 */ /* 0x000fe40005800000 */
[----:B------:R-:W-:Y:S02]  /*d790*/  FSEL R219, R230, -INF , !P4 ;  /* 0xff800000e6db7808 */ /* 0x000fe40006000000 */
[C---:B------:R-:W-:Y:S02]  /*d7a0*/  ISETP.GE.AND P2, PT, R126.reuse, 0x10, PT ;  /* 0x000000107e00780c */ /* 0x040fe40003f46270 */
[C---:B------:R-:W-:Y:S01]  /*d7b0*/  ISETP.GE.AND P3, PT, R126.reuse, 0x11, PT ;  /* 0x000000117e00780c */ /* 0x040fe20003f66270 */
[----:B------:R-:W1:Y:S01]  /*d7c0*/  MUFU.TANH R157, R108 ;  /* 0x0000006c009d7308 */ /* 0x000e620000002400 */
[C---:B------:R-:W-:Y:S02]  /*d7d0*/  ISETP.GE.AND P5, PT, R126.reuse, 0x18, PT ;  /* 0x000000187e00780c */ /* 0x040fe40003fa6270 */
[----:B------:R-:W-:-:S02]  /*d7e0*/  ISETP.GE.AND P4, PT, R126, 0x19, PT ;  /* 0x000000197e00780c */ /* 0x000fc40003f86270 */
[----:B------:R-:W-:Y:S02]  /*d7f0*/  FSEL R220, R236, -INF , !P1 ;  /* 0xff800000ecdc7808 */ /* 0x000fe40004800000 */
[C---:B------:R-:W-:Y:S01]  /*d800*/  ISETP.GT.OR P2, PT, R218.reuse, 0x10, !P2 ;  /* 0x00000010da00780c */ /* 0x040fe20005744670 */
[----:B------:R-:W1:Y:S01]  /*d810*/  MUFU.TANH R152, R113 ;  /* 0x0000007100987308 */ /* 0x000e620000002400 */
[C---:B------:R-:W-:Y:S02]  /*d820*/  ISETP.GT.OR P3, PT, R218.reuse, 0x11, !P3 ;  /* 0x00000011da00780c */ /* 0x040fe40005f64670 */
[C---:B------:R-:W-:Y:S02]  /*d830*/  ISETP.GT.OR P5, PT, R218.reuse, 0x18, !P5 ;  /* 0x00000018da00780c */ /* 0x040fe40006fa4670 */
[----:B------:R-:W-:Y:S02]  /*d840*/  ISETP.GT.OR P4, PT, R218, 0x19, !P4 ;  /* 0x00000019da00780c */ /* 0x000fe40006784670 */
[----:B------:R-:W-:Y:S01]  /*d850*/  FSEL R215, R233, -INF , !P2 ;  /* 0xff800000e9d77808 */ /* 0x000fe20005000000 */
[----:B------:R-:W-:Y:S01]  /*d860*/  MUFU.TANH R144, R121 ;  /* 0x0000007900907308 */ /* 0x000fe20000002400 */
[----:B------:R-:W-:-:S02]  /*d870*/  FSEL R211, R21, -INF , !P3 ;  /* 0xff80000015d37808 */ /* 0x000fc40005800000 */
[----:B------:R-:W-:Y:S02]  /*d880*/  FSEL R208, R23, -INF , !P5 ;  /* 0xff80000017d07808 */ /* 0x000fe40006800000 */
[----:B------:R-:W-:-:S03]  /*d890*/  FSEL R206, R202, -INF , !P4 ;  /* 0xff800000cace7808 */ /* 0x000fc60006000000 */
[----:B------:R-:W-:Y:S01]  /*d8a0*/  MUFU.TANH R140, R125 ;  /* 0x0000007d008c7308 */ /* 0x000fe20000002400 */
[----:B------:R-:W-:Y:S01]  /*d8b0*/  FMUL.FTZ R110, R110, UR9 ;  /* 0x000000096e6e7c20 */ /* 0x000fe20008410000 */
[----:B------:R-:W-:Y:S01]  /*d8c0*/  FMUL.FTZ R111, R111, UR9 ;  /* 0x000000096f6f7c20 */ /* 0x000fe20008410000 */
[----:B------:R-:W-:-:S05]  /*d8d0*/  FMUL.FTZ R119, R119, UR9 ;  /* 0x0000000977777c20 */ /* 0x000fca0008410000 */
[----:B------:R-:W1:Y:S01]  /*d8e0*/  MUFU.TANH R150, R116 ;  /* 0x0000007400967308 */ /* 0x000e620000002400 */
[----:B------:R-:W-:-:S07]  /*d8f0*/  FMUL.FTZ R115, R115, UR9 ;  /* 0x0000000973737c20 */ /* 0x000fce0008410000 */
[----:B------:R-:W1:Y:S01]  /*d900*/  MUFU.TANH R148, R117 ;  /* 0x0000007500947308 */ /* 0x000e620000002400 */
[----:B------:R-:W-:-:S07]  /*d910*/  FMUL.FTZ R118, R118, UR9 ;  /* 0x0000000976767c20 */ /* 0x000fce0008410000 */
[----:B------:R-:W-:Y:S08]  /*d920*/  MUFU.TANH R158, R107 ;  /* 0x0000006b009e7308 */ /* 0x000ff00000002400 */
[----:B------:R-:W-:Y:S08]  /*d930*/  MUFU.TANH R151, R114 ;  /* 0x0000007200977308 */ /* 0x000ff00000002400 */
        /* <DEDUP_REMOVED lines=18> */
[----:B------:R-:W-:Y:S01]  /*da60*/  ISETP.GE.AND P2, PT, R128, 0x8, PT ;  /* 0x000000088000780c */ /* 0x000fe20003f46270 */
[----:B------:R-:W-:Y:S01]  /*da70*/  FMUL.FTZ R130, R130, UR9 ;  /* 0x0000000982827c20 */ /* 0x000fe20008410000 */
[C---:B------:R-:W-:Y:S01]  /*da80*/  ISETP.GE.AND P3, PT, R128.reuse, 0x9, PT ;  /* 0x000000098000780c */ /* 0x040fe20003f66270 */
[----:B------:R-:W-:Y:S01]  /*da90*/  FMUL.FTZ R212, R131, UR9 ;  /* 0x0000000983d47c20 */ /* 0x000fe20008410000 */
[C---:B------:R-:W-:Y:S01]  /*daa0*/  ISETP.GE.AND P5, PT, R128.reuse, 0x10, PT ;  /* 0x000000108000780c */ /* 0x040fe20003fa6270 */
[----:B------:R3:W-:Y:S01]  /*dab0*/  MUFU.TANH R146, R119 ;  /* 0x0000007700927308 */ /* 0x0007e20000002400 */
[----:B------:R-:W-:Y:S01]  /*dac0*/  ISETP.GE.AND P4, PT, R128, 0x11, PT ;  /* 0x000000118000780c */ /* 0x000fe20003f86270 */
[----:B------:R-:W-:Y:S01]  /*dad0*/  IMAD R137, R0, 0x400, R137 ;  /* 0x0000040000897824 */ /* 0x000fe200078e0289 */
[----:B------:R-:W-:Y:S01]  /*dae0*/  FSEL R214, R20, -INF , !P0 ;  /* 0xff80000014d67808 */ /* 0x000fe20004000000 */
[----:B------:R-:W-:Y:S01]  /*daf0*/  FMUL.FTZ R129, R129, UR9 ;  /* 0x0000000981817c20 */ /* 0x000fe20008410000 */
[----:B------:R-:W-:Y:S01]  /*db00*/  FSEL R228, R200, -INF , !P1 ;  /* 0xff800000c8e47808 */ /* 0x000fe20004800000 */
[----:B------:R-:W-:Y:S01]  /*db10*/  VIADD R223, R10, 0x4 ;  /* 0x000000040adf7836 */ /* 0x000fe20000000000 */
[C---:B------:R-:W-:Y:S01]  /*db20*/  ISETP.GE.AND P0, PT, R128.reuse, 0x18, PT ;  /* 0x000000188000780c */ /* 0x040fe20003f06270 */
[----:B------:R-:W3:Y:S01]  /*db30*/  MUFU.TANH R149, R115 ;  /* 0x0000007300957308 */ /* 0x000ee20000002400 */
[----:B------:R-:W-:Y:S01]  /*db40*/  ISETP.GE.AND P1, PT, R128, 0x19, PT ;  /* 0x000000198000780c */ /* 0x000fe20003f26270 */
[----:B----4-:R-:W4:Y:S01]  /*db50*/  SHFL.IDX PT, R226, R224, R10, 0x1f ;  /* 0x00001f0ae0e27589 */ /* 0x010f2200000e0000 */
[----:B------:R-:W-:-:S02]  /*db60*/  ISETP.GT.OR P2, PT, R221, 0x8, !P2 ;  /* 0x00000008dd00780c */ /* 0x000fc40005744670 */
[C---:B------:R-:W-:Y:S01]  /*db70*/  IADD3 R231, R10.reuse, 0x8, RZ ;  /* 0x000000080ae77810 */ /* 0x040fe20007ffe0ff */
[----:B------:R-:W-:Y:S01]  /*db80*/  VIADD R232, R10, 0xc ;  /* 0x0000000c0ae87836 */ /* 0x000fe20000000000 */
[C---:B------:R-:W-:Y:S01]  /*db90*/  ISETP.GT.OR P3, PT, R221.reuse, 0x9, !P3 ;  /* 0x00000009dd00780c */ /* 0x040fe20005f64670 */
[----:B------:R-:W4:Y:S01]  /*dba0*/  MUFU.TANH R147, R118 ;  /* 0x0000007600937308 */ /* 0x000f220000002400 */
[C---:B------:R-:W-:Y:S01]  /*dbb0*/  ISETP.GT.OR P5, PT, R221.reuse, 0x10, !P5 ;  /* 0x00000010dd00780c */ /* 0x040fe20006fa4670 */
[----:B------:R-:W-:Y:S01]  /*dbc0*/  ULDC UR4, c[0x0][0x744] ;  /* 0x0001d10000047ab9 */ /* 0x000fe20000000800 */
[C---:B------:R-:W-:Y:S02]  /*dbd0*/  ISETP.GT.OR P4, PT, R221.reuse, 0x11, !P4 ;  /* 0x00000011dd00780c */ /* 0x040fe40006784670 */
[C---:B------:R-:W-:Y:S02]  /*dbe0*/  ISETP.GT.OR P0, PT, R221.reuse, 0x18, !P0 ;  /* 0x00000018dd00780c */ /* 0x040fe40004704670 */
[----:B------:R-:W-:-:S02]  /*dbf0*/  ISETP.GT.OR P1, PT, R221, 0x19, !P1 ;  /* 0x00000019dd00780c */ /* 0x000fc40004f24670 */
[----:B------:R-:W-:Y:S02]  /*dc00*/  FSEL R222, R235, -INF , !P2 ;  /* 0xff800000ebde7808 */ /* 0x000fe40005000000 */
[----:B------:R-:W-:Y:S02]  /*dc10*/  FSEL R217, R234, -INF , !P3 ;  /* 0xff800000ead97808 */ /* 0x000fe40005800000 */
[----:B------:R-:W-:Y:S02]  /*dc20*/  FSEL R213, R22, -INF , !P5 ;  /* 0xff80000016d57808 */ /* 0x000fe40006800000 */
[----:B------:R-:W-:Y:S02]  /*dc30*/  FSEL R210, R201, -INF , !P4 ;  /* 0xff800000c9d27808 */ /* 0x000fe40006000000 */
[C---:B------:R-:W-:Y:S02]  /*dc40*/  ISETP.GE.AND P2, PT, R126.reuse, 0x20, PT ;  /* 0x000000207e00780c */ /* 0x040fe40003f46270 */
[----:B------:R-:W-:-:S02]  /*dc50*/  ISETP.GE.AND P3, PT, R126, 0x21, PT ;  /* 0x000000217e00780c */ /* 0x000fc40003f66270 */
[C---:B------:R-:W-:Y:S02]  /*dc60*/  ISETP.GE.AND P5, PT, R126.reuse, 0x28, PT ;  /* 0x000000287e00780c */ /* 0x040fe40003fa6270 */
[----:B------:R-:W-:Y:S02]  /*dc70*/  ISETP.GE.AND P4, PT, R126, 0x29, PT ;  /* 0x000000297e00780c */ /* 0x000fe40003f86270 */
[----:B------:R-:W-:Y:S02]  /*dc80*/  FSEL R209, R203, -INF , !P0 ;  /* 0xff800000cbd17808 */ /* 0x000fe40004000000 */
[----:B------:R-:W-:Y:S02]  /*dc90*/  FSEL R207, R136, -INF , !P1 ;  /* 0xff80000088cf7808 */ /* 0x000fe40004800000 */
[C---:B------:R-:W-:Y:S02]  /*dca0*/  ISETP.GE.AND P0, PT, R126.reuse, 0x30, PT ;  /* 0x000000307e00780c */ /* 0x040fe40003f06270 */
[----:B------:R-:W-:-:S02]  /*dcb0*/  ISETP.GE.AND P1, PT, R126, 0x31, PT ;  /* 0x000000317e00780c */ /* 0x000fc40003f26270 */
[C---:B------:R-:W-:Y:S02]  /*dcc0*/  ISETP.GT.OR P2, PT, R218.reuse, 0x20, !P2 ;  /* 0x00000020da00780c */ /* 0x040fe40005744670 */
[C---:B------:R-:W-:Y:S02]  /*dcd0*/  ISETP.GT.OR P3, PT, R218.reuse, 0x21, !P3 ;  /* 0x00000021da00780c */ /* 0x040fe40005f64670 */
[C---:B------:R-:W-:Y:S02]  /*dce0*/  ISETP.GT.OR P5, PT, R218.reuse, 0x28, !P5 ;  /* 0x00000028da00780c */ /* 0x040fe40006fa4670 */
[C---:B------:R-:W-:Y:S02]  /*dcf0*/  ISETP.GT.OR P4, PT, R218.reuse, 0x29, !P4 ;  /* 0x00000029da00780c */ /* 0x040fe40006784670 */
[C---:B------:R-:W-:Y:S02]  /*dd00*/  ISETP.GT.OR P0, PT, R218.reuse, 0x30, !P0 ;  /* 0x00000030da00780c */ /* 0x040fe40004704670 */
[----:B------:R-:W-:-:S02]  /*dd10*/  ISETP.GT.OR P1, PT, R218, 0x31, !P1 ;  /* 0x00000031da00780c */ /* 0x000fc40004f24670 */
[----:B------:R-:W-:Y:S02]  /*dd20*/  FSEL R204, R171, -INF , !P2 ;  /* 0xff800000abcc7808 */ /* 0x000fe40005000000 */
[----:B------:R-:W-:Y:S02]  /*dd30*/  FSEL R122, R170, -INF , !P3 ;  /* 0xff800000aa7a7808 */ /* 0x000fe40005800000 */
[----:B--2---:R-:W-:Y:S02]  /*dd40*/  FSEL R123, R167, -INF , !P5 ;  /* 0xff800000a77b7808 */ /* 0x004fe40006800000 */
[----:B------:R-:W-:Y:S02]  /*dd50*/  FSEL R120, R88, -INF , !P4 ;  /* 0xff80000058787808 */ /* 0x000fe40006000000 */
[C---:B------:R-:W-:Y:S02]  /*dd60*/  ISETP.GE.AND P2, PT, R126.reuse, 0x38, PT ;  /* 0x000000387e00780c */ /* 0x040fe40003f46270 */
[----:B------:R-:W-:-:S02]  /*dd70*/  ISETP.GE.AND P3, PT, R126, 0x39, PT ;  /* 0x000000397e00780c */ /* 0x000fc40003f66270 */
[C---:B------:R-:W-:Y:S02]  /*dd80*/  ISETP.GE.AND P5, PT, R128.reuse, 0x20, PT ;  /* 0x000000208000780c */ /* 0x040fe40003fa6270 */
[----:B------:R-:W-:Y:S02]  /*dd90*/  ISETP.GE.AND P4, PT, R128, 0x21, PT ;  /* 0x000000218000780c */ /* 0x000fe40003f86270 */
[----:B-1----:R-:W-:Y:S02]  /*dda0*/  FSEL R103, R91, -INF , !P0 ;  /* 0xff8000005b677808 */ /* 0x002fe40004000000 */
[----:B------:R-:W-:Y:S02]  /*ddb0*/  FSEL R109, R92, -INF , !P1 ;  /* 0xff8000005c6d7808 */ /* 0x000fe40004800000 */
[C---:B------:R-:W-:Y:S02]  /*ddc0*/  ISETP.GE.AND P0, PT, R128.reuse, 0x28, PT ;  /* 0x000000288000780c */ /* 0x040fe40003f06270 */
[----:B------:R-:W-:-:S02]  /*ddd0*/  ISETP.GE.AND P1, PT, R128, 0x29, PT ;  /* 0x000000298000780c */ /* 0x000fc40003f26270 */
[C---:B------:R-:W-:Y:S02]  /*dde0*/  ISETP.GT.OR P2, PT, R218.reuse, 0x38, !P2 ;  /* 0x00000038da00780c */ /* 0x040fe40005744670 */
[----:B------:R-:W-:Y:S02]  /*ddf0*/  ISETP.GT.OR P3, PT, R218, 0x39, !P3 ;  /* 0x00000039da00780c */ /* 0x000fe40005f64670 */
[C---:B------:R-:W-:Y:S02]  /*de00*/  ISETP.GT.OR P5, PT, R221.reuse, 0x20, !P5 ;  /* 0x00000020dd00780c */ /* 0x040fe40006fa4670 */
        /* <DEDUP_REMOVED lines=18> */
[----:B------:R-:W-:Y:S02]  /*df30*/  ISETP.GT.OR P4, PT, R221, 0x39, !P4 ;  /* 0x00000039dd00780c */ /* 0x000fe40006784670 */
        /* <DEDUP_REMOVED lines=11> */
[----:B---3--:R-:W-:Y:S02]  /*dff0*/  FSEL R119, R160, -INF , !P1 ;  /* 0xff800000a0777808 */ /* 0x008fe40004800000 */
        /* <DEDUP_REMOVED lines=33> */
[C---:B------:R-:W-:Y:S02]  /*e210*/  ISETP.GE.AND P4, PT, R126.reuse, 0x61, PT ;  /* 0x000000617e00780c */ /* 0x040fe40003f86270 */
[----:B------:R-:W-:Y:S02]  /*e220*/  FSEL R100, R151, -INF , !P0 ;  /* 0xff80000097647808 */ /* 0x000fe40004000000 */
        /* <DEDUP_REMOVED lines=34> */
[----:B------:R-:W-:Y:S01]  /*e450*/  ISETP.GT.OR P1, PT, R221, 0x70, !P1 ;  /* 0x00000070dd00780c */ /* 0x000fe20004f24670 */
[----:B------:R1:W-:Y:S01]  /*e460*/  MUFU.TANH R4, R129 ;  /* 0x0000008100047308 */ /* 0x0003e20000002400 */
[----:B------:R-:W-:-:S02]  /*e470*/  R2UR UR8, R137 ;  /* 0x00000000890872ca */ /* 0x000fc400000e0000 */
[----:B--2---:R-:W-:Y:S02]  /*e480*/  FSEL R139, R6, -INF , !P0 ;  /* 0xff800000068b7808 */ /* 0x004fe40004000000 */
[----:B----4-:R-:W-:Y:S02]  /*e490*/  FSEL R137, R2, -INF , !P1 ;  /* 0xff80000002897808 */ /* 0x010fe40004800000 */
[C---:B------:R-:W-:Y:S02]  /*e4a0*/  ISETP.GE.AND P0, PT, R128.reuse, 0x78, PT ;  /* 0x000000788000780c */ /* 0x040fe40003f06270 */
[----:B-1----:R-:W-:Y:S02]  /*e4b0*/  FSEL R129, R9, -INF , !P2 ;  /* 0xff80000009817808 */ /* 0x002fe40005000000 */
        /* <DEDUP_REMOVED lines=8> */
[----:B------:R-:W-:-:S02]  /*e540*/  WARPGROUP.DEPBAR.LE gsb0, 0x0 ;  /* 0x00008000000079c5 */ /* 0x000fc40000010000 */
[----:B------:R-:W-:Y:S01]  /*e550*/  FADD.FTZ R229, R24, -R226 ;  /* 0x800000e218e57221 */ /* 0x000fe20000010000 */
[C---:B------:R-:W-:Y:S01]  /*e560*/  ISETP.GT.OR P2, PT, R221.reuse, 0x71, !P2 ;  /* 0x00000071dd00780c */ /* 0x040fe20005744670 */
[----:B------:R-:W3:Y:S01]  /*e570*/  SHFL.IDX PT, R24, R224, R231, 0x1f ;  /* 0x00001fe7e0187589 */ /* 0x000ee200000e0000 */
[C---:B------:R-:W-:Y:S02]  /*e580*/  ISETP.GT.OR P0, PT, R221.reuse, 0x78, !P0 ;  /* 0x00000078dd00780c */ /* 0x040fe40004704670 */
        /* <DEDUP_REMOVED lines=26> */
[----:B------:R-:W-:Y:S01]  /*e730*/  LDS R15, [R15+0x400] ;  /* 0x000400000f0f7984 */ /* 0x000fe20000000800 */
[----:B--2---:R-:W-:-:S03]  /*e740*/  FADD.FTZ R216, R28, -R24 ;  /* 0x800000181cd87221 */ /* 0x004fc60000010000 */
        /* <DEDUP_REMOVED lines=28> */
[----:B------:R-:W-:-:S02]  /*e910*/  VIADD R34, R10, 0x18 ;  /* 0x000000180a227836 */ /* 0x000fc40000000000 */
[----:B------:R-:W-:Y:S01]  /*e920*/  FMUL.FTZ R213, R213, R229 ;  /* 0x000000e5d5d57220 */ /* 0x000fe20000410000 */
[C---:B------:R-:W-:Y:S01]  /*e930*/  IADD3 R229, R10.reuse, 0x1c, RZ ;  /* 0x0000001c0ae57810 */ /* 0x040fe20007ffe0ff */
[--C-:B------:R-:W-:Y:S02]  /*e940*/  FADD.FTZ R225, R33, -R27.reuse ;  /* 0x8000001b21e17221 */ /* 0x100fe40000010000 */
[----:B------:R-:W2:Y:S04]  /*e950*/  SHFL.IDX PT, R33, R18, R34, 0x1f ;  /* 0x00001f2212217589 */ /* 0x000ea800000e0000 */
[----:B------:R-:W3:Y:S01]  /*e960*/  SHFL.IDX PT, R34, R18, R229, 0x1f ;  /* 0x00001fe512227589 */ /* 0x000ee200000e0000 */
[----:B------:R-:W4:Y:S01]  /*e970*/  MUFU.EX2 R219, R219 ;  /* 0x000000db00db7308 */ /* 0x000f220000000800 */
[----:B------:R-:W-:Y:S01]  /*e980*/  FADD.FTZ R228, R35, -R27 ;  /* 0x8000001b23e47221 */ /* 0x000fe20000010000 */
[----:B------:R-:W-:Y:S01]  /*e990*/  VIADD R215, R10, 0x4 ;  /* 0x000000040ad77836 */ /* 0x000fe20000000000 */
[----:B------:R-:W3:Y:S01]  /*e9a0*/  SHFL.IDX PT, R35, R12, R10, 0x1f ;  /* 0x00001f0a0c237589 */ /* 0x000ee200000e0000 */
[----:B------:R-:W-:Y:S01]  /*e9b0*/  FMUL.FTZ R226, R24, R226 ;  /* 0x000000e218e27220 */ /* 0x000fe20000410000 */
[--C-:B-1----:R-:W-:Y:S01]  /*e9c0*/  FFMA.FTZ R211, R211, UR4, -R32.reuse ;  /* 0x00000004d3d37c23 */ /* 0x102fe20008010820 */
[----:B------:R-:W-:Y:S01]  /*e9d0*/  FFMA.FTZ R32, R210, UR4, -R32 ;  /* 0x00000004d2207c23 */ /* 0x000fe20008010820 */
[----:B------:R-:W-:Y:S01]  /*e9e0*/  FFMA.FTZ R210, -R20, R20, 1 ;  /* 0x3f80000014d27423 */ /* 0x000fe20000010114 */
[----:B------:R2:W-:Y:S01]  /*e9f0*/  MUFU.EX2 R19, R31 ;  /* 0x0000001f00137308 */ /* 0x0005e20000000800 */
[----:B----4-:R-:W-:-:S07]  /*ea00*/  FMUL.FTZ R227, R219, R227 ;  /* 0x000000e3dbe37220 */ /* 0x010fce0000410000 */
[----:B------:R1:W-:Y:S01]  /*ea10*/  MUFU.EX2 R20, R32 ;  /* 0x0000002000147308 */ /* 0x0003e20000000800 */
[--C-:B--2---:R-:W-:Y:S01]  /*ea20*/  FFMA.FTZ R31, R208, UR4, -R33.reuse ;  /* 0x00000004d01f7c23 */ /* 0x104fe20008010821 */
[----:B------:R-:W-:Y:S01]  /*ea30*/  FFMA.FTZ R208, -R230, R230, 1 ;  /* 0x3f800000e6d07423 */ /* 0x000fe200000101e6 */
[----:B------:R-:W-:Y:S01]  /*ea40*/  FMUL.FTZ R210, R210, R226 ;  /* 0x000000e2d2d27220 */ /* 0x000fe20000410000 */
[----:B-1----:R-:W-:Y:S01]  /*ea50*/  FFMA.FTZ R32, R209, UR4, -R33 ;  /* 0x00000004d1207c23 */ /* 0x002fe20008010821 */
[--C-:B---3--:R-:W-:Y:S02]  /*ea60*/  FFMA.FTZ R33, R206, UR4, -R34.reuse ;  /* 0x00000004ce217c23 */ /* 0x108fe40008010822 */
[----:B------:R-:W1:Y:S01]  /*ea70*/  SHFL.IDX PT, R206, R12, R215, 0x1f ;  /* 0x00001fd70cce7589 */ /* 0x000e6200000e0000 */
[C---:B------:R-:W-:Y:S01]  /*ea80*/  VIADD R209, R10.reuse, 0x8 ;  /* 0x000000080ad17836 */ /* 0x040fe20000000000 */
[----:B------:R-:W-:Y:S01]  /*ea90*/  IADD3 R226, R10, 0xc, RZ ;  /* 0x0000000c0ae27810 */ /* 0x000fe20007ffe0ff */
[----:B------:R-:W-:Y:S01]  /*eaa0*/  FMUL.FTZ R208, R208, R227 ;  /* 0x000000e3d0d07220 */ /* 0x000fe20000410000 */
[----:B------:R-:W-:Y:S01]  /*eab0*/  VIADD R227, R10, 0x14 ;  /* 0x000000140ae37836 */ /* 0x000fe20000000000 */
[----:B------:R2:W-:Y:S01]  /*eac0*/  MUFU.EX2 R27, R231 ;  /* 0x000000e7001b7308 */ /* 0x0005e20000000800 */
[----:B------:R-:W-:-:S02]  /*ead0*/  FFMA.FTZ R34, R207, UR4, -R34 ;  /* 0x00000004cf227c23 */ /* 0x000fc40008010822 */
[----:B------:R-:W3:Y:S01]  /*eae0*/  SHFL.IDX PT, R207, R12, R209, 0x1f ;  /* 0x00001fd10ccf7589 */ /* 0x000ee200000e0000 */
[----:B--2---:R-:W-:-:S03]  /*eaf0*/  FADD.FTZ R231, R37, -R232 ;  /* 0x800000e825e77221 */ /* 0x004fc60000010000 */
[----:B------:R-:W2:Y:S04]  /*eb00*/  SHFL.IDX PT, R37, R12, R226, 0x1f ;  /* 0x00001fe20c257589 */ /* 0x000ea800000e0000 */
[----:B------:R-:W4:Y:S01]  /*eb10*/  SHFL.IDX PT, R38, R12, R227, 0x1f ;  /* 0x00001fe30c267589 */ /* 0x000f2200000e0000 */
[--C-:B------:R-:W-:Y:S01]  /*eb20*/  FFMA.FTZ R204, R204, UR4, -R35.reuse ;  /* 0x00000004cccc7c23 */ /* 0x100fe20008010823 */
[----:B------:R-:W-:Y:S01]  /*eb30*/  IADD3 R230, R10, 0x18, RZ ;  /* 0x000000180ae67810 */ /* 0x000fe20007ffe0ff */
[----:B------:R-:W-:Y:S01]  /*eb40*/  FFMA.FTZ R36, R205, UR4, -R35 ;  /* 0x00000004cd247c23 */ /* 0x000fe20008010823 */
[----:B------:R1:W-:Y:S01]  /*eb50*/  MUFU.EX2 R18, R211 ;  /* 0x000000d300127308 */ /* 0x0003e20000000800 */
[----:B------:R-:W-:-:S07]  /*eb60*/  FADD.FTZ R232, R39, -R232 ;  /* 0x800000e827e87221 */ /* 0x000fce0000010000 */
[----:B------:R3:W-:Y:S01]  /*eb70*/  MUFU.EX2 R35, R204 ;  /* 0x000000cc00237308 */ /* 0x0007e20000000800 */
[----:B-1----:R-:W-:Y:S02]  /*eb80*/  VIADD R211, R10, 0x10 ;  /* 0x000000100ad37836 */ /* 0x002fe40000000000 */
[--C-:B---3--:R-:W-:Y:S01]  /*eb90*/  FFMA.FTZ R204, R122, UR4, -R206.reuse ;  /* 0x000000047acc7c23 */ /* 0x108fe200080108ce */
[----:B------:R-:W-:Y:S01]  /*eba0*/  FFMA.FTZ R206, R124, UR4, -R206 ;  /* 0x000000047cce7c23 */ /* 0x000fe200080108ce */
[----:B------:R-:W1:Y:S04]  /*ebb0*/  SHFL.IDX PT, R122, R12, R230, 0x1f ;  /* 0x00001fe60c7a7589 */ /* 0x000e6800000e0000 */
[----:B------:R-:W3:Y:S04]  /*ebc0*/  SHFL.IDX PT, R124, R12, R229, 0x1f ;  /* 0x00001fe50c7c7589 */ /* 0x000ee800000e0000 */
[----:B------:R4:W3:Y:S01]  /*ebd0*/  SHFL.IDX PT, R39, R12, R211, 0x1f ;  /* 0x00001fd30c277589 */ /* 0x0008e200000e0000 */
[--C-:B------:R-:W-:Y:S01]  /*ebe0*/  FFMA.FTZ R123, R123, UR4, -R207.reuse ;  /* 0x000000047b7b7c23 */ /* 0x100fe200080108cf */
[----:B------:R-:W-:Y:S01]  /*ebf0*/  FFMA.FTZ R125, R125, UR4, -R207 ;  /* 0x000000047d7d7c23 */ /* 0x000fe200080108cf */
[--C-:B--2---:R-:W-:Y:S01]  /*ec00*/  FFMA.FTZ R120, R120, UR4, -R37.reuse ;  /* 0x0000000478787c23 */ /* 0x104fe20008010825 */
[----:B------:R-:W-:Y:S01]  /*ec10*/  FFMA.FTZ R121, R121, UR4, -R37 ;  /* 0x0000000479797c23 */ /* 0x000fe20008010825 */
[----:B------:R-:W-:Y:S01]  /*ec20*/  SHFL.IDX PT, R207, R11, R209, 0x1f ;  /* 0x00001fd10bcf7589 */ /* 0x000fe200000e0000 */
[----:B------:R2:W-:Y:S08]  /*ec30*/  MUFU.EX2 R37, R206 ;  /* 0x000000ce00257308 */ /* 0x0005f00000000800 */
[----:B----4-:R4:W-:Y:S01]  /*ec40*/  MUFU.EX2 R12, R204 ;  /* 0x000000cc000c7308 */ /* 0x0109e20000000800 */
[----:B--2---:R-:W-:-:S02]  /*ec50*/  FFMA.FTZ R206, R97, UR4, -R38 ;  /* 0x0000000461ce7c23 */ /* 0x004fc40008010826 */
[----:B------:R-:W2:Y:S04]  /*ec60*/  SHFL.IDX PT, R97, R11, R226, 0x1f ;  /* 0x00001fe20b617589 */ /* 0x000ea800000e0000 */
[----:B----4-:R-:W4:Y:S04]  /*ec70*/  SHFL.IDX PT, R204, R11, R215, 0x1f ;  /* 0x00001fd70bcc7589 */ /* 0x010f2800000e0000 */
[----:B------:R-:W4:Y:S01]  /*ec80*/  SHFL.IDX PT, R205, R11, R10, 0x1f ;  /* 0x00001f0a0bcd7589 */ /* 0x000f2200000e0000 */
[--C-:B-1----:R-:W-:Y:S01]  /*ec90*/  FFMA.FTZ R112, R112, UR4, -R122.reuse ;  /* 0x0000000470707c23 */ /* 0x102fe2000801087a */
[----:B------:R-:W-:Y:S01]  /*eca0*/  FFMA.FTZ R107, R107, UR4, -R122 ;  /* 0x000000046b6b7c23 */ /* 0x000fe2000801087a */
[--C-:B---3--:R-:W-:Y:S01]  /*ecb0*/  FFMA.FTZ R122, R95, UR4, -R124.reuse ;  /* 0x000000045f7a7c23 */ /* 0x108fe2000801087c */
[----:B------:R-:W-:-:S02]  /*ecc0*/  FFMA.FTZ R124, R96, UR4, -R124 ;  /* 0x00000004607c7c23 */ /* 0x000fc4000801087c */
[----:B------:R-:W1:Y:S01]  /*ecd0*/  SHFL.IDX PT, R96, R11, R211, 0x1f ;  /* 0x00001fd30b607589 */ /* 0x000e6200000e0000 */
[----:B------:R-:W-:Y:S01]  /*ece0*/  FFMA.FTZ R109, R109, UR4, -R38 ;  /* 0x000000046d6d7c23 */ /* 0x000fe20008010826 */
[----:B------:R-:W-:Y:S01]  /*ecf0*/  FFMA.FTZ R103, R103, UR4, -R39 ;  /* 0x0000000467677c23 */ /* 0x000fe20008010827 */
[--C-:B--2---:R-:W-:Y:S01]  /*ed00*/  FFMA.FTZ R105, R105, UR4, -R97.reuse ;  /* 0x0000000469697c23 */ /* 0x104fe20008010861 */
[----:B------:R-:W-:Y:S01]  /*ed10*/  FFMA.FTZ R104, R104, UR4, -R97 ;  /* 0x0000000468687c23 */ /* 0x000fe20008010861 */
[--C-:B----4-:R-:W-:Y:S01]  /*ed20*/  FFMA.FTZ R119, R119, UR4, -R204.reuse ;  /* 0x0000000477777c23 */ /* 0x110fe200080108cc */
[----:B------:R-:W-:Y:S02]  /*ed30*/  FFMA.FTZ R204, R94, UR4, -R204 ;  /* 0x000000045ecc7c23 */ /* 0x000fe400080108cc */
[----:B------:R2:W-:Y:S02]  /*ed40*/  MUFU.EX2 R94, R120 ;  /* 0x00000078005e7308 */ /* 0x0005e40000000800 */
[----:B--2---:R-:W-:-:S02]  /*ed50*/  FFMA.FTZ R120, R99, UR4, -R207 ;  /* 0x0000000463787c23 */ /* 0x004fc400080108cf */
[----:B------:R-:W2:Y:S04]  /*ed60*/  SHFL.IDX PT, R99, R14, R10, 0x1f ;  /* 0x00001f0a0e637589 */ /* 0x000ea800000e0000 */
[----:B------:R3:W-:Y:S01]  /*ed70*/  MUFU.EX2 R97, R109 ;  /* 0x0000006d00617308 */ /* 0x0007e20000000800 */
[----:B------:R-:W-:Y:S01]  /*ed80*/  FFMA.FTZ R114, R114, UR4, -R39 ;  /* 0x0000000472727c23 */ /* 0x000fe20008010827 */
[--C-:B------:R-:W-:Y:S01]  /*ed90*/  FFMA.FTZ R117, R117, UR4, -R205.reuse ;  /* 0x0000000475757c23 */ /* 0x100fe200080108cd */
[----:B---3--:R-:W3:Y:S05]  /*eda0*/  SHFL.IDX PT, R109, R14, R211, 0x1f ;  /* 0x00001fd30e6d7589 */ /* 0x008eea00000e0000 */
[----:B------:R4:W-:Y:S01]  /*edb0*/  MUFU.EX2 R95, R103 ;  /* 0x00000067005f7308 */ /* 0x0009e20000000800 */
[----:B------:R-:W-:-:S02]  /*edc0*/  FFMA.FTZ R106, R106, UR4, -R205 ;  /* 0x000000046a6a7c23 */ /* 0x000fc400080108cd */
[----:B------:R-:W-:Y:S04]  /*edd0*/  SHFL.IDX PT, R205, R11, R229, 0x1f ;  /* 0x00001fe50bcd7589 */ /* 0x000fe800000e0000 */
[----:B----4-:R-:W4:Y:S01]  /*ede0*/  SHFL.IDX PT, R103, R14, R226, 0x1f ;  /* 0x00001fe20e677589 */ /* 0x010f2200000e0000 */
[----:B------:R-:W3:Y:S01]  /*edf0*/  MUFU.EX2 R25, R25 ;  /* 0x0000001900197308 */ /* 0x000ee20000000800 */
[----:B-1----:R-:W-:-:S07]  /*ee00*/  FFMA.FTZ R101, R101, UR4, -R96 ;  /* 0x0000000465657c23 */ /* 0x002fce0008010860 */
[----:B------:R1:W-:Y:S01]  /*ee10*/  MUFU.EX2 R38, R123 ;  /* 0x0000007b00267308 */ /* 0x0003e20000000800 */
[----:B------:R-:W-:-:S07]  /*ee20*/  FFMA.FTZ R100, R100, UR4, -R96 ;  /* 0x0000000464647c23 */ /* 0x000fce0008010860 */
[----:B------:R2:W-:Y:S01]  /*ee30*/  MUFU.EX2 R39, R125 ;  /* 0x0000007d00277308 */ /* 0x0005e20000000800 */
[----:B-1----:R-:W-:Y:S04]  /*ee40*/  SHFL.IDX PT, R123, R11, R230, 0x1f ;  /* 0x00001fe60b7b7589 */ /* 0x002fe800000e0000 */
[----:B--2---:R1:W-:Y:S03]  /*ee50*/  SHFL.IDX PT, R125, R11, R227, 0x1f ;  /* 0x00001fe30b7d7589 */ /* 0x0043e600000e0000 */
[----:B------:R2:W-:Y:S08]  /*ee60*/  MUFU.EX2 R96, R114 ;  /* 0x0000007200607308 */ /* 0x0005f00000000800 */
[----:B-1----:R1:W-:Y:S01]  /*ee70*/  MUFU.EX2 R11, R121 ;  /* 0x00000079000b7308 */ /* 0x0023e20000000800 */
[----:B--2---:R-:W-:Y:S04]  /*ee80*/  SHFL.IDX PT, R114, R14, R227, 0x1f ;  /* 0x00001fe30e727589 */ /* 0x004fe800000e0000 */
[----:B-1----:R-:W1:Y:S01]  /*ee90*/  SHFL.IDX PT, R121, R14, R215, 0x1f ;  /* 0x00001fd70e797589 */ /* 0x002e6200000e0000 */
[----:B------:R-:W-:Y:S01]  /*eea0*/  FFMA.FTZ R111, R111, UR4, -R207 ;  /* 0x000000046f6f7c23 */ /* 0x000fe200080108cf */
[--C-:B------:R-:W-:Y:S01]  /*eeb0*/  FFMA.FTZ R113, R113, UR4, -R99.reuse ;  /* 0x0000000471717c23 */ /* 0x100fe20008010863 */
[----:B------:R-:W-:Y:S01]  /*eec0*/  FFMA.FTZ R131, R131, UR4, -R99 ;  /* 0x0000000483837c23 */ /* 0x000fe20008010863 */
[----:B------:R-:W2:Y:S01]  /*eed0*/  SHFL.IDX PT, R207, R14, R209, 0x1f ;  /* 0x00001fd10ecf7589 */ /* 0x000ea200000e0000 */
[----:B------:R4:W-:Y:S01]  /*eee0*/  MUFU.EX2 R99, R112 ;  /* 0x0000007000637308 */ /* 0x0009e20000000800 */
[--C-:B---3--:R-:W-:Y:S01]  /*eef0*/  FFMA.FTZ R130, R130, UR4, -R109.reuse ;  /* 0x0000000482827c23 */ /* 0x108fe2000801086d */
[----:B------:R-:W-:Y:S01]  /*ef00*/  FFMA.FTZ R137, R137, UR4, -R109 ;  /* 0x0000000489897c23 */ /* 0x000fe2000801086d */
[----:B------:R-:W-:Y:S01]  /*ef10*/  FMUL.FTZ R216, R25, R216 ;  /* 0x000000d819d87220 */ /* 0x000fe20000410000 */
[----:B------:R-:W-:Y:S01]  /*ef20*/  FFMA.FTZ R109, -R237, R237, 1 ;  /* 0x3f800000ed6d7423 */ /* 0x000fe200000101ed */
[--C-:B----4-:R-:W-:Y:S01]  /*ef30*/  FFMA.FTZ R127, R127, UR4, -R103.reuse ;  /* 0x000000047f7f7c23 */ /* 0x110fe20008010867 */
[----:B------:R-:W3:Y:S02]  /*ef40*/  SHFL.IDX PT, R112, R14, R230, 0x1f ;  /* 0x00001fe60e707589 */ /* 0x000ee400000e0000 */
[----:B------:R-:W4:Y:S01]  /*ef50*/  MUFU.TANH R132, R132 ;  /* 0x0000008400847308 */ /* 0x000f220000002400 */
[----:B------:R-:W-:Y:S01]  /*ef60*/  FFMA.FTZ R139, R139, UR4, -R103 ;  /* 0x000000048b8b7c23 */ /* 0x000fe20008010867 */
[----:B------:R-:W-:Y:S01]  /*ef70*/  FMUL.FTZ R109, R109, R216 ;  /* 0x000000d86d6d7220 */ /* 0x000fe20000410000 */
[----:B------:R2:W3:Y:S05]  /*ef80*/  SHFL.IDX PT, R103, R14, R229, 0x1f ;  /* 0x00001fe50e677589 */ /* 0x0004ea00000e0000 */
[----:B------:R-:W2:Y:S01]  /*ef90*/  MUFU.TANH R134, R134 ;  /* 0x0000008600867308 */ /* 0x000ea20000002400 */
[----:B------:R-:W3:Y:S01]  /*efa0*/  SHFL.IDX PT, R216, R17, R10, 0x1f ;  /* 0x00001f0a11d87589 */ /* 0x000ee200000e0000 */
[--C-:B-1----:R-:W-:Y:S01]  /*efb0*/  FFMA.FTZ R108, R108, UR4, -R121.reuse ;  /* 0x000000046c6c7c23 */ /* 0x102fe20008010879 */
[----:B------:R-:W-:-:S05]  /*efc0*/  FFMA.FTZ R138, R138, UR4, -R121 ;  /* 0x000000048a8a7c23 */ /* 0x000fca0008010879 */
[----:B------:R-:W-:Y:S01]  /*efd0*/  MUFU.TANH R133, R133 ;  /* 0x0000008500857308 */ /* 0x000fe20000002400 */
[--C-:B------:R-:W-:Y:S01]  /*efe0*/  FFMA.FTZ R102, R102, UR4, -R125.reuse ;  /* 0x0000000466667c23 */ /* 0x100fe2000801087d */
[----:B------:R-:W-:Y:S01]  /*eff0*/  FFMA.FTZ R115, R115, UR4, -R125 ;  /* 0x0000000473737c23 */ /* 0x000fe2000801087d */
[----:B------:R-:W-:-:S05]  /*f000*/  FSEL R121, R4, -INF , !P3 ;  /* 0xff80000004797808 */ /* 0x000fca0005800000 */
[----:B------:R-:W-:Y:S01]  /*f010*/  MUFU.TANH R135, R135 ;  /* 0x0000008700877308 */ /* 0x000fe20000002400 */
[----:B------:R-:W-:-:S07]  /*f020*/  FSEL R125, R128, -INF , !P2 ;  /* 0xff800000807d7808 */ /* 0x000fce0005000000 */
[----:B------:R-:W1:Y:S08]  /*f030*/  MUFU.EX2 R26, R26 ;  /* 0x0000001a001a7308 */ /* 0x000e700000000800 */
[----:B------:R-:W3:Y:S08]  /*f040*/  MUFU.EX2 R28, R28 ;  /* 0x0000001c001c7308 */ /* 0x000ef00000000800 */
[----:B------:R-:W3:Y:S01]  /*f050*/  MUFU.EX2 R29, R29 ;  /* 0x0000001d001d7308 */ /* 0x000ee20000000800 */
[----:B------:R-:W-:-:S07]  /*f060*/  FFMA.FTZ R121, R121, UR4, -R114 ;  /* 0x0000000479797c23 */ /* 0x000fce0008010872 */
[----:B------:R-:W3:Y:S01]  /*f070*/  MUFU.EX2 R32, R32 ;  /* 0x0000002000207308 */ /* 0x000ee20000000800 */
[--C-:B------:R-:W-:Y:S01]  /*f080*/  FFMA.FTZ R110, R110, UR4, -R205.reuse ;  /* 0x000000046e6e7c23 */ /* 0x100fe200080108cd */
[----:B------:R-:W-:Y:S01]  /*f090*/  FFMA.FTZ R118, R118, UR4, -R205 ;  /* 0x0000000476767c23 */ /* 0x000fe200080108cd */
[----:B------:R-:W-:-:S05]  /*f0a0*/  FFMA.FTZ R114, R125, UR4, -R114 ;  /* 0x000000047d727c23 */ /* 0x000fca0008010872 */
[----:B------:R-:W3:Y:S01]  /*f0b0*/  MUFU.EX2 R30, R30 ;  /* 0x0000001e001e7308 */ /* 0x000ee20000000800 */
[----:B----4-:R-:W-:Y:S01]  /*f0c0*/  FSEL R125, R132, -INF , !P5 ;  /* 0xff800000847d7808 */ /* 0x010fe20006800000 */
[----:B------:R-:W-:Y:S01]  /*f0d0*/  FMUL.FTZ R218, R27, R218 ;  /* 0x000000da1bda7220 */ /* 0x000fe20000410000 */
[----:B--2---:R-:W-:-:S05]  /*f0e0*/  FSEL R205, R134, -INF , !P0 ;  /* 0xff80000086cd7808 */ /* 0x004fca0004000000 */
[----:B------:R-:W2:Y:S01]  /*f0f0*/  MUFU.EX2 R31, R31 ;  /* 0x0000001f001f7308 */ /* 0x000ea20000000800 */
[--C-:B------:R-:W-:Y:S01]  /*f100*/  FFMA.FTZ R116, R116, UR4, -R123.reuse ;  /* 0x0000000474747c23 */ /* 0x100fe2000801087b */
[----:B------:R-:W-:Y:S01]  /*f110*/  FFMA.FTZ R123, R98, UR4, -R123 ;  /* 0x00000004627b7c23 */ /* 0x000fe2000801087b */
[--C-:B------:R-:W-:Y:S01]  /*f120*/  FFMA.FTZ R126, R126, UR4, -R207.reuse ;  /* 0x000000047e7e7c23 */ /* 0x100fe200080108cf */
[----:B------:R-:W-:Y:S01]  /*f130*/  FFMA.FTZ R129, R129, UR4, -R207 ;  /* 0x0000000481817c23 */ /* 0x000fe200080108cf */
[----:B------:R-:W-:Y:S01]  /*f140*/  FFMA.FTZ R14, -R200, R200, 1 ;  /* 0x3f800000c80e7423 */ /* 0x000fe200000101c8 */
[----:B-1----:R-:W-:Y:S01]  /*f150*/  FMUL.FTZ R212, R26, R212 ;  /* 0x000000d41ad47220 */ /* 0x002fe20000410000 */
[--C-:B---3--:R-:W-:Y:S01]  /*f160*/  FFMA.FTZ R125, R125, UR4, -R112.reuse ;  /* 0x000000047d7d7c23 */ /* 0x108fe20008010870 */
[----:B------:R1:W-:Y:S01]  /*f170*/  MUFU.EX2 R98, R206 ;  /* 0x000000ce00627308 */ /* 0x0003e20000000800 */
[----:B------:R-:W-:Y:S01]  /*f180*/  FFMA.FTZ R205, R205, UR4, -R112 ;  /* 0x00000004cdcd7c23 */ /* 0x000fe20008010870 */
[----:B------:R-:W-:Y:S01]  /*f190*/  FSEL R207, R135, -INF , !P1 ;  /* 0xff80000087cf7808 */ /* 0x000fe20004800000 */
[----:B------:R-:W-:Y:S01]  /*f1a0*/  FMUL.FTZ R112, R235, R218 ;  /* 0x000000daeb707220 */ /* 0x000fe20000410000 */
[----:B------:R-:W-:Y:S01]  /*f1b0*/  FMUL.FTZ R221, R28, R221 ;  /* 0x000000dd1cdd7220 */ /* 0x000fe20000410000 */
[----:B------:R-:W-:Y:S01]  /*f1c0*/  FFMA.FTZ R211, -R234, R234, 1 ;  /* 0x3f800000ead37423 */ /* 0x000fe200000101ea */
[----:B------:R-:W-:Y:S01]  /*f1d0*/  FFMA.FTZ R209, -R233, R233, 1 ;  /* 0x3f800000e9d17423 */ /* 0x000fe200000101e9 */
[----:B------:R-:W-:Y:S01]  /*f1e0*/  FMUL.FTZ R222, R29, R222 ;  /* 0x000000de1dde7220 */ /* 0x000fe20000410000 */
[----:B------:R-:W-:Y:S01]  /*f1f0*/  FMUL.FTZ R226, R32, R220 ;  /* 0x000000dc20e27220 */ /* 0x000fe20000410000 */
[----:B-1----:R-:W-:Y:S01]  /*f200*/  FSEL R206, R133, -INF , !P4 ;  /* 0xff80000085ce7808 */ /* 0x002fe20006000000 */
[----:B------:R-:W1:Y:S01]  /*f210*/  SHFL.IDX PT, R218, R17, R215, 0x1f ;  /* 0x00001fd711da7589 */ /* 0x000e6200000e0000 */
[----:B------:R-:W-:-:S02]  /*f220*/  VIADD R234, R10, 0x8 ;  /* 0x000000080aea7836 */ /* 0x000fc40000000000 */
[----:B------:R-:W-:Y:S01]  /*f230*/  FMUL.FTZ R14, R14, R212 ;  /* 0x000000d40e0e7220 */ /* 0x000fe20000410000 */
[----:B------:R-:W-:Y:S02]  /*f240*/  VIADD R233, R10, 0xc ;  /* 0x0000000c0ae97836 */ /* 0x000fe40000000000 */
[--C-:B------:R-:W-:Y:S01]  /*f250*/  FFMA.FTZ R206, R206, UR4, -R103.reuse ;  /* 0x00000004cece7c23 */ /* 0x100fe20008010867 */
[----:B------:R-:W-:Y:S01]  /*f260*/  FFMA.FTZ R207, R207, UR4, -R103 ;  /* 0x00000004cfcf7c23 */ /* 0x000fe20008010867 */
[----:B------:R-:W-:Y:S01]  /*f270*/  FFMA.FTZ R212, -R21, R21, 1 ;  /* 0x3f80000015d47423 */ /* 0x000fe20000010115 */
[----:B------:R-:W3:Y:S01]  /*f280*/  SHFL.IDX PT, R220, R17, R229, 0x1f ;  /* 0x00001fe511dc7589 */ /* 0x000ee200000e0000 */
[----:B------:R-:W-:Y:S01]  /*f290*/  FMUL.FTZ R103, R236, R221 ;  /* 0x000000ddec677220 */ /* 0x000fe20000410000 */
[----:B------:R-:W-:Y:S01]  /*f2a0*/  FFMA.FTZ R21, -R22, R22, 1 ;  /* 0x3f80000016157423 */ /* 0x000fe20000010116 */
[----:B------:R-:W-:Y:S01]  /*f2b0*/  FMUL.FTZ R223, R30, R223 ;  /* 0x000000df1edf7220 */ /* 0x000fe20000410000 */
[----:B------:R-:W-:Y:S01]  /*f2c0*/  FMUL.FTZ R209, R209, R222 ;  /* 0x000000ded1d17220 */ /* 0x000fe20000410000 */
[----:B------:R-:W-:Y:S01]  /*f2d0*/  FMUL.FTZ R22, R18, R225 ;  /* 0x000000e112167220 */ /* 0x000fe20000410000 */
[----:B------:R-:W4:Y:S01]  /*f2e0*/  SHFL.IDX PT, R221, R17, R234, 0x1f ;  /* 0x00001fea11dd7589 */ /* 0x000f2200000e0000 */
[----:B--2---:R-:W-:Y:S01]  /*f2f0*/  FMUL.FTZ R222, R31, R217 ;  /* 0x000000d91fde7220 */ /* 0x004fe20000410000 */
[----:B------:R-:W-:Y:S01]  /*f300*/  IADD3 R235, R10, 0x10, RZ ;  /* 0x000000100aeb7810 */ /* 0x000fe20007ffe0ff */
        /* <DEDUP_REMOVED lines=18> */
[--C-:B---3--:R-:W-:Y:S01]  /*f430*/  FADD.FTZ R53, R53, -R220.reuse ;  /* 0x800000dc35357221 */ /* 0x108fe20000010000 */
[----:B------:R-:W-:Y:S01]  /*f440*/  FADD.FTZ R55, R55, -R220 ;  /* 0x800000dc37377221 */ /* 0x000fe20000010000 */
[----:B------:R-:W-:Y:S01]  /*f450*/  FMUL.FTZ R13, R13, R40 ;  /* 0x000000280d0d7220 */ /* 0x000fe20000410000 */
[----:B------:R-:W-:Y:S01]  /*f460*/  FFMA.FTZ R40, -R170, R170, 1 ;  /* 0x3f800000aa287423 */ /* 0x000fe200000101aa */
[----:B------:R-:W-:Y:S01]  /*f470*/  FMUL.FTZ R220, R12, R41 ;  /* 0x000000290cdc7220 */ /* 0x000fe20000410000 */
[--C-:B----4-:R-:W-:Y:S01]  /*f480*/  FADD.FTZ R44, R44, -R221.reuse ;  /* 0x800000dd2c2c7221 */ /* 0x110fe20000010000 */
        /* <DEDUP_REMOVED lines=321> */
[----:B----4-:R-:W-:-:S05]  /*108a0*/  IMAD R13, R0, 0x4000, R221 ;  /* 0x00004000000d7824 */ /* 0x010fca00078e02dd */
        /* <DEDUP_REMOVED lines=147> */
.L_x_2260:
        /* <DEDUP_REMOVED lines=70> */
.L_x_2261:
        /* <DEDUP_REMOVED lines=12> */
.L_x_2251:
        /* <DEDUP_REMOVED lines=34> */
.L_x_2219:
[----:B------:R-:W-:Y:S05]  /*11920*/  @P0 BRA `(.L_x_2213) ;  /* 0x0000005000e80947 */ /* 0x000fea0003800000 */
[----:B------:R-:W-:Y:S01]  /*11930*/  ULDC.64 UR4, c[0x0][0x878] ;  /* 0x00021e0000047ab9 */ /* 0x000fe20000000a00 */
[----:B------:R-:W2:Y:S01]  /*11940*/  LDC R15, c[0x0][0x850] ;  /* 0x00021400ff0f7b82 */ /* 0x000ea20000000800 */
[----:B------:R-:W-:Y:S01]  /*11950*/  UISETP.NE.U32.AND UP0, UPT, UR4, URZ, UPT ;  /* 0x0000003f0400728c */ /* 0x000fe2000bf05070 */
[----:B------:R-:W3:Y:S01]  /*11960*/  S2R R8, SR_CTAID.Y ;  /* 0x0000000000087919 */ /* 0x000ee20000002600 */
[----:B------:R-:W-:Y:S01]  /*11970*/  ULDC.64 UR6, c[0x0][0x818] ;  /* 0x0002060000067ab9 */ /* 0x000fe20000000a00 */
[----:B------:R-:W-:Y:S01]  /*11980*/  ULDC.64 UR8, c[0x0][0x820] ;  /* 0x0002080000087ab9 */ /* 0x000fe20000000a00 */
[----:B------:R-:W-:Y:S01]  /*11990*/  UISETP.NE.AND.EX UP0, UPT, UR5, URZ, UPT, UP0 ;  /* 0x0000003f0500728c */ /* 0x000fe2000bf05300 */
[----:B------:R-:W4:Y:S01]  /*119a0*/  S2R R16, SR_CTAID.X ;  /* 0x0000000000107919 */ /* 0x000f220000002500 */
[----:B------:R-:W-:-:S04]  /*119b0*/  ULDC.64 UR10, c[0x0][0x848] ;  /* 0x00021200000a7ab9 */ /* 0x000fc80000000a00 */
[----:B------:R-:W-:-:S05]  /*119c0*/  PLOP3.LUT P1, PT, PT, PT, UP0, 0x80, 0x0 ;  /* 0x000000000000781c */ /* 0x000fca0003f2f008 */
[----:B------:R-:W-:Y:S02]  /*119d0*/  @UP0 ULDC.64 UR4, c[0x0][0x878] ;  /* 0x00021e0000040ab9 */ /* 0x000fe40000000a00 */
[----:B------:R-:W-:-:S06]  /*119e0*/  @UP0 UIMAD.WIDE UR4, UR37, 0x4, UR4 ;  /* 0x00000004250408a5 */ /* 0x000fcc000f8e0204 */
[----:B------:R-:W-:Y:S01]  /*119f0*/  IMAD.U32 R2, RZ, RZ, UR4 ;  /* 0x00000004ff027e24 */ /* 0x000fe2000f8e00ff */
[----:B------:R-:W-:-:S05]  /*11a00*/  MOV R3, UR5 ;  /* 0x0000000500037c02 */ /* 0x000fca0008000f00 */
[----:B------:R4:W5:Y:S01]  /*11a10*/  @P1 LDG.E R2, desc[UR38][R2.64] ;  /* 0x0000002602021981 */ /* 0x000962000c1e1900 */
[----:B--2---:R-:W-:Y:S01]  /*11a20*/  ISETP.NE.AND P0, PT, R15, 0x1, PT ;  /* 0x000000010f00780c */ /* 0x004fe20003f05270 */
[----:B------:R-:W2:Y:S01]  /*11a30*/  S2R R12, SR_TID.X ;  /* 0x00000000000c7919 */ /* 0x000ea20000002100 */
[----:B---3--:R-:W-:Y:S01]  /*11a40*/  IMAD.MOV.U32 R7, RZ, RZ, R8 ;  /* 0x000000ffff077224 */ /* 0x008fe200078e0008 */
[----:B------:R-:W3:Y:S01]  /*11a50*/  S2R R11, SR_CgaCtaId ;  /* 0x00000000000b7919 */ /* 0x000ee20000008800 */
[----:B----4-:R-:W-:-:S09]  /*11a60*/  IMAD.SHL.U32 R3, R16, 0x2000, RZ ;  /* 0x0000200010037824 */ /* 0x010fd200078e00ff */
[----:B------:R-:W4:Y:S08]  /*11a70*/  @P0 LDC R5, c[0x0][0x854] ;  /* 0x00021500ff050b82 */ /* 0x000f300000000800 */
[----:B------:R-:W1:Y:S01]  /*11a80*/  @P0 LDC R9, c[0x0][0x858] ;  /* 0x00021600ff090b82 */ /* 0x000e620000000800 */
[----:B--2---:R-:W-:Y:S01]  /*11a90*/  IADD3 R19, R12, -0x80, RZ ;  /* 0xffffff800c137810 */ /* 0x004fe20007ffe0ff */
[----:B----4-:R-:W-:-:S05]  /*11aa0*/  @P0 IMAD.HI.U32 R0, R8, R5, RZ ;  /* 0x0000000508000227 */ /* 0x010fca00078e00ff */
[----:B-1----:R-:W-:Y:S02]  /*11ab0*/  @P0 SHF.R.U32.HI R7, RZ, R9, R0 ;  /* 0x00000009ff070219 */ /* 0x002fe40000011600 */
[----:B------:R-:W-:Y:S02]  /*11ac0*/  MOV R0, 0x400 ;  /* 0x0000040000007802 */ /* 0x000fe40000000f00 */
[----:B------:R-:W-:Y:S02]  /*11ad0*/  SHF.R.S32.HI R10, RZ, 0x1f, R7 ;  /* 0x0000001fff0a7819 */ /* 0x000fe40000011407 */
[----:B---3--:R-:W-:-:S03]  /*11ae0*/  LEA R21, R11, R0, 0x18 ;  /* 0x000000000b157211 */ /* 0x008fc600078ec0ff */
[----:B------:R-:W-:-:S04]  /*11af0*/  IMAD R0, R10, UR6, RZ ;  /* 0x000000060a007c24 */ /* 0x000fc8000f8e02ff */
[----:B------:R-:W-:Y:S01]  /*11b00*/  IMAD R11, R7, UR7, R0 ;  /* 0x00000007070b7c24 */ /* 0x000fe2000f8e0200 */
[----:B-----5:R-:W-:Y:S02]  /*11b10*/  @P1 R2UR UR4, R2 ;  /* 0x00000000020412ca */ /* 0x020fe400000e0000 */
[----:B------:R-:W-:-:S04]  /*11b20*/  SHF.R.S32.HI R2, RZ, 0x1f, R19 ;  /* 0x0000001fff027819 */ /* 0x000fc80000011413 */
[----:B------:R-:W-:-:S04]  /*11b30*/  LEA.HI R9, R2, R19, RZ, 0x7 ;  /* 0x0000001302097211 */ /* 0x000fc800078f38ff */
[----:B------:R-:W-:-:S03]  /*11b40*/  LOP3.LUT R0, R9, 0xfffff80, RZ, 0xc0, !PT ;  /* 0x0fffff8009007812 */ /* 0x000fc600078ec0ff */
[----:B------:R-:W-:Y:S02]  /*11b50*/  @UP0 ULEA UR4, UR37, UR4, 0x7 ;  /* 0x0000000425040291 */ /* 0x000fe4000f8e383f */
[----:B------:R-:W-:Y:S02]  /*11b60*/  IMAD.IADD R0, R19, 0x1, -R0 ;  /* 0x0000000113007824 */ /* 0x000fe400078e0a00 */
[----:B------:R-:W-:-:S04]  /*11b70*/  @UP0 USHF.R.S32.HI UR5, URZ, 0x1f, UR4 ;  /* 0x0000001f3f050899 */ /* 0x000fc80008011404 */
[----:B------:R-:W-:-:S04]  /*11b80*/  @UP0 ULEA.HI UR5, UR5, UR4, URZ, 0x7 ;  /* 0x0000000405050291 */ /* 0x000fc8000f8f383f */
[----:B------:R-:W-:-:S04]  /*11b90*/  @UP0 USHF.L.U32 UR5, UR5, 0x6, URZ ;  /* 0x0000000605050899 */ /* 0x000fc8000800063f */
[----:B------:R-:W-:-:S04]  /*11ba0*/  @UP0 ULOP3.LUT UR4, UR5, 0xffffe000, URZ, 0xc0, !UPT ;  /* 0xffffe00005040892 */ /* 0x000fc8000f8ec03f */
[----:B------:R-:W-:-:S03]  /*11bb0*/  @UP0 USHF.R.S32.HI UR5, URZ, 0x1f, UR4 ;  /* 0x0000001f3f050899 */ /* 0x000fc60008011404 */
[----:B------:R-:W-:Y:S02]  /*11bc0*/  @!UP0 UMOV UR4, URZ ;  /* 0x0000003f00048c82 */ /* 0x000fe40008000000 */
[C---:B------:R-:W-:Y:S02]  /*11bd0*/  IADD3 R4, P0, R3.reuse, UR4, RZ ;  /* 0x0000000403047c10 */ /* 0x040fe4000ff1e0ff */
[----:B------:R-:W-:Y:S02]  /*11be0*/  @!UP0 UMOV UR5, URZ ;  /* 0x0000003f00058c82 */ /* 0x000fe40008000000 */
[----:B------:R-:W-:Y:S01]  /*11bf0*/  LEA.HI.X.SX32 R5, R3, UR5, 0x1, P0 ;  /* 0x0000000503057c11 */ /* 0x000fe200080f0eff */
[----:B------:R-:W-:Y:S02]  /*11c00*/  ULDC.64 UR4, c[0x0][0x840] ;  /* 0x0002100000047ab9 */ /* 0x000fe40000000a00 */
[----:B------:R-:W-:Y:S02]  /*11c10*/  IMAD R6, R10, UR4, RZ ;  /* 0x000000040a067c24 */ /* 0x000fe4000f8e02ff */
[----:B------:R-:W-:Y:S01]  /*11c20*/  IMAD.WIDE.U32 R2, R7, UR6, R4 ;  /* 0x0000000607027c25 */ /* 0x000fe2000f8e0004 */
[----:B------:R-:W-:-:S03]  /*11c30*/  USEL UR6, UR37, URZ, !UP0 ;  /* 0x0000003f25067287 */ /* 0x000fc6000c000000 */
[----:B------:R-:W-:Y:S01]  /*11c40*/  IMAD R13, R7, UR5, R6 ;  /* 0x00000005070d7c24 */ /* 0x000fe2000f8e0206 */
[----:B------:R-:W-:Y:S01]  /*11c50*/  IADD3 R3, R3, R11, RZ ;  /* 0x0000000b03037210 */ /* 0x000fe20007ffe0ff */
[----:B------:R-:W-:Y:S01]  /*11c60*/  IMAD.WIDE.U32 R4, R7, UR4, R4 ;  /* 0x0000000407047c25 */ /* 0x000fe2000f8e0004 */
[----:B------:R-:W-:-:S03]  /*11c70*/  USHF.R.S32.HI UR4, URZ, 0x1f, UR37 ;  /* 0x0000001f3f047899 */ /* 0x000fc60008011425 */
[----:B------:R-:W-:Y:S01]  /*11c80*/  IMAD.SHL.U32 R6, R9, 0x20, RZ ;  /* 0x0000002009067824 */ /* 0x000fe200078e00ff */
[----:B------:R-:W-:Y:S01]  /*11c90*/  USEL UR4, UR4, URZ, !UP0 ;  /* 0x0000003f04047287 */ /* 0x000fe2000c000000 */
[----:B------:R-:W-:Y:S02]  /*11ca0*/  IMAD.IADD R5, R5, 0x1, R13 ;  /* 0x0000000105057824 */ /* 0x000fe400078e020d */
[----:B------:R-:W-:Y:S01]  /*11cb0*/  IMAD.U32 R11, RZ, RZ, UR10 ;  /* 0x0000000aff0b7e24 */ /* 0x000fe2000f8e00ff */
[----:B------:R-:W-:Y:S01]  /*11cc0*/  LOP3.LUT R9, R6, 0x3ffff000, RZ, 0xc0, !PT ;  /* 0x3ffff00006097812 */ /* 0x000fe200078ec0ff */
[----:B------:R-:W-:Y:S01]  /*11cd0*/  UIMAD UR5, UR4, UR8, URZ ;  /* 0x00000008040572a4 */ /* 0x000fe2000f8e023f */
[----:B------:R-:W-:Y:S01]  /*11ce0*/  IMAD.MOV R6, RZ, RZ, -R7 ;  /* 0x000000ffff067224 */ /* 0x000fe200078e0a07 */
[----:B------:R-:W-:Y:S01]  /*11cf0*/  UIMAD UR4, UR4, UR10, URZ ;  /* 0x0000000a040472a4 */ /* 0x000fe2000f8e023f */
[----:B------:R-:W-:Y:S01]  /*11d00*/  IMAD.WIDE.U32 R4, R11, UR6, R4 ;  /* 0x000000060b047c25 */ /* 0x000fe2000f8e0004 */
[----:B------:R-:W-:-:S02]  /*11d10*/  UIMAD UR5, UR6, UR9, UR5 ;  /* 0x00000009060572a4 */ /* 0x000fc4000f8e0205 */
[----:B------:R-:W-:Y:S01]  /*11d20*/  UIMAD UR4, UR6, UR11, UR4 ;  /* 0x0000000b060472a4 */ /* 0x000fe2000f8e0204 */
[----:B------:R-:W-:Y:S01]  /*11d30*/  IMAD R0, R0, 0x4, R9 ;  /* 0x0000000400007824 */ /* 0x000fe200078e0209 */
[----:B------:R-:W-:Y:S01]  /*11d40*/  MOV R9, UR8 ;  /* 0x0000000800097c02 */ /* 0x000fe20008000f00 */
[----:B------:R-:W-:-:S03]  /*11d50*/  IMAD R17, R15, R6, R8 ;  /* 0x000000060f117224 */ /* 0x000fc600078e0208 */
[----:B------:R-:W-:Y:S01]  /*11d60*/  LEA R0, R0, R21, 0x2 ;  /* 0x0000001500007211 */ /* 0x000fe200078e10ff */
[----:B------:R-:W-:-:S04]  /*11d70*/  IMAD.WIDE.U32 R2, R9, UR6, R2 ;  /* 0x0000000609027c25 */ /* 0x000fc8000f8e0002 */
[----:B------:R-:W-:Y:S02]  /*11d80*/  VIADD R11, R3, UR5 ;  /* 0x00000005030b7c36 */ /* 0x000fe40008000000 */
[----:B------:R-:W-:Y:S01]  /*11d90*/  VIADD R9, R5, UR4 ;  /* 0x0000000405097c36 */ /* 0x000fe20008000000 */
[----:B------:R-:W-:Y:S05]  /*11da0*/  WARPSYNC.ALL ;  /* 0x0000000000007948 */ /* 0x000fea0003800000 */
[----:B------:R-:W-:Y:S01]  /*11db0*/  BAR.SYNC.DEFER_BLOCKING 0x1, 0x100 ;  /* 0x0044000000007b1d */ /* 0x000fe20000010000 */
[----:B------:R-:W-:Y:S02]  /*11dc0*/  ISETP.NE.AND P1, PT, R12, 0x80, PT ;  /* 0x000000800c00780c */ /* 0x000fe40003f25270 */
[----:B------:R-:W-:-:S03]  /*11dd0*/  ISETP.NE.AND P0, PT, R19, RZ, PT ;  /* 0x000000ff1300720c */ /* 0x000fc60003f05270 */
[----:B------:R-:W-:Y:S02]  /*11de0*/  ULDC UR4, c[0x0][0x870] ;  /* 0x00021c0000047ab9 */ /* 0x000fe40000000800 */
[----:B------:R-:W1:Y:S01]  /*11df0*/  LDC.64 R12, c[0x0][0x800] ;  /* 0x00020000ff0c7b82 */ /* 0x000e620000000a00 */
[----:B------:R-:W-:Y:S01]  /*11e00*/  IMAD R6, R16, UR4, RZ ;  /* 0x0000000410067c24 */ /* 0x000fe2000f8e02ff */
[----:B------:R-:W-:Y:S01]  /*11e10*/  ULDC UR5, c[0x0][0x80c] ;  /* 0x0002030000057ab9 */ /* 0x000fe20000000800 */
[----:B------:R-:W-:Y:S01]  /*11e20*/  BSSY B0, `(.L_x_2263) ;  /* 0x000001d000007945 */ /* 0x000fe20003800000 */
[----:B------:R-:W-:Y:S02]  /*11e30*/  UIMAD UR4, UR37, UR5, URZ ;  /* 0x00000005250472a4 */ /* 0x000fe4000f8e023f */
[----:B------:R-:W-:Y:S02]  /*11e40*/  IMAD R6, R6, UR5, RZ ;  /* 0x0000000506067c24 */ /* 0x000fe4000f8e02ff */
[----:B------:R-:W2:Y:S01]  /*11e50*/  LDC.64 R14, c[0x0][0x828] ;  /* 0x00020a00ff0e7b82 */ /* 0x000ea20000000a00 */
[----:B------:R-:W-:-:S02]  /*11e60*/  USHF.R.S32.HI UR5, URZ, 0x1f, UR4 ;  /* 0x0000001f3f057899 */ /* 0x000fc40008011404 */
[----:B------:R-:W-:Y:S02]  /*11e70*/  IADD3 R8, P2, P3, R6, UR4, R7 ;  /* 0x0000000406087c10 */ /* 0x000fe4000fb5e007 */
[----:B------:R-:W-:Y:S02]  /*11e80*/  SHF.R.S32.HI R7, RZ, 0x1f, R6 ;  /* 0x0000001fff077819 */ /* 0x000fe40000011406 */
[C---:B------:R-:W-:Y:S02]  /*11e90*/  SHF.L.U32 R16, R8.reuse, 0x2, RZ ;  /* 0x0000000208107819 */ /* 0x040fe400000006ff */
[----:B------:R-:W-:Y:S01]  /*11ea0*/  IADD3.X R7, R7, UR5, R10, P2, P3 ;  /* 0x0000000507077c10 */ /* 0x000fe200097e640a */
[----:B------:R3:W-:Y:S01]  /*11eb0*/  STS.128 [R0], R172 ;  /* 0x000000ac00007388 */ /* 0x0007e20000000c00 */
[----:B------:R-:W-:Y:S02]  /*11ec0*/  ULDC.64 UR4, c[0x0][0x868] ;  /* 0x00021a0000047ab9 */ /* 0x000fe40000000a00 */
[----:B------:R-:W-:Y:S01]  /*11ed0*/  SHF.L.U64.HI R10, R8, 0x2, R7 ;  /* 0x00000002080a7819 */ /* 0x000fe20000010207 */
[----:B------:R3:W-:Y:S01]  /*11ee0*/  STS.128 [R0+0x800], R176 ;  /* 0x000800b000007388 */ /* 0x0007e20000000c00 */
[----:B------:R-:W-:-:S02]  /*11ef0*/  IADD3 R6, P4, R16, UR4, RZ ;  /* 0x0000000410067c10 */ /* 0x000fc4000ff9e0ff */
[----:B-1----:R-:W-:Y:S01]  /*11f00*/  LEA R12, P2, R2, R12, 0x2 ;  /* 0x0000000c020c7211 */ /* 0x002fe200078410ff */
[----:B------:R3:W-:Y:S01]  /*11f10*/  STS.128 [R0+0x1000], R180 ;  /* 0x001000b400007388 */ /* 0x0007e20000000c00 */
[----:B------:R-:W-:-:S03]  /*11f20*/  IADD3.X R7, R10, UR5, RZ, P4, !PT ;  /* 0x000000050a077c10 */ /* 0x000fc6000a7fe4ff */
[----:B------:R3:W-:Y:S01]  /*11f30*/  STS.128 [R0+0x1800], R184 ;  /* 0x001800b800007388 */ /* 0x0007e20000000c00 */
[----:B--2---:R-:W-:-:S03]  /*11f40*/  LEA R14, P3, R4, R14, 0x2 ;  /* 0x0000000e040e7211 */ /* 0x004fc600078610ff */
[----:B------:R3:W-:Y:S04]  /*11f50*/  STS.128 [R0+0x2000], R188 ;  /* 0x002000bc00007388 */ /* 0x0007e80000000c00 */
[----:B------:R3:W-:Y:S04]  /*11f60*/  STS.128 [R0+0x2800], R192 ;  /* 0x002800c000007388 */ /* 0x0007e80000000c00 */
[----:B------:R3:W-:Y:S04]  /*11f70*/  STS.128 [R0+0x3000], R196 ;  /* 0x003000c400007388 */ /* 0x0007e80000000c00 */
[----:B------:R3:W-:Y:S01]  /*11f80*/  STS.128 [R0+0x3800], R200 ;  /* 0x003800c800007388 */ /* 0x0007e20000000c00 */
[----:B------:R-:W-:Y:S05]  /*11f90*/  @P0 BRA `(.L_x_2264) ;  /* 0x0000000000140947 */ /* 0x000fea0003800000 */
.L_x_2265:
[----:B------:R-:W2:Y:S04]  /*11fa0*/  LDG.E.STRONG.GPU R8, desc[UR38][R6.64] ;  /* 0x0000002606087981 */ /* 0x000ea8000c1ef900 */
[----:B--2---:R-:W-:Y:S01]  /*11fb0*/  CCTL.IVALL ;  /* 0x00000000ff00798f */ /* 0x004fe20002000000 */
[----:B------:R-:W-:Y:S05]  /*11fc0*/  YIELD ;  /* 0x0000000000007946 */ /* 0x000fea0003800000 */
[----:B------:R-:W-:-:S13]  /*11fd0*/  ISETP.NE.AND P0, PT, R8, R17, PT ;  /* 0x000000110800720c */ /* 0x000fda0003f05270 */
[----:B------:R-:W-:Y:S05]  /*11fe0*/  @P0 BRA `(.L_x_2265) ;  /* 0xfffffffc00ec0947 */ /* 0x000fea000383ffff */
.L_x_2264:
[----:B------:R-:W-:Y:S05]  /*11ff0*/  BSYNC B0 ;  /* 0x0000000000007941 */ /* 0x000fea0003800000 */
.L_x_2263:
[----:B------:R-:W-:Y:S01]  /*12000*/  UMOV UR4, 0xffffffff ;  /* 0xffffffff00047882 */ /* 0x000fe20000000000 */
[----:B------:R-:W-:Y:S02]  /*12010*/  LEA.HI.X R11, R2, R13, R11, 0x2, P2 ;  /* 0x0000000d020b7211 */ /* 0x000fe400010f140b */
[----:B------:R-:W-:Y:S01]  /*12020*/  LEA.HI.X R9, R4, R15, R9, 0x2, P3 ;  /* 0x0000000f04097211 */ /* 0x000fe200018f1409 */
[----:B------:R-:W-:Y:S06]  /*12030*/  BRA.DIV UR4, `(.L_x_2266) ;  /* 0x0000004e04d87947 */ /* 0x000fec000b800000 */
[----:B------:R-:W-:Y:S01]  /*12040*/  NOP ;  /* 0x0000000000007918 */ /* 0x000fe20000000000 */
.L_x_2375:
        /* <DEDUP_REMOVED lines=17> */
.L_x_2269:
[----:B------:R-:W-:Y:S01]  /*12160*/  @P0 ELECT P2, URZ, PT ;  /* 0x00000000003f082f */ /* 0x000fe20003840000 */
[----:B------:R1:W-:-:S12]  /*12170*/  UBLKRED.G.S.ADD.F32.RN [UR4], [UR6], UR7, desc[UR8] ;  /* 0x00000804060073bb */ /* 0x0003d800080a1407 */
[----:B------:R-:W-:Y:S02]  /*12180*/  @P2 PLOP3.LUT P0, PT, P2, PT, PT, 0x8, 0x0 ;  /* 0x000000000000281c */ /* 0x000fe4000170e170 */
[----:B------:R-:W-:-:S11]  /*12190*/  PLOP3.LUT P2, PT, PT, PT, PT, 0x8, 0x0 ;  /* 0x000000000000781c */ /* 0x000fd60003f4e170 */
[----:B-1----:R-:W-:Y:S05]  /*121a0*/  @P0 BRA.U.ANY `(.L_x_2269) ;  /* 0xfffffffd00ec0947 */ /* 0x002fea000393ffff */
[----:B------:R0:W-:Y:S01]  /*121b0*/  UTMACMDFLUSH ;  /* 0x00000000000079b7 */ /* 0x0001e20000000000 */
[----:B------:R-:W-:-:S04]  /*121c0*/  DEPBAR.LE SB0, 0x0 ;  /* 0x000080000000791a */ /* 0x000fc80000000000 */
.L_x_2268:
[----:B------:R-:W-:Y:S05]  /*121d0*/  BSYNC B0 ;  /* 0x0000000000007941 */ /* 0x000fea0003800000 */
.L_x_2267:
        /* <DEDUP_REMOVED lines=14> */
.L_x_2271:
[----:B------:R-:W-:Y:S05]  /*122c0*/  BSYNC B0 ;  /* 0x0000000000007941 */ /* 0x000fea0003800000 */
.L_x_2270:
        /* <DEDUP_REMOVED lines=14> */
.L_x_2274:
[----:B-1-3--:R-:W2:Y:S04]  /*123b0*/  LDG.E.STRONG.GPU R0, desc[UR38][R2.64] ;  /* 0x0000002602007981 */ /* 0x00aea8000c1ef900 */
[----:B--2---:R-:W-:Y:S01]  /*123c0*/  CCTL.IVALL ;  /* 0x00000000ff00798f */ /* 0x004fe20002000000 */
[----:B------:R-:W-:Y:S05]  /*123d0*/  YIELD ;  /* 0x0000000000007946 */ /* 0x000fea0003800000 */
[----:B------:R-:W-:-:S13]  /*123e0*/  ISETP.NE.AND P0, PT, R0, R17, PT ;  /* 0x000000110000720c */ /* 0x000fda0003f05270 */
[----:B------:R-:W-:Y:S05]  /*123f0*/  @P0 BRA `(.L_x_2274) ;  /* 0xfffffffc00ec0947 */ /* 0x000fea000383ffff */
.L_x_2273:
[----:B------:R-:W-:Y:S05]  /*12400*/  BSYNC B0 ;  /* 0x0000000000007941 */ /* 0x000fea0003800000 */
.L_x_2272:
[----:B------:R-:W-:-:S03]  /*12410*/  UMOV UR4, 0xffffffff ;  /* 0xffffffff00047882 */ /* 0x000fc60000000000 */
[----:B------:R-:W-:Y:S05]  /*12420*/  BRA.DIV UR4, `(.L_x_2275) ;  /* 0x0000004a04f87947 */ /* 0x000fea000b800000 */
[----:B------:R-:W-:Y:S01]  /*12430*/  NOP ;  /* 0x0000000000007918 */ /* 0x000fe20000000000 */
.L_x_2378:
        /* <DEDUP_REMOVED lines=17> */
.L_x_2278:
[----:B------:R-:W-:Y:S01]  /*12550*/  @P0 ELECT P2, URZ, PT ;  /* 0x00000000003f082f */ /* 0x000fe20003840000 */
[----:B------:R2:W-:-:S12]  /*12560*/  UBLKRED.G.S.ADD.F32.RN [UR4], [UR6], UR7, desc[UR8] ;  /* 0x00000804060073bb */ /* 0x0005d800080a1407 */
[----:B------:R-:W-:Y:S02]  /*12570*/  @P2 PLOP3.LUT P0, PT, P2, PT, PT, 0x8, 0x0 ;  /* 0x000000000000281c */ /* 0x000fe4000170e170 */
[----:B------:R-:W-:-:S11]  /*12580*/  PLOP3.LUT P2, PT, PT, PT, PT, 0x8, 0x0 ;  /* 0x000000000000781c */ /* 0x000fd60003f4e170 */
[----:B--2---:R-:W-:Y:S05]  /*12590*/  @P0 BRA.U.ANY `(.L_x_2278) ;  /* 0xfffffffd00ec0947 */ /* 0x004fea000393ffff */
[----:B------:R0:W-:Y:S01]  /*125a0*/  UTMACMDFLUSH ;  /* 0x00000000000079b7 */ /* 0x0001e20000000000 */
[----:B------:R-:W-:-:S04]  /*125b0*/  DEPBAR.LE SB0, 0x0 ;  /* 0x000080000000791a */ /* 0x000fc80000000000 */
.L_x_2277:
[----:B------:R-:W-:Y:S05]  /*125c0*/  BSYNC B0 ;  /* 0x0000000000007941 */ /* 0x000fea0003800000 */
.L_x_2276:
        /* <DEDUP_REMOVED lines=14> */
.L_x_2208:
        /* <DEDUP_REMOVED lines=21> */
.L_x_2280:
        /* <DEDUP_REMOVED lines=13> */
.L_x_2282:
[----:B------:R-:W-:-:S05]  /*128d0*/  ULDC UR4, c[0x0][0x8c4] ;  /* 0x0002310000047ab9 */ /* 0x000fca0000000800 */
.L_x_2281:
        /* <DEDUP_REMOVED lines=44> */
.L_x_2283:
        /* <DEDUP_REMOVED lines=13> */
.L_x_2284:
        /* <DEDUP_REMOVED lines=12> */
.L_x_2285:
        /* <DEDUP_REMOVED lines=30> */
.L_x_2286:
        /* <DEDUP_REMOVED lines=35> */
.L_x_2291:
[----:B------:R-:W2:Y:S04]  /*13140*/  LDG.E.STRONG.GPU R0, desc[UR38][R2.64] ;  /* 0x0000002602007981 */ /* 0x000ea8000c1ef900 */
[----:B--2---:R-:W-:Y:S01]  /*13150*/  CCTL.IVALL ;  /* 0x00000000ff00798f */ /* 0x004fe20002000000 */
[----:B------:R-:W-:Y:S05]  /*13160*/  YIELD ;  /* 0x0000000000007946 */ /* 0x000fea0003800000 */
[----:B------:R-:W-:-:S13]  /*13170*/  ISETP.NE.AND P1, PT, R0, UR22, PT ;  /* 0x0000001600007c0c */ /* 0x000fda000bf25270 */
[----:B------:R-:W-:Y:S05]  /*13180*/  @P1 BRA `(.L_x_2291) ;  /* 0xfffffffc00ec1947 */ /* 0x000fea000383ffff */
.L_x_2290:
[----:B------:R-:W-:Y:S05]  /*13190*/  BSYNC B0 ;  /* 0x0000000000007941 */ /* 0x000fea0003800000 */
.L_x_2289:
[----:B------:R-:W-:-:S03]  /*131a0*/  UMOV UR15, 0xffffffff ;  /* 0xffffffff000f7882 */ /* 0x000fc60000000000 */
[----:B------:R-:W-:Y:S05]  /*131b0*/  BRA.DIV UR15, `(.L_x_2292) ;  /* 0x0000003e0fb07947 */ /* 0x000fea000b800000 */
[----:B------:R-:W-:Y:S01]  /*131c0*/  NOP ;  /* 0x0000000000007918 */ /* 0x000fe20000000000 */
.L_x_2381:
        /* <DEDUP_REMOVED lines=22> */
.L_x_2294:
[----:B------:R-:W-:Y:S05]  /*13330*/  BSYNC B0 ;  /* 0x0000000000007941 */ /* 0x000fea0003800000 */
.L_x_2293:
        /* <DEDUP_REMOVED lines=20> */
.L_x_2296:
[----:B------:R-:W-:Y:S05]  /*13480*/  BSYNC B0 ;  /* 0x0000000000007941 */ /* 0x000fea0003800000 */
.L_x_2295:
[----:B------:R-:W-:Y:S06]  /*13490*/  BAR.ARV 0xa, 0xa0 ;  /* 0x0282800000007b1d */ /* 0x000fec0000002000 */
[----:B------:R-:W-:Y:S04]  /*134a0*/  BSSY B0, `(.L_x_2297) ;  /* 0x0000003000007945 */ /* 0x000fe80003800000 */
[----:B------:R-:W-:Y:S05]  /*134b0*/  @!P0 BRA `(.L_x_2298) ;  /* 0x0000000000048947 */ /* 0x000fea0003800000 */
[----:B------:R-:W-:-:S04]  /*134c0*/  DEPBAR.LE SB0, 0x0 ;  /* 0x000080000000791a */ /* 0x000fc80000000000 */
.L_x_2298:
[----:B------:R-:W-:Y:S05]  /*134d0*/  BSYNC B0 ;  /* 0x0000000000007941 */ /* 0x000fea0003800000 */
.L_x_2297:
        /* <DEDUP_REMOVED lines=19> */
.L_x_2300:
[----:B------:R-:W-:Y:S05]  /*13610*/  BSYNC B0 ;  /* 0x0000000000007941 */ /* 0x000fea0003800000 */
.L_x_2299:
[----:B------:R-:W-:Y:S01]  /*13620*/  UIADD3 UR15, UR9, 0x1, URZ ;  /* 0x00000001090f7890 */ /* 0x000fe2000fffe03f */
[----:B------:R-:W-:Y:S11]  /*13630*/  BRA `(.L_x_2301) ;  /* 0x0000000000047947 */ /* 0x000ff60003800000 */
.L_x_2288:
[----:B------:R-:W-:-:S05]  /*13640*/  UMOV UR15, UR9 ;  /* 0x00000009000f7c82 */ /* 0x000fca0008000000 */
.L_x_2301:
        /* <DEDUP_REMOVED lines=15> */
.L_x_2326:
        /* <DEDUP_REMOVED lines=11> */
.L_x_2304:
[----:B------:R-:W2:Y:S04]  /*137f0*/  LDG.E.STRONG.GPU R0, desc[UR38][R2.64] ;  /* 0x0000002602007981 */ /* 0x000ea8000c1ef900 */
[----:B--2---:R-:W-:Y:S01]  /*13800*/  CCTL.IVALL ;  /* 0x00000000ff00798f */ /* 0x004fe20002000000 */
[----:B------:R-:W-:Y:S05]  /*13810*/  YIELD ;  /* 0x0000000000007946 */ /* 0x000fea0003800000 */
[----:B------:R-:W-:-:S13]  /*13820*/  ISETP.NE.AND P1, PT, R0, UR22, PT ;  /* 0x0000001600007c0c */ /* 0x000fda000bf25270 */
[----:B------:R-:W-:Y:S05]  /*13830*/  @P1 BRA `(.L_x_2304) ;  /* 0xfffffffc00ec1947 */ /* 0x000fea000383ffff */
.L_x_2303:
[----:B------:R-:W-:Y:S05]  /*13840*/  BSYNC B0 ;  /* 0x0000000000007941 */ /* 0x000fea0003800000 */
.L_x_2302:
[----:B------:R-:W-:-:S03]  /*13850*/  UMOV UR16, 0xffffffff ;  /* 0xffffffff00107882 */ /* 0x000fc60000000000 */
[----:B------:R-:W-:Y:S05]  /*13860*/  BRA.DIV UR16, `(.L_x_2305) ;  /* 0x0000003a10207947 */ /* 0x000fea000b800000 */
[----:B------:R-:W-:Y:S01]  /*13870*/  NOP ;  /* 0x0000000000007918 */ /* 0x000fe20000000000 */
.L_x_2384:
        /* <DEDUP_REMOVED lines=19> */
.L_x_2307:
[----:B------:R-:W-:Y:S05]  /*139b0*/  BSYNC B0 ;  /* 0x0000000000007941 */ /* 0x000fea0003800000 */
.L_x_2306:
        /* <DEDUP_REMOVED lines=17> */
.L_x_2309:
[----:B------:R-:W-:Y:S05]  /*13ad0*/  BSYNC B0 ;  /* 0x0000000000007941 */ /* 0x000fea0003800000 */
.L_x_2308:
[----:B------:R-:W-:Y:S06]  /*13ae0*/  BAR.ARV 0xa, 0xa0 ;  /* 0x0282800000007b1d */ /* 0x000fec0000002000 */
[----:B------:R-:W-:Y:S04]  /*13af0*/  BSSY B0, `(.L_x_2310) ;  /* 0x0000003000007945 */ /* 0x000fe80003800000 */
[----:B------:R-:W-:Y:S05]  /*13b00*/  @!P0 BRA `(.L_x_2311) ;  /* 0x0000000000048947 */ /* 0x000fea0003800000 */
[----:B------:R-:W-:-:S04]  /*13b10*/  DEPBAR.LE SB0, 0x0 ;  /* 0x000080000000791a */ /* 0x000fc80000000000 */
.L_x_2311:
[----:B------:R-:W-:Y:S05]  /*13b20*/  BSYNC B0 ;  /* 0x0000000000007941 */ /* 0x000fea0003800000 */
.L_x_2310:
        /* <DEDUP_REMOVED lines=19> */
.L_x_2313:
[----:B------:R-:W-:Y:S05]  /*13c60*/  BSYNC B0 ;  /* 0x0000000000007941 */ /* 0x000fea0003800000 */
.L_x_2312:
        /* <DEDUP_REMOVED lines=9> */
.L_x_2316:
[----:B------:R-:W2:Y:S04]  /*13d00*/  LDG.E.STRONG.GPU R0, desc[UR38][R2.64] ;  /* 0x0000002602007981 */ /* 0x000ea8000c1ef900 */
[----:B--2---:R-:W-:Y:S01]  /*13d10*/  CCTL.IVALL ;  /* 0x00000000ff00798f */ /* 0x004fe20002000000 */
[----:B------:R-:W-:Y:S05]  /*13d20*/  YIELD ;  /* 0x0000000000007946 */ /* 0x000fea0003800000 */
[----:B------:R-:W-:-:S13]  /*13d30*/  ISETP.NE.AND P1, PT, R0, UR22, PT ;  /* 0x0000001600007c0c */ /* 0x000fda000bf25270 */
[----:B------:R-:W-:Y:S05]  /*13d40*/  @P1 BRA `(.L_x_2316) ;  /* 0xfffffffc00ec1947 */ /* 0x000fea000383ffff */
.L_x_2315:
[----:B------:R-:W-:Y:S05]  /*13d50*/  BSYNC B0 ;  /* 0x0000000000007941 */ /* 0x000fea0003800000 */
.L_x_2314:
[----:B------:R-:W-:-:S03]  /*13d60*/  UMOV UR12, 0xffffffff ;  /* 0xffffffff000c7882 */ /* 0x000fc60000000000 */
[----:B------:R-:W-:Y:S05]  /*13d70*/  BRA.DIV UR12, `(.L_x_2317) ;  /* 0x000000320cf87947 */ /* 0x000fea000b800000 */
[----:B------:R-:W-:Y:S01]  /*13d80*/  NOP ;  /* 0x0000000000007918 */ /* 0x000fe20000000000 */
.L_x_2387:
        /* <DEDUP_REMOVED lines=15> */
.L_x_2319:
[----:B------:R-:W-:Y:S05]  /*13e80*/  BSYNC B0 ;  /* 0x0000000000007941 */ /* 0x000fea0003800000 */
.L_x_2318:
        /* <DEDUP_REMOVED lines=15> */
.L_x_2321:
[----:B------:R-:W-:Y:S05]  /*13f80*/  BSYNC B0 ;  /* 0x0000000000007941 */ /* 0x000fea0003800000 */
.L_x_2320:
[----:B------:R-:W-:Y:S06]  /*13f90*/  BAR.ARV 0xa, 0xa0 ;  /* 0x0282800000007b1d */ /* 0x000fec0000002000 */
[----:B------:R-:W-:Y:S04]  /*13fa0*/  BSSY B0, `(.L_x_2322) ;  /* 0x0000003000007945 */ /* 0x000fe80003800000 */
[----:B------:R-:W-:Y:S05]  /*13fb0*/  @!P0 BRA `(.L_x_2323) ;  /* 0x0000000000048947 */ /* 0x000fea0003800000 */
[----:B------:R-:W-:-:S04]  /*13fc0*/  DEPBAR.LE SB0, 0x0 ;  /* 0x000080000000791a */ /* 0x000fc80000000000 */
.L_x_2323:
[----:B------:R-:W-:Y:S05]  /*13fd0*/  BSYNC B0 ;  /* 0x0000000000007941 */ /* 0x000fea0003800000 */
.L_x_2322:
        /* <DEDUP_REMOVED lines=19> */
.L_x_2325:
[----:B------:R-:W-:Y:S05]  /*14110*/  BSYNC B0 ;  /* 0x0000000000007941 */ /* 0x000fea0003800000 */
.L_x_2324:
[----:B------:R-:W-:Y:S02]  /*14120*/  UIADD3 UR9, UR9, 0x2, URZ ;  /* 0x0000000209097890 */ /* 0x000fe4000fffe03f */
[----:B------:R-:W-:-:S04]  /*14130*/  UIADD3 UR4, UR4, 0x4000, URZ ;  /* 0x0000400004047890 */ /* 0x000fc8000fffe03f */
[----:B------:R-:W-:-:S13]  /*14140*/  ISETP.LE.AND P1, PT, R9, UR9, PT ;  /* 0x0000000909007c0c */ /* 0x000fda000bf23270 */
[----:B------:R-:W-:Y:S05]  /*14150*/  @!P1 BRA `(.L_x_2326) ;  /* 0xfffffff400789947 */ /* 0x000fea000383ffff */
.L_x_2287:
        /* <DEDUP_REMOVED lines=41> */
.L_x_2329:
[----:B------:R-:W-:Y:S05]  /*143f0*/  BSYNC B0 ;  /* 0x0000000000007941 */ /* 0x000fea0003800000 */
.L_x_2328:
[----:B------:R-:W-:Y:S05]  /*14400*/  BRA `(.L_x_2330) ;  /* 0x0000000000047947 */ /* 0x000fea0003800000 */
.L_x_2327:
[----:B------:R-:W-:-:S05]  /*14410*/  UMOV UR4, UR9 ;  /* 0x0000000900047c82 */ /* 0x000fca0008000000 */
.L_x_2330:
        /* <DEDUP_REMOVED lines=11> */
.L_x_2335:
        /* <DEDUP_REMOVED lines=24> */
.L_x_2332:
[----:B------:R-:W-:Y:S05]  /*14650*/  BSYNC B0 ;  /* 0x0000000000007941 */ /* 0x000fea0003800000 */
.L_x_2331:
        /* <DEDUP_REMOVED lines=24> */
.L_x_2334:
[----:B------:R-:W-:Y:S05]  /*147e0*/  BSYNC B0 ;  /* 0x0000000000007941 */ /* 0x000fea0003800000 */
.L_x_2333:
[----:B------:R-:W-:Y:S02]  /*147f0*/  UIADD3 UR7, UR7, 0x2, URZ ;  /* 0x0000000207077890 */ /* 0x000fe4000fffe03f */
[----:B------:R-:W-:Y:S02]  /*14800*/  ULEA UR5, UR19, UR5, 0x1 ;  /* 0x0000000513057291 */ /* 0x000fe4000f8e083f */
[----:B------:R-:W-:Y:S02]  /*14810*/  ULEA UR6, UR19, UR6, 0x1 ;  /* 0x0000000613067291 */ /* 0x000fe4000f8e083f */
[----:B------:R-:W-:-:S13]  /*14820*/  ISETP.NE.AND P0, PT, RZ, UR7, PT ;  /* 0x00000007ff007c0c */ /* 0x000fda000bf05270 */
[----:B------:R-:W-:Y:S05]  /*14830*/  @!P0 BRA `(.L_x_2213) ;  /* 0x0000002400248947 */ /* 0x000fea0003800000 */
[----:B------:R-:W-:Y:S05]  /*14840*/  BRA `(.L_x_2335) ;  /* 0xfffffffc00207947 */ /* 0x000fea000383ffff */
.L_x_2279:
        /* <DEDUP_REMOVED lines=14> */
.L_x_2336:
        /* <DEDUP_REMOVED lines=14> */
.L_x_2338:
[----:B------:R-:W-:-:S05]  /*14a10*/  ULDC UR4, c[0x0][0x8c4] ;  /* 0x0002310000047ab9 */ /* 0x000fca0000000800 */
.L_x_2337:
        /* <DEDUP_REMOVED lines=59> */
.L_x_2340:
        /* <DEDUP_REMOVED lines=13> */
.L_x_2341:
        /* <DEDUP_REMOVED lines=8> */
.L_x_2342:
        /* <DEDUP_REMOVED lines=21> */
.L_x_2343:
        /* <DEDUP_REMOVED lines=50> */
.L_x_2388:
        /* <DEDUP_REMOVED lines=15> */
.L_x_2346:
        /* <DEDUP_REMOVED lines=49> */
[----:B------:R-:W-:Y:S01]  /*15790*/  R2UR UR47, R0 ;  /* 0x00000000002f72ca */ /* 0x000fe200000e0000 */
[----:B------:R-:W-:-:S04]  /*157a0*/  IMAD.MOV.U32 R0, RZ, RZ, 0x8000 ;  /* 0x00008000ff007424 */ /* 0x000fc800078e00ff */
        /* <DEDUP_REMOVED lines=25> */
[----:B------:R-:W-:-:S07]  /*15940*/  IMAD.U32 R17, RZ, RZ, UR8 ;  /* 0x00000008ff117e24 */ /* 0x000fce000f8e00ff */
.L_x_2357:
[----:B-123--:R-:W-:-:S04]  /*15950*/  SHF.L.U32 R18, R10, 0x1f, RZ ;  /* 0x0000001f0a127819 */ /* 0x00efc800000006ff */
[----:B------:R-:W2:Y:S02]  /*15960*/  SYNCS.PHASECHK.TRANS64.TRYWAIT P1, [R15+URZ+0x30c40], R18 ;  /* 0x030c40120f0075a7 */ /* 0x000ea4000802017f */
[----:B--2---:R-:W-:Y:S05]  /*15970*/  @!P1 BRA `(.L_x_2349) ;  /* 0x0000001800289947 */ /* 0x004fea0003800000 */
.L_x_2389:
        /* <DEDUP_REMOVED lines=8> */
.L_x_2350:
        /* <DEDUP_REMOVED lines=17> */
[----:B------:R-:W-:Y:S01]  /*15b10*/  LEA.HI.X.SX32 R3, R19, R11, 0x1, P1 ;  /* 0x0000000b13037211 */ /* 0x000fe200008f0eff */
[----:B-1----:R-:W-:Y:S01]  /*15b20*/  IMAD.MOV.U32 R7, RZ, RZ, R4 ;  /* 0x000000ffff077224 */ /* 0x002fe200078e0004 */
        /* <DEDUP_REMOVED lines=10> */
[----:B-1-3--:R-:W-:Y:S05]  /*15bd0*/  @!P1 BRA `(.L_x_2351) ;  /* 0x0000001400a49947 */ /* 0x00afea0003800000 */
.L_x_2390:
        /* <DEDUP_REMOVED lines=8> */
.L_x_2352:
[----:B------:R-:W-:Y:S01]  /*15c60*/  IADD3 R19, R19, 0x80, RZ ;  /* 0x0000008013137810 */ /* 0x000fe20007ffe0ff */
[----:B------:R-:W-:Y:S01]  /*15c70*/  ULDC.64 UR8, c[0x0][0x700] ;  /* 0x0001c00000087ab9 */ /* 0x000fe20000000a00 */
[----:B------:R-:W-:Y:S01]  /*15c80*/  R2UR UR26, R15 ;  /* 0x000000000f1a72ca */ /* 0x000fe200000e0000 */
[----:B------:R-:W-:Y:S01]  /*15c90*/  IMAD.U32 R9, RZ, RZ, UR8 ;  /* 0x00000008ff097e24 */ /* 0x000fe2000f8e00ff */
[C---:B------:R-:W-:Y:S01]  /*15ca0*/  IADD3 R2, P1, R19.reuse, UR22, RZ ;  /* 0x0000001613027c10 */ /* 0x040fe2000ff3e0ff */
[----:B------:R-:W-:Y:S01]  /*15cb0*/  IMAD.U32 R8, RZ, RZ, UR9 ;  /* 0x00000009ff087e24 */ /* 0x000fe2000f8e00ff */
[----:B------:R-:W-:Y:S01]  /*15cc0*/  SHF.R.S32.HI R20, RZ, 0x1f, R19 ;  /* 0x0000001fff147819 */ /* 0x000fe20000011413 */
[----:B------:R-:W-:Y:S01]  /*15cd0*/  VIADD R21, R19, UR7 ;  /* 0x0000000713157c36 */ /* 0x000fe20008000000 */
[----:B------:R-:W-:Y:S01]  /*15ce0*/  LEA R3, P2, R2, R9, 0x2 ;  /* 0x0000000902037211 */ /* 0x000fe200078410ff */
[----:B------:R-:W-:Y:S01]  /*15cf0*/  UMOV UR24, 0x0 ;  /* 0x0000000000187882 */ /* 0x000fe20000000000 */
[----:B------:R-:W-:Y:S01]  /*15d00*/  UMOV UR25, 0x14f00000 ;  /* 0x14f0000000197882 */ /* 0x000fe20000000000 */
[----:B------:R-:W-:Y:S01]  /*15d10*/  UMOV UR18, URZ ;  /* 0x0000003f00127c82 */ /* 0x000fe20008000000 */
[----:B------:R-:W-:Y:S01]  /*15d20*/  R2UR UR28, R3 ;  /* 0x00000000031c72ca */ /* 0x000fe200000e0000 */
[----:B------:R-:W-:Y:S01]  /*15d30*/  UMOV UR10, 0x20 ;  /* 0x00000020000a7882 */ /* 0x000fe20000000000 */
[----:B------:R-:W-:Y:S01]  /*15d40*/  IADD3.X R3, R20, R14, RZ, P1, !PT ;  /* 0x0000000e14037210 */ /* 0x000fe20000ffe4ff */
[----:B------:R-:W-:Y:S01]  /*15d50*/  UIADD3 UR16, UR26, 0x14000, URZ ;  /* 0x000140001a107890 */ /* 0x000fe2000fffe03f */
[----:B------:R-:W-:Y:S01]  /*15d60*/  R2UR UR19, R21 ;  /* 0x00000000151372ca */ /* 0x000fe200000e0000 */
[----:B------:R-:W-:Y:S01]  /*15d70*/  UIADD3 UR17, UR26, 0x30c18, URZ ;  /* 0x00030c181a117890 */ /* 0x000fe2000fffe03f */
[----:B------:R-:W-:Y:S01]  /*15d80*/  LEA.HI.X R3, R2, R8, R3, 0x2, P2 ;  /* 0x0000000802037211 */ /* 0x000fe200010f1403 */
[----:B------:R-:W-:Y:S01]  /*15d90*/  UIADD3 UR26, UR26, 0x20200, URZ ;  /* 0x000202001a1a7890 */ /* 0x000fe2000fffe03f */
[----:B------:R-:W-:-:S02]  /*15da0*/  IADD3 R2, P1, R7, 0xf0, RZ ;  /* 0x000000f007027810 */ /* 0x000fc40007f3e0ff */
[----:B------:R-:W-:Y:S02]  /*15db0*/  R2UR UR29, R3 ;  /* 0x00000000031d72ca */ /* 0x000fe400000e0000 */
[----:B------:R-:W-:Y:S01]  /*15dc0*/  R2UR UR8, R2 ;  /* 0x00000000020872ca */ /* 0x000fe200000e0000 */
[----:B------:R-:W-:Y:S01]  /*15dd0*/  IMAD.X R3, RZ, RZ, R6, P1 ;  /* 0x000000ffff037224 */ /* 0x000fe200008e0606 */
[----:B------:R-:W-:-:S04]  /*15de0*/  UMOV UR27, UR17 ;  /* 0x00000011001b7c82 */ /* 0x000fc80008000000 */
[----:B------:R-:W-:-:S13]  /*15df0*/  R2UR UR9, R3 ;  /* 0x00000000030972ca */ /* 0x000fda00000e0000 */
[----:B------:R3:W-:Y:S01]  /*15e00*/  UTMALDG.4D [UR16], [UR8], desc[UR24] ;  /* 0x00001810080075b4 */ /* 0x0007e20008019000 */
[----:B------:R3:W-:Y:S01]  /*15e10*/  UBLKCP.S.G [UR26], [UR28], UR10 ;  /* 0x0000001a1c0073ba */ /* 0x0007e2000800020a */
[----:B------:R-:W4:Y:S02]  /*15e20*/  SYNCS.PHASECHK.TRANS64.TRYWAIT P1, [R15+URZ+0x30c48], R18 ;  /* 0x030c48120f0075a7 */ /* 0x000f24000802017f */
[----:B---34-:R-:W-:Y:S05]  /*15e30*/  @!P1 BRA `(.L_x_2353) ;  /* 0x0000001400209947 */ /* 0x018fea0003800000 */
.L_x_2391:
        /* <DEDUP_REMOVED lines=8> */
.L_x_2354:
        /* <DEDUP_REMOVED lines=24> */
.L_x_2393:
        /* <DEDUP_REMOVED lines=8> */
.L_x_2356:
        /* <DEDUP_REMOVED lines=30> */
.L_x_2348:
[----:B------:R-:W4:Y:S02]  /*162a0*/  LDL.LU R4, [R1+0x4] ;  /* 0x0000040001047983 */ /* 0x000f240000300800 */
[----:B----4-:R-:W-:Y:S02]  /*162b0*/  ISETP.NE.AND P1, PT, R4, RZ, PT ;  /* 0x000000ff0400720c */ /* 0x010fe40003f25270 */
[----:B------:R4:W5:Y:S11]  /*162c0*/  LDL R4, [R1] ;  /* 0x0000000001047983 */ /* 0x0009760000100800 */
[----:B----4-:R-:W-:Y:S05]  /*162d0*/  @!P1 BRA `(.L_x_2347) ;  /* 0x0000000400249947 */ /* 0x010fea0003800000 */
[----:B------:R-:W-:-:S04]  /*162e0*/  SHF.L.U32 R12, R10, 0x1f, RZ ;  /* 0x0000001f0a0c7819 */ /* 0x000fc800000006ff */
[----:B------:R-:W4:Y:S02]  /*162f0*/  SYNCS.PHASECHK.TRANS64.TRYWAIT P1, [R15+URZ+0x30c40], R12 ;  /* 0x030c400c0f0075a7 */ /* 0x000f24000802017f */
[----:B----4-:R-:W-:Y:S05]  /*16300*/  @!P1 BRA `(.L_x_2358) ;  /* 0x0000001000189947 */ /* 0x010fea0003800000 */
.L_x_2394:
        /* <DEDUP_REMOVED lines=8> */
.L_x_2359:
        /* <DEDUP_REMOVED lines=27> */
.L_x_2395:
        /* <DEDUP_REMOVED lines=8> */
.L_x_2361:
        /* <DEDUP_REMOVED lines=27> */
.L_x_2347:
[----:B------:R-:W1:Y:S01]  /*16770*/  S2R R0, SR_TID.X ;  /* 0x0000000000007919 */ /* 0x000e620000002100 */
[----:B------:R-:W-:Y:S01]  /*16780*/  IMAD R3, R16, 0x8, R15 ;  /* 0x0000000810037824 */ /* 0x000fe200078e020f */
[----:B-1----:R-:W-:Y:S02]  /*16790*/  LOP3.LUT R2, R0, 0x7f, RZ, 0xc0, !PT ;  /* 0x0000007f00027812 */ /* 0x002fe400078ec0ff */
[----:B------:R-:W-:Y:S02]  /*167a0*/  SHF.L.U32 R0, R10, 0x1f, RZ ;  /* 0x0000001f0a007819 */ /* 0x000fe400000006ff */
[----:B------:R-:W-:Y:S02]  /*167b0*/  ISETP.NE.AND P1, PT, R2, RZ, PT ;  /* 0x000000ff0200720c */ /* 0x000fe40003f25270 */
[----:B------:R-:W1:Y:S02]  /*167c0*/  SYNCS.PHASECHK.TRANS64.TRYWAIT P0, [R3+URZ+0x30c40], R0 ;  /* 0x030c4000030075a7 */ /* 0x000e64000800017f */
[----:B-1----:R-:W-:Y:S09]  /*167d0*/  @!P0 BRA `(.L_x_2362) ;  /* 0x0000000c000c8947 */ /* 0x002ff20003800000 */
.L_x_2396:
[----:B------:R-:W-:Y:S05]  /*167e0*/  @P1 BRA `(.L_x_2363) ;  /* 0x0000000000181947 */ /* 0x000fea0003800000 */
[----:B------:R-:W1:Y:S01]  /*167f0*/  S2R R2, SR_TID.X ;  /* 0x0000000000027919 */ /* 0x000e620000002100 */
[----:B------:R-:W-:-:S04]  /*16800*/  MOV R0, 0x4200 ;  /* 0x0000420000007802 */ /* 0x000fc80000000f00 */
[----:B------:R1:W-:Y:S02]  /*16810*/  SYNCS.ARRIVE.TRANS64 RZ, [R3+URZ+0x30c30], R0 ;  /* 0x030c300003ff79a7 */ /* 0x0003e4000800003f */
[----:B-1----:R-:W-:-:S13]  /*16820*/  LOP3.LUT P0, RZ, R2, 0x1f, RZ, 0xc0, !PT ;  /* 0x0000001f02ff7812 */ /* 0x002fda000780c0ff */
[----:B------:R-:W-:Y:S05]  /*16830*/  @!P0 BRA `(.L_x_2363) ;  /* 0x0000000000048947 */ /* 0x000fea0003800000 */
[----:B------:R-:W-:Y:S01]  /*16840*/  BPT.TRAP 0x1 ;  /* 0x000000040000795c */ /* 0x000fe20000300000 */
.L_x_2363:
        /* <DEDUP_REMOVED lines=34> */
.L_x_2344:
[----:B------:R-:W-:Y:S05]  /*16a70*/  BSYNC B0 ;  /* 0x0000000000007941 */ /* 0x000fea0003800000 */
.L_x_2339:
[----:B------:R-:W-:-:S03]  /*16a80*/  UMOV UR8, 0xffffffff ;  /* 0xffffffff00087882 */ /* 0x000fc60000000000 */
[----:B------:R-:W-:Y:S05]  /*16a90*/  BRA.DIV UR8, `(.L_x_2364) ;  /* 0x0000000a08707947 */ /* 0x000fea000b800000 */
[----:B------:R-:W-:-:S13]  /*16aa0*/  ELECT P6, URZ, PT ;  /* 0x00000000003f782f */ /* 0x000fda00038c0000 */
.L_x_2399:
[----:B------:R-:W-:Y:S05]  /*16ab0*/  @!P6 BRA `(.L_x_2213) ;  /* 0x000000000084e947 */ /* 0x000fea0003800000 */
[----:B------:R-:W-:-:S06]  /*16ac0*/  ULOP3.LUT UR8, UR36, 0x2, URZ, 0xfc, !UPT ;  /* 0x0000000224087892 */ /* 0x000fcc000f8efc3f */
[----:B------:R-:W-:-:S05]  /*16ad0*/  IMAD.U32 R2, RZ, RZ, UR8 ;  /* 0x00000008ff027e24 */ /* 0x000fca000f8e00ff */
[----:B------:R-:W-:-:S13]  /*16ae0*/  ISETP.NE.AND P2, PT, R2, 0x3, PT ;  /* 0x000000030200780c */ /* 0x000fda0003f45270 */
[----:B------:R-:W-:Y:S05]  /*16af0*/  @!P2 BRA `(.L_x_2365) ;  /* 0x000000000004a947 */ /* 0x000fea0003800000 */
[----:B---3--:R-:W-:Y:S01]  /*16b00*/  BPT.TRAP 0x1 ;  /* 0x000000040000795c */ /* 0x008fe20000300000 */
.L_x_2365:
        /* <DEDUP_REMOVED lines=15> */
.L_x_2400:
[----:B------:R-:W2:Y:S02]  /*16c00*/  SYNCS.PHASECHK.TRANS64.TRYWAIT P0, [R3+URZ], R2 ;  /* 0x00000002030075a7 */ /* 0x000ea4000800017f */
[----:B--2---:R-:W-:Y:S05]  /*16c10*/  @!P0 BRA `(.L_x_2367) ;  /* 0x0000000800448947 */ /* 0x004fea0003800000 */
.L_x_2401:
[----:B------:R-:W-:Y:S05]  /*16c20*/  @!P2 BRA `(.L_x_2368) ;  /* 0x000000000004a947 */ /* 0x000fea0003800000 */
[----:B---3--:R-:W-:Y:S01]  /*16c30*/  BPT.TRAP 0x1 ;  /* 0x000000040000795c */ /* 0x008fe20000300000 */
.L_x_2368:
[----:B--2---:R-:W-:-:S05]  /*16c40*/  IADD3 R3, R8, 0x30c40, RZ ;  /* 0x00030c4008037810 */ /* 0x004fca0007ffe0ff */
[----:B------:R-:W-:-:S04]  /*16c50*/  IMAD R5, R0, 0x8, R3 ;  /* 0x0000000800057824 */ /* 0x000fc800078e0203 */
[----:B------:R-:W2:Y:S02]  /*16c60*/  SYNCS.PHASECHK.TRANS64.TRYWAIT P0, [R5+URZ], R4 ;  /* 0x00000004050075a7 */ /* 0x000ea4000800017f */
[----:B--2---:R-:W-:Y:S05]  /*16c70*/  @!P0 BRA `(.L_x_2369) ;  /* 0x0000000800408947 */ /* 0x004fea0003800000 */
.L_x_2402:
[----:B------:R-:W-:-:S07]  /*16c80*/  LEA R3, R6, R3, 0x3 ;  /* 0x0000000306037211 */ /* 0x000fce00078e18ff */
.L_x_2370:
[----:B----4-:R4:W1:Y:S02]  /*16c90*/  SYNCS.PHASECHK.TRANS64.TRYWAIT P0, [R3+URZ], R2 ;  /* 0x00000002030075a7 */ /* 0x010864000800017f */
[----:B-1----:R-:W-:Y:S05]  /*16ca0*/  @!P0 NANOSLEEP.SYNCS 0x989680 ;  /* 0x009896800000895d */ /* 0x002fea0003900000 */
[----:B------:R-:W1:Y:S02]  /*16cb0*/  @!P0 SYNCS.PHASECHK.TRANS64 P0, [R3+URZ], R2 ;  /* 0x00000002030085a7 */ /* 0x000e64000800007f */
[----:B-1----:R-:W-:Y:S05]  /*16cc0*/  @!P0 BRA `(.L_x_2370) ;  /* 0xfffffffc00f08947 */ /* 0x002fea000383ffff */
.L_x_2213:
[----:B---3--:R-:W-:Y:S05]  /*16cd0*/  BSYNC B6 ;  /* 0x0000000000067941 */ /* 0x008fea0003800000 */
.L_x_2207:
[----:B------:R-:W-:Y:S05]  /*16ce0*/  EXIT ;  /* 0x000000000000794d */ /* 0x000fea0003800000 */
.L_x_2224:
[----:B------:R-:W-:Y:S01]  /*16cf0*/  IMAD.MOV.U32 R13, RZ, RZ, R18 ;  /* 0x000000ffff0d7224 */ /* 0x000fe200078e0012 */
[----:B------:R-:W-:Y:S01]  /*16d00*/  MOV R12, RZ ;  /* 0x000000ff000c7202 */ /* 0x000fe20000000f00 */
[----:B------:R-:W-:Y:S01]  /*16d10*/  IMAD.MOV.U32 R11, RZ, RZ, 0x1f ;  /* 0x0000001fff0b7424 */ /* 0x000fe200078e00ff */
[----:B------:R-:W-:-:S07]  /*16d20*/  MOV R15, 0xffffffff ;  /* 0xffffffff000f7802 */ /* 0x000fce0000000f00 */
[----:B------:R-:W-:Y:S05]  /*16d30*/  WARPSYNC.COLLECTIVE R15, `(.L_x_2371) ;  /* 0x000000000f087348 */ /* 0x000fea0003c00000 */
[----:B------:R1:W2:Y:S02]  /*16d40*/  SHFL.IDX P6, R14, R13, R12, R11 ;  /* 0x0000000c0d0e7389 */ /* 0x0002a400000c000b */
[----:B-12---:R-:W-:Y:S01]  /*16d50*/  ENDCOLLECTIVE ;  /* 0x000000000000791b */ /* 0x006fe20003800000 */
.L_x_2371:
[----:B------:R-:W-:Y:S05]  /*16d60*/  BRA `(.L_x_2372) ;  /* 0xfffffea400ac7947 */ /* 0x000fea000383ffff */
.L_x_2226:
[----:B--2---:R2:W3:Y:S02]  /*16d70*/  SYNCS.PHASECHK.TRANS64.TRYWAIT P0, [R16+URZ+0x30c00], R11 ;  /* 0x030c000b100075a7 */ /* 0x0044e4000800017f */
[----:B---3--:R-:W-:Y:S05]  /*16d80*/  @!P0 NANOSLEEP.SYNCS 0x989680 ;  /* 0x009896800000895d */ /* 0x008fea0003900000 */
[----:B------:R-:W3:Y:S02]  /*16d90*/  @!P0 SYNCS.PHASECHK.TRANS64 P0, [R16+URZ+0x30c00], R11 ;  /* 0x030c000b100085a7 */ /* 0x000ee4000800007f */
[----:B---3--:R-:W-:Y:S05]  /*16da0*/  @!P0 BRA `(.L_x_2226) ;  /* 0xfffffffc00f08947 */ /* 0x008fea000383ffff */
[----:B------:R-:W-:Y:S05]  /*16db0*/  BRA `(.L_x_2225) ;  /* 0xfffffea400f87947 */ /* 0x000fea000383ffff */
.L_x_2231:
[----:B--2---:R2:W3:Y:S02]  /*16dc0*/  SYNCS.PHASECHK.TRANS64.TRYWAIT P0, [R6+URZ+0x30c10], R23 ;  /* 0x030c1017060075a7 */ /* 0x0044e4000800017f */
[----:B---3--:R-:W-:Y:S05]  /*16dd0*/  @!P0 NANOSLEEP.SYNCS 0x989680 ;  /* 0x009896800000895d */ /* 0x008fea0003900000 */
[----:B------:R-:W3:Y:S02]  /*16de0*/  @!P0 SYNCS.PHASECHK.TRANS64 P0, [R6+URZ+0x30c10], R23 ;  /* 0x030c1017060085a7 */ /* 0x000ee4000800007f */
[----:B---3--:R-:W-:Y:S05]  /*16df0*/  @!P0 BRA `(.L_x_2231) ;  /* 0xfffffffc00f08947 */ /* 0x008fea000383ffff */
[----:B------:R-:W-:Y:S05]  /*16e00*/  BRA `(.L_x_2230) ;  /* 0xfffffeb000ac7947 */ /* 0x000fea000383ffff */
.L_x_2235:
[----:B------:R1:W1:Y:S02]  /*16e10*/  SYNCS.PHASECHK.TRANS64.TRYWAIT P0, [R6+URZ+0x30c30], R23 ;  /* 0x030c3017060075a7 */ /* 0x000264000800017f */
[----:B-1----:R-:W-:Y:S05]  /*16e20*/  @!P0 NANOSLEEP.SYNCS 0x989680 ;  /* 0x009896800000895d */ /* 0x002fea0003900000 */
[----:B------:R-:W1:Y:S02]  /*16e30*/  @!P0 SYNCS.PHASECHK.TRANS64 P0, [R6+URZ+0x30c30], R23 ;  /* 0x030c3017060085a7 */ /* 0x000e64000800007f */
[----:B-1----:R-:W-:Y:S05]  /*16e40*/  @!P0 BRA `(.L_x_2235) ;  /* 0xfffffffc00f08947 */ /* 0x002fea000383ffff */
[----:B------:R-:W-:Y:S05]  /*16e50*/  BRA `(.L_x_2234) ;  /* 0xfffffeb400b47947 */ /* 0x000fea000383ffff */
.L_x_2243:
[----:B--2---:R2:W3:Y:S02]  /*16e60*/  SYNCS.PHASECHK.TRANS64.TRYWAIT P1, [R6+URZ+0x30c10], R21 ;  /* 0x030c1015060075a7 */ /* 0x0044e4000802017f */
[----:B---3--:R-:W-:Y:S05]  /*16e70*/  @!P1 NANOSLEEP.SYNCS 0x989680 ;  /* 0x009896800000995d */ /* 0x008fea0003900000 */
[----:B------:R-:W3:Y:S02]  /*16e80*/  @!P1 SYNCS.PHASECHK.TRANS64 P1, [R6+URZ+0x30c10], R21 ;  /* 0x030c1015060095a7 */ /* 0x000ee4000802007f */
[----:B---3--:R-:W-:Y:S05]  /*16e90*/  @!P1 BRA `(.L_x_2243) ;  /* 0xfffffffc00f09947 */ /* 0x008fea000383ffff */
[----:B------:R-:W-:Y:S05]  /*16ea0*/  BRA `(.L_x_2242) ;  /* 0xffffff0800bc7947 */ /* 0x000fea000383ffff */
.L_x_2247:
[----:B------:R1:W1:Y:S02]  /*16eb0*/  SYNCS.PHASECHK.TRANS64.TRYWAIT P1, [R6+URZ+0x30c30], R21 ;  /* 0x030c3015060075a7 */ /* 0x000264000802017f */
[----:B-1----:R-:W-:Y:S05]  /*16ec0*/  @!P1 NANOSLEEP.SYNCS 0x989680 ;  /* 0x009896800000995d */ /* 0x002fea0003900000 */
[----:B------:R-:W1:Y:S02]  /*16ed0*/  @!P1 SYNCS.PHASECHK.TRANS64 P1, [R6+URZ+0x30c30], R21 ;  /* 0x030c3015060095a7 */ /* 0x000e64000802007f */
[----:B-1----:R-:W-:Y:S05]  /*16ee0*/  @!P1 BRA `(.L_x_2247) ;  /* 0xfffffffc00f09947 */ /* 0x002fea000383ffff */
[----:B------:R-:W-:Y:S05]  /*16ef0*/  BRA `(.L_x_2246) ;  /* 0xffffff0c00bc7947 */ /* 0x000fea000383ffff */
.L_x_2255:
[----:B--2---:R2:W4:Y:S02]  /*16f00*/  SYNCS.PHASECHK.TRANS64.TRYWAIT P0, [R6+URZ+0x30c10], R21 ;  /* 0x030c1015060075a7 */ /* 0x004524000800017f */
[----:B----4-:R-:W-:Y:S05]  /*16f10*/  @!P0 NANOSLEEP.SYNCS 0x989680 ;  /* 0x009896800000895d */ /* 0x010fea0003900000 */
[----:B------:R-:W4:Y:S02]  /*16f20*/  @!P0 SYNCS.PHASECHK.TRANS64 P0, [R6+URZ+0x30c10], R21 ;  /* 0x030c1015060085a7 */ /* 0x000f24000800007f */
[----:B----4-:R-:W-:Y:S05]  /*16f30*/  @!P0 BRA `(.L_x_2255) ;  /* 0xfffffffc00f08947 */ /* 0x010fea000383ffff */
[----:B------:R-:W-:Y:S05]  /*16f40*/  BRA `(.L_x_2254) ;  /* 0xffffff5400f47947 */ /* 0x000fea000383ffff */
.L_x_2259:
[----:B------:R1:W1:Y:S02]  /*16f50*/  SYNCS.PHASECHK.TRANS64.TRYWAIT P0, [R6+URZ+0x30c30], R21 ;  /* 0x030c3015060075a7 */ /* 0x000264000800017f */
[----:B-1----:R-:W-:Y:S05]  /*16f60*/  @!P0 NANOSLEEP.SYNCS 0x989680 ;  /* 0x009896800000895d */ /* 0x002fea0003900000 */
[----:B------:R-:W1:Y:S02]  /*16f70*/  @!P0 SYNCS.PHASECHK.TRANS64 P0, [R6+URZ+0x30c30], R21 ;  /* 0x030c3015060085a7 */ /* 0x000e64000800007f */
[----:B-1----:R-:W-:Y:S05]  /*16f80*/  @!P0 BRA `(.L_x_2259) ;  /* 0xfffffffc00f08947 */ /* 0x002fea000383ffff */
[----:B------:R-:W-:Y:S05]  /*16f90*/  BRA `(.L_x_2258) ;  /* 0xffffff5800fc7947 */ /* 0x000fea000383ffff */
.L_x_2266:
[----:B------:R-:W-:Y:S01]  /*16fa0*/  BSSY B0, `(.L_x_2373) ;  /* 0x0000005000007945 */ /* 0x000fe20003800000 */
[----:B------:R-:W-:-:S07]  /*16fb0*/  IMAD.MOV.U32 R15, RZ, RZ, -0x1 ;  /* 0xffffffffff0f7424 */ /* 0x000fce00078e00ff */
[----:B---3--:R-:W-:Y:S05]  /*16fc0*/  WARPSYNC.COLLECTIVE R15, `(.L_x_2374) ;  /* 0x000000000f087348 */ /* 0x008fea0003c00000 */
[----:B------:R-:W-:Y:S01]  /*16fd0*/  NOP ;  /* 0x0000000000007918 */ /* 0x000fe20000000000 */
[----:B---3--:R-:W-:Y:S01]  /*16fe0*/  ENDCOLLECTIVE ;  /* 0x000000000000791b */ /* 0x008fe20003800000 */
.L_x_2374:
[----:B------:R-:W-:Y:S05]  /*16ff0*/  BSYNC B0 ;  /* 0x0000000000007941 */ /* 0x000fea0003800000 */
.L_x_2373:
[----:B------:R-:W-:Y:S05]  /*17000*/  BRA `(.L_x_2375) ;  /* 0xffffffb000107947 */ /* 0x000fea000383ffff */
.L_x_2275:
[----:B------:R-:W-:Y:S01]  /*17010*/  BSSY B0, `(.L_x_2376) ;  /* 0x0000005000007945 */ /* 0x000fe20003800000 */
[----:B------:R-:W-:-:S07]  /*17020*/  MOV R15, 0xffffffff ;  /* 0xffffffff000f7802 */ /* 0x000fce0000000f00 */
[----:B-1-3--:R-:W-:Y:S05]  /*17030*/  WARPSYNC.COLLECTIVE R15, `(.L_x_2377) ;  /* 0x000000000f087348 */ /* 0x00afea0003c00000 */
[----:B------:R-:W-:Y:S01]  /*17040*/  NOP ;  /* 0x0000000000007918 */ /* 0x000fe20000000000 */
[----:B-1-3--:R-:W-:Y:S01]  /*17050*/  ENDCOLLECTIVE ;  /* 0x000000000000791b */ /* 0x00afe20003800000 */
.L_x_2377:
[----:B------:R-:W-:Y:S05]  /*17060*/  BSYNC B0 ;  /* 0x0000000000007941 */ /* 0x000fea0003800000 */
.L_x_2376:
[----:B------:R-:W-:Y:S05]  /*17070*/  BRA `(.L_x_2378) ;  /* 0xffffffb000f07947 */ /* 0x000fea000383ffff */
.L_x_2292:
[----:B------:R-:W-:Y:S01]  /*17080*/  BSSY B0, `(.L_x_2379) ;  /* 0x0000005000007945 */ /* 0x000fe20003800000 */
[----:B------:R-:W-:-:S07]  /*17090*/  IMAD.MOV.U32 R15, RZ, RZ, -0x1 ;  /* 0xffffffffff0f7424 */ /* 0x000fce00078e00ff */
[----:B------:R-:W-:Y:S05]  /*170a0*/  WARPSYNC.COLLECTIVE R15, `(.L_x_2380) ;  /* 0x000000000f087348 */ /* 0x000fea0003c00000 */
[----:B------:R-:W-:Y:S01]  /*170b0*/  NOP ;  /* 0x0000000000007918 */ /* 0x000fe20000000000 */
[----:B------:R-:W-:Y:S01]  /*170c0*/  ENDCOLLECTIVE ;  /* 0x000000000000791b */ /* 0x000fe20003800000 */
.L_x_2380:
[----:B------:R-:W-:Y:S05]  /*170d0*/  BSYNC B0 ;  /* 0x0000000000007941 */ /* 0x000fea0003800000 */
.L_x_2379:
[----:B------:R-:W-:Y:S05]  /*170e0*/  BRA `(.L_x_2381) ;  /* 0xffffffc000387947 */ /* 0x000fea000383ffff */
.L_x_2305:
[----:B------:R-:W-:Y:S01]  /*170f0*/  BSSY B0, `(.L_x_2382) ;  /* 0x0000005000007945 */ /* 0x000fe20003800000 */
[----:B------:R-:W-:-:S07]  /*17100*/  MOV R15, 0xffffffff ;  /* 0xffffffff000f7802 */ /* 0x000fce0000000f00 */
[----:B------:R-:W-:Y:S05]  /*17110*/  WARPSYNC.COLLECTIVE R15, `(.L_x_2383) ;  /* 0x000000000f087348 */ /* 0x000fea0003c00000 */
[----:B------:R-:W-:Y:S01]  /*17120*/  NOP ;  /* 0x0000000000007918 */ /* 0x000fe20000000000 */
[----:B------:R-:W-:Y:S01]  /*17130*/  ENDCOLLECTIVE ;  /* 0x000000000000791b */ /* 0x000fe20003800000 */
.L_x_2383:
[----:B------:R-:W-:Y:S05]  /*17140*/  BSYNC B0 ;  /* 0x0000000000007941 */ /* 0x000fea0003800000 */
.L_x_2382:
[----:B------:R-:W-:Y:S05]  /*17150*/  BRA `(.L_x_2384) ;  /* 0xffffffc400c87947 */ /* 0x000fea000383ffff */
.L_x_2317:
[----:B------:R-:W-:Y:S01]  /*17160*/  BSSY B0, `(.L_x_2385) ;  /* 0x0000005000007945 */ /* 0x000fe20003800000 */
[----:B------:R-:W-:-:S07]  /*17170*/  IMAD.MOV.U32 R15, RZ, RZ, -0x1 ;  /* 0xffffffffff0f7424 */ /* 0x000fce00078e00ff */
[----:B------:R-:W-:Y:S05]  /*17180*/  WARPSYNC.COLLECTIVE R15, `(.L_x_2386) ;  /* 0x000000000f087348 */ /* 0x000fea0003c00000 */
[----:B------:R-:W-:Y:S01]  /*17190*/  NOP ;  /* 0x0000000000007918 */ /* 0x000fe20000000000 */
[----:B------:R-:W-:Y:S01]  /*171a0*/  ENDCOLLECTIVE ;  /* 0x000000000000791b */ /* 0x000fe20003800000 */
.L_x_2386:
[----:B------:R-:W-:Y:S05]  /*171b0*/  BSYNC B0 ;  /* 0x0000000000007941 */ /* 0x000fea0003800000 */
.L_x_2385:
[----:B------:R-:W-:Y:S05]  /*171c0*/  BRA `(.L_x_2387) ;  /* 0xffffffc800f07947 */ /* 0x000fea000383ffff */
.L_x_2345:
[----:B-1----:R1:W2:Y:S02]  /*171d0*/  SYNCS.PHASECHK.TRANS64.TRYWAIT P0, [R15+URZ+0x30c20], R0 ;  /* 0x030c20000f0075a7 */ /* 0x0022a4000800017f */
[----:B--2---:R-:W-:Y:S05]  /*171e0*/  @!P0 NANOSLEEP.SYNCS 0x989680 ;  /* 0x009896800000895d */ /* 0x004fea0003900000 */
[----:B------:R-:W2:Y:S02]  /*171f0*/  @!P0 SYNCS.PHASECHK.TRANS64 P0, [R15+URZ+0x30c20], R0 ;  /* 0x030c20000f0085a7 */ /* 0x000ea4000800007f */
[----:B--2---:R-:W-:Y:S05]  /*17200*/  @!P0 BRA `(.L_x_2345) ;  /* 0xfffffffc00f08947 */ /* 0x004fea000383ffff */
[----:B------:R-:W-:Y:S05]  /*17210*/  BRA `(.L_x_2388) ;  /* 0xffffffe0005c7947 */ /* 0x000fea000383ffff */
.L_x_2349:
[----:B--2---:R2:W3:Y:S02]  /*17220*/  SYNCS.PHASECHK.TRANS64.TRYWAIT P1, [R15+URZ+0x30c40], R18 ;  /* 0x030c40120f0075a7 */ /* 0x0044e4000802017f */
[----:B---3--:R-:W-:Y:S05]  /*17230*/  @!P1 NANOSLEEP.SYNCS 0x989680 ;  /* 0x009896800000995d */ /* 0x008fea0003900000 */
[----:B------:R-:W3:Y:S02]  /*17240*/  @!P1 SYNCS.PHASECHK.TRANS64 P1, [R15+URZ+0x30c40], R18 ;  /* 0x030c40120f0095a7 */ /* 0x000ee4000802007f */
[----:B---3--:R-:W-:Y:S05]  /*17250*/  @!P1 BRA `(.L_x_2349) ;  /* 0xfffffffc00f09947 */ /* 0x008fea000383ffff */
[----:B------:R-:W-:Y:S05]  /*17260*/  BRA `(.L_x_2389) ;  /* 0xffffffe400c47947 */ /* 0x000fea000383ffff */
.L_x_2351:
[----:B-1----:R1:W3:Y:S02]  /*17270*/  SYNCS.PHASECHK.TRANS64.TRYWAIT P1, [R15+URZ+0x30c28], R18 ;  /* 0x030c28120f0075a7 */ /* 0x0022e4000802017f */
[----:B---3--:R-:W-:Y:S05]  /*17280*/  @!P1 NANOSLEEP.SYNCS 0x989680 ;  /* 0x009896800000995d */ /* 0x008fea0003900000 */
[----:B------:R-:W3:Y:S02]  /*17290*/  @!P1 SYNCS.PHASECHK.TRANS64 P1, [R15+URZ+0x30c28], R18 ;  /* 0x030c28120f0095a7 */ /* 0x000ee4000802007f */
[----:B---3--:R-:W-:Y:S05]  /*172a0*/  @!P1 BRA `(.L_x_2351) ;  /* 0xfffffffc00f09947 */ /* 0x008fea000383ffff */
[----:B------:R-:W-:Y:S05]  /*172b0*/  BRA `(.L_x_2390) ;  /* 0xffffffe800487947 */ /* 0x000fea000383ffff */
.L_x_2353:
[----:B---3--:R3:W4:Y:S02]  /*172c0*/  SYNCS.PHASECHK.TRANS64.TRYWAIT P1, [R15+URZ+0x30c48], R18 ;  /* 0x030c48120f0075a7 */ /* 0x008724000802017f */
[----:B----4-:R-:W-:Y:S05]  /*172d0*/  @!P1 NANOSLEEP.SYNCS 0x989680 ;  /* 0x009896800000995d */ /* 0x010fea0003900000 */
[----:B------:R-:W4:Y:S02]  /*172e0*/  @!P1 SYNCS.PHASECHK.TRANS64 P1, [R15+URZ+0x30c48], R18 ;  /* 0x030c48120f0095a7 */ /* 0x000f24000802007f */
[----:B----4-:R-:W-:Y:S05]  /*172f0*/  @!P1 BRA `(.L_x_2353) ;  /* 0xfffffffc00f09947 */ /* 0x010fea000383ffff */
[----:B------:R-:W-:Y:S05]  /*17300*/  BRA `(.L_x_2391) ;  /* 0xffffffe800cc7947 */ /* 0x000fea000383ffff */
.L_x_2355:
[----:B------:R-:W-:-:S07]  /*17310*/  SHF.L.U32 R4, R10, 0x1f, RZ ;  /* 0x0000001f0a047819 */ /* 0x000fce00000006ff */
.L_x_2392:
[----:B----4-:R4:W1:Y:S02]  /*17320*/  SYNCS.PHASECHK.TRANS64.TRYWAIT P1, [R15+URZ+0x30c20], R4 ;  /* 0x030c20040f0075a7 */ /* 0x010864000802017f */
[----:B-1----:R-:W-:Y:S05]  /*17330*/  @!P1 NANOSLEEP.SYNCS 0x989680 ;  /* 0x009896800000995d */ /* 0x002fea0003900000 */
[----:B------:R-:W1:Y:S02]  /*17340*/  @!P1 SYNCS.PHASECHK.TRANS64 P1, [R15+URZ+0x30c20], R4 ;  /* 0x030c20040f0095a7 */ /* 0x000e64000802007f */
[----:B-1----:R-:W-:Y:S05]  /*17350*/  @!P1 BRA `(.L_x_2392) ;  /* 0xfffffffc00f09947 */ /* 0x002fea000383ffff */
[----:B------:R-:W-:Y:S05]  /*17360*/  BRA `(.L_x_2393) ;  /* 0xffffffec00347947 */ /* 0x000fea000383ffff */
.L_x_2358:
[----:B----4-:R4:W1:Y:S02]  /*17370*/  SYNCS.PHASECHK.TRANS64.TRYWAIT P1, [R15+URZ+0x30c40], R12 ;  /* 0x030c400c0f0075a7 */ /* 0x010864000802017f */
[----:B-1----:R-:W-:Y:S05]  /*17380*/  @!P1 NANOSLEEP.SYNCS 0x989680 ;  /* 0x009896800000995d */ /* 0x002fea0003900000 */
[----:B------:R-:W1:Y:S02]  /*17390*/  @!P1 SYNCS.PHASECHK.TRANS64 P1, [R15+URZ+0x30c40], R12 ;  /* 0x030c400c0f0095a7 */ /* 0x000e64000802007f */
[----:B-1----:R-:W-:Y:S05]  /*173a0*/  @!P1 BRA `(.L_x_2358) ;  /* 0xfffffffc00f09947 */ /* 0x002fea000383ffff */
[----:B------:R-:W-:Y:S05]  /*173b0*/  BRA `(.L_x_2394) ;  /* 0xffffffec00d47947 */ /* 0x000fea000383ffff */
.L_x_2360:
[----:B-1----:R1:W2:Y:S02]  /*173c0*/  SYNCS.PHASECHK.TRANS64.TRYWAIT P1, [R15+URZ+0x30c28], R12 ;  /* 0x030c280c0f0075a7 */ /* 0x0022a4000802017f */
[----:B--2---:R-:W-:Y:S05]  /*173d0*/  @!P1 NANOSLEEP.SYNCS 0x989680 ;  /* 0x009896800000995d */ /* 0x004fea0003900000 */
[----:B------:R-:W2:Y:S02]  /*173e0*/  @!P1 SYNCS.PHASECHK.TRANS64 P1, [R15+URZ+0x30c28], R12 ;  /* 0x030c280c0f0095a7 */ /* 0x000ea4000802007f */
[----:B--2---:R-:W-:Y:S05]  /*173f0*/  @!P1 BRA `(.L_x_2360) ;  /* 0xfffffffc00f09947 */ /* 0x004fea000383ffff */
[----:B------:R-:W-:Y:S05]  /*17400*/  BRA `(.L_x_2395) ;  /* 0xfffffff0004c7947 */ /* 0x000fea000383ffff */
.L_x_2362:
[----:B------:R1:W1:Y:S02]  /*17410*/  SYNCS.PHASECHK.TRANS64.TRYWAIT P0, [R3+URZ+0x30c40], R0 ;  /* 0x030c4000030075a7 */ /* 0x000264000800017f */
[----:B-1----:R-:W-:Y:S05]  /*17420*/  @!P0 NANOSLEEP.SYNCS 0x989680 ;  /* 0x009896800000895d */ /* 0x002fea0003900000 */
[----:B------:R-:W1:Y:S02]  /*17430*/  @!P0 SYNCS.PHASECHK.TRANS64 P0, [R3+URZ+0x30c40], R0 ;  /* 0x030c4000030085a7 */ /* 0x000e64000800007f */
[----:B-1----:R-:W-:Y:S05]  /*17440*/  @!P0 BRA `(.L_x_2362) ;  /* 0xfffffffc00f08947 */ /* 0x002fea000383ffff */
[----:B------:R-:W-:Y:S05]  /*17450*/  BRA `(.L_x_2396) ;  /* 0xfffffff000e07947 */ /* 0x000fea000383ffff */
.L_x_2364:
[----:B------:R-:W-:Y:S01]  /*17460*/  BSSY B0, `(.L_x_2397) ;  /* 0x0000006000007945 */ /* 0x000fe20003800000 */
[----:B------:R-:W-:-:S07]  /*17470*/  MOV R15, 0xffffffff ;  /* 0xffffffff000f7802 */ /* 0x000fce0000000f00 */
[----:B---3--:R-:W-:Y:S05]  /*17480*/  WARPSYNC.COLLECTIVE R15, `(.L_x_2398) ;  /* 0x000000000f0c7348 */ /* 0x008fea0003c00000 */
[----:B------:R-:W-:Y:S02]  /*17490*/  ELECT P6, UR62, PT ;  /* 0x00000000003e782f */ /* 0x000fe400038c0000 */
[----:B------:R-:W-:Y:S01]  /*174a0*/  MOV R14, UR62 ;  /* 0x0000003e000e7c02 */ /* 0x000fe20008000f00 */
[----:B---3--:R-:W-:Y:S10]  /*174b0*/  ENDCOLLECTIVE ;  /* 0x000000000000791b */ /* 0x008ff40003800000 */
.L_x_2398:
[----:B------:R-:W-:Y:S05]  /*174c0*/  BSYNC B0 ;  /* 0x0000000000007941 */ /* 0x000fea0003800000 */
.L_x_2397:
[----:B------:R-:W-:Y:S05]  /*174d0*/  BRA `(.L_x_2399) ;  /* 0xfffffff400747947 */ /* 0x000fea000383ffff */
.L_x_2366:
[----:B-1----:R1:W2:Y:S02]  /*174e0*/  SYNCS.PHASECHK.TRANS64.TRYWAIT P0, [R7+URZ], R4 ;  /* 0x00000004070075a7 */ /* 0x0022a4000800017f */
[----:B--2---:R-:W-:Y:S05]  /*174f0*/  @!P0 NANOSLEEP.SYNCS 0x989680 ;  /* 0x009896800000895d */ /* 0x004fea0003900000 */
[----:B------:R-:W2:Y:S02]  /*17500*/  @!P0 SYNCS.PHASECHK.TRANS64 P0, [R7+URZ], R4 ;  /* 0x00000004070085a7 */ /* 0x000ea4000800007f */
[----:B--2---:R-:W-:Y:S05]  /*17510*/  @!P0 BRA `(.L_x_2366) ;  /* 0xfffffffc00f08947 */ /* 0x004fea000383ffff */
[----:B------:R-:W-:Y:S05]  /*17520*/  BRA `(.L_x_2400) ;  /* 0xfffffff400b47947 */ /* 0x000fea000383ffff */
.L_x_2367:
[----:B--2---:R2:W4:Y:S02]  /*17530*/  SYNCS.PHASECHK.TRANS64.TRYWAIT P0, [R3+URZ], R2 ;  /* 0x00000002030075a7 */ /* 0x004524000800017f */
[----:B----4-:R-:W-:Y:S05]  /*17540*/  @!P0 NANOSLEEP.SYNCS 0x989680 ;  /* 0x009896800000895d */ /* 0x010fea0003900000 */
[----:B------:R-:W4:Y:S02]  /*17550*/  @!P0 SYNCS.PHASECHK.TRANS64 P0, [R3+URZ], R2 ;  /* 0x00000002030085a7 */ /* 0x000f24000800007f */
[----:B----4-:R-:W-:Y:S05]  /*17560*/  @!P0 BRA `(.L_x_2367) ;  /* 0xfffffffc00f08947 */ /* 0x010fea000383ffff */
[----:B------:R-:W-:Y:S05]  /*17570*/  BRA `(.L_x_2401) ;  /* 0xfffffff400a87947 */ /* 0x000fea000383ffff */
.L_x_2369:
[----:B--2---:R2:W4:Y:S02]  /*17580*/  SYNCS.PHASECHK.TRANS64.TRYWAIT P0, [R5+URZ], R4 ;  /* 0x00000004050075a7 */ /* 0x004524000800017f */
[----:B----4-:R-:W-:Y:S05]  /*17590*/  @!P0 NANOSLEEP.SYNCS 0x989680 ;  /* 0x009896800000895d */ /* 0x010fea0003900000 */
[----:B------:R-:W4:Y:S02]  /*175a0*/  @!P0 SYNCS.PHASECHK.TRANS64 P0, [R5+URZ], R4 ;  /* 0x00000004050085a7 */ /* 0x000f24000800007f */
[----:B----4-:R-:W-:Y:S05]  /*175b0*/  @!P0 BRA `(.L_x_2369) ;  /* 0xfffffffc00f08947 */ /* 0x010fea000383ffff */
[----:B------:R-:W-:Y:S05]  /*175c0*/  BRA `(.L_x_2402) ;  /* 0xfffffff400ac7947 */ /* 0x000fea000383ffff */
.L_x_2403:
        /* <DEDUP_REMOVED lines=11> */
.L_x_7389:


//--------------------- .text._ZN7cutlass13device_kernelIN5flash11enable_sm90INS1_16FlashAttnBwdSm90INS1_25CollectiveMainloopBwdSm90ILi2ELi2ELi2EN4cute5tupleIJNS5_1CILi1EEES8_S8_EEENS6_IJNS7_ILi96EEENS7_ILi128EEENS7_ILi64EEEEEENS_6half_tEfNS_4arch4Sm90ELb1ELb0ELb1ELb0ELb0ELb1ELb0ELb1ELi2ELi1ELi2ELi2ELb0EEENS1_21CollectiveEpilogueBwdISD_SE_SG_Li256ELb0ELb0ELi1EEENS1_25SingleTileBwdLPTSchedulerILb0ELi128ELb0EEEEEEEEEvNT_6ParamsE --------------------------
	.section	.text._ZN7cutlass13device_kernelIN5flash11enable_sm90INS1_16FlashAttnBwdSm90INS1_25CollectiveMainloopBwdSm90ILi2ELi2ELi2EN4cute5tupleIJNS5_1CILi1EEES8_S8_EEENS6_IJNS7_ILi96EEENS7_ILi128EEENS7_ILi64EEEEEENS_6half_tEfNS_4arch4Sm90ELb1ELb0ELb1ELb0ELb0ELb1ELb0ELb1ELi2ELi1ELi2ELi2ELb0EEENS1_21CollectiveEpilogueBwdISD_SE_SG_Li256ELb0ELb0ELi1EEENS1_25SingleTileBwdLPTSchedulerILb0ELi128ELb0EEEEEEEEEvNT_6ParamsE,"ax",@progbits
	.align	128
.text._ZN7cutlass13device_kernelIN5flash11enable_sm90INS1_16FlashAttnBwdSm90INS1_25CollectiveMainloopBwdSm90ILi2ELi2ELi2EN4cute5tupleIJNS5_1CILi1EEES8_S8_EEENS6_IJNS7_ILi96EEENS7_ILi128EEENS7_ILi64EEEEEENS_6half_tEfNS_4arch4Sm90ELb1ELb0ELb1ELb0ELb0ELb1ELb0ELb1ELi2ELi1ELi2ELi2ELb0EEENS1_21CollectiveEpilogueBwdISD_SE_SG_Li256ELb0ELb0ELi1EEENS1_25SingleTileBwdLPTSchedulerILb0ELi128ELb0EEEEEEEEEvNT_6ParamsE:
        .type           _ZN7cutlass13device_kernelIN5flash11enable_sm90INS1_16FlashAttnBwdSm90INS1_25CollectiveMainloopBwdSm90ILi2ELi2ELi2EN4cute5tupleIJNS5_1CILi1EEES8_S8_EEENS6_IJNS7_ILi96EEENS7_ILi128EEENS7_ILi64EEEEEENS_6half_tEfNS_4arch4Sm90ELb1ELb0ELb1ELb0ELb0ELb1ELb0ELb1ELi2ELi1ELi2ELi2ELb0EEENS1_21CollectiveEpilogueBwdISD_SE_SG_Li256ELb0ELb0ELi1EEENS1_25SingleTileBwdLPTSchedulerILb0ELi128ELb0EEEEEEEEEvNT_6ParamsE,@function
        .size           _ZN7cutlass13device_kernelIN5flash11enable_sm90INS1_16FlashAttnBwdSm90INS1_25CollectiveMainloopBwdSm90ILi2ELi2ELi2EN4cute5tupleIJNS5_1CILi1EEES8_S8_EEENS6_IJNS7_ILi96EEENS7_ILi128EEENS7_ILi64EEEEEENS_6half_tEfNS_4arch4Sm90ELb1ELb0ELb1ELb0ELb0ELb1ELb0ELb1ELi2ELi1ELi2ELi2ELb0EEENS1_21CollectiveEpilogueBwdISD_SE_SG_Li256ELb0ELb0ELi1EEENS1_25SingleTileBwdLPTSchedulerILb0ELi128ELb0EEEEEEEEEvNT_6ParamsE,(.L_x_7390 - _ZN7cutlass13device_kernelIN5flash11enable_sm90INS1_16FlashAttnBwdSm90INS1_25CollectiveMainloopBwdSm90ILi2ELi2ELi2EN4cute5tupleIJNS5_1CILi1EEES8_S8_EEENS6_IJNS7_ILi96EEENS7_ILi128EEENS7_ILi64EEEEEENS_6half_tEfNS_4arch4Sm90ELb1ELb0ELb1ELb0ELb0ELb1ELb0ELb1ELi2ELi1ELi2ELi2ELb0EEENS1_21CollectiveEpilogueBwdISD_SE_SG_Li256ELb0ELb0ELi1EEENS1_25SingleTileBwdLPTSchedulerILb0ELi128ELb0EEEEEEEEEvNT_6ParamsE)
        .other          _ZN7cutlass13device_kernelIN5flash11enable_sm90INS1_16FlashAttnBwdSm90INS1_25CollectiveMainloopBwdSm90ILi2ELi2ELi2EN4cute5tupleIJNS5_1CILi1EEES8_S8_EEENS6_IJNS7_ILi96EEENS7_ILi128EEENS7_ILi64EEEEEENS_6half_tEfNS_4arch4Sm90ELb1ELb0ELb1ELb0ELb0ELb1ELb0ELb1ELi2ELi1ELi2ELi2ELb0EEENS1_21CollectiveEpilogueBwdISD_SE_SG_Li256ELb0ELb0ELi1EEENS1_25SingleTileBwdLPTSchedulerILb0ELi128ELb0EEEEEEEEEvNT_6ParamsE,@"STO_CUDA_ENTRY STV_DEFAULT"
_ZN7cutlass13device_kernelIN5flash11enable_sm90INS1_16FlashAttnBwdSm90INS1_25CollectiveMainloopBwdSm90ILi2ELi2ELi2EN4cute5tupleIJNS5_1CILi1EEES8_S8_EEENS6_IJNS7_ILi96EEENS7_ILi128EEENS7_ILi64EEEEEENS_6half_tEfNS_4arch4Sm90ELb1ELb0ELb1ELb0ELb0ELb1ELb0ELb1ELi2ELi1ELi2ELi2ELb0EEENS1_21CollectiveEpilogueBwdISD_SE_SG_Li256ELb0ELb0ELi1EEENS1_25SingleTileBwdLPTSchedulerILb0ELi128ELb0EEEEEEEEEvNT_6ParamsE:
        /* <DEDUP_REMOVED lines=29> */
.L_x_2405:
[----:B------:R-:W-:Y:S05]  /*01d0*/  BSYNC B0 ;  /* 0x0000000000007941 */ /* 0x000fea0003800000 */
.L_x_2404:
        /* <DEDUP_REMOVED lines=34> */
.L_x_2406:
        /* <DEDUP_REMOVED lines=22> */
.L_x_2407:
[----:B---3--:R-:W-:Y:S01]  /*0560*/  ISETP.NE.AND P0, PT, R2, RZ, PT ;  /* 0x000000ff0200720c */ /* 0x008fe20003f05270 */
[----:B------:R-:W-:Y:S01]  /*0570*/  IMAD.MOV.U32 R2, RZ, RZ, 0x1 ;  /* 0x00000001ff027424 */ /* 0x000fe200078e00ff */
[----:B------:R-:W-:Y:S01]  /*0580*/  NOP ;  /* 0x0000000000007918 */ /* 0x000fe20000000000 */
[----:B------:R-:W-:Y:S03]  /*0590*/  BSSY B6, `(.L_x_2408) ;  /* 0x0000db8000067945 */ /* 0x000fe60003800000 */
[----:B------:R-:W-:-:S05]  /*05a0*/  SEL R2, R2, 0x2, !P0 ;  /* 0x0000000202027807 */ /* 0x000fca0004000000 */
[----:B------:R3:W-:Y:S01]  /*05b0*/  STL [R1+0xc], R2 ;  /* 0x00000c0201007387 */ /* 0x0007e20000100800 */
[----:B-12-4-:R-:W-:Y:S06]  /*05c0*/  BAR.SYNC.DEFER_BLOCKING 0x0 ;  /* 0x0000000000007b1d */ /* 0x016fec0000010000 */
[----:B------:R-:W-:Y:S05]  /*05d0*/  @!P0 BRA `(.L_x_2409) ;  /* 0x000000ac00608947 */ /* 0x000fea0003800000 */
.L_x_2410:
[----:B------:R-:W-:-:S08]  /*05e0*/  NOP ;  /* 0x0000000000007918 */ /* 0x000fd00000000000 */
[----:B------:R-:W1:Y:S02]  /*05f0*/  USETMAXREG.TRY_ALLOC.CTAPOOL UP0, 0xf0 ;  /* 0x000000f0000079c8 */ /* 0x000e640008000600 */
[----:B-1----:R-:W-:-:S13]  /*0600*/  PLOP3.LUT P0, PT, PT, PT, UP0, 0x80, 0x0 ;  /* 0x000000000000781c */ /* 0x002fda0003f0f008 */
[----:B------:R-:W-:Y:S05]  /*0610*/  @!P0 BRA `(.L_x_2410) ;  /* 0xfffffffc00f08947 */ /* 0x000fea000383ffff */
[----:B------:R-:W-:Y:S01]  /*0620*/  LOP3.LUT R0, R0, 0x3, RZ, 0xc0, !PT ;  /* 0x0000000300007812 */ /* 0x000fe200078ec0ff */
[----:B---3--:R-:W1:Y:S01]  /*0630*/  S2R R2, SR_TID.X ;  /* 0x0000000000027919 */ /* 0x008e620000002100 */
[----:B------:R-:W2:Y:S01]  /*0640*/  S2UR UR7, SR_CTAID.X ;  /* 0x00000000000779c3 */ /* 0x000ea20000002500 */
[----:B------:R-:W-:Y:S02]  /*0650*/  ULDC UR8, c[0x0][0xb50] ;  /* 0x0002d40000087ab9 */ /* 0x000fe40000000800 */
[----:B------:R-:W-:Y:S01]  /*0660*/  UISETP.NE.AND UP0, UPT, UR8, 0x1, UPT ;  /* 0x000000010800788c */ /* 0x000fe2000bf05270 */
[----:B------:R-:W3:Y:S04]  /*0670*/  SHFL.IDX PT, R0, R0, RZ, 0x1f ;  /* 0x00001fff00007589 */ /* 0x000ee800000e0000 */
[----:B------:R-:W4:Y:S06]  /*0680*/  LDC R3, c[0x0][0xb68] ;  /* 0x0002da00ff037b82 */ /* 0x000f2c0000000800 */
[----:B------:R-:W-:Y:S01]  /*0690*/  @UP0 ULDC UR4, c[0x0][0xb54] ;  /* 0x0002d50000040ab9 */ /* 0x000fe20000000800 */
[----:B------:R-:W-:Y:S01]  /*06a0*/  @UP0 ULDC UR9, c[0x0][0xb58] ;  /* 0x0002d60000090ab9 */ /* 0x000fe20000000800 */
[----:B--2---:R-:W-:-:S02]  /*06b0*/  UIMAD.WIDE.U32 UR4, UR7, UR4, URZ ;  /* 0x00000004070472a5 */ /* 0x004fc4000f8e003f */
[----:B------:R-:W-:Y:S01]  /*06c0*/  UMOV UR6, UR7 ;  /* 0x0000000700067c82 */ /* 0x000fe20008000000 */
[----:B---3--:R-:W-:Y:S01]  /*06d0*/  ISETP.NE.AND P0, PT, R0, RZ, PT ;  /* 0x000000ff0000720c */ /* 0x008fe20003f05270 */
[----:B------:R-:W-:Y:S01]  /*06e0*/  @UP0 USHF.R.U32.HI UR6, URZ, UR9, UR5 ;  /* 0x000000093f060299 */ /* 0x000fe20008011605 */
[----:B-1----:R-:W-:-:S03]  /*06f0*/  SHF.R.U32.HI R2, RZ, 0x7, R2 ;  /* 0x00000007ff027819 */ /* 0x002fc60000011602 */
[----:B------:R-:W-:-:S04]  /*0700*/  UIADD3 UR4, -UR6, URZ, URZ ;  /* 0x0000003f06047290 */ /* 0x000fc8000fffe13f */
[----:B------:R-:W-:-:S04]  /*0710*/  UIMAD UR10, UR8, UR4, UR7 ;  /* 0x00000004080a72a4 */ /* 0x000fc8000f8e0207 */
[----:B------:R-:W-:-:S05]  /*0720*/  @!P0 IADD3 R2, R2, 0x9, RZ ;  /* 0x0000000902028810 */ /* 0x000fca0007ffe0ff */
[----:B------:R1:W-:Y:S06]  /*0730*/  @!P0 BAR.ARV R2, 0xa0 ;  /* 0x000280020000851d */ /* 0x0003ec0000002000 */
[----:B----4-:R-:W-:-:S13]  /*0740*/  ISETP.LE.AND P0, PT, R3, UR6, PT ;  /* 0x0000000603007c0c */ /* 0x010fda000bf03270 */
[----:B-1----:R-:W-:Y:S05]  /*0750*/  @!P0 BRA `(.L_x_2411) ;  /* 0x0000000000208947 */ /* 0x002fea0003800000 */
[----:B------:R-:W-:Y:S01]  /*0760*/  ULDC UR7, c[0x0][0xb5c] ;  /* 0x0002d70000077ab9 */ /* 0x000fe20000000800 */
[----:B------:R-:W-:Y:S01]  /*0770*/  UMOV UR36, UR10 ;  /* 0x0000000a00247c82 */ /* 0x000fe20008000000 */
[----:B------:R-:W-:-:S11]  /*0780*/  UISETP.NE.AND UP0, UPT, UR7, 0x1, UPT ;  /* 0x000000010700788c */ /* 0x000fd6000bf05270 */
[----:B------:R-:W-:Y:S02]  /*0790*/  @UP0 ULDC.64 UR8, c[0x0][0xb60] ;  /* 0x0002d80000080ab9 */ /* 0x000fe40000000a00 */
[----:B------:R-:W-:-:S04]  /*07a0*/  UIMAD.WIDE.U32 UR4, UR10, UR8, URZ ;  /* 0x000000080a0472a5 */ /* 0x000fc8000f8e003f */
[----:B------:R-:W-:-:S04]  /*07b0*/  @UP0 USHF.R.U32.HI UR36, URZ, UR9, UR5 ;  /* 0x000000093f240299 */ /* 0x000fc80008011605 */
[----:B------:R-:W-:Y:S01]  /*07c0*/  UIMAD UR4, UR36, UR7, URZ ;  /* 0x00000007240472a4 */ /* 0x000fe2000f8e023f */
[----:B------:R-:W-:Y:S11]  /*07d0*/  BRA `(.L_x_2412) ;  /* 0x00000000001c7947 */ /* 0x000ff60003800000 */
.L_x_2411:
[----:B------:R-:W-:Y:S01]  /*07e0*/  ULDC UR7, c[0x0][0xb44] ;  /* 0x0002d10000077ab9 */ /* 0x000fe20000000800 */
[----:B------:R-:W-:Y:S01]  /*07f0*/  UMOV UR36, UR10 ;  /* 0x0000000a00247c82 */ /* 0x000fe20008000000 */
[----:B------:R-:W-:-:S11]  /*0800*/  UISETP.NE.AND UP0, UPT, UR7, 0x1, UPT ;  /* 0x000000010700788c */ /* 0x000fd6000bf05270 */
[----:B------:R-:W-:Y:S02]  /*0810*/  @UP0 ULDC.64 UR8, c[0x0][0xb48] ;  /* 0x0002d20000080ab9 */ /* 0x000fe40000000a00 */
[----:B------:R-:W-:-:S04]  /*0820*/  UIMAD.WIDE.U32 UR4, UR10, UR8, URZ ;  /* 0x000000080a0472a5 */ /* 0x000fc8000f8e003f */
[----:B------:R-:W-:-:S04]  /*0830*/  @UP0 USHF.R.U32.HI UR36, URZ, UR9, UR5 ;  /* 0x000000093f240299 */ /* 0x000fc80008011605 */
[----:B------:R-:W-:-:S12]  /*0840*/  UIMAD UR4, UR36, UR7, URZ ;  /* 0x00000007240472a4 */ /* 0x000fd8000f8e023f */
.L_x_2412:
[----:B------:R-:W-:Y:S01]  /*0850*/  ULDC UR43, c[0x0][0xb38] ;  /* 0x0002ce00002b7ab9 */ /* 0x000fe20000000800 */
[----:B------:R-:W-:Y:S02]  /*0860*/  UIADD3 UR4, UR10, -UR4, URZ ;  /* 0x800000040a047290 */ /* 0x000fe4000fffe03f */
[----:B------:R-:W-:Y:S01]  /*0870*/  UISETP.NE.AND UP0, UPT, UR43, 0x1, UPT ;  /* 0x000000012b00788c */ /* 0x000fe2000bf05270 */
[----:B------:R-:W-:Y:S02]  /*0880*/  ULDC UR5, c[0x0][0xb44] ;  /* 0x0002d10000057ab9 */ /* 0x000fe40000000800 */
[----:B------:R-:W-:-:S08]  /*0890*/  UIMAD UR6, UR6, UR5, UR4 ;  /* 0x00000005060672a4 */ /* 0x000fd0000f8e0204 */
[----:B------:R-:W-:Y:S01]  /*08a0*/  @UP0 ULDC UR4, c[0x0][0xb3c] ;  /* 0x0002cf0000040ab9 */ /* 0x000fe20000000800 */
[----:B------:R-:W-:Y:S01]  /*08b0*/  @UP0 ULDC UR7, c[0x0][0xb40] ;  /* 0x0002d00000070ab9 */ /* 0x000fe20000000800 */
[----:B------:R-:W-:Y:S02]  /*08c0*/  UIMAD.WIDE.U32 UR4, UR6, UR4, URZ ;  /* 0x00000004060472a5 */ /* 0x000fe4000f8e003f */
[----:B------:R-:W-:Y:S02]  /*08d0*/  UMOV UR44, UR6 ;  /* 0x00000006002c7c82 */ /* 0x000fe40008000000 */
[----:B------:R-:W-:-:S04]  /*08e0*/  @UP0 USHF.R.U32.HI UR44, URZ, UR7, UR5 ;  /* 0x000000073f2c0299 */ /* 0x000fc80008011605 */
[----:B------:R-:W-:Y:S02]  /*08f0*/  UIADD3 UR4, -UR44, URZ, URZ ;  /* 0x0000003f2c047290 */ /* 0x000fe4000fffe13f */
[----:B------:R-:W-:Y:S02]  /*0900*/  ISETP.LE.AND P0, PT, RZ, UR44, PT ;  /* 0x0000002cff007c0c */ /* 0x000fe4000bf03270 */
[----:B------:R-:W-:-:S11]  /*0910*/  UIMAD UR43, UR43, UR4, UR6 ;  /* 0x000000042b2b72a4 */ /* 0x000fd6000f8e0206 */
[----:B------:R-:W-:Y:S05]  /*0920*/  @!P0 BRA `(.L_x_2413) ;  /* 0x000000d400f88947 */ /* 0x000fea0003800000 */
[----:B------:R-:W-:Y:S01]  /*0930*/  ULDC UR5, c[0x0][0x280] ;  /* 0x0000a00000057ab9 */ /* 0x000fe20000000800 */
[----:B------:R-:W-:Y:S01]  /*0940*/  ULDC UR6, c[0x0][0x290] ;  /* 0x0000a40000067ab9 */ /* 0x000fe20000000800 */
[----:B------:R-:W-:Y:S01]  /*0950*/  ULEA UR4, UR36, UR5, 0x7 ;  /* 0x0000000524047291 */ /* 0x000fe2000f8e383f */
[----:B------:R-:W-:Y:S01]  /*0960*/  PLOP3.LUT P0, PT, PT, PT, PT, 0x80, 0x0 ;  /* 0x000000000000781c */ /* 0x000fe20003f0f070 */
[----:B------:R-:W-:Y:S01]  /*0970*/  ULDC UR7, c[0x0][0x74c] ;  /* 0x0001d30000077ab9 */ /* 0x000fe20000000800 */
[----:B------:R-:W-:Y:S01]  /*0980*/  CS2R R150, SRZ ;  /* 0x0000000000967805 */ /* 0x000fe2000001ff00 */
[----:B------:R-:W-:Y:S01]  /*0990*/  UIADD3 UR6, -UR7, UR4, -UR6 ;  /* 0x0000000407067290 */ /* 0x000fe2000fffe906 */
[----:B------:R-:W-:Y:S01]  /*09a0*/  CS2R R148, SRZ ;  /* 0x0000000000947805 */ /* 0x000fe2000001ff00 */
[----:B------:R-:W-:Y:S01]  /*09b0*/  UIADD3 UR4, UR5, 0x5f, URZ ;  /* 0x0000005f05047890 */ /* 0x000fe2000fffe03f */
[----:B------:R-:W-:Y:S01]  /*09c0*/  CS2R R146, SRZ ;  /* 0x0000000000927805 */ /* 0x000fe2000001ff00 */
[----:B------:R-:W-:Y:S01]  /*09d0*/  UIMAD.WIDE UR6, UR6, 0x2aaaaaab, URZ ;  /* 0x2aaaaaab060678a5 */ /* 0x000fe2000f8e023f */
[----:B------:R-:W-:Y:S01]  /*09e0*/  CS2R R144, SRZ ;  /* 0x0000000000907805 */ /* 0x000fe2000001ff00 */
[----:B------:R-:W-:Y:S01]  /*09f0*/  UIMAD.WIDE UR4, UR4, 0x2aaaaaab, URZ ;  /* 0x2aaaaaab040478a5 */ /* 0x000fe2000f8e023f */
[----:B------:R-:W-:Y:S01]  /*0a00*/  CS2R R142, SRZ ;  /* 0x00000000008e7805 */ /* 0x000fe2000001ff00 */
[----:B------:R-:W-:Y:S01]  /*0a10*/  USHF.R.U32.HI UR6, URZ, 0x1f, UR7 ;  /* 0x0000001f3f067899 */ /* 0x000fe20008011607 */
[----:B------:R-:W-:Y:S01]  /*0a20*/  CS2R R140, SRZ ;  /* 0x00000000008c7805 */ /* 0x000fe2000001ff00 */
[----:B------:R-:W-:Y:S01]  /*0a30*/  USHF.R.U32.HI UR37, URZ, 0x1f, UR5 ;  /* 0x0000001f3f257899 */ /* 0x000fe20008011605 */
[----:B------:R-:W-:Y:S01]  /*0a40*/  CS2R R138, SRZ ;  /* 0x00000000008a7805 */ /* 0x000fe2000001ff00 */
[----:B------:R-:W-:Y:S01]  /*0a50*/  ULEA.HI.SX32 UR6, UR7, UR6, 0x1c ;  /* 0x0000000607067291 */ /* 0x000fe2000f8fe23f */
[----:B------:R-:W-:Y:S01]  /*0a60*/  CS2R R136, SRZ ;  /* 0x0000000000887805 */ /* 0x000fe2000001ff00 */
[----:B------:R-:W-:Y:S01]  /*0a70*/  ULEA.HI.SX32 UR37, UR5, UR37, 0x1c ;  /* 0x0000002505257291 */ /* 0x000fe2000f8fe23f */
[----:B------:R-:W-:-:S02]  /*0a80*/  CS2R R134, SRZ ;  /* 0x0000000000867805 */ /* 0x000fc4000001ff00 */
[----:B------:R-:W-:Y:S02]  /*0a90*/  CS2R R132, SRZ ;  /* 0x0000000000847805 */ /* 0x000fe4000001ff00 */
[----:B------:R-:W-:Y:S02]  /*0aa0*/  CS2R R130, SRZ ;  /* 0x0000000000827805 */ /* 0x000fe4000001ff00 */
[----:B------:R-:W-:Y:S02]  /*0ab0*/  VIMNMX R16, RZ, UR6, !PT ;  /* 0x00000006ff107c48 */ /* 0x000fe4000ffe0100 */
[----:B------:R-:W-:Y:S02]  /*0ac0*/  CS2R R128, SRZ ;  /* 0x0000000000807805 */ /* 0x000fe4000001ff00 */
[----:B------:R-:W-:Y:S02]  /*0ad0*/  CS2R R126, SRZ ;  /* 0x00000000007e7805 */ /* 0x000fe4000001ff00 */
[----:B------:R-:W-:-:S02]  /*0ae0*/  CS2R R124, SRZ ;  /* 0x00000000007c7805 */ /* 0x000fc4000001ff00 */
[----:B------:R-:W-:Y:S02]  /*0af0*/  ISETP.LT.AND P1, PT, R16, UR37, PT ;  /* 0x0000002510007c0c */ /* 0x000fe4000bf21270 */
        /* <DEDUP_REMOVED lines=18> */
[----:B------:R-:W-:Y:S06]  /*0c20*/  @!P1 BRA `(.L_x_2414) ;  /* 0x0000009000009947 */ /* 0x000fec0003800000 */
        /* <DEDUP_REMOVED lines=21> */
.L_x_2416:
        /* <DEDUP_REMOVED lines=15> */
.L_x_2415:
        /* <DEDUP_REMOVED lines=22> */
.L_x_2418:
        /* <DEDUP_REMOVED lines=15> */
.L_x_2417:
[----:B------:R-:W-:Y:S01]  /*10c0*/  SHF.R.S32.HI R7, RZ, 0x1f, R18 ;  /* 0x0000001fff077819 */ /* 0x000fe20000011412 */
[----:B------:R-:W-:-:S03]  /*10d0*/  UMOV UR4, 0xffffffff ;  /* 0xffffffff00047882 */ /* 0x000fc60000000000 */
[----:B------:R-:W-:-:S04]  /*10e0*/  LEA.HI R0, R7, R18, RZ, 0x7 ;  /* 0x0000001207007211 */ /* 0x000fc800078f38ff */
[----:B------:R-:W-:Y:S01]  /*10f0*/  SHF.R.S32.HI R13, RZ, 0x7, R0 ;  /* 0x00000007ff0d7819 */ /* 0x000fe20000011400 */
[----:B------:R-:W-:Y:S06]  /*1100*/  BRA.DIV UR4, `(.L_x_2419) ;  /* 0x000000d204087947 */ /* 0x000fec000b800000 */
[----:B------:R1:W2:Y:S02]  /*1110*/  SHFL.IDX PT, R14, R13, RZ, 0x1f ;  /* 0x00001fff0d0e7589 */ /* 0x0002a400000e0000 */
.L_x_2522:
[----:B------:R-:W-:Y:S01]  /*1120*/  SHF.L.U32 R2, RZ, 0x1f, RZ ;  /* 0x0000001fff027819 */ /* 0x000fe200000006ff */
[----:B------:R-:W3:Y:S01]  /*1130*/  LDC R10, c[0x0][0x74c] ;  /* 0x0001d300ff0a7b82 */ /* 0x000ee20000000800 */
[----:B------:R-:W-:Y:S02]  /*1140*/  SHF.L.U32 R3, R18, 0x6, RZ ;  /* 0x0000000612037819 */ /* 0x000fe400000006ff */
[----:B------:R-:W4:Y:S02]  /*1150*/  SYNCS.PHASECHK.TRANS64.TRYWAIT P0, [R17+URZ+0x26800], R2 ;  /* 0x02680002110075a7 */ /* 0x000f24000800017f */
[----:B----4-:R-:W-:Y:S05]  /*1160*/  @P0 BRA `(.L_x_2420) ;  /* 0x0000000000080947 */ /* 0x010fea0003800000 */
[----:B------:R-:W4:Y:S02]  /*1170*/  SYNCS.PHASECHK.TRANS64.TRYWAIT P0, [R17+URZ+0x26800], R2 ;  /* 0x02680002110075a7 */ /* 0x000f24000800017f */
[----:B----4-:R-:W-:Y:S05]  /*1180*/  @!P0 BRA `(.L_x_2421) ;  /* 0x000000d000048947 */ /* 0x010fea0003800000 */
.L_x_2420:
[CC--:B------:R-:W-:Y:S01]  /*1190*/  LEA.HI R8, R7.reuse, R18.reuse, RZ, 0x5 ;  /* 0x0000001207087211 */ /* 0x0c0fe200078f28ff */
[----:B------:R-:W-:Y:S01]  /*11a0*/  ULDC UR4, c[0x0][0x280] ;  /* 0x0000a00000047ab9 */ /* 0x000fe20000000800 */
[----:B------:R-:W-:Y:S01]  /*11b0*/  ULDC UR5, c[0x0][0x290] ;  /* 0x0000a40000057ab9 */ /* 0x000fe20000000800 */
[----:B------:R-:W-:Y:S01]  /*11c0*/  LEA.HI R5, R7, R18, RZ, 0x4 ;  /* 0x0000001207057211 */ /* 0x000fe200078f20ff */
[----:B------:R-:W-:Y:S01]  /*11d0*/  UIADD3 UR4, -UR5, 0x7f, UR4 ;  /* 0x0000007f05047890 */ /* 0x000fe2000fffe104 */
[----:B----4-:R-:W-:Y:S02]  /*11e0*/  SHF.R.S32.HI R2, RZ, 0x5, R8 ;  /* 0x00000005ff027819 */ /* 0x010fe40000011408 */
[----:B------:R-:W-:Y:S02]  /*11f0*/  CS2R R150, SRZ ;  /* 0x0000000000967805 */ /* 0x000fe4000001ff00 */
[----:B------:R-:W-:Y:S01]  /*1200*/  SHF.R.S32.HI R6, RZ, 0x4, R5 ;  /* 0x00000004ff067819 */ /* 0x000fe20000011405 */
[----:B------:R-:W-:Y:S01]  /*1210*/  ULEA UR4, UR36, UR4, 0x7 ;  /* 0x0000000424047291 */ /* 0x000fe2000f8e383f */
[----:B------:R-:W-:Y:S01]  /*1220*/  LOP3.LUT R3, R3, 0x1c0, RZ, 0xc0, !PT ;  /* 0x000001c003037812 */ /* 0x000fe200078ec0ff */
[----:B------:R-:W-:Y:S01]  /*1230*/  IMAD.SHL.U32 R4, R2, 0x10, RZ ;  /* 0x0000001002047824 */ /* 0x000fe200078e00ff */
[----:B------:R-:W-:-:S02]  /*1240*/  LEA.HI R9, R5, R6, RZ, 0x1 ;  /* 0x0000000605097211 */ /* 0x000fc400078f08ff */
[----:B------:R-:W-:Y:S02]  /*1250*/  CS2R R148, SRZ ;  /* 0x0000000000947805 */ /* 0x000fe4000001ff00 */
[----:B------:R-:W-:Y:S02]  /*1260*/  LEA.HI R2, R7, R18, RZ, 0x3 ;  /* 0x0000001207027211 */ /* 0x000fe400078f18ff */
[----:B------:R-:W-:Y:S02]  /*1270*/  CS2R R146, SRZ ;  /* 0x0000000000927805 */ /* 0x000fe4000001ff00 */
[----:B------:R-:W-:Y:S02]  /*1280*/  LOP3.LUT R5, R3, 0x30, R4, 0xf8, !PT ;  /* 0x0000003003057812 */ /* 0x000fe400078ef804 */
[----:B------:R-:W-:Y:S02]  /*1290*/  CS2R R144, SRZ ;  /* 0x0000000000907805 */ /* 0x000fe4000001ff00 */
[----:B---3--:R-:W-:-:S02]  /*12a0*/  IADD3 R4, -R10, UR4, RZ ;  /* 0x000000040a047c10 */ /* 0x008fc4000fffe1ff */
[----:B------:R-:W-:Y:S02]  /*12b0*/  CS2R R142, SRZ ;  /* 0x00000000008e7805 */ /* 0x000fe4000001ff00 */
[----:B------:R-:W-:Y:S02]  /*12c0*/  LOP3.LUT R5, R5, 0x8, R2, 0xf8, !PT ;  /* 0x0000000805057812 */ /* 0x000fe400078ef802 */
[----:B------:R-:W-:Y:S02]  /*12d0*/  CS2R R140, SRZ ;  /* 0x00000000008c7805 */ /* 0x000fe4000001ff00 */
[----:B--2---:R-:W-:Y:S01]  /*12e0*/  LEA.HI R2, R14, R14, RZ, 0x1 ;  /* 0x0000000e0e027211 */ /* 0x004fe200078f08ff */
[----:B------:R-:W-:Y:S01]  /*12f0*/  IMAD.HI R10, R4, 0x2aaaaaab, RZ ;  /* 0x2aaaaaab040a7827 */ /* 0x000fe200078e02ff */
[----:B------:R-:W-:Y:S02]  /*1300*/  SHF.R.U32.HI R4, RZ, 0x3, R3 ;  /* 0x00000003ff047819 */ /* 0x000fe40000011603 */
[----:B------:R-:W-:-:S02]  /*1310*/  CS2R R138, SRZ ;  /* 0x00000000008a7805 */ /* 0x000fc4000001ff00 */
[----:B------:R-:W-:Y:S02]  /*1320*/  LOP3.LUT R9, R9, 0x7ffffe, RZ, 0xc0, !PT ;  /* 0x007ffffe09097812 */ /* 0x000fe400078ec0ff */
[----:B------:R-:W-:Y:S02]  /*1330*/  CS2R R136, SRZ ;  /* 0x0000000000887805 */ /* 0x000fe4000001ff00 */
[----:B------:R-:W-:Y:S02]  /*1340*/  SHF.R.U32.HI R3, RZ, 0x1f, R10 ;  /* 0x0000001fff037819 */ /* 0x000fe4000001160a */
[----:B------:R-:W-:Y:S02]  /*1350*/  CS2R R134, SRZ ;  /* 0x0000000000867805 */ /* 0x000fe4000001ff00 */
[----:B------:R-:W-:Y:S01]  /*1360*/  LOP3.LUT R4, R5, R4, RZ, 0x3c, !PT ;  /* 0x0000000405047212 */ /* 0x000fe200078e3cff */
[----:B------:R-:W-:Y:S01]  /*1370*/  IMAD.IADD R6, R6, 0x1, -R9 ;  /* 0x0000000106067824 */ /* 0x000fe200078e0a09 */
[----:B------:R-:W-:-:S02]  /*1380*/  LOP3.LUT R5, R2, 0xfffffffe, RZ, 0xc0, !PT ;  /* 0xfffffffe02057812 */ /* 0x000fc400078ec0ff */
[----:B------:R-:W-:Y:S02]  /*1390*/  CS2R R132, SRZ ;  /* 0x0000000000847805 */ /* 0x000fe4000001ff00 */
[----:B------:R-:W-:Y:S01]  /*13a0*/  LEA.HI.SX32 R3, R10, R3, 0x1c ;  /* 0x000000030a037211 */ /* 0x000fe200078fe2ff */
[----:B------:R-:W-:Y:S01]  /*13b0*/  IMAD R9, R13, 0xc, R6 ;  /* 0x0000000c0d097824 */ /* 0x000fe200078e0206 */
[----:B------:R-:W-:Y:S01]  /*13c0*/  MOV R2, UR37 ;  /* 0x0000002500027c02 */ /* 0x000fe20008000f00 */
[----:B------:R-:W-:Y:S01]  /*13d0*/  IMAD.IADD R5, R14, 0x1, -R5 ;  /* 0x000000010e057824 */ /* 0x000fe200078e0a05 */
[----:B------:R-:W-:Y:S01]  /*13e0*/  CS2R R130, SRZ ;  /* 0x0000000000827805 */ /* 0x000fe2000001ff00 */
[----:B------:R-:W-:Y:S01]  /*13f0*/  IMAD.U32 R4, R9, 0x200, R4 ;  /* 0x0000020009047824 */ /* 0x000fe200078e0004 */
[----:B------:R-:W-:Y:S02]  /*1400*/  VIADDMNMX R237, R3, 0x1, R2, PT ;  /* 0x0000000103ed7846 */ /* 0x000fe40003800102 */
[----:B------:R-:W-:-:S02]  /*1410*/  CS2R R128, SRZ ;  /* 0x0000000000807805 */ /* 0x000fc4000001ff00 */
[----:B------:R-:W-:Y:S02]  /*1420*/  LOP3.LUT R3, R0, 0xffffff80, RZ, 0xc0, !PT ;  /* 0xffffff8000037812 */ /* 0x000fe400078ec0ff */
[----:B------:R-:W-:Y:S01]  /*1430*/  CS2R R126, SRZ ;  /* 0x00000000007e7805 */ /* 0x000fe2000001ff00 */
[----:B------:R2:W-:Y:S01]  /*1440*/  STL [R1+0x18], R4 ;  /* 0x0000180401007387 */ /* 0x0005e20000100800 */
[----:B------:R-:W-:Y:S02]  /*1450*/  ISETP.GE.AND P0, PT, R16, R237, PT ;  /* 0x000000ed1000720c */ /* 0x000fe40003f06270 */
[----:B------:R-:W-:Y:S01]  /*1460*/  CS2R R124, SRZ ;  /* 0x00000000007c7805 */ /* 0x000fe2000001ff00 */
[----:B------:R-:W-:Y:S01]  /*1470*/  IMAD.IADD R6, R18, 0x1, -R3 ;  /* 0x0000000112067824 */ /* 0x000fe200078e0a03 */
[----:B------:R-:W-:Y:S02]  /*1480*/  MOV R0, RZ ;  /* 0x000000ff00007202 */ /* 0x000fe40000000f00 */
[----:B------:R-:W-:-:S02]  /*1490*/  CS2R R122, SRZ ;  /* 0x00000000007a7805 */ /* 0x000fc4000001ff00 */
[----:B------:R-:W-:Y:S01]  /*14a0*/  CS2R R120, SRZ ;  /* 0x0000000000787805 */ /* 0x000fe2000001ff00 */
[--C-:B------:R-:W-:Y:S01]  /*14b0*/  IMAD R2, R13, 0x300, R6.reuse ;  /* 0x000003000d027824 */ /* 0x100fe200078e0206 */
[----:B------:R-:W-:Y:S02]  /*14c0*/  SHF.R.S32.HI R11, RZ, 0x1f, R6 ;  /* 0x0000001fff0b7819 */ /* 0x000fe40000011406 */
[----:B------:R-:W-:Y:S01]  /*14d0*/  CS2R R182, SRZ ;  /* 0x0000000000b67805 */ /* 0x000fe2000001ff00 */
[----:B--2---:R-:W-:Y:S01]  /*14e0*/  IMAD.MOV.U32 R4, RZ, RZ, RZ ;  /* 0x000000ffff047224 */ /* 0x004fe200078e00ff */
[----:B------:R-:W-:Y:S02]  /*14f0*/  CS2R R180, SRZ ;  /* 0x0000000000b47805 */ /* 0x000fe4000001ff00 */
[----:B------:R-:W-:Y:S01]  /*1500*/  LEA.HI R10, R11, R6, RZ, 0x2 ;  /* 0x000000060b0a7211 */ /* 0x000fe200078f10ff */
[----:B------:R2:W-:Y:S01]  /*1510*/  STL [R1+0x1c], R11 ;  /* 0x00001c0b01007387 */ /* 0x0005e20000100800 */
[----:B------:R-:W-:-:S02]  /*1520*/  SHF.L.U32 R2, R2, 0x2, RZ ;  /* 0x0000000202027819 */ /* 0x000fc400000006ff */
[----:B------:R-:W-:Y:S02]  /*1530*/  CS2R R178, SRZ ;  /* 0x0000000000b27805 */ /* 0x000fe4000001ff00 */
[----:B------:R-:W-:Y:S01]  /*1540*/  LOP3.LUT R3, R10, 0xfffffffc, RZ, 0xc0, !PT ;  /* 0xfffffffc0a037812 */ /* 0x000fe200078ec0ff */
[----:B------:R2:W-:Y:S01]  /*1550*/  STL [R1+0x10], R10 ;  /* 0x0000100a01007387 */ /* 0x0005e20000100800 */
        /* <DEDUP_REMOVED lines=13> */
[----:B------:R-:W-:Y:S02]  /*1630*/  IMAD R2, R2, 0x4, R17 ;  /* 0x0000000402027824 */ /* 0x000fe400078e0211 */
[----:B------:R-:W-:Y:S01]  /*1640*/  IMAD.IADD R3, R6, 0x1, -R3 ;  /* 0x0000000106037824 */ /* 0x000fe200078e0a03 */
[----:B--2---:R-:W-:Y:S06]  /*1650*/  @P0 BRA `(.L_x_2422) ;  /* 0x0000004000780947 */ /* 0x004fec0003800000 */
[----:B------:R-:W-:Y:S01]  /*1660*/  LOP3.LUT R9, R8, 0xffffffe0, RZ, 0xc0, !PT ;  /* 0xffffffe008097812 */ /* 0x000fe200078ec0ff */
[----:B------:R-:W-:Y:S01]  /*1670*/  UIMAD UR4, UR36, -0x80, UR5 ;  /* 0xffffff80240478a4 */ /* 0x000fe2000f8e0205 */
[----:B------:R-:W-:Y:S01]  /*1680*/  LEA.HI R6, R11, R6, RZ, 0x5 ;  /* 0x000000060b067211 */ /* 0x000fe200078f28ff */
[----:B------:R-:W-:Y:S01]  /*1690*/  IMAD.MOV.U32 R151, RZ, RZ, RZ ;  /* 0x000000ffff977224 */ /* 0x000fe200078e00ff */
[----:B------:R-:W-:Y:S02]  /*16a0*/  IADD3 R9, R18, -R9, RZ ;  /* 0x8000000912097210 */ /* 0x000fe40007ffe0ff */
[----:B------:R-:W-:Y:S01]  /*16b0*/  LEA.HI R4, R13, R13, RZ, 0x1 ;  /* 0x0000000d0d047211 */ /* 0x000fe200078f08ff */
[----:B------:R-:W-:Y:S01]  /*16c0*/  IMAD.U32 R23, RZ, RZ, UR4 ;  /* 0x00000004ff177e24 */ /* 0x000fe2000f8e00ff */
[----:B------:R-:W-:Y:S02]  /*16d0*/  SHF.R.S32.HI R0, RZ, 0x1f, R9 ;  /* 0x0000001fff007819 */ /* 0x000fe40000011409 */
[----:B------:R-:W-:-:S02]  /*16e0*/  SHF.R.S32.HI R8, RZ, 0x5, R6 ;  /* 0x00000005ff087819 */ /* 0x000fc40000011406 */
[----:B------:R-:W-:Y:S02]  /*16f0*/  LOP3.LUT R6, R4, 0xfffffffe, RZ, 0xc0, !PT ;  /* 0xfffffffe04067812 */ /* 0x000fe400078ec0ff */
[-C--:B------:R-:W-:Y:S01]  /*1700*/  LEA.HI R4, R0, R9.reuse, RZ, 0x2 ;  /* 0x0000000900047211 */ /* 0x080fe200078f10ff */
[----:B------:R-:W-:Y:S01]  /*1710*/  IMAD R23, R8, -0x10, R23 ;  /* 0xfffffff008177824 */ /* 0x000fe200078e0217 */
[----:B------:R-:W-:Y:S01]  /*1720*/  LEA.HI R0, R0, R9, RZ, 0x3 ;  /* 0x0000000900007211 */ /* 0x000fe200078f18ff */
[----:B------:R-:W-:Y:S01]  /*1730*/  IMAD.IADD R22, R13, 0x1, -R6 ;  /* 0x000000010d167824 */ /* 0x000fe200078e0a06 */
[----:B------:R-:W-:Y:S02]  /*1740*/  SHF.R.S32.HI R9, RZ, 0x2, R4 ;  /* 0x00000002ff097819 */ /* 0x000fe40000011404 */
[----:B------:R-:W-:Y:S02]  /*1750*/  LEA.HI R6, R7, R18, RZ, 0x2 ;  /* 0x0000001207067211 */ /* 0x000fe400078f10ff */
[--C-:B------:R-:W-:Y:S01]  /*1760*/  SHF.R.S32.HI R14, RZ, 0x2, R10.reuse ;  /* 0x00000002ff0e7819 */ /* 0x100fe2000001140a */
[----:B------:R-:W-:Y:S01]  /*1770*/  VIADD R15, R9, 0x10 ;  /* 0x00000010090f7836 */ /* 0x000fe20000000000 */
[----:B------:R-:W-:-:S02]  /*1780*/  SHF.R.S32.HI R7, RZ, 0x1f, R10 ;  /* 0x0000001fff077819 */ /* 0x000fc4000001140a */
[----:B-1----:R-:W-:Y:S02]  /*1790*/  LOP3.LUT R13, R6, 0xfffffffc, RZ, 0xc0, !PT ;  /* 0xfffffffc060d7812 */ /* 0x002fe400078ec0ff */
[----:B------:R-:W-:Y:S02]  /*17a0*/  IADD3 R10, R9, 0x8, RZ ;  /* 0x00000008090a7810 */ /* 0x000fe40007ffe0ff */
[----:B------:R-:W-:Y:S01]  /*17b0*/  SHF.R.S32.HI R0, RZ, 0x3, R0 ;  /* 0x00000003ff007819 */ /* 0x000fe20000011400 */
[----:B------:R-:W-:Y:S01]  /*17c0*/  IMAD.IADD R6, R18, 0x1, -R13 ;  /* 0x0000000112067824 */ /* 0x000fe200078e0a0d */
[----:B------:R-:W-:Y:S02]  /*17d0*/  LEA.HI R11, R10, R10, RZ, 0x1 ;  /* 0x0000000a0a0b7211 */ /* 0x000fe400078f08ff */
[----:B------:R-:W-:Y:S02]  /*17e0*/  LEA.HI R18, R15, R15, RZ, 0x1 ;  /* 0x0000000f0f127211 */ /* 0x000fe400078f08ff */
[----:B------:R-:W-:-:S02]  /*17f0*/  SHF.R.S32.HI R12, RZ, 0x1, R11 ;  /* 0x00000001ff0c7819 */ /* 0x000fc4000001140b */
[----:B------:R-:W-:Y:S01]  /*1800*/  LEA.HI R8, R7, R14, RZ, 0x3 ;  /* 0x0000000e07087211 */ /* 0x000fe200078f18ff */
[----:B------:R-:W-:Y:S01]  /*1810*/  IMAD.HI R7, R0, 0x2aaaaaab, RZ ;  /* 0x2aaaaaab00077827 */ /* 0x000fe200078e02ff */
[----:B------:R-:W-:Y:S02]  /*1820*/  SHF.R.S32.HI R19, RZ, 0x1, R18 ;  /* 0x00000001ff137819 */ /* 0x000fe40000011412 */
[----:B------:R-:W-:Y:S01]  /*1830*/  LOP3.LUT R21, R8, 0xfffffff8, RZ, 0xc0, !PT ;  /* 0xfffffff808157812 */ /* 0x000fe200078ec0ff */
[----:B------:R-:W-:Y:S01]  /*1840*/  IMAD.HI R13, R12, 0x2aaaaaab, RZ ;  /* 0x2aaaaaab0c0d7827 */ /* 0x000fe200078e02ff */
[----:B------:R-:W-:Y:S02]  /*1850*/  LEA.HI R4, R4, R9, RZ, 0x1 ;  /* 0x0000000904047211 */ /* 0x000fe400078f08ff */
[----:B------:R-:W-:Y:S01]  /*1860*/  SHF.R.U32.HI R8, RZ, 0x1, R7 ;  /* 0x00000001ff087819 */ /* 0x000fe20000011607 */
[----:B------:R-:W-:Y:S01]  /*1870*/  IMAD.HI R20, R19, 0x2aaaaaab, RZ ;  /* 0x2aaaaaab13147827 */ /* 0x000fe200078e02ff */
[----:B------:R-:W-:-:S02]  /*1880*/  IADD3 R23, R23, R21, -R14 ;  /* 0x0000001517177210 */ /* 0x000fc40007ffe80e */
[----:B------:R-:W-:Y:S02]  /*1890*/  SHF.R.U32.HI R14, RZ, 0x1, R13 ;  /* 0x00000001ff0e7819 */ /* 0x000fe4000001160d */
[----:B------:R-:W-:Y:S02]  /*18a0*/  SHF.R.U32.HI R21, RZ, 0x1, R20 ;  /* 0x00000001ff157819 */ /* 0x000fe40000011614 */
[----:B------:R-:W-:Y:S02]  /*18b0*/  LOP3.LUT R4, R4, 0xfffffffe, RZ, 0xc0, !PT ;  /* 0xfffffffe04047812 */ /* 0x000fe400078ec0ff */
[----:B------:R-:W-:Y:S02]  /*18c0*/  LEA.HI R7, R7, R8, RZ, 0x1 ;  /* 0x0000000807077211 */ /* 0x000fe400078f08ff */
[----:B------:R-:W-:Y:S02]  /*18d0*/  LEA.HI R13, R13, R14, RZ, 0x1 ;  /* 0x0000000e0d0d7211 */ /* 0x000fe400078f08ff */
[----:B------:R-:W-:-:S02]  /*18e0*/  LOP3.LUT R11, R11, 0xfffffffe, RZ, 0xc0, !PT ;  /* 0xfffffffe0b0b7812 */ /* 0x000fc400078ec0ff */
[----:B------:R-:W-:Y:S01]  /*18f0*/  LEA.HI R20, R20, R21, RZ, 0x1 ;  /* 0x0000001514147211 */ /* 0x000fe200078f08ff */
[----:B------:R-:W-:Y:S01]  /*1900*/  IMAD R12, R13, -0xc, R12 ;  /* 0xfffffff40d0c7824 */ /* 0x000fe200078e020c */
[----:B------:R-:W-:Y:S01]  /*1910*/  LOP3.LUT R18, R18, 0xfffffffe, RZ, 0xc0, !PT ;  /* 0xfffffffe12127812 */ /* 0x000fe200078ec0ff */
[----:B------:R-:W-:Y:S01]  /*1920*/  IMAD.IADD R11, R10, 0x1, -R11 ;  /* 0x000000010a0b7824 */ /* 0x000fe200078e0a0b */
[----:B------:R-:W-:Y:S01]  /*1930*/  IADD3 R4, R9, -R4, RZ ;  /* 0x8000000409047210 */ /* 0x000fe20007ffe0ff */
[----:B------:R-:W-:Y:S02]  /*1940*/  IMAD R9, R7, -0xc, R0 ;  /* 0xfffffff407097824 */ /* 0x000fe400078e0200 */
[----:B------:R-:W-:Y:S02]  /*1950*/  IMAD R19, R20, -0xc, R19 ;  /* 0xfffffff414137824 */ /* 0x000fe400078e0213 */
[----:B------:R-:W-:Y:S01]  /*1960*/  IMAD.IADD R18, R15, 0x1, -R18 ;  /* 0x000000010f127824 */ /* 0x000fe200078e0a12 */
[----:B------:R-:W-:Y:S01]  /*1970*/  LEA R4, R9, R4, 0x3 ;  /* 0x0000000409047211 */ /* 0x000fe200078e18ff */
[----:B------:R-:W-:-:S02]  /*1980*/  IMAD R0, R12, 0x8, R11 ;  /* 0x000000080c007824 */ /* 0x000fc400078e020b */
[----:B------:R-:W-:Y:S02]  /*1990*/  IMAD R8, R19, 0x8, R18 ;  /* 0x0000000813087824 */ /* 0x000fe400078e0212 */
[----:B------:R1:W-:Y:S01]  /*19a0*/  STL [R1+0x8], R4 ;  /* 0x0000080401007387 */ /* 0x0003e20000100800 */
[----:B------:R-:W-:-:S03]  /*19b0*/  IMAD R7, R22, -0x40, R23 ;  /* 0xffffffc016077824 */ /* 0x000fc600078e0217 */
[----:B------:R2:W-:Y:S04]  /*19c0*/  STL [R1+0x4], R0 ;  /* 0x0000040001007387 */ /* 0x0005e80000100800 */
[----:B------:R3:W-:Y:S01]  /*19d0*/  STL [R1], R8 ;  /* 0x0000000801007387 */ /* 0x0007e20000100800 */
[----:B-1----:R-:W-:Y:S01]  /*19e0*/  MOV R4, RZ ;  /* 0x000000ff00047202 */ /* 0x002fe20000000f00 */
[----:B--2---:R-:W-:-:S07]  /*19f0*/  IMAD.MOV.U32 R0, RZ, RZ, RZ ;  /* 0x000000ffff007224 */ /* 0x004fce00078e00ff */
.L_x_2433:
[----:B--23--:R-:W2:Y:S01]  /*1a00*/  LDL R8, [R1+0xc] ;  /* 0x00000c0001087983 */ /* 0x00cea20000100800 */
[----:B------:R-:W-:Y:S05]  /*1a10*/  YIELD ;  /* 0x0000000000007946 */ /* 0x000fea0003800000 */
[----:B--2---:R-:W-:-:S04]  /*1a20*/  LOP3.LUT R8, R8, 0x1, RZ, 0xfc, !PT ;  /* 0x0000000108087812 */ /* 0x004fc800078efcff */
[----:B------:R-:W-:-:S13]  /*1a30*/  ISETP.NE.AND P0, PT, R8, 0x3, PT ;  /* 0x000000030800780c */ /* 0x000fda0003f05270 */
[----:B------:R-:W-:Y:S05]  /*1a40*/  @!P0 BRA `(.L_x_2423) ;  /* 0x0000000000048947 */ /* 0x000fea0003800000 */
[----:B------:R-:W-:Y:S01]  /*1a50*/  BPT.TRAP 0x1 ;  /* 0x000000040000795c */ /* 0x000fe20000300000 */
.L_x_2423:
[----:B------:R-:W-:Y:S02]  /*1a60*/  LEA R8, R0, R17, 0x3 ;  /* 0x0000001100087211 */ /* 0x000fe400078e18ff */
[----:B------:R-:W-:-:S04]  /*1a70*/  SHF.L.U32 R21, R4, 0x1f, RZ ;  /* 0x0000001f04157819 */ /* 0x000fc800000006ff */
[----:B------:R1:W2:Y:S01]  /*1a80*/  SYNCS.PHASECHK.TRANS64.TRYWAIT P1, [R8+URZ+0x26810], R21 ;  /* 0x02681015080075a7 */ /* 0x0002a2000802017f */
[----:B------:R-:W-:Y:S05]  /*1a90*/  @!P0 BRA `(.L_x_2424) ;  /* 0x0000000000048947 */ /* 0x000fea0003800000 */
[----:B------:R-:W-:Y:S01]  /*1aa0*/  BPT.TRAP 0x1 ;  /* 0x000000040000795c */ /* 0x000fe20000300000 */
.L_x_2424:
[----:B------:R-:W-:-:S05]  /*1ab0*/  VIADD R9, R17, 0xe000 ;  /* 0x0000e00011097836 */ /* 0x000fca0000000000 */
[----:B------:R-:W-:-:S04]  /*1ac0*/  SHF.R.U32.HI R9, RZ, 0x4, R9 ;  /* 0x00000004ff097819 */ /* 0x000fc80000011609 */
[----:B------:R-:W-:Y:S01]  /*1ad0*/  LOP3.LUT R9, R9, 0x3fff, RZ, 0xc0, !PT ;  /* 0x00003fff09097812 */ /* 0x000fe200078ec0ff */
[----:B--2---:R-:W-:Y:S06]  /*1ae0*/  @P1 BRA `(.L_x_2425) ;  /* 0x0000000000081947 */ /* 0x004fec0003800000 */
[----:B------:R-:W2:Y:S02]  /*1af0*/  SYNCS.PHASECHK.TRANS64.TRYWAIT P1, [R8+URZ+0x26810], R21 ;  /* 0x02681015080075a7 */ /* 0x000ea4000802017f */
[----:B--2---:R-:W-:Y:S05]  /*1b00*/  @!P1 BRA `(.L_x_2426) ;  /* 0x000000c400b89947 */ /* 0x004fea0003800000 */
.L_x_2425:
        /* <DEDUP_REMOVED lines=8> */
[----:B------:R-:W5:Y:S01]  /*1b90*/  LDL R13, [R1] ;  /* 0x00000000010d7983 */ /* 0x000f620000100800 */
[----:B------:R-:W-:Y:S01]  /*1ba0*/  WARPGROUP.ARRIVE ;  /* 0x00000000000079c5 */ /* 0x000fe20000000000 */
[----:B------:R-:W-:Y:S01]  /*1bb0*/  UMOV UR7, 0x40000040 ;  /* 0x4000004000077882 */ /* 0x000fe20000000000 */
[----:B------:R-:W-:Y:S01]  /*1bc0*/  UMOV UR5, 0x40000040 ;  /* 0x4000004000057882 */ /* 0x000fe20000000000 */
[----:B------:R-:W-:-:S02]  /*1bd0*/  IADD3 R19, R17, 0x1a000, RZ ;  /* 0x0001a00011137810 */ /* 0x000fc40007ffe0ff */
[----:B------:R-:W-:-:S04]  /*1be0*/  USHF.R.U32.HI UR4, URZ, 0x4, UR9 ;  /* 0x000000043f047899 */ /* 0x000fc80008011609 */
[----:B------:R-:W-:Y:S02]  /*1bf0*/  ULOP3.LUT UR4, UR4, 0x3fff, URZ, 0xc0, !UPT ;  /* 0x00003fff04047892 */ /* 0x000fe4000f8ec03f */
[----:B------:R-:W-:Y:S02]  /*1c00*/  UMOV UR6, UR8 ;  /* 0x0000000800067c82 */ /* 0x000fe40008000000 */
[----:B------:R-:W-:-:S07]  /*1c10*/  ULOP3.LUT UR10, UR4, 0x10000, URZ, 0xfc, !UPT ;  /* 0x00010000040a7892 */ /* 0x000fce000f8efc3f */
[----:B------:R-:W-:Y:S02]  /*1c20*/  UMOV UR4, UR10 ;  /* 0x0000000a00047c82 */ /* 0x000fe40008000000 */
[----:B------:R-:W-:Y:S01]  /*1c30*/  HGMMA.64x96x16.F32 R72, gdesc[UR4], RZ, !UPT, gsb0 ;  /* 0x01600000044879f0 */ /* 0x000fe2000c0008ff */
[----:B------:R-:W-:Y:S02]  /*1c40*/  UIADD3 UR6, UR8, 0x2, URZ ;  /* 0x0000000208067890 */ /* 0x000fe4000fffe03f */
[----:B------:R-:W-:Y:S01]  /*1c50*/  UIADD3 UR4, UR10, 0x2, URZ ;  /* 0x000000020a047890 */ /* 0x000fe2000fffe03f */
[----:B------:R-:W-:Y:S01]  /*1c60*/  UMOV UR7, 0x40000040 ;  /* 0x4000004000077882 */ /* 0x000fe20000000000 */
[----:B------:R-:W-:Y:S01]  /*1c70*/  UMOV UR5, 0x40000040 ;  /* 0x4000004000057882 */ /* 0x000fe20000000000 */
[----:B------:R-:W-:Y:S02]  /*1c80*/  WARPGROUP.DEPBAR.LE gsb0, 0x0 ;  /* 0x00008000000079c5 */ /* 0x000fe40000010000 */
[----:B------:R-:W-:-:S06]  /*1c90*/  WARPGROUP.ARRIVE ;  /* 0x00000000000079c5 */ /* 0x000fcc0000000000 */
[----:B------:R-:W-:Y:S01]  /*1ca0*/  HGMMA.64x96x16.F32 R72, gdesc[UR4], R72, gsb0 ;  /* 0x01600000044879f0 */ /* 0x000fe20008000848 */
        /* <DEDUP_REMOVED lines=11> */
[----:B---3--:R-:W-:-:S04]  /*1d60*/  LEA R10, R0, R14, 0x7 ;  /* 0x0000000e000a7211 */ /* 0x008fc800078e38ff */
[----:B------:R-:W-:Y:S01]  /*1d70*/  LEA R10, R3, R10, 0x1 ;  /* 0x0000000a030a7211 */ /* 0x000fe200078e08ff */
[----:B----4-:R-:W-:-:S03]  /*1d80*/  IMAD R12, R0, 0x80, R12 ;  /* 0x00000080000c7824 */ /* 0x010fc600078e020c */
[C---:B------:R-:W-:Y:S01]  /*1d90*/  LEA R15, R10.reuse, R17, 0x2 ;  /* 0x000000110a0f7211 */ /* 0x040fe200078e10ff */
[----:B------:R-:W-:Y:S02]  /*1da0*/  IMAD R190, R10, 0x4, R19 ;  /* 0x000000040abe7824 */ /* 0x000fe400078e0213 */
[----:B-----5:R-:W-:Y:S02]  /*1db0*/  IMAD R14, R0, 0x80, R13 ;  /* 0x00000080000e7824 */ /* 0x020fe400078e020d */
[C---:B------:R-:W-:Y:S02]  /*1dc0*/  IMAD R12, R3.reuse, 0x2, R12 ;  /* 0x00000002030c7824 */ /* 0x040fe400078e020c */
[----:B------:R-:W-:Y:S02]  /*1dd0*/  IMAD R18, R3, 0x2, R14 ;  /* 0x0000000203127824 */ /* 0x000fe400078e020e */
[--C-:B------:R-:W-:Y:S02]  /*1de0*/  IMAD R14, R12, 0x4, R17.reuse ;  /* 0x000000040c0e7824 */ /* 0x100fe400078e0211 */
[C---:B------:R-:W-:Y:S01]  /*1df0*/  IMAD R13, R18.reuse, 0x4, R17 ;  /* 0x00000004120d7824 */ /* 0x040fe200078e0211 */
[----:B------:R-:W-:Y:S01]  /*1e00*/  LEA R10, R18, R19, 0x2 ;  /* 0x00000013120a7211 */ /* 0x000fe200078e10ff */
[----:B------:R-:W-:Y:S01]  /*1e10*/  IMAD R11, R12, 0x4, R19 ;  /* 0x000000040c0b7824 */ /* 0x000fe200078e0213 */
[----:B------:R-:W-:-:S02]  /*1e20*/  WARPGROUP.DEPBAR.LE gsb0, 0x0 ;  /* 0x00008000000079c5 */ /* 0x000fc40000010000 */
[----:B------:R-:W-:-:S06]  /*1e30*/  WARPGROUP.ARRIVE ;  /* 0x00000000000079c5 */ /* 0x000fcc0000000000 */
[----:B------:R-:W-:Y:S03]  /*1e40*/  HGMMA.64x96x16.F32 R72, gdesc[UR4], R72, gsb0 ;  /* 0x01600000044879f0 */ /* 0x000fe60008000848 */
[----:B------:R-:W-:Y:S02]  /*1e50*/  WARPGROUP.DEPBAR.LE gsb0, 0x0 ;  /* 0x00008000000079c5 */ /* 0x000fe40000010000 */
[----:B------:R-:W3:Y:S04]  /*1e60*/  LDS R15, [R15+0x1a000] ;  /* 0x01a000000f0f7984 */ /* 0x000ee80000000800 */
[----:B------:R-:W4:Y:S04]  /*1e70*/  LDS R14, [R14+0x1a000] ;  /* 0x01a000000e0e7984 */ /* 0x000f280000000800 */
[----:B------:R-:W1:Y:S01]  /*1e80*/  LDS R13, [R13+0x1a000] ;  /* 0x01a000000d0d7984 */ /* 0x000e620000000800 */
[----:B------:R-:W-:Y:S05]  /*1e90*/  @!P0 BRA `(.L_x_2427) ;  /* 0x0000000000048947 */ /* 0x000fea0003800000 */
[----:B------:R-:W-:Y:S01]  /*1ea0*/  BPT.TRAP 0x1 ;  /* 0x000000040000795c */ /* 0x000fe20000300000 */
.L_x_2427:
[----:B------:R1:W1:Y:S01]  /*1eb0*/  SYNCS.PHASECHK.TRANS64.TRYWAIT P1, [R8+URZ+0x26830], R21 ;  /* 0x02683015080075a7 */ /* 0x000262000802017f */
[----:B------:R-:W-:Y:S05]  /*1ec0*/  @!P0 BRA `(.L_x_2428) ;  /* 0x0000000000048947 */ /* 0x000fea0003800000 */
[----:B------:R-:W-:Y:S01]  /*1ed0*/  BPT.TRAP 0x1 ;  /* 0x000000040000795c */ /* 0x000fe20000300000 */
.L_x_2428:
[----:B------:R-:W-:-:S05]  /*1ee0*/  VIADD R12, R17, 0x14000 ;  /* 0x00014000110c7836 */ /* 0x000fca0000000000 */
[----:B------:R-:W-:-:S04]  /*1ef0*/  SHF.R.U32.HI R12, RZ, 0x4, R12 ;  /* 0x00000004ff0c7819 */ /* 0x000fc8000001160c */
[----:B------:R-:W-:-:S04]  /*1f00*/  LOP3.LUT R12, R12, 0x3fff, RZ, 0xc0, !PT ;  /* 0x00003fff0c0c7812 */ /* 0x000fc800078ec0ff */
[----:B------:R-:W-:Y:S01]  /*1f10*/  LOP3.LUT R19, R12, 0x10000, RZ, 0xfc, !PT ;  /* 0x000100000c137812 */ /* 0x000fe200078efcff */
[----:B-1----:R-:W-:Y:S06]  /*1f20*/  @P1 BRA `(.L_x_2429) ;  /* 0x0000000000081947 */ /* 0x002fec0003800000 */
[----:B------:R-:W1:Y:S02]  /*1f30*/  SYNCS.PHASECHK.TRANS64.TRYWAIT P1, [R8+URZ+0x26830], R21 ;  /* 0x02683015080075a7 */ /* 0x000e64000802017f */
[----:B-1----:R-:W-:Y:S05]  /*1f40*/  @!P1 BRA `(.L_x_2430) ;  /* 0x000000c000bc9947 */ /* 0x002fea0003800000 */
.L_x_2429:
[----:B------:R-:W-:Y:S01]  /*1f50*/  UIADD3 UR9, UR9, 0x4000, URZ ;  /* 0x0000400009097890 */ /* 0x000fe2000fffe03f */
[C---:B------:R-:W-:Y:S01]  /*1f60*/  IMAD R19, R0.reuse, 0x300, R19 ;  /* 0x0000030000137824 */ /* 0x040fe200078e0213 */
[----:B------:R-:W-:Y:S01]  /*1f70*/  WARPGROUP.ARRIVE ;  /* 0x00000000000079c5 */ /* 0x000fe20000000000 */
[----:B------:R-:W-:Y:S01]  /*1f80*/  UMOV UR7, 0x40000040 ;  /* 0x4000004000077882 */ /* 0x000fe20000000000 */
[----:B------:R-:W-:Y:S01]  /*1f90*/  USHF.R.U32.HI UR9, URZ, 0x4, UR9 ;  /* 0x000000043f097899 */ /* 0x000fe20008011609 */
[----:B------:R-:W-:Y:S01]  /*1fa0*/  ISETP.GT.AND P2, PT, R7, RZ, PT ;  /* 0x000000ff0700720c */ /* 0x000fe20003f44270 */
[----:B------:R-:W-:Y:S01]  /*1fb0*/  UMOV UR5, 0x40000040 ;  /* 0x4000004000057882 */ /* 0x000fe20000000000 */
[----:B------:R-:W-:Y:S01]  /*1fc0*/  R2UR UR8, R19 ;  /* 0x00000000130872ca */ /* 0x000fe200000e0000 */
[----:B------:R-:W-:Y:S01]  /*1fd0*/  ULOP3.LUT UR9, UR9, 0x3fff, URZ, 0xc0, !UPT ;  /* 0x00003fff09097892 */ /* 0x000fe2000f8ec03f */
[----:B------:R-:W-:Y:S01]  /*1fe0*/  ISETP.GT.AND P1, PT, R7, 0x8, PT ;  /* 0x000000080700780c */ /* 0x000fe20003f24270 */
[----:B------:R-:W-:Y:S01]  /*1ff0*/  ULDC UR10, c[0x0][0x75c] ;  /* 0x0001d700000a7ab9 */ /* 0x000fe20000000800 */
[----:B------:R-:W-:Y:S01]  /*2000*/  IMAD R236, R0, 0x300, R12 ;  /* 0x0000030000ec7824 */ /* 0x000fe200078e020c */
[----:B------:R-:W-:Y:S01]  /*2010*/  ULOP3.LUT UR9, UR9, 0x10000, URZ, 0xfc, !UPT ;  /* 0x0001000009097892 */ /* 0x000fe2000f8efc3f */
[----:B------:R-:W-:Y:S01]  /*2020*/  FMUL.FTZ R192, R72, UR10 ;  /* 0x0000000a48c07c20 */ /* 0x000fe20008410000 */
[----:B------:R-:W-:Y:S01]  /*2030*/  FMUL.FTZ R72, R79, UR10 ;  /* 0x0000000a4f487c20 */ /* 0x000fe20008410000 */
[----:B------:R-:W-:Y:S01]  /*2040*/  FMUL.FTZ R79, R86, UR10 ;  /* 0x0000000a564f7c20 */ /* 0x000fe20008410000 */
[----:B------:R-:W-:Y:S01]  /*2050*/  FMUL.FTZ R86, R93, UR10 ;  /* 0x0000000a5d567c20 */ /* 0x000fe20008410000 */
[----:B------:R-:W-:Y:S01]  /*2060*/  FMUL.FTZ R23, R78, UR10 ;  /* 0x0000000a4e177c20 */ /* 0x000fe20008410000 */
[----:B------:R-:W1:Y:S01]  /*2070*/  LDC R93, c[0x0][0x280] ;  /* 0x0000a000ff5d7b82 */ /* 0x000e620000000800 */
[----:B------:R-:W-:Y:S01]  /*2080*/  UMOV UR4, UR9 ;  /* 0x0000000900047c82 */ /* 0x000fe20008000000 */
[----:B------:R-:W-:Y:S01]  /*2090*/  UMOV UR6, UR8 ;  /* 0x0000000800067c82 */ /* 0x000fe20008000000 */
[----:B------:R-:W-:Y:S01]  /*20a0*/  FMUL.FTZ R18, R73, UR10 ;  /* 0x0000000a49127c20 */ /* 0x000fe20008410000 */
[----:B------:R-:W-:Y:S01]  /*20b0*/  HGMMA.64x96x16.F32 R24, gdesc[UR4], RZ, !UPT, gsb0 ;  /* 0x01600000041879f0 */ /* 0x000fe2000c0008ff */
        /* <DEDUP_REMOVED lines=9> */
[----:B------:R-:W-:Y:S01]  /*2150*/  FMUL.FTZ R20, R75, UR10 ;  /* 0x0000000a4b147c20 */ /* 0x000fe20008410000 */
[----:B------:R-:W-:Y:S01]  /*2160*/  FMUL.FTZ R74, R81, UR10 ;  /* 0x0000000a514a7c20 */ /* 0x000fe20008410000 */
[----:B------:R-:W-:Y:S01]  /*2170*/  FMUL.FTZ R77, R84, UR10 ;  /* 0x0000000a544d7c20 */ /* 0x000fe20008410000 */
[----:B------:R-:W5:Y:S01]  /*2180*/  MUFU.TANH R192, R192 ;  /* 0x000000c000c07308 */ /* 0x000f620000002400 */
[----:B------:R-:W-:Y:S01]  /*2190*/  FMUL.FTZ R75, R82, UR10 ;  /* 0x0000000a524b7c20 */ /* 0x000fe20008410000 */
[----:B------:R-:W-:Y:S01]  /*21a0*/  FMUL.FTZ R82, R89, UR10 ;  /* 0x0000000a59527c20 */ /* 0x000fe20008410000 */
[----:B------:R-:W-:Y:S01]  /*21b0*/  FMUL.FTZ R185, R100, UR10 ;  /* 0x0000000a64b97c20 */ /* 0x000fe20008410000 */
[----:B------:R-:W-:Y:S01]  /*21c0*/  FMUL.FTZ R188, R103, UR10 ;  /* 0x0000000a67bc7c20 */ /* 0x000fe20008410000 */
[----:B------:R-:W-:Y:S01]  /*21d0*/  FMUL.FTZ R186, R101, UR10 ;  /* 0x0000000a65ba7c20 */ /* 0x000fe20008410000 */
[----:B--2---:R-:W-:Y:S01]  /*21e0*/  FMUL.FTZ R21, R76, UR10 ;  /* 0x0000000a4c157c20 */ /* 0x004fe20008410000 */
[----:B-1----:R-:W-:Y:S01]  /*21f0*/  IMAD R92, R16, -0x60, R93 ;  /* 0xffffffa0105c7824 */ /* 0x002fe200078e025d */
[----:B------:R-:W1:Y:S01]  /*2200*/  MUFU.TANH R18, R18 ;  /* 0x0000001200127308 */ /* 0x000e620000002400 */
[----:B------:R-:W-:Y:S01]  /*2210*/  FMUL.FTZ R191, R113, UR10 ;  /* 0x0000000a71bf7c20 */ /* 0x000fe20008410000 */
[----:B------:R-:W-:Y:S01]  /*2220*/  FMUL.FTZ R76, R83, UR10 ;  /* 0x0000000a534c7c20 */ /* 0x000fe20008410000 */
[----:B------:R-:W-:-:S02]  /*2230*/  IMAD R92, R3, -0x2, R92 ;  /* 0xfffffffe035c7824 */ /* 0x000fc400078e025c */
[----:B------:R-:W-:Y:S01]  /*2240*/  FMUL.FTZ R80, R87, UR10 ;  /* 0x0000000a57507c20 */ /* 0x000fe20008410000 */
[----:B------:R-:W-:Y:S01]  /*2250*/  FMUL.FTZ R83, R90, UR10 ;  /* 0x0000000a5a537c20 */ /* 0x000fe20008410000 */
[----:B------:R-:W-:Y:S01]  /*2260*/  FMUL.FTZ R87, R94, UR10 ;  /* 0x0000000a5e577c20 */ /* 0x000fe20008410000 */
[----:B------:R-:W-:Y:S01]  /*2270*/  IMAD.IADD R92, R92, 0x1, -R7 ;  /* 0x000000015c5c7824 */ /* 0x000fe200078e0a07 */
[----:B------:R-:W2:Y:S01]  /*2280*/  MUFU.TANH R73, R73 ;  /* 0x0000004900497308 */ /* 0x000ea20000002400 */
[----:B------:R-:W-:Y:S01]  /*2290*/  FMUL.FTZ R90, R97, UR10 ;  /* 0x0000000a615a7c20 */ /* 0x000fe20008410000 */
[----:B------:R-:W-:Y:S01]  /*22a0*/  FMUL.FTZ R81, R88, UR10 ;  /* 0x0000000a58517c20 */ /* 0x000fe20008410000 */
[----:B------:R-:W-:Y:S01]  /*22b0*/  FMUL.FTZ R189, R104, UR10 ;  /* 0x0000000a68bd7c20 */ /* 0x000fe20008410000 */
[C---:B------:R-:W-:Y:S01]  /*22c0*/  SEL R103, R92.reuse, 0x60, P2 ;  /* 0x000000605c677807 */ /* 0x040fe20001000000 */
[----:B------:R-:W-:Y:S01]  /*22d0*/  FMUL.FTZ R88, R95, UR10 ;  /* 0x0000000a5f587c20 */ /* 0x000fe20008410000 */
[----:B------:R-:W-:Y:S01]  /*22e0*/  IADD3 R97, R92, 0x8, RZ ;  /* 0x000000085c617810 */ /* 0x000fe20007ffe0ff */
[----:B---3--:R-:W3:Y:S01]  /*22f0*/  SHFL.IDX PT, R104, R15, R6, 0x1f ;  /* 0x00001f060f687589 */ /* 0x008ee200000e0000 */
[----:B------:R-:W4:Y:S01]  /*2300*/  MUFU.TANH R74, R74 ;  /* 0x0000004a004a7308 */ /* 0x000f220000002400 */
[----:B------:R-:W-:Y:S01]  /*2310*/  ISETP.GT.AND P6, PT, R103, RZ, PT ;  /* 0x000000ff6700720c */ /* 0x000fe20003fc4270 */
[----:B------:R-:W-:Y:S01]  /*2320*/  FMUL.FTZ R84, R91, UR10 ;  /* 0x0000000a5b547c20 */ /* 0x000fe20008410000 */
[C---:B------:R-:W-:Y:S01]  /*2330*/  ISETP.GT.AND P5, PT, R103.reuse, 0x1, PT ;  /* 0x000000016700780c */ /* 0x040fe20003fa4270 */
[----:B------:R-:W-:Y:S01]  /*2340*/  FMUL.FTZ R91, R98, UR10 ;  /* 0x0000000a625b7c20 */ /* 0x000fe20008410000 */
[----:B------:R-:W-:Y:S01]  /*2350*/  ISETP.GT.AND P4, PT, R103, 0x10, PT ;  /* 0x000000106700780c */ /* 0x000fe20003f84270 */
[----:B------:R-:W-:Y:S01]  /*2360*/  FMUL.FTZ R89, R96, UR10 ;  /* 0x0000000a60597c20 */ /* 0x000fe20008410000 */
[----:B-----5:R-:W-:Y:S01]  /*2370*/  FSEL R113, R192, -INF , !P6 ;  /* 0xff800000c0717808 */ /* 0x020fe20007000000 */
[----:B------:R-:W5:Y:S01]  /*2380*/  MUFU.TANH R77, R77 ;  /* 0x0000004d004d7308 */ /* 0x000f620000002400 */
[----:B-1----:R-:W-:Y:S01]  /*2390*/  FSEL R197, R18, -INF , !P5 ;  /* 0xff80000012c57808 */ /* 0x002fe20006800000 */
[----:B------:R-:W-:Y:S01]  /*23a0*/  FMUL.FTZ R184, R99, UR10 ;  /* 0x0000000a63b87c20 */ /* 0x000fe20008410000 */
[C---:B------:R-:W-:Y:S01]  /*23b0*/  ISETP.GT.AND P6, PT, R103.reuse, 0x11, PT ;  /* 0x000000116700780c */ /* 0x040fe20003fc4270 */
[----:B------:R-:W-:Y:S01]  /*23c0*/  FMUL.FTZ R187, R102, UR10 ;  /* 0x0000000a66bb7c20 */ /* 0x000fe20008410000 */
[----:B------:R-:W-:Y:S01]  /*23d0*/  ISETP.GT.AND P5, PT, R103, 0x18, PT ;  /* 0x000000186700780c */ /* 0x000fe20003fa4270 */
[----:B------:R-:W-:Y:S01]  /*23e0*/  FMUL.FTZ R105, R105, UR10 ;  /* 0x0000000a69697c20 */ /* 0x000fe20008410000 */
[----:B--2---:R-:W-:Y:S01]  /*23f0*/  FSEL R94, R73, -INF , !P4 ;  /* 0xff800000495e7808 */ /* 0x004fe20006000000 */
[----:B------:R-:W1:Y:S01]  /*2400*/  MUFU.TANH R82, R82 ;  /* 0x0000005200527308 */ /* 0x000e620000002400 */
[----:B------:R-:W-:Y:S01]  /*2410*/  ISETP.GT.AND P4, PT, R103, 0x21, PT ;  /* 0x000000216700780c */ /* 0x000fe20003f84270 */
[----:B------:R-:W-:Y:S01]  /*2420*/  FMUL.FTZ R108, R108, UR10 ;  /* 0x0000000a6c6c7c20 */ /* 0x000fe20008410000 */
[----:B----4-:R-:W-:Y:S01]  /*2430*/  FSEL R93, R74, -INF , !P6 ;  /* 0xff8000004a5d7808 */ /* 0x010fe20007000000 */
[----:B------:R-:W-:Y:S01]  /*2440*/  FMUL.FTZ R109, R109, UR10 ;  /* 0x0000000a6d6d7c20 */ /* 0x000fe20008410000 */
[----:B------:R-:W-:Y:S01]  /*2450*/  ISETP.GT.AND P6, PT, R103, 0x28, PT ;  /* 0x000000286700780c */ /* 0x000fe20003fc4270 */
[----:B------:R-:W-:Y:S01]  /*2460*/  FMUL.FTZ R106, R106, UR10 ;  /* 0x0000000a6a6a7c20 */ /* 0x000fe20008410000 */
[----:B------:R-:W-:Y:S01]  /*2470*/  SEL R193, R97, 0x60, P1 ;  /* 0x0000006061c17807 */ /* 0x000fe20000800000 */
[----:B------:R-:W2:Y:S01]  /*2480*/  MUFU.TANH R85, R85 ;  /* 0x0000005500557308 */ /* 0x000ea20000002400 */
[----:B-----5:R-:W-:Y:S01]  /*2490*/  FSEL R95, R77, -INF , !P5 ;  /* 0xff8000004d5f7808 */ /* 0x020fe20006800000 */
[----:B------:R-:W-:Y:S01]  /*24a0*/  FMUL.FTZ R107, R107, UR10 ;  /* 0x0000000a6b6b7c20 */ /* 0x000fe20008410000 */
[C---:B------:R-:W-:Y:S01]  /*24b0*/  ISETP.GT.AND P5, PT, R103.reuse, 0x29, PT ;  /* 0x000000296700780c */ /* 0x040fe20003fa4270 */
[----:B------:R-:W-:Y:S01]  /*24c0*/  FMUL.FTZ R112, R112, UR10 ;  /* 0x0000000a70707c20 */ /* 0x000fe20008410000 */
[C---:B------:R-:W-:Y:S01]  /*24d0*/  ISETP.GT.AND P3, PT, R103.reuse, 0x8, PT ;  /* 0x000000086700780c */ /* 0x040fe20003f64270 */
[----:B------:R-:W-:Y:S01]  /*24e0*/  FMUL.FTZ R110, R110, UR10 ;  /* 0x0000000a6e6e7c20 */ /* 0x000fe20008410000 */
[----:B------:R-:W-:Y:S01]  /*24f0*/  ISETP.GT.AND P2, PT, R103, 0x9, PT ;  /* 0x000000096700780c */ /* 0x000fe20003f44270 */
[----:B------:R-:W4:Y:S01]  /*2500*/  MUFU.TANH R86, R86 ;  /* 0x0000005600567308 */ /* 0x000f220000002400 */
[----:B-1----:R-:W-:Y:S01]  /*2510*/  FSEL R98, R82, -INF , !P4 ;  /* 0xff80000052627808 */ /* 0x002fe20006000000 */
[----:B------:R-:W-:Y:S01]  /*2520*/  FMUL.FTZ R111, R111, UR10 ;  /* 0x0000000a6f6f7c20 */ /* 0x000fe20008410000 */
[C---:B------:R-:W-:Y:S01]  /*2530*/  ISETP.GT.AND P4, PT, R103.reuse, 0x38, PT ;  /* 0x000000386700780c */ /* 0x040fe20003f84270 */
[----:B------:R-:W-:Y:S01]  /*2540*/  FMUL.FTZ R114, R114, UR10 ;  /* 0x0000000a72727c20 */ /* 0x000fe20008410000 */
[----:B------:R-:W-:Y:S01]  /*2550*/  ISETP.GT.AND P1, PT, R103, 0x40, PT ;  /* 0x000000406700780c */ /* 0x000fe20003f24270 */
[----:B------:R-:W-:Y:S01]  /*2560*/  FFMA.FTZ R192, -R192, R192, 1 ;  /* 0x3f800000c0c07423 */ /* 0x000fe200000101c0 */
[----:B------:R-:W-:Y:S01]  /*2570*/  FMUL.FTZ R194, R117, UR10 ;  /* 0x0000000a75c27c20 */ /* 0x000fe20008410000 */
[----:B------:R-:W1:Y:S01]  /*2580*/  MUFU.TANH R185, R185 ;  /* 0x000000b900b97308 */ /* 0x000e620000002400 */
[----:B--2---:R-:W-:Y:S01]  /*2590*/  FSEL R96, R85, -INF , !P6 ;  /* 0xff80000055607808 */ /* 0x004fe20007000000 */
[----:B------:R-:W-:Y:S01]  /*25a0*/  VIADD R117, R6, 0x8 ;  /* 0x0000000806757836 */ /* 0x000fe20000000000 */
[----:B------:R-:W-:Y:S01]  /*25b0*/  ISETP.GT.AND P6, PT, R103, 0x39, PT ;  /* 0x000000396700780c */ /* 0x000fe20003fc4270 */
[----:B------:R-:W-:Y:S01]  /*25c0*/  FMUL.FTZ R201, R119, UR10 ;  /* 0x0000000a77c97c20 */ /* 0x000fe20008410000 */
[----:B------:R-:W-:Y:S01]  /*25d0*/  FMUL.FTZ R196, R118, UR10 ;  /* 0x0000000a76c47c20 */ /* 0x000fe20008410000 */
[----:B------:R-:W-:Y:S01]  /*25e0*/  IADD3 R118, R6, 0xc, RZ ;  /* 0x0000000c06767810 */ /* 0x000fe20007ffe0ff */
[----:B------:R-:W2:Y:S01]  /*25f0*/  SHFL.IDX PT, R228, R15, R117, 0x1f ;  /* 0x00001f750fe47589 */ /* 0x000ea200000e0000 */
[----:B------:R-:W5:Y:S01]  /*2600*/  MUFU.TANH R19, R19 ;  /* 0x0000001300137308 */ /* 0x000f620000002400 */
[----:B----4-:R-:W-:Y:S01]  /*2610*/  FSEL R97, R86, -INF , !P5 ;  /* 0xff80000056617808 */ /* 0x010fe20006800000 */
[----:B------:R-:W-:Y:S01]  /*2620*/  FMUL.FTZ R115, R115, UR10 ;  /* 0x0000000a73737c20 */ /* 0x000fe20008410000 */
[----:B------:R-:W-:Y:S01]  /*2630*/  ISETP.GT.AND P5, PT, R193, RZ, PT ;  /* 0x000000ffc100720c */ /* 0x000fe20003fa4270 */
[----:B------:R-:W4:Y:S04]  /*2640*/  SHFL.IDX PT, R225, R15, R118, 0x1f ;  /* 0x00001f760fe17589 */ /* 0x000f2800000e0000 */
[----:B------:R-:W3:Y:S01]  /*2650*/  MUFU.TANH R186, R186 ;  /* 0x000000ba00ba7308 */ /* 0x000ee20000002400 */
[----:B-1----:R-:W-:-:S02]  /*2660*/  FSEL R100, R185, -INF , !P4 ;  /* 0xff800000b9647808 */ /* 0x002fc40006000000 */
[----:B------:R-:W-:-:S05]  /*2670*/  ISETP.GT.AND P4, PT, R193, 0x1, PT ;  /* 0x00000001c100780c */ /* 0x000fca0003f84270 */
[----:B------:R-:W1:Y:S01]  /*2680*/  MUFU.TANH R20, R20 ;  /* 0x0000001400147308 */ /* 0x000e620000002400 */
[----:B------:R-:W-:Y:S02]  /*2690*/  WARPGROUP.DEPBAR.LE gsb0, 0x0 ;  /* 0x00008000000079c5 */ /* 0x000fe40000010000 */
[----:B------:R-:W-:Y:S01]  /*26a0*/  WARPGROUP.ARRIVE ;  /* 0x00000000000079c5 */ /* 0x000fe20000000000 */
[C---:B-----5:R-:W-:Y:S01]  /*26b0*/  FSEL R226, R19.reuse, -INF , !P5 ;  /* 0xff80000013e27808 */ /* 0x060fe20006800000 */
[----:B------:R-:W-:Y:S01]  /*26c0*/  FFMA.FTZ R19, -R19, R19, 1 ;  /* 0x3f80000013137423 */ /* 0x000fe20000010113 */
[C---:B------:R-:W-:Y:S02]  /*26d0*/  ISETP.GT.AND P5, PT, R193.reuse, 0x9, PT ;  /* 0x00000009c100780c */ /* 0x040fe40003fa4270 */
[----:B------:R-:W5:Y:S01]  /*26e0*/  MUFU.TANH R23, R23 ;  /* 0x0000001700177308 */ /* 0x000f620000002400 */
[----:B------:R-:W-:Y:S01]  /*26f0*/  HGMMA.64x96x16.F32 R24, gdesc[UR4], R24, gsb0 ;  /* 0x01600000041879f0 */ /* 0x000fe20008000818 */
[----:B------:R-:W-:Y:S01]  /*2700*/  UIADD3 UR6, UR8, 0x4, URZ ;  /* 0x0000000408067890 */ /* 0x000fe2000fffe03f */
[----:B---3--:R-:W-:Y:S01]  /*2710*/  FSEL R222, R186, -INF , !P6 ;  /* 0xff800000bade7808 */ /* 0x008fe20007000000 */
[----:B------:R-:W-:Y:S01]  /*2720*/  UIADD3 UR4, UR9, 0x4, URZ ;  /* 0x0000000409047890 */ /* 0x000fe2000fffe03f */
[----:B------:R-:W-:Y:S01]  /*2730*/  ISETP.GT.AND P6, PT, R193, 0x8, PT ;  /* 0x00000008c100780c */ /* 0x000fe20003fc4270 */
[----:B------:R-:W-:Y:S01]  /*2740*/  UMOV UR7, 0x40000040 ;  /* 0x4000004000077882 */ /* 0x000fe20000000000 */
[----:B------:R-:W-:Y:S01]  /*2750*/  UMOV UR5, 0x40000040 ;  /* 0x4000004000057882 */ /* 0x000fe20000000000 */
[----:B------:R-:W3:Y:S01]  /*2760*/  MUFU.TANH R72, R72 ;  /* 0x0000004800487308 */ /* 0x000ee20000002400 */
[----:B-1----:R-:W-:-:S02]  /*2770*/  FSEL R224, R20, -INF , !P4 ;  /* 0xff80000014e07808 */ /* 0x002fc40006000000 */
[----:B------:R-:W-:-:S05]  /*2780*/  ISETP.GT.AND P4, PT, R193, 0x10, PT ;  /* 0x00000010c100780c */ /* 0x000fca0003f84270 */
[----:B------:R-:W1:Y:S01]  /*2790*/  MUFU.TANH R75, R75 ;  /* 0x0000004b004b7308 */ /* 0x000e620000002400 */
[----:B-----5:R-:W-:Y:S02]  /*27a0*/  FSEL R219, R23, -INF , !P6 ;  /* 0xff80000017db7808 */ /* 0x020fe40007000000 */
[----:B------:R-:W-:-:S05]  /*27b0*/  ISETP.GT.AND P6, PT, R193, 0x11, PT ;  /* 0x00000011c100780c */ /* 0x000fca0003fc4270 */
[----:B------:R-:W5:Y:S01]  /*27c0*/  MUFU.TANH R21, R21 ;  /* 0x0000001500157308 */ /* 0x000f620000002400 */
[----:B---3--:R-:W-:Y:S02]  /*27d0*/  FSEL R221, R72, -INF , !P5 ;  /* 0xff80000048dd7808 */ /* 0x008fe40006800000 */
[----:B------:R-:W-:-:S05]  /*27e0*/  ISETP.GT.AND P5, PT, R193, 0x18, PT ;  /* 0x00000018c100780c */ /* 0x000fca0003fa4270 */
[----:B------:R-:W3:Y:S01]  /*27f0*/  MUFU.TANH R76, R76 ;  /* 0x0000004c004c7308 */ /* 0x000ee20000002400 */
[----:B-1----:R-:W-:Y:S02]  /*2800*/  FSEL R209, R75, -INF , !P4 ;  /* 0xff8000004bd17808 */ /* 0x002fe40006000000 */
        /* <DEDUP_REMOVED lines=24> */
[----:B------:R-:W-:Y:S01]  /*2990*/  ISETP.GT.AND P5, PT, R193, 0x30, PT ;  /* 0x00000030c100780c */ /* 0x000fe20003fa4270 */
[----:B------:R-:W-:Y:S02]  /*29a0*/  WARPGROUP.DEPBAR.LE gsb0, 0x0 ;  /* 0x00008000000079c5 */ /* 0x000fe40000010000 */
[----:B------:R-:W-:Y:S02]  /*29b0*/  WARPGROUP.ARRIVE ;  /* 0x00000000000079c5 */ /* 0x000fe40000000000 */
[----:B------:R-:W3:Y:S01]  /*29c0*/  MUFU.TANH R88, R88 ;  /* 0x0000005800587308 */ /* 0x000ee20000002400 */
[----:B-1----:R-:W-:Y:S02]  /*29d0*/  FSEL R206, R81, -INF , !P2 ;  /* 0xff80000051ce7808 */ /* 0x002fe40005000000 */
[----:B------:R-:W-:Y:S01]  /*29e0*/  ISETP.GT.AND P2, PT, R103, 0x31, PT ;  /* 0x000000316700780c */ /* 0x000fe20003f44270 */
[----:B------:R-:W-:Y:S01]  /*29f0*/  HGMMA.64x96x16.F32 R24, gdesc[UR4], R24, gsb0 ;  /* 0x01600000041879f0 */ /* 0x000fe20008000818 */
[----:B------:R-:W-:Y:S01]  /*2a00*/  UIADD3 UR6, UR8, 0x6, URZ ;  /* 0x0000000608067890 */ /* 0x000fe2000fffe03f */
[----:B-----5:R-:W-:Y:S01]  /*2a10*/  FSEL R204, R87, -INF , !P4 ;  /* 0xff80000057cc7808 */ /* 0x020fe20006000000 */
[----:B------:R-:W-:Y:S01]  /*2a20*/  UIADD3 UR4, UR9, 0x6, URZ ;  /* 0x0000000609047890 */ /* 0x000fe2000fffe03f */
[----:B------:R-:W1:Y:S01]  /*2a30*/  MUFU.TANH R89, R89 ;  /* 0x0000005900597308 */ /* 0x000e620000002400 */
[----:B------:R-:W-:Y:S01]  /*2a40*/  UMOV UR7, 0x40000040 ;  /* 0x4000004000077882 */ /* 0x000fe20000000000 */
[----:B------:R-:W-:Y:S01]  /*2a50*/  UMOV UR5, 0x40000040 ;  /* 0x4000004000057882 */ /* 0x000fe20000000000 */
        /* <DEDUP_REMOVED lines=35> */
[----:B-----5:R-:W-:Y:S01]  /*2c90*/  FSEL R214, R106, -INF , !P2 ;  /* 0xff8000006ad67808 */ /* 0x020fe20005000000 */
[----:B------:R-:W-:Y:S02]  /*2ca0*/  WARPGROUP.DEPBAR.LE gsb0, 0x0 ;  /* 0x00008000000079c5 */ /* 0x000fe40000010000 */
[----:B------:R-:W5:Y:S01]  /*2cb0*/  LDS R190, [R190+0x380] ;  /* 0x00038000bebe7984 */ /* 0x000f620000000800 */
[----:B------:R-:W-:Y:S01]  /*2cc0*/  WARPGROUP.ARRIVE ;  /* 0x00000000000079c5 */ /* 0x000fe20000000000 */
[----:B------:R-:W-:Y:S02]  /*2cd0*/  ISETP.GT.AND P2, PT, R193, 0x49, PT ;  /* 0x00000049c100780c */ /* 0x000fe40003f44270 */
[----:B------:R-:W4:Y:S01]  /*2ce0*/  MUFU.TANH R110, R110 ;  /* 0x0000006e006e7308 */ /* 0x000f220000002400 */
[----:B---3--:R-:W-:Y:S02]  /*2cf0*/  FSEL R216, R107, -INF , !P4 ;  /* 0xff8000006bd87808 */ /* 0x008fe40006000000 */
[----:B------:R-:W-:Y:S01]  /*2d00*/  HGMMA.64x96x16.F32 R24, gdesc[UR4], R24, gsb0 ;  /* 0x01600000041879f0 */ /* 0x000fe20008000818 */
[----:B------:R-:W-:Y:S01]  /*2d10*/  ULDC UR4, c[0x0][0x744] ;  /* 0x0001d10000047ab9 */ /* 0x000fe20000000800 */
[----:B------:R-:W-:Y:S01]  /*2d20*/  ISETP.GT.AND P4, PT, R193, 0x50, PT ;  /* 0x00000050c100780c */ /* 0x000fe20003f84270 */
[----:B------:R-:W-:Y:S01]  /*2d30*/  FFMA.FTZ R113, R113, UR4, -R104 ;  /* 0x0000000471717c23 */ /* 0x000fe20008010868 */
[----:B--2---:R-:W-:Y:S01]  /*2d40*/  FFMA.FTZ R198, R198, UR4, -R228 ;  /* 0x00000004c6c67c23 */ /* 0x004fe200080108e4 */
[----:B------:R-:W2:Y:S01]  /*2d50*/  MUFU.TANH R111, R111 ;  /* 0x0000006f006f7308 */ /* 0x000ea20000002400 */
[----:B-1----:R-:W-:Y:S01]  /*2d60*/  FSEL R220, R112, -INF , !P6 ;  /* 0xff80000070dc7808 */ /* 0x002fe20007000000 */
[----:B------:R-:W-:Y:S01]  /*2d70*/  FFMA.FTZ R104, R226, UR4, -R104 ;  /* 0x00000004e2687c23 */ /* 0x000fe20008010868 */
[----:B------:R-:W-:Y:S01]  /*2d80*/  ISETP.GT.AND P6, PT, R193, 0x48, PT ;  /* 0x00000048c100780c */ /* 0x000fe20003fc4270 */
[----:B----4-:R-:W-:Y:S01]  /*2d90*/  FFMA.FTZ R221, R221, UR4, -R225 ;  /* 0x00000004dddd7c23 */ /* 0x010fe200080108e1 */
[----:B------:R-:W-:-:S02]  /*2da0*/  FFMA.FTZ R219, R219, UR4, -R228 ;  /* 0x00000004dbdb7c23 */ /* 0x000fc400080108e4 */
[----:B------:R-:W1:Y:S01]  /*2db0*/  SHFL.IDX PT, R228, R14, R117, 0x1f ;  /* 0x00001f750ee47589 */ /* 0x000e6200000e0000 */
[----:B------:R-:W-:Y:S01]  /*2dc0*/  MUFU.EX2 R113, R113 ;  /* 0x0000007100717308 */ /* 0x000fe20000000800 */
[----:B------:R-:W-:Y:S02]  /*2dd0*/  FSEL R215, R110, -INF , !P6 ;  /* 0xff8000006ed77808 */ /* 0x000fe40007000000 */
[----:B------:R-:W-:-:S05]  /*2de0*/  ISETP.GT.AND P6, PT, R193, 0x51, PT ;  /* 0x00000051c100780c */ /* 0x000fca0003fc4270 */
[----:B------:R-:W3:Y:S01]  /*2df0*/  MUFU.TANH R114, R114 ;  /* 0x0000007200727308 */ /* 0x000ee20000002400 */
[----:B--2---:R-:W-:Y:S02]  /*2e00*/  FSEL R211, R111, -INF , !P2 ;  /* 0xff8000006fd37808 */ /* 0x004fe40005000000 */
[----:B------:R-:W-:-:S05]  /*2e10*/  ISETP.GT.AND P2, PT, R193, 0x58, PT ;  /* 0x00000058c100780c */ /* 0x000fca0003f44270 */
[----:B------:R-:W-:Y:S01]  /*2e20*/  MUFU.TANH R191, R191 ;  /* 0x000000bf00bf7308 */ /* 0x000fe20000002400 */
[----:B-----5:R-:W2:Y:S01]  /*2e30*/  SHFL.IDX PT, R195, R190, R6, 0x1f ;  /* 0x00001f06bec37589 */ /* 0x020ea200000e0000 */
[----:B-1----:R-:W-:-:S06]  /*2e40*/  FFMA.FTZ R204, R204, UR4, -R228 ;  /* 0x00000004cccc7c23 */ /* 0x002fcc00080108e4 */
[----:B------:R-:W-:Y:S01]  /*2e50*/  MUFU.TANH R115, R115 ;  /* 0x0000007300737308 */ /* 0x000fe20000002400 */
[----:B---3--:R-:W-:Y:S01]  /*2e60*/  FSEL R212, R114, -INF , !P4 ;  /* 0xff80000072d47808 */ /* 0x008fe20006000000 */
[----:B------:R-:W1:Y:S01]  /*2e70*/  SHFL.IDX PT, R232, R190, R118, 0x1f ;  /* 0x00001f76bee87589 */ /* 0x000e6200000e0000 */
[----:B------:R-:W-:Y:S01]  /*2e80*/  ISETP.GT.AND P4, PT, R193, 0x59, PT ;  /* 0x00000059c100780c */ /* 0x000fe20003f84270 */
[----:B------:R-:W-:-:S04]  /*2e90*/  FMUL.FTZ R193, R116, UR10 ;  /* 0x0000000a74c17c20 */ /* 0x000fc80008410000 */
[----:B------:R-:W-:Y:S08]  /*2ea0*/  MUFU.TANH R196, R196 ;  /* 0x000000c400c47308 */ /* 0x000ff00000002400 */
[----:B------:R-:W-:Y:S08]  /*2eb0*/  MUFU.TANH R193, R193 ;  /* 0x000000c100c17308 */ /* 0x000ff00000002400 */
[----:B------:R-:W-:Y:S08]  /*2ec0*/  MUFU.TANH R194, R194 ;  /* 0x000000c200c27308 */ /* 0x000ff00000002400 */
[----:B------:R-:W-:Y:S08]  /*2ed0*/  MUFU.TANH R201, R201 ;  /* 0x000000c900c97308 */ /* 0x000ff00000002400 */
[----:B------:R-:W3:Y:S01]  /*2ee0*/  MUFU.EX2 R104, R104 ;  /* 0x0000006800687308 */ /* 0x000ee20000000800 */
[----:B------:R-:W-:-:S02]  /*2ef0*/  WARPGROUP.DEPBAR.LE gsb0, 0x0 ;  /* 0x00008000000079c5 */ /* 0x000fc40000010000 */
[--C-:B--2---:R-:W-:Y:S01]  /*2f00*/  FADD.FTZ R24, R24, -R195.reuse ;  /* 0x800000c318187221 */ /* 0x104fe20000010000 */
[----:B------:R-:W-:Y:S01]  /*2f10*/  FADD.FTZ R195, R26, -R195 ;  /* 0x800000c31ac37221 */ /* 0x000fe20000010000 */
[----:B------:R-:W-:Y:S01]  /*2f20*/  FFMA.FTZ R26, R200, UR4, -R225 ;  /* 0x00000004c81a7c23 */ /* 0x000fe200080108e1 */
[----:B------:R-:W-:Y:S02]  /*2f30*/  VIADD R200, R6, 0x1c ;  /* 0x0000001c06c87836 */ /* 0x000fe40000000000 */
[----:B------:R-:W-:Y:S01]  /*2f40*/  FMUL.FTZ R199, R113, R24 ;  /* 0x0000001871c77220 */ /* 0x000fe20000410000 */
[----:B------:R-:W-:Y:S03]  /*2f50*/  SHFL.IDX PT, R225, R14, R6, 0x1f ;  /* 0x00001f060ee17589 */ /* 0x000fe600000e0000 */
[----:B------:R-:W-:Y:S01]  /*2f60*/  FMUL.FTZ R116, R192, R199 ;  /* 0x000000c7c0747220 */ /* 0x000fe20000410000 */
[C---:B------:R-:W-:Y:S01]  /*2f70*/  VIADD R192, R6.reuse, 0x4 ;  /* 0x0000000406c07836 */ /* 0x040fe20000000000 */
[----:B------:R-:W2:Y:S01]  /*2f80*/  SHFL.IDX PT, R229, R15, R200, 0x1f ;  /* 0x00001fc80fe57589 */ /* 0x000ea200000e0000 */
[----:B------:R-:W-:-:S03]  /*2f90*/  VIADD R199, R6, 0x10 ;  /* 0x0000001006c77836 */ /* 0x000fc60000000000 */
[----:B------:R-:W-:Y:S01]  /*2fa0*/  LDS R11, [R11+0x380] ;  /* 0x000380000b0b7984 */ /* 0x000fe20000000800 */
[----:B---3--:R-:W-:Y:S01]  /*2fb0*/  FMUL.FTZ R195, R104, R195 ;  /* 0x000000c368c37220 */ /* 0x008fe20000410000 */
[--C-:B-1----:R-:W-:Y:S01]  /*2fc0*/  FADD.FTZ R29, R29, -R232.reuse ;  /* 0x800000e81d1d7221 */ /* 0x102fe20000010000 */
[----:B------:R-:W-:Y:S01]  /*2fd0*/  MUFU.EX2 R26, R26 ;  /* 0x0000001a001a7308 */ /* 0x000fe20000000800 */
[----:B------:R-:W1:Y:S04]  /*2fe0*/  SHFL.IDX PT, R24, R15, R192, 0x1f ;  /* 0x00001fc00f187589 */ /* 0x000e6800000e0000 */
[----:B------:R-:W3:Y:S04]  /*2ff0*/  SHFL.IDX PT, R227, R15, R199, 0x1f ;  /* 0x00001fc70fe37589 */ /* 0x000ee800000e0000 */
[----:B------:R-:W4:Y:S04]  /*3000*/  SHFL.IDX PT, R234, R190, R192, 0x1f ;  /* 0x00001fc0beea7589 */ /* 0x000f2800000e0000 */
[----:B------:R-:W-:Y:S01]  /*3010*/  SHFL.IDX PT, R233, R190, R199, 0x1f ;  /* 0x00001fc7bee97589 */ /* 0x000fe200000e0000 */
[--C-:B--2---:R-:W-:Y:S01]  /*3020*/  FFMA.FTZ R92, R92, UR4, -R229.reuse ;  /* 0x000000045c5c7c23 */ /* 0x104fe200080108e5 */
[----:B------:R-:W-:Y:S01]  /*3030*/  FFMA.FTZ R207, R207, UR4, -R229 ;  /* 0x00000004cfcf7c23 */ /* 0x000fe200080108e5 */
[--C-:B------:R-:W-:Y:S01]  /*3040*/  FFMA.FTZ R229, R206, UR4, -R225.reuse ;  /* 0x00000004cee57c23 */ /* 0x100fe200080108e1 */
[----:B------:R-:W-:Y:S01]  /*3050*/  FFMA.FTZ R206, R223, UR4, -R225 ;  /* 0x00000004dfce7c23 */ /* 0x000fe200080108e1 */
[----:B------:R-:W-:Y:S01]  /*3060*/  FMUL.FTZ R195, R19, R195 ;  /* 0x000000c313c37220 */ /* 0x000fe20000410000 */
[----:B------:R-:W-:Y:S01]  /*3070*/  FADD.FTZ R232, R31, -R232 ;  /* 0x800000e81fe87221 */ /* 0x000fe20000010000 */
[----:B------:R-:W-:Y:S01]  /*3080*/  FFMA.FTZ R76, -R76, R76, 1 ;  /* 0x3f8000004c4c7423 */ /* 0x000fe2000001014c */
[--C-:B-1----:R-:W-:Y:S01]  /*3090*/  FFMA.FTZ R119, R197, UR4, -R24.reuse ;  /* 0x00000004c5777c23 */ /* 0x102fe20008010818 */
[----:B------:R-:W-:Y:S01]  /*30a0*/  FFMA.FTZ R224, R224, UR4, -R24 ;  /* 0x00000004e0e07c23 */ /* 0x000fe20008010818 */
[----:B------:R-:W-:Y:S01]  /*30b0*/  VIADD R197, R6, 0x14 ;  /* 0x0000001406c57836 */ /* 0x000fe20000000000 */
[----:B------:R1:W-:Y:S01]  /*30c0*/  MUFU.EX2 R24, R198 ;  /* 0x000000c600187308 */ /* 0x0003e20000000800 */
[--C-:B---3--:R-:W-:Y:S01]  /*30d0*/  FFMA.FTZ R94, R94, UR4, -R227.reuse ;  /* 0x000000045e5e7c23 */ /* 0x108fe200080108e3 */
[----:B------:R-:W-:-:S02]  /*30e0*/  FFMA.FTZ R209, R209, UR4, -R227 ;  /* 0x00000004d1d17c23 */ /* 0x000fc400080108e3 */
[----:B------:R-:W2:Y:S04]  /*30f0*/  SHFL.IDX PT, R231, R15, R197, 0x1f ;  /* 0x00001fc50fe77589 */ /* 0x000ea800000e0000 */
[----:B------:R-:W3:Y:S01]  /*3100*/  SHFL.IDX PT, R227, R14, R118, 0x1f ;  /* 0x00001f760ee37589 */ /* 0x000ee200000e0000 */
[----:B-1----:R-:W-:Y:S01]  /*3110*/  IADD3 R198, R6, 0x18, RZ ;  /* 0x0000001806c67810 */ /* 0x002fe20007ffe0ff */
[----:B------:R-:W1:Y:S02]  /*3120*/  MUFU.EX2 R19, R224 ;  /* 0x000000e000137308 */ /* 0x000e640000000800 */
[----:B------:R-:W5:Y:S04]  /*3130*/  SHFL.IDX PT, R225, R14, R197, 0x1f ;  /* 0x00001fc50ee17589 */ /* 0x000f6800000e0000 */
[----:B------:R-:W1:Y:S02]  /*3140*/  SHFL.IDX PT, R226, R15, R198, 0x1f ;  /* 0x00001fc60fe27589 */ /* 0x000e6400000e0000 */
[----:B------:R-:W1:Y:S02]  /*3150*/  MUFU.EX2 R31, R219 ;  /* 0x000000db001f7308 */ /* 0x000e640000000800 */
[----:B------:R-:W1:Y:S01]  /*3160*/  SHFL.IDX PT, R15, R14, R192, 0x1f ;  /* 0x00001fc00e0f7589 */ /* 0x000e6200000e0000 */
[----:B----4-:R-:W-:-:S05]  /*3170*/  FADD.FTZ R27, R27, -R234 ;  /* 0x800000ea1b1b7221 */ /* 0x010fca0000010000 */
[----:B------:R-:W4:Y:S01]  /*3180*/  MUFU.EX2 R94, R94 ;  /* 0x0000005e005e7308 */ /* 0x000f220000000800 */
[--C-:B--2---:R-:W-:Y:S01]  /*3190*/  FFMA.FTZ R93, R93, UR4, -R231.reuse ;  /* 0x000000045d5d7c23 */ /* 0x104fe200080108e7 */
[----:B------:R-:W-:Y:S01]  /*31a0*/  FFMA.FTZ R208, R208, UR4, -R231 ;  /* 0x00000004d0d07c23 */ /* 0x000fe200080108e7 */
[----:B------:R-:W-:Y:S01]  /*31b0*/  FFMA.FTZ R231, R96, UR4, -R228 ;  /* 0x0000000460e77c23 */ /* 0x000fe200080108e4 */
[--C-:B---3--:R-:W-:Y:S01]  /*31c0*/  FFMA.FTZ R97, R97, UR4, -R227.reuse ;  /* 0x0000000461617c23 */ /* 0x108fe200080108e3 */
[----:B------:R-:W-:Y:S01]  /*31d0*/  FFMA.FTZ R203, R203, UR4, -R227 ;  /* 0x00000004cbcb7c23 */ /* 0x000fe200080108e3 */
[----:B------:R-:W2:Y:S02]  /*31e0*/  SHFL.IDX PT, R228, R13, R192, 0x1f ;  /* 0x00001fc00de47589 */ /* 0x000ea400000e0000 */
[----:B------:R-:W3:Y:S01]  /*31f0*/  MUFU.EX2 R209, R209 ;  /* 0x000000d100d17308 */ /* 0x000ee20000000800 */
[--C-:B-----5:R-:W-:Y:S01]  /*3200*/  FFMA.FTZ R99, R99, UR4, -R225.reuse ;  /* 0x0000000463637c23 */ /* 0x120fe200080108e1 */
[----:B------:R-:W-:Y:S01]  /*3210*/  FFMA.FTZ R217, R217, UR4, -R225 ;  /* 0x00000004d9d97c23 */ /* 0x000fe200080108e1 */
[----:B------:R-:W5:Y:S01]  /*3220*/  SHFL.IDX PT, R227, R13, R117, 0x1f ;  /* 0x00001f750de37589 */ /* 0x000f6200000e0000 */
[--C-:B-1----:R-:W-:Y:S01]  /*3230*/  FFMA.FTZ R95, R95, UR4, -R226.reuse ;  /* 0x000000045f5f7c23 */ /* 0x102fe200080108e2 */
[----:B------:R-:W-:-:S02]  /*3240*/  FFMA.FTZ R205, R205, UR4, -R226 ;  /* 0x00000004cdcd7c23 */ /* 0x000fc400080108e2 */
[----:B------:R-:W1:Y:S01]  /*3250*/  SHFL.IDX PT, R225, R13, R199, 0x1f ;  /* 0x00001fc70de17589 */ /* 0x000e6200000e0000 */
[----:B------:R-:W3:Y:S01]  /*3260*/  MUFU.EX2 R93, R93 ;  /* 0x0000005d005d7308 */ /* 0x000ee20000000800 */
[--C-:B------:R-:W-:Y:S01]  /*3270*/  FFMA.FTZ R223, R98, UR4, -R15.reuse ;  /* 0x0000000462df7c23 */ /* 0x100fe2000801080f */
[----:B------:R-:W-:Y:S01]  /*3280*/  FFMA.FTZ R202, R202, UR4, -R15 ;  /* 0x00000004caca7c23 */ /* 0x000fe2000801080f */
[----:B------:R-:W4:Y:S04]  /*3290*/  SHFL.IDX PT, R226, R14, R199, 0x1f ;  /* 0x00001fc70ee27589 */ /* 0x000f2800000e0000 */
[----:B------:R-:W3:Y:S01]  /*32a0*/  SHFL.IDX PT, R98, R14, R198, 0x1f ;  /* 0x00001fc60e627589 */ /* 0x000ee200000e0000 */
[----:B------:R5:W-:Y:S01]  /*32b0*/  MUFU.EX2 R96, R223 ;  /* 0x000000df00607308 */ /* 0x000be20000000800 */
[----:B--2---:R-:W-:-:S07]  /*32c0*/  FFMA.FTZ R102, R102, UR4, -R228 ;  /* 0x0000000466667c23 */ /* 0x004fce00080108e4 */
[----:B------:R2:W-:Y:S01]  /*32d0*/  MUFU.EX2 R15, R229 ;  /* 0x000000e5000f7308 */ /* 0x0005e20000000800 */
[----:B-----5:R-:W5:Y:S01]  /*32e0*/  SHFL.IDX PT, R223, R13, R6, 0x1f ;  /* 0x00001f060ddf7589 */ /* 0x020f6200000e0000 */
[----:B------:R-:W-:Y:S01]  /*32f0*/  FFMA.FTZ R216, R216, UR4, -R228 ;  /* 0x00000004d8d87c23 */ /* 0x000fe200080108e4 */
[--C-:B------:R-:W-:Y:S01]  /*3300*/  FFMA.FTZ R103, R103, UR4, -R227.reuse ;  /* 0x0000000467677c23 */ /* 0x100fe200080108e3 */
[----:B------:R-:W-:Y:S01]  /*3310*/  FFMA.FTZ R215, R215, UR4, -R227 ;  /* 0x00000004d7d77c23 */ /* 0x000fe200080108e3 */
[----:B------:R-:W-:Y:S01]  /*3320*/  FSEL R228, R193, -INF , !P1 ;  /* 0xff800000c1e47808 */ /* 0x000fe20004800000 */
[----:B------:R-:W5:Y:S01]  /*3330*/  SHFL.IDX PT, R227, R13, R198, 0x1f ;  /* 0x00001fc60de37589 */ /* 0x000f6200000e0000 */
[--C-:B-1----:R-:W-:Y:S01]  /*3340*/  FFMA.FTZ R220, R220, UR4, -R225.reuse ;  /* 0x00000004dcdc7c23 */ /* 0x102fe200080108e1 */
[----:B------:R-:W-:Y:S01]  /*3350*/  FFMA.FTZ R212, R212, UR4, -R225 ;  /* 0x00000004d4d47c23 */ /* 0x000fe200080108e1 */
[----:B------:R-:W-:Y:S01]  /*3360*/  FSEL R225, R115, -INF , !P6 ;  /* 0xff80000073e17808 */ /* 0x000fe20007000000 */
[----:B--2---:R1:W2:Y:S01]  /*3370*/  SHFL.IDX PT, R229, R14, R200, 0x1f ;  /* 0x00001fc80ee57589 */ /* 0x0042a200000e0000 */
[--C-:B----4-:R-:W-:Y:S01]  /*3380*/  FFMA.FTZ R230, R230, UR4, -R226.reuse ;  /* 0x00000004e6e67c23 */ /* 0x110fe200080108e2 */
[----:B------:R-:W-:Y:S01]  /*3390*/  FFMA.FTZ R218, R218, UR4, -R226 ;  /* 0x00000004dada7c23 */ /* 0x000fe200080108e2 */
[----:B------:R-:W4:Y:S01]  /*33a0*/  MUFU.EX2 R208, R208 ;  /* 0x000000d000d07308 */ /* 0x000f220000000800 */
[----:B------:R-:W4:Y:S01]  /*33b0*/  SHFL.IDX PT, R226, R13, R118, 0x1f ;  /* 0x00001f760de27589 */ /* 0x000f2200000e0000 */
[--C-:B---3--:R-:W-:Y:S01]  /*33c0*/  FFMA.FTZ R100, R100, UR4, -R98.reuse ;  /* 0x0000000464647c23 */ /* 0x108fe20008010862 */
[----:B------:R-:W-:-:S05]  /*33d0*/  FFMA.FTZ R213, R213, UR4, -R98 ;  /* 0x00000004d5d57c23 */ /* 0x000fca0008010862 */
[----:B-1----:R1:W-:Y:S01]  /*33e0*/  MUFU.EX2 R14, R231 ;  /* 0x000000e7000e7308 */ /* 0x0023e20000000800 */
[--C-:B-----5:R-:W-:Y:S01]  /*33f0*/  FFMA.FTZ R101, R101, UR4, -R223.reuse ;  /* 0x0000000465657c23 */ /* 0x120fe200080108df */
[----:B------:R-:W-:Y:S02]  /*3400*/  FFMA.FTZ R214, R214, UR4, -R223 ;  /* 0x00000004d6d67c23 */ /* 0x000fe400080108df */
[----:B------:R-:W3:Y:S04]  /*3410*/  SHFL.IDX PT, R223, R13, R197, 0x1f ;  /* 0x00001fc50ddf7589 */ /* 0x000ee800000e0000 */
[----:B------:R5:W-:Y:S01]  /*3420*/  MUFU.EX2 R98, R230 ;  /* 0x000000e600627308 */ /* 0x000be20000000800 */
[----:B------:R-:W-:Y:S01]  /*3430*/  FFMA.FTZ R228, R228, UR4, -R227 ;  /* 0x00000004e4e47c23 */ /* 0x000fe200080108e3 */
[----:B-1----:R-:W-:Y:S01]  /*3440*/  SHFL.IDX PT, R231, R190, R117, 0x1f ;  /* 0x00001f75bee77589 */ /* 0x002fe200000e0000 */
[--C-:B--2---:R-:W-:Y:S01]  /*3450*/  FFMA.FTZ R222, R222, UR4, -R229.reuse ;  /* 0x00000004dede7c23 */ /* 0x104fe200080108e5 */
[----:B------:R-:W-:Y:S01]  /*3460*/  FFMA.FTZ R210, R210, UR4, -R229 ;  /* 0x00000004d2d27c23 */ /* 0x000fe200080108e5 */
[----:B------:R-:W-:Y:S01]  /*3470*/  FSEL R229, R201, -INF , !P4 ;  /* 0xff800000c9e57808 */ /* 0x000fe20006000000 */
[----:B------:R-:W-:Y:S01]  /*3480*/  FFMA.FTZ R219, -R18, R18, 1 ;  /* 0x3f80000012db7423 */ /* 0x000fe20000010112 */
[--C-:B----4-:R-:W-:Y:S01]  /*3490*/  FFMA.FTZ R235, R235, UR4, -R226.reuse ;  /* 0x00000004ebeb7c23 */ /* 0x110fe200080108e2 */
[----:B------:R-:W-:Y:S01]  /*34a0*/  FFMA.FTZ R211, R211, UR4, -R226 ;  /* 0x00000004d3d37c23 */ /* 0x000fe200080108e2 */
[----:B-----5:R-:W-:Y:S01]  /*34b0*/  SHFL.IDX PT, R230, R190, R197, 0x1f ;  /* 0x00001fc5bee67589 */ /* 0x020fe200000e0000 */
[--C-:B------:R-:W-:Y:S01]  /*34c0*/  FADD.FTZ R32, R32, -R233.reuse ;  /* 0x800000e920207221 */ /* 0x100fe20000010000 */
[----:B------:R1:W-:Y:S02]  /*34d0*/  MUFU.EX2 R12, R235 ;  /* 0x000000eb000c7308 */ /* 0x0003e40000000800 */
[----:B------:R2:W4:Y:S01]  /*34e0*/  SHFL.IDX PT, R226, R13, R200, 0x1f ;  /* 0x00001fc80de27589 */ /* 0x00052200000e0000 */
[----:B------:R-:W-:-:S05]  /*34f0*/  FADD.FTZ R34, R34, -R233 ;  /* 0x800000e922227221 */ /* 0x000fca0000010000 */
[----:B------:R-:W-:Y:S01]  /*3500*/  MUFU.EX2 R95, R95 ;  /* 0x0000005f005f7308 */ /* 0x000fe20000000800 */
[----:B-1----:R-:W5:Y:S07]  /*3510*/  LDL R235, [R1+0x18] ;  /* 0x0000180001eb7983 */ /* 0x002f6e0000100800 */
[----:B--2---:R1:W-:Y:S01]  /*3520*/  MUFU.EX2 R13, R222 ;  /* 0x000000de000d7308 */ /* 0x0043e20000000800 */
[----:B------:R-:W-:-:S07]  /*3530*/  FFMA.FTZ R77, -R77, R77, 1 ;  /* 0x3f8000004d4d7423 */ /* 0x000fce000001014d */
[----:B------:R-:W-:Y:S01]  /*3540*/  MUFU.EX2 R207, R207 ;  /* 0x000000cf00cf7308 */ /* 0x000fe20000000800 */
[----:B-1----:R-:W-:-:S05]  /*3550*/  FSEL R222, R191, -INF , !P5 ;  /* 0xff800000bfde7808 */ /* 0x002fca0006800000 */
[--C-:B---3--:R-:W-:Y:S01]  /*3560*/  FFMA.FTZ R222, R222, UR4, -R223.reuse ;  /* 0x00000004dede7c23 */ /* 0x108fe200080108df */
[----:B------:R-:W-:Y:S01]  /*3570*/  FFMA.FTZ R223, R225, UR4, -R223 ;  /* 0x00000004e1df7c23 */ /* 0x000fe200080108df */
[----:B------:R-:W-:Y:S01]  /*3580*/  FSEL R225, R196, -INF , !P2 ;  /* 0xff800000c4e17808 */ /* 0x000fe20005000000 */
[----:B------:R-:W-:Y:S04]  /*3590*/  MUFU.EX2 R202, R202 ;  /* 0x000000ca00ca7308 */ /* 0x000fe80000000800 */
[----:B------:R-:W-:Y:S01]  /*35a0*/  FFMA.FTZ R227, R225, UR4, -R227 ;  /* 0x00000004e1e37c23 */ /* 0x000fe200080108e3 */
[----:B------:R-:W-:-:S03]  /*35b0*/  FSEL R225, R194, -INF , !P3 ;  /* 0xff800000c2e17808 */ /* 0x000fc60005800000 */
[----:B------:R-:W-:Y:S02]  /*35c0*/  MUFU.EX2 R97, R97 ;  /* 0x0000006100617308 */ /* 0x000fe40000000800 */
[--C-:B----4-:R-:W-:Y:S01]  /*35d0*/  FFMA.FTZ R225, R225, UR4, -R226.reuse ;  /* 0x00000004e1e17c23 */ /* 0x110fe200080108e2 */
[----:B------:R-:W-:Y:S02]  /*35e0*/  FFMA.FTZ R226, R229, UR4, -R226 ;  /* 0x00000004e5e27c23 */ /* 0x000fe400080108e2 */
[----:B------:R-:W-:Y:S03]  /*35f0*/  SHFL.IDX PT, R229, R190, R198, 0x1f ;  /* 0x00001fc6bee57589 */ /* 0x000fe600000e0000 */
[----:B------:R-:W-:Y:S01]  /*3600*/  MUFU.EX2 R218, R218 ;  /* 0x000000da00da7308 */ /* 0x000fe20000000800 */
[----:B------:R-:W1:Y:S01]  /*3610*/  SHFL.IDX PT, R190, R190, R200, 0x1f ;  /* 0x00001fc8bebe7589 */ /* 0x000e6200000e0000 */
[--C-:B------:R-:W-:Y:S01]  /*3620*/  FADD.FTZ R28, R28, -R231.reuse ;  /* 0x800000e71c1c7221 */ /* 0x100fe20000010000 */
[----:B------:R-:W-:Y:S01]  /*3630*/  FADD.FTZ R30, R30, -R231 ;  /* 0x800000e71e1e7221 */ /* 0x000fe20000010000 */
[----:B------:R-:W-:Y:S01]  /*3640*/  FFMA.FTZ R81, -R81, R81, 1 ;  /* 0x3f80000051517423 */ /* 0x000fe20000010151 */
[----:B------:R-:W-:-:S03]  /*3650*/  FFMA.FTZ R82, -R82, R82, 1 ;  /* 0x3f80000052527423 */ /* 0x000fc60000010152 */
[----:B------:R-:W-:Y:S01]  /*3660*/  MUFU.EX2 R206, R206 ;  /* 0x000000ce00ce7308 */ /* 0x000fe20000000800 */
[----:B------:R-:W-:-:S07]  /*3670*/  FFMA.FTZ R91, -R91, R91, 1 ;  /* 0x3f8000005b5b7423 */ /* 0x000fce000001015b */
[----:B------:R-:W-:Y:S08]  /*3680*/  MUFU.EX2 R99, R99 ;  /* 0x0000006300637308 */ /* 0x000ff00000000800 */
[----:B------:R-:W-:Y:S01]  /*3690*/  MUFU.EX2 R217, R217 ;  /* 0x000000d900d97308 */ /* 0x000fe20000000800 */
[--C-:B-1----:R-:W-:Y:S01]  /*36a0*/  FADD.FTZ R37, R37, -R190.reuse ;  /* 0x800000be25257221 */ /* 0x102fe20000010000 */
[----:B------:R-:W-:Y:S01]  /*36b0*/  FADD.FTZ R39, R39, -R190 ;  /* 0x800000be27277221 */ /* 0x000fe20000010000 */
[----:B------:R-:W-:Y:S01]  /*36c0*/  FFMA.FTZ R190, -R21, R21, 1 ;  /* 0x3f80000015be7423 */ /* 0x000fe20000010115 */
[----:B------:R-:W-:Y:S01]  /*36d0*/  FFMA.FTZ R21, -R20, R20, 1 ;  /* 0x3f80000014157423 */ /* 0x000fe20000010114 */
[----:B------:R-:W-:Y:S01]  /*36e0*/  FMUL.FTZ R20, R19, R27 ;  /* 0x0000001b13147220 */ /* 0x000fe20000410000 */
[----:B------:R-:W-:-:S02]  /*36f0*/  FMUL.FTZ R27, R24, R28 ;  /* 0x0000001c181b7220 */ /* 0x000fc40000410000 */
[----:B------:R-:W-:Y:S01]  /*3700*/  MUFU.EX2 R203, R203 ;  /* 0x000000cb00cb7308 */ /* 0x000fe20000000800 */
[----:B------:R-:W-:Y:S01]  /*3710*/  FMUL.FTZ R21, R21, R20 ;  /* 0x0000001415157220 */ /* 0x000fe20000410000 */
[----:B------:R-:W-:Y:S01]  /*3720*/  FMUL.FTZ R20, R190, R27 ;  /* 0x0000001bbe147220 */ /* 0x000fe20000410000 */
[----:B------:R-:W-:Y:S01]  /*3730*/  FFMA.FTZ R27, -R22, R22, 1 ;  /* 0x3f800000161b7423 */ /* 0x000fe20000010116 */
[----:B------:R-:W-:Y:S01]  /*3740*/  FFMA.FTZ R22, -R23, R23, 1 ;  /* 0x3f80000017167423 */ /* 0x000fe20000010117 */
[----:B------:R-:W-:Y:S01]  /*3750*/  FMUL.FTZ R23, R31, R30 ;  /* 0x0000001e1f177220 */ /* 0x000fe20000410000 */
[----:B------:R-:W-:Y:S01]  /*3760*/  FMUL.FTZ R28, R26, R29 ;  /* 0x0000001d1a1c7220 */ /* 0x000fe20000410000 */
[----:B------:R-:W-:Y:S01]  /*3770*/  FFMA.FTZ R30, -R72, R72, 1 ;  /* 0x3f800000481e7423 */ /* 0x000fe20000010148 */
[----:B------:R-:W-:Y:S01]  /*3780*/  MUFU.EX2 R100, R100 ;  /* 0x0000006400647308 */ /* 0x000fe20000000800 */
[----:B------:R-:W-:Y:S01]  /*3790*/  FMUL.FTZ R22, R22, R23 ;  /* 0x0000001716167220 */ /* 0x000fe20000410000 */
[----:B------:R-:W-:Y:S01]  /*37a0*/  FMUL.FTZ R23, R27, R28 ;  /* 0x0000001c1b177220 */ /* 0x000fe20000410000 */
[----:B------:R-:W-:Y:S04]  /*37b0*/  SHFL.IDX PT, R72, R11, R118, 0x1f ;  /* 0x00001f760b487589 */ /* 0x000fe800000e0000 */
[----:B------:R-:W1:Y:S01]  /*37c0*/  SHFL.IDX PT, R28, R11, R192, 0x1f ;  /* 0x00001fc00b1c7589 */ /* 0x000e6200000e0000 */
[----:B------:R-:W2:Y:S01]  /*37d0*/  MUFU.EX2 R18, R221 ;  /* 0x000000dd00127308 */ /* 0x000ea20000000800 */
[----:B------:R-:W-:Y:S01]  /*37e0*/  FFMA.FTZ R29, -R73, R73, 1 ;  /* 0x3f800000491d7423 */ /* 0x000fe20000010149 */
[----:B------:R-:W-:Y:S01]  /*37f0*/  FMUL.FTZ R32, R94, R32 ;  /* 0x000000205e207220 */ /* 0x000fe20000410000 */
[--C-:B------:R-:W-:Y:S01]  /*3800*/  FADD.FTZ R33, R33, -R230.reuse ;  /* 0x800000e621217221 */ /* 0x100fe20000010000 */
[----:B------:R-:W-:Y:S01]  /*3810*/  FMUL.FTZ R73, R209, R34 ;  /* 0x00000022d1497220 */ /* 0x000fe20000410000 */
[----:B------:R-:W-:Y:S01]  /*3820*/  FADD.FTZ R35, R35, -R230 ;  /* 0x800000e623237221 */ /* 0x000fe20000010000 */
[----:B------:R-:W-:Y:S01]  /*3830*/  FMUL.FTZ R29, R29, R32 ;  /* 0x000000201d1d7220 */ /* 0x000fe20000410000 */
[----:B------:R-:W-:Y:S01]  /*3840*/  FFMA.FTZ R32, -R75, R75, 1 ;  /* 0x3f8000004b207423 */ /* 0x000fe2000001014b */
[----:B------:R-:W-:Y:S01]  /*3850*/  FFMA.FTZ R34, -R74, R74, 1 ;  /* 0x3f8000004a227423 */ /* 0x000fe2000001014a */
[----:B------:R-:W-:Y:S01]  /*3860*/  FMUL.FTZ R33, R93, R33 ;  /* 0x000000215d217220 */ /* 0x000fe20000410000 */
[----:B------:R-:W-:Y:S01]  /*3870*/  FMUL.FTZ R35, R208, R35 ;  /* 0x00000023d0237220 */ /* 0x000fe20000410000 */
[----:B------:R-:W-:Y:S01]  /*3880*/  FMUL.FTZ R32, R32, R73 ;  /* 0x0000004920207220 */ /* 0x000fe20000410000 */
[----:B------:R-:W-:Y:S01]  /*3890*/  FADD.FTZ R36, R36, -R229 ;  /* 0x800000e524247221 */ /* 0x000fe20000010000 */
[----:B------:R-:W3:Y:S01]  /*38a0*/  SHFL.IDX PT, R73, R11, R6, 0x1f ;  /* 0x00001f060b497589 */ /* 0x000ee200000e0000 */
[----:B------:R-:W-:Y:S01]  /*38b0*/  FMUL.FTZ R34, R34, R33 ;  /* 0x0000002122227220 */ /* 0x000fe20000410000 */
[----:B------:R-:W-:Y:S01]  /*38c0*/  FMUL.FTZ R33, R76, R35 ;  /* 0x000000234c217220 */ /* 0x000fe20000410000 */
[----:B------:R-:W-:Y:S01]  /*38d0*/  MUFU.EX2 R204, R204 ;  /* 0x000000cc00cc7308 */ /* 0x000fe20000000800 */
[----:B--2---:R-:W-:Y:S01]  /*38e0*/  FMUL.FTZ R27, R18, R232 ;  /* 0x000000e8121b7220 */ /* 0x004fe20000410000 */
[----:B------:R-:W2:Y:S01]  /*38f0*/  SHFL.IDX PT, R76, R11, R197, 0x1f ;  /* 0x00001fc50b4c7589 */ /* 0x000ea200000e0000 */
[----:B------:R-:W-:Y:S01]  /*3900*/  FMUL.FTZ R36, R95, R36 ;  /* 0x000000245f247220 */ /* 0x000fe20000410000 */
[--C-:B-1----:R-:W-:Y:S01]  /*3910*/  FADD.FTZ R41, R41, -R28.reuse ;  /* 0x8000001c29297221 */ /* 0x102fe20000010000 */
[----:B------:R-:W-:Y:S01]  /*3920*/  FADD.FTZ R43, R43, -R28 ;  /* 0x8000001c2b2b7221 */ /* 0x000fe20000010000 */
[--C-:B------:R-:W-:Y:S01]  /*3930*/  FADD.FTZ R28, R45, -R72.reuse ;  /* 0x800000482d1c7221 */ /* 0x100fe20000010000 */
[----:B------:R-:W-:Y:S01]  /*3940*/  FADD.FTZ R72, R47, -R72 ;  /* 0x800000482f487221 */ /* 0x000fe20000010000 */
[----:B------:R-:W-:Y:S01]  /*3950*/  MUFU.EX2 R213, R213 ;  /* 0x000000d500d57308 */ /* 0x000fe20000000800 */
[----:B------:R-:W-:Y:S01]  /*3960*/  LDS R47, [R10+0x380] ;  /* 0x000380000a2f7984 */ /* 0x000fe20000000800 */
[----:B------:R-:W-:Y:S01]  /*3970*/  FMUL.FTZ R30, R30, R27 ;  /* 0x0000001b1e1e7220 */ /* 0x000fe20000410000 */
[----:B------:R-:W-:-:S02]  /*3980*/  FMUL.FTZ R36, R77, R36 ;  /* 0x000000244d247220 */ /* 0x000fc40000410000 */
[----:B------:R-:W1:Y:S03]  /*3990*/  SHFL.IDX PT, R77, R11, R199, 0x1f ;  /* 0x00001fc70b4d7589 */ /* 0x000e6600000e0000 */
[----:B------:R-:W4:Y:S01]  /*39a0*/  MUFU.EX2 R27, R205 ;  /* 0x000000cd001b7308 */ /* 0x000f220000000800 */
[----:B------:R-:W-:Y:S01]  /*39b0*/  FADD.FTZ R38, R38, -R229 ;  /* 0x800000e526267221 */ /* 0x000fe20000010000 */
[----:B------:R-:W-:Y:S01]  /*39c0*/  FFMA.FTZ R35, -R79, R79, 1 ;  /* 0x3f8000004f237423 */ /* 0x000fe2000001014f */
[--C-:B---3--:R-:W-:Y:S01]  /*39d0*/  FADD.FTZ R40, R40, -R73.reuse ;  /* 0x8000004928287221 */ /* 0x108fe20000010000 */
[----:B------:R-:W3:Y:S01]  /*39e0*/  SHFL.IDX PT, R79, R11, R117, 0x1f ;  /* 0x00001f750b4f7589 */ /* 0x000ee200000e0000 */
[----:B------:R-:W-:Y:S01]  /*39f0*/  FADD.FTZ R73, R42, -R73 ;  /* 0x800000492a497221 */ /* 0x000fe20000010000 */
[----:B------:R-:W-:Y:S01]  /*3a00*/  FMUL.FTZ R39, R207, R39 ;  /* 0x00000027cf277220 */ /* 0x000fe20000410000 */
[--C-:B--2---:R-:W-:Y:S01]  /*3a10*/  FADD.FTZ R42, R49, -R76.reuse ;  /* 0x8000004c312a7221 */ /* 0x104fe20000010000 */
[----:B------:R-:W-:Y:S01]  /*3a20*/  FMUL.FTZ R40, R15, R40 ;  /* 0x000000280f287220 */ /* 0x000fe20000410000 */
[----:B------:R-:W-:Y:S01]  /*3a30*/  FMUL.FTZ R49, R96, R41 ;  /* 0x0000002960317220 */ /* 0x000fe20000410000 */
[----:B------:R-:W-:Y:S01]  /*3a40*/  FADD.FTZ R76, R51, -R76 ;  /* 0x8000004c334c7221 */ /* 0x000fe20000010000 */
[----:B------:R-:W-:Y:S01]  /*3a50*/  FFMA.FTZ R84, -R84, R84, 1 ;  /* 0x3f80000054547423 */ /* 0x000fe20000010154 */
[----:B------:R-:W-:Y:S01]  /*3a60*/  MUFU.EX2 R92, R92 ;  /* 0x0000005c005c7308 */ /* 0x000fe20000000800 */
[----:B----4-:R-:W-:Y:S01]  /*3a70*/  FMUL.FTZ R38, R27, R38 ;  /* 0x000000261b267220 */ /* 0x010fe20000410000 */
[----:B------:R-:W2:Y:S01]  /*3a80*/  SHFL.IDX PT, R74, R11, R200, 0x1f ;  /* 0x00001fc80b4a7589 */ /* 0x000ea200000e0000 */
[----:B------:R-:W-:-:S05]  /*3a90*/  FFMA.FTZ R184, -R184, R184, 1 ;  /* 0x3f800000b8b87423 */ /* 0x000fca00000101b8 */
[----:B------:R-:W-:Y:S01]  /*3aa0*/  MUFU.EX2 R101, R101 ;  /* 0x0000006500657308 */ /* 0x000fe20000000800 */
[----:B------:R-:W-:Y:S01]  /*3ab0*/  FMUL.FTZ R35, R35, R38 ;  /* 0x0000002623237220 */ /* 0x000fe20000410000 */
[----:B------:R-:W-:Y:S01]  /*3ac0*/  FFMA.FTZ R38, -R80, R80, 1 ;  /* 0x3f80000050267423 */ /* 0x000fe20000010150 */
[----:B------:R-:W-:Y:S01]  /*3ad0*/  FMUL.FTZ R51, R202, R43 ;  /* 0x0000002bca337220 */ /* 0x000fe20000410000 */
[----:B------:R-:W-:Y:S01]  /*3ae0*/  FMUL.FTZ R43, R81, R40 ;  /* 0x00000028512b7220 */ /* 0x000fe20000410000 */
[----:B------:R-:W-:Y:S01]  /*3af0*/  FMUL.FTZ R40, R82, R49 ;  /* 0x0000003152287220 */ /* 0x000fe20000410000 */
[----:B------:R-:W-:Y:S01]  /*3b00*/  FMUL.FTZ R38, R38, R39 ;  /* 0x0000002726267220 */ /* 0x000fe20000410000 */
[--C-:B-1----:R-:W-:Y:S01]  /*3b10*/  FADD.FTZ R39, R48, -R77.reuse ;  /* 0x8000004d30277221 */ /* 0x102fe20000010000 */
[----:B------:R-:W-:Y:S01]  /*3b20*/  FFMA.FTZ R49, -R86, R86, 1 ;  /* 0x3f80000056317423 */ /* 0x000fe20000010156 */
[----:B------:R-:W-:Y:S01]  /*3b30*/  FMUL.FTZ R28, R97, R28 ;  /* 0x0000001c611c7220 */ /* 0x000fe20000410000 */
[----:B------:R3:W1:Y:S01]  /*3b40*/  SHFL.IDX PT, R75, R11, R198, 0x1f ;  /* 0x00001fc60b4b7589 */ /* 0x00066200000e0000 */
[----:B------:R-:W-:Y:S01]  /*3b50*/  FADD.FTZ R77, R50, -R77 ;  /* 0x8000004d324d7221 */ /* 0x000fe20000010000 */
[----:B------:R-:W-:Y:S01]  /*3b60*/  FFMA.FTZ R50, -R89, R89, 1 ;  /* 0x3f80000059327423 */ /* 0x000fe20000010159 */
[----:B------:R-:W-:Y:S01]  /*3b70*/  FMUL.FTZ R49, R49, R28 ;  /* 0x0000001c31317220 */ /* 0x000fe20000410000 */
[----:B------:R-:W-:Y:S01]  /*3b80*/  FMUL.FTZ R39, R98, R39 ;  /* 0x0000002762277220 */ /* 0x000fe20000410000 */
[----:B------:R-:W-:Y:S01]  /*3b90*/  FMUL.FTZ R28, R218, R77 ;  /* 0x0000004dda1c7220 */ /* 0x000fe20000410000 */
[----:B------:R-:W-:Y:S01]  /*3ba0*/  SHFL.IDX PT, R192, R47, R192, 0x1f ;  /* 0x00001fc02fc07589 */ /* 0x000fe200000e0000 */
[----:B------:R-:W-:Y:S01]  /*3bb0*/  MUFU.EX2 R102, R102 ;  /* 0x0000006600667308 */ /* 0x000fe20000000800 */
[----:B------:R-:W-:Y:S01]  /*3bc0*/  FMUL.FTZ R50, R50, R39 ;  /* 0x0000002732327220 */ /* 0x000fe20000410000 */
[----:B------:R-:W-:Y:S01]  /*3bd0*/  FMUL.FTZ R39, R91, R28 ;  /* 0x0000001c5b277220 */ /* 0x000fe20000410000 */
[----:B------:R-:W4:Y:S01]  /*3be0*/  SHFL.IDX PT, R77, R47, R6, 0x1f ;  /* 0x00001f062f4d7589 */ /* 0x000f2200000e0000 */
[----:B---3--:R-:W-:-:S03]  /*3bf0*/  FADD.FTZ R11, R44, -R79 ;  /* 0x8000004f2c0b7221 */ /* 0x008fc60000010000 */
[----:B------:R-:W3:Y:S01]  /*3c00*/  SHFL.IDX PT, R28, R47, R197, 0x1f ;  /* 0x00001fc52f1c7589 */ /* 0x000ee200000e0000 */
[----:B------:R-:W-:Y:S01]  /*3c10*/  FADD.FTZ R79, R46, -R79 ;  /* 0x8000004f2e4f7221 */ /* 0x000fe20000010000 */
[----:B------:R-:W-:Y:S02]  /*3c20*/  MUFU.EX2 R119, R119 ;  /* 0x0000007700777308 */ /* 0x000fe40000000800 */
[----:B------:R-:W3:Y:S01]  /*3c30*/  SHFL.IDX PT, R199, R47, R199, 0x1f ;  /* 0x00001fc72fc77589 */ /* 0x000ee200000e0000 */
[----:B------:R-:W-:-:S03]  /*3c40*/  FMUL.FTZ R46, R206, R73 ;  /* 0x00000049ce2e7220 */ /* 0x000fc60000410000 */
[----:B------:R-:W3:Y:S01]  /*3c50*/  SHFL.IDX PT, R118, R47, R118, 0x1f ;  /* 0x00001f762f767589 */ /* 0x000ee200000e0000 */
[----:B------:R-:W-:Y:S01]  /*3c60*/  FFMA.FTZ R48, -R85, R85, 1 ;  /* 0x3f80000055307423 */ /* 0x000fe20000010155 */
[----:B------:R-:W-:Y:S01]  /*3c70*/  FMUL.FTZ R11, R14, R11 ;  /* 0x0000000b0e0b7220 */ /* 0x000fe20000410000 */
[----:B------:R-:W-:Y:S01]  /*3c80*/  FFMA.FTZ R83, -R83, R83, 1 ;  /* 0x3f80000053537423 */ /* 0x000fe20000010153 */
[----:B------:R-:W3:Y:S01]  /*3c90*/  SHFL.IDX PT, R117, R47, R117, 0x1f ;  /* 0x00001f752f757589 */ /* 0x000ee200000e0000 */
[----:B------:R-:W3:Y:S03]  /*3ca0*/  MUFU.EX2 R210, R210 ;  /* 0x000000d200d27308 */ /* 0x000ee60000000800 */
[----:B------:R-:W3:Y:S04]  /*3cb0*/  SHFL.IDX PT, R73, R47, R198, 0x1f ;  /* 0x00001fc62f497589 */ /* 0x000ee800000e0000 */
[----:B------:R4:W3:Y:S01]  /*3cc0*/  SHFL.IDX PT, R200, R47, R200, 0x1f ;  /* 0x00001fc82fc87589 */ /* 0x0008e200000e0000 */
[----:B--2---:R-:W-:Y:S01]  /*3cd0*/  FADD.FTZ R44, R53, -R74 ;  /* 0x8000004a352c7221 */ /* 0x004fe20000010000 */
[----:B------:R-:W-:Y:S01]  /*3ce0*/  FMUL.FTZ R48, R48, R11 ;  /* 0x0000000b30307220 */ /* 0x000fe20000410000 */
[----:B------:R-:W-:Y:S01]  /*3cf0*/  FFMA.FTZ R53, -R90, R90, 1 ;  /* 0x3f8000005a357423 */ /* 0x000fe2000001015a */
[----:B------:R-:W-:Y:S01]  /*3d00*/  FMUL.FTZ R42, R99, R42 ;  /* 0x0000002a632a7220 */ /* 0x000fe20000410000 */
[----:B------:R-:W-:Y:S01]  /*3d10*/  FMUL.FTZ R11, R217, R76 ;  /* 0x0000004cd90b7220 */ /* 0x000fe20000410000 */
[----:B------:R-:W2:Y:S01]  /*3d20*/  MUFU.EX2 R223, R223 ;  /* 0x000000df00df7308 */ /* 0x000ea20000000800 */
[----:B------:R-:W-:Y:S01]  /*3d30*/  FMUL.FTZ R10, R84, R51 ;  /* 0x00000033540a7220 */ /* 0x000fe20000410000 */
[----:B------:R-:W-:Y:S01]  /*3d40*/  FFMA.FTZ R51, -R88, R88, 1 ;  /* 0x3f80000058337423 */ /* 0x000fe20000010158 */
[----:B------:R-:W-:Y:S01]  /*3d50*/  FMUL.FTZ R72, R203, R72 ;  /* 0x00000048cb487220 */ /* 0x000fe20000410000 */
[--C-:B-1----:R-:W-:Y:S01]  /*3d60*/  FADD.FTZ R45, R52, -R75.reuse ;  /* 0x8000004b342d7221 */ /* 0x102fe20000010000 */
[----:B------:R-:W-:-:S03]  /*3d70*/  FADD.FTZ R54, R54, -R75 ;  /* 0x8000004b36367221 */ /* 0x000fc60000010000 */
[----:B------:R-:W1:Y:S01]  /*3d80*/  MUFU.EX2 R212, R212 ;  /* 0x000000d400d47308 */ /* 0x000e620000000800 */
[----:B------:R-:W-:Y:S01]  /*3d90*/  FMUL.FTZ R53, R53, R42 ;  /* 0x0000002a35357220 */ /* 0x000fe20000410000 */
[----:B------:R-:W-:Y:S01]  /*3da0*/  FMUL.FTZ R42, R184, R11 ;  /* 0x0000000bb82a7220 */ /* 0x000fe20000410000 */
[----:B------:R-:W-:Y:S01]  /*3db0*/  FMUL.FTZ R75, R13, R44 ;  /* 0x0000002c0d4b7220 */ /* 0x000fe20000410000 */
[----:B------:R-:W-:-:S04]  /*3dc0*/  FMUL.FTZ R51, R51, R72 ;  /* 0x0000004833337220 */ /* 0x000fc80000410000 */
[----:B------:R-:W1:Y:S01]  /*3dd0*/  MUFU.EX2 R220, R220 ;  /* 0x000000dc00dc7308 */ /* 0x000e620000000800 */
[----:B------:R-:W-:Y:S01]  /*3de0*/  FFMA.FTZ R185, -R185, R185, 1 ;  /* 0x3f800000b9b97423 */ /* 0x000fe200000101b9 */
[----:B------:R-:W-:Y:S01]  /*3df0*/  FFMA.FTZ R186, -R186, R186, 1 ;  /* 0x3f800000baba7423 */ /* 0x000fe200000101ba */
[----:B------:R-:W-:Y:S01]  /*3e00*/  FMUL.FTZ R72, R100, R45 ;  /* 0x0000002d64487220 */ /* 0x000fe20000410000 */
[----:B------:R-:W-:-:S04]  /*3e10*/  FADD.FTZ R55, R55, -R74 ;  /* 0x8000004a37377221 */ /* 0x000fc80000010000 */
[----:B------:R-:W-:Y:S01]  /*3e20*/  MUFU.EX2 R228, R228 ;  /* 0x000000e400e47308 */ /* 0x000fe20000000800 */
[----:B------:R-:W-:Y:S01]  /*3e30*/  FMUL.FTZ R41, R83, R46 ;  /* 0x0000002e53297220 */ /* 0x000fe20000410000 */
[----:B------:R-:W-:Y:S01]  /*3e40*/  FFMA.FTZ R46, -R87, R87, 1 ;  /* 0x3f800000572e7423 */ /* 0x000fe20000010157 */
[----:B------:R-:W-:-:S05]  /*3e50*/  FMUL.FTZ R79, R204, R79 ;  /* 0x0000004fcc4f7220 */ /* 0x000fca0000410000 */
[----:B------:R-:W1:Y:S01]  /*3e60*/  MUFU.EX2 R215, R215 ;  /* 0x000000d700d77308 */ /* 0x000e620000000800 */
[----:B------:R-:W-:Y:S01]  /*3e70*/  FMUL.FTZ R74, R213, R54 ;  /* 0x00000036d54a7220 */ /* 0x000fe20000410000 */
[----:B------:R-:W-:Y:S01]  /*3e80*/  FMUL.FTZ R54, R185, R72 ;  /* 0x00000048b9367220 */ /* 0x000fe20000410000 */
[----:B----4-:R-:W-:-:S05]  /*3e90*/  FMUL.FTZ R47, R186, R75 ;  /* 0x0000004bba2f7220 */ /* 0x010fca0000410000 */
[----:B------:R-:W-:Y:S01]  /*3ea0*/  MUFU.EX2 R103, R103 ;  /* 0x0000006700677308 */ /* 0x000fe20000000800 */
[----:B------:R-:W-:Y:S01]  /*3eb0*/  FADD.FTZ R72, R56, -R77 ;  /* 0x8000004d38487221 */ /* 0x000fe20000010000 */
[----:B------:R-:W-:-:S06]  /*3ec0*/  FADD.FTZ R75, R57, -R192 ;  /* 0x800000c0394b7221 */ /* 0x000fcc0000010000 */
[----:B------:R-:W-:Y:S01]  /*3ed0*/  MUFU.EX2 R225, R225 ;  /* 0x000000e100e17308 */ /* 0x000fe20000000800 */
[----:B------:R-:W-:-:S07]  /*3ee0*/  FFMA.FTZ R187, -R187, R187, 1 ;  /* 0x3f800000bbbb7423 */ /* 0x000fce00000101bb */
[----:B------:R-:W4:Y:S01]  /*3ef0*/  MUFU.EX2 R214, R214 ;  /* 0x000000d600d67308 */ /* 0x000f220000000800 */
[----:B------:R-:W-:-:S07]  /*3f00*/  FFMA.FTZ R52, -R188, R188, 1 ;  /* 0x3f800000bc347423 */ /* 0x000fce00000101bc */
[----:B------:R-:W4:Y:S01]  /*3f10*/  MUFU.EX2 R11, R216 ;  /* 0x000000d8000b7308 */ /* 0x000f220000000800 */
[----:B---3--:R-:W-:-:S07]  /*3f20*/  FMUL.FTZ R55, R210, R55 ;  /* 0x00000037d2377220 */ /* 0x008fce0000410000 */
[----:B------:R-:W3:Y:S01]  /*3f30*/  MUFU.EX2 R44, R211 ;  /* 0x000000d3002c7308 */ /* 0x000ee20000000800 */
[----:B------:R-:W-:Y:S01]  /*3f40*/  FADD.FTZ R192, R59, -R192 ;  /* 0x800000c03bc07221 */ /* 0x000fe20000010000 */
[----:B------:R-:W-:-:S06]  /*3f50*/  FADD.FTZ R56, R67, -R28 ;  /* 0x8000001c43387221 */ /* 0x000fcc0000010000 */
[----:B------:R-:W3:Y:S01]  /*3f60*/  MUFU.EX2 R222, R222 ;  /* 0x000000de00de7308 */ /* 0x000ee20000000800 */
[----:B------:R-:W-:-:S07]  /*3f70*/  FMUL.FTZ R46, R46, R79 ;  /* 0x0000004f2e2e7220 */ /* 0x000fce0000410000 */
[----:B------:R-:W5:Y:S01]  /*3f80*/  MUFU.EX2 R227, R227 ;  /* 0x000000e300e37308 */ /* 0x000f620000000800 */
[----:B------:R-:W-:-:S07]  /*3f90*/  FADD.FTZ R59, R66, -R199 ;  /* 0x800000c7423b7221 */ /* 0x000fce0000010000 */
[----:B------:R-:W5:Y:S01]  /*3fa0*/  MUFU.EX2 R226, R226 ;  /* 0x000000e200e27308 */ /* 0x000f620000000800 */
[----:B------:R-:W-:Y:S01]  /*3fb0*/  FADD.FTZ R25, R25, -R234 ;  /* 0x800000ea19197221 */ /* 0x000fe20000010000 */
[----:B------:R-:W-:Y:S01]  /*3fc0*/  FADD.FTZ R79, R61, -R118 ;  /* 0x800000763d4f7221 */ /* 0x000fe20000010000 */
[----:B------:R-:W-:Y:S01]  /*3fd0*/  FADD.FTZ R57, R64, -R199 ;  /* 0x800000c740397221 */ /* 0x000fe20000010000 */
[----:B------:R-:W-:Y:S01]  /*3fe0*/  FMUL.FTZ R45, R187, R74 ;  /* 0x0000004abb2d7220 */ /* 0x000fe20000410000 */
[----:B------:R-:W-:Y:S01]  /*3ff0*/  FMUL.FTZ R52, R52, R55 ;  /* 0x0000003734347220 */ /* 0x000fe20000410000 */
[----:B------:R-:W-:Y:S01]  /*4000*/  FFMA.FTZ R115, -R115, R115, 1 ;  /* 0x3f80000073737423 */ /* 0x000fe20000010173 */
[----:B--2---:R-:W-:Y:S01]  /*4010*/  FMUL.FTZ R56, R223, R56 ;  /* 0x00000038df387220 */ /* 0x004fe20000410000 */
[----:B------:R-:W-:Y:S01]  /*4020*/  FFMA.FTZ R78, -R78, R78, 1 ;  /* 0x3f8000004e4e7423 */ /* 0x000fe2000001014e */
[----:B------:R-:W-:Y:S01]  /*4030*/  FMUL.FTZ R37, R92, R37 ;  /* 0x000000255c257220 */ /* 0x000fe20000410000 */
[----:B------:R-:W-:Y:S01]  /*4040*/  FADD.FTZ R77, R58, -R77 ;  /* 0x8000004d3a4d7221 */ /* 0x000fe20000010000 */
[----:B------:R-:W-:Y:S01]  /*4050*/  FADD.FTZ R62, R62, -R117 ;  /* 0x800000753e3e7221 */ /* 0x000fe20000010000 */
[----:B------:R-:W-:Y:S01]  /*4060*/  FADD.FTZ R65, R65, -R28 ;  /* 0x8000001c41417221 */ /* 0x000fe20000010000 */
[----:B------:R-:W-:Y:S01]  /*4070*/  FADD.FTZ R61, R68, -R73 ;  /* 0x80000049443d7221 */ /* 0x000fe20000010000 */
[----:B------:R-:W-:Y:S01]  /*4080*/  FFMA.FTZ R55, -R189, R189, 1 ;  /* 0x3f800000bd377423 */ /* 0x000fe200000101bd */
[----:B------:R-:W-:Y:S01]  /*4090*/  FMUL.FTZ R72, R101, R72 ;  /* 0x0000004865487220 */ /* 0x000fe20000410000 */
[----:B------:R-:W-:Y:S01]  /*40a0*/  FFMA.FTZ R74, -R105, R105, 1 ;  /* 0x3f800000694a7423 */ /* 0x000fe20000010169 */
[----:B------:R-:W-:Y:S01]  /*40b0*/  FMUL.FTZ R75, R102, R75 ;  /* 0x0000004b664b7220 */ /* 0x000fe20000410000 */
[----:B------:R-:W-:Y:S01]  /*40c0*/  FFMA.FTZ R114, -R114, R114, 1 ;  /* 0x3f80000072727423 */ /* 0x000fe20000010172 */
[----:B-1----:R-:W-:Y:S01]  /*40d0*/  FMUL.FTZ R59, R212, R59 ;  /* 0x0000003bd43b7220 */ /* 0x002fe20000410000 */
[----:B------:R-:W-:Y:S01]  /*40e0*/  FMUL.FTZ R25, R119, R25 ;  /* 0x0000001977197220 */ /* 0x000fe20000410000 */
[----:B------:R-:W-:Y:S01]  /*40f0*/  FADD.FTZ R60, R60, -R117 ;  /* 0x800000753c3c7221 */ /* 0x000fe20000010000 */
[----:B------:R-:W-:Y:S01]  /*4100*/  FADD.FTZ R81, R63, -R118 ;  /* 0x800000763f517221 */ /* 0x000fe20000010000 */
[--C-:B------:R-:W-:Y:S01]  /*4110*/  FADD.FTZ R28, R69, -R200.reuse ;  /* 0x800000c8451c7221 */ /* 0x100fe20000010000 */
[----:B------:R-:W-:Y:S01]  /*4120*/  FFMA.FTZ R109, -R109, R109, 1 ;  /* 0x3f8000006d6d7423 */ /* 0x000fe2000001016d */
[----:B------:R-:W-:Y:S01]  /*4130*/  FMUL.FTZ R58, R12, R79 ;  /* 0x0000004f0c3a7220 */ /* 0x000fe20000410000 */
[----:B------:R-:W-:Y:S01]  /*4140*/  FFMA.FTZ R112, -R112, R112, 1 ;  /* 0x3f80000070707423 */ /* 0x000fe20000010170 */
[----:B------:R-:W-:Y:S01]  /*4150*/  FMUL.FTZ R57, R220, R57 ;  /* 0x00000039dc397220 */ /* 0x000fe20000410000 */
[----:B------:R-:W-:Y:S01]  /*4160*/  FADD.FTZ R70, R70, -R73 ;  /* 0x8000004946467221 */ /* 0x000fe20000010000 */
[----:B------:R-:W-:Y:S01]  /*4170*/  FADD.FTZ R71, R71, -R200 ;  /* 0x800000c847477221 */ /* 0x000fe20000010000 */
        /* <DEDUP_REMOVED lines=12> */
[----:B------:R-:W-:Y:S01]  /*4240*/  FFMA.FTZ R75, -R108, R108, 1 ;  /* 0x3f8000006c4b7423 */ /* 0x000fe2000001016c */
[----:B------:R-:W-:Y:S01]  /*4250*/  FFMA.FTZ R76, -R110, R110, 1 ;  /* 0x3f8000006e4c7423 */ /* 0x000fe2000001016e */
[----:B------:R-:W-:Y:S01]  /*4260*/  FFMA.FTZ R111, -R111, R111, 1 ;  /* 0x3f8000006f6f7423 */ /* 0x000fe2000001016f */
[----:B------:R-:W-:Y:S01]  /*4270*/  FMUL.FTZ R60, R103, R60 ;  /* 0x0000003c673c7220 */ /* 0x000fe20000410000 */
[----:B---3--:R-:W-:Y:S01]  /*4280*/  FMUL.FTZ R62, R44, R81 ;  /* 0x000000512c3e7220 */ /* 0x008fe20000410000 */
[----:B------:R-:W-:Y:S01]  /*4290*/  FMUL.FTZ R78, R109, R58 ;  /* 0x0000003a6d4e7220 */ /* 0x000fe20000410000 */
[----:B------:R-:W-:Y:S01]  /*42a0*/  FMUL.FTZ R112, R112, R57 ;  /* 0x0000003970707220 */ /* 0x000fe20000410000 */
[----:B------:R-:W-:Y:S01]  /*42b0*/  FMUL.FTZ R59, R225, R28 ;  /* 0x0000001ce13b7220 */ /* 0x000fe20000410000 */
[----:B------:R-:W-:Y:S01]  /*42c0*/  F2FP.F16.F32.PACK_AB R61, R10, R41 ;  /* 0x000000290a3d723e */ /* 0x000fe200000000ff */
[----:B------:R-:W-:Y:S01]  /*42d0*/  FFMA.FTZ R191, -R191, R191, 1 ;  /* 0x3f800000bfbf7423 */ /* 0x000fe200000101bf */
[----:B------:R-:W-:Y:S01]  /*42e0*/  FMUL.FTZ R58, R222, R65 ;  /* 0x00000041de3a7220 */ /* 0x000fe20000410000 */
[----:B------:R-:W-:Y:S01]  /*42f0*/  FFMA.FTZ R193, -R193, R193, 1 ;  /* 0x3f800000c1c17423 */ /* 0x000fe200000101c1 */
[----:B------:R-:W-:Y:S01]  /*4300*/  FFMA.FTZ R194, -R194, R194, 1 ;  /* 0x3f800000c2c27423 */ /* 0x000fe200000101c2 */
[----:B------:R-:W-:Y:S01]  /*4310*/  FFMA.FTZ R196, -R196, R196, 1 ;  /* 0x3f800000c4c47423 */ /* 0x000fe200000101c4 */
[----:B------:R-:W-:Y:S01]  /*4320*/  FFMA.FTZ R201, -R201, R201, 1 ;  /* 0x3f800000c9c97423 */ /* 0x000fe200000101c9 */
[----:B-----5:R-:W-:Y:S01]  /*4330*/  FMUL.FTZ R57, R227, R70 ;  /* 0x00000046e3397220 */ /* 0x020fe20000410000 */
[----:B------:R-:W-:Y:S01]  /*4340*/  FMUL.FTZ R28, R226, R71 ;  /* 0x00000047e21c7220 */ /* 0x000fe20000410000 */
[----:B------:R-:W-:-:S02]  /*4350*/  IMAD R10, R0, 0x3000, R235 ;  /* 0x00003000000a7824 */ /* 0x000fc400078e02eb */
        /* <DEDUP_REMOVED lines=11> */
[----:B------:R-:W-:Y:S01]  /*4410*/  IMAD R10, R10, 0x2, R17 ;  /* 0x000000020a0a7824 */ /* 0x000fe200078e0211 */
        /* <DEDUP_REMOVED lines=15> */
[----:B------:R-:W-:Y:S01]  /*4510*/  STSM.16.MT88.4 [R10+0x1a800], R68 ;  /* 0x01a800440a007844 */ /* 0x000fe20000004200 */
[----:B------:R-:W-:Y:S02]  /*4520*/  R2UR UR6, R236 ;  /* 0x00000000ec0672ca */ /* 0x000fe400000e0000 */
[----:B------:R-:W-:Y:S02]  /*4530*/  F2FP.F16.F32.PACK_AB R53, R73, R72 ;  /* 0x000000484935723e */ /* 0x000fe400000000ff */
[----:B------:R-:W-:Y:S02]  /*4540*/  F2FP.F16.F32.PACK_AB R54, R78, R75 ;  /* 0x0000004b4e36723e */ /* 0x000fe400000000ff */
[----:B------:R-:W-:Y:S01]  /*4550*/  F2FP.F16.F32.PACK_AB R55, R111, R76 ;  /* 0x0000004c6f37723e */ /* 0x000fe200000000ff */
[----:B------:R-:W-:Y:S01]  /*4560*/  STSM.16.MT88.4 [R10+0x1b000], R64 ;  /* 0x01b000400a007844 */ /* 0x000fe20000004200 */
[----:B------:R-:W-:-:S02]  /*4570*/  F2FP.F16.F32.PACK_AB R48, R191, R112 ;  /* 0x00000070bf30723e */ /* 0x000fc400000000ff */
[----:B------:R-:W-:Y:S02]  /*4580*/  F2FP.F16.F32.PACK_AB R49, R115, R114 ;  /* 0x000000727331723e */ /* 0x000fe400000000ff */
[----:B------:R-:W-:Y:S02]  /*4590*/  F2FP.F16.F32.PACK_AB R50, R194, R193 ;  /* 0x000000c1c232723e */ /* 0x000fe400000000ff */
[----:B------:R-:W-:Y:S01]  /*45a0*/  F2FP.F16.F32.PACK_AB R51, R201, R196 ;  /* 0x000000c4c933723e */ /* 0x000fe200000000ff */
[----:B------:R-:W-:Y:S01]  /*45b0*/  STSM.16.MT88.4 [R10+0x1b800], R60 ;  /* 0x01b8003c0a007844 */ /* 0x000fe20000004200 */
[----:B------:R-:W-:Y:S02]  /*45c0*/  F2FP.F16.F32.PACK_AB R28, R119, R113 ;  /* 0x00000071771c723e */ /* 0x000fe400000000ff */
[----:B------:R-:W-:Y:S01]  /*45d0*/  F2FP.F16.F32.PACK_AB R30, R26, R24 ;  /* 0x000000181a1e723e */ /* 0x000fe200000000ff */
[----:B------:R-:W-:Y:S01]  /*45e0*/  STSM.16.MT88.4 [R10+0x1c000], R56 ;  /* 0x01c000380a007844 */ /* 0x000fe20000004200 */
[----:B------:R-:W-:-:S02]  /*45f0*/  F2FP.F16.F32.PACK_AB R29, R19, R104 ;  /* 0x00000068131d723e */ /* 0x000fc400000000ff */
[----:B------:R-:W-:Y:S01]  /*4600*/  F2FP.F16.F32.PACK_AB R31, R18, R31 ;  /* 0x0000001f121f723e */ /* 0x000fe200000000ff */
[----:B------:R-:W-:Y:S04]  /*4610*/  STSM.16.MT88.4 [R10+0x1c800], R52 ;  /* 0x01c800340a007844 */ /* 0x000fe80000004200 */
[----:B------:R1:W-:Y:S01]  /*4620*/  STSM.16.MT88.4 [R10+0x1d000], R48 ;  /* 0x01d000300a007844 */ /* 0x0003e20000004200 */
[----:B------:R-:W-:Y:S01]  /*4630*/  WARPGROUP.ARRIVE ;  /* 0x00000000000079c5 */ /* 0x000fe20000000000 */
[----:B------:R-:W-:-:S05]  /*4640*/  UMOV UR7, 0x40000040 ;  /* 0x4000004000077882 */ /* 0x000fca0000000000 */
        /* <DEDUP_REMOVED lines=51> */
[----:B------:R-:W-:-:S05]  /*4980*/  IADD3 R20, R17, 0x1a800, RZ ;  /* 0x0001a80011147810 */ /* 0x000fca0007ffe0ff */
[----:B-1----:R-:W-:-:S05]  /*4990*/  IMAD R10, R5, 0x800, R20 ;  /* 0x00000800050a7824 */ /* 0x002fca00078e0214 */
        /* <DEDUP_REMOVED lines=17> */
[----:B------:R-:W-:Y:S01]  /*4ab0*/  HGMMA.64x16x16.F32 R40, gdesc[UR8].tnspA, RZ, !UPT, gsb0 ;  /* 0x20200000082879f0 */ /* 0x000fe2000c0008ff */
[----:B------:R-:W-:Y:S01]  /*4ac0*/  UIADD3 UR5, UR4, 0x100, URZ ;  /* 0x0000010004057890 */ /* 0x000fe2000fffe03f */
[----:B------:R-:W-:-:S06]  /*4ad0*/  UMOV UR11, 0x40000040 ;  /* 0x40000040000b7882 */ /* 0x000fcc0000000000 */
[----:B------:R-:W-:Y:S01]  /*4ae0*/  UMOV UR10, UR5 ;  /* 0x00000005000a7c82 */ /* 0x000fe20008000000 */
[----:B------:R-:W-:Y:S02]  /*4af0*/  WARPGROUP.DEPBAR.LE gsb0, 0x0 ;  /* 0x00008000000079c5 */ /* 0x000fe40000010000 */
        /* <DEDUP_REMOVED lines=8> */
[----:B------:R-:W-:Y:S02]  /*4b80*/  UIADD3 UR10, UR4, 0x2, URZ ;  /* 0x00000002040a7890 */ /* 0x000fe4000fffe03f */
[----:B------:R-:W-:Y:S01]  /*4b90*/  UIADD3 UR8, UR6, 0x80, URZ ;  /* 0x0000008006087890 */ /* 0x000fe2000fffe03f */
[----:B------:R-:W-:Y:S01]  /*4ba0*/  UMOV UR11, 0x40000040 ;  /* 0x40000040000b7882 */ /* 0x000fe20000000000 */
[----:B------:R-:W-:Y:S01]  /*4bb0*/  UMOV UR9, 0x40000040 ;  /* 0x4000004000097882 */ /* 0x000fe20000000000 */
[----:B------:R-:W-:Y:S02]  /*4bc0*/  WARPGROUP.DEPBAR.LE gsb0, 0x0 ;  /* 0x00008000000079c5 */ /* 0x000fe40000010000 */
[----:B------:R-:W-:-:S06]  /*4bd0*/  WARPGROUP.ARRIVE ;  /* 0x00000000000079c5 */ /* 0x000fcc0000000000 */
[----:B------:R-:W-:Y:S01]  /*4be0*/  HGMMA.64x16x16.F32 R40, gdesc[UR8].tnspA, R40, gsb0 ;  /* 0x20200000082879f0 */ /* 0x000fe20008000828 */
[----:B------:R-:W-:Y:S01]  /*4bf0*/  UIADD3 UR5, UR4, 0x102, URZ ;  /* 0x0000010204057890 */ /* 0x000fe2000fffe03f */
[----:B------:R-:W-:-:S06]  /*4c00*/  UMOV UR11, 0x40000040 ;  /* 0x40000040000b7882 */ /* 0x000fcc0000000000 */
[----:B------:R-:W-:Y:S01]  /*4c10*/  UMOV UR10, UR5 ;  /* 0x00000005000a7c82 */ /* 0x000fe20008000000 */
        /* <DEDUP_REMOVED lines=105> */
[----:B------:R-:W-:Y:S02]  /*52b0*/  UIADD3 UR6, UR4, 0x306, URZ ;  /* 0x0000030604067890 */ /* 0x000fe4000fffe03f */
[----:B------:R-:W-:Y:S02]  /*52c0*/  UIADD3 UR8, UR4, 0x406, URZ ;  /* 0x0000040604087890 */ /* 0x000fe4000fffe03f */
[----:B------:R-:W-:Y:S01]  /*52d0*/  UIADD3 UR9, UR4, 0x506, URZ ;  /* 0x0000050604097890 */ /* 0x000fe2000fffe03f */
[----:B------:R-:W-:Y:S02]  /*52e0*/  UMOV UR5, 0x40000040 ;  /* 0x4000004000057882 */ /* 0x000fe40000000000 */
[----:B------:R-:W-:Y:S01]  /*52f0*/  UMOV UR4, UR7 ;  /* 0x0000000700047c82 */ /* 0x000fe20008000000 */
[----:B------:R-:W-:Y:S01]  /*5300*/  UMOV UR7, 0x40000040 ;  /* 0x4000004000077882 */ /* 0x000fe20000000000 */
[----:B------:R-:W-:-:S02]  /*5310*/  WARPGROUP.DEPBAR.LE gsb0, 0x0 ;  /* 0x00008000000079c5 */ /* 0x000fc40000010000 */
[----:B------:R-:W-:-:S06]  /*5320*/  WARPGROUP.ARRIVE ;  /* 0x00000000000079c5 */ /* 0x000fcc0000000000 */
[----:B------:R-:W-:Y:S01]  /*5330*/  HGMMA.64x16x16.F32 R40, gdesc[UR4].tnspA, R40, gsb0 ;  /* 0x20200000042879f0 */ /* 0x000fe20008000828 */
[----:B------:R-:W-:Y:S01]  /*5340*/  UMOV UR6, UR8 ;  /* 0x0000000800067c82 */ /* 0x000fe20008000000 */
[----:B------:R-:W-:Y:S01]  /*5350*/  UMOV UR7, 0x40000040 ;  /* 0x4000004000077882 */ /* 0x000fe20000000000 */
[----:B------:R-:W-:Y:S02]  /*5360*/  WARPGROUP.DEPBAR.LE gsb0, 0x0 ;  /* 0x00008000000079c5 */ /* 0x000fe40000010000 */
[----:B------:R-:W-:-:S06]  /*5370*/  WARPGROUP.ARRIVE ;  /* 0x00000000000079c5 */ /* 0x000fcc0000000000 */
[----:B------:R-:W-:Y:S01]  /*5380*/  HGMMA.64x16x16.F32 R32, gdesc[UR4].tnspA, R32, gsb0 ;  /* 0x20200000042079f0 */ /* 0x000fe20008000820 */
[----:B------:R-:W-:Y:S01]  /*5390*/  UMOV UR6, UR9 ;  /* 0x0000000900067c82 */ /* 0x000fe20008000000 */
[----:B------:R-:W-:Y:S01]  /*53a0*/  UMOV UR7, 0x40000040 ;  /* 0x4000004000077882 */ /* 0x000fe20000000000 */
[----:B------:R-:W-:Y:S02]  /*53b0*/  WARPGROUP.DEPBAR.LE gsb0, 0x0 ;  /* 0x00008000000079c5 */ /* 0x000fe40000010000 */
[----:B------:R-:W-:-:S06]  /*53c0*/  WARPGROUP.ARRIVE ;  /* 0x00000000000079c5 */ /* 0x000fcc0000000000 */
[----:B------:R-:W-:Y:S03]  /*53d0*/  HGMMA.64x16x16.F32 R24, gdesc[UR4].tnspA, R24, gsb0 ;  /* 0x20200000041879f0 */ /* 0x000fe60008000818 */
[----:B------:R-:W-:Y:S02]  /*53e0*/  WARPGROUP.DEPBAR.LE gsb0, 0x0 ;  /* 0x00008000000079c5 */ /* 0x000fe40000010000 */
[----:B------:R-:W-:Y:S05]  /*53f0*/  @!P0 BRA `(.L_x_2431) ;  /* 0x0000000000048947 */ /* 0x000fea0003800000 */
[----:B------:R-:W-:Y:S01]  /*5400*/  BPT.TRAP 0x1 ;  /* 0x000000040000795c */ /* 0x000fe20000300000 */
.L_x_2431:
[----:B------:R-:W-:Y:S01]  /*5410*/  IMAD R9, R0, 0x300, R9 ;  /* 0x0000030000097824 */ /* 0x000fe200078e0209 */
        /* <DEDUP_REMOVED lines=55> */
.L_x_2432:
[----:B------:R-:W-:Y:S01]  /*5790*/  VIADD R16, R16, 0x1 ;  /* 0x0000000110107836 */ /* 0x000fe20000000000 */
[----:B------:R-:W-:Y:S01]  /*57a0*/  IADD3 R0, R0, 0x1, RZ ;  /* 0x0000000100007810 */ /* 0x000fe20007ffe0ff */
[----:B------:R-:W-:-:S03]  /*57b0*/  VIADD R8, R8, 0x26820 ;  /* 0x0002682008087836 */ /* 0x000fc60000000000 */
[----:B------:R-:W-:Y:S02]  /*57c0*/  ISETP.GE.AND P1, PT, R16, R237, PT ;  /* 0x000000ed1000720c */ /* 0x000fe40003f26270 */
[C---:B------:R-:W-:Y:S02]  /*57d0*/  ISETP.NE.AND P0, PT, R0.reuse, 0x2, PT ;  /* 0x000000020000780c */ /* 0x040fe40003f05270 */
[----:B------:R-:W-:Y:S02]  /*57e0*/  PRMT R8, RZ, 0x654, R8 ;  /* 0x00000654ff087816 */ /* 0x000fe40000000008 */
[----:B-1----:R-:W-:Y:S02]  /*57f0*/  SEL R9, RZ, 0x1, P0 ;  /* 0x00000001ff097807 */ /* 0x002fe40000000000 */
[----:B------:R2:W-:Y:S01]  /*5800*/  SYNCS.ARRIVE.TRANS64.RED.A1T0 RZ, [R8+URZ], RZ ;  /* 0x000000ff08ff79a7 */ /* 0x0005e2000810043f */
[----:B------:R-:W-:Y:S02]  /*5810*/  SEL R0, R0, RZ, P0 ;  /* 0x000000ff00007207 */ /* 0x000fe40000000000 */
[----:B------:R-:W-:-:S02]  /*5820*/  LOP3.LUT R4, R4, R9, RZ, 0x3c, !PT ;  /* 0x0000000904047212 */ /* 0x000fc400078e3cff */
[----:B------:R-:W-:Y:S05]  /*5830*/  @!P1 BRA `(.L_x_2433) ;  /* 0xffffffc000709947 */ /* 0x000fea000383ffff */
.L_x_2422:
[----:B------:R-:W-:-:S13]  /*5840*/  ISETP.GE.AND P0, PT, R16, UR37, PT ;  /* 0x0000002510007c0c */ /* 0x000fda000bf06270 */
[----:B------:R-:W-:Y:S05]  /*5850*/  @P0 BRA `(.L_x_2434) ;  /* 0x00000040006c0947 */ /* 0x000fea0003800000 */
[----:B------:R-:W3:Y:S01]  /*5860*/  LDL.LU R12, [R1+0x1c] ;  /* 0x00001c00010c7983 */ /* 0x000ee20000300800 */
[----:B------:R-:W-:-:S03]  /*5870*/  ULDC UR4, c[0x0][0x290] ;  /* 0x0000a40000047ab9 */ /* 0x000fc60000000800 */
[----:B------:R-:W4:Y:S01]  /*5880*/  LDL.LU R14, [R1+0x10] ;  /* 0x00001000010e7983 */ /* 0x000f220000300800 */
[----:B------:R-:W-:-:S03]  /*5890*/  UIMAD UR4, UR36, -0x80, UR4 ;  /* 0xffffff80240478a4 */ /* 0x000fc6000f8e0204 */
[----:B------:R-:W5:Y:S03]  /*58a0*/  LDL.LU R25, [R1+0xc] ;  /* 0x00000c0001197983 */ /* 0x000f660000300800 */
[----:B------:R-:W-:Y:S01]  /*58b0*/  IMAD.U32 R19, RZ, RZ, UR4 ;  /* 0x00000004ff137e24 */ /* 0x000fe2000f8e00ff */
[----:B------:R-:W1:Y:S02]  /*58c0*/  S2R R6, SR_TID.X ;  /* 0x0000000000067919 */ /* 0x000e640000002100 */
[----:B-1----:R-:W-:-:S05]  /*58d0*/  VIADD R6, R6, 0xffffff80 ;  /* 0xffffff8006067836 */ /* 0x002fca0000000000 */
[----:B------:R-:W-:-:S04]  /*58e0*/  SHF.R.S32.HI R7, RZ, 0x1f, R6 ;  /* 0x0000001fff077819 */ /* 0x000fc80000011406 */
[CC--:B------:R-:W-:Y:S02]  /*58f0*/  LEA.HI R9, R7.reuse, R6.reuse, RZ, 0x5 ;  /* 0x0000000607097211 */ /* 0x0c0fe400078f28ff */
[-C--:B--2---:R-:W-:Y:S02]  /*5900*/  LEA.HI R8, R7, R6.reuse, RZ, 0x7 ;  /* 0x0000000607087211 */ /* 0x084fe400078f38ff */
[----:B------:R-:W-:Y:S02]  /*5910*/  LOP3.LUT R9, R9, 0xffffffe0, RZ, 0xc0, !PT ;  /* 0xffffffe009097812 */ /* 0x000fe400078ec0ff */
[----:B------:R-:W-:Y:S02]  /*5920*/  LEA.HI R11, R7, R6, RZ, 0x2 ;  /* 0x00000006070b7211 */ /* 0x000fe400078f10ff */
[----:B------:R-:W-:Y:S02]  /*5930*/  SHF.R.S32.HI R10, RZ, 0x7, R8 ;  /* 0x00000007ff0a7819 */ /* 0x000fe40000011408 */
[----:B------:R-:W-:-:S02]  /*5940*/  LOP3.LUT R7, R8, 0xffffff80, RZ, 0xc0, !PT ;  /* 0xffffff8008077812 */ /* 0x000fc400078ec0ff */
[----:B------:R-:W-:Y:S02]  /*5950*/  IADD3 R8, R6, -R9, RZ ;  /* 0x8000000906087210 */ /* 0x000fe40007ffe0ff */
[----:B------:R-:W-:Y:S01]  /*5960*/  LEA.HI R9, R10, R10, RZ, 0x1 ;  /* 0x0000000a0a097211 */ /* 0x000fe200078f08ff */
[C---:B------:R-:W-:Y:S01]  /*5970*/  IMAD.IADD R7, R6.reuse, 0x1, -R7 ;  /* 0x0000000106077824 */ /* 0x040fe200078e0a07 */
[----:B------:R-:W-:Y:S02]  /*5980*/  LOP3.LUT R15, R11, 0xfffffffc, RZ, 0xc0, !PT ;  /* 0xfffffffc0b0f7812 */ /* 0x000fe400078ec0ff */
[----:B------:R-:W-:Y:S02]  /*5990*/  SHF.R.S32.HI R11, RZ, 0x1f, R8 ;  /* 0x0000001fff0b7819 */ /* 0x000fe40000011408 */
[----:B------:R-:W-:Y:S01]  /*59a0*/  LOP3.LUT R13, R9, 0xfffffffe, RZ, 0xc0, !PT ;  /* 0xfffffffe090d7812 */ /* 0x000fe200078ec0ff */
[----:B------:R-:W-:-:S03]  /*59b0*/  IMAD.IADD R9, R6, 0x1, -R15 ;  /* 0x0000000106097824 */ /* 0x000fc600078e0a0f */
[----:B------:R-:W-:Y:S01]  /*59c0*/  IADD3 R24, R10, -R13, RZ ;  /* 0x8000000d0a187210 */ /* 0x000fe20007ffe0ff */
[----:B------:R-:W-:Y:S01]  /*59d0*/  IMAD.MOV.U32 R185, RZ, RZ, 0x40000040 ;  /* 0x40000040ffb97424 */ /* 0x000fe200078e00ff */
[----:B------:R-:W-:Y:S01]  /*59e0*/  MOV R189, 0x40000040 ;  /* 0x4000004000bd7802 */ /* 0x000fe20000000f00 */
[----:B------:R-:W-:Y:S02]  /*59f0*/  IMAD.MOV.U32 R187, RZ, RZ, 0x40000040 ;  /* 0x40000040ffbb7424 */ /* 0x000fe400078e00ff */
[----:B------:R-:W-:Y:S02]  /*5a00*/  IMAD.MOV.U32 R191, RZ, RZ, 0x40000040 ;  /* 0x40000040ffbf7424 */ /* 0x000fe400078e00ff */
[----:B------:R-:W-:Y:S01]  /*5a10*/  IMAD.MOV.U32 R193, RZ, RZ, 0x40000040 ;  /* 0x40000040ffc17424 */ /* 0x000fe200078e00ff */
[----:B---3--:R-:W-:Y:S02]  /*5a20*/  LEA.HI R6, R12, R7, RZ, 0x5 ;  /* 0x000000070c067211 */ /* 0x008fe400078f28ff */
[----:B------:R-:W-:-:S02]  /*5a30*/  LEA.HI R7, R11, R8, RZ, 0x2 ;  /* 0x000000080b077211 */ /* 0x000fc400078f10ff */
[--C-:B----4-:R-:W-:Y:S02]  /*5a40*/  SHF.R.S32.HI R12, RZ, 0x2, R14.reuse ;  /* 0x00000002ff0c7819 */ /* 0x110fe4000001140e */
[----:B------:R-:W-:Y:S02]  /*5a50*/  SHF.R.S32.HI R10, RZ, 0x2, R7 ;  /* 0x00000002ff0a7819 */ /* 0x000fe40000011407 */
[----:B------:R-:W-:Y:S02]  /*5a60*/  SHF.R.S32.HI R15, RZ, 0x1f, R14 ;  /* 0x0000001fff0f7819 */ /* 0x000fe4000001140e */
[----:B------:R-:W-:Y:S01]  /*5a70*/  SHF.R.S32.HI R6, RZ, 0x5, R6 ;  /* 0x00000005ff067819 */ /* 0x000fe20000011406 */
[----:B------:R-:W-:Y:S01]  /*5a80*/  VIADD R13, R10, 0x8 ;  /* 0x000000080a0d7836 */ /* 0x000fe20000000000 */
[----:B------:R-:W-:Y:S02]  /*5a90*/  LEA.HI R8, R11, R8, RZ, 0x3 ;  /* 0x000000080b087211 */ /* 0x000fe400078f18ff */
[----:B------:R-:W-:-:S02]  /*5aa0*/  LEA.HI R15, R15, R12, RZ, 0x3 ;  /* 0x0000000c0f0f7211 */ /* 0x000fc400078f18ff */
[----:B------:R-:W-:Y:S01]  /*5ab0*/  LEA.HI R14, R13, R13, RZ, 0x1 ;  /* 0x0000000d0d0e7211 */ /* 0x000fe200078f08ff */
[----:B------:R-:W-:Y:S01]  /*5ac0*/  IMAD R18, R6, -0x10, R19 ;  /* 0xfffffff006127824 */ /* 0x000fe200078e0213 */
[----:B------:R-:W-:Y:S02]  /*5ad0*/  SHF.R.S32.HI R6, RZ, 0x3, R8 ;  /* 0x00000003ff067819 */ /* 0x000fe40000011408 */
[----:B------:R-:W-:Y:S02]  /*5ae0*/  LOP3.LUT R19, R15, 0xfffffff8, RZ, 0xc0, !PT ;  /* 0xfffffff80f137812 */ /* 0x000fe400078ec0ff */
[----:B------:R-:W-:Y:S02]  /*5af0*/  IADD3 R20, R10, 0x10, RZ ;  /* 0x000000100a147810 */ /* 0x000fe40007ffe0ff */
[----:B------:R-:W-:Y:S01]  /*5b00*/  SHF.R.S32.HI R15, RZ, 0x1, R14 ;  /* 0x00000001ff0f7819 */ /* 0x000fe2000001140e */
[----:B------:R-:W-:Y:S01]  /*5b10*/  IMAD.HI R11, R6, 0x2aaaaaab, RZ ;  /* 0x2aaaaaab060b7827 */ /* 0x000fe200078e02ff */
[----:B------:R-:W-:-:S02]  /*5b20*/  LEA.HI R21, R20, R20, RZ, 0x1 ;  /* 0x0000001414157211 */ /* 0x000fc400078f08ff */
[----:B------:R-:W-:Y:S01]  /*5b30*/  IADD3 R19, R18, R19, -R12 ;  /* 0x0000001312137210 */ /* 0x000fe20007ffe80c */
[----:B------:R-:W-:Y:S01]  /*5b40*/  IMAD.HI R18, R15, 0x2aaaaaab, RZ ;  /* 0x2aaaaaab0f127827 */ /* 0x000fe200078e02ff */
[----:B------:R-:W-:Y:S02]  /*5b50*/  LEA.HI R7, R7, R10, RZ, 0x1 ;  /* 0x0000000a07077211 */ /* 0x000fe400078f08ff */
[----:B------:R-:W-:Y:S01]  /*5b60*/  SHF.R.S32.HI R22, RZ, 0x1, R21 ;  /* 0x00000001ff167819 */ /* 0x000fe20000011415 */
[----:B------:R-:W-:Y:S01]  /*5b70*/  IMAD R8, R24, -0x40, R19 ;  /* 0xffffffc018087824 */ /* 0x000fe200078e0213 */
[----:B------:R-:W-:Y:S02]  /*5b80*/  SHF.R.U32.HI R12, RZ, 0x1, R11 ;  /* 0x00000001ff0c7819 */ /* 0x000fe4000001160b */
[----:B------:R-:W-:Y:S01]  /*5b90*/  SHF.R.U32.HI R19, RZ, 0x1, R18 ;  /* 0x00000001ff137819 */ /* 0x000fe20000011612 */
[----:B------:R-:W-:Y:S01]  /*5ba0*/  IMAD.HI R23, R22, 0x2aaaaaab, RZ ;  /* 0x2aaaaaab16177827 */ /* 0x000fe200078e02ff */
[----:B------:R-:W-:-:S02]  /*5bb0*/  LOP3.LUT R7, R7, 0xfffffffe, RZ, 0xc0, !PT ;  /* 0xfffffffe07077812 */ /* 0x000fc400078ec0ff */
[----:B------:R-:W-:Y:S02]  /*5bc0*/  LEA.HI R11, R11, R12, RZ, 0x1 ;  /* 0x0000000c0b0b7211 */ /* 0x000fe400078f08ff */
[----:B------:R-:W-:Y:S02]  /*5bd0*/  LEA.HI R18, R18, R19, RZ, 0x1 ;  /* 0x0000001312127211 */ /* 0x000fe400078f08ff */
[----:B------:R-:W-:Y:S01]  /*5be0*/  LOP3.LUT R14, R14, 0xfffffffe, RZ, 0xc0, !PT ;  /* 0xfffffffe0e0e7812 */ /* 0x000fe200078ec0ff */
[----:B------:R-:W-:Y:S01]  /*5bf0*/  IMAD.IADD R7, R10, 0x1, -R7 ;  /* 0x000000010a077824 */ /* 0x000fe200078e0a07 */
[----:B------:R-:W-:Y:S01]  /*5c00*/  SHF.R.U32.HI R10, RZ, 0x1, R23 ;  /* 0x00000001ff0a7819 */ /* 0x000fe20000011617 */
[----:B------:R-:W-:Y:S02]  /*5c10*/  IMAD R6, R11, -0xc, R6 ;  /* 0xfffffff40b067824 */ /* 0x000fe400078e0206 */
[----:B------:R-:W-:Y:S02]  /*5c20*/  IMAD.IADD R14, R13, 0x1, -R14 ;  /* 0x000000010d0e7824 */ /* 0x000fe400078e0a0e */
[----:B------:R-:W-:Y:S01]  /*5c30*/  IMAD R15, R18, -0xc, R15 ;  /* 0xfffffff4120f7824 */ /* 0x000fe200078e020f */
[----:B------:R-:W-:Y:S01]  /*5c40*/  LEA.HI R23, R23, R10, RZ, 0x1 ;  /* 0x0000000a17177211 */ /* 0x000fe200078f08ff */
[----:B------:R-:W-:-:S02]  /*5c50*/  IMAD R7, R6, 0x8, R7 ;  /* 0x0000000806077824 */ /* 0x000fc400078e0207 */
[C---:B------:R-:W-:Y:S01]  /*5c60*/  IMAD R6, R5.reuse, 0x800, R17 ;  /* 0x0000080005067824 */ /* 0x040fe200078e0211 */
[----:B------:R-:W-:Y:S01]  /*5c70*/  LEA R5, R5, R17, 0xd ;  /* 0x0000001105057211 */ /* 0x000fe200078e68ff */
[----:B------:R-:W-:Y:S01]  /*5c80*/  IMAD R10, R15, 0x8, R14 ;  /* 0x000000080f0a7824 */ /* 0x000fe200078e020e */
[----:B------:R-:W-:Y:S01]  /*5c90*/  STL [R1+0x28], R7 ;  /* 0x0000280701007387 */ /* 0x000fe20000100800 */
[----:B------:R-:W-:Y:S02]  /*5ca0*/  LOP3.LUT R21, R21, 0xfffffffe, RZ, 0xc0, !PT ;  /* 0xfffffffe15157812 */ /* 0x000fe400078ec0ff */
[----:B------:R-:W-:Y:S01]  /*5cb0*/  IADD3 R6, R6, 0x1a800, RZ ;  /* 0x0001a80006067810 */ /* 0x000fe20007ffe0ff */
[----:B------:R1:W-:Y:S01]  /*5cc0*/  STL [R1+0x20], R10 ;  /* 0x0000200a01007387 */ /* 0x0003e20000100800 */
[----:B------:R-:W-:Y:S02]  /*5cd0*/  IADD3 R21, R20, -R21, RZ ;  /* 0x8000001514157210 */ /* 0x000fe40007ffe0ff */
[----:B------:R-:W-:Y:S01]  /*5ce0*/  SHF.R.U32.HI R6, RZ, 0x4, R6 ;  /* 0x00000004ff067819 */ /* 0x000fe20000011606 */
[----:B------:R-:W-:-:S02]  /*5cf0*/  IMAD R22, R23, -0xc, R22 ;  /* 0xfffffff417167824 */ /* 0x000fc400078e0216 */
[----:B-1----:R-:W-:Y:S01]  /*5d00*/  VIADD R10, R5, 0x4000 ;  /* 0x00004000050a7836 */ /* 0x002fe20000000000 */
[----:B------:R-:W-:-:S04]  /*5d10*/  SHF.R.U32.HI R5, RZ, 0x4, R5 ;  /* 0x00000004ff057819 */ /* 0x000fc80000011605 */
[----:B------:R-:W-:Y:S02]  /*5d20*/  SHF.R.U32.HI R10, RZ, 0x4, R10 ;  /* 0x00000004ff0a7819 */ /* 0x000fe4000001160a */
[----:B------:R-:W-:Y:S02]  /*5d30*/  LOP3.LUT R5, R5, 0x3fff, RZ, 0xc0, !PT ;  /* 0x00003fff05057812 */ /* 0x000fe400078ec0ff */
[----:B------:R-:W-:Y:S01]  /*5d40*/  LOP3.LUT R6, R6, 0x3fff, RZ, 0xc0, !PT ;  /* 0x00003fff06067812 */ /* 0x000fe200078ec0ff */
[----:B------:R-:W-:Y:S01]  /*5d50*/  IMAD R7, R22, 0x8, R21 ;  /* 0x0000000816077824 */ /* 0x000fe200078e0215 */
[----:B------:R-:W-:Y:S02]  /*5d60*/  LOP3.LUT R10, R10, 0x3fff, RZ, 0xc0, !PT ;  /* 0x00003fff0a0a7812 */ /* 0x000fe400078ec0ff */
[----:B------:R-:W-:Y:S02]  /*5d70*/  LOP3.LUT R11, R5, 0x10000, RZ, 0xfc, !PT ;  /* 0x00010000050b7812 */ /* 0x000fe400078efcff */
[----:B------:R-:W-:-:S02]  /*5d80*/  LOP3.LUT R6, R6, 0x10000, RZ, 0xfc, !PT ;  /* 0x0001000006067812 */ /* 0x000fc400078efcff */
[----:B------:R-:W-:Y:S01]  /*5d90*/  LOP3.LUT R5, R10, 0x10000, RZ, 0xfc, !PT ;  /* 0x000100000a057812 */ /* 0x000fe200078efcff */
[----:B------:R5:W-:Y:S04]  /*5da0*/  STL [R1+0x1c], R7 ;  /* 0x00001c0701007387 */ /* 0x000be80000100800 */
[----:B------:R-:W-:Y:S01]  /*5db0*/  STL [R1+0x14], R11 ;  /* 0x0000140b01007387 */ /* 0x000fe20000100800 */
[C---:B------:R-:W-:Y:S01]  /*5dc0*/  VIADD R188, R5.reuse, 0x2 ;  /* 0x0000000205bc7836 */ /* 0x040fe20000000000 */
[C---:B------:R-:W-:Y:S01]  /*5dd0*/  IADD3 R190, R5.reuse, 0x4, RZ ;  /* 0x0000000405be7810 */ /* 0x040fe20007ffe0ff */
[----:B------:R-:W-:Y:S01]  /*5de0*/  VIADD R192, R5, 0x6 ;  /* 0x0000000605c07836 */ /* 0x000fe20000000000 */
[----:B------:R1:W-:Y:S01]  /*5df0*/  STL [R1+0x24], R6 ;  /* 0x0000240601007387 */ /* 0x0003e20000100800 */
[----:B------:R-:W-:-:S03]  /*5e00*/  IADD3 R10, R9, 0x8, RZ ;  /* 0x00000008090a7810 */ /* 0x000fc60007ffe0ff */
[----:B------:R2:W-:Y:S01]  /*5e10*/  STL [R1+0x10], R5 ;  /* 0x0000100501007387 */ /* 0x0005e20000100800 */
[----:B-----5:R-:W-:Y:S01]  /*5e20*/  LOP3.LUT R7, R25, 0x1, RZ, 0xfc, !PT ;  /* 0x0000000119077812 */ /* 0x020fe200078efcff */
[C---:B------:R-:W-:Y:S01]  /*5e30*/  VIADD R22, R11.reuse, 0x2 ;  /* 0x000000020b167836 */ /* 0x040fe20000000000 */
[C---:B------:R-:W-:Y:S01]  /*5e40*/  IADD3 R184, R11.reuse, 0x4, RZ ;  /* 0x000000040bb87810 */ /* 0x040fe20007ffe0ff */
[----:B------:R-:W-:Y:S01]  /*5e50*/  VIADD R186, R11, 0x6 ;  /* 0x000000060bba7836 */ /* 0x000fe20000000000 */
[C---:B------:R-:W-:Y:S01]  /*5e60*/  IADD3 R10, R9.reuse, 0x14, RZ ;  /* 0x00000014090a7810 */ /* 0x040fe20007ffe0ff */
[C---:B-1----:R-:W-:Y:S01]  /*5e70*/  VIADD R6, R9.reuse, 0xc ;  /* 0x0000000c09067836 */ /* 0x042fe20000000000 */
[----:B------:R-:W-:Y:S01]  /*5e80*/  MOV R23, 0x40000040 ;  /* 0x4000004000177802 */ /* 0x000fe20000000f00 */
[C---:B------:R-:W-:Y:S02]  /*5e90*/  VIADD R6, R9.reuse, 0x18 ;  /* 0x0000001809067836 */ /* 0x040fe40000000000 */
[----:B--2---:R-:W-:-:S02]  /*5ea0*/  VIADD R5, R9, 0x4 ;  /* 0x0000000409057836 */ /* 0x004fc40000000000 */
[C---:B------:R-:W-:Y:S02]  /*5eb0*/  VIADD R5, R9.reuse, 0x10 ;  /* 0x0000001009057836 */ /* 0x040fe40000000000 */
[----:B------:R-:W-:-:S07]  /*5ec0*/  VIADD R5, R9, 0x1c ;  /* 0x0000001c09057836 */ /* 0x000fce0000000000 */
.L_x_2445:
[----:B------:R-:W-:Y:S01]  /*5ed0*/  ISETP.NE.AND P0, PT, R7, 0x3, PT ;  /* 0x000000030700780c */ /* 0x000fe20003f05270 */
[----:B------:R-:W-:-:S12]  /*5ee0*/  YIELD ;  /* 0x0000000000007946 */ /* 0x000fd80003800000 */
[----:B---3--:R-:W-:Y:S05]  /*5ef0*/  @!P0 BRA `(.L_x_2435) ;  /* 0x0000000000048947 */ /* 0x008fea0003800000 */
[----:B------:R-:W-:Y:S01]  /*5f00*/  BPT.TRAP 0x1 ;  /* 0x000000040000795c */ /* 0x000fe20000300000 */
.L_x_2435:
[----:B------:R-:W-:Y:S02]  /*5f10*/  LEA R6, R0, R17, 0x3 ;  /* 0x0000001100067211 */ /* 0x000fe400078e18ff */
[----:B------:R-:W-:-:S04]  /*5f20*/  SHF.L.U32 R15, R4, 0x1f, RZ ;  /* 0x0000001f040f7819 */ /* 0x000fc800000006ff */
[----:B------:R1:W2:Y:S01]  /*5f30*/  SYNCS.PHASECHK.TRANS64.TRYWAIT P1, [R6+URZ+0x26810], R15 ;  /* 0x0268100f060075a7 */ /* 0x0002a2000802017f */
[----:B------:R-:W-:Y:S05]  /*5f40*/  @!P0 BRA `(.L_x_2436) ;  /* 0x0000000000048947 */ /* 0x000fea0003800000 */
[----:B------:R-:W-:Y:S01]  /*5f50*/  BPT.TRAP 0x1 ;  /* 0x000000040000795c */ /* 0x000fe20000300000 */
.L_x_2436:
[----:B------:R-:W-:-:S05]  /*5f60*/  VIADD R5, R17, 0xe000 ;  /* 0x0000e00011057836 */ /* 0x000fca0000000000 */
[----:B------:R-:W-:-:S04]  /*5f70*/  SHF.R.U32.HI R5, RZ, 0x4, R5 ;  /* 0x00000004ff057819 */ /* 0x000fc80000011605 */
[----:B------:R-:W-:-:S04]  /*5f80*/  LOP3.LUT R5, R5, 0x3fff, RZ, 0xc0, !PT ;  /* 0x00003fff05057812 */ /* 0x000fc800078ec0ff */
[----:B------:R-:W-:Y:S01]  /*5f90*/  LOP3.LUT R11, R5, 0x10000, RZ, 0xfc, !PT ;  /* 0x00010000050b7812 */ /* 0x000fe200078efcff */
[----:B--2---:R-:W-:Y:S06]  /*5fa0*/  @P1 BRA `(.L_x_2437) ;  /* 0x0000000000081947 */ /* 0x004fec0003800000 */
[----:B------:R-:W2:Y:S02]  /*5fb0*/  SYNCS.PHASECHK.TRANS64.TRYWAIT P1, [R6+URZ+0x26810], R15 ;  /* 0x0268100f060075a7 */ /* 0x000ea4000802017f */
[----:B--2---:R-:W-:Y:S05]  /*5fc0*/  @!P1 BRA `(.L_x_2438) ;  /* 0x0000008000b09947 */ /* 0x004fea0003800000 */
.L_x_2437:
[----:B------:R-:W3:Y:S01]  /*5fd0*/  LDL R14, [R1+0x14] ;  /* 0x00001400010e7983 */ /* 0x000ee20000100800 */
[----:B------:R-:W-:Y:S01]  /*5fe0*/  IMAD R11, R0, 0x300, R11 ;  /* 0x00000300000b7824 */ /* 0x000fe200078e020b */
[----:B------:R-:W-:Y:S05]  /*5ff0*/  WARPSYNC.ALL ;  /* 0x0000000000007948 */ /* 0x000fea0003800000 */
[----:B------:R-:W-:Y:S01]  /*6000*/  R2UR UR6, R11 ;  /* 0x000000000b0672ca */ /* 0x000fe200000e0000 */
[----:B------:R-:W-:Y:S01]  /*6010*/  WARPGROUP.ARRIVE ;  /* 0x00000000000079c5 */ /* 0x000fe20000000000 */
[----:B------:R-:W-:Y:S01]  /*6020*/  UMOV UR5, 0x40000040 ;  /* 0x4000004000057882 */ /* 0x000fe20000000000 */
[----:B------:R-:W-:Y:S01]  /*6030*/  UMOV UR7, 0x40000040 ;  /* 0x4000004000077882 */ /* 0x000fe20000000000 */
[----:B------:R-:W4:Y:S04]  /*6040*/  LDL R10, [R1+0x28] ;  /* 0x00002800010a7983 */ /* 0x000f280000100800 */
[----:B------:R-:W5:Y:S04]  /*6050*/  LDL R12, [R1+0x20] ;  /* 0x00002000010c7983 */ /* 0x000f680000100800 */
[----:B------:R-:W2:Y:S01]  /*6060*/  LDL R13, [R1+0x1c] ;  /* 0x00001c00010d7983 */ /* 0x000ea20000100800 */
[----:B------:R-:W-:Y:S01]  /*6070*/  R2UR UR8, R22 ;  /* 0x00000000160872ca */ /* 0x000fe200000e0000 */
[----:B------:R-:W-:Y:S01]  /*6080*/  UMOV UR11, 0x40000040 ;  /* 0x40000040000b7882 */ /* 0x000fe20000000000 */
[----:B------:R-:W-:Y:S01]  /*6090*/  R2UR UR9, R23 ;  /* 0x00000000170972ca */ /* 0x000fe200000e0000 */
[----:B------:R-:W-:Y:S01]  /*60a0*/  VIADD R11, R17, 0x1a000 ;  /* 0x0001a000110b7836 */ /* 0x000fe20000000000 */
[----:B---3--:R-:W-:Y:S01]  /*60b0*/  R2UR UR4, R14 ;  /* 0x000000000e0472ca */ /* 0x008fe200000e0000 */
[----:B----4-:R-:W-:-:S12]  /*60c0*/  IMAD R10, R0, 0x80, R10 ;  /* 0x00000080000a7824 */ /* 0x010fd800078e020a */
[----:B------:R-:W-:Y:S01]  /*60d0*/  HGMMA.64x96x16.F32 R72, gdesc[UR4], RZ, !UPT, gsb0 ;  /* 0x01600000044879f0 */ /* 0x000fe2000c0008ff */
[----:B------:R-:W-:Y:S01]  /*60e0*/  UIADD3 UR4, UR6, 0x2, URZ ;  /* 0x0000000206047890 */ /* 0x000fe2000fffe03f */
[----:B------:R-:W-:Y:S01]  /*60f0*/  R2UR UR5, R187 ;  /* 0x00000000bb0572ca */ /* 0x000fe200000e0000 */
[----:B------:R-:W-:Y:S01]  /*6100*/  UMOV UR7, 0x40000040 ;  /* 0x4000004000077882 */ /* 0x000fe20000000000 */
[C---:B-----5:R-:W-:Y:S01]  /*6110*/  LEA R12, R0.reuse, R12, 0x7 ;  /* 0x0000000c000c7211 */ /* 0x060fe200078e38ff */
[C---:B------:R-:W-:Y:S02]  /*6120*/  IMAD R10, R3.reuse, 0x2, R10 ;  /* 0x00000002030a7824 */ /* 0x040fe400078e020a */
[----:B--2---:R-:W-:Y:S01]  /*6130*/  IMAD R14, R0, 0x80, R13 ;  /* 0x00000080000e7824 */ /* 0x004fe200078e020d */
[----:B------:R-:W-:Y:S01]  /*6140*/  UMOV UR10, UR4 ;  /* 0x00000004000a7c82 */ /* 0x000fe20008000000 */
[----:B------:R-:W-:Y:S01]  /*6150*/  UIADD3 UR4, UR6, 0x4, URZ ;  /* 0x0000000406047890 */ /* 0x000fe2000fffe03f */
[C---:B------:R-:W-:Y:S01]  /*6160*/  LEA R12, R3.reuse, R12, 0x1 ;  /* 0x0000000c030c7211 */ /* 0x040fe200078e08ff */
[----:B------:R-:W-:Y:S01]  /*6170*/  UIADD3 UR6, UR6, 0x6, URZ ;  /* 0x0000000606067890 */ /* 0x000fe2000fffe03f */
[----:B------:R-:W-:Y:S01]  /*6180*/  IMAD R18, R3, 0x2, R14 ;  /* 0x0000000203127824 */ /* 0x000fe200078e020e */
[C---:B------:R-:W-:Y:S01]  /*6190*/  LEA R227, R10.reuse, R11, 0x2 ;  /* 0x0000000b0ae37211 */ /* 0x040fe200078e10ff */
[--C-:B------:R-:W-:Y:S01]  /*61a0*/  IMAD R198, R10, 0x4, R17.reuse ;  /* 0x000000040ac67824 */ /* 0x100fe200078e0211 */
[----:B------:R-:W-:Y:S01]  /*61b0*/  LEA R14, R12, R17, 0x2 ;  /* 0x000000110c0e7211 */ /* 0x000fe200078e10ff */
[----:B------:R-:W-:-:S02]  /*61c0*/  IMAD R13, R18, 0x4, R17 ;  /* 0x00000004120d7824 */ /* 0x000fc400078e0211 */
[--C-:B------:R-:W-:Y:S02]  /*61d0*/  IMAD R10, R12, 0x4, R11.reuse ;  /* 0x000000040c0a7824 */ /* 0x100fe400078e020b */
[----:B------:R-:W-:Y:S01]  /*61e0*/  IMAD R11, R18, 0x4, R11 ;  /* 0x00000004120b7824 */ /* 0x000fe200078e020b */
[----:B------:R-:W-:Y:S02]  /*61f0*/  WARPGROUP.DEPBAR.LE gsb0, 0x0 ;  /* 0x00008000000079c5 */ /* 0x000fe40000010000 */
[----:B------:R-:W-:-:S06]  /*6200*/  WARPGROUP.ARRIVE ;  /* 0x00000000000079c5 */ /* 0x000fcc0000000000 */
[----:B------:R-:W-:Y:S01]  /*6210*/  HGMMA.64x96x16.F32 R72, gdesc[UR8], R72, gsb0 ;  /* 0x01600000084879f0 */ /* 0x000fe20008000848 */
[----:B------:R-:W-:Y:S01]  /*6220*/  R2UR UR8, R184 ;  /* 0x00000000b80872ca */ /* 0x000fe200000e0000 */
[----:B------:R-:W-:Y:S01]  /*6230*/  UMOV UR10, UR4 ;  /* 0x00000004000a7c82 */ /* 0x000fe20008000000 */
[----:B------:R-:W-:Y:S01]  /*6240*/  R2UR UR9, R185 ;  /* 0x00000000b90972ca */ /* 0x000fe200000e0000 */
[----:B------:R-:W-:Y:S01]  /*6250*/  UMOV UR11, 0x40000040 ;  /* 0x40000040000b7882 */ /* 0x000fe20000000000 */
[----:B------:R-:W-:Y:S01]  /*6260*/  R2UR UR4, R186 ;  /* 0x00000000ba0472ca */ /* 0x000fe200000e0000 */
[----:B------:R-:W-:Y:S02]  /*6270*/  WARPGROUP.DEPBAR.LE gsb0, 0x0 ;  /* 0x00008000000079c5 */ /* 0x000fe40000010000 */
[----:B------:R-:W-:-:S08]  /*6280*/  WARPGROUP.ARRIVE ;  /* 0x00000000000079c5 */ /* 0x000fd00000000000 */
[----:B------:R-:W-:Y:S03]  /*6290*/  HGMMA.64x96x16.F32 R72, gdesc[UR8], R72, gsb0 ;  /* 0x01600000084879f0 */ /* 0x000fe60008000848 */
[----:B------:R-:W-:Y:S02]  /*62a0*/  WARPGROUP.DEPBAR.LE gsb0, 0x0 ;  /* 0x00008000000079c5 */ /* 0x000fe40000010000 */
[----:B------:R-:W-:-:S06]  /*62b0*/  WARPGROUP.ARRIVE ;  /* 0x00000000000079c5 */ /* 0x000fcc0000000000 */
[----:B------:R-:W-:Y:S03]  /*62c0*/  HGMMA.64x96x16.F32 R72, gdesc[UR4], R72, gsb0 ;  /* 0x01600000044879f0 */ /* 0x000fe60008000848 */
[----:B------:R-:W-:Y:S02]  /*62d0*/  WARPGROUP.DEPBAR.LE gsb0, 0x0 ;  /* 0x00008000000079c5 */ /* 0x000fe40000010000 */
[----:B------:R-:W2:Y:S04]  /*62e0*/  LDS R198, [R198+0x1a000] ;  /* 0x01a00000c6c67984 */ /* 0x000ea80000000800 */
[----:B------:R-:W3:Y:S04]  /*62f0*/  LDS R14, [R14+0x1a000] ;  /* 0x01a000000e0e7984 */ /* 0x000ee80000000800 */
[----:B------:R-:W4:Y:S01]  /*6300*/  LDS R13, [R13+0x1a000] ;  /* 0x01a000000d0d7984 */ /* 0x000f220000000800 */
[----:B------:R-:W-:Y:S05]  /*6310*/  @!P0 BRA `(.L_x_2439) ;  /* 0x0000000000048947 */ /* 0x000fea0003800000 */
[----:B------:R-:W-:Y:S01]  /*6320*/  BPT.TRAP 0x1 ;  /* 0x000000040000795c */ /* 0x000fe20000300000 */
.L_x_2439:
[----:B------:R1:W1:Y:S01]  /*6330*/  SYNCS.PHASECHK.TRANS64.TRYWAIT P1, [R6+URZ+0x26830], R15 ;  /* 0x0268300f060075a7 */ /* 0x000262000802017f */
[----:B------:R-:W-:Y:S05]  /*6340*/  @!P0 BRA `(.L_x_2440) ;  /* 0x0000000000048947 */ /* 0x000fea0003800000 */
[----:B------:R-:W-:Y:S01]  /*6350*/  BPT.TRAP 0x1 ;  /* 0x000000040000795c */ /* 0x000fe20000300000 */
.L_x_2440:
[----:B------:R-:W-:-:S04]  /*6360*/  IADD3 R12, R17, 0x14000, RZ ;  /* 0x00014000110c7810 */ /* 0x000fc80007ffe0ff */
[----:B------:R-:W-:-:S04]  /*6370*/  SHF.R.U32.HI R12, RZ, 0x4, R12 ;  /* 0x00000004ff0c7819 */ /* 0x000fc8000001160c */
[----:B------:R-:W-:-:S04]  /*6380*/  LOP3.LUT R12, R12, 0x3fff, RZ, 0xc0, !PT ;  /* 0x00003fff0c0c7812 */ /* 0x000fc800078ec0ff */
[----:B------:R-:W-:-:S05]  /*6390*/  LOP3.LUT R19, R12, 0x10000, RZ, 0xfc, !PT ;  /* 0x000100000c137812 */ /* 0x000fca00078efcff */
[----:B------:R-:W-:Y:S01]  /*63a0*/  IMAD R19, R0, 0x300, R19 ;  /* 0x0000030000137824 */ /* 0x000fe200078e0213 */
[----:B-1----:R-:W-:Y:S06]  /*63b0*/  @P1 BRA `(.L_x_2441) ;  /* 0x0000000000081947 */ /* 0x002fec0003800000 */
[----:B------:R-:W1:Y:S02]  /*63c0*/  SYNCS.PHASECHK.TRANS64.TRYWAIT P1, [R6+URZ+0x26830], R15 ;  /* 0x0268300f060075a7 */ /* 0x000e64000802017f */
[----:B-1----:R-:W-:Y:S05]  /*63d0*/  @!P1 BRA `(.L_x_2442) ;  /* 0x0000007c00c09947 */ /* 0x002fea0003800000 */
.L_x_2441:
[----:B------:R-:W4:Y:S01]  /*63e0*/  LDL R18, [R1+0x10] ;  /* 0x0000100001127983 */ /* 0x000f220000100800 */
[----:B------:R-:W-:Y:S01]  /*63f0*/  R2UR UR6, R19 ;  /* 0x00000000130672ca */ /* 0x000fe200000e0000 */
[----:B------:R-:W-:Y:S01]  /*6400*/  WARPGROUP.ARRIVE ;  /* 0x00000000000079c5 */ /* 0x000fe20000000000 */
[----:B------:R-:W-:Y:S01]  /*6410*/  UMOV UR5, 0x40000040 ;  /* 0x4000004000057882 */ /* 0x000fe20000000000 */
[----:B------:R-:W-:Y:S01]  /*6420*/  UMOV UR7, 0x40000040 ;  /* 0x4000004000077882 */ /* 0x000fe20000000000 */
[----:B------:R-:W-:Y:S01]  /*6430*/  R2UR UR8, R188 ;  /* 0x00000000bc0872ca */ /* 0x000fe200000e0000 */
[----:B------:R-:W-:Y:S01]  /*6440*/  UMOV UR11, 0x40000040 ;  /* 0x40000040000b7882 */ /* 0x000fe20000000000 */
[----:B------:R-:W-:Y:S01]  /*6450*/  R2UR UR9, R189 ;  /* 0x00000000bd0972ca */ /* 0x000fe200000e0000 */
[----:B------:R-:W-:Y:S01]  /*6460*/  STL [R1+0x38], R5 ;  /* 0x0000380501007387 */ /* 0x000fe20000100800 */
[C---:B------:R-:W-:Y:S01]  /*6470*/  IADD3 R229, R9.reuse, 0xc, RZ ;  /* 0x0000000c09e57810 */ /* 0x040fe20007ffe0ff */
[C---:B------:R-:W-:Y:S01]  /*6480*/  VIADD R232, R9.reuse, 0x4 ;  /* 0x0000000409e87836 */ /* 0x040fe20000000000 */
[C---:B------:R-:W-:Y:S01]  /*6490*/  ISETP.GT.AND P2, PT, R8.reuse, RZ, PT ;  /* 0x000000ff0800720c */ /* 0x040fe20003f44270 */
[----:B------:R-:W-:Y:S01]  /*64a0*/  STL [R1+0x34], R4 ;  /* 0x0000340401007387 */ /* 0x000fe20000100800 */
[C---:B------:R-:W-:Y:S01]  /*64b0*/  VIADD R233, R9.reuse, 0x8 ;  /* 0x0000000809e97836 */ /* 0x040fe20000000000 */
[----:B------:R-:W-:Y:S01]  /*64c0*/  ISETP.GT.AND P1, PT, R8, 0x8, PT ;  /* 0x000000080800780c */ /* 0x000fe20003f24270 */
[C---:B------:R-:W-:Y:S01]  /*64d0*/  VIADD R208, R9.reuse, 0x10 ;  /* 0x0000001009d07836 */ /* 0x040fe20000000000 */
[----:B------:R1:W-:Y:S01]  /*64e0*/  STL [R1+0x30], R3 ;  /* 0x0000300301007387 */ /* 0x0003e20000100800 */
[C---:B------:R-:W-:Y:S01]  /*64f0*/  VIADD R230, R9.reuse, 0x14 ;  /* 0x0000001409e67836 */ /* 0x040fe20000000000 */
[C---:B------:R-:W-:Y:S01]  /*6500*/  IADD3 R231, R9.reuse, 0x18, RZ ;  /* 0x0000001809e77810 */ /* 0x040fe20007ffe0ff */
[C---:B------:R-:W-:Y:S01]  /*6510*/  VIADD R209, R9.reuse, 0x1c ;  /* 0x0000001c09d17836 */ /* 0x040fe20000000000 */
[----:B------:R1:W-:Y:S01]  /*6520*/  STL [R1+0x2c], R2 ;  /* 0x00002c0201007387 */ /* 0x0003e20000100800 */
[----:B------:R-:W-:Y:S01]  /*6530*/  IMAD R236, R0, 0x300, R12 ;  /* 0x0000030000ec7824 */ /* 0x000fe200078e020c */
[----:B------:R-:W-:-:S02]  /*6540*/  IADD3 R12, R9, 0x1c, RZ ;  /* 0x0000001c090c7810 */ /* 0x000fc40007ffe0ff */
[----:B--2---:R-:W-:Y:S04]  /*6550*/  SHFL.IDX PT, R204, R198, R231, 0x1f ;  /* 0x00001fe7c6cc7589 */ /* 0x004fe800000e0000 */
[----:B---3--:R-:W-:Y:S04]  /*6560*/  SHFL.IDX PT, R211, R14, R9, 0x1f ;  /* 0x00001f090ed37589 */ /* 0x008fe800000e0000 */
[----:B------:R-:W-:Y:S04]  /*6570*/  SHFL.IDX PT, R215, R14, R233, 0x1f ;  /* 0x00001fe90ed77589 */ /* 0x000fe800000e0000 */
[----:B------:R-:W-:Y:S04]  /*6580*/  SHFL.IDX PT, R222, R14, R208, 0x1f ;  /* 0x00001fd00ede7589 */ /* 0x000fe800000e0000 */
[----:B------:R-:W-:Y:S04]  /*6590*/  SHFL.IDX PT, R223, R14, R229, 0x1f ;  /* 0x00001fe50edf7589 */ /* 0x000fe800000e0000 */
[----:B------:R-:W-:Y:S04]  /*65a0*/  SHFL.IDX PT, R217, R14, R230, 0x1f ;  /* 0x00001fe60ed97589 */ /* 0x000fe800000e0000 */
[----:B------:R-:W-:Y:S04]  /*65b0*/  SHFL.IDX PT, R218, R14, R231, 0x1f ;  /* 0x00001fe70eda7589 */ /* 0x000fe800000e0000 */
[----:B------:R-:W-:Y:S04]  /*65c0*/  SHFL.IDX PT, R216, R14, R209, 0x1f ;  /* 0x00001fd10ed87589 */ /* 0x000fe800000e0000 */
[----:B----4-:R-:W-:Y:S04]  /*65d0*/  SHFL.IDX PT, R205, R13, R229, 0x1f ;  /* 0x00001fe50dcd7589 */ /* 0x010fe800000e0000 */
[----:B------:R-:W-:Y:S04]  /*65e0*/  SHFL.IDX PT, R210, R13, R230, 0x1f ;  /* 0x00001fe60dd27589 */ /* 0x000fe800000e0000 */
[----:B------:R-:W-:Y:S04]  /*65f0*/  SHFL.IDX PT, R212, R13, R231, 0x1f ;  /* 0x00001fe70dd47589 */ /* 0x000fe800000e0000 */
[----:B------:R-:W-:Y:S01]  /*6600*/  SHFL.IDX PT, R214, R13, R209, 0x1f ;  /* 0x00001fd10dd67589 */ /* 0x000fe200000e0000 */
[----:B------:R-:W-:-:S13]  /*6610*/  R2UR UR4, R18 ;  /* 0x00000000120472ca */ /* 0x000fda00000e0000 */
[----:B------:R-:W-:Y:S01]  /*6620*/  HGMMA.64x96x16.F32 R24, gdesc[UR4], RZ, !UPT, gsb0 ;  /* 0x01600000041879f0 */ /* 0x000fe2000c0008ff */
[----:B------:R-:W-:Y:S01]  /*6630*/  UIADD3 UR4, UR6, 0x2, URZ ;  /* 0x0000000206047890 */ /* 0x000fe2000fffe03f */
[----:B------:R-:W-:Y:S02]  /*6640*/  ULDC UR5, c[0x0][0x75c] ;  /* 0x0001d70000057ab9 */ /* 0x000fe40000000800 */
[----:B------:R-:W-:Y:S01]  /*6650*/  FMUL.FTZ R76, R76, UR5 ;  /* 0x000000054c4c7c20 */ /* 0x000fe20008410000 */
[----:B------:R-:W-:Y:S01]  /*6660*/  FMUL.FTZ R15, R72, UR5 ;  /* 0x00000005480f7c20 */ /* 0x000fe20008410000 */
[----:B------:R-:W-:Y:S02]  /*6670*/  FMUL.FTZ R18, R74, UR5 ;  /* 0x000000054a127c20 */ /* 0x000fe40008410000 */
[----:B------:R-:W-:Y:S01]  /*6680*/  UMOV UR10, UR4 ;  /* 0x00000004000a7c82 */ /* 0x000fe20008000000 */
[----:B------:R-:W-:Y:S01]  /*6690*/  UIADD3 UR4, UR6, 0x4, URZ ;  /* 0x0000000406047890 */ /* 0x000fe2000fffe03f */
[----:B-1----:R1:W-:Y:S01]  /*66a0*/  MUFU.TANH R3, R76 ;  /* 0x0000004c00037308 */ /* 0x0023e20000002400 */
[----:B------:R-:W-:Y:S01]  /*66b0*/  UIADD3 UR6, UR6, 0x6, URZ ;  /* 0x0000000606067890 */ /* 0x000fe2000fffe03f */
[----:B------:R-:W-:Y:S01]  /*66c0*/  FMUL.FTZ R235, R79, UR5 ;  /* 0x000000054feb7c20 */ /* 0x000fe20008410000 */
[----:B------:R-:W-:Y:S01]  /*66d0*/  FMUL.FTZ R77, R77, UR5 ;  /* 0x000000054d4d7c20 */ /* 0x000fe20008410000 */
[----:B------:R-:W-:Y:S01]  /*66e0*/  FMUL.FTZ R72, R83, UR5 ;  /* 0x0000000553487c20 */ /* 0x000fe20008410000 */
[----:B------:R-:W-:Y:S01]  /*66f0*/  FMUL.FTZ R83, R94, UR5 ;  /* 0x000000055e537c20 */ /* 0x000fe20008410000 */
[----:B------:R-:W-:Y:S01]  /*6700*/  FMUL.FTZ R237, R78, UR5 ;  /* 0x000000054eed7c20 */ /* 0x000fe20008410000 */
[----:B------:R-:W-:Y:S01]  /*6710*/  SHFL.IDX PT, R94, R198, R229, 0x1f ;  /* 0x00001fe5c65e7589 */ /* 0x000fe200000e0000 */
[----:B------:R-:W2:Y:S01]  /*6720*/  MUFU.TANH R15, R15 ;  /* 0x0000000f000f7308 */ /* 0x000ea20000002400 */
[----:B-1----:R-:W-:Y:S01]  /*6730*/  FMUL.FTZ R76, R87, UR5 ;  /* 0x00000005574c7c20 */ /* 0x002fe20008410000 */
[----:B------:R-:W-:Y:S01]  /*6740*/  FMUL.FTZ R73, R73, UR5 ;  /* 0x0000000549497c20 */ /* 0x000fe20008410000 */
[----:B------:R-:W1:Y:S01]  /*6750*/  SHFL.IDX PT, R87, R198, R9, 0x1f ;  /* 0x00001f09c6577589 */ /* 0x000e6200000e0000 */
[----:B------:R-:W-:Y:S01]  /*6760*/  FMUL.FTZ R75, R75, UR5 ;  /* 0x000000054b4b7c20 */ /* 0x000fe20008410000 */
[----:B------:R-:W-:Y:S01]  /*6770*/  FMUL.FTZ R21, R82, UR5 ;  /* 0x0000000552157c20 */ /* 0x000fe20008410000 */
[----:B------:R-:W-:Y:S01]  /*6780*/  FMUL.FTZ R79, R90, UR5 ;  /* 0x000000055a4f7c20 */ /* 0x000fe20008410000 */
[----:B------:R-:W-:Y:S01]  /*6790*/  FMUL.FTZ R82, R93, UR5 ;  /* 0x000000055d527c20 */ /* 0x000fe20008410000 */
[----:B------:R-:W-:Y:S01]  /*67a0*/  MUFU.TANH R18, R18 ;  /* 0x0000001200127308 */ /* 0x000fe20000002400 */
[----:B------:R-:W3:Y:S01]  /*67b0*/  SHFL.IDX PT, R90, R198, R232, 0x1f ;  /* 0x00001fe8c65a7589 */ /* 0x000ee200000e0000 */
[----:B------:R-:W-:Y:S01]  /*67c0*/  FMUL.FTZ R19, R80, UR5 ;  /* 0x0000000550137c20 */ /* 0x000fe20008410000 */
[----:B------:R-:W-:Y:S01]  /*67d0*/  FMUL.FTZ R20, R81, UR5 ;  /* 0x0000000551147c20 */ /* 0x000fe20008410000 */
[----:B------:R-:W-:Y:S01]  /*67e0*/  FMUL.FTZ R80, R91, UR5 ;  /* 0x000000055b507c20 */ /* 0x000fe20008410000 */
[----:B------:R-:W4:Y:S01]  /*67f0*/  SHFL.IDX PT, R93, R198, R233, 0x1f ;  /* 0x00001fe9c65d7589 */ /* 0x000f2200000e0000 */
[----:B------:R-:W-:Y:S01]  /*6800*/  FMUL.FTZ R81, R92, UR5 ;  /* 0x000000055c517c20 */ /* 0x000fe20008410000 */
[----:B------:R-:W-:Y:S01]  /*6810*/  FMUL.FTZ R74, R85, UR5 ;  /* 0x00000005554a7c20 */ /* 0x000fe20008410000 */
[----:B------:R1:W-:Y:S01]  /*6820*/  MUFU.TANH R2, R77 ;  /* 0x0000004d00027308 */ /* 0x0003e20000002400 */
[----:B------:R-:W4:Y:S01]  /*6830*/  SHFL.IDX PT, R91, R198, R208, 0x1f ;  /* 0x00001fd0c65b7589 */ /* 0x000f2200000e0000 */
[----:B--2---:R-:W-:Y:S01]  /*6840*/  FSEL R85, R15, -INF , P2 ;  /* 0xff8000000f557808 */ /* 0x004fe20001000000 */
[----:B------:R-:W-:Y:S01]  /*6850*/  FMUL.FTZ R195, R97, UR5 ;  /* 0x0000000561c37c20 */ /* 0x000fe20008410000 */
[----:B------:R-:W-:Y:S01]  /*6860*/  FMUL.FTZ R197, R118, UR5 ;  /* 0x0000000576c57c20 */ /* 0x000fe20008410000 */
[----:B------:R-:W2:Y:S01]  /*6870*/  SHFL.IDX PT, R92, R198, R230, 0x1f ;  /* 0x00001fe6c65c7589 */ /* 0x000ea200000e0000 */
[----:B------:R-:W-:Y:S01]  /*6880*/  FMUL.FTZ R78, R89, UR5 ;  /* 0x00000005594e7c20 */ /* 0x000fe20008410000 */
[----:B------:R-:W-:Y:S01]  /*6890*/  FMUL.FTZ R196, R117, UR5 ;  /* 0x0000000575c47c20 */ /* 0x000fe20008410000 */
[----:B------:R-:W3:Y:S01]  /*68a0*/  MUFU.TANH R235, R235 ;  /* 0x000000eb00eb7308 */ /* 0x000ee20000002400 */
[----:B------:R-:W2:Y:S01]  /*68b0*/  SHFL.IDX PT, R97, R198, R209, 0x1f ;  /* 0x00001fd1c6617589 */ /* 0x000ea200000e0000 */
[----:B-1----:R-:W-:Y:S01]  /*68c0*/  FMUL.FTZ R77, R88, UR5 ;  /* 0x00000005584d7c20 */ /* 0x002fe20008410000 */
[----:B------:R-:W-:Y:S01]  /*68d0*/  FMUL.FTZ R194, R96, UR5 ;  /* 0x0000000560c27c20 */ /* 0x000fe20008410000 */
[----:B------:R-:W-:Y:S01]  /*68e0*/  FMUL.FTZ R98, R98, UR5 ;  /* 0x0000000562627c20 */ /* 0x000fe20008410000 */
[----:B------:R-:W-:Y:S01]  /*68f0*/  FMUL.FTZ R99, R99, UR5 ;  /* 0x0000000563637c20 */ /* 0x000fe20008410000 */
[----:B------:R-:W-:Y:S01]  /*6900*/  FMUL.FTZ R100, R100, UR5 ;  /* 0x0000000564647c20 */ /* 0x000fe20008410000 */
[----:B------:R-:W-:Y:S01]  /*6910*/  FMUL.FTZ R102, R102, UR5 ;  /* 0x0000000566667c20 */ /* 0x000fe20008410000 */
[----:B------:R1:W4:Y:S01]  /*6920*/  MUFU.TANH R5, R73 ;  /* 0x0000004900057308 */ /* 0x0003220000002400 */
[----:B------:R-:W-:Y:S01]  /*6930*/  FMUL.FTZ R101, R101, UR5 ;  /* 0x0000000565657c20 */ /* 0x000fe20008410000 */
[----:B------:R-:W-:Y:S01]  /*6940*/  FMUL.FTZ R103, R103, UR5 ;  /* 0x0000000567677c20 */ /* 0x000fe20008410000 */
[----:B------:R-:W-:Y:S01]  /*6950*/  FMUL.FTZ R104, R104, UR5 ;  /* 0x0000000568687c20 */ /* 0x000fe20008410000 */
[----:B------:R-:W-:Y:S01]  /*6960*/  FMUL.FTZ R106, R106, UR5 ;  /* 0x000000056a6a7c20 */ /* 0x000fe20008410000 */
[----:B------:R-:W-:Y:S01]  /*6970*/  FMUL.FTZ R105, R105, UR5 ;  /* 0x0000000569697c20 */ /* 0x000fe20008410000 */
[----:B------:R-:W-:Y:S01]  /*6980*/  FMUL.FTZ R107, R107, UR5 ;  /* 0x000000056b6b7c20 */ /* 0x000fe20008410000 */
[----:B------:R-:W-:Y:S01]  /*6990*/  FMUL.FTZ R108, R108, UR5 ;  /* 0x000000056c6c7c20 */ /* 0x000fe20008410000 */
[----:B------:R2:W4:Y:S01]  /*69a0*/  MUFU.TANH R4, R75 ;  /* 0x0000004b00047308 */ /* 0x0005220000002400 */
[----:B-1----:R-:W-:Y:S01]  /*69b0*/  FMUL.FTZ R73, R84, UR5 ;  /* 0x0000000554497c20 */ /* 0x002fe20008410000 */
[----:B---3--:R-:W-:Y:S01]  /*69c0*/  FSEL R201, R235, -INF , P1 ;  /* 0xff800000ebc97808 */ /* 0x008fe20000800000 */
[----:B------:R-:W-:Y:S01]  /*69d0*/  FMUL.FTZ R84, R95, UR5 ;  /* 0x000000055f547c20 */ /* 0x000fe20008410000 */
[----:B------:R-:W-:Y:S01]  /*69e0*/  FMUL.FTZ R110, R110, UR5 ;  /* 0x000000056e6e7c20 */ /* 0x000fe20008410000 */
[----:B------:R-:W-:Y:S01]  /*69f0*/  FMUL.FTZ R109, R109, UR5 ;  /* 0x000000056d6d7c20 */ /* 0x000fe20008410000 */
[----:B------:R-:W-:Y:S01]  /*6a00*/  FMUL.FTZ R111, R111, UR5 ;  /* 0x000000056f6f7c20 */ /* 0x000fe20008410000 */
[----:B------:R-:W-:Y:S01]  /*6a10*/  FMUL.FTZ R112, R112, UR5 ;  /* 0x0000000570707c20 */ /* 0x000fe20008410000 */
[----:B------:R-:W-:Y:S01]  /*6a20*/  MUFU.TANH R237, R237 ;  /* 0x000000ed00ed7308 */ /* 0x000fe20000002400 */
[----:B--2---:R-:W-:Y:S01]  /*6a30*/  FMUL.FTZ R75, R86, UR5 ;  /* 0x00000005564b7c20 */ /* 0x004fe20008410000 */
[----:B------:R-:W-:Y:S01]  /*6a40*/  FSEL R86, R18, -INF , P1 ;  /* 0xff80000012567808 */ /* 0x000fe20000800000 */
[----:B------:R-:W-:Y:S01]  /*6a50*/  FMUL.FTZ R114, R114, UR5 ;  /* 0x0000000572727c20 */ /* 0x000fe20008410000 */
[----:B----4-:R-:W-:Y:S01]  /*6a60*/  FSEL R117, R5, -INF , P2 ;  /* 0xff80000005757808 */ /* 0x010fe20001000000 */
[----:B------:R-:W-:Y:S01]  /*6a70*/  SHFL.IDX PT, R208, R13, R208, 0x1f ;  /* 0x00001fd00dd07589 */ /* 0x000fe200000e0000 */
[----:B------:R-:W-:Y:S01]  /*6a80*/  FMUL.FTZ R113, R113, UR5 ;  /* 0x0000000571717c20 */ /* 0x000fe20008410000 */
[----:B------:R-:W-:Y:S01]  /*6a90*/  FMUL.FTZ R115, R115, UR5 ;  /* 0x0000000573737c20 */ /* 0x000fe20008410000 */
[----:B------:R-:W1:Y:S01]  /*6aa0*/  MUFU.TANH R19, R19 ;  /* 0x0000001300137308 */ /* 0x000e620000002400 */
[----:B------:R-:W-:Y:S01]  /*6ab0*/  FSEL R89, R4, -INF , P1 ;  /* 0xff80000004597808 */ /* 0x000fe20000800000 */
[----:B------:R-:W-:Y:S01]  /*6ac0*/  FMUL.FTZ R116, R116, UR5 ;  /* 0x0000000574747c20 */ /* 0x000fe20008410000 */
[----:B------:R-:W-:-:S05]  /*6ad0*/  FMUL.FTZ R119, R119, UR5 ;  /* 0x0000000577777c20 */ /* 0x000fca0008410000 */
[----:B------:R-:W2:Y:S08]  /*6ae0*/  MUFU.TANH R21, R21 ;  /* 0x0000001500157308 */ /* 0x000eb00000002400 */
[----:B------:R-:W3:Y:S01]  /*6af0*/  MUFU.TANH R20, R20 ;  /* 0x0000001400147308 */ /* 0x000ee20000002400 */
[----:B-1----:R-:W-:-:S07]  /*6b00*/  FSEL R200, R19, -INF , P2 ;  /* 0xff80000013c87808 */ /* 0x002fce0001000000 */
[----:B------:R-:W1:Y:S01]  /*6b10*/  MUFU.TANH R72, R72 ;  /* 0x0000004800487308 */ /* 0x000e620000002400 */
[----:B------:R-:W-:Y:S02]  /*6b20*/  WARPGROUP.DEPBAR.LE gsb0, 0x0 ;  /* 0x00008000000079c5 */ /* 0x000fe40000010000 */
[----:B------:R-:W-:-:S05]  /*6b30*/  WARPGROUP.ARRIVE ;  /* 0x00000000000079c5 */ /* 0x000fca0000000000 */
[----:B------:R-:W4:Y:S01]  /*6b40*/  MUFU.TANH R74, R74 ;  /* 0x0000004a004a7308 */ /* 0x000f220000002400 */
[----:B------:R-:W-:Y:S01]  /*6b50*/  HGMMA.64x96x16.F32 R24, gdesc[UR8], R24, gsb0 ;  /* 0x01600000081879f0 */ /* 0x000fe20008000818 */
[----:B------:R-:W-:Y:S01]  /*6b60*/  R2UR UR8, R190 ;  /* 0x00000000be0872ca */ /* 0x000fe200000e0000 */
[----:B------:R-:W-:Y:S01]  /*6b70*/  UMOV UR10, UR4 ;  /* 0x00000004000a7c82 */ /* 0x000fe20008000000 */
[----:B------:R-:W-:Y:S01]  /*6b80*/  R2UR UR9, R191 ;  /* 0x00000000bf0972ca */ /* 0x000fe200000e0000 */
[----:B------:R-:W-:Y:S01]  /*6b90*/  UMOV UR11, 0x40000040 ;  /* 0x40000040000b7882 */ /* 0x000fe20000000000 */
[----:B------:R-:W-:Y:S02]  /*6ba0*/  ULDC UR4, c[0x0][0x744] ;  /* 0x0001d10000047ab9 */ /* 0x000fe40000000800 */
[----:B------:R-:W4:Y:S01]  /*6bb0*/  MUFU.TANH R76, R76 ;  /* 0x0000004c004c7308 */ /* 0x000f220000002400 */
[--C-:B------:R-:W-:Y:S01]  /*6bc0*/  FFMA.FTZ R118, R85, UR4, -R87.reuse ;  /* 0x0000000455767c23 */ /* 0x100fe20008010857 */
[----:B------:R-:W-:Y:S01]  /*6bd0*/  FFMA.FTZ R88, R86, UR4, -R87 ;  /* 0x0000000456587c23 */ /* 0x000fe20008010857 */
[----:B------:R-:W-:Y:S01]  /*6be0*/  FSEL R87, R2, -INF , P2 ;  /* 0xff80000002577808 */ /* 0x000fe20001000000 */
[----:B------:R-:W-:Y:S01]  /*6bf0*/  FFMA.FTZ R201, R201, UR4, -R94 ;  /* 0x00000004c9c97c23 */ /* 0x000fe2000801085e */
[----:B------:R-:W-:Y:S01]  /*6c00*/  FSEL R86, R3, -INF , P2 ;  /* 0xff80000003567808 */ /* 0x000fe20001000000 */
[----:B------:R-:W-:Y:S01]  /*6c10*/  FFMA.FTZ R117, R117, UR4, -R90 ;  /* 0x0000000475757c23 */ /* 0x000fe2000801085a */
[----:B------:R-:W-:Y:S01]  /*6c20*/  FSEL R85, R237, -INF , P1 ;  /* 0xff800000ed557808 */ /* 0x000fe20000800000 */
[----:B------:R-:W4:Y:S01]  /*6c30*/  MUFU.TANH R73, R73 ;  /* 0x0000004900497308 */ /* 0x000f220000002400 */
[----:B------:R-:W-:Y:S01]  /*6c40*/  FFMA.FTZ R87, R87, UR4, -R94 ;  /* 0x0000000457577c23 */ /* 0x000fe2000801085e */
[----:B------:R-:W-:Y:S01]  /*6c50*/  FFMA.FTZ R89, R89, UR4, -R90 ;  /* 0x0000000459597c23 */ /* 0x000fe2000801085a */
[----:B------:R-:W4:Y:S01]  /*6c60*/  SHFL.IDX PT, R94, R14, R232, 0x1f ;  /* 0x00001fe80e5e7589 */ /* 0x000f2200000e0000 */
[--C-:B------:R-:W-:Y:S01]  /*6c70*/  FFMA.FTZ R86, R86, UR4, -R93.reuse ;  /* 0x0000000456567c23 */ /* 0x100fe2000801085d */
[----:B------:R-:W-:Y:S01]  /*6c80*/  FFMA.FTZ R85, R85, UR4, -R93 ;  /* 0x0000000455557c23 */ /* 0x000fe2000801085d */
[----:B--2---:R-:W-:Y:S01]  /*6c90*/  FSEL R90, R21, -INF , P1 ;  /* 0xff800000155a7808 */ /* 0x004fe20000800000 */
[----:B------:R-:W-:Y:S01]  /*6ca0*/  FFMA.FTZ R200, R200, UR4, -R91 ;  /* 0x00000004c8c87c23 */ /* 0x000fe2000801085b */
[----:B------:R-:W2:Y:S01]  /*6cb0*/  MUFU.TANH R75, R75 ;  /* 0x0000004b004b7308 */ /* 0x000ea20000002400 */
[----:B---3--:R-:W-:-:S02]  /*6cc0*/  FSEL R93, R20, -INF , P2 ;  /* 0xff800000145d7808 */ /* 0x008fc40001000000 */
[----:B-1----:R-:W-:Y:S01]  /*6cd0*/  FSEL R95, R72, -INF , P1 ;  /* 0xff800000485f7808 */ /* 0x002fe20000800000 */
[----:B------:R-:W-:Y:S01]  /*6ce0*/  FFMA.FTZ R91, R90, UR4, -R91 ;  /* 0x000000045a5b7c23 */ /* 0x000fe2000801085b */
[----:B----4-:R-:W-:Y:S01]  /*6cf0*/  FSEL R90, R74, -INF , P2 ;  /* 0xff8000004a5a7808 */ /* 0x010fe20001000000 */
[--C-:B------:R-:W-:Y:S01]  /*6d00*/  FFMA.FTZ R93, R93, UR4, -R92.reuse ;  /* 0x000000045d5d7c23 */ /* 0x100fe2000801085c */
[----:B------:R-:W-:Y:S01]  /*6d10*/  FSEL R96, R76, -INF , P1 ;  /* 0xff8000004c607808 */ /* 0x000fe20000800000 */
[----:B------:R-:W1:Y:S01]  /*6d20*/  MUFU.TANH R77, R77 ;  /* 0x0000004d004d7308 */ /* 0x000e620000002400 */
[----:B------:R-:W-:Y:S01]  /*6d30*/  FFMA.FTZ R92, R95, UR4, -R92 ;  /* 0x000000045f5c7c23 */ /* 0x000fe2000801085c */
[----:B------:R-:W-:Y:S01]  /*6d40*/  FSEL R95, R73, -INF , P2 ;  /* 0xff800000495f7808 */ /* 0x000fe20001000000 */
[--C-:B------:R-:W-:Y:S01]  /*6d50*/  FFMA.FTZ R90, R90, UR4, -R97.reuse ;  /* 0x000000045a5a7c23 */ /* 0x100fe20008010861 */
[----:B------:R-:W-:-:S03]  /*6d60*/  FFMA.FTZ R97, R96, UR4, -R97 ;  /* 0x0000000460617c23 */ /* 0x000fc60008010861 */
[----:B------:R-:W-:Y:S01]  /*6d70*/  FFMA.FTZ R202, R95, UR4, -R204 ;  /* 0x000000045fca7c23 */ /* 0x000fe200080108cc */
[----:B------:R-:W3:Y:S01]  /*6d80*/  MUFU.TANH R79, R79 ;  /* 0x0000004f004f7308 */ /* 0x000ee20000002400 */
[----:B--2---:R-:W-:-:S05]  /*6d90*/  FSEL R199, R75, -INF , P1 ;  /* 0xff8000004bc77808 */ /* 0x004fca0000800000 */
[----:B------:R-:W-:Y:S02]  /*6da0*/  FFMA.FTZ R204, R199, UR4, -R204 ;  /* 0x00000004c7cc7c23 */ /* 0x000fe400080108cc */
[----:B------:R-:W2:Y:S01]  /*6db0*/  MUFU.TANH R78, R78 ;  /* 0x0000004e004e7308 */ /* 0x000ea20000002400 */
[----:B-1----:R-:W-:-:S05]  /*6dc0*/  FSEL R96, R77, -INF , P2 ;  /* 0xff8000004d607808 */ /* 0x002fca0001000000 */
[----:B------:R-:W-:Y:S02]  /*6dd0*/  FFMA.FTZ R95, R96, UR4, -R211 ;  /* 0x00000004605f7c23 */ /* 0x000fe400080108d3 */
[----:B------:R-:W1:Y:S01]  /*6de0*/  MUFU.TANH R80, R80 ;  /* 0x0000005000507308 */ /* 0x000e620000002400 */
[----:B---3--:R-:W-:-:S05]  /*6df0*/  FSEL R198, R79, -INF , P1 ;  /* 0xff8000004fc67808 */ /* 0x008fca0000800000 */
[----:B------:R-:W-:Y:S02]  /*6e00*/  FFMA.FTZ R211, R198, UR4, -R211 ;  /* 0x00000004c6d37c23 */ /* 0x000fe400080108d3 */
        /* <DEDUP_REMOVED lines=14> */
[----:B------:R-:W-:Y:S01]  /*6ef0*/  FFMA.FTZ R224, R203, UR4, -R222 ;  /* 0x00000004cbe07c23 */ /* 0x000fe200080108de */
[----:B------:R-:W-:Y:S02]  /*6f00*/  WARPGROUP.DEPBAR.LE gsb0, 0x0 ;  /* 0x00008000000079c5 */ /* 0x000fe40000010000 */
[----:B------:R-:W-:Y:S01]  /*6f10*/  WARPGROUP.ARRIVE ;  /* 0x00000000000079c5 */ /* 0x000fe20000000000 */
[----:B------:R-:W1:Y:S01]  /*6f20*/  MUFU.TANH R84, R84 ;  /* 0x0000005400547308 */ /* 0x000e620000002400 */
[----:B---3--:R-:W-:-:S04]  /*6f30*/  FSEL R199, R98, -INF , P1 ;  /* 0xff80000062c77808 */ /* 0x008fc80000800000 */
[----:B------:R-:W-:Y:S01]  /*6f40*/  HGMMA.64x96x16.F32 R24, gdesc[UR8], R24, gsb0 ;  /* 0x01600000081879f0 */ /* 0x000fe20008000818 */
[----:B------:R-:W-:Y:S01]  /*6f50*/  R2UR UR8, R192 ;  /* 0x00000000c00872ca */ /* 0x000fe200000e0000 */
[----:B------:R-:W-:Y:S01]  /*6f60*/  UMOV UR10, UR6 ;  /* 0x00000006000a7c82 */ /* 0x000fe20008000000 */
[----:B------:R-:W-:Y:S01]  /*6f70*/  R2UR UR9, R193 ;  /* 0x00000000c10972ca */ /* 0x000fe200000e0000 */
[----:B------:R-:W-:Y:S01]  /*6f80*/  UMOV UR11, 0x40000040 ;  /* 0x40000040000b7882 */ /* 0x000fe20000000000 */
[----:B------:R-:W3:Y:S01]  /*6f90*/  MUFU.TANH R195, R195 ;  /* 0x000000c300c37308 */ /* 0x000ee20000002400 */
[----:B--2---:R-:W-:Y:S01]  /*6fa0*/  FSEL R206, R82, -INF , P2 ;  /* 0xff80000052ce7808 */ /* 0x004fe20001000000 */
[----:B------:R-:W-:Y:S02]  /*6fb0*/  FFMA.FTZ R222, R199, UR4, -R222 ;  /* 0x00000004c7de7c23 */ /* 0x000fe400080108de */
[----:B------:R-:W2:Y:S02]  /*6fc0*/  SHFL.IDX PT, R199, R13, R9, 0x1f ;  /* 0x00001f090dc77589 */ /* 0x000ea400000e0000 */
[--C-:B------:R-:W-:Y:S01]  /*6fd0*/  FFMA.FTZ R225, R206, UR4, -R223.reuse ;  /* 0x00000004cee17c23 */ /* 0x100fe200080108df */
[----:B-1----:R-:W-:Y:S01]  /*6fe0*/  FSEL R198, R84, -INF , P1 ;  /* 0xff80000054c67808 */ /* 0x002fe20000800000 */
[----:B------:R-:W1:Y:S04]  /*6ff0*/  MUFU.TANH R99, R99 ;  /* 0x0000006300637308 */ /* 0x000e680000002400 */
[----:B------:R-:W-:-:S04]  /*7000*/  FFMA.FTZ R223, R198, UR4, -R223 ;  /* 0x00000004c6df7c23 */ /* 0x000fc800080108df */
[----:B------:R-:W4:Y:S01]  /*7010*/  MUFU.TANH R100, R100 ;  /* 0x0000006400647308 */ /* 0x000f220000002400 */
[----:B---3--:R-:W-:-:S05]  /*7020*/  FSEL R220, R195, -INF , P2 ;  /* 0xff800000c3dc7808 */ /* 0x008fca0001000000 */
[----:B------:R-:W-:Y:S02]  /*7030*/  FFMA.FTZ R220, R220, UR4, -R217 ;  /* 0x00000004dcdc7c23 */ /* 0x000fe400080108d9 */
[----:B------:R-:W3:Y:S01]  /*7040*/  MUFU.TANH R102, R102 ;  /* 0x0000006600667308 */ /* 0x000ee20000002400 */
[----:B-1----:R-:W-:-:S05]  /*7050*/  FSEL R198, R99, -INF , P1 ;  /* 0xff80000063c67808 */ /* 0x002fca0000800000 */
[----:B------:R-:W-:Y:S01]  /*7060*/  FFMA.FTZ R217, R198, UR4, -R217 ;  /* 0x00000004c6d97c23 */ /* 0x000fe200080108d9 */
[----:B------:R-:W-:Y:S01]  /*7070*/  FFMA.FTZ R198, -R15, R15, 1 ;  /* 0x3f8000000fc67423 */ /* 0x000fe2000001010f */
[----:B------:R-:W-:Y:S01]  /*7080*/  MUFU.EX2 R118, R118 ;  /* 0x0000007600767308 */ /* 0x000fe20000000800 */
[----:B----4-:R-:W-:-:S05]  /*7090*/  FSEL R221, R100, -INF , P2 ;  /* 0xff80000064dd7808 */ /* 0x010fca0001000000 */
[----:B------:R-:W-:Y:S02]  /*70a0*/  FFMA.FTZ R221, R221, UR4, -R218 ;  /* 0x00000004dddd7c23 */ /* 0x000fe400080108da */
[----:B------:R-:W1:Y:S01]  /*70b0*/  MUFU.TANH R101, R101 ;  /* 0x0000006500657308 */ /* 0x000e620000002400 */
[----:B---3--:R-:W-:-:S05]  /*70c0*/  FSEL R203, R102, -INF , P1 ;  /* 0xff80000066cb7808 */ /* 0x008fca0000800000 */
[----:B------:R-:W-:Y:S02]  /*70d0*/  FFMA.FTZ R218, R203, UR4, -R218 ;  /* 0x00000004cbda7c23 */ /* 0x000fe400080108da */
[----:B------:R-:W-:Y:S01]  /*70e0*/  MUFU.TANH R103, R103 ;  /* 0x0000006700677308 */ /* 0x000fe20000002400 */
[----:B------:R-:W-:Y:S07]  /*70f0*/  SHFL.IDX PT, R203, R13, R233, 0x1f ;  /* 0x00001fe90dcb7589 */ /* 0x000fee00000e0000 */
[----:B------:R-:W3:Y:S01]  /*7100*/  MUFU.TANH R104, R104 ;  /* 0x0000006800687308 */ /* 0x000ee20000002400 */
[----:B-1----:R-:W-:-:S05]  /*7110*/  FSEL R219, R101, -INF , P2 ;  /* 0xff80000065db7808 */ /* 0x002fca0001000000 */
[----:B------:R-:W-:Y:S02]  /*7120*/  FFMA.FTZ R219, R219, UR4, -R216 ;  /* 0x00000004dbdb7c23 */ /* 0x000fe400080108d8 */
[----:B------:R-:W-:Y:S08]  /*7130*/  MUFU.TANH R106, R106 ;  /* 0x0000006a006a7308 */ /* 0x000ff00000002400 */
[----:B------:R1:W-:Y:S01]  /*7140*/  MUFU.EX2 R14, R201 ;  /* 0x000000c9000e7308 */ /* 0x0003e20000000800 */
[----:B---3--:R-:W-:-:S05]  /*7150*/  FSEL R206, R104, -INF , P2 ;  /* 0xff80000068ce7808 */ /* 0x008fca0001000000 */
[----:B--2---:R-:W-:Y:S02]  /*7160*/  FFMA.FTZ R206, R206, UR4, -R199 ;  /* 0x00000004cece7c23 */ /* 0x004fe400080108c7 */
[----:B------:R-:W-:Y:S01]  /*7170*/  MUFU.TANH R105, R105 ;  /* 0x0000006900697308 */ /* 0x000fe20000002400 */
[----:B-1----:R-:W1:Y:S07]  /*7180*/  SHFL.IDX PT, R201, R13, R232, 0x1f ;  /* 0x00001fe80dc97589 */ /* 0x002e6e00000e0000 */
[----:B------:R-:W-:Y:S08]  /*7190*/  MUFU.TANH R107, R107 ;  /* 0x0000006b006b7308 */ /* 0x000ff00000002400 */
[----:B------:R-:W2:Y:S01]  /*71a0*/  MUFU.TANH R108, R108 ;  /* 0x0000006c006c7308 */ /* 0x000ea20000002400 */
[----:B------:R-:W-:-:S02]  /*71b0*/  WARPGROUP.DEPBAR.LE gsb0, 0x0 ;  /* 0x00008000000079c5 */ /* 0x000fc40000010000 */
[----:B------:R-:W-:-:S05]  /*71c0*/  WARPGROUP.ARRIVE ;  /* 0x00000000000079c5 */ /* 0x000fca0000000000 */
[----:B------:R-:W-:Y:S01]  /*71d0*/  MUFU.TANH R110, R110 ;  /* 0x0000006e006e7308 */ /* 0x000fe20000002400 */
[----:B------:R-:W-:Y:S07]  /*71e0*/  HGMMA.64x96x16.F32 R24, gdesc[UR8], R24, gsb0 ;  /* 0x01600000081879f0 */ /* 0x000fee0008000818 */
[----:B------:R-:W-:Y:S01]  /*71f0*/  MUFU.TANH R109, R109 ;  /* 0x0000006d006d7308 */ /* 0x000fe20000002400 */
[----:B--2---:R-:W-:-:S07]  /*7200*/  FSEL R207, R108, -INF , P2 ;  /* 0xff8000006ccf7808 */ /* 0x004fce0001000000 */
[----:B------:R-:W-:Y:S08]  /*7210*/  MUFU.TANH R111, R111 ;  /* 0x0000006f006f7308 */ /* 0x000ff00000002400 */
[----:B------:R2:W-:Y:S08]  /*7220*/  MUFU.EX2 R15, R200 ;  /* 0x000000c8000f7308 */ /* 0x0005f00000000800 */
[----:B------:R-:W-:Y:S01]  /*7230*/  MUFU.TANH R112, R112 ;  /* 0x0000007000707308 */ /* 0x000fe20000002400 */
[----:B--2---:R-:W-:-:S05]  /*7240*/  FSEL R200, R105, -INF , P2 ;  /* 0xff80000069c87808 */ /* 0x004fca0001000000 */
[----:B-1----:R-:W-:Y:S02]  /*7250*/  FFMA.FTZ R200, R200, UR4, -R201 ;  /* 0x00000004c8c87c23 */ /* 0x002fe400080108c9 */
[----:B------:R-:W1:Y:S08]  /*7260*/  MUFU.TANH R114, R114 ;  /* 0x0000007200727308 */ /* 0x000e700000002400 */
[----:B------:R-:W2:Y:S08]  /*7270*/  MUFU.TANH R113, R113 ;  /* 0x0000007100717308 */ /* 0x000eb00000002400 */
[----:B------:R-:W-:Y:S01]  /*7280*/  MUFU.TANH R115, R115 ;  /* 0x0000007300737308 */ /* 0x000fe20000002400 */
[----:B-1----:R-:W-:-:S07]  /*7290*/  FSEL R13, R114, -INF , P1 ;  /* 0xff800000720d7808 */ /* 0x002fce0000800000 */
[----:B------:R-:W1:Y:S01]  /*72a0*/  MUFU.TANH R116, R116 ;  /* 0x0000007400747308 */ /* 0x000e620000002400 */
[----:B--2---:R-:W-:-:S05]  /*72b0*/  FSEL R209, R113, -INF , P2 ;  /* 0xff80000071d17808 */ /* 0x004fca0001000000 */
[----:B------:R-:W-:Y:S02]  /*72c0*/  FFMA.FTZ R209, R209, UR4, -R210 ;  /* 0x00000004d1d17c23 */ /* 0x000fe400080108d2 */
[----:B------:R-:W2:Y:S08]  /*72d0*/  MUFU.TANH R197, R197 ;  /* 0x000000c500c57308 */ /* 0x000eb00000002400 */
[----:B------:R-:W-:Y:S01]  /*72e0*/  MUFU.TANH R196, R196 ;  /* 0x000000c400c47308 */ /* 0x000fe20000002400 */
[----:B-1----:R-:W-:-:S07]  /*72f0*/  FSEL R228, R116, -INF , P2 ;  /* 0xff80000074e47808 */ /* 0x002fce0001000000 */
[----:B------:R-:W-:Y:S01]  /*7300*/  MUFU.TANH R119, R119 ;  /* 0x0000007700777308 */ /* 0x000fe20000002400 */
[----:B--2---:R-:W-:-:S07]  /*7310*/  FSEL R213, R197, -INF , P1 ;  /* 0xff800000c5d57808 */ /* 0x004fce0000800000 */
[----:B------:R-:W1:Y:S01]  /*7320*/  MUFU.EX2 R88, R88 ;  /* 0x0000005800587308 */ /* 0x000e620000000800 */
[----:B------:R-:W-:Y:S02]  /*7330*/  WARPGROUP.DEPBAR.LE gsb0, 0x0 ;  /* 0x00008000000079c5 */ /* 0x000fe40000010000 */
[----:B------:R-:W2:Y:S05]  /*7340*/  LDS R227, [R227+0x380] ;  /* 0x00038000e3e37984 */ /* 0x000eaa0000000800 */
[----:B------:R-:W-:Y:S08]  /*7350*/  MUFU.EX2 R117, R117 ;  /* 0x0000007500757308 */ /* 0x000ff00000000800 */
[----:B------:R-:W3:Y:S08]  /*7360*/  MUFU.EX2 R86, R86 ;  /* 0x0000005600567308 */ /* 0x000ef00000000800 */
[----:B------:R-:W4:Y:S08]  /*7370*/  MUFU.EX2 R87, R87 ;  /* 0x0000005700577308 */ /* 0x000f300000000800 */
[----:B------:R-:W-:Y:S01]  /*7380*/  MUFU.EX2 R91, R91 ;  /* 0x0000005b005b7308 */ /* 0x000fe20000000800 */
[----:B------:R-:W-:Y:S01]  /*7390*/  FFMA.FTZ R235, -R235, R235, 1 ;  /* 0x3f800000ebeb7423 */ /* 0x000fe200000101eb */
[----:B------:R-:W-:-:S06]  /*73a0*/  FFMA.FTZ R21, -R21, R21, 1 ;  /* 0x3f80000015157423 */ /* 0x000fcc0000010115 */
[----:B------:R-:W-:Y:S01]  /*73b0*/  MUFU.EX2 R96, R96 ;  /* 0x0000006000607308 */ /* 0x000fe20000000800 */
[----:B--2---:R-:W2:Y:S07]  /*73c0*/  SHFL.IDX PT, R234, R227, R9, 0x1f ;  /* 0x00001f09e3ea7589 */ /* 0x004eae00000e0000 */
[----:B------:R-:W-:Y:S01]  /*73d0*/  MUFU.EX2 R90, R90 ;  /* 0x0000005a005a7308 */ /* 0x000fe20000000800 */
[----:B------:R-:W-:Y:S04]  /*73e0*/  SHFL.IDX PT, R232, R227, R232, 0x1f ;  /* 0x00001fe8e3e87589 */ /* 0x000fe800000e0000 */
[----:B------:R-:W3:Y:S03]  /*73f0*/  SHFL.IDX PT, R233, R227, R233, 0x1f ;  /* 0x00001fe9e3e97589 */ /* 0x000ee600000e0000 */
[----:B------:R-:W-:Y:S01]  /*7400*/  MUFU.EX2 R89, R89 ;  /* 0x0000005900597308 */ /* 0x000fe20000000800 */
[----:B------:R-:W4:Y:S04]  /*7410*/  SHFL.IDX PT, R229, R227, R229, 0x1f ;  /* 0x00001fe5e3e57589 */ /* 0x000f2800000e0000 */
[----:B------:R-:W4:Y:S03]  /*7420*/  SHFL.IDX PT, R230, R227, R230, 0x1f ;  /* 0x00001fe6e3e67589 */ /* 0x000f2600000e0000 */
[----:B------:R-:W-:Y:S01]  /*7430*/  MUFU.EX2 R97, R97 ;  /* 0x0000006100617308 */ /* 0x000fe20000000800 */
[----:B------:R-:W4:Y:S01]  /*7440*/  SHFL.IDX PT, R231, R227, R231, 0x1f ;  /* 0x00001fe7e3e77589 */ /* 0x000f2200000e0000 */
[--C-:B--2---:R-:W-:Y:S01]  /*7450*/  FADD.FTZ R24, R24, -R234.reuse ;  /* 0x800000ea18187221 */ /* 0x104fe20000010000 */
[----:B------:R-:W-:-:S05]  /*7460*/  FADD.FTZ R234, R26, -R234 ;  /* 0x800000ea1aea7221 */ /* 0x000fca0000010000 */
[----:B------:R-:W-:Y:S01]  /*7470*/  MUFU.EX2 R93, R93 ;  /* 0x0000005d005d7308 */ /* 0x000fe20000000800 */
[----:B------:R-:W-:Y:S01]  /*7480*/  FMUL.FTZ R24, R118, R24 ;  /* 0x0000001876187220 */ /* 0x000fe20000410000 */
[----:B-1----:R-:W-:-:S03]  /*7490*/  FMUL.FTZ R234, R88, R234 ;  /* 0x000000ea58ea7220 */ /* 0x002fc60000410000 */
[----:B------:R-:W-:Y:S01]  /*74a0*/  FMUL.FTZ R198, R198, R24 ;  /* 0x00000018c6c67220 */ /* 0x000fe20000410000 */
[----:B------:R-:W-:Y:S02]  /*74b0*/  FSEL R24, R103, -INF , P1 ;  /* 0xff80000067187808 */ /* 0x000fe40000800000 */
[----:B------:R1:W-:Y:S01]  /*74c0*/  MUFU.EX2 R26, R202 ;  /* 0x000000ca001a7308 */ /* 0x0003e20000000800 */
[----:B---3--:R-:W-:Y:S01]  /*74d0*/  FADD.FTZ R28, R28, -R233 ;  /* 0x800000e91c1c7221 */ /* 0x008fe20000010000 */
[--C-:B----4-:R-:W-:Y:S01]  /*74e0*/  FADD.FTZ R29, R29, -R229.reuse ;  /* 0x800000e51d1d7221 */ /* 0x110fe20000010000 */
[----:B------:R-:W-:Y:S01]  /*74f0*/  FADD.FTZ R31, R31, -R229 ;  /* 0x800000e51f1f7221 */ /* 0x000fe20000010000 */
[----:B------:R-:W-:Y:S01]  /*7500*/  FFMA.FTZ R216, R24, UR4, -R216 ;  /* 0x0000000418d87c23 */ /* 0x000fe200080108d8 */
[----:B------:R-:W-:Y:S01]  /*7510*/  FSEL R24, R106, -INF , P1 ;  /* 0xff8000006a187808 */ /* 0x000fe20000800000 */
[----:B------:R-:W-:Y:S01]  /*7520*/  FADD.FTZ R35, R35, -R230 ;  /* 0x800000e623237221 */ /* 0x000fe20000010000 */
[----:B------:R-:W-:Y:S01]  /*7530*/  FFMA.FTZ R84, -R84, R84, 1 ;  /* 0x3f80000054547423 */ /* 0x000fe20000010154 */
[----:B------:R-:W-:Y:S01]  /*7540*/  FFMA.FTZ R194, -R194, R194, 1 ;  /* 0x3f800000c2c27423 */ /* 0x000fe200000101c2 */
[----:B-1----:R-:W-:Y:S01]  /*7550*/  FFMA.FTZ R202, R207, UR4, -R203 ;  /* 0x00000004cfca7c23 */ /* 0x002fe200080108cb */
[----:B------:R-:W-:Y:S01]  /*7560*/  FFMA.FTZ R199, R24, UR4, -R199 ;  /* 0x0000000418c77c23 */ /* 0x000fe200080108c7 */
[----:B------:R-:W-:Y:S01]  /*7570*/  FSEL R24, R107, -INF , P1 ;  /* 0xff8000006b187808 */ /* 0x000fe20000800000 */
[--C-:B------:R-:W-:Y:S01]  /*7580*/  FADD.FTZ R38, R38, -R231.reuse ;  /* 0x800000e726267221 */ /* 0x100fe20000010000 */
[----:B------:R-:W-:Y:S01]  /*7590*/  FSEL R207, R111, -INF , P1 ;  /* 0xff8000006fcf7808 */ /* 0x000fe20000800000 */
[----:B------:R-:W-:Y:S01]  /*75a0*/  FADD.FTZ R36, R36, -R231 ;  /* 0x800000e724247221 */ /* 0x000fe20000010000 */
[----:B------:R-:W-:Y:S01]  /*75b0*/  FFMA.FTZ R73, -R73, R73, 1 ;  /* 0x3f80000049497423 */ /* 0x000fe20000010149 */
[----:B------:R-:W-:Y:S01]  /*75c0*/  FFMA.FTZ R201, R24, UR4, -R201 ;  /* 0x0000000418c97c23 */ /* 0x000fe200080108c9 */
[----:B------:R-:W-:Y:S01]  /*75d0*/  FSEL R24, R110, -INF , P1 ;  /* 0xff8000006e187808 */ /* 0x000fe20000800000 */
[----:B------:R-:W-:Y:S01]  /*75e0*/  FFMA.FTZ R74, -R74, R74, 1 ;  /* 0x3f8000004a4a7423 */ /* 0x000fe2000001014a */
[----:B------:R-:W-:Y:S01]  /*75f0*/  MUFU.EX2 R95, R95 ;  /* 0x0000005f005f7308 */ /* 0x000fe20000000800 */
[----:B------:R-:W-:Y:S01]  /*7600*/  FFMA.FTZ R77, -R77, R77, 1 ;  /* 0x3f8000004d4d7423 */ /* 0x000fe2000001014d */
[----:B------:R-:W-:Y:S01]  /*7610*/  FADD.FTZ R30, R30, -R233 ;  /* 0x800000e91e1e7221 */ /* 0x000fe20000010000 */
[----:B------:R-:W-:-:S05]  /*7620*/  FFMA.FTZ R203, R24, UR4, -R203 ;  /* 0x0000000418cb7c23 */ /* 0x000fca00080108cb */
[----:B------:R1:W2:Y:S08]  /*7630*/  MUFU.EX2 R24, R204 ;  /* 0x000000cc00187308 */ /* 0x0002b00000000800 */
[----:B------:R-:W-:Y:S01]  /*7640*/  MUFU.EX2 R94, R94 ;  /* 0x0000005e005e7308 */ /* 0x000fe20000000800 */
[----:B-1----:R-:W-:-:S05]  /*7650*/  FSEL R204, R109, -INF , P2 ;  /* 0xff8000006dcc7808 */ /* 0x002fca0001000000 */
[--C-:B------:R-:W-:Y:S01]  /*7660*/  FFMA.FTZ R204, R204, UR4, -R205.reuse ;  /* 0x00000004cccc7c23 */ /* 0x100fe200080108cd */
[----:B------:R-:W-:Y:S01]  /*7670*/  FFMA.FTZ R205, R207, UR4, -R205 ;  /* 0x00000004cfcd7c23 */ /* 0x000fe200080108cd */
[----:B------:R-:W-:Y:S01]  /*7680*/  FSEL R207, R112, -INF , P2 ;  /* 0xff80000070cf7808 */ /* 0x000fe20001000000 */
[----:B------:R-:W1:Y:S04]  /*7690*/  MUFU.EX2 R92, R92 ;  /* 0x0000005c005c7308 */ /* 0x000e680000000800 */
[--C-:B------:R-:W-:Y:S01]  /*76a0*/  FFMA.FTZ R207, R207, UR4, -R208.reuse ;  /* 0x00000004cfcf7c23 */ /* 0x100fe200080108d0 */
[----:B------:R-:W-:Y:S01]  /*76b0*/  FFMA.FTZ R208, R13, UR4, -R208 ;  /* 0x000000040dd07c23 */ /* 0x000fe200080108d0 */
[----:B------:R-:W-:Y:S02]  /*76c0*/  FSEL R13, R115, -INF , P1 ;  /* 0xff800000730d7808 */ /* 0x000fe40000800000 */
[----:B------:R-:W3:Y:S03]  /*76d0*/  MUFU.EX2 R85, R85 ;  /* 0x0000005500557308 */ /* 0x000ee60000000800 */
[----:B------:R-:W-:-:S05]  /*76e0*/  FFMA.FTZ R210, R13, UR4, -R210 ;  /* 0x000000040dd27c23 */ /* 0x000fca00080108d2 */
[----:B------:R4:W-:Y:S02]  /*76f0*/  MUFU.EX2 R13, R211 ;  /* 0x000000d3000d7308 */ /* 0x0009e40000000800 */
[--C-:B----4-:R-:W-:Y:S01]  /*7700*/  FFMA.FTZ R211, R228, UR4, -R212.reuse ;  /* 0x00000004e4d37c23 */ /* 0x110fe200080108d4 */
[----:B------:R-:W-:Y:S01]  /*7710*/  FFMA.FTZ R212, R213, UR4, -R212 ;  /* 0x00000004d5d47c23 */ /* 0x000fe200080108d4 */
[----:B------:R-:W-:Y:S02]  /*7720*/  FSEL R213, R196, -INF , P2 ;  /* 0xff800000c4d57808 */ /* 0x000fe40001000000 */
[----:B------:R-:W-:-:S03]  /*7730*/  FSEL R228, R119, -INF , P1 ;  /* 0xff80000077e47808 */ /* 0x000fc60000800000 */
[--C-:B------:R-:W-:Y:S02]  /*7740*/  FFMA.FTZ R213, R213, UR4, -R214.reuse ;  /* 0x00000004d5d57c23 */ /* 0x100fe400080108d6 */
[----:B------:R-:W-:Y:S01]  /*7750*/  FFMA.FTZ R214, R228, UR4, -R214 ;  /* 0x00000004e4d67c23 */ /* 0x000fe200080108d6 */
[----:B------:R-:W-:Y:S02]  /*7760*/  VIADD R228, R9, 0x10 ;  /* 0x0000001009e47836 */ /* 0x000fe40000000000 */
[----:B------:R-:W-:Y:S01]  /*7770*/  FMUL.FTZ R28, R86, R28 ;  /* 0x0000001c561c7220 */ /* 0x000fe20000410000 */
[----:B------:R-:W-:Y:S01]  /*7780*/  FMUL.FTZ R29, R87, R29 ;  /* 0x0000001d571d7220 */ /* 0x000fe20000410000 */
[----:B--2---:R-:W-:Y:S01]  /*7790*/  FMUL.FTZ R38, R24, R38 ;  /* 0x0000002618267220 */ /* 0x004fe20000410000 */
[C---:B------:R-:W-:Y:S01]  /*77a0*/  IADD3 R231, R9.reuse, 0xc, RZ ;  /* 0x0000000c09e77810 */ /* 0x040fe20007ffe0ff */
[----:B------:R-:W2:Y:S01]  /*77b0*/  SHFL.IDX PT, R228, R227, R228, 0x1f ;  /* 0x00001fe4e3e47589 */ /* 0x000ea200000e0000 */
[----:B------:R-:W-:Y:S01]  /*77c0*/  FMUL.FTZ R36, R26, R36 ;  /* 0x000000241a247220 */ /* 0x000fe20000410000 */
[----:B------:R-:W-:-:S02]  /*77d0*/  VIADD R229, R9, 0x14 ;  /* 0x0000001409e57836 */ /* 0x000fc40000000000 */
[----:B------:R-:W-:Y:S01]  /*77e0*/  FFMA.FTZ R80, -R80, R80, 1 ;  /* 0x3f80000050507423 */ /* 0x000fe20000010150 */
[----:B------:R-:W4:Y:S01]  /*77f0*/  SHFL.IDX PT, R227, R227, R12, 0x1f ;  /* 0x00001f0ce3e37589 */ /* 0x000f2200000e0000 */
[----:B------:R-:W-:Y:S01]  /*7800*/  IADD3 R233, R9, 0x18, RZ ;  /* 0x0000001809e97810 */ /* 0x000fe20007ffe0ff */
[----:B------:R-:W-:Y:S01]  /*7810*/  FFMA.FTZ R79, -R79, R79, 1 ;  /* 0x3f8000004f4f7423 */ /* 0x000fe2000001014f */
[----:B------:R-:W-:Y:S01]  /*7820*/  FFMA.FTZ R76, -R76, R76, 1 ;  /* 0x3f8000004c4c7423 */ /* 0x000fe2000001014c */
[----:B-1----:R-:W-:Y:S01]  /*7830*/  FMUL.FTZ R35, R92, R35 ;  /* 0x000000235c237220 */ /* 0x002fe20000410000 */
[----:B------:R-:W-:Y:S01]  /*7840*/  FFMA.FTZ R72, -R72, R72, 1 ;  /* 0x3f80000048487423 */ /* 0x000fe20000010148 */
[----:B------:R-:W-:Y:S01]  /*7850*/  FFMA.FTZ R99, -R99, R99, 1 ;  /* 0x3f80000063637423 */ /* 0x000fe20000010163 */
[----:B------:R-:W-:Y:S01]  /*7860*/  MUFU.EX2 R201, R201 ;  /* 0x000000c900c97308 */ /* 0x000fe20000000800 */
[----:B------:R-:W-:Y:S01]  /*7870*/  FFMA.FTZ R82, -R82, R82, 1 ;  /* 0x3f80000052527423 */ /* 0x000fe20000010152 */
[----:B------:R-:W-:-:S06]  /*7880*/  FFMA.FTZ R81, -R81, R81, 1 ;  /* 0x3f80000051517423 */ /* 0x000fcc0000010151 */
[----:B------:R-:W-:Y:S08]  /*7890*/  MUFU.EX2 R199, R199 ;  /* 0x000000c700c77308 */ /* 0x000ff00000000800 */
[----:B------:R-:W-:Y:S01]  /*78a0*/  MUFU.EX2 R200, R200 ;  /* 0x000000c800c87308 */ /* 0x000fe20000000800 */
[----:B--2---:R-:W-:Y:S01]  /*78b0*/  FADD.FTZ R34, R34, -R228 ;  /* 0x800000e422227221 */ /* 0x004fe20000010000 */
[--C-:B----4-:R-:W-:Y:S01]  /*78c0*/  FADD.FTZ R37, R37, -R227.reuse ;  /* 0x800000e325257221 */ /* 0x110fe20000010000 */
[----:B------:R-:W-:-:S05]  /*78d0*/  FADD.FTZ R39, R39, -R227 ;  /* 0x800000e327277221 */ /* 0x000fca0000010000 */
[----:B------:R-:W-:Y:S01]  /*78e0*/  MUFU.EX2 R203, R203 ;  /* 0x000000cb00cb7308 */ /* 0x000fe20000000800 */
[----:B------:R-:W-:-:S07]  /*78f0*/  FFMA.FTZ R100, -R100, R100, 1 ;  /* 0x3f80000064647423 */ /* 0x000fce0000010164 */
[----:B------:R-:W-:Y:S08]  /*7900*/  MUFU.EX2 R209, R209 ;  /* 0x000000d100d17308 */ /* 0x000ff00000000800 */
[----:B------:R-:W-:Y:S08]  /*7910*/  MUFU.EX2 R210, R210 ;  /* 0x000000d200d27308 */ /* 0x000ff00000000800 */
[----:B------:R-:W-:Y:S08]  /*7920*/  MUFU.EX2 R202, R202 ;  /* 0x000000ca00ca7308 */ /* 0x000ff00000000800 */
[----:B------:R-:W-:Y:S08]  /*7930*/  MUFU.EX2 R204, R204 ;  /* 0x000000cc00cc7308 */ /* 0x000ff00000000800 */
[----:B------:R-:W-:Y:S01]  /*7940*/  MUFU.EX2 R205, R205 ;  /* 0x000000cd00cd7308 */ /* 0x000fe20000000800 */
[----:B------:R-:W-:-:S07]  /*7950*/  FFMA.FTZ R237, -R237, R237, 1 ;  /* 0x3f800000eded7423 */ /* 0x000fce00000101ed */
[----:B------:R-:W-:Y:S01]  /*7960*/  MUFU.EX2 R207, R207 ;  /* 0x000000cf00cf7308 */ /* 0x000fe20000000800 */
[----:B---3--:R-:W-:-:S07]  /*7970*/  FMUL.FTZ R30, R85, R30 ;  /* 0x0000001e551e7220 */ /* 0x008fce0000410000 */
[----:B------:R-:W-:Y:S08]  /*7980*/  MUFU.EX2 R208, R208 ;  /* 0x000000d000d07308 */ /* 0x000ff00000000800 */
[----:B------:R-:W-:Y:S08]  /*7990*/  MUFU.EX2 R211, R211 ;  /* 0x000000d300d37308 */ /* 0x000ff00000000800 */
[----:B------:R-:W-:Y:S01]  /*79a0*/  MUFU.EX2 R212, R212 ;  /* 0x000000d400d47308 */ /* 0x000fe20000000800 */
[----:B------:R-:W-:Y:S01]  /*79b0*/  FFMA.FTZ R101, -R101, R101, 1 ;  /* 0x3f80000065657423 */ /* 0x000fe20000010165 */
[----:B------:R-:W-:Y:S01]  /*79c0*/  FFMA.FTZ R103, -R103, R103, 1 ;  /* 0x3f80000067677423 */ /* 0x000fe20000010167 */
[----:B------:R-:W-:Y:S01]  /*79d0*/  FFMA.FTZ R108, -R108, R108, 1 ;  /* 0x3f8000006c6c7423 */ /* 0x000fe2000001016c */
[----:B------:R-:W-:Y:S01]  /*79e0*/  FFMA.FTZ R196, -R196, R196, 1 ;  /* 0x3f800000c4c47423 */ /* 0x000fe200000101c4 */
[----:B------:R-:W-:Y:S01]  /*79f0*/  FFMA.FTZ R116, -R116, R116, 1 ;  /* 0x3f80000074747423 */ /* 0x000fe20000010174 */
[----:B------:R-:W-:Y:S01]  /*7a00*/  FFMA.FTZ R197, -R197, R197, 1 ;  /* 0x3f800000c5c57423 */ /* 0x000fe200000101c5 */
[----:B------:R-:W-:Y:S01]  /*7a10*/  FFMA.FTZ R119, -R119, R119, 1 ;  /* 0x3f80000077777423 */ /* 0x000fe20000010177 */
[----:B------:R1:W-:Y:S01]  /*7a20*/  MUFU.EX2 R12, R226 ;  /* 0x000000e2000c7308 */ /* 0x0003e20000000800 */
[----:B------:R-:W-:Y:S01]  /*7a30*/  R2UR UR4, R236 ;  /* 0x00000000ec0472ca */ /* 0x000fe200000e0000 */
[----:B-1----:R-:W-:-:S06]  /*7a40*/  FFMA.FTZ R226, -R18, R18, 1 ;  /* 0x3f80000012e27423 */ /* 0x002fcc0000010112 */
[----:B------:R1:W-:Y:S02]  /*7a50*/  MUFU.EX2 R18, R215 ;  /* 0x000000d700127308 */ /* 0x0003e40000000800 */
[----:B-1----:R-:W-:Y:S01]  /*7a60*/  FMUL.FTZ R215, R226, R234 ;  /* 0x000000eae2d77220 */ /* 0x002fe20000410000 */
[----:B------:R-:W-:Y:S01]  /*7a70*/  FADD.FTZ R226, R25, -R232 ;  /* 0x800000e819e27221 */ /* 0x000fe20000010000 */
[----:B------:R-:W-:-:S04]  /*7a80*/  FMUL.FTZ R34, R91, R34 ;  /* 0x000000225b227220 */ /* 0x000fc80000410000 */
[----:B------:R1:W-:Y:S01]  /*7a90*/  MUFU.EX2 R25, R225 ;  /* 0x000000e100197308 */ /* 0x0003e20000000800 */
[----:B------:R-:W-:-:S07]  /*7aa0*/  FADD.FTZ R232, R27, -R232 ;  /* 0x800000e81be87221 */ /* 0x000fce0000010000 */
[----:B------:R2:W-:Y:S01]  /*7ab0*/  MUFU.EX2 R27, R223 ;  /* 0x000000df001b7308 */ /* 0x0005e20000000800 */
[----:B-1----:R-:W-:Y:S01]  /*7ac0*/  FADD.FTZ R225, R32, -R228 ;  /* 0x800000e420e17221 */ /* 0x002fe20000010000 */
[----:B------:R-:W-:Y:S01]  /*7ad0*/  FADD.FTZ R228, R33, -R230 ;  /* 0x800000e621e47221 */ /* 0x000fe20000010000 */
[----:B------:R-:W-:-:S05]  /*7ae0*/  FFMA.FTZ R33, -R5, R5, 1 ;  /* 0x3f80000005217423 */ /* 0x000fca0000010105 */
[----:B------:R1:W3:Y:S01]  /*7af0*/  MUFU.EX2 R32, R224 ;  /* 0x000000e000207308 */ /* 0x0002e20000000800 */
[----:B------:R-:W-:Y:S01]  /*7b00*/  FMUL.FTZ R225, R15, R225 ;  /* 0x000000e10fe17220 */ /* 0x000fe20000410000 */
[----:B------:R-:W-:Y:S01]  /*7b10*/  VIADD R230, R9, 0x10 ;  /* 0x0000001009e67836 */ /* 0x000fe20000000000 */
[----:B------:R4:W5:Y:S01]  /*7b20*/  LDL.LU R5, [R1+0x38] ;  /* 0x0000380001057983 */ /* 0x0009620000300800 */
[----:B--2---:R-:W-:-:S03]  /*7b30*/  FFMA.FTZ R223, -R4, R4, 1 ;  /* 0x3f80000004df7423 */ /* 0x004fc60000010104 */
[----:B------:R4:W5:Y:S01]  /*7b40*/  LDL.LU R4, [R1+0x34] ;  /* 0x0000340001047983 */ /* 0x0009620000300800 */
[----:B------:R-:W-:Y:S01]  /*7b50*/  FMUL.FTZ R37, R90, R37 ;  /* 0x000000255a257220 */ /* 0x000fe20000410000 */
[----:B-1----:R-:W-:Y:S01]  /*7b60*/  FMUL.FTZ R224, R117, R226 ;  /* 0x000000e275e07220 */ /* 0x002fe20000410000 */
[----:B------:R-:W-:Y:S01]  /*7b70*/  FMUL.FTZ R232, R89, R232 ;  /* 0x000000e859e87220 */ /* 0x000fe20000410000 */
[----:B------:R1:W2:Y:S02]  /*7b80*/  LDS R226, [R10+0x380] ;  /* 0x000380000ae27984 */ /* 0x0002a40000000800 */
[----:B------:R-:W-:Y:S01]  /*7b90*/  FMUL.FTZ R224, R33, R224 ;  /* 0x000000e021e07220 */ /* 0x000fe20000410000 */
[----:B------:R-:W-:Y:S01]  /*7ba0*/  FFMA.FTZ R33, -R3, R3, 1 ;  /* 0x3f80000003217423 */ /* 0x000fe20000010103 */
[----:B------:R-:W-:Y:S01]  /*7bb0*/  FMUL.FTZ R73, R73, R36 ;  /* 0x0000002449497220 */ /* 0x000fe20000410000 */
[----:B------:R4:W5:Y:S01]  /*7bc0*/  LDL.LU R3, [R1+0x30] ;  /* 0x0000300001037983 */ /* 0x0009620000300800 */
[----:B------:R-:W-:Y:S01]  /*7bd0*/  FMUL.FTZ R223, R223, R232 ;  /* 0x000000e8dfdf7220 */ /* 0x000fe20000410000 */
[----:B-1----:R1:W4:Y:S02]  /*7be0*/  MUFU.EX2 R10, R222 ;  /* 0x000000de000a7308 */ /* 0x0023240000000800 */
[----:B-1----:R-:W-:Y:S01]  /*7bf0*/  FMUL.FTZ R222, R33, R28 ;  /* 0x0000001c21de7220 */ /* 0x002fe20000410000 */
[----:B------:R-:W-:-:S05]  /*7c00*/  FFMA.FTZ R28, -R2, R2, 1 ;  /* 0x3f800000021c7423 */ /* 0x000fca0000010102 */
[----:B------:R1:W4:Y:S01]  /*7c10*/  MUFU.EX2 R33, R220 ;  /* 0x000000dc00217308 */ /* 0x0003220000000800 */
[----:B------:R1:W5:Y:S02]  /*7c20*/  LDL.LU R2, [R1+0x2c] ;  /* 0x00002c0001027983 */ /* 0x0003640000300800 */
[----:B-1----:R-:W-:Y:S01]  /*7c30*/  FMUL.FTZ R220, R14, R31 ;  /* 0x0000001f0edc7220 */ /* 0x002fe20000410000 */
[----:B------:R-:W-:-:S03]  /*7c40*/  FMUL.FTZ R31, R28, R29 ;  /* 0x0000001d1c1f7220 */ /* 0x000fc60000410000 */
[----:B------:R-:W-:Y:S01]  /*7c50*/  FMUL.FTZ R29, R235, R220 ;  /* 0x000000dceb1d7220 */ /* 0x000fe20000410000 */
[----:B------:R-:W-:Y:S01]  /*7c60*/  FFMA.FTZ R220, -R19, R19, 1 ;  /* 0x3f80000013dc7423 */ /* 0x000fe20000010113 */
[----:B------:R-:W-:Y:S01]  /*7c70*/  VIADD R235, R9, 0x4 ;  /* 0x0000000409eb7836 */ /* 0x000fe20000000000 */
[----:B------:R1:W4:Y:S02]  /*7c80*/  MUFU.EX2 R19, R217 ;  /* 0x000000d900137308 */ /* 0x0003240000000800 */
[----:B-1----:R-:W-:Y:S01]  /*7c90*/  FMUL.FTZ R217, R21, R34 ;  /* 0x0000002215d97220 */ /* 0x002fe20000410000 */
[----:B------:R-:W-:Y:S02]  /*7ca0*/  FFMA.FTZ R34, -R75, R75, 1 ;  /* 0x3f8000004b227423 */ /* 0x000fe4000001014b */
[----:B--2---:R-:W1:Y:S02]  /*7cb0*/  SHFL.IDX PT, R75, R226, R235, 0x1f ;  /* 0x00001febe24b7589 */ /* 0x004e6400000e0000 */
[----:B------:R-:W-:-:S02]  /*7cc0*/  FMUL.FTZ R38, R34, R38 ;  /* 0x0000002622267220 */ /* 0x000fc40000410000 */
[----:B------:R-:W2:Y:S01]  /*7cd0*/  SHFL.IDX PT, R28, R226, R9, 0x1f ;  /* 0x00001f09e21c7589 */ /* 0x000ea200000e0000 */
[----:B------:R3:W-:Y:S01]  /*7ce0*/  MUFU.EX2 R34, R219 ;  /* 0x000000db00227308 */ /* 0x0007e20000000800 */
[----:B------:R-:W-:Y:S02]  /*7cf0*/  FMUL.FTZ R220, R220, R225 ;  /* 0x000000e1dcdc7220 */ /* 0x000fe40000410000 */
[----:B------:R-:W4:Y:S04]  /*7d00*/  SHFL.IDX PT, R225, R226, R230, 0x1f ;  /* 0x00001fe6e2e17589 */ /* 0x000f2800000e0000 */
[----:B---3--:R-:W3:Y:S01]  /*7d10*/  SHFL.IDX PT, R219, R226, R231, 0x1f ;  /* 0x00001fe7e2db7589 */ /* 0x008ee200000e0000 */
[--C-:B-1----:R-:W-:Y:S01]  /*7d20*/  FADD.FTZ R41, R41, -R75.reuse ;  /* 0x8000004b29297221 */ /* 0x102fe20000010000 */
[----:B------:R-:W-:Y:S01]  /*7d30*/  FADD.FTZ R43, R43, -R75 ;  /* 0x8000004b2b2b7221 */ /* 0x000fe20000010000 */
[--C-:B--2---:R-:W-:Y:S01]  /*7d40*/  FADD.FTZ R40, R40, -R28.reuse ;  /* 0x8000001c28287221 */ /* 0x104fe20000010000 */
[----:B------:R-:W-:Y:S01]  /*7d50*/  FADD.FTZ R28, R42, -R28 ;  /* 0x8000001c2a1c7221 */ /* 0x000fe20000010000 */
[----:B------:R-:W-:Y:S01]  /*7d60*/  FFMA.FTZ R42, -R78, R78, 1 ;  /* 0x3f8000004e2a7423 */ /* 0x000fe2000001014e */
[----:B------:R-:W-:Y:S01]  /*7d70*/  FMUL.FTZ R75, R96, R41 ;  /* 0x00000029604b7220 */ /* 0x000fe20000410000 */
[----:B----4-:R-:W-:Y:S01]  /*7d80*/  FADD.FTZ R48, R48, -R225 ;  /* 0x800000e130307221 */ /* 0x010fe20000010000 */
[----:B---3--:R-:W-:-:S02]  /*7d90*/  FADD.FTZ R47, R47, -R219 ;  /* 0x800000db2f2f7221 */ /* 0x008fc40000010000 */
[----:B------:R-:W-:Y:S01]  /*7da0*/  FMUL.FTZ R42, R42, R75 ;  /* 0x0000004b2a2a7220 */ /* 0x000fe20000410000 */
[----:B------:R-:W-:Y:S01]  /*7db0*/  FMUL.FTZ R75, R32, R48 ;  /* 0x00000030204b7220 */ /* 0x000fe20000410000 */
[----:B------:R-:W-:-:S04]  /*7dc0*/  FMUL.FTZ R47, R27, R47 ;  /* 0x0000002f1b2f7220 */ /* 0x000fc80000410000 */
[----:B------:R-:W-:Y:S01]  /*7dd0*/  FMUL.FTZ R48, R84, R47 ;  /* 0x0000002f54307220 */ /* 0x000fe20000410000 */
[----:B------:R-:W-:Y:S02]  /*7de0*/  FMUL.FTZ R47, R194, R75 ;  /* 0x0000004bc22f7220 */ /* 0x000fe40000410000 */
[----:B------:R-:W2:Y:S01]  /*7df0*/  LDL R194, [R1+0x18] ;  /* 0x0000180001c27983 */ /* 0x000ea20000100800 */
[----:B------:R-:W-:Y:S01]  /*7e00*/  FFMA.FTZ R21, -R20, R20, 1 ;  /* 0x3f80000014157423 */ /* 0x000fe20000010114 */
[----:B------:R-:W-:Y:S01]  /*7e10*/  FMUL.FTZ R36, R97, R39 ;  /* 0x0000002761247220 */ /* 0x000fe20000410000 */
[----:B------:R1:W-:Y:S01]  /*7e20*/  MUFU.EX2 R20, R221 ;  /* 0x000000dd00147308 */ /* 0x0003e20000000800 */
[----:B------:R-:W-:Y:S01]  /*7e30*/  FMUL.FTZ R39, R74, R37 ;  /* 0x000000254a277220 */ /* 0x000fe20000410000 */
[----:B------:R-:W-:Y:S01]  /*7e40*/  VIADD R232, R9, 0x8 ;  /* 0x0000000809e87836 */ /* 0x000fe20000000000 */
[----:B------:R-:W-:Y:S01]  /*7e50*/  LDS R74, [R11+0x380] ;  /* 0x000380000b4a7984 */ /* 0x000fe20000000800 */
[----:B-1----:R-:W-:-:S04]  /*7e60*/  FMUL.FTZ R221, R93, R228 ;  /* 0x000000e45ddd7220 */ /* 0x002fc80000410000 */
[----:B------:R-:W-:Y:S02]  /*7e70*/  FMUL.FTZ R221, R21, R221 ;  /* 0x000000dd15dd7220 */ /* 0x000fe40000410000 */
[----:B------:R1:W-:Y:S01]  /*7e80*/  MUFU.EX2 R21, R218 ;  /* 0x000000da00157308 */ /* 0x0003e20000000800 */
[----:B------:R-:W3:Y:S04]  /*7e90*/  SHFL.IDX PT, R227, R226, R229, 0x1f ;  /* 0x00001fe5e2e37589 */ /* 0x000ee800000e0000 */
[----:B-1----:R-:W1:Y:S01]  /*7ea0*/  SHFL.IDX PT, R218, R226, R232, 0x1f ;  /* 0x00001fe8e2da7589 */ /* 0x002e6200000e0000 */
[----:B------:R-:W-:Y:S01]  /*7eb0*/  FMUL.FTZ R40, R95, R40 ;  /* 0x000000285f287220 */ /* 0x000fe20000410000 */
[----:B------:R-:W-:Y:S01]  /*7ec0*/  FMUL.FTZ R43, R94, R43 ;  /* 0x0000002b5e2b7220 */ /* 0x000fe20000410000 */
[----:B------:R-:W-:-:S02]  /*7ed0*/  VIADD R234, R9, 0x1c ;  /* 0x0000001c09ea7836 */ /* 0x000fc40000000000 */
[----:B------:R-:W-:Y:S01]  /*7ee0*/  FMUL.FTZ R41, R77, R40 ;  /* 0x000000284d297220 */ /* 0x000fe20000410000 */
[----:B------:R-:W-:Y:S01]  /*7ef0*/  FMUL.FTZ R40, R80, R43 ;  /* 0x0000002b50287220 */ /* 0x000fe20000410000 */
[----:B------:R-:W-:Y:S01]  /*7f00*/  FADD.FTZ R50, R50, -R225 ;  /* 0x800000e132327221 */ /* 0x000fe20000010000 */
[----:B------:R-:W-:Y:S01]  /*7f10*/  FFMA.FTZ R43, -R83, R83, 1 ;  /* 0x3f800000532b7423 */ /* 0x000fe20000010153 */
[----:B------:R-:W-:Y:S01]  /*7f20*/  SHFL.IDX PT, R228, R226, R233, 0x1f ;  /* 0x00001fe9e2e47589 */ /* 0x000fe200000e0000 */
[----:B------:R-:W-:Y:S01]  /*7f30*/  FMUL.FTZ R28, R13, R28 ;  /* 0x0000001c0d1c7220 */ /* 0x000fe20000410000 */
[----:B------:R-:W-:Y:S02]  /*7f40*/  FMUL.FTZ R77, R10, R50 ;  /* 0x000000320a4d7220 */ /* 0x000fe40000410000 */
[----:B------:R-:W4:Y:S01]  /*7f50*/  SHFL.IDX PT, R226, R226, R234, 0x1f ;  /* 0x00001feae2e27589 */ /* 0x000f2200000e0000 */
[--C-:B---3--:R-:W-:Y:S01]  /*7f60*/  FADD.FTZ R49, R49, -R227.reuse ;  /* 0x800000e331317221 */ /* 0x108fe20000010000 */
[----:B------:R-:W-:Y:S01]  /*7f70*/  FADD.FTZ R51, R51, -R227 ;  /* 0x800000e333337221 */ /* 0x000fe20000010000 */
[----:B-1----:R-:W-:-:S04]  /*7f80*/  FADD.FTZ R46, R46, -R218 ;  /* 0x800000da2e2e7221 */ /* 0x002fc80000010000 */
[----:B------:R-:W-:Y:S01]  /*7f90*/  FMUL.FTZ R46, R18, R46 ;  /* 0x0000002e122e7220 */ /* 0x000fe20000410000 */
[----:B------:R-:W-:Y:S01]  /*7fa0*/  FMUL.FTZ R11, R79, R28 ;  /* 0x0000001c4f0b7220 */ /* 0x000fe20000410000 */
[----:B------:R-:W1:Y:S02]  /*7fb0*/  SHFL.IDX PT, R80, R74, R235, 0x1f ;  /* 0x00001feb4a507589 */ /* 0x000e6400000e0000 */
[----:B------:R-:W-:Y:S01]  /*7fc0*/  FMUL.FTZ R43, R43, R46 ;  /* 0x0000002e2b2b7220 */ /* 0x000fe20000410000 */
[----:B------:R-:W-:Y:S01]  /*7fd0*/  FFMA.FTZ R46, -R98, R98, 1 ;  /* 0x3f800000622e7423 */ /* 0x000fe20000010162 */
[----:B------:R-:W-:Y:S01]  /*7fe0*/  FMUL.FTZ R37, R76, R36 ;  /* 0x000000244c257220 */ /* 0x000fe20000410000 */
[----:B------:R-:W-:Y:S01]  /*7ff0*/  FFMA.FTZ R50, -R195, R195, 1 ;  /* 0x3f800000c3327423 */ /* 0x000fe200000101c3 */
[----:B------:R-:W-:Y:S01]  /*8000*/  FMUL.FTZ R49, R33, R49 ;  /* 0x0000003121317220 */ /* 0x000fe20000410000 */
[----:B------:R-:W-:Y:S01]  /*8010*/  FMUL.FTZ R28, R19, R51 ;  /* 0x00000033131c7220 */ /* 0x000fe20000410000 */
[----:B------:R-:W3:Y:S01]  /*8020*/  SHFL.IDX PT, R79, R74, R232, 0x1f ;  /* 0x00001fe84a4f7589 */ /* 0x000ee200000e0000 */
[----:B------:R-:W-:-:S03]  /*8030*/  FMUL.FTZ R46, R46, R77 ;  /* 0x0000004d2e2e7220 */ /* 0x000fc60000410000 */
[----:B------:R-:W3:Y:S01]  /*8040*/  SHFL.IDX PT, R76, R74, R231, 0x1f ;  /* 0x00001fe74a4c7589 */ /* 0x000ee200000e0000 */
[----:B------:R-:W-:-:S03]  /*8050*/  FMUL.FTZ R50, R50, R49 ;  /* 0x0000003132327220 */ /* 0x000fc60000410000 */
[----:B------:R-:W3:Y:S01]  /*8060*/  SHFL.IDX PT, R75, R74, R233, 0x1f ;  /* 0x00001fe94a4b7589 */ /* 0x000ee200000e0000 */
[----:B------:R-:W-:Y:S01]  /*8070*/  FMUL.FTZ R72, R72, R35 ;  /* 0x0000002348487220 */ /* 0x000fe20000410000 */
[----:B------:R-:W-:Y:S02]  /*8080*/  FMUL.FTZ R49, R99, R28 ;  /* 0x0000001c63317220 */ /* 0x000fe40000410000 */
[----:B------:R-:W3:Y:S01]  /*8090*/  SHFL.IDX PT, R83, R74, R9, 0x1f ;  /* 0x00001f094a537589 */ /* 0x000ee200000e0000 */
[----:B------:R-:W1:Y:S03]  /*80a0*/  MUFU.EX2 R35, R216 ;  /* 0x000000d800237308 */ /* 0x000e660000000800 */
[----:B------:R-:W3:Y:S04]  /*80b0*/  SHFL.IDX PT, R77, R74, R230, 0x1f ;  /* 0x00001fe64a4d7589 */ /* 0x000ee800000e0000 */
[----:B------:R-:W3:Y:S01]  /*80c0*/  SHFL.IDX PT, R28, R74, R229, 0x1f ;  /* 0x00001fe54a1c7589 */ /* 0x000ee200000e0000 */
[----:B------:R-:W-:Y:S01]  /*80d0*/  FADD.FTZ R45, R45, -R219 ;  /* 0x800000db2d2d7221 */ /* 0x000fe20000010000 */
[----:B------:R-:W-:-:S02]  /*80e0*/  FADD.FTZ R44, R44, -R218 ;  /* 0x800000da2c2c7221 */ /* 0x000fc40000010000 */
[----:B------:R3:W3:Y:S01]  /*80f0*/  SHFL.IDX PT, R78, R74, R234, 0x1f ;  /* 0x00001fea4a4e7589 */ /* 0x0006e200000e0000 */
[----:B------:R-:W-:Y:S01]  /*8100*/  FMUL.FTZ R45, R25, R45 ;  /* 0x0000002d192d7220 */ /* 0x000fe20000410000 */
[----:B----4-:R-:W-:Y:S01]  /*8110*/  FADD.FTZ R55, R55, -R226 ;  /* 0x800000e237377221 */ /* 0x010fe20000010000 */
[----:B------:R-:W-:Y:S01]  /*8120*/  FMUL.FTZ R44, R12, R44 ;  /* 0x0000002c0c2c7220 */ /* 0x000fe20000410000 */
[----:B------:R-:W-:Y:S01]  /*8130*/  FADD.FTZ R52, R52, -R228 ;  /* 0x800000e434347221 */ /* 0x000fe20000010000 */
[----:B------:R-:W4:Y:S01]  /*8140*/  MUFU.EX2 R36, R206 ;  /* 0x000000ce00247308 */ /* 0x000f220000000800 */
[----:B------:R-:W-:Y:S01]  /*8150*/  FMUL.FTZ R45, R82, R45 ;  /* 0x0000002d522d7220 */ /* 0x000fe20000410000 */
[----:B------:R-:W-:Y:S01]  /*8160*/  FADD.FTZ R53, R53, -R226 ;  /* 0x800000e235357221 */ /* 0x000fe20000010000 */
[----:B------:R-:W-:Y:S01]  /*8170*/  FMUL.FTZ R44, R81, R44 ;  /* 0x0000002c512c7220 */ /* 0x000fe20000410000 */
[----:B-1----:R-:W-:Y:S01]  /*8180*/  FMUL.FTZ R82, R35, R55 ;  /* 0x0000003723527220 */ /* 0x002fe20000410000 */
[--C-:B------:R-:W-:Y:S01]  /*8190*/  FADD.FTZ R57, R57, -R80.reuse ;  /* 0x8000005039397221 */ /* 0x100fe20000010000 */
[----:B------:R-:W-:Y:S01]  /*81a0*/  FMUL.FTZ R81, R20, R52 ;  /* 0x0000003414517220 */ /* 0x000fe20000410000 */
[----:B------:R-:W-:Y:S01]  /*81b0*/  FADD.FTZ R80, R59, -R80 ;  /* 0x800000503b507221 */ /* 0x000fe20000010000 */
[----:B---3--:R-:W-:Y:S01]  /*81c0*/  FADD.FTZ R55, R60, -R79 ;  /* 0x8000004f3c377221 */ /* 0x008fe20000010000 */
[----:B------:R-:W-:Y:S01]  /*81d0*/  FADD.FTZ R60, R63, -R76 ;  /* 0x8000004c3f3c7221 */ /* 0x000fe20000010000 */
[--C-:B------:R-:W-:Y:S01]  /*81e0*/  FADD.FTZ R68, R68, -R75.reuse ;  /* 0x8000004b44447221 */ /* 0x100fe20000010000 */
[----:B------:R-:W-:Y:S01]  /*81f0*/  FADD.FTZ R63, R70, -R75 ;  /* 0x8000004b463f7221 */ /* 0x000fe20000010000 */
[----:B------:R-:W1:Y:S01]  /*8200*/  MUFU.EX2 R74, R213 ;  /* 0x000000d5004a7308 */ /* 0x000e620000000800 */
[----:B------:R-:W-:Y:S01]  /*8210*/  FMUL.FTZ R52, R34, R53 ;  /* 0x0000003522347220 */ /* 0x000fe20000410000 */
[----:B------:R-:W-:Y:S01]  /*8220*/  FADD.FTZ R58, R58, -R83 ;  /* 0x800000533a3a7221 */ /* 0x000fe20000010000 */
[--C-:B------:R-:W-:Y:S01]  /*8230*/  FADD.FTZ R64, R64, -R77.reuse ;  /* 0x8000004d40407221 */ /* 0x100fe20000010000 */
[----:B------:R-:W-:Y:S01]  /*8240*/  FADD.FTZ R59, R66, -R77 ;  /* 0x8000004d423b7221 */ /* 0x000fe20000010000 */
[----:B------:R-:W-:Y:S01]  /*8250*/  FMUL.FTZ R53, R100, R81 ;  /* 0x0000005164357220 */ /* 0x000fe20000410000 */
[----:B------:R-:W-:Y:S01]  /*8260*/  FFMA.FTZ R77, -R107, R107, 1 ;  /* 0x3f8000006b4d7423 */ /* 0x000fe2000001016b */
[----:B------:R-:W-:Y:S01]  /*8270*/  FMUL.FTZ R80, R201, R80 ;  /* 0x00000050c9507220 */ /* 0x000fe20000410000 */
[----:B------:R-:W3:Y:S01]  /*8280*/  MUFU.EX2 R75, R214 ;  /* 0x000000d6004b7308 */ /* 0x000ee20000000800 */
[----:B------:R-:W-:Y:S01]  /*8290*/  FADD.FTZ R81, R56, -R83 ;  /* 0x8000005338517221 */ /* 0x000fe20000010000 */
[----:B------:R-:W-:Y:S01]  /*82a0*/  FADD.FTZ R62, R62, -R79 ;  /* 0x8000004f3e3e7221 */ /* 0x000fe20000010000 */
[----:B------:R-:W-:Y:S01]  /*82b0*/  FADD.FTZ R56, R65, -R28 ;  /* 0x8000001c41387221 */ /* 0x000fe20000010000 */
[----:B------:R-:W-:Y:S01]  /*82c0*/  FADD.FTZ R54, R54, -R228 ;  /* 0x800000e436367221 */ /* 0x000fe20000010000 */
[----:B------:R-:W-:Y:S01]  /*82d0*/  FMUL.FTZ R65, R199, R58 ;  /* 0x0000003ac7417220 */ /* 0x000fe20000410000 */
[----:B------:R-:W-:Y:S01]  /*82e0*/  FMUL.FTZ R58, R200, R57 ;  /* 0x00000039c83a7220 */ /* 0x000fe20000410000 */
        /* <DEDUP_REMOVED lines=9> */
[----:B------:R-:W-:Y:S01]  /*8380*/  FFMA.FTZ R76, -R104, R104, 1 ;  /* 0x3f800000684c7423 */ /* 0x000fe20000010168 */
[----:B----4-:R-:W-:Y:S01]  /*8390*/  FMUL.FTZ R81, R36, R81 ;  /* 0x0000005124517220 */ /* 0x010fe20000410000 */
[----:B------:R-:W-:Y:S01]  /*83a0*/  FMUL.FTZ R57, R209, R56 ;  /* 0x00000038d1397220 */ /* 0x000fe20000410000 */
[----:B------:R-:W-:Y:S01]  /*83b0*/  FMUL.FTZ R51, R51, R54 ;  /* 0x0000003633337220 */ /* 0x000fe20000410000 */
[--C-:B------:R-:W-:Y:S01]  /*83c0*/  FADD.FTZ R69, R69, -R78.reuse ;  /* 0x8000004e45457221 */ /* 0x100fe20000010000 */
[----:B------:R-:W-:Y:S01]  /*83d0*/  FFMA.FTZ R98, -R113, R113, 1 ;  /* 0x3f80000071627423 */ /* 0x000fe20000010171 */
[----:B------:R-:W-:Y:S01]  /*83e0*/  FFMA.FTZ R99, -R115, R115, 1 ;  /* 0x3f80000073637423 */ /* 0x000fe20000010173 */
[----:B------:R-:W-:Y:S01]  /*83f0*/  FMUL.FTZ R56, R210, R67 ;  /* 0x00000043d2387220 */ /* 0x000fe20000410000 */
[----:B------:R-:W-:Y:S01]  /*8400*/  FMUL.FTZ R54, R101, R52 ;  /* 0x0000003465367220 */ /* 0x000fe20000410000 */
[----:B------:R-:W-:Y:S01]  /*8410*/  FADD.FTZ R28, R71, -R78 ;  /* 0x8000004e471c7221 */ /* 0x000fe20000010000 */
        /* <DEDUP_REMOVED lines=9> */
[----:B------:R-:W-:Y:S01]  /*84b0*/  FMUL.FTZ R98, R98, R57 ;  /* 0x0000003962627220 */ /* 0x000fe20000410000 */
[----:B------:R-:W-:Y:S01]  /*84c0*/  FMUL.FTZ R99, R99, R56 ;  /* 0x0000003863637220 */ /* 0x000fe20000410000 */
[----:B-1----:R-:W-:Y:S01]  /*84d0*/  FMUL.FTZ R69, R74, R69 ;  /* 0x000000454a457220 */ /* 0x002fe20000410000 */
[----:B------:R-:W-:Y:S01]  /*84e0*/  F2FP.F16.F32.PACK_AB R71, R29, R30 ;  /* 0x0000001e1d47723e */ /* 0x000fe200000000ff */
[----:B------:R-:W-:Y:S01]  /*84f0*/  FFMA.FTZ R83, -R112, R112, 1 ;  /* 0x3f80000070537423 */ /* 0x000fe20000010170 */
[----:B------:R-:W-:Y:S01]  /*8500*/  FFMA.FTZ R84, -R114, R114, 1 ;  /* 0x3f80000072547423 */ /* 0x000fe20000010172 */
        /* <DEDUP_REMOVED lines=25> */
[----:B------:R-:W-:Y:S01]  /*86a0*/  UMOV UR6, UR4 ;  /* 0x0000000400067c82 */ /* 0x000fe20008000000 */
[----:B------:R-:W-:Y:S01]  /*86b0*/  F2FP.F16.F32.PACK_AB R62, R45, R44 ;  /* 0x0000002c2d3e723e */ /* 0x000fe200000000ff */
[----:B------:R-:W-:Y:S01]  /*86c0*/  UMOV UR7, 0x40000040 ;  /* 0x4000004000077882 */ /* 0x000fe20000000000 */
[----:B------:R-:W-:Y:S01]  /*86d0*/  F2FP.F16.F32.PACK_AB R63, R48, R43 ;  /* 0x0000002b303f723e */ /* 0x000fe200000000ff */
[----:B------:R-:W3:Y:S01]  /*86e0*/  LDL R37, [R1+0x24] ;  /* 0x0000240001257983 */ /* 0x000ee20000100800 */
        /* <DEDUP_REMOVED lines=78> */
[----:B------:R-:W-:Y:S01]  /*8bd0*/  UMOV UR5, 0x40000040 ;  /* 0x4000004000057882 */ /* 0x000fe20000000000 */
[----:B------:R-:W-:Y:S02]  /*8be0*/  WARPGROUP.DEPBAR.LE gsb0, 0x0 ;  /* 0x00008000000079c5 */ /* 0x000fe40000010000 */
[----:B------:R2:W-:Y:S06]  /*8bf0*/  MEMBAR.ALL.CTA ;  /* 0x0000000000007992 */ /* 0x0005ec0000008000 */
[----:B--2---:R-:W2:Y:S02]  /*8c00*/  FENCE.VIEW.ASYNC.S ;  /* 0x00000000000073c6 */ /* 0x004ea40000000000 */
[----:B--2---:R-:W-:Y:S06]  /*8c10*/  BAR.SYNC.DEFER_BLOCKING 0x9, 0x100 ;  /* 0x0244000000007b1d */ /* 0x004fec0000010000 */
[----:B------:R-:W-:-:S06]  /*8c20*/  WARPGROUP.ARRIVE ;  /* 0x00000000000079c5 */ /* 0x000fcc0000000000 */
[----:B------:R-:W-:Y:S01]  /*8c30*/  HGMMA.64x16x16.F32 R40, gdesc[UR4].tnspA, RZ, !UPT, gsb0 ;  /* 0x20200000042879f0 */ /* 0x000fe2000c0008ff */
[----:B------:R-:W-:Y:S01]  /*8c40*/  UIADD3 UR10, UR6, 0x100, URZ ;  /* 0x00000100060a7890 */ /* 0x000fe2000fffe03f */
[----:B------:R-:W-:Y:S01]  /*8c50*/  UMOV UR8, UR4 ;  /* 0x0000000400087c82 */ /* 0x000fe20008000000 */
[----:B------:R-:W-:Y:S01]  /*8c60*/  UMOV UR9, UR5 ;  /* 0x0000000500097c82 */ /* 0x000fe20008000000 */
[----:B------:R-:W-:Y:S01]  /*8c70*/  UMOV UR11, 0x40000040 ;  /* 0x40000040000b7882 */ /* 0x000fe20000000000 */
[----:B------:R-:W-:Y:S02]  /*8c80*/  WARPGROUP.DEPBAR.LE gsb0, 0x0 ;  /* 0x00008000000079c5 */ /* 0x000fe40000010000 */
[----:B------:R-:W-:-:S06]  /*8c90*/  WARPGROUP.ARRIVE ;  /* 0x00000000000079c5 */ /* 0x000fcc0000000000 */
[----:B------:R-:W-:Y:S01]  /*8ca0*/  HGMMA.64x16x16.F32 R32, gdesc[UR8].tnspA, RZ, !UPT, gsb0 ;  /* 0x20200000082079f0 */ /* 0x000fe2000c0008ff */
[----:B------:R-:W-:Y:S01]  /*8cb0*/  UIADD3 UR12, UR6, 0x200, URZ ;  /* 0x00000200060c7890 */ /* 0x000fe2000fffe03f */
[----:B------:R-:W-:Y:S01]  /*8cc0*/  UMOV UR8, UR4 ;  /* 0x0000000400087c82 */ /* 0x000fe20008000000 */
[----:B------:R-:W-:Y:S01]  /*8cd0*/  UMOV UR9, UR5 ;  /* 0x0000000500097c82 */ /* 0x000fe20008000000 */
[----:B------:R-:W-:-:S04]  /*8ce0*/  UMOV UR11, 0x40000040 ;  /* 0x40000040000b7882 */ /* 0x000fc80000000000 */
        /* <DEDUP_REMOVED lines=139> */
[----:B-1----:R-:W-:Y:S05]  /*95a0*/  @!P0 BRA `(.L_x_2443) ;  /* 0x0000000000048947 */ /* 0x002fea0003800000 */
[----:B------:R-:W-:Y:S01]  /*95b0*/  BPT.TRAP 0x1 ;  /* 0x000000040000795c */ /* 0x000fe20000300000 */
.L_x_2443:
        /* <DEDUP_REMOVED lines=13> */
[----:B------:R-:W-:Y:S02]  /*9690*/  VIADD R11, R10, 0x9 ;  /* 0x000000090a0b7836 */ /* 0x000fe40000000000 */
[----:B------:R-:W1:Y:S02]  /*96a0*/  S2R R10, SR_TID.X ;  /* 0x00000000000a7919 */ /* 0x000e640000002100 */
        /* <DEDUP_REMOVED lines=43> */
.L_x_2444:
[----:B------:R-:W-:Y:S01]  /*9960*/  VIADD R16, R16, 0x1 ;  /* 0x0000000110107836 */ /* 0x000fe20000000000 */
[----:B------:R-:W-:Y:S01]  /*9970*/  IADD3 R6, R6, 0x26820, RZ ;  /* 0x0002682006067810 */ /* 0x000fe20007ffe0ff */
[----:B------:R-:W-:-:S03]  /*9980*/  VIADD R0, R0, 0x1 ;  /* 0x0000000100007836 */ /* 0x000fc60000000000 */
[----:B------:R-:W-:Y:S02]  /*9990*/  ISETP.GE.AND P1, PT, R16, UR37, PT ;  /* 0x0000002510007c0c */ /* 0x000fe4000bf26270 */
[C---:B------:R-:W-:Y:S02]  /*99a0*/  ISETP.NE.AND P0, PT, R0.reuse, 0x2, PT ;  /* 0x000000020000780c */ /* 0x040fe40003f05270 */
[----:B------:R-:W-:Y:S02]  /*99b0*/  PRMT R6, RZ, 0x654, R6 ;  /* 0x00000654ff067816 */ /* 0x000fe40000000006 */
[----:B--2---:R-:W-:Y:S02]  /*99c0*/  SEL R5, RZ, 0x1, P0 ;  /* 0x00000001ff057807 */ /* 0x004fe40000000000 */
[----:B------:R3:W-:Y:S01]  /*99d0*/  SYNCS.ARRIVE.TRANS64.RED.A1T0 RZ, [R6+URZ], RZ ;  /* 0x000000ff06ff79a7 */ /* 0x0007e2000810043f */
[----:B------:R-:W-:Y:S02]  /*99e0*/  SEL R0, R0, RZ, P0 ;  /* 0x000000ff00007207 */ /* 0x000fe40000000000 */
[----:B------:R-:W-:-:S02]  /*99f0*/  LOP3.LUT R4, R4, R5, RZ, 0x3c, !PT ;  /* 0x0000000504047212 */ /* 0x000fc400078e3cff */
[----:B------:R-:W-:Y:S05]  /*9a00*/  @!P1 BRA `(.L_x_2445) ;  /* 0xffffffc400309947 */ /* 0x000fea000383ffff */
.L_x_2434:
        /* <DEDUP_REMOVED lines=34> */
.L_x_2414:
[----:B------:R-:W-:Y:S05]  /*9c30*/  @P0 BRA `(.L_x_2446) ;  /* 0x0000000800c80947 */ /* 0x000fea0003800000 */
[----:B------:R-:W4:Y:S01]  /*9c40*/  S2R R3, SR_CgaCtaId ;  /* 0x0000000000037919 */ /* 0x000f220000008800 */
[----:B------:R-:W-:-:S04]  /*9c50*/  MOV R0, 0x400 ;  /* 0x0000040000007802 */ /* 0x000fc80000000f00 */
[----:B----4-:R-:W-:-:S04]  /*9c60*/  LEA R17, R3, R0, 0x18 ;  /* 0x0000000003117211 */ /* 0x010fc800078ec0ff */
[----:B------:R-:W-:-:S13]  /*9c70*/  LOP3.LUT P0, RZ, R17, 0x3ff, RZ, 0xc0, !PT ;  /* 0x000003ff11ff7812 */ /* 0x000fda000780c0ff */
[----:B------:R-:W-:Y:S05]  /*9c80*/  @!P0 BRA `(.L_x_2447) ;  /* 0x0000000000408947 */ /* 0x000fea0003800000 */
[----:B------:R-:W-:Y:S01]  /*9c90*/  MOV R0, 0x0 ;  /* 0x0000000000007802 */ /* 0x000fe20000000f00 */
[----:B------:R-:W-:Y:S01]  /*9ca0*/  ULDC.64 UR4, c[0x4][0x90] ;  /* 0x0100240000047ab9 */ /* 0x000fe20000000a00 */
[----:B------:R-:W-:Y:S01]  /*9cb0*/  ULDC.64 UR6, c[0x4][0x98] ;  /* 0x0100260000067ab9 */ /* 0x000fe20000000a00 */
[----:B------:R-:W-:Y:S01]  /*9cc0*/  MOV R4, UR4 ;  /* 0x0000000400047c02 */ /* 0x000fe20008000f00 */
[----:B------:R4:W4:Y:S01]  /*9cd0*/  LDC.64 R2, c[0x4][R0] ;  /* 0x0100000000027b82 */ /* 0x0009220000000a00 */
[----:B------:R-:W-:Y:S01]  /*9ce0*/  IMAD.U32 R5, RZ, RZ, UR5 ;  /* 0x00000005ff057e24 */ /* 0x000fe2000f8e00ff */
[----:B------:R-:W-:Y:S01]  /*9cf0*/  ULDC.64 UR4, c[0x4][0x18] ;  /* 0x0100060000047ab9 */ /* 0x000fe20000000a00 */
[----:B---3--:R-:W-:Y:S01]  /*9d00*/  IMAD.U32 R6, RZ, RZ, UR6 ;  /* 0x00000006ff067e24 */ /* 0x008fe2000f8e00ff */
[----:B------:R-:W-:Y:S01]  /*9d10*/  MOV R7, UR7 ;  /* 0x0000000700077c02 */ /* 0x000fe20008000f00 */
[----:B------:R-:W-:Y:S01]  /*9d20*/  IMAD.U32 R10, RZ, RZ, UR4 ;  /* 0x00000004ff0a7e24 */ /* 0x000fe2000f8e00ff */
[----:B--2---:R-:W-:Y:S01]  /*9d30*/  MOV R8, 0x70 ;  /* 0x0000007000087802 */ /* 0x004fe20000000f00 */
[----:B------:R-:W-:-:S02]  /*9d40*/  IMAD.U32 R11, RZ, RZ, UR5 ;  /* 0x00000005ff0b7e24 */ /* 0x000fc4000f8e00ff */
[----:B------:R-:W-:Y:S02]  /*9d50*/  IMAD.MOV.U32 R12, RZ, RZ, 0x1 ;  /* 0x00000001ff0c7424 */ /* 0x000fe400078e00ff */
[----:B-1----:R-:W-:-:S07]  /*9d60*/  IMAD.MOV.U32 R13, RZ, RZ, RZ ;  /* 0x000000ffff0d7224 */ /* 0x002fce00078e00ff */
[----:B------:R-:W-:-:S07]  /*9d70*/  LEPC R20, `(.L_x_2447) ;  /* 0x000000001014794e */ /* 0x000fce0000000000 */
[----:B----4-:R-:W-:Y:S05]  /*9d80*/  CALL.ABS.NOINC R2 ;  /* 0x0000000002007343 */ /* 0x010fea0003c00000 */
.L_x_2447:
        /* <DEDUP_REMOVED lines=11> */
[----:B---3--:R-:W-:Y:S01]  /*9e40*/  MOV R6, UR4 ;  /* 0x0000000400067c02 */ /* 0x008fe20008000f00 */
[----:B------:R-:W-:Y:S01]  /*9e50*/  IMAD.U32 R7, RZ, RZ, UR5 ;  /* 0x00000005ff077e24 */ /* 0x000fe2000f8e00ff */
[----:B------:R-:W-:Y:S01]  /*9e60*/  MOV R11, UR7 ;  /* 0x00000007000b7c02 */ /* 0x000fe20008000f00 */
[----:B--2---:R-:W-:Y:S01]  /*9e70*/  IMAD.MOV.U32 R8, RZ, RZ, 0x70 ;  /* 0x00000070ff087424 */ /* 0x004fe200078e00ff */
[----:B-1----:R-:W-:Y:S01]  /*9e80*/  MOV R13, RZ ;  /* 0x000000ff000d7202 */ /* 0x002fe20000000f00 */
[----:B------:R-:W-:-:S07]  /*9e90*/  IMAD.MOV.U32 R12, RZ, RZ, 0x1 ;  /* 0x00000001ff0c7424 */ /* 0x000fce00078e00ff */
[----:B------:R-:W-:-:S07]  /*9ea0*/  LEPC R20, `(.L_x_2448) ;  /* 0x000000001014794e */ /* 0x000fce0000000000 */
[----:B----4-:R-:W-:Y:S05]  /*9eb0*/  CALL.ABS.NOINC R2 ;  /* 0x0000000002007343 */ /* 0x010fea0003c00000 */
.L_x_2448:
        /* <DEDUP_REMOVED lines=9> */
[----:B---3--:R-:W-:Y:S01]  /*9f50*/  MOV R6, UR6 ;  /* 0x0000000600067c02 */ /* 0x008fe20008000f00 */
[----:B------:R-:W-:Y:S01]  /*9f60*/  IMAD.U32 R7, RZ, RZ, UR7 ;  /* 0x00000007ff077e24 */ /* 0x000fe2000f8e00ff */
[----:B------:R-:W-:Y:S01]  /*9f70*/  MOV R11, UR5 ;  /* 0x00000005000b7c02 */ /* 0x000fe20008000f00 */
[----:B------:R-:W-:Y:S01]  /*9f80*/  IMAD.U32 R10, RZ, RZ, UR4 ;  /* 0x00000004ff0a7e24 */ /* 0x000fe2000f8e00ff */
[----:B-1----:R-:W-:Y:S01]  /*9f90*/  MOV R13, RZ ;  /* 0x000000ff000d7202 */ /* 0x002fe20000000f00 */
[----:B--2---:R-:W-:-:S02]  /*9fa0*/  IMAD.MOV.U32 R8, RZ, RZ, 0x70 ;  /* 0x00000070ff087424 */ /* 0x004fc400078e00ff */
[----:B------:R-:W-:-:S07]  /*9fb0*/  IMAD.MOV.U32 R12, RZ, RZ, 0x1 ;  /* 0x00000001ff0c7424 */ /* 0x000fce00078e00ff */
[----:B------:R-:W-:-:S07]  /*9fc0*/  LEPC R20, `(.L_x_2449) ;  /* 0x000000001014794e */ /* 0x000fce0000000000 */
[----:B----4-:R-:W-:Y:S05]  /*9fd0*/  CALL.ABS.NOINC R2 ;  /* 0x0000000002007343 */ /* 0x010fea0003c00000 */
.L_x_2449:
        /* <DEDUP_REMOVED lines=18> */
.L_x_2450:
[----:B------:R-:W4:Y:S01]  /*a100*/  S2R R0, SR_TID.X ;  /* 0x0000000000007919 */ /* 0x000f220000002100 */
        /* <DEDUP_REMOVED lines=17> */
[----:B----4-:R-:W-:Y:S01]  /*a220*/  VIADD R7, R0, 0xffffff80 ;  /* 0xffffff8000077836 */ /* 0x010fe20000000000 */
        /* <DEDUP_REMOVED lines=8> */
[----:B---3--:R-:W-:Y:S01]  /*a2b0*/  SHF.R.S32.HI R6, RZ, 0x5, R2 ;  /* 0x00000005ff067819 */ /* 0x008fe20000011402 */
[----:B------:R-:W-:Y:S01]  /*a2c0*/  IMAD.IADD R0, R7, 0x1, -R0 ;  /* 0x0000000107007824 */ /* 0x000fe200078e0a00 */
[----:B------:R-:W-:Y:S01]  /*a2d0*/  F2FP.F16.F32.PACK_AB R122, R125, R124 ;  /* 0x0000007c7d7a723e */ /* 0x000fe200000000ff */
[----:B------:R-:W-:Y:S01]  /*a2e0*/  IMAD.SHL.U32 R7, R4, 0x8, RZ ;  /* 0x0000000804077824 */ /* 0x000fe200078e00ff */
[----:B------:R-:W-:Y:S02]  /*a2f0*/  F2FP.F16.F32.PACK_AB R123, R127, R126 ;  /* 0x0000007e7f7b723e */ /* 0x000fe400000000ff */
[----:B------:R-:W-:Y:S02]  /*a300*/  SHF.R.S32.HI R3, RZ, 0x1f, R0 ;  /* 0x0000001fff037819 */ /* 0x000fe40000011400 */
[----:B------:R-:W-:Y:S02]  /*a310*/  F2FP.F16.F32.PACK_AB R129, R131, R130 ;  /* 0x000000828381723e */ /* 0x000fe400000000ff */
[----:B------:R-:W-:-:S02]  /*a320*/  LEA.HI R3, R3, R0, RZ, 0x3 ;  /* 0x0000000003037211 */ /* 0x000fc400078f18ff */
[----:B------:R-:W-:Y:S02]  /*a330*/  F2FP.F16.F32.PACK_AB R136, R137, R136 ;  /* 0x000000888988723e */ /* 0x000fe400000000ff */
[C---:B------:R-:W-:Y:S02]  /*a340*/  LOP3.LUT R5, R3.reuse, 0xfffffff8, RZ, 0xc0, !PT ;  /* 0xfffffff803057812 */ /* 0x040fe400078ec0ff */
[----:B------:R-:W-:Y:S02]  /*a350*/  SHF.L.U32 R3, R3, 0x6, RZ ;  /* 0x0000000603037819 */ /* 0x000fe400000006ff */
[----:B------:R-:W-:Y:S02]  /*a360*/  IADD3 R5, R0, -R5, RZ ;  /* 0x8000000500057210 */ /* 0x000fe40007ffe0ff */
[----:B------:R-:W-:Y:S02]  /*a370*/  LOP3.LUT R3, R3, 0x7ffffe00, RZ, 0xc0, !PT ;  /* 0x7ffffe0003037812 */ /* 0x000fe400078ec0ff */
[C---:B------:R-:W-:Y:S01]  /*a380*/  R2P PR, R5.reuse, 0x6 ;  /* 0x0000000605007804 */ /* 0x040fe20000000000 */
[----:B------:R-:W-:Y:S01]  /*a390*/  IMAD.SHL.U32 R0, R5, 0x40, RZ ;  /* 0x0000004005007824 */ /* 0x000fe200078e00ff */
[----:B------:R-:W-:Y:S01]  /*a3a0*/  F2FP.F16.F32.PACK_AB R130, R133, R132 ;  /* 0x000000848582723e */ /* 0x000fe200000000ff */
[----:B------:R-:W-:Y:S01]  /*a3b0*/  IMAD R3, R6, 0x400, R3 ;  /* 0x0000040006037824 */ /* 0x000fe200078e0203 */
[----:B------:R-:W-:Y:S01]  /*a3c0*/  F2FP.F16.F32.PACK_AB R131, R135, R134 ;  /* 0x000000868783723e */ /* 0x000fe200000000ff */
[----:B------:R-:W-:Y:S01]  /*a3d0*/  IMAD.MOV.U32 R5, RZ, RZ, 0x40 ;  /* 0x00000040ff057424 */ /* 0x000fe200078e00ff */
[----:B------:R-:W-:-:S02]  /*a3e0*/  LOP3.LUT R0, R0, 0x1c0, RZ, 0xc0, !PT ;  /* 0x000001c000007812 */ /* 0x000fc400078ec0ff */
[----:B------:R-:W-:Y:S02]  /*a3f0*/  F2FP.F16.F32.PACK_AB R137, R139, R138 ;  /* 0x0000008a8b89723e */ /* 0x000fe400000000ff */
[----:B------:R-:W-:Y:S02]  /*a400*/  LOP3.LUT R7, R0, 0x8, R7, 0xf8, !PT ;  /* 0x0000000800077812 */ /* 0x000fe400078ef807 */
[----:B------:R-:W-:Y:S02]  /*a410*/  SHF.R.U32.HI R0, RZ, 0x3, R0 ;  /* 0x00000003ff007819 */ /* 0x000fe40000011600 */
[----:B------:R-:W-:Y:S02]  /*a420*/  SEL R5, R5, 0xffffffc0, !P2 ;  /* 0xffffffc005057807 */ /* 0x000fe40005000000 */
[----:B------:R-:W-:Y:S02]  /*a430*/  LOP3.LUT R0, R7, R0, RZ, 0x3c, !PT ;  /* 0x0000000007007212 */ /* 0x000fe400078e3cff */
[----:B------:R-:W-:-:S02]  /*a440*/  F2FP.F16.F32.PACK_AB R144, R145, R144 ;  /* 0x000000909190723e */ /* 0x000fc400000000ff */
[----:B------:R-:W-:Y:S01]  /*a450*/  F2FP.F16.F32.PACK_AB R138, R141, R140 ;  /* 0x0000008c8d8a723e */ /* 0x000fe200000000ff */
[----:B------:R-:W-:Y:S01]  /*a460*/  IMAD.IADD R0, R0, 0x1, R3 ;  /* 0x0000000100007824 */ /* 0x000fe200078e0203 */
[----:B------:R-:W-:Y:S02]  /*a470*/  MOV R3, 0x20 ;  /* 0x0000002000037802 */ /* 0x000fe40000000f00 */
[----:B------:R-:W-:Y:S01]  /*a480*/  F2FP.F16.F32.PACK_AB R139, R143, R142 ;  /* 0x0000008e8f8b723e */ /* 0x000fe200000000ff */
[----:B------:R-:W-:Y:S01]  /*a490*/  IMAD R0, R0, 0x2, R17 ;  /* 0x0000000200007824 */ /* 0x000fe200078e0211 */
[----:B------:R-:W-:Y:S02]  /*a4a0*/  SEL R3, R3, 0xffffffe0, !P1 ;  /* 0xffffffe003037807 */ /* 0x000fe40004800000 */
[----:B------:R-:W-:Y:S02]  /*a4b0*/  F2FP.F16.F32.PACK_AB R145, R147, R146 ;  /* 0x000000929391723e */ /* 0x000fe400000000ff */
[--C-:B------:R-:W-:Y:S01]  /*a4c0*/  IADD3 R4, R5, 0x4000, R0.reuse ;  /* 0x0000400005047810 */ /* 0x100fe20007ffe000 */
[----:B------:R-:W-:Y:S01]  /*a4d0*/  STSM.16.M88.4 [R0+0x4000], R152 ;  /* 0x0040009800007844 */ /* 0x000fe20000000200 */
[----:B------:R-:W-:-:S02]  /*a4e0*/  IADD3 R2, R3, 0x4000, R0 ;  /* 0x0000400003027810 */ /* 0x000fc40007ffe000 */
[----:B------:R-:W-:Y:S01]  /*a4f0*/  IADD3 R3, R3, R4, RZ ;  /* 0x0000000403037210 */ /* 0x000fe20007ffe0ff */
[----:B------:R-:W3:Y:S01]  /*a500*/  SHFL.IDX PT, R5, R6, RZ, 0x1f ;  /* 0x00001fff06057589 */ /* 0x000ee200000e0000 */
[----:B------:R-:W-:Y:S02]  /*a510*/  F2FP.F16.F32.PACK_AB R146, R149, R148 ;  /* 0x000000949592723e */ /* 0x000fe400000000ff */
[----:B------:R-:W-:Y:S01]  /*a520*/  F2FP.F16.F32.PACK_AB R147, R151, R150 ;  /* 0x000000969793723e */ /* 0x000fe200000000ff */
[----:B------:R4:W-:Y:S04]  /*a530*/  STSM.16.M88.4 [R2], R160 ;  /* 0x000000a002007844 */ /* 0x0009e80000000200 */
[----:B------:R4:W-:Y:S04]  /*a540*/  STSM.16.M88.4 [R4], R168 ;  /* 0x000000a804007844 */ /* 0x0009e80000000200 */
[----:B------:R4:W-:Y:S04]  /*a550*/  STSM.16.M88.4 [R3], R176 ;  /* 0x000000b003007844 */ /* 0x0009e80000000200 */
[----:B------:R4:W-:Y:S04]  /*a560*/  STSM.16.M88.4 [R0], R120 ;  /* 0x0000007800007844 */ /* 0x0009e80000000200 */
[----:B------:R4:W-:Y:S04]  /*a570*/  STSM.16.M88.4 [R2+-0x4000], R128 ;  /* 0xffc0008002007844 */ /* 0x0009e80000000200 */
[----:B------:R4:W-:Y:S01]  /*a580*/  STSM.16.M88.4 [R4+-0x4000], R136 ;  /* 0xffc0008804007844 */ /* 0x0009e20000000200 */
[----:B---3--:R-:W-:-:S03]  /*a590*/  ISETP.NE.AND P0, PT, R5, 0x7, PT ;  /* 0x000000070500780c */ /* 0x008fc60003f05270 */
[----:B------:R4:W-:Y:S01]  /*a5a0*/  STSM.16.M88.4 [R3+-0x4000], R144 ;  /* 0xffc0009003007844 */ /* 0x0009e20000000200 */
[----:B------:R-:W-:Y:S01]  /*a5b0*/  @!PT LDS RZ, [RZ] ;  /* 0x00000000fffff984 */ /* 0x000fe20000000800 */
[----:B------:R-:W-:Y:S01]  /*a5c0*/  @!PT LDS RZ, [RZ] ;  /* 0x00000000fffff984 */ /* 0x000fe20000000800 */
[----:B------:R-:W-:Y:S01]  /*a5d0*/  @!PT LDS RZ, [RZ] ;  /* 0x00000000fffff984 */ /* 0x000fe20000000800 */
[----:B------:R3:W-:Y:S06]  /*a5e0*/  MEMBAR.ALL.CTA ;  /* 0x0000000000007992 */ /* 0x0007ec0000008000 */
[----:B---3--:R-:W3:Y:S02]  /*a5f0*/  FENCE.VIEW.ASYNC.S ;  /* 0x00000000000073c6 */ /* 0x008ee40000000000 */
[----:B---3--:R-:W-:Y:S06]  /*a600*/  BAR.ARV 0x1, 0x120 ;  /* 0x0044800000007b1d */ /* 0x008fec0000002000 */
[----:B------:R-:W-:Y:S05]  /*a610*/  @P0 BRA `(.L_x_2451) ;  /* 0x0000000000480947 */ /* 0x000fea0003800000 */
[----:B------:R-:W-:Y:S01]  /*a620*/  BAR.SYNC.DEFER_BLOCKING 0x1, 0x120 ;  /* 0x0044800000007b1d */ /* 0x000fe20000010000 */
[----:B------:R-:W-:-:S05]  /*a630*/  ELECT P0, URZ, PT ;  /* 0x00000000003f782f */ /* 0x000fca0003800000 */
[----:B------:R-:W-:Y:S08]  /*a640*/  BSSY B0, `(.L_x_2451) ;  /* 0x000000f000007945 */ /* 0x000ff00003800000 */
[----:B------:R-:W-:Y:S05]  /*a650*/  @!P0 BRA `(.L_x_2452) ;  /* 0x0000000000348947 */ /* 0x000fea0003800000 */
[----:B------:R-:W-:Y:S01]  /*a660*/  R2UR UR6, R17 ;  /* 0x00000000110672ca */ /* 0x000fe200000e0000 */
[----:B------:R-:W-:Y:S01]  /*a670*/  ULDC.64 UR8, c[0x0][0x198] ;  /* 0x0000660000087ab9 */ /* 0x000fe20000000a00 */
[----:B------:R-:W-:Y:S02]  /*a680*/  USHF.L.U32 UR42, UR36, 0x7, URZ ;  /* 0x00000007242a7899 */ /* 0x000fe4000800063f */
[----:B------:R-:W-:Y:S02]  /*a690*/  UIADD3 UR4, UP0, UR8, 0x770, URZ ;  /* 0x0000077008047890 */ /* 0x000fe4000ff1e03f */
[----:B------:R-:W-:Y:S02]  /*a6a0*/  UIADD3 UR8, UP1, UR8, 0x670, URZ ;  /* 0x0000067008087890 */ /* 0x000fe4000ff3e03f */
[----:B------:R-:W-:Y:S02]  /*a6b0*/  UIADD3.X UR5, URZ, UR9, URZ, UP0, !UPT ;  /* 0x000000093f057290 */ /* 0x000fe400087fe43f */
[----:B------:R-:W-:Y:S01]  /*a6c0*/  UIADD3.X UR9, URZ, UR9, URZ, UP1, !UPT ;  /* 0x000000093f097290 */ /* 0x000fe20008ffe43f */
[----:B------:R-:W-:-:S02]  /*a6d0*/  UMOV UR41, URZ ;  /* 0x0000003f00297c82 */ /* 0x000fc40008000000 */
[----:B------:R-:W-:-:S09]  /*a6e0*/  UIADD3 UR40, UR6, 0x4000, URZ ;  /* 0x0000400006287890 */ /* 0x000fd2000fffe03f */
[----:B------:R3:W-:Y:S02]  /*a6f0*/  UTMASTG.4D [UR40], [UR4] ;  /* 0x00000028040073b5 */ /* 0x0007e40008018000 */
[----:B---3--:R-:W-:Y:S02]  /*a700*/  UMOV UR40, UR6 ;  /* 0x0000000600287c82 */ /* 0x008fe40008000000 */
[----:B------:R3:W-:Y:S02]  /*a710*/  UTMASTG.4D [UR40], [UR8] ;  /* 0x00000028080073b5 */ /* 0x0007e40008018000 */
[----:B---3--:R0:W-:Y:S02]  /*a720*/  UTMACMDFLUSH ;  /* 0x00000000000079b7 */ /* 0x0081e40000000000 */
.L_x_2452:
[----:B------:R-:W-:Y:S05]  /*a730*/  BSYNC B0 ;  /* 0x0000000000007941 */ /* 0x000fea0003800000 */
.L_x_2451:
[----:B------:R-:W-:-:S04]  /*a740*/  DEPBAR.LE SB0, 0x0 ;  /* 0x000080000000791a */ /* 0x000fc80000000000 */
[----:B------:R-:W-:Y:S05]  /*a750*/  BRA `(.L_x_2413) ;  /* 0x00000038006c7947 */ /* 0x000fea0003800000 */
.L_x_2446:
[----:B------:R-:W4:Y:S01]  /*a760*/  S2R R0, SR_TID.X ;  /* 0x0000000000007919 */ /* 0x000f220000002100 */
[----:B------:R-:W5:Y:S01]  /*a770*/  LDC.64 R2, c[0x0][0x820] ;  /* 0x00020800ff027b82 */ /* 0x000f620000000a00 */
[----:B------:R-:W-:Y:S01]  /*a780*/  IMAD.U32 R9, RZ, RZ, UR43 ;  /* 0x0000002bff097e24 */ /* 0x000fe2000f8e00ff */
[----:B------:R-:W-:Y:S01]  /*a790*/  BSSY B0, `(.L_x_2453) ;  /* 0x0000038000007945 */ /* 0x000fe20003800000 */
[----:B------:R-:W-:Y:S02]  /*a7a0*/  IMAD.U32 R27, RZ, RZ, UR36 ;  /* 0x00000024ff1b7e24 */ /* 0x000fe4000f8e00ff */
[----:B------:R-:W-:Y:S01]  /*a7b0*/  IMAD.U32 R25, RZ, RZ, UR44 ;  /* 0x0000002cff197e24 */ /* 0x000fe2000f8e00ff */
[----:B------:R-:W-:Y:S02]  /*a7c0*/  SHF.R.S32.HI R9, RZ, 0x1f, R9 ;  /* 0x0000001fff097819 */ /* 0x000fe40000011409 */
[----:B------:R-:W1:Y:S02]  /*a7d0*/  LDC.64 R18, c[0x0][0x808] ;  /* 0x00020200ff127b82 */ /* 0x000e640000000a00 */
[----:B------:R-:W-:-:S06]  /*a7e0*/  SHF.R.S32.HI R25, RZ, 0x1f, R25 ;  /* 0x0000001fff197819 */ /* 0x000fcc0000011419 */
[----:B------:R-:W5:Y:S08]  /*a7f0*/  LDC.64 R14, c[0x0][0x828] ;  /* 0x00020a00ff0e7b82 */ /* 0x000f700000000a00 */
[----:B------:R-:W5:Y:S01]  /*a800*/  LDC.64 R16, c[0x0][0x850] ;  /* 0x00021400ff107b82 */ /* 0x000f620000000a00 */
[----:B----4-:R-:W-:-:S07]  /*a810*/  VIADD R5, R0, 0xffffff80 ;  /* 0xffffff8000057836 */ /* 0x010fce0000000000 */
[----:B------:R-:W4:Y:S01]  /*a820*/  LDC R23, c[0x0][0x83c] ;  /* 0x00020f00ff177b82 */ /* 0x000f220000000800 */
[----:B-1----:R-:W-:Y:S01]  /*a830*/  IMAD R11, R27, -0x80, R18 ;  /* 0xffffff801b0b7824 */ /* 0x002fe200078e0212 */
[----:B------:R-:W-:-:S04]  /*a840*/  SHF.R.S32.HI R0, RZ, 0x1f, R5 ;  /* 0x0000001fff007819 */ /* 0x000fc80000011405 */
[----:B--2---:R-:W-:Y:S02]  /*a850*/  LEA.HI R8, R0, R5, RZ, 0x3 ;  /* 0x0000000500087211 */ /* 0x004fe400078f18ff */
[----:B------:R-:W1:Y:S02]  /*a860*/  LDC.64 R20, c[0x0][0x858] ;  /* 0x00021600ff147b82 */ /* 0x000e640000000a00 */
[----:B------:R-:W-:-:S04]  /*a870*/  LOP3.LUT R0, R8, 0x1ffffff8, RZ, 0xc0, !PT ;  /* 0x1ffffff808007812 */ /* 0x000fc800078ec0ff */
[----:B------:R-:W-:-:S05]  /*a880*/  IADD3 R0, R5, -R0, RZ ;  /* 0x8000000005007210 */ /* 0x000fca0007ffe0ff */
[----:B---3--:R-:W-:Y:S02]  /*a890*/  IMAD.SHL.U32 R6, R0, 0x8, RZ ;  /* 0x0000000800067824 */ /* 0x008fe400078e00ff */
[----:B-----5:R-:W-:-:S03]  /*a8a0*/  IMAD R0, R9, R2, RZ ;  /* 0x0000000209007224 */ /* 0x020fc600078e02ff */
[----:B------:R-:W-:Y:S01]  /*a8b0*/  SHF.R.S32.HI R7, RZ, 0x1f, R6 ;  /* 0x0000001fff077819 */ /* 0x000fe20000011406 */
[----:B------:R-:W-:Y:S02]  /*a8c0*/  IMAD R3, R3, UR43, R0 ;  /* 0x0000002b03037c24 */ /* 0x000fe4000f8e0200 */
[----:B------:R-:W-:Y:S01]  /*a8d0*/  IMAD.WIDE.U32 R4, R2, UR43, R6 ;  /* 0x0000002b02047c25 */ /* 0x000fe2000f8e0006 */
[----:B------:R-:W-:-:S03]  /*a8e0*/  SHF.R.S32.HI R2, RZ, 0x3, R8 ;  /* 0x00000003ff027819 */ /* 0x000fc60000011408 */
[----:B------:R-:W-:Y:S01]  /*a8f0*/  IMAD R8, R25, R14, RZ ;  /* 0x0000000e19087224 */ /* 0x000fe200078e02ff */
[----:B------:R-:W-:Y:S01]  /*a900*/  IADD3 R5, R5, R3, RZ ;  /* 0x0000000305057210 */ /* 0x000fe20007ffe0ff */
[C---:B------:R-:W-:Y:S01]  /*a910*/  VIADD R0, R2.reuse, 0x20 ;  /* 0x0000002002007836 */ /* 0x040fe20000000000 */
[CC--:B------:R-:W-:Y:S01]  /*a920*/  ISETP.GE.AND P2, PT, R2.reuse, R11.reuse, PT ;  /* 0x0000000b0200720c */ /* 0x0c0fe20003f46270 */
[----:B------:R-:W-:Y:S02]  /*a930*/  VIADD R3, R2, 0x60 ;  /* 0x0000006002037836 */ /* 0x000fe40000000000 */
[----:B------:R-:W-:Y:S01]  /*a940*/  IMAD R15, R15, UR44, R8 ;  /* 0x0000002c0f0f7c24 */ /* 0x000fe2000f8e0208 */
[-C--:B------:R-:W-:Y:S01]  /*a950*/  ISETP.GE.AND P3, PT, R0, R11.reuse, PT ;  /* 0x0000000b0000720c */ /* 0x080fe20003f66270 */
[----:B------:R-:W-:Y:S01]  /*a960*/  IMAD.WIDE.U32 R12, R14, UR44, R4 ;  /* 0x0000002c0e0c7c25 */ /* 0x000fe2000f8e0004 */
[----:B------:R-:W-:Y:S02]  /*a970*/  ISETP.GE.AND P1, PT, R3, R11, PT ;  /* 0x0000000b0300720c */ /* 0x000fe40003f26270 */
[----:B------:R-:W-:Y:S01]  /*a980*/  IADD3 R0, R2, 0x40, RZ ;  /* 0x0000004002007810 */ /* 0x000fe20007ffe0ff */
[----:B------:R-:W-:Y:S01]  /*a990*/  IMAD.IADD R5, R13, 0x1, R15 ;  /* 0x000000010d057824 */ /* 0x000fe200078e020f */
[----:B------:R-:W-:-:S02]  /*a9a0*/  SHF.R.S32.HI R3, RZ, 0x1f, R2 ;  /* 0x0000001fff037819 */ /* 0x000fc40000011402 */
[----:B------:R-:W-:Y:S01]  /*a9b0*/  ISETP.GE.AND P0, PT, R0, R11, PT ;  /* 0x0000000b0000720c */ /* 0x000fe20003f06270 */
[----:B------:R-:W-:Y:S01]  /*a9c0*/  IMAD R0, R9, R16, RZ ;  /* 0x0000001009007224 */ /* 0x000fe200078e02ff */
[CC--:B------:R-:W-:Y:S01]  /*a9d0*/  ISETP.GE.OR P6, PT, R6.reuse, R19.reuse, P2 ;  /* 0x000000130600720c */ /* 0x0c0fe200017c6670 */
[----:B------:R-:W-:Y:S01]  /*a9e0*/  IMAD.WIDE R10, R27, 0x80, R2 ;  /* 0x000000801b0a7825 */ /* 0x000fe200078e0202 */
[CC--:B------:R-:W-:Y:S01]  /*a9f0*/  ISETP.GE.OR P4, PT, R6.reuse, R19.reuse, P3 ;  /* 0x000000130600720c */ /* 0x0c0fe20001f86670 */
[----:B------:R-:W2:Y:S01]  /*aa00*/  LDC.64 R26, c[0x0][0x208] ;  /* 0x00008200ff1a7b82 */ /* 0x000ea20000000a00 */
[----:B------:R-:W-:Y:S01]  /*aa10*/  ISETP.GE.OR P5, PT, R6, R19, P0 ;  /* 0x000000130600720c */ /* 0x000fe200007a6670 */
[----:B------:R-:W-:Y:S02]  /*aa20*/  IMAD R17, R17, UR43, R0 ;  /* 0x0000002b11117c24 */ /* 0x000fe4000f8e0200 */
[----:B------:R-:W-:-:S06]  /*aa30*/  IMAD.WIDE.U32 R8, R16, UR43, R6 ;  /* 0x0000002b10087c25 */ /* 0x000fcc000f8e0006 */
[----:B-1--4-:R-:W-:Y:S05]  /*aa40*/  @P6 BRA `(.L_x_2454) ;  /* 0x0000000000306947 */ /* 0x012fea0003800000 */
[----:B------:R-:W-:Y:S01]  /*aa50*/  ULDC.64 UR4, c[0x0][0x818] ;  /* 0x0002060000047ab9 */ /* 0x000fe20000000a00 */
[----:B------:R-:W-:Y:S01]  /*aa60*/  MOV R4, R12 ;  /* 0x0000000c00047202 */ /* 0x000fe20000000f00 */
[----:B------:R-:W-:Y:S01]  /*aa70*/  IMAD R15, R11, UR4, RZ ;  /* 0x000000040b0f7c24 */ /* 0x000fe2000f8e02ff */
[----:B--2---:R-:W-:Y:S02]  /*aa80*/  R2UR UR6, R26 ;  /* 0x000000001a0672ca */ /* 0x004fe400000e0000 */
        /* <DEDUP_REMOVED lines=8> */
.L_x_2454:
[----:B------:R-:W-:Y:S05]  /*ab10*/  BSYNC B0 ;  /* 0x0000000000007941 */ /* 0x000fea0003800000 */
.L_x_2453:
[----:B------:R-:W-:Y:S01]  /*ab20*/  IMAD.IADD R9, R9, 0x1, R17 ;  /* 0x0000000109097824 */ /* 0x000fe200078e0211 */
[----:B------:R-:W-:Y:S01]  /*ab30*/  BSSY B0, `(.L_x_2455) ;  /* 0x0000019000007945 */ /* 0x000fe20003800000 */
[----:B------:R-:W-:Y:S01]  /*ab40*/  IMAD R0, R25, R20, RZ ;  /* 0x0000001419007224 */ /* 0x000fe200078e02ff */
[----:B------:R-:W-:Y:S01]  /*ab50*/  ISETP.GE.OR P6, PT, R6, R19, P1 ;  /* 0x000000130600720c */ /* 0x000fe20000fc6670 */
[----:B------:R-:W-:Y:S01]  /*ab60*/  IMAD.WIDE.U32 R8, R20, UR44, R8 ;  /* 0x0000002c14087c25 */ /* 0x000fe2000f8e0008 */
[CC--:B------:R-:W-:Y:S02]  /*ab70*/  ISETP.GE.OR P2, PT, R6.reuse, R23.reuse, P2 ;  /* 0x000000170600720c */ /* 0x0c0fe40001746670 */
[CC--:B------:R-:W-:Y:S01]  /*ab80*/  ISETP.GE.OR P3, PT, R6.reuse, R23.reuse, P3 ;  /* 0x000000170600720c */ /* 0x0c0fe20001f66670 */
[----:B-1----:R-:W-:Y:S01]  /*ab90*/  IMAD R15, R21, UR44, R0 ;  /* 0x0000002c150f7c24 */ /* 0x002fe2000f8e0200 */
[CC--:B------:R-:W-:Y:S02]  /*aba0*/  ISETP.GE.OR P0, PT, R6.reuse, R23.reuse, P0 ;  /* 0x000000170600720c */ /* 0x0c0fe40000706670 */
[----:B------:R-:W-:Y:S01]  /*abb0*/  ISETP.GE.OR P1, PT, R6, R23, P1 ;  /* 0x000000170600720c */ /* 0x000fe20000f26670 */
[----:B------:R-:W-:-:S12]  /*abc0*/  @P4 BRA `(.L_x_2456) ;  /* 0x00000000003c4947 */ /* 0x000fd80003800000 */
[----:B------:R-:W-:Y:S01]  /*abd0*/  IADD3 R7, P4, R10, 0x20, RZ ;  /* 0x000000200a077810 */ /* 0x000fe20007f9e0ff */
[----:B------:R-:W-:Y:S01]  /*abe0*/  ULDC.64 UR4, c[0x0][0x818] ;  /* 0x0002060000047ab9 */ /* 0x000fe20000000a00 */
[----:B------:R-:W-:Y:S01]  /*abf0*/  IMAD.MOV.U32 R2, RZ, RZ, R12 ;  /* 0x000000ffff027224 */ /* 0x000fe200078e000c */
[----:B--2---:R-:W-:Y:S01]  /*ac00*/  R2UR UR6, R26 ;  /* 0x000000001a0672ca */ /* 0x004fe200000e0000 */
[----:B------:R-:W-:Y:S01]  /*ac10*/  IMAD.MOV.U32 R3, RZ, RZ, R5 ;  /* 0x000000ffff037224 */ /* 0x000fe200078e0005 */
[----:B------:R-:W-:Y:S02]  /*ac20*/  IADD3.X R0, RZ, R11, RZ, P4, !PT ;  /* 0x0000000bff007210 */ /* 0x000fe400027fe4ff */
        /* <DEDUP_REMOVED lines=9> */
.L_x_2456:
[----:B------:R-:W-:Y:S05]  /*acc0*/  BSYNC B0 ;  /* 0x0000000000007941 */ /* 0x000fea0003800000 */
.L_x_2455:
[----:B------:R-:W-:Y:S04]  /*acd0*/  BSSY B0, `(.L_x_2457) ;  /* 0x0000011000007945 */ /* 0x000fe80003800000 */
[----:B------:R-:W-:Y:S05]  /*ace0*/  @P5 BRA `(.L_x_2458) ;  /* 0x00000000003c5947 */ /* 0x000fea0003800000 */
[----:B-1----:R-:W-:Y:S01]  /*acf0*/  IADD3 R7, P4, R10, 0x40, RZ ;  /* 0x000000400a077810 */ /* 0x002fe20007f9e0ff */
[----:B------:R-:W-:Y:S01]  /*ad00*/  ULDC.64 UR4, c[0x0][0x818] ;  /* 0x0002060000047ab9 */ /* 0x000fe20000000a00 */
[----:B------:R-:W-:Y:S01]  /*ad10*/  MOV R3, R5 ;  /* 0x0000000500037202 */ /* 0x000fe20000000f00 */
[----:B------:R-:W-:Y:S01]  /*ad20*/  IMAD.MOV.U32 R2, RZ, RZ, R12 ;  /* 0x000000ffff027224 */ /* 0x000fe200078e000c */
[----:B--2---:R-:W-:Y:S01]  /*ad30*/  R2UR UR6, R26 ;  /* 0x000000001a0672ca */ /* 0x004fe200000e0000 */
[----:B------:R-:W-:Y:S01]  /*ad40*/  IMAD.X R0, RZ, RZ, R11, P4 ;  /* 0x000000ffff007224 */ /* 0x000fe200020e060b */
[----:B------:R-:W-:Y:S01]  /*ad50*/  R2UR UR7, R27 ;  /* 0x000000001b0772ca */ /* 0x000fe200000e0000 */
        /* <DEDUP_REMOVED lines=8> */
.L_x_2458:
[----:B------:R-:W-:Y:S05]  /*ade0*/  BSYNC B0 ;  /* 0x0000000000007941 */ /* 0x000fea0003800000 */
.L_x_2457:
[----:B------:R-:W-:Y:S04]  /*adf0*/  BSSY B0, `(.L_x_2459) ;  /* 0x0000011000007945 */ /* 0x000fe80003800000 */
[----:B------:R-:W-:Y:S05]  /*ae00*/  @P6 BRA `(.L_x_2460) ;  /* 0x00000000003c6947 */ /* 0x000fea0003800000 */
[----:B-1-3--:R-:W-:Y:S01]  /*ae10*/  IADD3 R7, P4, R10, 0x60, RZ ;  /* 0x000000600a077810 */ /* 0x00afe20007f9e0ff */
        /* <DEDUP_REMOVED lines=14> */
.L_x_2460:
[----:B------:R-:W-:Y:S05]  /*af00*/  BSYNC B0 ;  /* 0x0000000000007941 */ /* 0x000fea0003800000 */
.L_x_2459:
[----:B------:R-:W-:Y:S01]  /*af10*/  BSSY B0, `(.L_x_2461) ;  /* 0x000000f000007945 */ /* 0x000fe20003800000 */
[----:B----4-:R-:W-:-:S03]  /*af20*/  IADD3 R5, R9, R15, RZ ;  /* 0x0000000f09057210 */ /* 0x010fc60007ffe0ff */
[----:B------:R-:W-:Y:S05]  /*af30*/  @P2 BRA `(.L_x_2462) ;  /* 0x0000000000302947 */ /* 0x000fea0003800000 */
[----:B------:R-:W-:Y:S01]  /*af40*/  ULDC.64 UR4, c[0x0][0x848] ;  /* 0x0002120000047ab9 */ /* 0x000fe20000000a00 */
[----:B------:R-:W-:Y:S01]  /*af50*/  IMAD.MOV.U32 R4, RZ, RZ, R8 ;  /* 0x000000ffff047224 */ /* 0x000fe200078e0008 */
[----:B--2---:R-:W-:Y:S01]  /*af60*/  R2UR UR6, R26 ;  /* 0x000000001a0672ca */ /* 0x004fe200000e0000 */
[----:B-1-3--:R-:W-:Y:S01]  /*af70*/  IMAD R7, R11, UR4, RZ ;  /* 0x000000040b077c24 */ /* 0x00afe2000f8e02ff */
        /* <DEDUP_REMOVED lines=8> */
.L_x_2462:
[----:B------:R-:W-:Y:S05]  /*b000*/  BSYNC B0 ;  /* 0x0000000000007941 */ /* 0x000fea0003800000 */
.L_x_2461:
[----:B------:R-:W-:Y:S04]  /*b010*/  BSSY B0, `(.L_x_2463) ;  /* 0x0000011000007945 */ /* 0x000fe80003800000 */
[----:B------:R-:W-:Y:S05]  /*b020*/  @P3 BRA `(.L_x_2464) ;  /* 0x00000000003c3947 */ /* 0x000fea0003800000 */
[----:B-1-34-:R-:W-:Y:S01]  /*b030*/  IADD3 R7, P2, R10, 0x20, RZ ;  /* 0x000000200a077810 */ /* 0x01afe20007f5e0ff */
        /* <DEDUP_REMOVED lines=14> */
.L_x_2464:
[----:B------:R-:W-:Y:S05]  /*b120*/  BSYNC B0 ;  /* 0x0000000000007941 */ /* 0x000fea0003800000 */
.L_x_2463:
[----:B------:R-:W-:Y:S04]  /*b130*/  BSSY B0, `(.L_x_2465) ;  /* 0x0000011000007945 */ /* 0x000fe80003800000 */
[----:B------:R-:W-:Y:S05]  /*b140*/  @P0 BRA `(.L_x_2466) ;  /* 0x00000000003c0947 */ /* 0x000fea0003800000 */
[----:B-1-34-:R-:W-:Y:S01]  /*b150*/  IADD3 R7, P0, R10, 0x40, RZ ;  /* 0x000000400a077810 */ /* 0x01afe20007f1e0ff */
        /* <DEDUP_REMOVED lines=14> */
.L_x_2466:
[----:B------:R-:W-:Y:S05]  /*b240*/  BSYNC B0 ;  /* 0x0000000000007941 */ /* 0x000fea0003800000 */
.L_x_2465:
        /* <DEDUP_REMOVED lines=17> */
.L_x_2409:
        /* <DEDUP_REMOVED lines=8> */
[----:B------:R-:W1:Y:S01]  /*b3e0*/  S2UR UR7, SR_CTAID.X ;  /* 0x00000000000779c3 */ /* 0x000e620000002500 */
[----:B------:R-:W-:Y:S02]  /*b3f0*/  ULDC UR8, c[0x0][0xb50] ;  /* 0x0002d40000087ab9 */ /* 0x000fe40000000800 */
[----:B------:R-:W-:-:S05]  /*b400*/  UISETP.NE.AND UP0, UPT, UR8, 0x1, UPT ;  /* 0x000000010800788c */ /* 0x000fca000bf05270 */
[----:B------:R-:W2:Y:S06]  /*b410*/  LDC R0, c[0x0][0xb68] ;  /* 0x0002da00ff007b82 */ /* 0x000eac0000000800 */
[----:B------:R-:W-:Y:S01]  /*b420*/  @UP0 ULDC UR4, c[0x0][0xb54] ;  /* 0x0002d50000040ab9 */ /* 0x000fe20000000800 */
[----:B------:R-:W-:Y:S01]  /*b430*/  @UP0 ULDC UR9, c[0x0][0xb58] ;  /* 0x0002d60000090ab9 */ /* 0x000fe20000000800 */
[----:B-1----:R-:W-:Y:S02]  /*b440*/  UIMAD.WIDE.U32 UR4, UR7, UR4, URZ ;  /* 0x00000004070472a5 */ /* 0x002fe4000f8e003f */
[----:B------:R-:W-:-:S02]  /*b450*/  UMOV UR6, UR7 ;  /* 0x0000000700067c82 */ /* 0x000fc40008000000 */
[----:B------:R-:W-:-:S04]  /*b460*/  @UP0 USHF.R.U32.HI UR6, URZ, UR9, UR5 ;  /* 0x000000093f060299 */ /* 0x000fc80008011605 */
[----:B------:R-:W-:Y:S02]  /*b470*/  UIADD3 UR4, -UR6, URZ, URZ ;  /* 0x0000003f06047290 */ /* 0x000fe4000fffe13f */
[----:B--2---:R-:W-:Y:S02]  /*b480*/  ISETP.LE.AND P0, PT, R0, UR6, PT ;  /* 0x0000000600007c0c */ /* 0x004fe4000bf03270 */
[----:B------:R-:W-:-:S11]  /*b490*/  UIMAD UR8, UR8, UR4, UR7 ;  /* 0x00000004080872a4 */ /* 0x000fd6000f8e0207 */
[----:B------:R-:W-:Y:S05]  /*b4a0*/  @!P0 BRA `(.L_x_2468) ;  /* 0x0000000000208947 */ /* 0x000fea0003800000 */
        /* <DEDUP_REMOVED lines=8> */
.L_x_2468:
[----:B------:R-:W-:Y:S01]  /*b530*/  ULDC UR9, c[0x0][0xb44] ;  /* 0x0002d10000097ab9 */ /* 0x000fe20000000800 */
[----:B------:R-:W-:Y:S01]  /*b540*/  UMOV UR7, UR8 ;  /* 0x0000000800077c82 */ /* 0x000fe20008000000 */
[----:B------:R-:W-:-:S11]  /*b550*/  UISETP.NE.AND UP0, UPT, UR9, 0x1, UPT ;  /* 0x000000010900788c */ /* 0x000fd6000bf05270 */
[----:B------:R-:W-:Y:S02]  /*b560*/  @UP0 ULDC.64 UR10, c[0x0][0xb48] ;  /* 0x0002d200000a0ab9 */ /* 0x000fe40000000a00 */
[----:B------:R-:W-:-:S04]  /*b570*/  UIMAD.WIDE.U32 UR4, UR8, UR10, URZ ;  /* 0x0000000a080472a5 */ /* 0x000fc8000f8e003f */
[----:B------:R-:W-:-:S04]  /*b580*/  @UP0 USHF.R.U32.HI UR7, URZ, UR11, UR5 ;  /* 0x0000000b3f070299 */ /* 0x000fc80008011605 */
[----:B------:R-:W-:-:S12]  /*b590*/  UIMAD UR4, UR7, UR9, URZ ;  /* 0x00000009070472a4 */ /* 0x000fd8000f8e023f */
.L_x_2469:
        /* <DEDUP_REMOVED lines=17> */
[----:B------:R-:W-:Y:S01]  /*b6b0*/  ULDC UR6, c[0x0][0x74c] ;  /* 0x0001d30000067ab9 */ /* 0x000fe20000000800 */
[----:B------:R-:W-:Y:S02]  /*b6c0*/  UIADD3 UR4, UR4, 0x5f, URZ ;  /* 0x0000005f04047890 */ /* 0x000fe4000fffe03f */
[----:B------:R-:W-:Y:S02]  /*b6d0*/  UIADD3 UR7, -UR6, UR7, -UR5 ;  /* 0x0000000706077290 */ /* 0x000fe4000fffe905 */
[----:B------:R-:W-:Y:S02]  /*b6e0*/  UIMAD.WIDE UR4, UR4, 0x2aaaaaab, URZ ;  /* 0x2aaaaaab040478a5 */ /* 0x000fe4000f8e023f */
[----:B------:R-:W-:-:S02]  /*b6f0*/  UIMAD.WIDE UR6, UR7, 0x2aaaaaab, URZ ;  /* 0x2aaaaaab070678a5 */ /* 0x000fc4000f8e023f */
[----:B------:R-:W-:Y:S02]  /*b700*/  USHF.R.U32.HI UR4, URZ, 0x1f, UR5 ;  /* 0x0000001f3f047899 */ /* 0x000fe40008011605 */
[----:B------:R-:W-:Y:S02]  /*b710*/  USHF.R.U32.HI UR6, URZ, 0x1f, UR7 ;  /* 0x0000001f3f067899 */ /* 0x000fe40008011607 */
[----:B------:R-:W-:Y:S02]  /*b720*/  ULEA.HI.SX32 UR5, UR5, UR4, 0x1c ;  /* 0x0000000405057291 */ /* 0x000fe4000f8fe23f */
[----:B------:R-:W-:-:S04]  /*b730*/  ULEA.HI.SX32 UR6, UR7, UR6, 0x1c ;  /* 0x0000000607067291 */ /* 0x000fc8000f8fe23f */
[----:B------:R-:W-:-:S04]  /*b740*/  UISETP.LT.AND UP0, UPT, URZ, UR6, UPT ;  /* 0x000000063f00728c */ /* 0x000fc8000bf01270 */
[----:B------:R-:W-:-:S04]  /*b750*/  USEL UR8, URZ, UR6, !UP0 ;  /* 0x000000063f087287 */ /* 0x000fc8000c000000 */
[----:B------:R-:W-:-:S06]  /*b760*/  UISETP.GT.AND UP0, UPT, UR5, UR8, UPT ;  /* 0x000000080500728c */ /* 0x000fcc000bf04270 */
[----:B------:R-:W-:-:S13]  /*b770*/  PLOP3.LUT P0, PT, PT, PT, UP0, 0x80, 0x0 ;  /* 0x000000000000781c */ /* 0x000fda0003f0f008 */
[----:B------:R-:W-:Y:S05]  /*b780*/  @!P0 BRA `(.L_x_2413) ;  /* 0x0000002800608947 */ /* 0x000fea0003800000 */
[----:B------:R-:W-:Y:S01]  /*b790*/  USHF.R.S32.HI UR4, URZ, 0x1f, UR11 ;  /* 0x0000001f3f047899 */ /* 0x000fe2000801140b */
[----:B------:R-:W-:Y:S01]  /*b7a0*/  ULDC.64 UR12, c[0x0][0x2d8] ;  /* 0x0000b600000c7ab9 */ /* 0x000fe20000000a00 */
[----:B------:R-:W-:Y:S02]  /*b7b0*/  ELECT P0, URZ, PT ;  /* 0x00000000003f782f */ /* 0x000fe40003800000 */
[----:B------:R-:W-:Y:S02]  /*b7c0*/  UIMAD UR9, UR4, UR12, URZ ;  /* 0x0000000c040972a4 */ /* 0x000fe4000f8e023f */
[----:B------:R-:W-:Y:S02]  /*b7d0*/  UIADD3 UR4, UR5, -UR8, URZ ;  /* 0x8000000805047290 */ /* 0x000fe4000fffe03f */
[----:B------:R-:W-:Y:S02]  /*b7e0*/  UIMAD.WIDE.U32 UR6, UR11, UR12, URZ ;  /* 0x0000000c0b0672a5 */ /* 0x000fe4000f8e003f */
[----:B------:R-:W-:-:S02]  /*b7f0*/  ULOP3.LUT UR4, UR4, 0x1, URZ, 0xc0, !UPT ;  /* 0x0000000104047892 */ /* 0x000fc4000f8ec03f */
[----:B------:R-:W-:Y:S02]  /*b800*/  UIMAD UR9, UR11, UR13, UR9 ;  /* 0x0000000d0b0972a4 */ /* 0x000fe4000f8e0209 */
[----:B------:R-:W-:Y:S02]  /*b810*/  UISETP.NE.U32.AND UP0, UPT, UR4, 0x1, UPT ;  /* 0x000000010400788c */ /* 0x000fe4000bf05070 */
[----:B------:R-:W-:Y:S01]  /*b820*/  USHF.R.S32.HI UR11, URZ, 0x1f, UR10 ;  /* 0x0000001f3f0b7899 */ /* 0x000fe2000801140a */
[----:B------:R-:W-:Y:S01]  /*b830*/  ULDC.64 UR12, c[0x0][0x2e0] ;  /* 0x0000b800000c7ab9 */ /* 0x000fe20000000a00 */
[----:B------:R-:W-:Y:S02]  /*b840*/  UIADD3 UR7, UR7, UR9, URZ ;  /* 0x0000000907077290 */ /* 0x000fe4000fffe03f */
[----:B------:R-:W-:Y:S01]  /*b850*/  PLOP3.LUT P1, PT, PT, PT, UP0, 0x80, 0x0 ;  /* 0x000000000000781c */ /* 0x000fe20003f2f008 */
[----:B------:R-:W-:Y:S02]  /*b860*/  UIMAD UR9, UR11, UR12, URZ ;  /* 0x0000000c0b0972a4 */ /* 0x000fe4000f8e023f */
[----:B------:R-:W-:-:S02]  /*b870*/  UIMAD.WIDE.U32 UR6, UR10, UR12, UR6 ;  /* 0x0000000c0a0672a5 */ /* 0x000fc4000f8e0006 */
[----:B------:R-:W-:-:S04]  /*b880*/  UIMAD UR9, UR10, UR13, UR9 ;  /* 0x0000000d0a0972a4 */ /* 0x000fc8000f8e0209 */
[----:B------:R-:W-:-:S04]  /*b890*/  UIADD3 UR23, UR7, UR9, URZ ;  /* 0x0000000907177290 */ /* 0x000fc8000fffe03f */
[----:B------:R-:W-:Y:S08]  /*b8a0*/  @P1 BRA `(.L_x_2470) ;  /* 0x0000000000bc1947 */ /* 0x000ff00003800000 */
[----:B------:R-:W-:Y:S01]  /*b8b0*/  UIMAD UR15, UR8, 0x1800, URZ ;  /* 0x00001800080f78a4 */ /* 0x000fe2000f8e023f */
        /* <DEDUP_REMOVED lines=9> */
[----:B------:R-:W-:Y:S01]  /*b950*/  UMOV UR16, 0x0 ;  /* 0x0000000000107882 */ /* 0x000fe20000000000 */
[----:B------:R-:W-:Y:S02]  /*b960*/  UMOV UR17, 0x14f00000 ;  /* 0x14f0000000117882 */ /* 0x000fe40000000000 */
[----:B------:R-:W-:-:S02]  /*b970*/  ULEA.HI.X UR11, UR13, UR11, UR14, 0x2, UP0 ;  /* 0x0000000b0d0b7291 */ /* 0x000fc400080f140e */
[----:B-1----:R-:W-:-:S03]  /*b980*/  ULEA UR4, UR12, UR4, 0x18 ;  /* 0x000000040c047291 */ /* 0x002fc6000f8ec03f */
[----:B------:R-:W-:Y:S01]  /*b990*/  UMOV UR12, 0x300 ;  /* 0x00000300000c7882 */ /* 0x000fe20000000000 */
[----:B------:R-:W-:-:S09]  /*b9a0*/  UIADD3 UR4, UR4, 0x8000, URZ ;  /* 0x0000800004047890 */ /* 0x000fd2000fffe03f */
[----:B------:R1:W-:Y:S02]  /*b9b0*/  UBLKRED.G.S.ADD.F32.RN [UR10], [UR4], UR12, desc[UR16] ;  /* 0x0000100a040073bb */ /* 0x0003e400080a140c */
[----:B-1----:R0:W-:Y:S02]  /*b9c0*/  UTMACMDFLUSH ;  /* 0x00000000000079b7 */ /* 0x0021e40000000000 */
.L_x_2472:
[----:B------:R-:W-:Y:S05]  /*b9d0*/  BSYNC B0 ;  /* 0x0000000000007941 */ /* 0x000fea0003800000 */
.L_x_2471:
        /* <DEDUP_REMOVED lines=9> */
[----:B------:R-:W-:Y:S02]  /*ba70*/  UMOV UR17, 0x14f00000 ;  /* 0x14f0000000117882 */ /* 0x000fe40000000000 */
[----:B------:R-:W-:Y:S02]  /*ba80*/  ULEA.HI.X.SX32 UR4, UR4, UR23, 0x1, UP0 ;  /* 0x0000001704047291 */ /* 0x000fe400080f0e3f */
[----:B------:R-:W-:-:S04]  /*ba90*/  ULEA UR10, UP0, UR14, UR10, 0x2 ;  /* 0x0000000a0e0a7291 */ /* 0x000fc8000f80103f */
[----:B------:R-:W-:-:S03]  /*baa0*/  ULEA.HI.X UR11, UR14, UR11, UR4, 0x2, UP0 ;  /* 0x0000000b0e0b7291 */ /* 0x000fc600080f1404 */
[----:B------:R-:W-:Y:S01]  /*bab0*/  UMOV UR4, 0x300 ;  /* 0x0000030000047882 */ /* 0x000fe20000000000 */
[----:B-1----:R-:W-:-:S04]  /*bac0*/  ULEA UR12, UR13, UR12, 0x18 ;  /* 0x0000000c0d0c7291 */ /* 0x002fc8000f8ec03f */
[----:B------:R-:W-:-:S09]  /*bad0*/  UIADD3 UR12, UR12, 0xb000, URZ ;  /* 0x0000b0000c0c7890 */ /* 0x000fd2000fffe03f */
[----:B------:R1:W-:Y:S01]  /*bae0*/  UBLKRED.G.S.ADD.F32.RN [UR10], [UR12], UR4, desc[UR16] ;  /* 0x0000100a0c0073bb */ /* 0x0003e200080a1404 */
[----:B------:R0:W-:Y:S01]  /*baf0*/  UTMACMDFLUSH ;  /* 0x00000000000079b7 */ /* 0x0001e20000000000 */
[----:B-1----:R-:W-:-:S04]  /*bb00*/  DEPBAR.LE SB0, 0x1 ;  /* 0x000080400000791a */ /* 0x002fc80000000000 */
.L_x_2474:
[----:B------:R-:W-:Y:S05]  /*bb10*/  BSYNC B0 ;  /* 0x0000000000007941 */ /* 0x000fea0003800000 */
.L_x_2473:
[----:B------:R-:W-:Y:S06]  /*bb20*/  BAR.ARV 0xa, 0xa0 ;  /* 0x0282800000007b1d */ /* 0x000fec0000002000 */
[----:B------:R-:W-:Y:S04]  /*bb30*/  BSSY B0, `(.L_x_2475) ;  /* 0x0000003000007945 */ /* 0x000fe80003800000 */
[----:B------:R-:W-:Y:S05]  /*bb40*/  @!P0 BRA `(.L_x_2476) ;  /* 0x0000000000048947 */ /* 0x000fea0003800000 */
[----:B------:R-:W-:-:S04]  /*bb50*/  DEPBAR.LE SB0, 0x0 ;  /* 0x000080000000791a */ /* 0x000fc80000000000 */
.L_x_2476:
[----:B------:R-:W-:Y:S05]  /*bb60*/  BSYNC B0 ;  /* 0x0000000000007941 */ /* 0x000fea0003800000 */
.L_x_2475:
[----:B------:R-:W-:Y:S06]  /*bb70*/  BAR.ARV 0xb, 0xa0 ;  /* 0x02c2800000007b1d */ /* 0x000fec0000002000 */
[----:B------:R-:W-:Y:S01]  /*bb80*/  UIADD3 UR12, UR8, 0x1, URZ ;  /* 0x00000001080c7890 */ /* 0x000fe2000fffe03f */
[----:B------:R-:W-:Y:S11]  /*bb90*/  BRA `(.L_x_2477) ;  /* 0x0000000000047947 */ /* 0x000ff60003800000 */
.L_x_2470:
[----:B------:R-:W-:-:S05]  /*bba0*/  UMOV UR12, UR8 ;  /* 0x00000008000c7c82 */ /* 0x000fca0008000000 */
.L_x_2477:
[----:B------:R-:W-:-:S04]  /*bbb0*/  UIADD3 UR4, UR8, 0x1, URZ ;  /* 0x0000000108047890 */ /* 0x000fc8000fffe03f */
[----:B------:R-:W-:-:S06]  /*bbc0*/  UISETP.NE.AND UP0, UPT, UR5, UR4, UPT ;  /* 0x000000040500728c */ /* 0x000fcc000bf05270 */
[----:B------:R-:W-:-:S13]  /*bbd0*/  PLOP3.LUT P1, PT, PT, PT, UP0, 0x80, 0x0 ;  /* 0x000000000000781c */ /* 0x000fda0003f2f008 */
[----:B------:R-:W-:Y:S05]  /*bbe0*/  @!P1 BRA `(.L_x_2413) ;  /* 0x0000002400489947 */ /* 0x000fea0003800000 */
[----:B------:R-:W-:Y:S01]  /*bbf0*/  ULDC.64 UR10, c[0x0][0x2c0] ;  /* 0x0000b000000a7ab9 */ /* 0x000fe20000000a00 */
[----:B------:R-:W-:Y:S02]  /*bc00*/  UIADD3 UR19, UR9, UR7, URZ ;  /* 0x0000000709137290 */ /* 0x000fe4000fffe03f */
[----:B------:R-:W-:Y:S02]  /*bc10*/  ULEA UR18, UP0, UR6, UR10, 0x2 ;  /* 0x0000000a06127291 */ /* 0x000fe4000f80103f */
[----:B------:R-:W-:Y:S02]  /*bc20*/  UIMAD UR13, UR12, 0x1800, URZ ;  /* 0x000018000c0d78a4 */ /* 0x000fe4000f8e023f */
[----:B------:R-:W-:Y:S02]  /*bc30*/  ULEA.HI.X UR19, UR6, UR11, UR19, 0x2, UP0 ;  /* 0x0000000b06137291 */ /* 0x000fe400080f1413 */
[----:B------:R-:W-:Y:S02]  /*bc40*/  UIADD3 UR14, UP0, UR18, 0x3000, URZ ;  /* 0x00003000120e7890 */ /* 0x000fe4000ff1e03f */
[----:B------:R-:W-:-:S02]  /*bc50*/  UIADD3 UR16, UP1, UR18, 0x6000, URZ ;  /* 0x0000600012107890 */ /* 0x000fc4000ff3e03f */
[----:B------:R-:W-:Y:S02]  /*bc60*/  UIADD3 UR18, UP2, UR18, 0x9000, URZ ;  /* 0x0000900012127890 */ /* 0x000fe4000ff5e03f */
[----:B------:R-:W-:Y:S02]  /*bc70*/  UIADD3.X UR15, URZ, UR19, URZ, UP0, !UPT ;  /* 0x000000133f0f7290 */ /* 0x000fe400087fe43f */
[----:B------:R-:W-:Y:S02]  /*bc80*/  UIADD3.X UR17, URZ, UR19, URZ, UP1, !UPT ;  /* 0x000000133f117290 */ /* 0x000fe40008ffe43f */
[----:B------:R-:W-:Y:S01]  /*bc90*/  UIADD3.X UR19, URZ, UR19, URZ, UP2, !UPT ;  /* 0x000000133f137290 */ /* 0x000fe200097fe43f */
[----:B------:R-:W-:Y:S01]  /*bca0*/  UMOV UR4, URZ ;  /* 0x0000003f00047c82 */ /* 0x000fe20008000000 */
[----:B------:R-:W-:Y:S01]  /*bcb0*/  ULDC.64 UR24, c[0x0][0x2c0] ;  /* 0x0000b00000187ab9 */ /* 0x000fe20000000a00 */
[----:B------:R-:W-:-:S09]  /*bcc0*/  UMOV UR20, UR13 ;  /* 0x0000000d00147c82 */ /* 0x000fd20008000000 */
.L_x_2490:
        /* <DEDUP_REMOVED lines=20> */
.L_x_2479:
[----:B------:R-:W-:Y:S05]  /*be10*/  BSYNC B0 ;  /* 0x0000000000007941 */ /* 0x000fea0003800000 */
.L_x_2478:
        /* <DEDUP_REMOVED lines=13> */
.L_x_2481:
[----:B------:R-:W-:Y:S05]  /*bef0*/  BSYNC B0 ;  /* 0x0000000000007941 */ /* 0x000fea0003800000 */
.L_x_2480:
[----:B------:R-:W-:Y:S06]  /*bf00*/  BAR.ARV 0xa, 0xa0 ;  /* 0x0282800000007b1d */ /* 0x000fec0000002000 */
[----:B------:R-:W-:Y:S04]  /*bf10*/  BSSY B0, `(.L_x_2482) ;  /* 0x0000003000007945 */ /* 0x000fe80003800000 */
[----:B------:R-:W-:Y:S05]  /*bf20*/  @!P0 BRA `(.L_x_2483) ;  /* 0x0000000000048947 */ /* 0x000fea0003800000 */
[----:B------:R-:W-:-:S04]  /*bf30*/  DEPBAR.LE SB0, 0x0 ;  /* 0x000080000000791a */ /* 0x000fc80000000000 */
.L_x_2483:
[----:B------:R-:W-:Y:S05]  /*bf40*/  BSYNC B0 ;  /* 0x0000000000007941 */ /* 0x000fea0003800000 */
.L_x_2482:
        /* <DEDUP_REMOVED lines=13> */
.L_x_2485:
[----:B------:R-:W-:Y:S05]  /*c020*/  BSYNC B0 ;  /* 0x0000000000007941 */ /* 0x000fea0003800000 */
.L_x_2484:
        /* <DEDUP_REMOVED lines=13> */
.L_x_2487:
[----:B------:R-:W-:Y:S05]  /*c100*/  BSYNC B0 ;  /* 0x0000000000007941 */ /* 0x000fea0003800000 */
.L_x_2486:
[----:B------:R-:W-:Y:S01]  /*c110*/  UIADD3 UR12, UR12, 0x2, URZ ;  /* 0x000000020c0c7890 */ /* 0x000fe2000fffe03f */
[----:B------:R-:W-:Y:S06]  /*c120*/  BAR.ARV 0xa, 0xa0 ;  /* 0x0282800000007b1d */ /* 0x000fec0000002000 */
[----:B------:R-:W-:Y:S01]  /*c130*/  UISETP.GE.AND UP0, UPT, UR12, UR5, UPT ;  /* 0x000000050c00728c */ /* 0x000fe2000bf06270 */
[----:B------:R-:W-:Y:S04]  /*c140*/  BSSY B0, `(.L_x_2488) ;  /* 0x0000003000007945 */ /* 0x000fe80003800000 */
[----:B------:R-:W-:Y:S06]  /*c150*/  @!P0 BRA `(.L_x_2489) ;  /* 0x0000000000048947 */ /* 0x000fec0003800000 */
[----:B------:R-:W-:-:S04]  /*c160*/  DEPBAR.LE SB0, 0x0 ;  /* 0x000080000000791a */ /* 0x000fc80000000000 */
.L_x_2489:
[----:B------:R-:W-:Y:S05]  /*c170*/  BSYNC B0 ;  /* 0x0000000000007941 */ /* 0x000fea0003800000 */
.L_x_2488:
[----:B------:R-:W-:Y:S06]  /*c180*/  BAR.ARV 0xb, 0xa0 ;  /* 0x02c2800000007b1d */ /* 0x000fec0000002000 */
[----:B------:R-:W-:Y:S01]  /*c190*/  PLOP3.LUT P1, PT, PT, PT, UP0, 0x80, 0x0 ;  /* 0x000000000000781c */ /* 0x000fe20003f2f008 */
[----:B------:R-:W-:Y:S02]  /*c1a0*/  UIADD3 UR20, UR20, 0x3000, URZ ;  /* 0x0000300014147890 */ /* 0x000fe4000fffe03f */
[----:B------:R-:W-:-:S10]  /*c1b0*/  UIADD3 UR4, UR4, 0x3000, URZ ;  /* 0x0000300004047890 */ /* 0x000fd4000fffe03f */
[----:B------:R-:W-:Y:S05]  /*c1c0*/  @!P1 BRA `(.L_x_2490) ;  /* 0xfffffff800c09947 */ /* 0x000fea000383ffff */
[----:B------:R-:W-:Y:S05]  /*c1d0*/  BRA `(.L_x_2413) ;  /* 0x0000001c00cc7947 */ /* 0x000fea0003800000 */
.L_x_2467:
        /* <DEDUP_REMOVED lines=21> */
.L_x_2491:
[----:B------:R-:W-:Y:S01]  /*c330*/  ULDC UR8, c[0x0][0xb44] ;  /* 0x0002d10000087ab9 */ /* 0x000fe20000000800 */
[----:B------:R-:W-:Y:S01]  /*c340*/  UMOV UR11, UR7 ;  /* 0x00000007000b7c82 */ /* 0x000fe20008000000 */
[----:B------:R-:W-:-:S11]  /*c350*/  UISETP.NE.AND UP0, UPT, UR8, 0x1, UPT ;  /* 0x000000010800788c */ /* 0x000fd6000bf05270 */
[----:B------:R-:W-:Y:S02]  /*c360*/  @UP0 ULDC.64 UR12, c[0x0][0xb48] ;  /* 0x0002d200000c0ab9 */ /* 0x000fe40000000a00 */
[----:B------:R-:W-:-:S04]  /*c370*/  UIMAD.WIDE.U32 UR4, UR7, UR12, URZ ;  /* 0x0000000c070472a5 */ /* 0x000fc8000f8e003f */
[----:B------:R-:W-:-:S04]  /*c380*/  @UP0 USHF.R.U32.HI UR11, URZ, UR13, UR5 ;  /* 0x0000000d3f0b0299 */ /* 0x000fc80008011605 */
[----:B------:R-:W-:-:S12]  /*c390*/  UIMAD UR4, UR11, UR8, URZ ;  /* 0x000000080b0472a4 */ /* 0x000fd8000f8e023f */
.L_x_2492:
[----:B------:R-:W-:Y:S01]  /*c3a0*/  ULDC UR8, c[0x0][0xb38] ;  /* 0x0002ce0000087ab9 */ /* 0x000fe20000000800 */
[----:B------:R-:W-:Y:S01]  /*c3b0*/  UIADD3 UR4, UR7, -UR4, URZ ;  /* 0x8000000407047290 */ /* 0x000fe2000fffe03f */
[----:B------:R-:W-:Y:S01]  /*c3c0*/  MOV R8, 0x1 ;  /* 0x0000000100087802 */ /* 0x000fe20000000f00 */
[----:B------:R-:W-:Y:S01]  /*c3d0*/  UISETP.NE.AND UP0, UPT, UR8, 0x1, UPT ;  /* 0x000000010800788c */ /* 0x000fe2000bf05270 */
[----:B------:R-:W-:Y:S01]  /*c3e0*/  IMAD.MOV.U32 R0, RZ, RZ, RZ ;  /* 0x000000ffff007224 */ /* 0x000fe200078e00ff */
[----:B------:R-:W-:Y:S02]  /*c3f0*/  ULDC UR5, c[0x0][0xb44] ;  /* 0x0002d10000057ab9 */ /* 0x000fe40000000800 */
[----:B------:R-:W-:-:S07]  /*c400*/  UIMAD UR6, UR6, UR5, UR4 ;  /* 0x00000005060672a4 */ /* 0x000fce000f8e0204 */
        /* <DEDUP_REMOVED lines=9> */
[----:B------:R-:W1:Y:S01]  /*c4a0*/  LDC R3, c[0x0][0x280] ;  /* 0x0000a000ff037b82 */ /* 0x000e620000000800 */
[----:B------:R-:W-:Y:S01]  /*c4b0*/  USHF.L.U32 UR11, UR11, 0x7, URZ ;  /* 0x000000070b0b7899 */ /* 0x000fe2000800063f */
[----:B------:R-:W-:-:S06]  /*c4c0*/  ULDC UR4, c[0x0][0x74c] ;  /* 0x0001d30000047ab9 */ /* 0x000fcc0000000800 */
[----:B------:R-:W1:Y:S02]  /*c4d0*/  LDC R2, c[0x0][0x290] ;  /* 0x0000a400ff027b82 */ /* 0x000e640000000800 */
[----:B-1----:R-:W-:Y:S02]  /*c4e0*/  IADD3 R2, -R2, UR11, R3 ;  /* 0x0000000b02027c10 */ /* 0x002fe4000fffe103 */
[----:B------:R-:W-:-:S03]  /*c4f0*/  IADD3 R3, R3, 0x5f, RZ ;  /* 0x0000005f03037810 */ /* 0x000fc60007ffe0ff */
[----:B------:R-:W-:Y:S02]  /*c500*/  VIADD R2, R2, -UR4 ;  /* 0x8000000402027c36 */ /* 0x000fe40008000000 */
[----:B------:R-:W-:-:S04]  /*c510*/  IMAD.HI R4, R3, 0x2aaaaaab, RZ ;  /* 0x2aaaaaab03047827 */ /* 0x000fc800078e02ff */
[----:B------:R-:W-:Y:S01]  /*c520*/  IMAD.HI R2, R2, 0x2aaaaaab, RZ ;  /* 0x2aaaaaab02027827 */ /* 0x000fe200078e02ff */
[----:B------:R-:W-:-:S04]  /*c530*/  SHF.R.U32.HI R5, RZ, 0x1f, R4 ;  /* 0x0000001fff057819 */ /* 0x000fc80000011604 */
[----:B------:R-:W-:Y:S02]  /*c540*/  SHF.R.U32.HI R3, RZ, 0x1f, R2 ;  /* 0x0000001fff037819 */ /* 0x000fe40000011602 */
[----:B------:R-:W-:Y:S02]  /*c550*/  LEA.HI.SX32 R4, R4, R5, 0x1c ;  /* 0x0000000504047211 */ /* 0x000fe400078fe2ff */
[----:B------:R-:W-:-:S04]  /*c560*/  LEA.HI.SX32 R3, R2, R3, 0x1c ;  /* 0x0000000302037211 */ /* 0x000fc800078fe2ff */
[----:B------:R-:W-:-:S04]  /*c570*/  VIMNMX R5, RZ, R3, !PT ;  /* 0x00000003ff057248 */ /* 0x000fc80007fe0100 */
[----:B------:R-:W-:-:S13]  /*c580*/  ISETP.GT.AND P0, PT, R4, R5, PT ;  /* 0x000000050400720c */ /* 0x000fda0003f04270 */
[----:B------:R-:W-:Y:S05]  /*c590*/  @!P0 BRA `(.L_x_2493) ;  /* 0x0000001800488947 */ /* 0x000fea0003800000 */
[----:B------:R-:W1:Y:S01]  /*c5a0*/  LDC.64 R2, c[0x0][0x718] ;  /* 0x0001c600ff027b82 */ /* 0x000e620000000a00 */
[----:B------:R-:W-:Y:S01]  /*c5b0*/  IMAD.U32 R9, RZ, RZ, UR20 ;  /* 0x00000014ff097e24 */ /* 0x000fe2000f8e00ff */
[----:B------:R-:W-:Y:S01]  /*c5c0*/  ULDC UR4, c[0x0][0x2e8] ;  /* 0x0000ba0000047ab9 */ /* 0x000fe20000000800 */
[----:B------:R-:W-:Y:S01]  /*c5d0*/  ELECT P0, URZ, PT ;  /* 0x00000000003f782f */ /* 0x000fe20003800000 */
[----:B------:R-:W-:Y:S01]  /*c5e0*/  BSSY B0, `(.L_x_2493) ;  /* 0x000018d000007945 */ /* 0x000fe20003800000 */
[----:B------:R-:W-:Y:S01]  /*c5f0*/  UISETP.NE.AND UP0, UPT, UR4, 0x1, UPT ;  /* 0x000000010400788c */ /* 0x000fe2000bf05270 */
[----:B------:R-:W-:Y:S01]  /*c600*/  SHF.R.S32.HI R9, RZ, 0x1f, R9 ;  /* 0x0000001fff097819 */ /* 0x000fe20000011409 */
[----:B------:R-:W-:Y:S01]  /*c610*/  UMOV UR12, UR20 ;  /* 0x00000014000c7c82 */ /* 0x000fe20008000000 */
[----:B------:R-:W2:Y:S08]  /*c620*/  LDC.64 R6, c[0x0][0x730] ;  /* 0x0001cc00ff067b82 */ /* 0x000eb00000000a00 */
[----:B------:R-:W3:Y:S01]  /*c630*/  LDC.64 R12, c[0x0][0x720] ;  /* 0x0001c800ff0c7b82 */ /* 0x000ee20000000a00 */
[----:B------:R-:W-:Y:S01]  /*c640*/  @UP0 ULDC UR4, c[0x0][0x2ec] ;  /* 0x0000bb0000040ab9 */ /* 0x000fe20000000800 */
[----:B------:R-:W-:Y:S01]  /*c650*/  @UP0 ULDC UR6, c[0x0][0x2f0] ;  /* 0x0000bc0000060ab9 */ /* 0x000fe20000000800 */
[----:B------:R-:W-:-:S04]  /*c660*/  UIMAD.WIDE.U32 UR4, UR20, UR4, URZ ;  /* 0x00000004140472a5 */ /* 0x000fc8000f8e003f */
[----:B------:R-:W-:Y:S01]  /*c670*/  @UP0 USHF.R.U32.HI UR12, URZ, UR6, UR5 ;  /* 0x000000063f0c0299 */ /* 0x000fe20008011605 */
[C---:B-1----:R-:W-:Y:S02]  /*c680*/  IMAD R0, R9.reuse, R2, RZ ;  /* 0x0000000209007224 */ /* 0x042fe400078e02ff */
[----:B--2---:R-:W-:Y:S02]  /*c690*/  IMAD R10, R9, R6, RZ ;  /* 0x00000006090a7224 */ /* 0x004fe400078e02ff */
[----:B------:R-:W-:Y:S02]  /*c6a0*/  IMAD R9, R3, UR20, R0 ;  /* 0x0000001403097c24 */ /* 0x000fe4000f8e0200 */
[----:B------:R-:W-:-:S04]  /*c6b0*/  IMAD.WIDE.U32 R2, R2, UR20, RZ ;  /* 0x0000001402027c25 */ /* 0x000fc8000f8e00ff */
[----:B------:R-:W-:Y:S02]  /*c6c0*/  IMAD R15, R7, UR20, R10 ;  /* 0x00000014070f7c24 */ /* 0x000fe4000f8e020a */
[----:B------:R-:W-:Y:S01]  /*c6d0*/  IMAD.IADD R3, R3, 0x1, R9 ;  /* 0x0000000103037824 */ /* 0x000fe200078e0209 */
[----:B------:R-:W1:Y:S01]  /*c6e0*/  LDC.64 R10, c[0x0][0x738] ;  /* 0x0001ce00ff0a7b82 */ /* 0x000e620000000a00 */
[----:B------:R-:W-:Y:S02]  /*c6f0*/  IMAD.U32 R9, RZ, RZ, UR21 ;  /* 0x00000015ff097e24 */ /* 0x000fe4000f8e00ff */
[----:B---3--:R-:W-:-:S03]  /*c700*/  IMAD.WIDE.U32 R2, R12, UR21, R2 ;  /* 0x000000150c027c25 */ /* 0x008fc6000f8e0002 */
[----:B------:R-:W-:Y:S01]  /*c710*/  SHF.R.S32.HI R9, RZ, 0x1f, R9 ;  /* 0x0000001fff097819 */ /* 0x000fe20000011409 */
[----:B------:R-:W-:Y:S01]  /*c720*/  IMAD.WIDE.U32 R6, R6, UR20, RZ ;  /* 0x0000001406067c25 */ /* 0x000fe2000f8e00ff */
[----:B------:R2:W-:Y:S03]  /*c730*/  STL.64 [R1], R2 ;  /* 0x0000000201007387 */ /* 0x0005e60000100a00 */
[----:B------:R-:W-:Y:S01]  /*c740*/  IMAD R0, R9, R12, RZ ;  /* 0x0000000c09007224 */ /* 0x000fe200078e02ff */
[----:B------:R-:W-:-:S03]  /*c750*/  IADD3 R7, R7, R15, RZ ;  /* 0x0000000f07077210 */ /* 0x000fc60007ffe0ff */
[----:B------:R-:W-:Y:S02]  /*c760*/  IMAD R13, R13, UR21, R0 ;  /* 0x000000150d0d7c24 */ /* 0x000fe4000f8e0200 */
[----:B-1----:R-:W-:Y:S02]  /*c770*/  IMAD R0, R9, R10, RZ ;  /* 0x0000000a09007224 */ /* 0x002fe400078e02ff */
[----:B------:R-:W-:-:S04]  /*c780*/  IMAD.WIDE.U32 R6, R10, UR21, R6 ;  /* 0x000000150a067c25 */ /* 0x000fc8000f8e0006 */
[----:B------:R-:W-:Y:S02]  /*c790*/  IMAD R11, R11, UR21, R0 ;  /* 0x000000150b0b7c24 */ /* 0x000fe4000f8e0200 */
[----:B------:R-:W-:Y:S01]  /*c7a0*/  IMAD.MOV.U32 R0, RZ, RZ, RZ ;  /* 0x000000ffff007224 */ /* 0x000fe200078e00ff */
[----:B--2---:R-:W-:Y:S06]  /*c7b0*/  @!P0 BRA `(.L_x_2494) ;  /* 0x0000001400bc8947 */ /* 0x004fec0003800000 */
        /* <DEDUP_REMOVED lines=10> */
.L_x_2523:
[----:B------:R-:W2:Y:S01]  /*c860*/  LDL.64 R14, [R1] ;  /* 0x00000000010e7983 */ /* 0x000ea20000100a00 */
[----:B------:R-:W-:Y:S01]  /*c870*/  IMAD.IADD R21, R7, 0x1, R11 ;  /* 0x0000000107157824 */ /* 0x000fe200078e020b */
[----:B------:R-:W-:Y:S01]  /*c880*/  MOV R8, 0x1 ;  /* 0x0000000100087802 */ /* 0x000fe20000000f00 */
[----:B--2---:R-:W-:-:S05]  /*c890*/  IMAD.IADD R10, R15, 0x1, R13 ;  /* 0x000000010f0a7824 */ /* 0x004fca00078e020d */
[----:B------:R2:W-:Y:S01]  /*c8a0*/  STL [R1+0x8], R10 ;  /* 0x0000080a01007387 */ /* 0x0005e20000100800 */
[----:B------:R-:W-:Y:S05]  /*c8b0*/  @P0 BRA `(.L_x_2496) ;  /* 0x0000000000180947 */ /* 0x000fea0003800000 */
[----:B------:R-:W3:Y:S01]  /*c8c0*/  S2R R2, SR_TID.X ;  /* 0x0000000000027919 */ /* 0x000ee20000002100 */
[----:B-1----:R-:W-:-:S04]  /*c8d0*/  IMAD.MOV.U32 R3, RZ, RZ, 0x3180 ;  /* 0x00003180ff037424 */ /* 0x002fc800078e00ff */
[----:B------:R4:W-:Y:S01]  /*c8e0*/  SYNCS.ARRIVE.TRANS64 RZ, [R0+URZ+0x26810], R3 ;  /* 0x0268100300ff79a7 */ /* 0x0009e2000800003f */
[----:B---3--:R-:W-:-:S13]  /*c8f0*/  LOP3.LUT P1, RZ, R2, 0x1f, RZ, 0xc0, !PT ;  /* 0x0000001f02ff7812 */ /* 0x008fda000782c0ff */
[----:B----4-:R-:W-:Y:S05]  /*c900*/  @!P1 BRA `(.L_x_2496) ;  /* 0x0000000000049947 */ /* 0x010fea0003800000 */
[----:B------:R-:W-:Y:S01]  /*c910*/  BPT.TRAP 0x1 ;  /* 0x000000040000795c */ /* 0x000fe20000300000 */
.L_x_2496:
[----:B------:R-:W-:Y:S01]  /*c920*/  R2UR UR19, R5 ;  /* 0x00000000051372ca */ /* 0x000fe200000e0000 */
[----:B------:R-:W3:Y:S01]  /*c930*/  LDC.64 R12, c[0x0][0x198] ;  /* 0x00006600ff0c7b82 */ /* 0x000ee20000000a00 */
[----:B------:R-:W-:Y:S01]  /*c940*/  ULDC.64 UR4, c[0x0][0x700] ;  /* 0x0001c00000047ab9 */ /* 0x000fe20000000a00 */
[----:B------:R-:W-:Y:S01]  /*c950*/  R2UR UR8, R0 ;  /* 0x00000000000872ca */ /* 0x000fe200000e0000 */
[----:B------:R-:W-:Y:S01]  /*c960*/  UMOV UR24, 0x0 ;  /* 0x0000000000187882 */ /* 0x000fe20000000000 */
[----:B------:R-:W-:Y:S01]  /*c970*/  MOV R9, UR4 ;  /* 0x0000000400097c02 */ /* 0x000fe20008000f00 */
[----:B------:R-:W-:Y:S01]  /*c980*/  UMOV UR25, 0x14f00000 ;  /* 0x14f0000000197882 */ /* 0x000fe20000000000 */
[----:B------:R-:W-:Y:S01]  /*c990*/  UMOV UR18, URZ ;  /* 0x0000003f00127c82 */ /* 0x000fe20008000000 */
[----:B------:R-:W-:Y:S01]  /*c9a0*/  UMOV UR9, 0x18 ;  /* 0x0000001800097882 */ /* 0x000fe20000000000 */
[----:B------:R-:W-:Y:S01]  /*c9b0*/  UMOV UR13, UR21 ;  /* 0x00000015000d7c82 */ /* 0x000fe20008000000 */
[----:B------:R-:W-:Y:S01]  /*c9c0*/  UMOV UR10, UR18 ;  /* 0x00000012000a7c82 */ /* 0x000fe20008000000 */
[----:B------:R-:W-:Y:S01]  /*c9d0*/  UMOV UR28, UR12 ;  /* 0x0000000c001c7c82 */ /* 0x000fe20008000000 */
[----:B------:R-:W-:Y:S01]  /*c9e0*/  UMOV UR29, UR21 ;  /* 0x00000015001d7c82 */ /* 0x000fe20008000000 */
[----:B------:R-:W-:-:S03]  /*c9f0*/  UIMAD UR19, UR19, 0x60, URZ ;  /* 0x00000060131378a4 */ /* 0x000fc6000f8e023f */
[----:B------:R-:W-:Y:S02]  /*ca00*/  UIADD3 UR16, UR8, 0xe000, URZ ;  /* 0x0000e00008107890 */ /* 0x000fe4000fffe03f */
[----:B------:R-:W-:Y:S01]  /*ca10*/  UIADD3 UR17, UR8, 0x26810, URZ ;  /* 0x0002681008117890 */ /* 0x000fe2000fffe03f */
[----:B-1----:R-:W-:Y:S01]  /*ca20*/  IMAD.U32 R3, RZ, RZ, UR19 ;  /* 0x00000013ff037e24 */ /* 0x002fe2000f8e00ff */
[----:B------:R-:W-:Y:S01]  /*ca30*/  IADD3 R2, P1, R14, UR19, RZ ;  /* 0x000000130e027c10 */ /* 0x000fe2000ff3e0ff */
[----:B------:R-:W-:Y:S01]  /*ca40*/  UIADD3 UR26, UR8, 0x1a000, URZ ;  /* 0x0001a000081a7890 */ /* 0x000fe2000fffe03f */
[----:B------:R-:W-:Y:S02]  /*ca50*/  VIADD R14, R4, 0xffffffff ;  /* 0xffffffff040e7836 */ /* 0x000fe40000000000 */
[----:B------:R-:W-:Y:S01]  /*ca60*/  LEA.HI.X.SX32 R3, R3, R10, 0x1, P1 ;  /* 0x0000000a03037211 */ /* 0x000fe200008f0eff */
[----:B--2---:R-:W-:Y:S01]  /*ca70*/  IMAD.U32 R10, RZ, RZ, UR5 ;  /* 0x00000005ff0a7e24 */ /* 0x004fe2000f8e00ff */
[C---:B------:R-:W-:Y:S01]  /*ca80*/  LEA R11, P1, R2.reuse, R9, 0x2 ;  /* 0x00000009020b7211 */ /* 0x040fe200078210ff */
[----:B------:R-:W-:Y:S01]  /*ca90*/  UMOV UR27, UR17 ;  /* 0x00000011001b7c82 */ /* 0x000fe20008000000 */
[----:B------:R1:W-:Y:S02]  /*caa0*/  STL [R1+0x1c], R14 ;  /* 0x00001c0e01007387 */ /* 0x0003e40000100800 */
[----:B------:R-:W-:Y:S01]  /*cab0*/  R2UR UR4, R11 ;  /* 0x000000000b0472ca */ /* 0x000fe200000e0000 */
[----:B---3--:R-:W-:Y:S01]  /*cac0*/  IMAD.MOV.U32 R11, RZ, RZ, R12 ;  /* 0x000000ffff0b7224 */ /* 0x008fe200078e000c */
[----:B------:R-:W-:Y:S01]  /*cad0*/  LEA.HI.X R2, R2, R10, R3, 0x2, P1 ;  /* 0x0000000a02027211 */ /* 0x000fe200008f1403 */
[----:B------:R1:W-:Y:S01]  /*cae0*/  STL [R1+0x10], RZ ;  /* 0x000010ff01007387 */ /* 0x0003e20000100800 */
[----:B------:R-:W-:Y:S01]  /*caf0*/  MOV R12, R13 ;  /* 0x0000000d000c7202 */ /* 0x000fe20000000f00 */
[----:B------:R-:W-:Y:S01]  /*cb00*/  IMAD.MOV.U32 R13, RZ, RZ, 0x8000 ;  /* 0x00008000ff0d7424 */ /* 0x000fe200078e00ff */
[----:B------:R-:W-:-:S02]  /*cb10*/  R2UR UR5, R2 ;  /* 0x00000000020572ca */ /* 0x000fc400000e0000 */
[----:B------:R-:W-:-:S04]  /*cb20*/  IADD3 R2, P1, R11, 0xf0, RZ ;  /* 0x000000f00b027810 */ /* 0x000fc80007f3e0ff */
[----:B------:R-:W-:Y:S01]  /*cb30*/  R2UR UR22, R2 ;  /* 0x00000000021672ca */ /* 0x000fe200000e0000 */
[----:B------:R-:W-:-:S05]  /*cb40*/  IMAD.X R3, RZ, RZ, R12, P1 ;  /* 0x000000ffff037224 */ /* 0x000fca00008e060c */
[----:B------:R-:W-:-:S13]  /*cb50*/  R2UR UR23, R3 ;  /* 0x00000000031772ca */ /* 0x000fda00000e0000 */
[----:B------:R-:W-:Y:S01]  /*cb60*/  UTMALDG.4D [UR16], [UR22], desc[UR24] ;  /* 0x00001810160075b4 */ /* 0x000fe20008019000 */
[----:B------:R2:W-:Y:S01]  /*cb70*/  UBLKCP.S.G [UR26], [UR4], UR9 ;  /* 0x0000001a040073ba */ /* 0x0005e20008000209 */
[----:B------:R3:W-:Y:S02]  /*cb80*/  SYNCS.ARRIVE.TRANS64 RZ, [R0+URZ+0x26800], R13 ;  /* 0x0268000d00ff79a7 */ /* 0x0007e4000800003f */
[----:B---3--:R-:W-:-:S04]  /*cb90*/  IADD3 R13, P1, R11, 0x2f0, RZ ;  /* 0x000002f00b0d7810 */ /* 0x008fc80007f3e0ff */
[----:B------:R-:W-:Y:S01]  /*cba0*/  R2UR UR6, R13 ;  /* 0x000000000d0672ca */ /* 0x000fe200000e0000 */
[----:B--2---:R-:W-:Y:S01]  /*cbb0*/  UIADD3 UR9, UR8, 0x26800, URZ ;  /* 0x0002680008097890 */ /* 0x004fe2000fffe03f */
[----:B------:R-:W-:Y:S01]  /*cbc0*/  IADD3.X R13, RZ, R12, RZ, P1, !PT ;  /* 0x0000000cff0d7210 */ /* 0x000fe20000ffe4ff */
[----:B------:R-:W-:Y:S01]  /*cbd0*/  UIADD3 UR24, UR8, 0x4000, URZ ;  /* 0x0000400008187890 */ /* 0x000fe2000fffe03f */
[----:B------:R-:W-:Y:S02]  /*cbe0*/  UMOV UR16, 0x0 ;  /* 0x0000000000107882 */ /* 0x000fe40000000000 */
[----:B------:R-:W-:Y:S01]  /*cbf0*/  R2UR UR7, R13 ;  /* 0x000000000d0772ca */ /* 0x000fe200000e0000 */
[----:B------:R-:W-:Y:S01]  /*cc00*/  UMOV UR17, 0x10000000 ;  /* 0x1000000000117882 */ /* 0x000fe20000000000 */
[----:B------:R-:W-:Y:S01]  /*cc10*/  IADD3 R13, P1, R11, 0x3f0, RZ ;  /* 0x000003f00b0d7810 */ /* 0x000fe20007f3e0ff */
[----:B------:R-:W-:Y:S01]  /*cc20*/  UMOV UR27, UR11 ;  /* 0x0000000b001b7c82 */ /* 0x000fe20008000000 */
[----:B------:R-:W-:Y:S01]  /*cc30*/  UMOV UR26, UR18 ;  /* 0x00000012001a7c82 */ /* 0x000fe20008000000 */
[----:B------:R-:W-:Y:S01]  /*cc40*/  UMOV UR25, UR9 ;  /* 0x0000000900197c82 */ /* 0x000fe20008000000 */
[----:B------:R-:W-:Y:S01]  /*cc50*/  R2UR UR14, R13 ;  /* 0x000000000d0e72ca */ /* 0x000fe200000e0000 */
[----:B------:R-:W-:Y:S01]  /*cc60*/  IMAD.X R13, RZ, RZ, R12, P1 ;  /* 0x000000ffff0d7224 */ /* 0x000fe200008e060c */
[----:B------:R-:W-:-:S04]  /*cc70*/  ISETP.GE.AND P1, PT, R5, R14, PT ;  /* 0x0000000e0500720c */ /* 0x000fc80003f26270 */
[----:B------:R-:W-:Y:S01]  /*cc80*/  R2UR UR15, R13 ;  /* 0x000000000d0f72ca */ /* 0x000fe200000e0000 */
[----:B------:R1:W-:-:S12]  /*cc90*/  UTMALDG.4D [UR8], [UR6], desc[UR16] ;  /* 0x00001008060075b4 */ /* 0x0003d80008019000 */
[----:B------:R1:W-:Y:S02]  /*cca0*/  UTMALDG.4D [UR24], [UR14], desc[UR16] ;  /* 0x000010180e0075b4 */ /* 0x0003e40008019000 */
[----:B-1----:R-:W-:Y:S05]  /*ccb0*/  @P1 BRA `(.L_x_2497) ;  /* 0x0000000c00b01947 */ /* 0x002fea0003800000 */
[-C--:B------:R-:W-:Y:S01]  /*ccc0*/  LOP3.LUT R16, RZ, R5.reuse, RZ, 0x33, !PT ;  /* 0x00000005ff107212 */ /* 0x080fe200078e33ff */
[----:B------:R-:W-:Y:S01]  /*ccd0*/  IMAD.MOV.U32 R8, RZ, RZ, 0x1 ;  /* 0x00000001ff087424 */ /* 0x000fe200078e00ff */
[----:B------:R-:W-:Y:S02]  /*cce0*/  MOV R13, R5 ;  /* 0x00000005000d7202 */ /* 0x000fe40000000f00 */
[C---:B------:R-:W-:Y:S01]  /*ccf0*/  IADD3 R16, R4.reuse, R16, RZ ;  /* 0x0000001004107210 */ /* 0x040fe20007ffe0ff */
[----:B------:R-:W-:-:S05]  /*cd00*/  VIADD R4, R4, 0xfffffffe ;  /* 0xfffffffe04047836 */ /* 0x000fca0000000000 */
[----:B------:R-:W-:Y:S02]  /*cd10*/  ISETP.NE.AND P1, PT, R4, R5, PT ;  /* 0x000000050400720c */ /* 0x000fe40003f25270 */
[----:B------:R-:W-:-:S05]  /*cd20*/  LOP3.LUT R4, R16, 0x1, RZ, 0xc0, !PT ;  /* 0x0000000110047812 */ /* 0x000fca00078ec0ff */
[----:B------:R1:W-:Y:S06]  /*cd30*/  STL [R1+0x18], R4 ;  /* 0x0000180401007387 */ /* 0x0003ec0000100800 */
[----:B------:R-:W-:Y:S05]  /*cd40*/  @!P1 BRA `(.L_x_2498) ;  /* 0x0000000800589947 */ /* 0x000fea0003800000 */
[----:B------:R-:W-:Y:S01]  /*cd50*/  IMAD.IADD R16, R16, 0x1, -R4 ;  /* 0x0000000110107824 */ /* 0x000fe200078e0a04 */
[----:B------:R-:W-:Y:S01]  /*cd60*/  MOV R8, 0x1 ;  /* 0x0000000100087802 */ /* 0x000fe20000000f00 */
[----:B------:R-:W-:-:S07]  /*cd70*/  IMAD.MOV.U32 R13, RZ, RZ, R5 ;  /* 0x000000ffff0d7224 */ /* 0x000fce00078e0005 */
.L_x_2507:
[----:B--23--:R-:W-:-:S04]  /*cd80*/  SHF.L.U32 R17, R8, 0x1f, RZ ;  /* 0x0000001f08117819 */ /* 0x00cfc800000006ff */
[----:B------:R-:W2:Y:S02]  /*cd90*/  SYNCS.PHASECHK.TRANS64.TRYWAIT P1, [R0+URZ+0x26840], R17 ;  /* 0x02684011000075a7 */ /* 0x000ea4000802017f */
[----:B--2---:R-:W-:Y:S05]  /*cda0*/  @!P1 BRA `(.L_x_2499) ;  /* 0x0000001400749947 */ /* 0x004fea0003800000 */
.L_x_2524:
[----:B------:R-:W-:Y:S05]  /*cdb0*/  @P0 BRA `(.L_x_2500) ;  /* 0x00000000001c0947 */ /* 0x000fea0003800000 */
[----:B------:R-:W3:Y:S01]  /*cdc0*/  S2R R2, SR_TID.X ;  /* 0x0000000000027919 */ /* 0x000ee20000002100 */
[----:B------:R-:W-:-:S04]  /*cdd0*/  IMAD.MOV.U32 R3, RZ, RZ, 0x3180 ;  /* 0x00003180ff037424 */ /* 0x000fc800078e00ff */
[----:B------:R4:W-:Y:S01]  /*cde0*/  SYNCS.ARRIVE.TRANS64 RZ, [R0+URZ+0x26830], R3 ;  /* 0x0268300300ff79a7 */ /* 0x0009e2000800003f */
[----:B---3--:R-:W-:-:S04]  /*cdf0*/  LOP3.LUT R2, R2, 0x1f, RZ, 0xc0, !PT ;  /* 0x0000001f02027812 */ /* 0x008fc800078ec0ff */
[----:B------:R-:W-:-:S13]  /*ce00*/  ISETP.NE.AND P1, PT, R2, RZ, PT ;  /* 0x000000ff0200720c */ /* 0x000fda0003f25270 */
[----:B----4-:R-:W-:Y:S05]  /*ce10*/  @!P1 BRA `(.L_x_2500) ;  /* 0x0000000000049947 */ /* 0x010fea0003800000 */
[----:B------:R-:W-:Y:S01]  /*ce20*/  BPT.TRAP 0x1 ;  /* 0x000000040000795c */ /* 0x000fe20000300000 */
.L_x_2500:
[----:B------:R-:W3:Y:S01]  /*ce30*/  LDC.64 R14, c[0x0][0x728] ;  /* 0x0001ca00ff0e7b82 */ /* 0x000ee20000000a00 */
[----:B------:R-:W-:Y:S01]  /*ce40*/  IMAD R18, R13, 0x60, RZ ;  /* 0x000000600d127824 */ /* 0x000fe200078e02ff */
[----:B------:R-:W-:Y:S01]  /*ce50*/  R2UR UR4, R0 ;  /* 0x00000000000472ca */ /* 0x000fe200000e0000 */
[----:B------:R-:W-:Y:S01]  /*ce60*/  UMOV UR14, 0x0 ;  /* 0x00000000000e7882 */ /* 0x000fe20000000000 */
[----:B------:R-:W-:Y:S01]  /*ce70*/  UMOV UR15, 0x14f00000 ;  /* 0x14f00000000f7882 */ /* 0x000fe20000000000 */
[----:B------:R-:W-:Y:S01]  /*ce80*/  UMOV UR18, URZ ;  /* 0x0000003f00127c82 */ /* 0x000fe20008000000 */
[C---:B------:R-:W-:Y:S01]  /*ce90*/  IADD3 R2, P1, R18.reuse, R6, RZ ;  /* 0x0000000612027210 */ /* 0x040fe20007f3e0ff */
[----:B------:R-:W-:Y:S01]  /*cea0*/  UMOV UR10, 0x18 ;  /* 0x00000018000a7882 */ /* 0x000fe20000000000 */
[----:B-1----:R-:W1:Y:S01]  /*ceb0*/  LDC.64 R4, c[0x0][0x198] ;  /* 0x00006600ff047b82 */ /* 0x002e620000000a00 */
        /* <DEDUP_REMOVED lines=20> */
.L_x_2525:
        /* <DEDUP_REMOVED lines=8> */
.L_x_2502:
[----:B------:R-:W3:Y:S01]  /*d080*/  LDL.64 R2, [R1] ;  /* 0x0000000001027983 */ /* 0x000ee20000100a00 */
[----:B------:R-:W-:Y:S01]  /*d090*/  IADD3 R19, R18, 0x60, RZ ;  /* 0x0000006012137810 */ /* 0x000fe20007ffe0ff */
[----:B------:R-:W-:Y:S02]  /*d0a0*/  ULDC.64 UR4, c[0x0][0x700] ;  /* 0x0001c00000047ab9 */ /* 0x000fe40000000a00 */
[----:B------:R-:W-:Y:S01]  /*d0b0*/  IMAD.U32 R9, RZ, RZ, UR4 ;  /* 0x00000004ff097e24 */ /* 0x000fe2000f8e00ff */
[----:B---3--:R-:W-:-:S04]  /*d0c0*/  IADD3 R2, P1, R19, R2, RZ ;  /* 0x0000000213027210 */ /* 0x008fc80007f3e0ff */
[----:B------:R-:W-:-:S04]  /*d0d0*/  LEA R3, P2, R2, R9, 0x2 ;  /* 0x0000000902037211 */ /* 0x000fc800078410ff */
[----:B------:R-:W-:Y:S02]  /*d0e0*/  R2UR UR14, R3 ;  /* 0x00000000030e72ca */ /* 0x000fe400000e0000 */
[----:B------:R-:W3:Y:S01]  /*d0f0*/  LDL R3, [R1+0x8] ;  /* 0x0000080001037983 */ /* 0x000ee20000100800 */
[----:B------:R-:W-:Y:S01]  /*d100*/  SHF.R.S32.HI R20, RZ, 0x1f, R19 ;  /* 0x0000001fff147819 */ /* 0x000fe20000011413 */
[----:B------:R-:W-:Y:S01]  /*d110*/  UMOV UR6, 0x0 ;  /* 0x0000000000067882 */ /* 0x000fe20000000000 */
[----:B------:R-:W-:Y:S01]  /*d120*/  MOV R10, UR5 ;  /* 0x00000005000a7c02 */ /* 0x000fe20008000f00 */
[----:B------:R-:W-:Y:S01]  /*d130*/  UMOV UR7, 0x14f00000 ;  /* 0x14f0000000077882 */ /* 0x000fe20000000000 */
[----:B------:R-:W-:Y:S01]  /*d140*/  R2UR UR8, R0 ;  /* 0x00000000000872ca */ /* 0x000fe200000e0000 */
[----:B------:R-:W-:Y:S01]  /*d150*/  UMOV UR18, URZ ;  /* 0x0000003f00127c82 */ /* 0x000fe20008000000 */
[----:B------:R-:W-:Y:S01]  /*d160*/  R2UR UR19, R19 ;  /* 0x00000000131372ca */ /* 0x000fe200000e0000 */
[----:B------:R-:W-:-:S10]  /*d170*/  UMOV UR10, 0x18 ;  /* 0x00000018000a7882 */ /* 0x000fd40000000000 */
[----:B------:R-:W-:Y:S02]  /*d180*/  UIADD3 UR16, UR8, 0x11000, URZ ;  /* 0x0001100008107890 */ /* 0x000fe4000fffe03f */
[----:B------:R-:W-:Y:S02]  /*d190*/  UIADD3 UR17, UR8, 0x26818, URZ ;  /* 0x0002681808117890 */ /* 0x000fe4000fffe03f */
[----:B------:R-:W-:-:S05]  /*d1a0*/  UIADD3 UR8, UR8, 0x1a200, URZ ;  /* 0x0001a20008087890 */ /* 0x000fca000fffe03f */
[----:B------:R-:W-:Y:S01]  /*d1b0*/  UMOV UR9, UR17 ;  /* 0x0000001100097c82 */ /* 0x000fe20008000000 */
[----:B---3--:R-:W-:-:S05]  /*d1c0*/  IMAD.X R3, R20, 0x1, R3, P1 ;  /* 0x0000000114037824 */ /* 0x008fca00008e0603 */
[----:B------:R-:W-:-:S04]  /*d1d0*/  LEA.HI.X R2, R2, R10, R3, 0x2, P2 ;  /* 0x0000000a02027211 */ /* 0x000fc800010f1403 */
[----:B------:R-:W-:Y:S02]  /*d1e0*/  R2UR UR15, R2 ;  /* 0x00000000020f72ca */ /* 0x000fe400000e0000 */
[----:B------:R-:W-:-:S04]  /*d1f0*/  IADD3 R2, P1, R11, 0xf0, RZ ;  /* 0x000000f00b027810 */ /* 0x000fc80007f3e0ff */
[----:B------:R-:W-:Y:S02]  /*d200*/  IADD3.X R3, RZ, R12, RZ, P1, !PT ;  /* 0x0000000cff037210 */ /* 0x000fe40000ffe4ff */
[----:B------:R-:W-:Y:S02]  /*d210*/  R2UR UR4, R2 ;  /* 0x00000000020472ca */ /* 0x000fe400000e0000 */
[----:B------:R-:W-:-:S13]  /*d220*/  R2UR UR5, R3 ;  /* 0x00000000030572ca */ /* 0x000fda00000e0000 */
[----:B------:R3:W-:Y:S01]  /*d230*/  UTMALDG.4D [UR16], [UR4], desc[UR6] ;  /* 0x00000610040075b4 */ /* 0x0007e20008019000 */
[----:B------:R3:W-:Y:S01]  /*d240*/  UBLKCP.S.G [UR8], [UR14], UR10 ;  /* 0x000000080e0073ba */ /* 0x0007e2000800020a */
[----:B------:R-:W4:Y:S02]  /*d250*/  SYNCS.PHASECHK.TRANS64.TRYWAIT P1, [R0+URZ+0x26848], R17 ;  /* 0x02684811000075a7 */ /* 0x000f24000802017f */
[----:B---34-:R-:W-:Y:S05]  /*d260*/  @!P1 BRA `(.L_x_2503) ;  /* 0x00000010006c9947 */ /* 0x018fea0003800000 */
.L_x_2526:
        /* <DEDUP_REMOVED lines=8> */
.L_x_2504:
        /* <DEDUP_REMOVED lines=24> */
.L_x_2528:
        /* <DEDUP_REMOVED lines=8> */
.L_x_2506:
[----:B----4-:R-:W4:Y:S04]  /*d4f0*/  LDL.64 R4, [R1] ;  /* 0x0000000001047983 */ /* 0x010f280000100a00 */
[----:B------:R-:W5:Y:S01]  /*d500*/  LDL R14, [R1+0x8] ;  /* 0x00000800010e7983 */ /* 0x000f620000100800 */
        /* <DEDUP_REMOVED lines=8> */
[----:B------:R-:W-:Y:S01]  /*d590*/  UMOV UR10, 0x18 ;  /* 0x00000018000a7882 */ /* 0x000fe20000000000 */
[----:B------:R-:W-:-:S04]  /*d5a0*/  IADD3 R13, R13, 0x2, RZ ;  /* 0x000000020d0d7810 */ /* 0x000fc80007ffe0ff */
[----:B------:R-:W-:Y:S02]  /*d5b0*/  UIADD3 UR19, UR19, 0xc0, URZ ;  /* 0x000000c013137890 */ /* 0x000fe4000fffe03f */
[----:B------:R-:W-:Y:S02]  /*d5c0*/  UIADD3 UR16, UR8, 0xe000, URZ ;  /* 0x0000e00008107890 */ /* 0x000fe4000fffe03f */
[----:B------:R-:W-:Y:S02]  /*d5d0*/  UIADD3 UR17, UR8, 0x26810, URZ ;  /* 0x0002681008117890 */ /* 0x000fe4000fffe03f */
[----:B------:R-:W-:-:S05]  /*d5e0*/  UIADD3 UR8, UR8, 0x1a000, URZ ;  /* 0x0001a00008087890 */ /* 0x000fca000fffe03f */
[----:B------:R-:W-:Y:S02]  /*d5f0*/  UMOV UR9, UR17 ;  /* 0x0000001100097c82 */ /* 0x000fe40008000000 */
[----:B------:R1:W-:Y:S01]  /*d600*/  UTMALDG.4D [UR16], [UR4], desc[UR6] ;  /* 0x00000610040075b4 */ /* 0x0003e20008019000 */
[----:B----4-:R-:W-:-:S04]  /*d610*/  IADD3 R4, P1, R4, UR19, RZ ;  /* 0x0000001304047c10 */ /* 0x010fc8000ff3e0ff */
[----:B------:R-:W-:-:S04]  /*d620*/  LEA R5, P2, R4, R9, 0x2 ;  /* 0x0000000904057211 */ /* 0x000fc800078410ff */
[----:B------:R-:W-:Y:S02]  /*d630*/  R2UR UR14, R5 ;  /* 0x00000000050e72ca */ /* 0x000fe400000e0000 */
[----:B------:R-:W-:-:S04]  /*d640*/  MOV R5, UR19 ;  /* 0x0000001300057c02 */ /* 0x000fc80008000f00 */
[----:B-----5:R-:W-:Y:S02]  /*d650*/  LEA.HI.X.SX32 R5, R5, R14, 0x1, P1 ;  /* 0x0000000e05057211 */ /* 0x020fe400008f0eff */
[----:B------:R-:W-:Y:S02]  /*d660*/  ISETP.NE.AND P1, PT, R16, RZ, PT ;  /* 0x000000ff1000720c */ /* 0x000fe40003f25270 */
[----:B------:R-:W-:-:S04]  /*d670*/  LEA.HI.X R5, R4, R10, R5, 0x2, P2 ;  /* 0x0000000a04057211 */ /* 0x000fc800010f1405 */
[----:B------:R-:W-:-:S13]  /*d680*/  R2UR UR15, R5 ;  /* 0x00000000050f72ca */ /* 0x000fda00000e0000 */
[----:B------:R1:W-:Y:S02]  /*d690*/  UBLKCP.S.G [UR8], [UR14], UR10 ;  /* 0x000000080e0073ba */ /* 0x0003e4000800020a */
[----:B-1----:R-:W-:Y:S05]  /*d6a0*/  @P1 BRA `(.L_x_2507) ;  /* 0xfffffff400b41947 */ /* 0x002fea000383ffff */
.L_x_2498:
[----:B-1----:R-:W4:Y:S04]  /*d6b0*/  LDL.LU R4, [R1+0x18] ;  /* 0x0000180001047983 */ /* 0x002f280000300800 */
[----:B------:R1:W5:Y:S01]  /*d6c0*/  LDL R5, [R1+0x1c] ;  /* 0x00001c0001057983 */ /* 0x0003620000100800 */
[----:B----4-:R-:W-:-:S13]  /*d6d0*/  ISETP.NE.AND P1, PT, R4, RZ, PT ;  /* 0x000000ff0400720c */ /* 0x010fda0003f25270 */
[----:B-1----:R-:W-:Y:S05]  /*d6e0*/  @!P1 BRA `(.L_x_2497) ;  /* 0x0000000400249947 */ /* 0x002fea0003800000 */
[----:B------:R-:W-:-:S04]  /*d6f0*/  SHF.L.U32 R14, R8, 0x1f, RZ ;  /* 0x0000001f080e7819 */ /* 0x000fc800000006ff */
[----:B------:R-:W1:Y:S02]  /*d700*/  SYNCS.PHASECHK.TRANS64.TRYWAIT P1, [R0+URZ+0x26840], R14 ;  /* 0x0268400e000075a7 */ /* 0x000e64000802017f */
[----:B-1----:R-:W-:Y:S05]  /*d710*/  @!P1 BRA `(.L_x_2508) ;  /* 0x0000000c006c9947 */ /* 0x002fea0003800000 */
.L_x_2529:
[----:B------:R-:W-:Y:S05]  /*d720*/  @P0 BRA `(.L_x_2509) ;  /* 0x00000000001c0947 */ /* 0x000fea0003800000 */
[----:B------:R-:W4:Y:S02]  /*d730*/  S2R R4, SR_TID.X ;  /* 0x0000000000047919 */ /* 0x000f240000002100 */
[----:B----45:R-:W-:Y:S01]  /*d740*/  LOP3.LUT R5, R4, 0x1f, RZ, 0xc0, !PT ;  /* 0x0000001f04057812 */ /* 0x030fe200078ec0ff */
[----:B------:R-:W-:-:S03]  /*d750*/  IMAD.MOV.U32 R4, RZ, RZ, 0x3180 ;  /* 0x00003180ff047424 */ /* 0x000fc600078e00ff */
[----:B------:R-:W-:Y:S01]  /*d760*/  ISETP.NE.AND P1, PT, R5, RZ, PT ;  /* 0x000000ff0500720c */ /* 0x000fe20003f25270 */
[----:B------:R4:W-:-:S12]  /*d770*/  SYNCS.ARRIVE.TRANS64 RZ, [R0+URZ+0x26830], R4 ;  /* 0x0268300400ff79a7 */ /* 0x0009d8000800003f */
[----:B----4-:R-:W-:Y:S05]  /*d780*/  @!P1 BRA `(.L_x_2509) ;  /* 0x0000000000049947 */ /* 0x010fea0003800000 */
[----:B------:R-:W-:Y:S01]  /*d790*/  BPT.TRAP 0x1 ;  /* 0x000000040000795c */ /* 0x000fe20000300000 */
.L_x_2509:
[----:B-----5:R-:W4:Y:S01]  /*d7a0*/  LDC.64 R4, c[0x0][0x728] ;  /* 0x0001ca00ff047b82 */ /* 0x020f220000000a00 */
[----:B------:R-:W-:Y:S01]  /*d7b0*/  IMAD R13, R13, 0x60, RZ ;  /* 0x000000600d0d7824 */ /* 0x000fe200078e02ff */
        /* <DEDUP_REMOVED lines=10> */
[----:B----4-:R-:W-:-:S04]  /*d860*/  LEA R4, P2, R15, R4, 0x2 ;  /* 0x000000040f047211 */ /* 0x010fc800078410ff */
[----:B------:R-:W-:Y:S01]  /*d870*/  UMOV UR9, UR17 ;  /* 0x0000001100097c82 */ /* 0x000fe20008000000 */
[----:B------:R-:W-:Y:S02]  /*d880*/  R2UR UR14, R4 ;  /* 0x00000000040e72ca */ /* 0x000fe400000e0000 */
[----:B------:R-:W-:-:S04]  /*d890*/  LEA.HI.X.SX32 R4, R13, R21, 0x1, P1 ;  /* 0x000000150d047211 */ /* 0x000fc800008f0eff */
[----:B------:R-:W-:-:S04]  /*d8a0*/  LEA.HI.X R4, R15, R5, R4, 0x2, P2 ;  /* 0x000000050f047211 */ /* 0x000fc800010f1404 */
[----:B------:R-:W-:Y:S02]  /*d8b0*/  R2UR UR15, R4 ;  /* 0x00000000040f72ca */ /* 0x000fe400000e0000 */
[----:B------:R-:W-:-:S04]  /*d8c0*/  IADD3 R4, P1, R11, 0x1f0, RZ ;  /* 0x000001f00b047810 */ /* 0x000fc80007f3e0ff */
[----:B------:R-:W-:Y:S02]  /*d8d0*/  R2UR UR4, R4 ;  /* 0x00000000040472ca */ /* 0x000fe400000e0000 */
[----:B------:R-:W-:-:S04]  /*d8e0*/  IADD3.X R4, RZ, R12, RZ, P1, !PT ;  /* 0x0000000cff047210 */ /* 0x000fc80000ffe4ff */
[----:B------:R-:W-:-:S13]  /*d8f0*/  R2UR UR5, R4 ;  /* 0x00000000040572ca */ /* 0x000fda00000e0000 */
[----:B------:R4:W-:Y:S01]  /*d900*/  UTMALDG.4D [UR16], [UR4], desc[UR6] ;  /* 0x00000610040075b4 */ /* 0x0009e20008019000 */
[----:B------:R4:W-:Y:S01]  /*d910*/  UBLKCP.S.G [UR8], [UR14], UR10 ;  /* 0x000000080e0073ba */ /* 0x0009e2000800020a */
[----:B------:R-:W1:Y:S02]  /*d920*/  SYNCS.PHASECHK.TRANS64.TRYWAIT P1, [R0+URZ+0x26828], R14 ;  /* 0x0268280e000075a7 */ /* 0x000e64000802017f */
[----:B-1--4-:R-:W-:Y:S05]  /*d930*/  @!P1 BRA `(.L_x_2510) ;  /* 0x0000000800f89947 */ /* 0x012fea0003800000 */
.L_x_2530:
[----:B------:R-:W-:Y:S05]  /*d940*/  @P0 BRA `(.L_x_2511) ;  /* 0x00000000001c0947 */ /* 0x000fea0003800000 */
[----:B------:R-:W4:Y:S01]  /*d950*/  S2R R4, SR_TID.X ;  /* 0x0000000000047919 */ /* 0x000f220000002100 */
[----:B------:R-:W-:-:S04]  /*d960*/  IMAD.MOV.U32 R5, RZ, RZ, 0x3180 ;  /* 0x00003180ff057424 */ /* 0x000fc800078e00ff */
[----:B------:R1:W-:Y:S01]  /*d970*/  SYNCS.ARRIVE.TRANS64 RZ, [R0+URZ+0x26818], R5 ;  /* 0x0268180500ff79a7 */ /* 0x0003e2000800003f */
[----:B----4-:R-:W-:-:S04]  /*d980*/  LOP3.LUT R4, R4, 0x1f, RZ, 0xc0, !PT ;  /* 0x0000001f04047812 */ /* 0x010fc800078ec0ff */
[----:B------:R-:W-:-:S13]  /*d990*/  ISETP.NE.AND P0, PT, R4, RZ, PT ;  /* 0x000000ff0400720c */ /* 0x000fda0003f05270 */
[----:B-1----:R-:W-:Y:S05]  /*d9a0*/  @!P0 BRA `(.L_x_2511) ;  /* 0x0000000000048947 */ /* 0x002fea0003800000 */
[----:B------:R-:W-:Y:S01]  /*d9b0*/  BPT.TRAP 0x1 ;  /* 0x000000040000795c */ /* 0x000fe20000300000 */
.L_x_2511:
[----:B------:R-:W4:Y:S04]  /*d9c0*/  LDL.LU.64 R4, [R1] ;  /* 0x0000000001047983 */ /* 0x000f280000300a00 */
[----:B-1----:R-:W2:Y:S01]  /*d9d0*/  LDL.LU R14, [R1+0x8] ;  /* 0x00000800010e7983 */ /* 0x002ea20000300800 */
[----:B------:R-:W-:Y:S01]  /*d9e0*/  R2UR UR19, R13 ;  /* 0x000000000d1372ca */ /* 0x000fe200000e0000 */
[----:B------:R-:W-:Y:S01]  /*d9f0*/  UMOV UR6, 0x0 ;  /* 0x0000000000067882 */ /* 0x000fe20000000000 */
[----:B------:R-:W-:Y:S01]  /*da00*/  R2UR UR8, R0 ;  /* 0x00000000000872ca */ /* 0x000fe200000e0000 */
[----:B------:R-:W-:Y:S01]  /*da10*/  UMOV UR7, 0x14f00000 ;  /* 0x14f0000000077882 */ /* 0x000fe20000000000 */
[----:B------:R-:W-:Y:S01]  /*da20*/  R2UR UR4, R2 ;  /* 0x00000000020472ca */ /* 0x000fe200000e0000 */
[----:B------:R-:W-:Y:S01]  /*da30*/  UMOV UR18, URZ ;  /* 0x0000003f00127c82 */ /* 0x000fe20008000000 */
[----:B------:R-:W-:Y:S01]  /*da40*/  R2UR UR5, R3 ;  /* 0x00000000030572ca */ /* 0x000fe200000e0000 */
[----:B------:R-:W-:-:S06]  /*da50*/  UMOV UR10, 0x18 ;  /* 0x00000018000a7882 */ /* 0x000fcc0000000000 */
[----:B------:R-:W-:Y:S02]  /*da60*/  UIADD3 UR19, UR19, 0x60, URZ ;  /* 0x0000006013137890 */ /* 0x000fe4000fffe03f */
[----:B------:R-:W-:Y:S02]  /*da70*/  UIADD3 UR16, UR8, 0x11000, URZ ;  /* 0x0001100008107890 */ /* 0x000fe4000fffe03f */
[----:B------:R-:W-:Y:S02]  /*da80*/  UIADD3 UR17, UR8, 0x26818, URZ ;  /* 0x0002681808117890 */ /* 0x000fe4000fffe03f */
[----:B------:R-:W-:Y:S01]  /*da90*/  UIADD3 UR8, UR8, 0x1a200, URZ ;  /* 0x0001a20008087890 */ /* 0x000fe2000fffe03f */
[----:B------:R-:W-:-:S04]  /*daa0*/  IMAD.MOV.U32 R2, RZ, RZ, 0x1 ;  /* 0x00000001ff027424 */ /* 0x000fc800078e00ff */
[----:B------:R-:W-:Y:S02]  /*dab0*/  UMOV UR9, UR17 ;  /* 0x0000001100097c82 */ /* 0x000fe40008000000 */
[----:B------:R1:W-:Y:S01]  /*dac0*/  UTMALDG.4D [UR16], [UR4], desc[UR6] ;  /* 0x00000610040075b4 */ /* 0x0003e20008019000 */
[----:B----4-:R-:W-:Y:S02]  /*dad0*/  IADD3 R4, P0, R4, UR19, RZ ;  /* 0x0000001304047c10 */ /* 0x010fe4000ff1e0ff */
[----:B------:R-:W-:-:S04]  /*dae0*/  MOV R5, UR19 ;  /* 0x0000001300057c02 */ /* 0x000fc80008000f00 */
[----:B--2---:R-:W-:Y:S02]  /*daf0*/  LEA.HI.X.SX32 R5, R5, R14, 0x1, P0 ;  /* 0x0000000e05057211 */ /* 0x004fe400000f0eff */
[----:B------:R-:W-:-:S04]  /*db00*/  LEA R9, P0, R4, R9, 0x2 ;  /* 0x0000000904097211 */ /* 0x000fc800078010ff */
[----:B------:R-:W-:Y:S02]  /*db10*/  LEA.HI.X R10, R4, R10, R5, 0x2, P0 ;  /* 0x0000000a040a7211 */ /* 0x000fe400000f1405 */
[----:B------:R-:W-:Y:S01]  /*db20*/  R2UR UR14, R9 ;  /* 0x00000000090e72ca */ /* 0x000fe200000e0000 */
[----:B------:R1:W5:Y:S01]  /*db30*/  LDL.LU R5, [R1+0x1c] ;  /* 0x00001c0001057983 */ /* 0x0003620000300800 */
[----:B------:R-:W-:-:S03]  /*db40*/  R2UR UR15, R10 ;  /* 0x000000000a0f72ca */ /* 0x000fc600000e0000 */
[----:B------:R1:W-:Y:S10]  /*db50*/  STL [R1+0x10], R2 ;  /* 0x0000100201007387 */ /* 0x0003f40000100800 */
[----:B------:R1:W-:Y:S02]  /*db60*/  UBLKCP.S.G [UR8], [UR14], UR10 ;  /* 0x000000080e0073ba */ /* 0x0003e4000800020a */
[----:B-1----:R-:W-:Y:S01]  /*db70*/  NOP ;  /* 0x0000000000007918 */ /* 0x002fe20000000000 */
.L_x_2497:
[----:B------:R-:W4:Y:S01]  /*db80*/  LDL R3, [R1+0x10] ;  /* 0x0000100001037983 */ /* 0x000f220000100800 */
[----:B------:R-:W1:Y:S02]  /*db90*/  S2R R2, SR_TID.X ;  /* 0x0000000000027919 */ /* 0x000e640000002100 */
[----:B-1----:R-:W-:-:S04]  /*dba0*/  LOP3.LUT R2, R2, 0x7f, RZ, 0xc0, !PT ;  /* 0x0000007f02027812 */ /* 0x002fc800078ec0ff */
[----:B------:R-:W-:Y:S02]  /*dbb0*/  ISETP.NE.AND P1, PT, R2, RZ, PT ;  /* 0x000000ff0200720c */ /* 0x000fe40003f25270 */
[----:B----4-:R-:W-:Y:S02]  /*dbc0*/  LEA R4, R3, R0, 0x3 ;  /* 0x0000000003047211 */ /* 0x010fe400078e18ff */
[----:B------:R-:W-:-:S04]  /*dbd0*/  SHF.L.U32 R3, R8, 0x1f, RZ ;  /* 0x0000001f08037819 */ /* 0x000fc800000006ff */
[----:B------:R-:W1:Y:S02]  /*dbe0*/  SYNCS.PHASECHK.TRANS64.TRYWAIT P0, [R4+URZ+0x26840], R3 ;  /* 0x02684003040075a7 */ /* 0x000e64000800017f */
[----:B-1----:R-:W-:Y:S05]  /*dbf0*/  @!P0 BRA `(.L_x_2512) ;  /* 0x00000008005c8947 */ /* 0x002fea0003800000 */
.L_x_2531:
[----:B------:R-:W-:Y:S05]  /*dc00*/  @P1 BRA `(.L_x_2513) ;  /* 0x0000000000181947 */ /* 0x000fea0003800000 */
[----:B------:R-:W4:Y:S01]  /*dc10*/  S2R R2, SR_TID.X ;  /* 0x0000000000027919 */ /* 0x000f220000002100 */
[----:B-1----:R-:W-:-:S04]  /*dc20*/  IMAD.MOV.U32 R3, RZ, RZ, 0x3180 ;  /* 0x00003180ff037424 */ /* 0x002fc800078e00ff */
[----:B------:R1:W-:Y:S01]  /*dc30*/  SYNCS.ARRIVE.TRANS64 RZ, [R4+URZ+0x26830], R3 ;  /* 0x0268300304ff79a7 */ /* 0x0003e2000800003f */
[----:B----4-:R-:W-:-:S13]  /*dc40*/  LOP3.LUT P0, RZ, R2, 0x1f, RZ, 0xc0, !PT ;  /* 0x0000001f02ff7812 */ /* 0x010fda000780c0ff */
[----:B-1----:R-:W-:Y:S05]  /*dc50*/  @!P0 BRA `(.L_x_2513) ;  /* 0x0000000000048947 */ /* 0x002fea0003800000 */
[----:B------:R-:W-:Y:S01]  /*dc60*/  BPT.TRAP 0x1 ;  /* 0x000000040000795c */ /* 0x000fe20000300000 */
.L_x_2513:
[----:B------:R-:W4:Y:S01]  /*dc70*/  LDL.LU R9, [R1+0x10] ;  /* 0x0000100001097983 */ /* 0x000f220000300800 */
[----:B-----5:R-:W-:Y:S01]  /*dc80*/  R2UR UR19, R5 ;  /* 0x00000000051372ca */ /* 0x020fe200000e0000 */
[----:B-1----:R-:W1:Y:S01]  /*dc90*/  LDC.64 R2, c[0x0][0x728] ;  /* 0x0001ca00ff027b82 */ /* 0x002e620000000a00 */
[----:B------:R-:W-:Y:S01]  /*dca0*/  R2UR UR17, R4 ;  /* 0x00000000041172ca */ /* 0x000fe200000e0000 */
[----:B------:R-:W-:Y:S01]  /*dcb0*/  UMOV UR6, 0x0 ;  /* 0x0000000000067882 */ /* 0x000fe20000000000 */
[----:B------:R-:W-:Y:S01]  /*dcc0*/  UMOV UR7, 0x14f00000 ;  /* 0x14f0000000077882 */ /* 0x000fe20000000000 */
[----:B------:R-:W-:Y:S01]  /*dcd0*/  UMOV UR18, URZ ;  /* 0x0000003f00127c82 */ /* 0x000fe20008000000 */
[----:B------:R-:W-:-:S07]  /*dce0*/  UMOV UR10, 0x18 ;  /* 0x00000018000a7882 */ /* 0x000fce0000000000 */
[----:B------:R-:W-:Y:S02]  /*dcf0*/  UIMAD UR19, UR19, 0x60, URZ ;  /* 0x00000060131378a4 */ /* 0x000fe4000f8e023f */
[----:B------:R-:W-:-:S04]  /*dd00*/  UIADD3 UR17, UR17, 0x26830, URZ ;  /* 0x0002683011117890 */ /* 0x000fc8000fffe03f */
[----:B------:R-:W-:Y:S02]  /*dd10*/  IADD3 R6, P0, R6, UR19, RZ ;  /* 0x0000001306067c10 */ /* 0x000fe4000ff1e0ff */
[----:B------:R-:W-:Y:S01]  /*dd20*/  MOV R10, UR19 ;  /* 0x00000013000a7c02 */ /* 0x000fe20008000f00 */
[----:B------:R-:W-:-:S03]  /*dd30*/  UMOV UR9, UR17 ;  /* 0x0000001100097c82 */ /* 0x000fc60008000000 */
[----:B------:R-:W-:Y:S02]  /*dd40*/  LEA.HI.X.SX32 R21, R10, R21, 0x1, P0 ;  /* 0x000000150a157211 */ /* 0x000fe400000f0eff */
[----:B-1----:R-:W-:-:S04]  /*dd50*/  LEA R2, P0, R6, R2, 0x2 ;  /* 0x0000000206027211 */ /* 0x002fc800078010ff */
[----:B------:R-:W-:Y:S02]  /*dd60*/  LEA.HI.X R3, R6, R3, R21, 0x2, P0 ;  /* 0x0000000306037211 */ /* 0x000fe400000f1415 */
[----:B------:R-:W-:Y:S02]  /*dd70*/  IADD3 R11, P0, R11, 0x1f0, RZ ;  /* 0x000001f00b0b7810 */ /* 0x000fe40007f1e0ff */
[----:B------:R-:W-:Y:S02]  /*dd80*/  R2UR UR14, R2 ;  /* 0x00000000020e72ca */ /* 0x000fe400000e0000 */
[----:B------:R-:W-:Y:S02]  /*dd90*/  IADD3.X R12, RZ, R12, RZ, P0, !PT ;  /* 0x0000000cff0c7210 */ /* 0x000fe400007fe4ff */
[----:B------:R-:W-:Y:S02]  /*dda0*/  R2UR UR4, R11 ;  /* 0x000000000b0472ca */ /* 0x000fe400000e0000 */
[----:B------:R-:W-:-:S02]  /*ddb0*/  R2UR UR5, R12 ;  /* 0x000000000c0572ca */ /* 0x000fc400000e0000 */
[----:B------:R-:W-:Y:S01]  /*ddc0*/  R2UR UR15, R3 ;  /* 0x00000000030f72ca */ /* 0x000fe200000e0000 */
[C-C-:B----4-:R-:W-:Y:S02]  /*ddd0*/  IMAD R4, R9.reuse, 0x3000, R0.reuse ;  /* 0x0000300009047824 */ /* 0x150fe400078e0200 */
[----:B--23--:R-:W-:-:S03]  /*dde0*/  IMAD R0, R9, 0x200, R0 ;  /* 0x0000020009007824 */ /* 0x00cfc600078e0200 */
[----:B------:R-:W-:Y:S02]  /*ddf0*/  R2UR UR16, R4 ;  /* 0x00000000041072ca */ /* 0x000fe400000e0000 */
[----:B------:R-:W-:Y:S01]  /*de00*/  R2UR UR8, R0 ;  /* 0x00000000000872ca */ /* 0x000fe200000e0000 */
[----:B------:R-:W-:-:S05]  /*de10*/  VIADD R0, R9, 0x1 ;  /* 0x0000000109007836 */ /* 0x000fca0000000000 */
[----:B------:R-:W-:-:S04]  /*de20*/  ISETP.NE.AND P0, PT, R0, 0x2, PT ;  /* 0x000000020000780c */ /* 0x000fc80003f05270 */
[----:B------:R-:W-:Y:S01]  /*de30*/  SEL R3, RZ, 0x1, P0 ;  /* 0x00000001ff037807 */ /* 0x000fe20000000000 */
[----:B------:R-:W-:Y:S01]  /*de40*/  UIADD3 UR16, UR16, 0x14000, URZ ;  /* 0x0001400010107890 */ /* 0x000fe2000fffe03f */
[----:B------:R-:W-:Y:S01]  /*de50*/  SEL R0, R0, RZ, P0 ;  /* 0x000000ff00007207 */ /* 0x000fe20000000000 */
[----:B------:R-:W-:Y:S01]  /*de60*/  UIADD3 UR8, UR8, 0x1a380, URZ ;  /* 0x0001a38008087890 */ /* 0x000fe2000fffe03f */
[----:B------:R-:W-:-:S06]  /*de70*/  LOP3.LUT R8, R8, R3, RZ, 0x3c, !PT ;  /* 0x0000000308087212 */ /* 0x000fcc00078e3cff */
[----:B------:R1:W-:Y:S02]  /*de80*/  UTMALDG.4D [UR16], [UR4], desc[UR6] ;  /* 0x00000610040075b4 */ /* 0x0003e40008019000 */
[----:B------:R1:W-:Y:S02]  /*de90*/  UBLKCP.S.G [UR8], [UR14], UR10 ;  /* 0x000000080e0073ba */ /* 0x0003e4000800020a */
[----:B-1----:R-:W-:Y:S01]  /*dea0*/  NOP ;  /* 0x0000000000007918 */ /* 0x002fe20000000000 */
.L_x_2494:
[----:B------:R-:W-:Y:S05]  /*deb0*/  BSYNC B0 ;  /* 0x0000000000007941 */ /* 0x000fea0003800000 */
.L_x_2493:
[----:B------:R-:W-:-:S03]  /*dec0*/  UMOV UR4, 0xffffffff ;  /* 0xffffffff00047882 */ /* 0x000fc60000000000 */
[----:B------:R-:W-:Y:S05]  /*ded0*/  BRA.DIV UR4, `(.L_x_2514) ;  /* 0x0000000604b87947 */ /* 0x000fea000b800000 */
[----:B------:R-:W-:-:S13]  /*dee0*/  ELECT P6, URZ, PT ;  /* 0x00000000003f782f */ /* 0x000fda00038c0000 */
.L_x_2534:
[----:B------:R-:W-:Y:S05]  /*def0*/  @!P6 BRA `(.L_x_2413) ;  /* 0x000000000084e947 */ /* 0x000fea0003800000 */
[----:B------:R-:W2:Y:S02]  /*df00*/  LDL.LU R2, [R1+0xc] ;  /* 0x00000c0001027983 */ /* 0x000ea40000300800 */
[----:B--2---:R-:W-:-:S04]  /*df10*/  LOP3.LUT R2, R2, 0x2, RZ, 0xfc, !PT ;  /* 0x0000000202027812 */ /* 0x004fc800078efcff */
[----:B------:R-:W-:-:S13]  /*df20*/  ISETP.NE.AND P2, PT, R2, 0x3, PT ;  /* 0x000000030200780c */ /* 0x000fda0003f45270 */
[----:B------:R-:W-:Y:S05]  /*df30*/  @!P2 BRA `(.L_x_2515) ;  /* 0x000000000004a947 */ /* 0x000fea0003800000 */
[----:B------:R-:W-:Y:S01]  /*df40*/  BPT.TRAP 0x1 ;  /* 0x000000040000795c */ /* 0x000fe20000300000 */
.L_x_2515:
        /* <DEDUP_REMOVED lines=15> */
.L_x_2535:
[----:B------:R-:W2:Y:S02]  /*e040*/  SYNCS.PHASECHK.TRANS64.TRYWAIT P0, [R3+URZ], R2 ;  /* 0x00000002030075a7 */ /* 0x000ea4000800017f */
[----:B--2---:R-:W-:Y:S05]  /*e050*/  @!P0 BRA `(.L_x_2517) ;  /* 0x00000004008c8947 */ /* 0x004fea0003800000 */
.L_x_2536:
[----:B------:R-:W-:Y:S05]  /*e060*/  @!P2 BRA `(.L_x_2518) ;  /* 0x000000000004a947 */ /* 0x000fea0003800000 */
[----:B------:R-:W-:Y:S01]  /*e070*/  BPT.TRAP 0x1 ;  /* 0x000000040000795c */ /* 0x000fe20000300000 */
.L_x_2518:
[----:B--2---:R-:W-:-:S05]  /*e080*/  IADD3 R3, R9, 0x26840, RZ ;  /* 0x0002684009037810 */ /* 0x004fca0007ffe0ff */
[----:B------:R-:W-:-:S04]  /*e090*/  IMAD R5, R0, 0x8, R3 ;  /* 0x0000000800057824 */ /* 0x000fc800078e0203 */
[----:B------:R-:W2:Y:S02]  /*e0a0*/  SYNCS.PHASECHK.TRANS64.TRYWAIT P0, [R5+URZ], R4 ;  /* 0x00000004050075a7 */ /* 0x000ea4000800017f */
[----:B--2---:R-:W-:Y:S05]  /*e0b0*/  @!P0 BRA `(.L_x_2519) ;  /* 0x0000000400888947 */ /* 0x004fea0003800000 */
.L_x_2537:
[----:B------:R-:W-:-:S07]  /*e0c0*/  LEA R3, R6, R3, 0x3 ;  /* 0x0000000306037211 */ /* 0x000fce00078e18ff */
.L_x_2520:
[----:B---3--:R3:W4:Y:S02]  /*e0d0*/  SYNCS.PHASECHK.TRANS64.TRYWAIT P0, [R3+URZ], R2 ;  /* 0x00000002030075a7 */ /* 0x008724000800017f */
[----:B----4-:R-:W-:Y:S05]  /*e0e0*/  @!P0 NANOSLEEP.SYNCS 0x989680 ;  /* 0x009896800000895d */ /* 0x010fea0003900000 */
[----:B------:R-:W4:Y:S02]  /*e0f0*/  @!P0 SYNCS.PHASECHK.TRANS64 P0, [R3+URZ], R2 ;  /* 0x00000002030085a7 */ /* 0x000f24000800007f */
[----:B----4-:R-:W-:Y:S05]  /*e100*/  @!P0 BRA `(.L_x_2520) ;  /* 0xfffffffc00f08947 */ /* 0x010fea000383ffff */
.L_x_2413:
[----:B------:R-:W-:Y:S05]  /*e110*/  BSYNC B6 ;  /* 0x0000000000067941 */ /* 0x000fea0003800000 */
.L_x_2408:
[----:B------:R-:W-:Y:S05]  /*e120*/  EXIT ;  /* 0x000000000000794d */ /* 0x000fea0003800000 */
.L_x_2419:
[----:B------:R-:W-:Y:S01]  /*e130*/  IMAD.MOV.U32 R12, RZ, RZ, RZ ;  /* 0x000000ffff0c7224 */ /* 0x000fe200078e00ff */
[----:B------:R-:W-:Y:S01]  /*e140*/  MOV R11, 0x1f ;  /* 0x0000001f000b7802 */ /* 0x000fe20000000f00 */
[----:B------:R-:W-:-:S07]  /*e150*/  IMAD.MOV.U32 R15, RZ, RZ, -0x1 ;  /* 0xffffffffff0f7424 */ /* 0x000fce00078e00ff */
[----:B------:R-:W-:Y:S05]  /*e160*/  WARPSYNC.COLLECTIVE R15, `(.L_x_2521) ;  /* 0x000000000f087348 */ /* 0x000fea0003c00000 */
[----:B------:R1:W2:Y:S02]  /*e170*/  SHFL.IDX P6, R14, R13, R12, R11 ;  /* 0x0000000c0d0e7389 */ /* 0x0002a400000c000b */
[----:B-12---:R-:W-:Y:S01]  /*e180*/  ENDCOLLECTIVE ;  /* 0x000000000000791b */ /* 0x006fe20003800000 */
.L_x_2521:
[----:B------:R-:W-:Y:S05]  /*e190*/  BRA `(.L_x_2522) ;  /* 0xffffff2c00e07947 */ /* 0x000fea000383ffff */
.L_x_2421:
[----:B----4-:R4:W1:Y:S02]  /*e1a0*/  SYNCS.PHASECHK.TRANS64.TRYWAIT P0, [R17+URZ+0x26800], R2 ;  /* 0x02680002110075a7 */ /* 0x010864000800017f */
[----:B-1----:R-:W-:Y:S05]  /*e1b0*/  @!P0 NANOSLEEP.SYNCS 0x989680 ;  /* 0x009896800000895d */ /* 0x002fea0003900000 */
[----:B------:R-:W1:Y:S02]  /*e1c0*/  @!P0 SYNCS.PHASECHK.TRANS64 P0, [R17+URZ+0x26800], R2 ;  /* 0x02680002110085a7 */ /* 0x000e64000800007f */
[----:B-1----:R-:W-:Y:S05]  /*e1d0*/  @!P0 BRA `(.L_x_2421) ;  /* 0xfffffffc00f08947 */ /* 0x002fea000383ffff */
[----:B------:R-:W-:Y:S05]  /*e1e0*/  BRA `(.L_x_2420) ;  /* 0xffffff2c00e87947 */ /* 0x000fea000383ffff */
.L_x_2426:
[----:B--2---:R2:W3:Y:S02]  /*e1f0*/  SYNCS.PHASECHK.TRANS64.TRYWAIT P1, [R8+URZ+0x26810], R21 ;  /* 0x02681015080075a7 */ /* 0x0044e4000802017f */
[----:B---3--:R-:W-:Y:S05]  /*e200*/  @!P1 NANOSLEEP.SYNCS 0x989680 ;  /* 0x009896800000995d */ /* 0x008fea0003900000 */
[----:B------:R-:W3:Y:S02]  /*e210*/  @!P1 SYNCS.PHASECHK.TRANS64 P1, [R8+URZ+0x26810], R21 ;  /* 0x02681015080095a7 */ /* 0x000ee4000802007f */
[----:B---3--:R-:W-:Y:S05]  /*e220*/  @!P1 BRA `(.L_x_2426) ;  /* 0xfffffffc00f09947 */ /* 0x008fea000383ffff */
[----:B------:R-:W-:Y:S05]  /*e230*/  BRA `(.L_x_2425) ;  /* 0xffffff3800347947 */ /* 0x000fea000383ffff */
.L_x_2430:
[----:B------:R1:W1:Y:S02]  /*e240*/  SYNCS.PHASECHK.TRANS64.TRYWAIT P1, [R8+URZ+0x26830], R21 ;  /* 0x02683015080075a7 */ /* 0x000264000802017f */
[----:B-1----:R-:W-:Y:S05]  /*e250*/  @!P1 NANOSLEEP.SYNCS 0x989680 ;  /* 0x009896800000995d */ /* 0x002fea0003900000 */
[----:B------:R-:W1:Y:S02]  /*e260*/  @!P1 SYNCS.PHASECHK.TRANS64 P1, [R8+URZ+0x26830], R21 ;  /* 0x02683015080095a7 */ /* 0x000e64000802007f */
[----:B-1----:R-:W-:Y:S05]  /*e270*/  @!P1 BRA `(.L_x_2430) ;  /* 0xfffffffc00f09947 */ /* 0x002fea000383ffff */
[----:B------:R-:W-:Y:S05]  /*e280*/  BRA `(.L_x_2429) ;  /* 0xffffff3c00307947 */ /* 0x000fea000383ffff */
.L_x_2438:
[----:B--2---:R2:W3:Y:S02]  /*e290*/  SYNCS.PHASECHK.TRANS64.TRYWAIT P1, [R6+URZ+0x26810], R15 ;  /* 0x0268100f060075a7 */ /* 0x0044e4000802017f */
[----:B---3--:R-:W-:Y:S05]  /*e2a0*/  @!P1 NANOSLEEP.SYNCS 0x989680 ;  /* 0x009896800000995d */ /* 0x008fea0003900000 */
[----:B------:R-:W3:Y:S02]  /*e2b0*/  @!P1 SYNCS.PHASECHK.TRANS64 P1, [R6+URZ+0x26810], R15 ;  /* 0x0268100f060095a7 */ /* 0x000ee4000802007f */
[----:B---3--:R-:W-:Y:S05]  /*e2c0*/  @!P1 BRA `(.L_x_2438) ;  /* 0xfffffffc00f09947 */ /* 0x008fea000383ffff */
[----:B------:R-:W-:Y:S05]  /*e2d0*/  BRA `(.L_x_2437) ;  /* 0xffffff7c003c7947 */ /* 0x000fea000383ffff */
.L_x_2442:
[----:B------:R1:W1:Y:S02]  /*e2e0*/  SYNCS.PHASECHK.TRANS64.TRYWAIT P1, [R6+URZ+0x26830], R15 ;  /* 0x0268300f060075a7 */ /* 0x000264000802017f */
[----:B-1----:R-:W-:Y:S05]  /*e2f0*/  @!P1 NANOSLEEP.SYNCS 0x989680 ;  /* 0x009896800000995d */ /* 0x002fea0003900000 */
[----:B------:R-:W1:Y:S02]  /*e300*/  @!P1 SYNCS.PHASECHK.TRANS64 P1, [R6+URZ+0x26830], R15 ;  /* 0x0268300f060095a7 */ /* 0x000e64000802007f */
[----:B-1----:R-:W-:Y:S05]  /*e310*/  @!P1 BRA `(.L_x_2442) ;  /* 0xfffffffc00f09947 */ /* 0x002fea000383ffff */
[----:B------:R-:W-:Y:S05]  /*e320*/  BRA `(.L_x_2441) ;  /* 0xffffff80002c7947 */ /* 0x000fea000383ffff */
.L_x_2495:
[----:B-1----:R1:W2:Y:S02]  /*e330*/  SYNCS.PHASECHK.TRANS64.TRYWAIT P1, [R0+URZ+0x26820], R3 ;  /* 0x02682003000075a7 */ /* 0x0022a4000802017f */
[----:B--2---:R-:W-:Y:S05]  /*e340*/  @!P1 NANOSLEEP.SYNCS 0x989680 ;  /* 0x009896800000995d */ /* 0x004fea0003900000 */
[----:B------:R-:W2:Y:S02]  /*e350*/  @!P1 SYNCS.PHASECHK.TRANS64 P1, [R0+URZ+0x26820], R3 ;  /* 0x02682003000095a7 */ /* 0x000ea4000802007f */
[----:B--2---:R-:W-:Y:S05]  /*e360*/  @!P1 BRA `(.L_x_2495) ;  /* 0xfffffffc00f09947 */ /* 0x004fea000383ffff */
[----:B------:R-:W-:Y:S05]  /*e370*/  BRA `(.L_x_2523) ;  /* 0xffffffe400387947 */ /* 0x000fea000383ffff */
.L_x_2499:
[----:B--2---:R2:W3:Y:S02]  /*e380*/  SYNCS.PHASECHK.TRANS64.TRYWAIT P1, [R0+URZ+0x26840], R17 ;  /* 0x02684011000075a7 */ /* 0x0044e4000802017f */
[----:B---3--:R-:W-:Y:S05]  /*e390*/  @!P1 NANOSLEEP.SYNCS 0x989680 ;  /* 0x009896800000995d */ /* 0x008fea0003900000 */
[----:B------:R-:W3:Y:S02]  /*e3a0*/  @!P1 SYNCS.PHASECHK.TRANS64 P1, [R0+URZ+0x26840], R17 ;  /* 0x02684011000095a7 */ /* 0x000ee4000802007f */
[----:B---3--:R-:W-:Y:S05]  /*e3b0*/  @!P1 BRA `(.L_x_2499) ;  /* 0xfffffffc00f09947 */ /* 0x008fea000383ffff */
[----:B------:R-:W-:Y:S05]  /*e3c0*/  BRA `(.L_x_2524) ;  /* 0xffffffe800787947 */ /* 0x000fea000383ffff */
.L_x_2501:
[----:B-1----:R1:W3:Y:S02]  /*e3d0*/  SYNCS.PHASECHK.TRANS64.TRYWAIT P1, [R0+URZ+0x26828], R17 ;  /* 0x02682811000075a7 */ /* 0x0022e4000802017f */
[----:B---3--:R-:W-:Y:S05]  /*e3e0*/  @!P1 NANOSLEEP.SYNCS 0x989680 ;  /* 0x009896800000995d */ /* 0x008fea0003900000 */
[----:B------:R-:W3:Y:S02]  /*e3f0*/  @!P1 SYNCS.PHASECHK.TRANS64 P1, [R0+URZ+0x26828], R17 ;  /* 0x02682811000095a7 */ /* 0x000ee4000802007f */
[----:B---3--:R-:W-:Y:S05]  /*e400*/  @!P1 BRA `(.L_x_2501) ;  /* 0xfffffffc00f09947 */ /* 0x008fea000383ffff */
[----:B------:R-:W-:Y:S05]  /*e410*/  BRA `(.L_x_2525) ;  /* 0xffffffe800f87947 */ /* 0x000fea000383ffff */
.L_x_2503:
[----:B---3--:R3:W4:Y:S02]  /*e420*/  SYNCS.PHASECHK.TRANS64.TRYWAIT P1, [R0+URZ+0x26848], R17 ;  /* 0x02684811000075a7 */ /* 0x008724000802017f */
[----:B----4-:R-:W-:Y:S05]  /*e430*/  @!P1 NANOSLEEP.SYNCS 0x989680 ;  /* 0x009896800000995d */ /* 0x010fea0003900000 */
[----:B------:R-:W4:Y:S02]  /*e440*/  @!P1 SYNCS.PHASECHK.TRANS64 P1, [R0+URZ+0x26848], R17 ;  /* 0x02684811000095a7 */ /* 0x000f24000802007f */
[----:B----4-:R-:W-:Y:S05]  /*e450*/  @!P1 BRA `(.L_x_2503) ;  /* 0xfffffffc00f09947 */ /* 0x010fea000383ffff */
[----:B------:R-:W-:Y:S05]  /*e460*/  BRA `(.L_x_2526) ;  /* 0xffffffec00807947 */ /* 0x000fea000383ffff */
.L_x_2505:
[----:B------:R-:W-:-:S07]  /*e470*/  SHF.L.U32 R4, R8, 0x1f, RZ ;  /* 0x0000001f08047819 */ /* 0x000fce00000006ff */
.L_x_2527:
[----:B----4-:R4:W1:Y:S02]  /*e480*/  SYNCS.PHASECHK.TRANS64.TRYWAIT P1, [R0+URZ+0x26820], R4 ;  /* 0x02682004000075a7 */ /* 0x010864000802017f */
[----:B-1----:R-:W-:Y:S05]  /*e490*/  @!P1 NANOSLEEP.SYNCS 0x989680 ;  /* 0x009896800000995d */ /* 0x002fea0003900000 */
[----:B------:R-:W1:Y:S02]  /*e4a0*/  @!P1 SYNCS.PHASECHK.TRANS64 P1, [R0+URZ+0x26820], R4 ;  /* 0x02682004000095a7 */ /* 0x000e64000802007f */
[----:B-1----:R-:W-:Y:S05]  /*e4b0*/  @!P1 BRA `(.L_x_2527) ;  /* 0xfffffffc00f09947 */ /* 0x002fea000383ffff */
[----:B------:R-:W-:Y:S05]  /*e4c0*/  BRA `(.L_x_2528) ;  /* 0xffffffec00e87947 */ /* 0x000fea000383ffff */
.L_x_2508:
[----:B-1----:R1:W4:Y:S02]  /*e4d0*/  SYNCS.PHASECHK.TRANS64.TRYWAIT P1, [R0+URZ+0x26840], R14 ;  /* 0x0268400e000075a7 */ /* 0x002324000802017f */
[----:B----4-:R-:W-:Y:S05]  /*e4e0*/  @!P1 NANOSLEEP.SYNCS 0x989680 ;  /* 0x009896800000995d */ /* 0x010fea0003900000 */
[----:B------:R-:W4:Y:S02]  /*e4f0*/  @!P1 SYNCS.PHASECHK.TRANS64 P1, [R0+URZ+0x26840], R14 ;  /* 0x0268400e000095a7 */ /* 0x000f24000802007f */
[----:B----4-:R-:W-:Y:S05]  /*e500*/  @!P1 BRA `(.L_x_2508) ;  /* 0xfffffffc00f09947 */ /* 0x010fea000383ffff */
[----:B------:R-:W-:Y:S05]  /*e510*/  BRA `(.L_x_2529) ;  /* 0xfffffff000807947 */ /* 0x000fea000383ffff */
.L_x_2510:
[----:B-1----:R1:W4:Y:S02]  /*e520*/  SYNCS.PHASECHK.TRANS64.TRYWAIT P1, [R0+URZ+0x26828], R14 ;  /* 0x0268280e000075a7 */ /* 0x002324000802017f */
[----:B----4-:R-:W-:Y:S05]  /*e530*/  @!P1 NANOSLEEP.SYNCS 0x989680 ;  /* 0x009896800000995d */ /* 0x010fea0003900000 */
[----:B------:R-:W4:Y:S02]  /*e540*/  @!P1 SYNCS.PHASECHK.TRANS64 P1, [R0+URZ+0x26828], R14 ;  /* 0x0268280e000095a7 */ /* 0x000f24000802007f */
[----:B----4-:R-:W-:Y:S05]  /*e550*/  @!P1 BRA `(.L_x_2510) ;  /* 0xfffffffc00f09947 */ /* 0x010fea000383ffff */
[----:B------:R-:W-:Y:S05]  /*e560*/  BRA `(.L_x_2530) ;  /* 0xfffffff000f47947 */ /* 0x000fea000383ffff */
.L_x_2512:
[----:B-1----:R1:W4:Y:S02]  /*e570*/  SYNCS.PHASECHK.TRANS64.TRYWAIT P0, [R4+URZ+0x26840], R3 ;  /* 0x02684003040075a7 */ /* 0x002324000800017f */
[----:B----4-:R-:W-:Y:S05]  /*e580*/  @!P0 NANOSLEEP.SYNCS 0x989680 ;  /* 0x009896800000895d */ /* 0x010fea0003900000 */
[----:B------:R-:W4:Y:S02]  /*e590*/  @!P0 SYNCS.PHASECHK.TRANS64 P0, [R4+URZ+0x26840], R3 ;  /* 0x02684003040085a7 */ /* 0x000f24000800007f */
[----:B----4-:R-:W-:Y:S05]  /*e5a0*/  @!P0 BRA `(.L_x_2512) ;  /* 0xfffffffc00f08947 */ /* 0x010fea000383ffff */
[----:B------:R-:W-:Y:S05]  /*e5b0*/  BRA `(.L_x_2531) ;  /* 0xfffffff400907947 */ /* 0x000fea000383ffff */
.L_x_2514:
[----:B------:R-:W-:Y:S01]  /*e5c0*/  BSSY B0, `(.L_x_2532) ;  /* 0x0000006000007945 */ /* 0x000fe20003800000 */
[----:B------:R-:W-:-:S07]  /*e5d0*/  MOV R15, 0xffffffff ;  /* 0xffffffff000f7802 */ /* 0x000fce0000000f00 */
[----:B------:R-:W-:Y:S05]  /*e5e0*/  WARPSYNC.COLLECTIVE R15, `(.L_x_2533) ;  /* 0x000000000f0c7348 */ /* 0x000fea0003c00000 */
[----:B------:R-:W-:Y:S02]  /*e5f0*/  ELECT P6, UR62, PT ;  /* 0x00000000003e782f */ /* 0x000fe400038c0000 */
[----:B------:R-:W-:Y:S01]  /*e600*/  MOV R14, UR62 ;  /* 0x0000003e000e7c02 */ /* 0x000fe20008000f00 */
[----:B------:R-:W-:Y:S10]  /*e610*/  ENDCOLLECTIVE ;  /* 0x000000000000791b */ /* 0x000ff40003800000 */
.L_x_2533:
[----:B------:R-:W-:Y:S05]  /*e620*/  BSYNC B0 ;  /* 0x0000000000007941 */ /* 0x000fea0003800000 */
.L_x_2532:
[----:B------:R-:W-:Y:S05]  /*e630*/  BRA `(.L_x_2534) ;  /* 0xfffffff8002c7947 */ /* 0x000fea000383ffff */
.L_x_2516:
[----:B-1----:R1:W2:Y:S02]  /*e640*/  SYNCS.PHASECHK.TRANS64.TRYWAIT P0, [R7+URZ], R4 ;  /* 0x00000004070075a7 */ /* 0x0022a4000800017f */
[----:B--2---:R-:W-:Y:S05]  /*e650*/  @!P0 NANOSLEEP.SYNCS 0x989680 ;  /* 0x009896800000895d */ /* 0x004fea0003900000 */
[----:B------:R-:W2:Y:S02]  /*e660*/  @!P0 SYNCS.PHASECHK.TRANS64 P0, [R7+URZ], R4 ;  /* 0x00000004070085a7 */ /* 0x000ea4000800007f */
[----:B--2---:R-:W-:Y:S05]  /*e670*/  @!P0 BRA `(.L_x_2516) ;  /* 0xfffffffc00f08947 */ /* 0x004fea000383ffff */
[----:B------:R-:W-:Y:S05]  /*e680*/  BRA `(.L_x_2535) ;  /* 0xfffffff8006c7947 */ /* 0x000fea000383ffff */
.L_x_2517:
[----:B--2---:R2:W3:Y:S02]  /*e690*/  SYNCS.PHASECHK.TRANS64.TRYWAIT P0, [R3+URZ], R2 ;  /* 0x00000002030075a7 */ /* 0x0044e4000800017f */
[----:B---3--:R-:W-:Y:S05]  /*e6a0*/  @!P0 NANOSLEEP.SYNCS 0x989680 ;  /* 0x009896800000895d */ /* 0x008fea0003900000 */
[----:B------:R-:W3:Y:S02]  /*e6b0*/  @!P0 SYNCS.PHASECHK.TRANS64 P0, [R3+URZ], R2 ;  /* 0x00000002030085a7 */ /* 0x000ee4000800007f */
[----:B---3--:R-:W-:Y:S05]  /*e6c0*/  @!P0 BRA `(.L_x_2517) ;  /* 0xfffffffc00f08947 */ /* 0x008fea000383ffff */
[----:B------:R-:W-:Y:S05]  /*e6d0*/  BRA `(.L_x_2536) ;  /* 0xfffffff800607947 */ /* 0x000fea000383ffff */
.L_x_2519:
[----:B--2---:R2:W3:Y:S02]  /*e6e0*/  SYNCS.PHASECHK.TRANS64.TRYWAIT P0, [R5+URZ], R4 ;  /* 0x00000004050075a7 */ /* 0x0044e4000800017f */
[----:B---3--:R-:W-:Y:S05]  /*e6f0*/  @!P0 NANOSLEEP.SYNCS 0x989680 ;  /* 0x009896800000895d */ /* 0x008fea0003900000 */
[----:B------:R-:W3:Y:S02]  /*e700*/  @!P0 SYNCS.PHASECHK.TRANS64 P0, [R5+URZ], R4 ;  /* 0x00000004050085a7 */ /* 0x000ee4000800007f */
[----:B---3--:R-:W-:Y:S05]  /*e710*/  @!P0 BRA `(.L_x_2519) ;  /* 0xfffffffc00f08947 */ /* 0x008fea000383ffff */
[----:B------:R-:W-:Y:S05]  /*e720*/  BRA `(.L_x_2537) ;  /* 0xfffffff800647947 */ /* 0x000fea000383ffff */
.L_x_2538:
        /* <DEDUP_REMOVED lines=13> */
.L_x_7390:


//--------------------- .text._ZN7cutlass13device_kernelIN5flash11enable_sm90INS1_16FlashAttnBwdSm90INS1_25CollectiveMainloopBwdSm90ILi2ELi2ELi2EN4cute5tupleIJNS5_1CILi1EEES8_S8_EEENS6_IJNS7_ILi96EEENS7_ILi128EEENS7_ILi64EEEEEENS_6half_tEfNS_4arch4Sm90ELb1ELb0ELb1ELb0ELb1ELb1ELb0ELb1ELi2ELi1ELi2ELi2ELb0EEENS1_21CollectiveEpilogueBwdISD_SE_SG_Li256ELb0ELb0ELi1EEENS1_25SingleTileBwdLPTSchedulerILb0ELi128ELb1EEEEEEEEEvNT_6ParamsE --------------------------
	.section	.text._ZN7cutlass13device_kernelIN5flash11enable_sm90INS1_16FlashAttnBwdSm90INS1_25CollectiveMainloopBwdSm90ILi2ELi2ELi2EN4cute5tupleIJNS5_1CILi1EEES8_S8_EEENS6_IJNS7_ILi96EEENS7_ILi128EEENS7_ILi64EEEEEENS_6half_tEfNS_4arch4Sm90ELb1ELb0ELb1ELb0ELb1ELb1ELb0ELb1ELi2ELi1ELi2ELi2ELb0EEENS1_21CollectiveEpilogueBwdISD_SE_SG_Li256ELb0ELb0ELi1EEENS1_25SingleTileBwdLPTSchedulerILb0ELi128ELb1EEEEEEEEEvNT_6ParamsE,"ax",@progbits
	.align	128
.text._ZN7cutlass13device_kernelIN5flash11enable_sm90INS1_16FlashAttnBwdSm90INS1_25CollectiveMainloopBwdSm90ILi2ELi2ELi2EN4cute5tupleIJNS5_1CILi1EEES8_S8_EEENS6_IJNS7_ILi96EEENS7_ILi128EEENS7_ILi64EEEEEENS_6half_tEfNS_4arch4Sm90ELb1ELb0ELb1ELb0ELb1ELb1ELb0ELb1ELi2ELi1ELi2ELi2ELb0EEENS1_21CollectiveEpilogueBwdISD_SE_SG_Li256ELb0ELb0ELi1EEENS1_25SingleTileBwdLPTSchedulerILb0ELi128ELb1EEEEEEEEEvNT_6ParamsE:
        .type           _ZN7cutlass13device_kernelIN5flash11enable_sm90INS1_16FlashAttnBwdSm90INS1_25CollectiveMainloopBwdSm90ILi2ELi2ELi2EN4cute5tupleIJNS5_1CILi1EEES8_S8_EEENS6_IJNS7_ILi96EEENS7_ILi128EEENS7_ILi64EEEEEENS_6half_tEfNS_4arch4Sm90ELb1ELb0ELb1ELb0ELb1ELb1ELb0ELb1ELi2ELi1ELi2ELi2ELb0EEENS1_21CollectiveEpilogueBwdISD_SE_SG_Li256ELb0ELb0ELi1EEENS1_25SingleTileBwdLPTSchedulerILb0ELi128ELb1EEEEEEEEEvNT_6ParamsE,@function
        .size           _ZN7cutlass13device_kernelIN5flash11enable_sm90INS1_16FlashAttnBwdSm90INS1_25CollectiveMainloopBwdSm90ILi2ELi2ELi2EN4cute5tupleIJNS5_1CILi1EEES8_S8_EEENS6_IJNS7_ILi96EEENS7_ILi128EEENS7_ILi64EEEEEENS_6half_tEfNS_4arch4Sm90ELb1ELb0ELb1ELb0ELb1ELb1ELb0ELb1ELi2ELi1ELi2ELi2ELb0EEENS1_21CollectiveEpilogueBwdISD_SE_SG_Li256ELb0ELb0ELi1EEENS1_25SingleTileBwdLPTSchedulerILb0ELi128ELb1EEEEEEEEEvNT_6ParamsE,(.L_x_7391 - _ZN7cutlass13device_kernelIN5flash11enable_sm90INS1_16FlashAttnBwdSm90INS1_25CollectiveMainloopBwdSm90ILi2ELi2ELi2EN4cute5tupleIJNS5_1CILi1EEES8_S8_EEENS6_IJNS7_ILi96EEENS7_ILi128EEENS7_ILi64EEEEEENS_6half_tEfNS_4arch4Sm90ELb1ELb0ELb1ELb0ELb1ELb1ELb0ELb1ELi2ELi1ELi2ELi2ELb0EEENS1_21CollectiveEpilogueBwdISD_SE_SG_Li256ELb0ELb0ELi1EEENS1_25SingleTileBwdLPTSchedulerILb0ELi128ELb1EEEEEEEEEvNT_6ParamsE)
        .other          _ZN7cutlass13device_kernelIN5flash11enable_sm90INS1_16FlashAttnBwdSm90INS1_25CollectiveMainloopBwdSm90ILi2ELi2ELi2EN4cute5tupleIJNS5_1CILi1EEES8_S8_EEENS6_IJNS7_ILi96EEENS7_ILi128EEENS7_ILi64EEEEEENS_6half_tEfNS_4arch4Sm90ELb1ELb0ELb1ELb0ELb1ELb1ELb0ELb1ELi2ELi1ELi2ELi2ELb0EEENS1_21CollectiveEpilogueBwdISD_SE_SG_Li256ELb0ELb0ELi1EEENS1_25SingleTileBwdLPTSchedulerILb0ELi128ELb1EEEEEEEEEvNT_6ParamsE,@"STO_CUDA_ENTRY STV_DEFAULT"
_ZN7cutlass13device_kernelIN5flash11enable_sm90INS1_16FlashAttnBwdSm90INS1_25CollectiveMainloopBwdSm90ILi2ELi2ELi2EN4cute5tupleIJNS5_1CILi1EEES8_S8_EEENS6_IJNS7_ILi96EEENS7_ILi128EEENS7_ILi64EEEEEENS_6half_tEfNS_4arch4Sm90ELb1ELb0ELb1ELb0ELb1ELb1ELb0ELb1ELi2ELi1ELi2ELi2ELb0EEENS1_21CollectiveEpilogueBwdISD_SE_SG_Li256ELb0ELb0ELi1EEENS1_25SingleTileBwdLPTSchedulerILb0ELi128ELb1EEEEEEEEEvNT_6ParamsE:
        /* <DEDUP_REMOVED lines=29> */
.L_x_2540:
[----:B------:R-:W-:Y:S05]  /*01d0*/  BSYNC B0 ;  /* 0x0000000000007941 */ /* 0x000fea0003800000 */
.L_x_2539:
        /* <DEDUP_REMOVED lines=34> */
.L_x_2541:
        /* <DEDUP_REMOVED lines=22> */
.L_x_2542:
[----:B---3--:R-:W-:Y:S01]  /*0560*/  ISETP.NE.AND P0, PT, R2, RZ, PT ;  /* 0x000000ff0200720c */ /* 0x008fe20003f05270 */
[----:B------:R-:W-:Y:S01]  /*0570*/  IMAD.MOV.U32 R2, RZ, RZ, 0x1 ;  /* 0x00000001ff027424 */ /* 0x000fe200078e00ff */
[----:B------:R-:W-:Y:S01]  /*0580*/  NOP ;  /* 0x0000000000007918 */ /* 0x000fe20000000000 */
[----:B------:R-:W-:Y:S01]  /*0590*/  ULDC.64 UR36, c[0x0][0x208] ;  /* 0x0000820000247ab9 */ /* 0x000fe20000000a00 */
[----:B------:R-:W-:Y:S02]  /*05a0*/  BSSY B6, `(.L_x_2543) ;  /* 0x0000e4e000067945 */ /* 0x000fe40003800000 */
[----:B------:R-:W-:-:S05]  /*05b0*/  SEL R2, R2, 0x2, !P0 ;  /* 0x0000000202027807 */ /* 0x000fca0004000000 */
[----:B------:R3:W-:Y:S01]  /*05c0*/  STL [R1+0xc], R2 ;  /* 0x00000c0201007387 */ /* 0x0007e20000100800 */
[----:B-12-4-:R-:W-:Y:S06]  /*05d0*/  BAR.SYNC.DEFER_BLOCKING 0x0 ;  /* 0x0000000000007b1d */ /* 0x016fec0000010000 */
[----:B------:R-:W-:Y:S05]  /*05e0*/  @!P0 BRA `(.L_x_2544) ;  /* 0x000000ac00388947 */ /* 0x000fea0003800000 */
.L_x_2545:
        /* <DEDUP_REMOVED lines=32> */
.L_x_2546:
[----:B------:R-:W-:Y:S01]  /*07f0*/  ULDC UR7, c[0x0][0xb44] ;  /* 0x0002d10000077ab9 */ /* 0x000fe20000000800 */
[----:B------:R-:W-:Y:S01]  /*0800*/  UMOV UR38, UR10 ;  /* 0x0000000a00267c82 */ /* 0x000fe20008000000 */
[----:B------:R-:W-:-:S11]  /*0810*/  UISETP.NE.AND UP0, UPT, UR7, 0x1, UPT ;  /* 0x000000010700788c */ /* 0x000fd6000bf05270 */
[----:B------:R-:W-:Y:S02]  /*0820*/  @UP0 ULDC.64 UR8, c[0x0][0xb48] ;  /* 0x0002d20000080ab9 */ /* 0x000fe40000000a00 */
[----:B------:R-:W-:-:S04]  /*0830*/  UIMAD.WIDE.U32 UR4, UR10, UR8, URZ ;  /* 0x000000080a0472a5 */ /* 0x000fc8000f8e003f */
[----:B------:R-:W-:-:S04]  /*0840*/  @UP0 USHF.R.U32.HI UR38, URZ, UR9, UR5 ;  /* 0x000000093f260299 */ /* 0x000fc80008011605 */
[----:B------:R-:W-:-:S12]  /*0850*/  UIMAD UR4, UR38, UR7, URZ ;  /* 0x00000007260472a4 */ /* 0x000fd8000f8e023f */
.L_x_2547:
        /* <DEDUP_REMOVED lines=8> */
[----:B------:R-:W-:Y:S01]  /*08e0*/  UMOV UR44, UR7 ;  /* 0x00000007002c7c82 */ /* 0x000fe20008000000 */
[----:B------:R-:W-:Y:S02]  /*08f0*/  ULOP3.LUT UR4, URZ, UR38, URZ, 0x33, !UPT ;  /* 0x000000263f047292 */ /* 0x000fe4000f8e333f */
[----:B------:R-:W-:-:S03]  /*0900*/  @UP0 USHF.R.U32.HI UR44, URZ, UR6, UR5 ;  /* 0x000000063f2c0299 */ /* 0x000fc60008011605 */
[----:B------:R-:W-:Y:S01]  /*0910*/  ULDC UR6, c[0x0][0xb2c] ;  /* 0x0002cb0000067ab9 */ /* 0x000fe20000000800 */
[----:B------:R-:W-:Y:S02]  /*0920*/  UIADD3 UR5, -UR44, URZ, URZ ;  /* 0x0000003f2c057290 */ /* 0x000fe4000fffe13f */
[----:B------:R-:W-:Y:S01]  /*0930*/  ISETP.LE.AND P0, PT, RZ, UR44, PT ;  /* 0x0000002cff007c0c */ /* 0x000fe2000bf03270 */
[----:B------:R-:W-:Y:S02]  /*0940*/  UIADD3 UR4, UR4, UR6, URZ ;  /* 0x0000000604047290 */ /* 0x000fe4000fffe03f */
[----:B------:R-:W-:-:S10]  /*0950*/  UIMAD UR43, UR43, UR5, UR7 ;  /* 0x000000052b2b72a4 */ /* 0x000fd4000f8e0207 */
[----:B------:R-:W-:Y:S05]  /*0960*/  @!P0 BRA `(.L_x_2548) ;  /* 0x000000e000448947 */ /* 0x000fea0003800000 */
[----:B------:R-:W1:Y:S01]  /*0970*/  LDC R0, c[0x0][0x280] ;  /* 0x0000a000ff007b82 */ /* 0x000e620000000800 */
[----:B------:R-:W-:Y:S01]  /*0980*/  USHF.L.U32 UR42, UR4, 0x7, URZ ;  /* 0x00000007042a7899 */ /* 0x000fe2000800063f */
[----:B------:R-:W-:Y:S02]  /*0990*/  PLOP3.LUT P0, PT, PT, PT, PT, 0x80, 0x0 ;  /* 0x000000000000781c */ /* 0x000fe40003f0f070 */
[----:B------:R-:W-:Y:S01]  /*09a0*/  CS2R R150, SRZ ;  /* 0x0000000000967805 */ /* 0x000fe2000001ff00 */
[----:B------:R-:W-:Y:S01]  /*09b0*/  ULDC UR4, c[0x0][0x74c] ;  /* 0x0001d30000047ab9 */ /* 0x000fe20000000800 */
[----:B------:R-:W-:Y:S02]  /*09c0*/  CS2R R148, SRZ ;  /* 0x0000000000947805 */ /* 0x000fe4000001ff00 */
[----:B------:R-:W-:Y:S02]  /*09d0*/  CS2R R146, SRZ ;  /* 0x0000000000927805 */ /* 0x000fe4000001ff00 */
[----:B------:R-:W-:Y:S01]  /*09e0*/  CS2R R144, SRZ ;  /* 0x0000000000907805 */ /* 0x000fe2000001ff00 */
[----:B------:R-:W1:Y:S01]  /*09f0*/  LDC R3, c[0x0][0x290] ;  /* 0x0000a400ff037b82 */ /* 0x000e620000000800 */
        /* <DEDUP_REMOVED lines=23> */
[----:B-1----:R-:W-:Y:S01]  /*0b70*/  IADD3 R2, -R3, UR42, R0 ;  /* 0x0000002a03027c10 */ /* 0x002fe2000fffe100 */
[----:B------:R-:W-:Y:S01]  /*0b80*/  VIADD R0, R0, 0x5f ;  /* 0x0000005f00007836 */ /* 0x000fe20000000000 */
[----:B------:R-:W-:-:S02]  /*0b90*/  CS2R R160, SRZ ;  /* 0x0000000000a07805 */ /* 0x000fc4000001ff00 */
[----:B------:R-:W-:Y:S02]  /*0ba0*/  CS2R R158, SRZ ;  /* 0x00000000009e7805 */ /* 0x000fe4000001ff00 */
[----:B------:R-:W-:Y:S01]  /*0bb0*/  CS2R R156, SRZ ;  /* 0x00000000009c7805 */ /* 0x000fe2000001ff00 */
[----:B------:R-:W-:Y:S01]  /*0bc0*/  VIADD R2, R2, -UR4 ;  /* 0x8000000402027c36 */ /* 0x000fe20008000000 */
[----:B------:R-:W-:Y:S01]  /*0bd0*/  CS2R R154, SRZ ;  /* 0x00000000009a7805 */ /* 0x000fe2000001ff00 */
[----:B------:R-:W-:Y:S01]  /*0be0*/  IMAD.HI R0, R0, 0x2aaaaaab, RZ ;  /* 0x2aaaaaab00007827 */ /* 0x000fe200078e02ff */
[----:B------:R-:W-:-:S03]  /*0bf0*/  CS2R R152, SRZ ;  /* 0x0000000000987805 */ /* 0x000fc6000001ff00 */
[----:B------:R-:W-:Y:S01]  /*0c00*/  IMAD.HI R2, R2, 0x2aaaaaab, RZ ;  /* 0x2aaaaaab02027827 */ /* 0x000fe200078e02ff */
[----:B------:R-:W-:-:S04]  /*0c10*/  SHF.R.U32.HI R3, RZ, 0x1f, R0 ;  /* 0x0000001fff037819 */ /* 0x000fc80000011600 */
[----:B------:R-:W-:Y:S02]  /*0c20*/  SHF.R.U32.HI R5, RZ, 0x1f, R2 ;  /* 0x0000001fff057819 */ /* 0x000fe40000011602 */
[----:B------:R-:W-:Y:S02]  /*0c30*/  LEA.HI.SX32 R4, R0, R3, 0x1c ;  /* 0x0000000300047211 */ /* 0x000fe400078fe2ff */
[----:B------:R-:W-:-:S03]  /*0c40*/  LEA.HI.SX32 R5, R2, R5, 0x1c ;  /* 0x0000000502057211 */ /* 0x000fc600078fe2ff */
[----:B------:R1:W-:Y:S01]  /*0c50*/  STL [R1+0x2c], R4 ;  /* 0x00002c0401007387 */ /* 0x0003e20000100800 */
[----:B------:R-:W-:-:S04]  /*0c60*/  VIMNMX R16, RZ, R5, !PT ;  /* 0x00000005ff107248 */ /* 0x000fc80007fe0100 */
[----:B------:R-:W-:-:S13]  /*0c70*/  ISETP.GT.AND P1, PT, R4, R16, PT ;  /* 0x000000100400720c */ /* 0x000fda0003f24270 */
[----:B-1----:R-:W-:Y:S05]  /*0c80*/  @!P1 BRA `(.L_x_2549) ;  /* 0x0000009000009947 */ /* 0x002fea0003800000 */
[----:B------:R-:W1:Y:S01]  /*0c90*/  S2R R4, SR_TID.X ;  /* 0x0000000000047919 */ /* 0x000e620000002100 */
[----:B------:R-:W-:-:S04]  /*0ca0*/  MOV R0, RZ ;  /* 0x000000ff00007202 */ /* 0x000fc80000000f00 */
[----:B------:R-:W-:Y:S02]  /*0cb0*/  LOP3.LUT P0, RZ, R0, 0x3ff, RZ, 0xc0, !PT ;  /* 0x000003ff00ff7812 */ /* 0x000fe4000780c0ff */
[----:B-1----:R-:W-:-:S11]  /*0cc0*/  IADD3 R18, R4, -0x80, RZ ;  /* 0xffffff8004127810 */ /* 0x002fd60007ffe0ff */
        /* <DEDUP_REMOVED lines=17> */
.L_x_2551:
        /* <DEDUP_REMOVED lines=15> */
.L_x_2550:
        /* <DEDUP_REMOVED lines=22> */
.L_x_2553:
[----:B------:R-:W1:Y:S01]  /*1030*/  LDC.64 R2, c[0x4][R2] ;  /* 0x0100000002027b82 */ /* 0x000e620000000a00 */
[----:B------:R-:W-:Y:S01]  /*1040*/  ULDC.64 UR4, c[0x4][0x90] ;  /* 0x0100240000047ab9 */ /* 0x000fe20000000a00 */
[----:B------:R-:W-:Y:S01]  /*1050*/  ULDC.64 UR6, c[0x4][0x30] ;  /* 0x01000c0000067ab9 */ /* 0x000fe20000000a00 */
[----:B------:R-:W-:Y:S01]  /*1060*/  IMAD.U32 R4, RZ, RZ, UR4 ;  /* 0x00000004ff047e24 */ /* 0x000fe2000f8e00ff */
[----:B------:R-:W-:Y:S01]  /*1070*/  MOV R5, UR5 ;  /* 0x0000000500057c02 */ /* 0x000fe20008000f00 */
[----:B------:R-:W-:Y:S01]  /*1080*/  ULDC.64 UR4, c[0x4][0x98] ;  /* 0x0100260000047ab9 */ /* 0x000fe20000000a00 */
[----:B------:R-:W-:Y:S01]  /*1090*/  MOV R10, UR6 ;  /* 0x00000006000a7c02 */ /* 0x000fe20008000f00 */
[----:B------:R-:W-:Y:S01]  /*10a0*/  IMAD.U32 R6, RZ, RZ, UR4 ;  /* 0x00000004ff067e24 */ /* 0x000fe2000f8e00ff */
[----:B------:R-:W-:Y:S01]  /*10b0*/  MOV R12, 0x1 ;  /* 0x00000001000c7802 */ /* 0x000fe20000000f00 */
[----:B------:R-:W-:Y:S02]  /*10c0*/  IMAD.U32 R7, RZ, RZ, UR5 ;  /* 0x00000005ff077e24 */ /* 0x000fe4000f8e00ff */
[----:B------:R-:W-:-:S02]  /*10d0*/  IMAD.U32 R11, RZ, RZ, UR7 ;  /* 0x00000007ff0b7e24 */ /* 0x000fc4000f8e00ff */
[----:B------:R-:W-:Y:S02]  /*10e0*/  IMAD.MOV.U32 R8, RZ, RZ, 0x70 ;  /* 0x00000070ff087424 */ /* 0x000fe400078e00ff */
[----:B------:R-:W-:-:S07]  /*10f0*/  IMAD.MOV.U32 R13, RZ, RZ, RZ ;  /* 0x000000ffff0d7224 */ /* 0x000fce00078e00ff */
[----:B------:R-:W-:-:S07]  /*1100*/  LEPC R20, `(.L_x_2552) ;  /* 0x000000001014794e */ /* 0x000fce0000000000 */
[----:B-1----:R-:W-:Y:S05]  /*1110*/  CALL.ABS.NOINC R2 ;  /* 0x0000000002007343 */ /* 0x002fea0003c00000 */
.L_x_2552:
[----:B------:R-:W-:Y:S01]  /*1120*/  SHF.R.S32.HI R7, RZ, 0x1f, R18 ;  /* 0x0000001fff077819 */ /* 0x000fe20000011412 */
[----:B------:R-:W-:-:S03]  /*1130*/  UMOV UR4, 0xffffffff ;  /* 0xffffffff00047882 */ /* 0x000fc60000000000 */
[----:B------:R-:W-:-:S04]  /*1140*/  LEA.HI R0, R7, R18, RZ, 0x7 ;  /* 0x0000001207007211 */ /* 0x000fc800078f38ff */
[----:B------:R-:W-:Y:S01]  /*1150*/  SHF.R.S32.HI R13, RZ, 0x7, R0 ;  /* 0x00000007ff0d7819 */ /* 0x000fe20000011400 */
[----:B------:R-:W-:Y:S06]  /*1160*/  BRA.DIV UR4, `(.L_x_2554) ;  /* 0x000000da044c7947 */ /* 0x000fec000b800000 */
[----:B------:R1:W2:Y:S02]  /*1170*/  SHFL.IDX PT, R14, R13, RZ, 0x1f ;  /* 0x00001fff0d0e7589 */ /* 0x0002a400000e0000 */
.L_x_2675:
[----:B------:R-:W-:Y:S01]  /*1180*/  SHF.L.U32 R2, RZ, 0x1f, RZ ;  /* 0x0000001fff027819 */ /* 0x000fe200000006ff */
[----:B------:R-:W3:Y:S01]  /*1190*/  LDC R10, c[0x0][0x280] ;  /* 0x0000a000ff0a7b82 */ /* 0x000ee20000000800 */
[----:B------:R-:W-:Y:S01]  /*11a0*/  IMAD.SHL.U32 R3, R18, 0x40, RZ ;  /* 0x0000004012037824 */ /* 0x000fe200078e00ff */
[CC--:B------:R-:W-:Y:S02]  /*11b0*/  LEA.HI R8, R7.reuse, R18.reuse, RZ, 0x5 ;  /* 0x0000001207087211 */ /* 0x0c0fe400078f28ff */
[----:B------:R-:W-:Y:S01]  /*11c0*/  LEA.HI R5, R7, R18, RZ, 0x4 ;  /* 0x0000001207057211 */ /* 0x000fe200078f20ff */
[----:B------:R-:W4:Y:S03]  /*11d0*/  SYNCS.PHASECHK.TRANS64.TRYWAIT P0, [R17+URZ+0x26800], R2 ;  /* 0x02680002110075a7 */ /* 0x000f26000800017f */
[----:B------:R-:W1:Y:S01]  /*11e0*/  LDC R11, c[0x0][0x290] ;  /* 0x0000a400ff0b7b82 */ /* 0x000e620000000800 */
[----:B----4-:R-:W-:Y:S05]  /*11f0*/  @P0 BRA `(.L_x_2555) ;  /* 0x0000000000080947 */ /* 0x010fea0003800000 */
[----:B------:R-:W4:Y:S02]  /*1200*/  SYNCS.PHASECHK.TRANS64.TRYWAIT P0, [R17+URZ+0x26800], R2 ;  /* 0x02680002110075a7 */ /* 0x000f24000800017f */
[----:B----4-:R-:W-:Y:S05]  /*1210*/  @!P0 BRA `(.L_x_2556) ;  /* 0x000000d8003c8947 */ /* 0x010fea0003800000 */
.L_x_2555:
[----:B----4-:R-:W-:Y:S01]  /*1220*/  SHF.R.S32.HI R2, RZ, 0x5, R8 ;  /* 0x00000005ff027819 */ /* 0x010fe20000011408 */
[----:B------:R-:W-:Y:S01]  /*1230*/  ULDC UR4, c[0x0][0x74c] ;  /* 0x0001d30000047ab9 */ /* 0x000fe20000000800 */
[----:B------:R-:W-:Y:S02]  /*1240*/  SHF.R.S32.HI R6, RZ, 0x4, R5 ;  /* 0x00000004ff067819 */ /* 0x000fe40000011405 */
[----:B------:R-:W-:Y:S01]  /*1250*/  LOP3.LUT R3, R3, 0x1c0, RZ, 0xc0, !PT ;  /* 0x000001c003037812 */ /* 0x000fe200078ec0ff */
[----:B------:R-:W-:Y:S01]  /*1260*/  IMAD.SHL.U32 R4, R2, 0x10, RZ ;  /* 0x0000001002047824 */ /* 0x000fe200078e00ff */
[----:B------:R-:W-:Y:S02]  /*1270*/  LEA.HI R9, R5, R6, RZ, 0x1 ;  /* 0x0000000605097211 */ /* 0x000fe400078f08ff */
[----:B------:R-:W-:Y:S02]  /*1280*/  LEA.HI R2, R7, R18, RZ, 0x3 ;  /* 0x0000001207027211 */ /* 0x000fe400078f18ff */
[----:B------:R-:W-:-:S02]  /*1290*/  LOP3.LUT R5, R3, 0x30, R4, 0xf8, !PT ;  /* 0x0000003003057812 */ /* 0x000fc400078ef804 */
[----:B------:R-:W-:Y:S02]  /*12a0*/  LOP3.LUT R9, R9, 0x7ffffe, RZ, 0xc0, !PT ;  /* 0x007ffffe09097812 */ /* 0x000fe400078ec0ff */
[----:B------:R-:W-:Y:S02]  /*12b0*/  LOP3.LUT R4, R5, 0x8, R2, 0xf8, !PT ;  /* 0x0000000805047812 */ /* 0x000fe400078ef802 */
[----:B--2---:R-:W-:Y:S02]  /*12c0*/  LEA.HI R2, R14, R14, RZ, 0x1 ;  /* 0x0000000e0e027211 */ /* 0x004fe400078f08ff */
[----:B------:R-:W-:Y:S02]  /*12d0*/  IADD3 R6, R6, -R9, RZ ;  /* 0x8000000906067210 */ /* 0x000fe40007ffe0ff */
[----:B------:R-:W-:Y:S02]  /*12e0*/  LOP3.LUT R5, R2, 0xfffffffe, RZ, 0xc0, !PT ;  /* 0xfffffffe02057812 */ /* 0x000fe400078ec0ff */
[----:B------:R-:W-:Y:S01]  /*12f0*/  SHF.R.U32.HI R3, RZ, 0x3, R3 ;  /* 0x00000003ff037819 */ /* 0x000fe20000011603 */
[----:B------:R-:W-:Y:S01]  /*1300*/  IMAD R6, R13, 0xc, R6 ;  /* 0x0000000c0d067824 */ /* 0x000fe200078e0206 */
[----:B---3--:R-:W-:Y:S01]  /*1310*/  IADD3 R10, R10, 0x7f, RZ ;  /* 0x0000007f0a0a7810 */ /* 0x008fe20007ffe0ff */
[----:B------:R-:W-:Y:S01]  /*1320*/  IMAD.IADD R5, R14, 0x1, -R5 ;  /* 0x000000010e057824 */ /* 0x000fe200078e0a05 */
[----:B------:R-:W-:Y:S01]  /*1330*/  LOP3.LUT R3, R4, R3, RZ, 0x3c, !PT ;  /* 0x0000000304037212 */ /* 0x000fe200078e3cff */
[----:B------:R-:W2:Y:S01]  /*1340*/  LDL R14, [R1+0x2c] ;  /* 0x00002c00010e7983 */ /* 0x000ea20000100800 */
[----:B-1----:R-:W-:-:S03]  /*1350*/  IADD3 R10, -R11, UR42, R10 ;  /* 0x0000002a0b0a7c10 */ /* 0x002fc6000fffe10a */
[----:B------:R-:W-:Y:S01]  /*1360*/  IMAD.U32 R2, R6, 0x200, R3 ;  /* 0x0000020006027824 */ /* 0x000fe200078e0003 */
[----:B------:R-:W-:Y:S01]  /*1370*/  LOP3.LUT R3, R0, 0xffffff80, RZ, 0xc0, !PT ;  /* 0xffffff8000037812 */ /* 0x000fe200078ec0ff */
[----:B------:R-:W-:-:S04]  /*1380*/  VIADD R10, R10, -UR4 ;  /* 0x800000040a0a7c36 */ /* 0x000fc80008000000 */
[----:B------:R-:W-:-:S04]  /*1390*/  IMAD.HI R10, R10, 0x2aaaaaab, RZ ;  /* 0x2aaaaaab0a0a7827 */ /* 0x000fc800078e02ff */
[----:B------:R-:W-:Y:S01]  /*13a0*/  IMAD.IADD R6, R18, 0x1, -R3 ;  /* 0x0000000112067824 */ /* 0x000fe200078e0a03 */
[----:B------:R-:W-:-:S04]  /*13b0*/  SHF.R.U32.HI R9, RZ, 0x1f, R10 ;  /* 0x0000001fff097819 */ /* 0x000fc8000001160a */
[--C-:B------:R-:W-:Y:S02]  /*13c0*/  SHF.R.S32.HI R12, RZ, 0x1f, R6.reuse ;  /* 0x0000001fff0c7819 */ /* 0x100fe40000011406 */
[----:B------:R-:W-:Y:S02]  /*13d0*/  LEA.HI.SX32 R9, R10, R9, 0x1c ;  /* 0x000000090a097211 */ /* 0x000fe400078fe2ff */
[----:B------:R-:W-:Y:S01]  /*13e0*/  LEA.HI R10, R12, R6, RZ, 0x2 ;  /* 0x000000060c0a7211 */ /* 0x000fe200078f10ff */
[----:B------:R1:W-:Y:S04]  /*13f0*/  STL [R1+0x18], R2 ;  /* 0x0000180201007387 */ /* 0x0003e80000100800 */
[----:B------:R3:W-:Y:S04]  /*1400*/  STL [R1+0x1c], R12 ;  /* 0x00001c0c01007387 */ /* 0x0007e80000100800 */
[----:B------:R3:W-:Y:S01]  /*1410*/  STL [R1+0x10], R10 ;  /* 0x0000100a01007387 */ /* 0x0007e20000100800 */
[----:B-1----:R-:W-:Y:S01]  /*1420*/  IMAD R2, R13, 0x300, R6 ;  /* 0x000003000d027824 */ /* 0x002fe200078e0206 */
[----:B------:R-:W-:-:S04]  /*1430*/  LOP3.LUT R3, R10, 0xfffffffc, RZ, 0xc0, !PT ;  /* 0xfffffffc0a037812 */ /* 0x000fc800078ec0ff */
[----:B------:R-:W-:Y:S01]  /*1440*/  SHF.L.U32 R2, R2, 0x2, RZ ;  /* 0x0000000202027819 */ /* 0x000fe200000006ff */
[----:B------:R-:W-:Y:S01]  /*1450*/  IMAD.MOV.U32 R4, RZ, RZ, RZ ;  /* 0x000000ffff047224 */ /* 0x000fe200078e00ff */
        /* <DEDUP_REMOVED lines=33> */
[----:B------:R-:W-:Y:S02]  /*1670*/  IMAD R2, R2, 0x4, R17 ;  /* 0x0000000402027824 */ /* 0x000fe400078e0211 */
[----:B------:R-:W-:Y:S01]  /*1680*/  IMAD.IADD R3, R6, 0x1, -R3 ;  /* 0x0000000106037824 */ /* 0x000fe200078e0a03 */
[----:B--2---:R-:W-:-:S04]  /*1690*/  VIADDMNMX R237, R9, 0x1, R14, PT ;  /* 0x0000000109ed7846 */ /* 0x004fc8000380010e */
[----:B------:R-:W-:-:S13]  /*16a0*/  ISETP.GE.AND P0, PT, R16, R237, PT ;  /* 0x000000ed1000720c */ /* 0x000fda0003f06270 */
[----:B---3--:R-:W-:Y:S05]  /*16b0*/  @P0 BRA `(.L_x_2557) ;  /* 0x0000004000740947 */ /* 0x008fea0003800000 */
[----:B------:R-:W-:Y:S01]  /*16c0*/  LOP3.LUT R9, R8, 0xffffffe0, RZ, 0xc0, !PT ;  /* 0xffffffe008097812 */ /* 0x000fe200078ec0ff */
[----:B------:R-:W-:Y:S01]  /*16d0*/  VIADD R11, R11, -UR42 ;  /* 0x8000002a0b0b7c36 */ /* 0x000fe20008000000 */
[----:B------:R-:W-:Y:S01]  /*16e0*/  LEA.HI R6, R12, R6, RZ, 0x5 ;  /* 0x000000060c067211 */ /* 0x000fe200078f28ff */
[----:B------:R-:W-:Y:S01]  /*16f0*/  IMAD.MOV.U32 R151, RZ, RZ, RZ ;  /* 0x000000ffff977224 */ /* 0x000fe200078e00ff */
[----:B------:R-:W-:Y:S02]  /*1700*/  IADD3 R9, R18, -R9, RZ ;  /* 0x8000000912097210 */ /* 0x000fe40007ffe0ff */
[----:B------:R-:W-:Y:S02]  /*1710*/  LEA.HI R4, R13, R13, RZ, 0x1 ;  /* 0x0000000d0d047211 */ /* 0x000fe400078f08ff */
        /* <DEDUP_REMOVED lines=12> */
[----:B------:R-:W-:Y:S02]  /*17e0*/  LOP3.LUT R13, R6, 0xfffffffc, RZ, 0xc0, !PT ;  /* 0xfffffffc060d7812 */ /* 0x000fe400078ec0ff */
        /* <DEDUP_REMOVED lines=38> */
.L_x_2568:
[----:B-1-3--:R-:W2:Y:S01]  /*1a50*/  LDL R8, [R1+0xc] ;  /* 0x00000c0001087983 */ /* 0x00aea20000100800 */
[----:B------:R-:W-:Y:S05]  /*1a60*/  YIELD ;  /* 0x0000000000007946 */ /* 0x000fea0003800000 */
[----:B--2---:R-:W-:-:S04]  /*1a70*/  LOP3.LUT R8, R8, 0x1, RZ, 0xfc, !PT ;  /* 0x0000000108087812 */ /* 0x004fc800078efcff */
[----:B------:R-:W-:-:S13]  /*1a80*/  ISETP.NE.AND P0, PT, R8, 0x3, PT ;  /* 0x000000030800780c */ /* 0x000fda0003f05270 */
[----:B------:R-:W-:Y:S05]  /*1a90*/  @!P0 BRA `(.L_x_2558) ;  /* 0x0000000000048947 */ /* 0x000fea0003800000 */
[----:B------:R-:W-:Y:S01]  /*1aa0*/  BPT.TRAP 0x1 ;  /* 0x000000040000795c */ /* 0x000fe20000300000 */
.L_x_2558:
[----:B------:R-:W-:Y:S02]  /*1ab0*/  LEA R8, R0, R17, 0x3 ;  /* 0x0000001100087211 */ /* 0x000fe400078e18ff */
[----:B------:R-:W-:-:S04]  /*1ac0*/  SHF.L.U32 R21, R4, 0x1f, RZ ;  /* 0x0000001f04157819 */ /* 0x000fc800000006ff */
[----:B------:R1:W2:Y:S01]  /*1ad0*/  SYNCS.PHASECHK.TRANS64.TRYWAIT P1, [R8+URZ+0x26810], R21 ;  /* 0x02681015080075a7 */ /* 0x0002a2000802017f */
[----:B------:R-:W-:Y:S05]  /*1ae0*/  @!P0 BRA `(.L_x_2559) ;  /* 0x0000000000048947 */ /* 0x000fea0003800000 */
[----:B------:R-:W-:Y:S01]  /*1af0*/  BPT.TRAP 0x1 ;  /* 0x000000040000795c */ /* 0x000fe20000300000 */
.L_x_2559:
[----:B------:R-:W-:-:S05]  /*1b00*/  VIADD R9, R17, 0xe000 ;  /* 0x0000e00011097836 */ /* 0x000fca0000000000 */
[----:B------:R-:W-:-:S04]  /*1b10*/  SHF.R.U32.HI R9, RZ, 0x4, R9 ;  /* 0x00000004ff097819 */ /* 0x000fc80000011609 */
[----:B------:R-:W-:Y:S01]  /*1b20*/  LOP3.LUT R9, R9, 0x3fff, RZ, 0xc0, !PT ;  /* 0x00003fff09097812 */ /* 0x000fe200078ec0ff */
[----:B--2---:R-:W-:Y:S06]  /*1b30*/  @P1 BRA `(.L_x_2560) ;  /* 0x0000000000081947 */ /* 0x004fec0003800000 */
[----:B------:R-:W2:Y:S02]  /*1b40*/  SYNCS.PHASECHK.TRANS64.TRYWAIT P1, [R8+URZ+0x26810], R21 ;  /* 0x02681015080075a7 */ /* 0x000ea4000802017f */
[----:B--2---:R-:W-:Y:S05]  /*1b50*/  @!P1 BRA `(.L_x_2561) ;  /* 0x000000d000009947 */ /* 0x004fea0003800000 */
.L_x_2560:
        /* <DEDUP_REMOVED lines=58> */
.L_x_2562:
[----:B------:R1:W1:Y:S01]  /*1f00*/  SYNCS.PHASECHK.TRANS64.TRYWAIT P1, [R8+URZ+0x26830], R21 ;  /* 0x02683015080075a7 */ /* 0x000262000802017f */
[----:B------:R-:W-:Y:S05]  /*1f10*/  @!P0 BRA `(.L_x_2563) ;  /* 0x0000000000048947 */ /* 0x000fea0003800000 */
[----:B------:R-:W-:Y:S01]  /*1f20*/  BPT.TRAP 0x1 ;  /* 0x000000040000795c */ /* 0x000fe20000300000 */
.L_x_2563:
[----:B------:R-:W-:-:S05]  /*1f30*/  VIADD R12, R17, 0x14000 ;  /* 0x00014000110c7836 */ /* 0x000fca0000000000 */
[----:B------:R-:W-:-:S04]  /*1f40*/  SHF.R.U32.HI R12, RZ, 0x4, R12 ;  /* 0x00000004ff0c7819 */ /* 0x000fc8000001160c */
[----:B------:R-:W-:-:S04]  /*1f50*/  LOP3.LUT R12, R12, 0x3fff, RZ, 0xc0, !PT ;  /* 0x00003fff0c0c7812 */ /* 0x000fc800078ec0ff */
[----:B------:R-:W-:Y:S01]  /*1f60*/  LOP3.LUT R19, R12, 0x10000, RZ, 0xfc, !PT ;  /* 0x000100000c137812 */ /* 0x000fe200078efcff */
[----:B-1----:R-:W-:Y:S06]  /*1f70*/  @P1 BRA `(.L_x_2564) ;  /* 0x0000000000081947 */ /* 0x002fec0003800000 */
[----:B------:R-:W1:Y:S02]  /*1f80*/  SYNCS.PHASECHK.TRANS64.TRYWAIT P1, [R8+URZ+0x26830], R21 ;  /* 0x02683015080075a7 */ /* 0x000e64000802017f */
[----:B-1----:R-:W-:Y:S05]  /*1f90*/  @!P1 BRA `(.L_x_2565) ;  /* 0x000000cc00049947 */ /* 0x002fea0003800000 */
.L_x_2564:
        /* <DEDUP_REMOVED lines=41> */
[----:B------:R-:W-:Y:S01]  /*2230*/  FMUL.FTZ R191, R113, UR10 ;  /* 0x0000000a71bf7c20 */ /* 0x000fe20008410000 */
[----:B-1----:R-:W-:Y:S01]  /*2240*/  IMAD R92, R16, -0x60, R93 ;  /* 0xffffffa0105c7824 */ /* 0x002fe200078e025d */
[----:B------:R-:W1:Y:S01]  /*2250*/  MUFU.TANH R18, R18 ;  /* 0x0000001200127308 */ /* 0x000e620000002400 */
[----:B------:R-:W-:Y:S01]  /*2260*/  FMUL.FTZ R80, R87, UR10 ;  /* 0x0000000a57507c20 */ /* 0x000fe20008410000 */
[----:B--2---:R-:W-:Y:S01]  /*2270*/  FMUL.FTZ R21, R76, UR10 ;  /* 0x0000000a4c157c20 */ /* 0x004fe20008410000 */
        /* <DEDUP_REMOVED lines=8> */
[----:B---3--:R-:W3:Y:S01]  /*2300*/  SHFL.IDX PT, R104, R15, R6, 0x1f ;  /* 0x00001f060f687589 */ /* 0x008ee200000e0000 */
[C---:B------:R-:W-:Y:S01]  /*2310*/  SEL R103, R92.reuse, 0x60, P2 ;  /* 0x000000605c677807 */ /* 0x040fe20001000000 */
[----:B------:R-:W-:Y:S01]  /*2320*/  FMUL.FTZ R84, R91, UR10 ;  /* 0x0000000a5b547c20 */ /* 0x000fe20008410000 */
[----:B------:R-:W-:Y:S01]  /*2330*/  IADD3 R193, R92, 0x8, RZ ;  /* 0x000000085cc17810 */ /* 0x000fe20007ffe0ff */
[----:B------:R-:W-:Y:S01]  /*2340*/  FMUL.FTZ R91, R98, UR10 ;  /* 0x0000000a625b7c20 */ /* 0x000fe20008410000 */
[----:B------:R-:W4:Y:S01]  /*2350*/  MUFU.TANH R74, R74 ;  /* 0x0000004a004a7308 */ /* 0x000f220000002400 */
[C---:B------:R-:W-:Y:S01]  /*2360*/  ISETP.GT.AND P6, PT, R103.reuse, RZ, PT ;  /* 0x000000ff6700720c */ /* 0x040fe20003fc4270 */
        /* <DEDUP_REMOVED lines=181> */
[----:B------:R-:W-:Y:S01]  /*2ec0*/  SHFL.IDX PT, R232, R190, R118, 0x1f ;  /* 0x00001f76bee87589 */ /* 0x000fe200000e0000 */
[----:B------:R-:W-:Y:S01]  /*2ed0*/  ISETP.GT.AND P4, PT, R193, 0x59, PT ;  /* 0x00000059c100780c */ /* 0x000fe20003f84270 */
[----:B------:R-:W-:-:S04]  /*2ee0*/  FMUL.FTZ R193, R116, UR10 ;  /* 0x0000000a74c17c20 */ /* 0x000fc80008410000 */
[----:B------:R-:W-:Y:S08]  /*2ef0*/  MUFU.TANH R196, R196 ;  /* 0x000000c400c47308 */ /* 0x000ff00000002400 */
[----:B------:R-:W-:Y:S08]  /*2f00*/  MUFU.TANH R193, R193 ;  /* 0x000000c100c17308 */ /* 0x000ff00000002400 */
[----:B------:R-:W-:Y:S08]  /*2f10*/  MUFU.TANH R194, R194 ;  /* 0x000000c200c27308 */ /* 0x000ff00000002400 */
[----:B------:R-:W-:Y:S08]  /*2f20*/  MUFU.TANH R201, R201 ;  /* 0x000000c900c97308 */ /* 0x000ff00000002400 */
[----:B------:R-:W1:Y:S01]  /*2f30*/  MUFU.EX2 R104, R104 ;  /* 0x0000006800687308 */ /* 0x000e620000000800 */
        /* <DEDUP_REMOVED lines=12> */
[----:B-1----:R-:W-:Y:S01]  /*3000*/  FMUL.FTZ R195, R104, R195 ;  /* 0x000000c368c37220 */ /* 0x002fe20000410000 */
[----:B------:R-:W-:Y:S02]  /*3010*/  MUFU.EX2 R26, R26 ;  /* 0x0000001a001a7308 */ /* 0x000fe40000000800 */
[----:B------:R-:W1:Y:S04]  /*3020*/  SHFL.IDX PT, R24, R15, R192, 0x1f ;  /* 0x00001fc00f187589 */ /* 0x000e6800000e0000 */
[----:B------:R-:W3:Y:S04]  /*3030*/  SHFL.IDX PT, R227, R15, R199, 0x1f ;  /* 0x00001fc70fe37589 */ /* 0x000ee800000e0000 */
[----:B------:R-:W4:Y:S04]  /*3040*/  SHFL.IDX PT, R234, R190, R192, 0x1f ;  /* 0x00001fc0beea7589 */ /* 0x000f2800000e0000 */
[----:B------:R-:W5:Y:S01]  /*3050*/  SHFL.IDX PT, R233, R190, R199, 0x1f ;  /* 0x00001fc7bee97589 */ /* 0x000f6200000e0000 */
[--C-:B--2---:R-:W-:Y:S01]  /*3060*/  FFMA.FTZ R92, R92, UR4, -R229.reuse ;  /* 0x000000045c5c7c23 */ /* 0x104fe200080108e5 */
[----:B------:R-:W-:Y:S01]  /*3070*/  FFMA.FTZ R207, R207, UR4, -R229 ;  /* 0x00000004cfcf7c23 */ /* 0x000fe200080108e5 */
[--C-:B------:R-:W-:Y:S01]  /*3080*/  FFMA.FTZ R229, R206, UR4, -R225.reuse ;  /* 0x00000004cee57c23 */ /* 0x100fe200080108e1 */
[----:B------:R-:W-:Y:S01]  /*3090*/  FFMA.FTZ R206, R223, UR4, -R225 ;  /* 0x00000004dfce7c23 */ /* 0x000fe200080108e1 */
[----:B------:R-:W-:Y:S01]  /*30a0*/  FMUL.FTZ R195, R19, R195 ;  /* 0x000000c313c37220 */ /* 0x000fe20000410000 */
[----:B------:R-:W-:Y:S01]  /*30b0*/  FADD.FTZ R29, R29, -R232 ;  /* 0x800000e81d1d7221 */ /* 0x000fe20000010000 */
        /* <DEDUP_REMOVED lines=9> */
[----:B------:R-:W-:Y:S02]  /*3150*/  MUFU.EX2 R19, R224 ;  /* 0x000000e000137308 */ /* 0x000fe40000000800 */
[----:B------:R-:W1:Y:S04]  /*3160*/  SHFL.IDX PT, R225, R14, R197, 0x1f ;  /* 0x00001fc50ee17589 */ /* 0x000e6800000e0000 */
[----:B------:R-:W1:Y:S02]  /*3170*/  SHFL.IDX PT, R226, R15, R198, 0x1f ;  /* 0x00001fc60fe27589 */ /* 0x000e6400000e0000 */
[----:B------:R-:W1:Y:S02]  /*3180*/  MUFU.EX2 R94, R94 ;  /* 0x0000005e005e7308 */ /* 0x000e640000000800 */
[----:B------:R-:W1:Y:S01]  /*3190*/  SHFL.IDX PT, R15, R14, R192, 0x1f ;  /* 0x00001fc00e0f7589 */ /* 0x000e6200000e0000 */
[----:B------:R-:W-:Y:S01]  /*31a0*/  FADD.FTZ R232, R31, -R232 ;  /* 0x800000e81fe87221 */ /* 0x000fe20000010000 */
[----:B----4-:R-:W-:Y:S01]  /*31b0*/  FADD.FTZ R27, R27, -R234 ;  /* 0x800000ea1b1b7221 */ /* 0x010fe20000010000 */
[--C-:B-----5:R-:W-:Y:S01]  /*31c0*/  FADD.FTZ R32, R32, -R233.reuse ;  /* 0x800000e920207221 */ /* 0x120fe20000010000 */
[----:B------:R-:W-:Y:S01]  /*31d0*/  FADD.FTZ R34, R34, -R233 ;  /* 0x800000e922227221 */ /* 0x000fe20000010000 */
[----:B------:R-:W-:Y:S01]  /*31e0*/  FFMA.FTZ R76, -R76, R76, 1 ;  /* 0x3f8000004c4c7423 */ /* 0x000fe2000001014c */
[----:B------:R-:W-:Y:S01]  /*31f0*/  FFMA.FTZ R77, -R77, R77, 1 ;  /* 0x3f8000004d4d7423 */ /* 0x000fe2000001014d */
[----:B------:R-:W-:Y:S01]  /*3200*/  MUFU.EX2 R207, R207 ;  /* 0x000000cf00cf7308 */ /* 0x000fe20000000800 */
[--C-:B--2---:R-:W-:Y:S01]  /*3210*/  FFMA.FTZ R93, R93, UR4, -R231.reuse ;  /* 0x000000045d5d7c23 */ /* 0x104fe200080108e7 */
[----:B------:R-:W-:Y:S01]  /*3220*/  FFMA.FTZ R208, R208, UR4, -R231 ;  /* 0x00000004d0d07c23 */ /* 0x000fe200080108e7 */
[----:B------:R-:W-:Y:S01]  /*3230*/  FFMA.FTZ R231, R96, UR4, -R228 ;  /* 0x0000000460e77c23 */ /* 0x000fe200080108e4 */
[--C-:B---3--:R-:W-:Y:S01]  /*3240*/  FFMA.FTZ R97, R97, UR4, -R227.reuse ;  /* 0x0000000461617c23 */ /* 0x108fe200080108e3 */
[----:B------:R-:W-:Y:S01]  /*3250*/  FFMA.FTZ R203, R203, UR4, -R227 ;  /* 0x00000004cbcb7c23 */ /* 0x000fe200080108e3 */
[----:B------:R-:W2:Y:S01]  /*3260*/  SHFL.IDX PT, R228, R13, R192, 0x1f ;  /* 0x00001fc00de47589 */ /* 0x000ea200000e0000 */
[----:B------:R-:W-:Y:S01]  /*3270*/  FFMA.FTZ R80, -R80, R80, 1 ;  /* 0x3f80000050507423 */ /* 0x000fe20000010150 */
[--C-:B-1----:R-:W-:Y:S01]  /*3280*/  FFMA.FTZ R99, R99, UR4, -R225.reuse ;  /* 0x0000000463637c23 */ /* 0x102fe200080108e1 */
[----:B------:R-:W-:Y:S01]  /*3290*/  FFMA.FTZ R217, R217, UR4, -R225 ;  /* 0x00000004d9d97c23 */ /* 0x000fe200080108e1 */
[----:B------:R-:W1:Y:S01]  /*32a0*/  SHFL.IDX PT, R227, R13, R117, 0x1f ;  /* 0x00001f750de37589 */ /* 0x000e6200000e0000 */
[----:B------:R-:W-:Y:S01]  /*32b0*/  FFMA.FTZ R81, -R81, R81, 1 ;  /* 0x3f80000051517423 */ /* 0x000fe20000010151 */
[--C-:B------:R-:W-:Y:S01]  /*32c0*/  FFMA.FTZ R95, R95, UR4, -R226.reuse ;  /* 0x000000045f5f7c23 */ /* 0x100fe200080108e2 */
[----:B------:R-:W-:Y:S01]  /*32d0*/  FFMA.FTZ R205, R205, UR4, -R226 ;  /* 0x00000004cdcd7c23 */ /* 0x000fe200080108e2 */
[----:B------:R-:W3:Y:S01]  /*32e0*/  SHFL.IDX PT, R225, R13, R199, 0x1f ;  /* 0x00001fc70de17589 */ /* 0x000ee200000e0000 */
[----:B------:R-:W-:Y:S01]  /*32f0*/  FFMA.FTZ R82, -R82, R82, 1 ;  /* 0x3f80000052527423 */ /* 0x000fe20000010152 */
[--C-:B------:R-:W-:Y:S01]  /*3300*/  FFMA.FTZ R223, R98, UR4, -R15.reuse ;  /* 0x0000000462df7c23 */ /* 0x100fe2000801080f */
[----:B------:R-:W-:Y:S01]  /*3310*/  FFMA.FTZ R202, R202, UR4, -R15 ;  /* 0x00000004caca7c23 */ /* 0x000fe2000801080f */
[----:B------:R-:W4:Y:S01]  /*3320*/  SHFL.IDX PT, R226, R14, R199, 0x1f ;  /* 0x00001fc70ee27589 */ /* 0x000f2200000e0000 */
[----:B------:R5:W-:Y:S03]  /*3330*/  MUFU.EX2 R15, R229 ;  /* 0x000000e5000f7308 */ /* 0x000be60000000800 */
[----:B------:R-:W4:Y:S05]  /*3340*/  SHFL.IDX PT, R98, R14, R198, 0x1f ;  /* 0x00001fc60e627589 */ /* 0x000f2a00000e0000 */
[----:B------:R1:W-:Y:S01]  /*3350*/  MUFU.EX2 R96, R223 ;  /* 0x000000df00607308 */ /* 0x0003e20000000800 */
[----:B-----5:R5:W5:Y:S01]  /*3360*/  SHFL.IDX PT, R229, R14, R200, 0x1f ;  /* 0x00001fc80ee57589 */ /* 0x020b6200000e0000 */
[--C-:B--2---:R-:W-:Y:S01]  /*3370*/  FFMA.FTZ R102, R102, UR4, -R228.reuse ;  /* 0x0000000466667c23 */ /* 0x104fe200080108e4 */
[----:B------:R-:W-:Y:S01]  /*3380*/  FFMA.FTZ R216, R216, UR4, -R228 ;  /* 0x00000004d8d87c23 */ /* 0x000fe200080108e4 */
[----:B------:R-:W-:Y:S01]  /*3390*/  FSEL R228, R193, -INF , !P1 ;  /* 0xff800000c1e47808 */ /* 0x000fe20004800000 */
[--C-:B-1----:R-:W-:Y:S01]  /*33a0*/  FFMA.FTZ R103, R103, UR4, -R227.reuse ;  /* 0x0000000467677c23 */ /* 0x102fe200080108e3 */
[----:B------:R-:W-:Y:S01]  /*33b0*/  FFMA.FTZ R215, R215, UR4, -R227 ;  /* 0x00000004d7d77c23 */ /* 0x000fe200080108e3 */
[----:B------:R-:W1:Y:S01]  /*33c0*/  SHFL.IDX PT, R223, R13, R6, 0x1f ;  /* 0x00001f060ddf7589 */ /* 0x000e6200000e0000 */
[----:B------:R-:W2:Y:S01]  /*33d0*/  MUFU.EX2 R31, R219 ;  /* 0x000000db001f7308 */ /* 0x000ea20000000800 */
[--C-:B---3--:R-:W-:Y:S01]  /*33e0*/  FFMA.FTZ R220, R220, UR4, -R225.reuse ;  /* 0x00000004dcdc7c23 */ /* 0x108fe200080108e1 */
[----:B------:R-:W-:Y:S01]  /*33f0*/  FFMA.FTZ R212, R212, UR4, -R225 ;  /* 0x00000004d4d47c23 */ /* 0x000fe200080108e1 */
[----:B------:R-:W3:Y:S01]  /*3400*/  SHFL.IDX PT, R227, R13, R198, 0x1f ;  /* 0x00001fc60de37589 */ /* 0x000ee200000e0000 */
[----:B------:R-:W-:Y:S01]  /*3410*/  FSEL R225, R115, -INF , !P6 ;  /* 0xff80000073e17808 */ /* 0x000fe20007000000 */
[--C-:B----4-:R-:W-:Y:S01]  /*3420*/  FFMA.FTZ R230, R230, UR4, -R226.reuse ;  /* 0x00000004e6e67c23 */ /* 0x110fe200080108e2 */
[----:B------:R-:W-:-:S02]  /*3430*/  FFMA.FTZ R218, R218, UR4, -R226 ;  /* 0x00000004dada7c23 */ /* 0x000fc400080108e2 */
[----:B------:R-:W4:Y:S01]  /*3440*/  SHFL.IDX PT, R226, R13, R118, 0x1f ;  /* 0x00001f760de27589 */ /* 0x000f2200000e0000 */
[--C-:B------:R-:W-:Y:S01]  /*3450*/  FFMA.FTZ R100, R100, UR4, -R98.reuse ;  /* 0x0000000464647c23 */ /* 0x100fe20008010862 */
[----:B------:R-:W-:Y:S01]  /*3460*/  FFMA.FTZ R213, R213, UR4, -R98 ;  /* 0x00000004d5d57c23 */ /* 0x000fe20008010862 */
[----:B-----5:R5:W-:Y:S01]  /*3470*/  MUFU.EX2 R14, R231 ;  /* 0x000000e7000e7308 */ /* 0x020be20000000800 */
[--C-:B------:R-:W-:Y:S01]  /*3480*/  FFMA.FTZ R222, R222, UR4, -R229.reuse ;  /* 0x00000004dede7c23 */ /* 0x100fe200080108e5 */
[----:B------:R-:W-:Y:S01]  /*3490*/  FFMA.FTZ R210, R210, UR4, -R229 ;  /* 0x00000004d2d27c23 */ /* 0x000fe200080108e5 */
[----:B------:R-:W-:-:S05]  /*34a0*/  FSEL R229, R201, -INF , !P4 ;  /* 0xff800000c9e57808 */ /* 0x000fca0006000000 */
[----:B------:R2:W-:Y:S01]  /*34b0*/  MUFU.EX2 R98, R230 ;  /* 0x000000e600627308 */ /* 0x0005e20000000800 */
[----:B-----5:R-:W5:Y:S01]  /*34c0*/  SHFL.IDX PT, R231, R190, R117, 0x1f ;  /* 0x00001f75bee77589 */ /* 0x020f6200000e0000 */
[--C-:B-1----:R-:W-:Y:S01]  /*34d0*/  FFMA.FTZ R101, R101, UR4, -R223.reuse ;  /* 0x0000000465657c23 */ /* 0x102fe200080108df */
[----:B------:R-:W-:Y:S02]  /*34e0*/  FFMA.FTZ R214, R214, UR4, -R223 ;  /* 0x00000004d6d67c23 */ /* 0x000fe400080108df */
[----:B------:R-:W1:Y:S01]  /*34f0*/  SHFL.IDX PT, R223, R13, R197, 0x1f ;  /* 0x00001fc50ddf7589 */ /* 0x000e6200000e0000 */
[----:B---3--:R-:W-:Y:S02]  /*3500*/  FFMA.FTZ R228, R228, UR4, -R227 ;  /* 0x00000004e4e47c23 */ /* 0x008fe400080108e3 */
[----:B------:R-:W3:Y:S01]  /*3510*/  MUFU.EX2 R209, R209 ;  /* 0x000000d100d17308 */ /* 0x000ee20000000800 */
[----:B--2---:R-:W-:Y:S01]  /*3520*/  SHFL.IDX PT, R230, R190, R197, 0x1f ;  /* 0x00001fc5bee67589 */ /* 0x004fe200000e0000 */
[--C-:B----4-:R-:W-:Y:S01]  /*3530*/  FFMA.FTZ R235, R235, UR4, -R226.reuse ;  /* 0x00000004ebeb7c23 */ /* 0x110fe200080108e2 */
[----:B------:R-:W-:-:S02]  /*3540*/  FFMA.FTZ R211, R211, UR4, -R226 ;  /* 0x00000004d3d37c23 */ /* 0x000fc400080108e2 */
[----:B------:R2:W4:Y:S03]  /*3550*/  SHFL.IDX PT, R226, R13, R200, 0x1f ;  /* 0x00001fc80de27589 */ /* 0x00052600000e0000 */
[----:B------:R2:W-:Y:S01]  /*3560*/  MUFU.EX2 R12, R235 ;  /* 0x000000eb000c7308 */ /* 0x0005e20000000800 */
[----:B------:R-:W-:Y:S01]  /*3570*/  FFMA.FTZ R219, -R18, R18, 1 ;  /* 0x3f80000012db7423 */ /* 0x000fe20000010112 */
[--C-:B-----5:R-:W-:Y:S01]  /*3580*/  FADD.FTZ R28, R28, -R231.reuse ;  /* 0x800000e71c1c7221 */ /* 0x120fe20000010000 */
[----:B--2---:R-:W2:Y:S05]  /*3590*/  LDL R235, [R1+0x18] ;  /* 0x0000180001eb7983 */ /* 0x004eaa0000100800 */
[----:B------:R5:W-:Y:S01]  /*35a0*/  MUFU.EX2 R13, R222 ;  /* 0x000000de000d7308 */ /* 0x000be20000000800 */
[----:B------:R-:W-:Y:S01]  /*35b0*/  FADD.FTZ R30, R30, -R231 ;  /* 0x800000e71e1e7221 */ /* 0x000fe20000010000 */
[----:B------:R-:W-:-:S06]  /*35c0*/  FMUL.FTZ R32, R94, R32 ;  /* 0x000000205e207220 */ /* 0x000fcc0000410000 */
[----:B------:R-:W-:Y:S01]  /*35d0*/  MUFU.EX2 R93, R93 ;  /* 0x0000005d005d7308 */ /* 0x000fe20000000800 */
[----:B-----5:R-:W-:-:S05]  /*35e0*/  FSEL R222, R191, -INF , !P5 ;  /* 0xff800000bfde7808 */ /* 0x020fca0006800000 */
[--C-:B-1----:R-:W-:Y:S01]  /*35f0*/  FFMA.FTZ R222, R222, UR4, -R223.reuse ;  /* 0x00000004dede7c23 */ /* 0x102fe200080108df */
        /* <DEDUP_REMOVED lines=10> */
[----:B------:R-:W1:Y:S07]  /*36a0*/  SHFL.IDX PT, R190, R190, R200, 0x1f ;  /* 0x00001fc8bebe7589 */ /* 0x000e6e00000e0000 */
[----:B------:R-:W4:Y:S08]  /*36b0*/  MUFU.EX2 R18, R221 ;  /* 0x000000dd00127308 */ /* 0x000f300000000800 */
[----:B------:R-:W-:Y:S08]  /*36c0*/  MUFU.EX2 R202, R202 ;  /* 0x000000ca00ca7308 */ /* 0x000ff00000000800 */
[----:B------:R-:W-:Y:S01]  /*36d0*/  MUFU.EX2 R206, R206 ;  /* 0x000000ce00ce7308 */ /* 0x000fe20000000800 */
[--C-:B-1----:R-:W-:Y:S01]  /*36e0*/  FADD.FTZ R37, R37, -R190.reuse ;  /* 0x800000be25257221 */ /* 0x102fe20000010000 */
[----:B------:R-:W-:Y:S01]  /*36f0*/  FADD.FTZ R39, R39, -R190 ;  /* 0x800000be27277221 */ /* 0x000fe20000010000 */
        /* <DEDUP_REMOVED lines=12> */
[----:B---3--:R-:W-:Y:S01]  /*37c0*/  FMUL.FTZ R73, R209, R34 ;  /* 0x00000022d1497220 */ /* 0x008fe20000410000 */
[----:B------:R-:W-:Y:S01]  /*37d0*/  FFMA.FTZ R32, -R75, R75, 1 ;  /* 0x3f8000004b207423 */ /* 0x000fe2000001014b */
[----:B------:R-:W-:Y:S01]  /*37e0*/  FMUL.FTZ R22, R22, R23 ;  /* 0x0000001716167220 */ /* 0x000fe20000410000 */
[----:B------:R-:W-:Y:S01]  /*37f0*/  FMUL.FTZ R23, R27, R28 ;  /* 0x0000001c1b177220 */ /* 0x000fe20000410000 */
[----:B----4-:R-:W-:Y:S01]  /*3800*/  FMUL.FTZ R27, R18, R232 ;  /* 0x000000e8121b7220 */ /* 0x010fe20000410000 */
[----:B------:R-:W-:Y:S01]  /*3810*/  FMUL.FTZ R32, R32, R73 ;  /* 0x0000004920207220 */ /* 0x000fe20000410000 */
[----:B------:R-:W-:Y:S01]  /*3820*/  FFMA.FTZ R30, -R72, R72, 1 ;  /* 0x3f800000481e7423 */ /* 0x000fe20000010148 */
[----:B------:R-:W1:Y:S01]  /*3830*/  SHFL.IDX PT, R73, R11, R117, 0x1f ;  /* 0x00001f750b497589 */ /* 0x000e6200000e0000 */
[----:B------:R-:W-:Y:S03]  /*3840*/  MUFU.EX2 R203, R203 ;  /* 0x000000cb00cb7308 */ /* 0x000fe60000000800 */
[----:B------:R-:W3:Y:S01]  /*3850*/  SHFL.IDX PT, R75, R11, R197, 0x1f ;  /* 0x00001fc50b4b7589 */ /* 0x000ee200000e0000 */
[----:B------:R-:W-:-:S04]  /*3860*/  FMUL.FTZ R30, R30, R27 ;  /* 0x0000001b1e1e7220 */ /* 0x000fc80000410000 */
[----:B------:R-:W4:Y:S01]  /*3870*/  MUFU.EX2 R27, R205 ;  /* 0x000000cd001b7308 */ /* 0x000f220000000800 */
[--C-:B------:R-:W-:Y:S01]  /*3880*/  FADD.FTZ R33, R33, -R230.reuse ;  /* 0x800000e621217221 */ /* 0x100fe20000010000 */
[----:B------:R-:W-:Y:S01]  /*3890*/  FADD.FTZ R35, R35, -R230 ;  /* 0x800000e623237221 */ /* 0x000fe20000010000 */
[----:B------:R-:W-:Y:S01]  /*38a0*/  FFMA.FTZ R34, -R74, R74, 1 ;  /* 0x3f8000004a227423 */ /* 0x000fe2000001014a */
[--C-:B------:R-:W-:Y:S01]  /*38b0*/  FADD.FTZ R36, R36, -R229.reuse ;  /* 0x800000e524247221 */ /* 0x100fe20000010000 */
[----:B------:R-:W-:Y:S01]  /*38c0*/  FMUL.FTZ R33, R93, R33 ;  /* 0x000000215d217220 */ /* 0x000fe20000410000 */
[----:B------:R-:W-:Y:S01]  /*38d0*/  FMUL.FTZ R35, R208, R35 ;  /* 0x00000023d0237220 */ /* 0x000fe20000410000 */
[----:B------:R-:W-:Y:S01]  /*38e0*/  FADD.FTZ R38, R38, -R229 ;  /* 0x800000e526267221 */ /* 0x000fe20000010000 */
[----:B------:R-:W-:Y:S01]  /*38f0*/  FMUL.FTZ R36, R95, R36 ;  /* 0x000000245f247220 */ /* 0x000fe20000410000 */
[----:B------:R-:W-:Y:S01]  /*3900*/  FMUL.FTZ R34, R34, R33 ;  /* 0x0000002122227220 */ /* 0x000fe20000410000 */
[----:B------:R-:W-:Y:S01]  /*3910*/  FMUL.FTZ R33, R76, R35 ;  /* 0x000000234c217220 */ /* 0x000fe20000410000 */
[----:B------:R-:W5:Y:S01]  /*3920*/  SHFL.IDX PT, R28, R11, R6, 0x1f ;  /* 0x00001f060b1c7589 */ /* 0x000f6200000e0000 */
[----:B------:R-:W-:Y:S01]  /*3930*/  FFMA.FTZ R35, -R79, R79, 1 ;  /* 0x3f8000004f237423 */ /* 0x000fe2000001014f */
[----:B------:R-:W-:Y:S01]  /*3940*/  FMUL.FTZ R36, R77, R36 ;  /* 0x000000244d247220 */ /* 0x000fe20000410000 */
[----:B------:R-:W5:Y:S01]  /*3950*/  MUFU.EX2 R204, R204 ;  /* 0x000000cc00cc7308 */ /* 0x000f620000000800 */
[----:B------:R-:W5:Y:S01]  /*3960*/  SHFL.IDX PT, R72, R11, R192, 0x1f ;  /* 0x00001fc00b487589 */ /* 0x000f6200000e0000 */
[----:B-1----:R-:W-:Y:S01]  /*3970*/  FADD.FTZ R79, R44, -R73 ;  /* 0x800000492c4f7221 */ /* 0x002fe20000010000 */
[----:B----4-:R-:W-:Y:S01]  /*3980*/  FMUL.FTZ R38, R27, R38 ;  /* 0x000000261b267220 */ /* 0x010fe20000410000 */
[----:B---3--:R-:W-:Y:S01]  /*3990*/  FADD.FTZ R44, R51, -R75 ;  /* 0x8000004b332c7221 */ /* 0x008fe20000010000 */
[----:B------:R-:W1:Y:S02]  /*39a0*/  SHFL.IDX PT, R77, R11, R200, 0x1f ;  /* 0x00001fc80b4d7589 */ /* 0x000e6400000e0000 */
[----:B------:R-:W-:Y:S01]  /*39b0*/  FMUL.FTZ R35, R35, R38 ;  /* 0x0000002623237220 */ /* 0x000fe20000410000 */
[----:B------:R-:W3:Y:S01]  /*39c0*/  MUFU.EX2 R218, R218 ;  /* 0x000000da00da7308 */ /* 0x000ee20000000800 */
[----:B------:R-:W-:Y:S04]  /*39d0*/  LDS R51, [R10+0x380] ;  /* 0x000380000a337984 */ /* 0x000fe80000000800 */
[----:B------:R-:W4:Y:S01]  /*39e0*/  SHFL.IDX PT, R38, R11, R118, 0x1f ;  /* 0x00001f760b267589 */ /* 0x000f2200000e0000 */
[----:B------:R-:W-:-:S02]  /*39f0*/  FFMA.FTZ R89, -R89, R89, 1 ;  /* 0x3f80000059597423 */ /* 0x000fc40000010159 */
[----:B------:R-:W3:Y:S01]  /*3a00*/  MUFU.EX2 R99, R99 ;  /* 0x0000006300637308 */ /* 0x000ee20000000800 */
[----:B------:R-:W3:Y:S01]  /*3a10*/  SHFL.IDX PT, R74, R11, R199, 0x1f ;  /* 0x00001fc70b4a7589 */ /* 0x000ee200000e0000 */
[----:B------:R-:W-:Y:S01]  /*3a20*/  FMUL.FTZ R39, R207, R39 ;  /* 0x00000027cf277220 */ /* 0x000fe20000410000 */
[----:B-----5:R-:W-:Y:S02]  /*3a30*/  FADD.FTZ R40, R40, -R28 ;  /* 0x8000001c28287221 */ /* 0x020fe40000010000 */
[----:B------:R5:W3:Y:S01]  /*3a40*/  SHFL.IDX PT, R76, R11, R198, 0x1f ;  /* 0x00001fc60b4c7589 */ /* 0x000ae200000e0000 */
[----:B------:R-:W-:Y:S02]  /*3a50*/  FADD.FTZ R73, R46, -R73 ;  /* 0x800000492e497221 */ /* 0x000fe40000010000 */
[----:B------:R-:W3:Y:S01]  /*3a60*/  MUFU.EX2 R217, R217 ;  /* 0x000000d900d97308 */ /* 0x000ee20000000800 */
[----:B------:R-:W-:Y:S01]  /*3a70*/  FADD.FTZ R41, R41, -R72 ;  /* 0x8000004829297221 */ /* 0x000fe20000010000 */
[----:B------:R-:W-:Y:S01]  /*3a80*/  FMUL.FTZ R40, R15, R40 ;  /* 0x000000280f287220 */ /* 0x000fe20000410000 */
[----:B-1----:R-:W-:-:S02]  /*3a90*/  FADD.FTZ R46, R53, -R77 ;  /* 0x8000004d352e7221 */ /* 0x002fc40000010000 */
[----:B------:R-:W-:Y:S01]  /*3aa0*/  FMUL.FTZ R53, R96, R41 ;  /* 0x0000002960357220 */ /* 0x000fe20000410000 */
[----:B-----5:R-:W-:Y:S01]  /*3ab0*/  FMUL.FTZ R11, R80, R39 ;  /* 0x00000027500b7220 */ /* 0x020fe20000410000 */
[----:B------:R-:W-:Y:S01]  /*3ac0*/  FADD.FTZ R39, R42, -R28 ;  /* 0x8000001c2a277221 */ /* 0x000fe20000010000 */
[----:B------:R-:W-:Y:S01]  /*3ad0*/  FMUL.FTZ R41, R81, R40 ;  /* 0x0000002851297220 */ /* 0x000fe20000410000 */
[----:B------:R-:W-:Y:S01]  /*3ae0*/  FMUL.FTZ R40, R82, R53 ;  /* 0x0000003552287220 */ /* 0x000fe20000410000 */
[----:B------:R-:W-:Y:S01]  /*3af0*/  FFMA.FTZ R84, -R84, R84, 1 ;  /* 0x3f80000054547423 */ /* 0x000fe20000010154 */
[----:B------:R-:W-:Y:S01]  /*3b00*/  FFMA.FTZ R83, -R83, R83, 1 ;  /* 0x3f80000053537423 */ /* 0x000fe20000010153 */
[----:B----4-:R-:W-:Y:S01]  /*3b10*/  FADD.FTZ R28, R45, -R38 ;  /* 0x800000262d1c7221 */ /* 0x010fe20000010000 */
[----:B------:R-:W-:Y:S01]  /*3b20*/  FFMA.FTZ R53, -R86, R86, 1 ;  /* 0x3f80000056357423 */ /* 0x000fe20000010156 */
[----:B------:R-:W1:Y:S02]  /*3b30*/  MUFU.EX2 R210, R210 ;  /* 0x000000d200d27308 */ /* 0x000e640000000800 */
[----:B------:R-:W-:Y:S01]  /*3b40*/  FMUL.FTZ R28, R97, R28 ;  /* 0x0000001c611c7220 */ /* 0x000fe20000410000 */
[----:B---3--:R-:W-:Y:S01]  /*3b50*/  FADD.FTZ R45, R48, -R74 ;  /* 0x8000004a302d7221 */ /* 0x008fe20000010000 */
[----:B------:R-:W-:Y:S01]  /*3b60*/  FADD.FTZ R38, R47, -R38 ;  /* 0x800000262f267221 */ /* 0x000fe20000010000 */
[----:B------:R-:W-:Y:S01]  /*3b70*/  FADD.FTZ R47, R50, -R74 ;  /* 0x8000004a322f7221 */ /* 0x000fe20000010000 */
[----:B------:R-:W-:Y:S01]  /*3b80*/  FMUL.FTZ R53, R53, R28 ;  /* 0x0000001c35357220 */ /* 0x000fe20000410000 */
[----:B------:R-:W-:Y:S01]  /*3b90*/  FMUL.FTZ R79, R14, R79 ;  /* 0x0000004f0e4f7220 */ /* 0x000fe20000410000 */
[----:B------:R-:W-:Y:S01]  /*3ba0*/  FMUL.FTZ R28, R98, R45 ;  /* 0x0000002d621c7220 */ /* 0x000fe20000410000 */
[----:B------:R-:W-:Y:S01]  /*3bb0*/  FFMA.FTZ R50, -R85, R85, 1 ;  /* 0x3f80000055327423 */ /* 0x000fe20000010155 */
[----:B------:R-:W-:Y:S01]  /*3bc0*/  FADD.FTZ R43, R43, -R72 ;  /* 0x800000482b2b7221 */ /* 0x000fe20000010000 */
[----:B------:R-:W3:Y:S01]  /*3bd0*/  SHFL.IDX PT, R192, R51, R192, 0x1f ;  /* 0x00001fc033c07589 */ /* 0x000ee200000e0000 */
[----:B------:R-:W-:Y:S01]  /*3be0*/  FMUL.FTZ R45, R89, R28 ;  /* 0x0000001c592d7220 */ /* 0x000fe20000410000 */
[----:B------:R-:W-:Y:S01]  /*3bf0*/  FMUL.FTZ R50, R50, R79 ;  /* 0x0000004f32327220 */ /* 0x000fe20000410000 */
[----:B------:R-:W-:Y:S01]  /*3c00*/  FADD.FTZ R42, R49, -R75 ;  /* 0x8000004b312a7221 */ /* 0x000fe20000010000 */
[----:B------:R-:W4:Y:S01]  /*3c10*/  SHFL.IDX PT, R79, R51, R6, 0x1f ;  /* 0x00001f06334f7589 */ /* 0x000f2200000e0000 */
[----:B------:R-:W-:Y:S01]  /*3c20*/  FMUL.FTZ R43, R202, R43 ;  /* 0x0000002bca2b7220 */ /* 0x000fe20000410000 */
[----:B------:R-:W5:Y:S02]  /*3c30*/  MUFU.EX2 R100, R100 ;  /* 0x0000006400647308 */ /* 0x000f640000000800 */
[----:B------:R-:W4:Y:S01]  /*3c40*/  SHFL.IDX PT, R28, R51, R197, 0x1f ;  /* 0x00001fc5331c7589 */ /* 0x000f2200000e0000 */
[----:B------:R-:W-:-:S03]  /*3c50*/  FMUL.FTZ R48, R206, R39 ;  /* 0x00000027ce307220 */ /* 0x000fc60000410000 */
[----:B------:R-:W4:Y:S01]  /*3c60*/  SHFL.IDX PT, R75, R51, R198, 0x1f ;  /* 0x00001fc6334b7589 */ /* 0x000f2200000e0000 */
[----:B------:R-:W-:Y:S01]  /*3c70*/  FFMA.FTZ R88, -R88, R88, 1 ;  /* 0x3f80000058587423 */ /* 0x000fe20000010158 */
[----:B------:R-:W4:Y:S02]  /*3c80*/  MUFU.EX2 R213, R213 ;  /* 0x000000d500d57308 */ /* 0x000f240000000800 */
[----:B------:R-:W4:Y:S01]  /*3c90*/  SHFL.IDX PT, R117, R51, R117, 0x1f ;  /* 0x00001f7533757589 */ /* 0x000f2200000e0000 */
[----:B------:R-:W-:-:S03]  /*3ca0*/  FMUL.FTZ R10, R84, R43 ;  /* 0x0000002b540a7220 */ /* 0x000fc60000410000 */
[----:B------:R-:W4:Y:S02]  /*3cb0*/  SHFL.IDX PT, R118, R51, R118, 0x1f ;  /* 0x00001f7633767589 */ /* 0x000f2400000e0000 */
[----:B------:R-:W4:Y:S02]  /*3cc0*/  MUFU.EX2 R102, R102 ;  /* 0x0000006600667308 */ /* 0x000f240000000800 */
[----:B------:R-:W4:Y:S01]  /*3cd0*/  SHFL.IDX PT, R199, R51, R199, 0x1f ;  /* 0x00001fc733c77589 */ /* 0x000f2200000e0000 */
[----:B------:R-:W-:Y:S01]  /*3ce0*/  FMUL.FTZ R39, R83, R48 ;  /* 0x0000003053277220 */ /* 0x000fe20000410000 */
[----:B------:R-:W-:Y:S01]  /*3cf0*/  FMUL.FTZ R43, R203, R38 ;  /* 0x00000026cb2b7220 */ /* 0x000fe20000410000 */
[----:B------:R-:W-:Y:S01]  /*3d00*/  FFMA.FTZ R48, -R87, R87, 1 ;  /* 0x3f80000057307423 */ /* 0x000fe20000010157 */
[----:B------:R-:W4:Y:S01]  /*3d10*/  SHFL.IDX PT, R200, R51, R200, 0x1f ;  /* 0x00001fc833c87589 */ /* 0x000f2200000e0000 */
[----:B------:R-:W-:Y:S01]  /*3d20*/  FMUL.FTZ R73, R204, R73 ;  /* 0x00000049cc497220 */ /* 0x000fe20000410000 */
[----:B------:R-:W-:Y:S01]  /*3d30*/  FMUL.FTZ R38, R218, R47 ;  /* 0x0000002fda267220 */ /* 0x000fe20000410000 */
[----:B------:R-:W-:Y:S01]  /*3d40*/  FMUL.FTZ R47, R88, R43 ;  /* 0x0000002b582f7220 */ /* 0x000fe20000410000 */
[----:B------:R-:W4:Y:S01]  /*3d50*/  MUFU.EX2 R101, R101 ;  /* 0x0000006500657308 */ /* 0x000f220000000800 */
[----:B------:R-:W-:Y:S01]  /*3d60*/  FMUL.FTZ R48, R48, R73 ;  /* 0x0000004930307220 */ /* 0x000fe20000410000 */
[----:B------:R-:W-:Y:S01]  /*3d70*/  FMUL.FTZ R43, R99, R42 ;  /* 0x0000002a632b7220 */ /* 0x000fe20000410000 */
[----:B------:R-:W-:Y:S01]  /*3d80*/  FMUL.FTZ R44, R217, R44 ;  /* 0x0000002cd92c7220 */ /* 0x000fe20000410000 */
[----:B------:R-:W-:Y:S01]  /*3d90*/  FFMA.FTZ R90, -R90, R90, 1 ;  /* 0x3f8000005a5a7423 */ /* 0x000fe2000001015a */
[----:B------:R-:W-:-:S03]  /*3da0*/  FFMA.FTZ R73, -R184, R184, 1 ;  /* 0x3f800000b8497423 */ /* 0x000fc600000101b8 */
[----:B------:R-:W4:Y:S01]  /*3db0*/  MUFU.EX2 R223, R223 ;  /* 0x000000df00df7308 */ /* 0x000f220000000800 */
[----:B------:R-:W-:Y:S01]  /*3dc0*/  FMUL.FTZ R42, R90, R43 ;  /* 0x0000002b5a2a7220 */ /* 0x000fe20000410000 */
[----:B------:R-:W-:Y:S01]  /*3dd0*/  FMUL.FTZ R73, R73, R44 ;  /* 0x0000002c49497220 */ /* 0x000fe20000410000 */
[----:B------:R-:W-:-:S05]  /*3de0*/  FADD.FTZ R55, R55, -R77 ;  /* 0x8000004d37377221 */ /* 0x000fca0000010000 */
[----:B------:R-:W2:Y:S01]  /*3df0*/  MUFU.EX2 R215, R215 ;  /* 0x000000d700d77308 */ /* 0x000ea20000000800 */
[--C-:B------:R-:W-:Y:S01]  /*3e00*/  FADD.FTZ R49, R52, -R76.reuse ;  /* 0x8000004c34317221 */ /* 0x100fe20000010000 */
[----:B------:R-:W-:-:S06]  /*3e10*/  FADD.FTZ R54, R54, -R76 ;  /* 0x8000004c36367221 */ /* 0x000fcc0000010000 */
[----:B------:R-:W2:Y:S08]  /*3e20*/  MUFU.EX2 R119, R119 ;  /* 0x0000007700777308 */ /* 0x000eb00000000800 */
[----:B------:R-:W2:Y:S01]  /*3e30*/  MUFU.EX2 R220, R220 ;  /* 0x000000dc00dc7308 */ /* 0x000ea20000000800 */
[----:B------:R-:W-:-:S07]  /*3e40*/  FFMA.FTZ R188, -R188, R188, 1 ;  /* 0x3f800000bcbc7423 */ /* 0x000fce00000101bc */
[----:B------:R-:W2:Y:S01]  /*3e50*/  MUFU.EX2 R92, R92 ;  /* 0x0000005c005c7308 */ /* 0x000ea20000000800 */
[----:B-1----:R-:W-:Y:S01]  /*3e60*/  FMUL.FTZ R55, R210, R55 ;  /* 0x00000037d2377220 */ /* 0x002fe20000410000 */
[----:B---3--:R-:W-:-:S06]  /*3e70*/  FADD.FTZ R81, R57, -R192 ;  /* 0x800000c039517221 */ /* 0x008fcc0000010000 */
[----:B------:R-:W1:Y:S01]  /*3e80*/  MUFU.EX2 R103, R103 ;  /* 0x0000006700677308 */ /* 0x000e620000000800 */
[----:B------:R-:W-:Y:S01]  /*3e90*/  FFMA.FTZ R52, -R185, R185, 1 ;  /* 0x3f800000b9347423 */ /* 0x000fe200000101b9 */
[----:B-----5:R-:W-:-:S06]  /*3ea0*/  FMUL.FTZ R49, R100, R49 ;  /* 0x0000003164317220 */ /* 0x020fcc0000410000 */
[----:B------:R-:W3:Y:S01]  /*3eb0*/  MUFU.EX2 R228, R228 ;  /* 0x000000e400e47308 */ /* 0x000ee20000000800 */
[----:B------:R-:W-:Y:S01]  /*3ec0*/  FFMA.FTZ R187, -R187, R187, 1 ;  /* 0x3f800000bbbb7423 */ /* 0x000fe200000101bb */
[----:B----4-:R-:W-:-:S06]  /*3ed0*/  FMUL.FTZ R54, R213, R54 ;  /* 0x00000036d5367220 */ /* 0x010fcc0000410000 */
[----:B------:R-:W-:Y:S01]  /*3ee0*/  MUFU.EX2 R225, R225 ;  /* 0x000000e100e17308 */ /* 0x000fe20000000800 */
[----:B------:R-:W-:Y:S01]  /*3ef0*/  FADD.FTZ R56, R56, -R79 ;  /* 0x8000004f38387221 */ /* 0x000fe20000010000 */
[----:B------:R-:W-:-:S06]  /*3f00*/  FADD.FTZ R65, R65, -R28 ;  /* 0x8000001c41417221 */ /* 0x000fcc0000010000 */
[----:B------:R-:W4:Y:S01]  /*3f10*/  MUFU.EX2 R214, R214 ;  /* 0x000000d600d67308 */ /* 0x000f220000000800 */
[----:B------:R-:W-:-:S07]  /*3f20*/  FMUL.FTZ R77, R13, R46 ;  /* 0x0000002e0d4d7220 */ /* 0x000fce0000410000 */
[----:B------:R-:W5:Y:S01]  /*3f30*/  MUFU.EX2 R43, R216 ;  /* 0x000000d8002b7308 */ /* 0x000f620000000800 */
[----:B------:R-:W-:-:S07]  /*3f40*/  FADD.FTZ R79, R58, -R79 ;  /* 0x8000004f3a4f7221 */ /* 0x000fce0000010000 */
[----:B------:R-:W5:Y:S01]  /*3f50*/  MUFU.EX2 R44, R211 ;  /* 0x000000d3002c7308 */ /* 0x000f620000000800 */
[----:B------:R-:W-:Y:S01]  /*3f60*/  FADD.FTZ R28, R67, -R28 ;  /* 0x8000001c431c7221 */ /* 0x000fe20000010000 */
[----:B------:R-:W-:-:S06]  /*3f70*/  FADD.FTZ R57, R68, -R75 ;  /* 0x8000004b44397221 */ /* 0x000fcc0000010000 */
[----:B------:R-:W-:Y:S01]  /*3f80*/  MUFU.EX2 R222, R222 ;  /* 0x000000de00de7308 */ /* 0x000fe20000000800 */
[----:B------:R-:W-:-:S07]  /*3f90*/  FADD.FTZ R70, R70, -R75 ;  /* 0x8000004b46467221 */ /* 0x000fce0000010000 */
[----:B------:R-:W5:Y:S01]  /*3fa0*/  MUFU.EX2 R212, R212 ;  /* 0x000000d400d47308 */ /* 0x000f620000000800 */
[----:B------:R-:W-:-:S07]  /*3fb0*/  FMUL.FTZ R46, R188, R55 ;  /* 0x00000037bc2e7220 */ /* 0x000fce0000410000 */
[----:B------:R-:W5:Y:S01]  /*3fc0*/  MUFU.EX2 R227, R227 ;  /* 0x000000e300e37308 */ /* 0x000f620000000800 */
[----:B------:R-:W-:-:S07]  /*3fd0*/  FADD.FTZ R62, R62, -R117 ;  /* 0x800000753e3e7221 */ /* 0x000fce0000010000 */
[----:B------:R-:W5:Y:S01]  /*3fe0*/  MUFU.EX2 R226, R226 ;  /* 0x000000e200e27308 */ /* 0x000f620000000800 */
[----:B------:R-:W-:Y:S01]  /*3ff0*/  FFMA.FTZ R75, -R105, R105, 1 ;  /* 0x3f800000694b7423 */ /* 0x000fe20000010169 */
[----:B------:R-:W-:Y:S01]  /*4000*/  FMUL.FTZ R58, R102, R81 ;  /* 0x00000051663a7220 */ /* 0x000fe20000410000 */
[----:B------:R-:W-:Y:S01]  /*4010*/  FADD.FTZ R25, R25, -R234 ;  /* 0x800000ea19197221 */ /* 0x000fe20000010000 */
[----:B------:R-:W-:Y:S01]  /*4020*/  FMUL.FTZ R52, R52, R49 ;  /* 0x0000003134347220 */ /* 0x000fe20000410000 */
[----:B------:R-:W-:Y:S01]  /*4030*/  FADD.FTZ R83, R61, -R118 ;  /* 0x800000763d537221 */ /* 0x000fe20000010000 */
[----:B------:R-:W-:Y:S01]  /*4040*/  FADD.FTZ R55, R64, -R199 ;  /* 0x800000c740377221 */ /* 0x000fe20000010000 */
[----:B------:R-:W-:Y:S01]  /*4050*/  FMUL.FTZ R49, R187, R54 ;  /* 0x00000036bb317220 */ /* 0x000fe20000410000 */
[----:B------:R-:W-:Y:S01]  /*4060*/  FADD.FTZ R192, R59, -R192 ;  /* 0x800000c03bc07221 */ /* 0x000fe20000010000 */
[----:B------:R-:W-:Y:S01]  /*4070*/  FFMA.FTZ R54, -R189, R189, 1 ;  /* 0x3f800000bd367423 */ /* 0x000fe200000101bd */
[----:B------:R-:W-:Y:S01]  /*4080*/  FMUL.FTZ R59, R101, R56 ;  /* 0x00000038653b7220 */ /* 0x000fe20000410000 */
[----:B------:R-:W-:Y:S01]  /*4090*/  FFMA.FTZ R115, -R115, R115, 1 ;  /* 0x3f80000073737423 */ /* 0x000fe20000010173 */
[----:B------:R-:W-:Y:S01]  /*40a0*/  FMUL.FTZ R28, R223, R28 ;  /* 0x0000001cdf1c7220 */ /* 0x000fe20000410000 */
[----:B------:R-:W-:Y:S01]  /*40b0*/  FFMA.FTZ R186, -R186, R186, 1 ;  /* 0x3f800000baba7423 */ /* 0x000fe200000101ba */
[----:B------:R-:W-:Y:S01]  /*40c0*/  FADD.FTZ R60, R60, -R117 ;  /* 0x800000753c3c7221 */ /* 0x000fe20000010000 */
[----:B------:R-:W-:Y:S01]  /*40d0*/  FMUL.FTZ R75, R75, R58 ;  /* 0x0000003a4b4b7220 */ /* 0x000fe20000410000 */
[----:B------:R-:W-:Y:S01]  /*40e0*/  FFMA.FTZ R76, -R110, R110, 1 ;  /* 0x3f8000006e4c7423 */ /* 0x000fe2000001016e */
[----:B--2---:R-:W-:Y:S01]  /*40f0*/  FMUL.FTZ R61, R215, R62 ;  /* 0x0000003ed73d7220 */ /* 0x004fe20000410000 */
[----:B------:R-:W-:Y:S01]  /*4100*/  FMUL.FTZ R25, R119, R25 ;  /* 0x0000001977197220 */ /* 0x000fe20000410000 */
[----:B------:R-:W-:Y:S01]  /*4110*/  FADD.FTZ R63, R63, -R118 ;  /* 0x800000763f3f7221 */ /* 0x000fe20000010000 */
[--C-:B------:R-:W-:Y:S01]  /*4120*/  FADD.FTZ R56, R69, -R200.reuse ;  /* 0x800000c845387221 */ /* 0x100fe20000010000 */
[----:B------:R-:W-:Y:S01]  /*4130*/  FFMA.FTZ R109, -R109, R109, 1 ;  /* 0x3f8000006d6d7423 */ /* 0x000fe2000001016d */
        /* <DEDUP_REMOVED lines=10> */
[----:B------:R-:W-:Y:S01]  /*41e0*/  FMUL.FTZ R51, R186, R77 ;  /* 0x0000004dba337220 */ /* 0x000fe20000410000 */
[----:B-1----:R-:W-:Y:S01]  /*41f0*/  FMUL.FTZ R59, R103, R60 ;  /* 0x0000003c673b7220 */ /* 0x002fe20000410000 */
[----:B------:R-:W-:Y:S01]  /*4200*/  FMUL.FTZ R76, R76, R61 ;  /* 0x0000003d4c4c7220 */ /* 0x000fe20000410000 */
[----:B---3--:R-:W-:Y:S01]  /*4210*/  FMUL.FTZ R28, R228, R57 ;  /* 0x00000039e41c7220 */ /* 0x008fe20000410000 */
[----:B------:R-:W-:Y:S01]  /*4220*/  FMUL.FTZ R25, R219, R25 ;  /* 0x00000019db197220 */ /* 0x000fe20000410000 */
[----:B------:R-:W-:Y:S01]  /*4230*/  FFMA.FTZ R72, -R106, R106, 1 ;  /* 0x3f8000006a487423 */ /* 0x000fe2000001016a */
[----:B------:R-:W-:Y:S01]  /*4240*/  FFMA.FTZ R77, -R107, R107, 1 ;  /* 0x3f8000006b4d7423 */ /* 0x000fe2000001016b */
[----:B----4-:R-:W-:Y:S01]  /*4250*/  FMUL.FTZ R79, R214, R79 ;  /* 0x0000004fd64f7220 */ /* 0x010fe20000410000 */
[----:B-----5:R-:W-:Y:S01]  /*4260*/  FMUL.FTZ R192, R43, R192 ;  /* 0x000000c02bc07220 */ /* 0x020fe20000410000 */
[----:B------:R-:W-:Y:S01]  /*4270*/  FFMA.FTZ R74, -R108, R108, 1 ;  /* 0x3f8000006c4a7423 */ /* 0x000fe2000001016c */
[----:B------:R-:W-:Y:S01]  /*4280*/  FFMA.FTZ R111, -R111, R111, 1 ;  /* 0x3f8000006f6f7423 */ /* 0x000fe2000001016f */
[----:B------:R-:W-:Y:S01]  /*4290*/  FMUL.FTZ R60, R44, R63 ;  /* 0x0000003f2c3c7220 */ /* 0x000fe20000410000 */
[----:B------:R-:W-:Y:S01]  /*42a0*/  FMUL.FTZ R109, R109, R58 ;  /* 0x0000003a6d6d7220 */ /* 0x000fe20000410000 */
        /* <DEDUP_REMOVED lines=8> */
[----:B------:R-:W-:Y:S01]  /*4330*/  FFMA.FTZ R193, -R193, R193, 1 ;  /* 0x3f800000c1c17423 */ /* 0x000fe200000101c1 */
[----:B------:R-:W-:Y:S01]  /*4340*/  FFMA.FTZ R194, -R194, R194, 1 ;  /* 0x3f800000c2c27423 */ /* 0x000fe200000101c2 */
[----:B------:R-:W-:Y:S01]  /*4350*/  FFMA.FTZ R196, -R196, R196, 1 ;  /* 0x3f800000c4c47423 */ /* 0x000fe200000101c4 */
[----:B------:R-:W-:Y:S01]  /*4360*/  FFMA.FTZ R201, -R201, R201, 1 ;  /* 0x3f800000c9c97423 */ /* 0x000fe200000101c9 */
[----:B------:R-:W-:Y:S01]  /*4370*/  FMUL.FTZ R55, R227, R70 ;  /* 0x00000046e3377220 */ /* 0x000fe20000410000 */
        /* <DEDUP_REMOVED lines=270> */
.L_x_2566:
        /* <DEDUP_REMOVED lines=56> */
.L_x_2567:
        /* <DEDUP_REMOVED lines=11> */
.L_x_2557:
[----:B-1----:R-:W2:Y:S02]  /*5890*/  LDL R8, [R1+0x2c] ;  /* 0x00002c0001087983 */ /* 0x002ea40000100800 */
[----:B--2---:R-:W-:-:S13]  /*58a0*/  ISETP.GE.AND P0, PT, R16, R8, PT ;  /* 0x000000081000720c */ /* 0x004fda0003f06270 */
[----:B------:R-:W-:Y:S05]  /*58b0*/  @P0 BRA `(.L_x_2569) ;  /* 0x00000040006c0947 */ /* 0x000fea0003800000 */
[----:B------:R-:W2:Y:S01]  /*58c0*/  LDL.LU R14, [R1+0x1c] ;  /* 0x00001c00010e7983 */ /* 0x000ea20000300800 */
[----:B------:R-:W1:Y:S03]  /*58d0*/  LDC R24, c[0x0][0x290] ;  /* 0x0000a400ff187b82 */ /* 0x000e660000000800 */
[----:B------:R-:W3:Y:S04]  /*58e0*/  LDL.LU R21, [R1+0x10] ;  /* 0x0000100001157983 */ /* 0x000ee80000300800 */
[----:B------:R-:W4:Y:S01]  /*58f0*/  LDL.LU R25, [R1+0xc] ;  /* 0x00000c0001197983 */ /* 0x000f220000300800 */
[----:B------:R-:W5:Y:S02]  /*5900*/  S2R R6, SR_TID.X ;  /* 0x0000000000067919 */ /* 0x000f640000002100 */
[----:B-----5:R-:W-:-:S05]  /*5910*/  VIADD R6, R6, 0xffffff80 ;  /* 0xffffff8006067836 */ /* 0x020fca0000000000 */
[----:B------:R-:W-:-:S04]  /*5920*/  SHF.R.S32.HI R7, RZ, 0x1f, R6 ;  /* 0x0000001fff077819 */ /* 0x000fc80000011406 */
[CC--:B------:R-:W-:Y:S02]  /*5930*/  LEA.HI R8, R7.reuse, R6.reuse, RZ, 0x5 ;  /* 0x0000000607087211 */ /* 0x0c0fe400078f28ff */
[CC--:B------:R-:W-:Y:S02]  /*5940*/  LEA.HI R12, R7.reuse, R6.reuse, RZ, 0x2 ;  /* 0x00000006070c7211 */ /* 0x0c0fe400078f10ff */
[----:B------:R-:W-:Y:S02]  /*5950*/  LOP3.LUT R9, R8, 0xffffffe0, RZ, 0xc0, !PT ;  /* 0xffffffe008097812 */ /* 0x000fe400078ec0ff */
[----:B------:R-:W-:Y:S02]  /*5960*/  LEA.HI R8, R7, R6, RZ, 0x7 ;  /* 0x0000000607087211 */ /* 0x000fe400078f38ff */
[----:B------:R-:W-:Y:S02]  /*5970*/  IADD3 R9, R6, -R9, RZ ;  /* 0x8000000906097210 */ /* 0x000fe40007ffe0ff */
[----:B------:R-:W-:-:S02]  /*5980*/  LOP3.LUT R7, R8, 0xffffff80, RZ, 0xc0, !PT ;  /* 0xffffff8008077812 */ /* 0x000fc400078ec0ff */
[----:B------:R-:W-:Y:S02]  /*5990*/  SHF.R.S32.HI R10, RZ, 0x1f, R9 ;  /* 0x0000001fff0a7819 */ /* 0x000fe40000011409 */
[----:B------:R-:W-:Y:S01]  /*59a0*/  SHF.R.S32.HI R8, RZ, 0x7, R8 ;  /* 0x00000007ff087819 */ /* 0x000fe20000011408 */
[----:B------:R-:W-:Y:S01]  /*59b0*/  IMAD.IADD R7, R6, 0x1, -R7 ;  /* 0x0000000106077824 */ /* 0x000fe200078e0a07 */
[CC--:B------:R-:W-:Y:S02]  /*59c0*/  LEA.HI R11, R10.reuse, R9.reuse, RZ, 0x3 ;  /* 0x000000090a0b7211 */ /* 0x0c0fe400078f18ff */
[----:B------:R-:W-:Y:S02]  /*59d0*/  LEA.HI R10, R10, R9, RZ, 0x2 ;  /* 0x000000090a0a7211 */ /* 0x000fe400078f10ff */
[----:B------:R-:W-:Y:S02]  /*59e0*/  LOP3.LUT R9, R12, 0xfffffffc, RZ, 0xc0, !PT ;  /* 0xfffffffc0c097812 */ /* 0x000fe400078ec0ff */
[----:B------:R-:W-:-:S02]  /*59f0*/  SHF.R.S32.HI R11, RZ, 0x3, R11 ;  /* 0x00000003ff0b7819 */ /* 0x000fc4000001140b */
[----:B------:R-:W-:Y:S01]  /*5a00*/  SHF.R.S32.HI R13, RZ, 0x2, R10 ;  /* 0x00000002ff0d7819 */ /* 0x000fe2000001140a */
[----:B------:R-:W-:Y:S01]  /*5a10*/  IMAD.IADD R9, R6, 0x1, -R9 ;  /* 0x0000000106097824 */ /* 0x000fe200078e0a09 */
[----:B------:R-:W-:Y:S02]  /*5a20*/  LEA.HI R6, R8, R8, RZ, 0x1 ;  /* 0x0000000808067211 */ /* 0x000fe400078f08ff */
[C---:B------:R-:W-:Y:S01]  /*5a30*/  IADD3 R12, R13.reuse, 0x8, RZ ;  /* 0x000000080d0c7810 */ /* 0x040fe20007ffe0ff */
[----:B------:R-:W-:Y:S01]  /*5a40*/  VIADD R18, R13, 0x10 ;  /* 0x000000100d127836 */ /* 0x000fe20000000000 */
[----:B------:R-:W-:Y:S01]  /*5a50*/  LEA.HI R10, R10, R13, RZ, 0x1 ;  /* 0x0000000d0a0a7211 */ /* 0x000fe200078f08ff */
[----:B-1----:R-:W-:-:S03]  /*5a60*/  VIADD R24, R24, -UR42 ;  /* 0x8000002a18187c36 */ /* 0x002fc60008000000 */
[----:B------:R-:W-:Y:S02]  /*5a70*/  LEA.HI R19, R18, R18, RZ, 0x1 ;  /* 0x0000001212137211 */ /* 0x000fe400078f08ff */
[----:B------:R-:W-:Y:S02]  /*5a80*/  LOP3.LUT R10, R10, 0xfffffffe, RZ, 0xc0, !PT ;  /* 0xfffffffe0a0a7812 */ /* 0x000fe400078ec0ff */
[----:B------:R-:W-:Y:S02]  /*5a90*/  SHF.R.S32.HI R20, RZ, 0x1, R19 ;  /* 0x00000001ff147819 */ /* 0x000fe40000011413 */
[----:B------:R-:W-:Y:S02]  /*5aa0*/  IADD3 R10, R13, -R10, RZ ;  /* 0x8000000a0d0a7210 */ /* 0x000fe40007ffe0ff */
[----:B------:R-:W-:-:S04]  /*5ab0*/  LOP3.LUT R19, R19, 0xfffffffe, RZ, 0xc0, !PT ;  /* 0xfffffffe13137812 */ /* 0x000fc800078ec0ff */
[----:B------:R-:W-:Y:S01]  /*5ac0*/  IADD3 R19, R18, -R19, RZ ;  /* 0x8000001312137210 */ /* 0x000fe20007ffe0ff */
[----:B------:R-:W-:Y:S01]  /*5ad0*/  IMAD.MOV.U32 R185, RZ, RZ, 0x40000040 ;  /* 0x40000040ffb97424 */ /* 0x000fe200078e00ff */
[----:B------:R-:W-:Y:S01]  /*5ae0*/  MOV R189, 0x40000040 ;  /* 0x4000004000bd7802 */ /* 0x000fe20000000f00 */
[----:B------:R-:W-:Y:S02]  /*5af0*/  IMAD.MOV.U32 R187, RZ, RZ, 0x40000040 ;  /* 0x40000040ffbb7424 */ /* 0x000fe400078e00ff */
[----:B------:R-:W-:Y:S02]  /*5b00*/  IMAD.MOV.U32 R191, RZ, RZ, 0x40000040 ;  /* 0x40000040ffbf7424 */ /* 0x000fe400078e00ff */
[----:B------:R-:W-:Y:S01]  /*5b10*/  IMAD.MOV.U32 R193, RZ, RZ, 0x40000040 ;  /* 0x40000040ffc17424 */ /* 0x000fe200078e00ff */
[----:B--2---:R-:W-:Y:S02]  /*5b20*/  LEA.HI R23, R14, R7, RZ, 0x5 ;  /* 0x000000070e177211 */ /* 0x004fe400078f28ff */
[----:B------:R-:W-:Y:S01]  /*5b30*/  LOP3.LUT R7, R6, 0xfffffffe, RZ, 0xc0, !PT ;  /* 0xfffffffe06077812 */ /* 0x000fe200078ec0ff */
[----:B------:R-:W-:-:S04]  /*5b40*/  IMAD.HI R6, R11, 0x2aaaaaab, RZ ;  /* 0x2aaaaaab0b067827 */ /* 0x000fc800078e02ff */
[----:B------:R-:W-:Y:S01]  /*5b50*/  IMAD.IADD R22, R8, 0x1, -R7 ;  /* 0x0000000108167824 */ /* 0x000fe200078e0a07 */
[----:B------:R-:W-:Y:S02]  /*5b60*/  SHF.R.U32.HI R7, RZ, 0x1, R6 ;  /* 0x00000001ff077819 */ /* 0x000fe40000011606 */
[----:B------:R-:W-:Y:S02]  /*5b70*/  LEA.HI R14, R12, R12, RZ, 0x1 ;  /* 0x0000000c0c0e7211 */ /* 0x000fe400078f08ff */
[----:B------:R-:W-:Y:S02]  /*5b80*/  LEA.HI R6, R6, R7, RZ, 0x1 ;  /* 0x0000000706067211 */ /* 0x000fe400078f08ff */
[----:B------:R-:W-:-:S03]  /*5b90*/  SHF.R.S32.HI R15, RZ, 0x1, R14 ;  /* 0x00000001ff0f7819 */ /* 0x000fc6000001140e */
[----:B------:R-:W-:Y:S01]  /*5ba0*/  IMAD R11, R6, -0xc, R11 ;  /* 0xfffffff4060b7824 */ /* 0x000fe200078e020b */
[--C-:B---3--:R-:W-:Y:S02]  /*5bb0*/  SHF.R.S32.HI R6, RZ, 0x2, R21.reuse ;  /* 0x00000002ff067819 */ /* 0x108fe40000011415 */
[----:B------:R-:W-:Y:S02]  /*5bc0*/  SHF.R.S32.HI R21, RZ, 0x1f, R21 ;  /* 0x0000001fff157819 */ /* 0x000fe40000011415 */
[----:B------:R-:W-:Y:S01]  /*5bd0*/  SHF.R.S32.HI R23, RZ, 0x5, R23 ;  /* 0x00000005ff177819 */ /* 0x000fe20000011417 */
[----:B------:R-:W-:Y:S01]  /*5be0*/  IMAD.HI R8, R15, 0x2aaaaaab, RZ ;  /* 0x2aaaaaab0f087827 */ /* 0x000fe200078e02ff */
[----:B------:R-:W-:-:S03]  /*5bf0*/  LEA.HI R21, R21, R6, RZ, 0x3 ;  /* 0x0000000615157211 */ /* 0x000fc600078f18ff */
[----:B------:R-:W-:Y:S01]  /*5c00*/  IMAD R23, R23, -0x10, R24 ;  /* 0xfffffff017177824 */ /* 0x000fe200078e0218 */
[----:B------:R-:W-:Y:S02]  /*5c10*/  LOP3.LUT R21, R21, 0xfffffff8, RZ, 0xc0, !PT ;  /* 0xfffffff815157812 */ /* 0x000fe400078ec0ff */
[----:B------:R-:W-:Y:S01]  /*5c20*/  LOP3.LUT R7, R14, 0xfffffffe, RZ, 0xc0, !PT ;  /* 0xfffffffe0e077812 */ /* 0x000fe200078ec0ff */
[----:B------:R-:W-:Y:S01]  /*5c30*/  IMAD.HI R14, R20, 0x2aaaaaab, RZ ;  /* 0x2aaaaaab140e7827 */ /* 0x000fe200078e02ff */
[----:B------:R-:W-:Y:S02]  /*5c40*/  SHF.R.U32.HI R13, RZ, 0x1, R8 ;  /* 0x00000001ff0d7819 */ /* 0x000fe40000011608 */
[----:B------:R-:W-:Y:S01]  /*5c50*/  IADD3 R21, R23, R21, -R6 ;  /* 0x0000001517157210 */ /* 0x000fe20007ffe806 */
[----:B------:R-:W-:Y:S01]  /*5c60*/  IMAD R10, R11, 0x8, R10 ;  /* 0x000000080b0a7824 */ /* 0x000fe200078e020a */
[----:B------:R-:W-:Y:S02]  /*5c70*/  LEA.HI R8, R8, R13, RZ, 0x1 ;  /* 0x0000000d08087211 */ /* 0x000fe400078f08ff */
[C---:B------:R-:W-:Y:S01]  /*5c80*/  LEA R6, R5.reuse, R17, 0xb ;  /* 0x0000001105067211 */ /* 0x040fe200078e58ff */
[----:B------:R-:W-:Y:S01]  /*5c90*/  IMAD R5, R5, 0x2000, R17 ;  /* 0x0000200005057824 */ /* 0x000fe200078e0211 */
[----:B------:R-:W-:Y:S01]  /*5ca0*/  SHF.R.U32.HI R13, RZ, 0x1, R14 ;  /* 0x00000001ff0d7819 */ /* 0x000fe2000001160e */
[----:B------:R1:W-:Y:S01]  /*5cb0*/  STL [R1+0x28], R10 ;  /* 0x0000280a01007387 */ /* 0x0003e20000100800 */
[----:B------:R-:W-:Y:S01]  /*5cc0*/  IMAD.IADD R7, R12, 0x1, -R7 ;  /* 0x000000010c077824 */ /* 0x000fe200078e0a07 */
[----:B------:R-:W-:Y:S01]  /*5cd0*/  IADD3 R6, R6, 0x1a800, RZ ;  /* 0x0001a80006067810 */ /* 0x000fe20007ffe0ff */
[----:B------:R-:W-:Y:S01]  /*5ce0*/  IMAD R8, R8, -0xc, R15 ;  /* 0xfffffff408087824 */ /* 0x000fe200078e020f */
[----:B------:R-:W-:-:S02]  /*5cf0*/  LEA.HI R13, R14, R13, RZ, 0x1 ;  /* 0x0000000d0e0d7211 */ /* 0x000fc400078f08ff */
[----:B------:R-:W-:Y:S01]  /*5d00*/  SHF.R.U32.HI R6, RZ, 0x4, R6 ;  /* 0x00000004ff067819 */ /* 0x000fe20000011606 */
[----:B-1----:R-:W-:Y:S01]  /*5d10*/  VIADD R10, R5, 0x4000 ;  /* 0x00004000050a7836 */ /* 0x002fe20000000000 */
[----:B------:R-:W-:Y:S01]  /*5d20*/  SHF.R.U32.HI R5, RZ, 0x4, R5 ;  /* 0x00000004ff057819 */ /* 0x000fe20000011605 */
[----:B------:R-:W-:Y:S02]  /*5d30*/  IMAD R7, R8, 0x8, R7 ;  /* 0x0000000808077824 */ /* 0x000fe400078e0207 */
[----:B------:R-:W-:Y:S01]  /*5d40*/  IMAD R20, R13, -0xc, R20 ;  /* 0xfffffff40d147824 */ /* 0x000fe200078e0214 */
[----:B------:R-:W-:Y:S02]  /*5d50*/  SHF.R.U32.HI R10, RZ, 0x4, R10 ;  /* 0x00000004ff0a7819 */ /* 0x000fe4000001160a */
[----:B------:R-:W-:Y:S01]  /*5d60*/  LOP3.LUT R5, R5, 0x3fff, RZ, 0xc0, !PT ;  /* 0x00003fff05057812 */ /* 0x000fe200078ec0ff */
[----:B------:R1:W-:Y:S01]  /*5d70*/  STL [R1+0x24], R7 ;  /* 0x0000240701007387 */ /* 0x0003e20000100800 */
[----:B------:R-:W-:-:S02]  /*5d80*/  LOP3.LUT R6, R6, 0x3fff, RZ, 0xc0, !PT ;  /* 0x00003fff06067812 */ /* 0x000fc400078ec0ff */
[----:B------:R-:W-:Y:S02]  /*5d90*/  LOP3.LUT R10, R10, 0x3fff, RZ, 0xc0, !PT ;  /* 0x00003fff0a0a7812 */ /* 0x000fe400078ec0ff */
[----:B------:R-:W-:Y:S02]  /*5da0*/  LOP3.LUT R11, R5, 0x10000, RZ, 0xfc, !PT ;  /* 0x00010000050b7812 */ /* 0x000fe400078efcff */
[----:B------:R-:W-:Y:S01]  /*5db0*/  LOP3.LUT R6, R6, 0x10000, RZ, 0xfc, !PT ;  /* 0x0001000006067812 */ /* 0x000fe200078efcff */
[----:B-1----:R-:W-:Y:S01]  /*5dc0*/  IMAD R7, R20, 0x8, R19 ;  /* 0x0000000814077824 */ /* 0x002fe200078e0213 */
[----:B------:R-:W-:-:S04]  /*5dd0*/  LOP3.LUT R5, R10, 0x10000, RZ, 0xfc, !PT ;  /* 0x000100000a057812 */ /* 0x000fc800078efcff */
[----:B------:R4:W-:Y:S01]  /*5de0*/  STL [R1+0x1c], R7 ;  /* 0x00001c0701007387 */ /* 0x0009e20000100800 */
[C---:B------:R-:W-:Y:S01]  /*5df0*/  VIADD R188, R5.reuse, 0x2 ;  /* 0x0000000205bc7836 */ /* 0x040fe20000000000 */
[C---:B------:R-:W-:Y:S02]  /*5e00*/  IADD3 R190, R5.reuse, 0x4, RZ ;  /* 0x0000000405be7810 */ /* 0x040fe40007ffe0ff */
[----:B------:R-:W-:Y:S01]  /*5e10*/  STL [R1+0x14], R11 ;  /* 0x0000140b01007387 */ /* 0x000fe20000100800 */
[----:B------:R-:W-:-:S03]  /*5e20*/  VIADD R192, R5, 0x6 ;  /* 0x0000000605c07836 */ /* 0x000fc60000000000 */
[----:B------:R1:W-:Y:S01]  /*5e30*/  STL [R1+0x20], R6 ;  /* 0x0000200601007387 */ /* 0x0003e20000100800 */
[----:B------:R-:W-:Y:S01]  /*5e40*/  IMAD R8, R22, -0x40, R21 ;  /* 0xffffffc016087824 */ /* 0x000fe200078e0215 */
[----:B------:R-:W-:Y:S02]  /*5e50*/  IADD3 R10, R9, 0x8, RZ ;  /* 0x00000008090a7810 */ /* 0x000fe40007ffe0ff */
[----:B------:R2:W-:Y:S01]  /*5e60*/  STL [R1+0x10], R5 ;  /* 0x0000100501007387 */ /* 0x0005e20000100800 */
[----:B----4-:R-:W-:Y:S01]  /*5e70*/  LOP3.LUT R7, R25, 0x1, RZ, 0xfc, !PT ;  /* 0x0000000119077812 */ /* 0x010fe200078efcff */
[C---:B------:R-:W-:Y:S01]  /*5e80*/  VIADD R22, R11.reuse, 0x2 ;  /* 0x000000020b167836 */ /* 0x040fe20000000000 */
[C---:B------:R-:W-:Y:S01]  /*5e90*/  IADD3 R184, R11.reuse, 0x4, RZ ;  /* 0x000000040bb87810 */ /* 0x040fe20007ffe0ff */
[----:B------:R-:W-:Y:S01]  /*5ea0*/  VIADD R186, R11, 0x6 ;  /* 0x000000060bba7836 */ /* 0x000fe20000000000 */
[C---:B------:R-:W-:Y:S01]  /*5eb0*/  IADD3 R10, R9.reuse, 0x14, RZ ;  /* 0x00000014090a7810 */ /* 0x040fe20007ffe0ff */
[C---:B-1----:R-:W-:Y:S01]  /*5ec0*/  VIADD R6, R9.reuse, 0xc ;  /* 0x0000000c09067836 */ /* 0x042fe20000000000 */
[----:B------:R-:W-:Y:S01]  /*5ed0*/  MOV R23, 0x40000040 ;  /* 0x4000004000177802 */ /* 0x000fe20000000f00 */
[----:B------:R-:W-:-:S02]  /*5ee0*/  VIADD R6, R9, 0x18 ;  /* 0x0000001809067836 */ /* 0x000fc40000000000 */
[C---:B--2---:R-:W-:Y:S02]  /*5ef0*/  VIADD R5, R9.reuse, 0x4 ;  /* 0x0000000409057836 */ /* 0x044fe40000000000 */
[C---:B------:R-:W-:Y:S02]  /*5f00*/  VIADD R5, R9.reuse, 0x10 ;  /* 0x0000001009057836 */ /* 0x040fe40000000000 */
[----:B------:R-:W-:-:S07]  /*5f10*/  VIADD R5, R9, 0x1c ;  /* 0x0000001c09057836 */ /* 0x000fce0000000000 */
.L_x_2580:
[----:B------:R-:W-:Y:S01]  /*5f20*/  ISETP.NE.AND P0, PT, R7, 0x3, PT ;  /* 0x000000030700780c */ /* 0x000fe20003f05270 */
[----:B------:R-:W-:-:S12]  /*5f30*/  YIELD ;  /* 0x0000000000007946 */ /* 0x000fd80003800000 */
[----:B------:R-:W-:Y:S05]  /*5f40*/  @!P0 BRA `(.L_x_2570) ;  /* 0x0000000000048947 */ /* 0x000fea0003800000 */
[----:B------:R-:W-:Y:S01]  /*5f50*/  BPT.TRAP 0x1 ;  /* 0x000000040000795c */ /* 0x000fe20000300000 */
.L_x_2570:
[----:B------:R-:W-:Y:S02]  /*5f60*/  LEA R6, R0, R17, 0x3 ;  /* 0x0000001100067211 */ /* 0x000fe400078e18ff */
[----:B------:R-:W-:-:S04]  /*5f70*/  SHF.L.U32 R15, R4, 0x1f, RZ ;  /* 0x0000001f040f7819 */ /* 0x000fc800000006ff */
[----:B------:R1:W2:Y:S01]  /*5f80*/  SYNCS.PHASECHK.TRANS64.TRYWAIT P1, [R6+URZ+0x26810], R15 ;  /* 0x0268100f060075a7 */ /* 0x0002a2000802017f */
[----:B------:R-:W-:Y:S05]  /*5f90*/  @!P0 BRA `(.L_x_2571) ;  /* 0x0000000000048947 */ /* 0x000fea0003800000 */
[----:B------:R-:W-:Y:S01]  /*5fa0*/  BPT.TRAP 0x1 ;  /* 0x000000040000795c */ /* 0x000fe20000300000 */
.L_x_2571:
[----:B------:R-:W-:-:S05]  /*5fb0*/  VIADD R5, R17, 0xe000 ;  /* 0x0000e00011057836 */ /* 0x000fca0000000000 */
[----:B------:R-:W-:-:S04]  /*5fc0*/  SHF.R.U32.HI R5, RZ, 0x4, R5 ;  /* 0x00000004ff057819 */ /* 0x000fc80000011605 */
[----:B------:R-:W-:-:S04]  /*5fd0*/  LOP3.LUT R5, R5, 0x3fff, RZ, 0xc0, !PT ;  /* 0x00003fff05057812 */ /* 0x000fc800078ec0ff */
[----:B------:R-:W-:Y:S01]  /*5fe0*/  LOP3.LUT R11, R5, 0x10000, RZ, 0xfc, !PT ;  /* 0x00010000050b7812 */ /* 0x000fe200078efcff */
[----:B--2---:R-:W-:Y:S06]  /*5ff0*/  @P1 BRA `(.L_x_2572) ;  /* 0x0000000000081947 */ /* 0x004fec0003800000 */
[----:B------:R-:W2:Y:S02]  /*6000*/  SYNCS.PHASECHK.TRANS64.TRYWAIT P1, [R6+URZ+0x26810], R15 ;  /* 0x0268100f060075a7 */ /* 0x000ea4000802017f */
[----:B--2---:R-:W-:Y:S05]  /*6010*/  @!P1 BRA `(.L_x_2573) ;  /* 0x0000008800f89947 */ /* 0x004fea0003800000 */
.L_x_2572:
        /* <DEDUP_REMOVED lines=54> */
.L_x_2574:
[----:B------:R1:W1:Y:S01]  /*6380*/  SYNCS.PHASECHK.TRANS64.TRYWAIT P1, [R6+URZ+0x26830], R15 ;  /* 0x0268300f060075a7 */ /* 0x000262000802017f */
[----:B------:R-:W-:Y:S05]  /*6390*/  @!P0 BRA `(.L_x_2575) ;  /* 0x0000000000048947 */ /* 0x000fea0003800000 */
[----:B------:R-:W-:Y:S01]  /*63a0*/  BPT.TRAP 0x1 ;  /* 0x000000040000795c */ /* 0x000fe20000300000 */
.L_x_2575:
        /* <DEDUP_REMOVED lines=8> */
.L_x_2576:
        /* <DEDUP_REMOVED lines=290> */
[----:B------:R-:W-:-:S02]  /*7650*/  FADD.FTZ R30, R30, -R233 ;  /* 0x800000e91e1e7221 */ /* 0x000fc40000010000 */
        /* <DEDUP_REMOVED lines=27> */
[C---:B------:R-:W-:Y:S01]  /*7810*/  VIADD R229, R9.reuse, 0x14 ;  /* 0x0000001409e57836 */ /* 0x040fe20000000000 */
[----:B------:R-:W-:Y:S01]  /*7820*/  IADD3 R233, R9, 0x18, RZ ;  /* 0x0000001809e97810 */ /* 0x000fe20007ffe0ff */
[----:B------:R-:W4:Y:S01]  /*7830*/  SHFL.IDX PT, R227, R227, R12, 0x1f ;  /* 0x00001f0ce3e37589 */ /* 0x000f2200000e0000 */
[----:B------:R-:W-:Y:S01]  /*7840*/  FFMA.FTZ R77, -R77, R77, 1 ;  /* 0x3f8000004d4d7423 */ /* 0x000fe2000001014d */
[----:B------:R-:W-:Y:S01]  /*7850*/  FFMA.FTZ R80, -R80, R80, 1 ;  /* 0x3f80000050507423 */ /* 0x000fe20000010150 */
[----:B------:R-:W-:Y:S01]  /*7860*/  FFMA.FTZ R76, -R76, R76, 1 ;  /* 0x3f8000004c4c7423 */ /* 0x000fe2000001014c */
[----:B------:R-:W-:Y:S01]  /*7870*/  FFMA.FTZ R79, -R79, R79, 1 ;  /* 0x3f8000004f4f7423 */ /* 0x000fe2000001014f */
[----:B-1----:R-:W-:Y:S01]  /*7880*/  FMUL.FTZ R35, R92, R35 ;  /* 0x000000235c237220 */ /* 0x002fe20000410000 */
[----:B------:R-:W-:Y:S01]  /*7890*/  FFMA.FTZ R72, -R72, R72, 1 ;  /* 0x3f80000048487423 */ /* 0x000fe20000010148 */
[----:B------:R-:W-:Y:S01]  /*78a0*/  FFMA.FTZ R99, -R99, R99, 1 ;  /* 0x3f80000063637423 */ /* 0x000fe20000010163 */
[----:B------:R-:W-:Y:S01]  /*78b0*/  MUFU.EX2 R201, R201 ;  /* 0x000000c900c97308 */ /* 0x000fe20000000800 */
[----:B------:R-:W-:Y:S01]  /*78c0*/  FFMA.FTZ R81, -R81, R81, 1 ;  /* 0x3f80000051517423 */ /* 0x000fe20000010151 */
[----:B------:R-:W-:Y:S01]  /*78d0*/  FFMA.FTZ R100, -R100, R100, 1 ;  /* 0x3f80000064647423 */ /* 0x000fe20000010164 */
[----:B------:R-:W-:-:S05]  /*78e0*/  FFMA.FTZ R82, -R82, R82, 1 ;  /* 0x3f80000052527423 */ /* 0x000fca0000010152 */
[----:B------:R-:W-:Y:S08]  /*78f0*/  MUFU.EX2 R199, R199 ;  /* 0x000000c700c77308 */ /* 0x000ff00000000800 */
[----:B------:R-:W-:Y:S01]  /*7900*/  MUFU.EX2 R200, R200 ;  /* 0x000000c800c87308 */ /* 0x000fe20000000800 */
[----:B--2---:R-:W-:Y:S01]  /*7910*/  FADD.FTZ R34, R34, -R228 ;  /* 0x800000e422227221 */ /* 0x004fe20000010000 */
[--C-:B----4-:R-:W-:Y:S01]  /*7920*/  FADD.FTZ R37, R37, -R227.reuse ;  /* 0x800000e325257221 */ /* 0x110fe20000010000 */
[----:B------:R-:W-:-:S05]  /*7930*/  FADD.FTZ R39, R39, -R227 ;  /* 0x800000e327277221 */ /* 0x000fca0000010000 */
[----:B------:R-:W-:Y:S08]  /*7940*/  MUFU.EX2 R202, R202 ;  /* 0x000000ca00ca7308 */ /* 0x000ff00000000800 */
[----:B------:R-:W-:Y:S08]  /*7950*/  MUFU.EX2 R203, R203 ;  /* 0x000000cb00cb7308 */ /* 0x000ff00000000800 */
[----:B------:R-:W-:Y:S08]  /*7960*/  MUFU.EX2 R204, R204 ;  /* 0x000000cc00cc7308 */ /* 0x000ff00000000800 */
[----:B------:R-:W-:Y:S08]  /*7970*/  MUFU.EX2 R205, R205 ;  /* 0x000000cd00cd7308 */ /* 0x000ff00000000800 */
[----:B------:R-:W-:Y:S08]  /*7980*/  MUFU.EX2 R209, R209 ;  /* 0x000000d100d17308 */ /* 0x000ff00000000800 */
[----:B------:R-:W-:Y:S08]  /*7990*/  MUFU.EX2 R207, R207 ;  /* 0x000000cf00cf7308 */ /* 0x000ff00000000800 */
[----:B------:R-:W-:Y:S01]  /*79a0*/  MUFU.EX2 R210, R210 ;  /* 0x000000d200d27308 */ /* 0x000fe20000000800 */
[----:B------:R-:W-:-:S07]  /*79b0*/  FFMA.FTZ R101, -R101, R101, 1 ;  /* 0x3f80000065657423 */ /* 0x000fce0000010165 */
[----:B------:R-:W-:Y:S01]  /*79c0*/  MUFU.EX2 R208, R208 ;  /* 0x000000d000d07308 */ /* 0x000fe20000000800 */
[----:B------:R-:W-:-:S07]  /*79d0*/  FFMA.FTZ R103, -R103, R103, 1 ;  /* 0x3f80000067677423 */ /* 0x000fce0000010167 */
[----:B------:R-:W-:Y:S01]  /*79e0*/  MUFU.EX2 R211, R211 ;  /* 0x000000d300d37308 */ /* 0x000fe20000000800 */
[----:B------:R-:W-:-:S07]  /*79f0*/  FFMA.FTZ R237, -R237, R237, 1 ;  /* 0x3f800000eded7423 */ /* 0x000fce00000101ed */
[----:B------:R-:W-:Y:S01]  /*7a00*/  MUFU.EX2 R212, R212 ;  /* 0x000000d400d47308 */ /* 0x000fe20000000800 */
[----:B---3--:R-:W-:Y:S01]  /*7a10*/  FMUL.FTZ R30, R85, R30 ;  /* 0x0000001e551e7220 */ /* 0x008fe20000410000 */
        /* <DEDUP_REMOVED lines=68> */
[----:B------:R-:W-:Y:S01]  /*7e60*/  FMUL.FTZ R36, R97, R39 ;  /* 0x0000002761247220 */ /* 0x000fe20000410000 */
[----:B------:R-:W-:Y:S01]  /*7e70*/  FFMA.FTZ R21, -R20, R20, 1 ;  /* 0x3f80000014157423 */ /* 0x000fe20000010114 */
[----:B------:R-:W-:Y:S01]  /*7e80*/  FMUL.FTZ R39, R74, R37 ;  /* 0x000000254a277220 */ /* 0x000fe20000410000 */
[----:B------:R1:W3:Y:S01]  /*7e90*/  MUFU.EX2 R20, R221 ;  /* 0x000000dd00147308 */ /* 0x0002e20000000800 */
[----:B------:R-:W-:Y:S01]  /*7ea0*/  LDS R74, [R11+0x380] ;  /* 0x000380000b4a7984 */ /* 0x000fe20000000800 */
[----:B------:R-:W-:Y:S02]  /*7eb0*/  VIADD R232, R9, 0x8 ;  /* 0x0000000809e87836 */ /* 0x000fe40000000000 */
[----:B-1----:R-:W-:-:S04]  /*7ec0*/  FMUL.FTZ R221, R93, R228 ;  /* 0x000000e45ddd7220 */ /* 0x002fc80000410000 */
[----:B------:R-:W-:Y:S02]  /*7ed0*/  FMUL.FTZ R221, R21, R221 ;  /* 0x000000dd15dd7220 */ /* 0x000fe40000410000 */
[----:B------:R1:W-:Y:S01]  /*7ee0*/  MUFU.EX2 R21, R218 ;  /* 0x000000da00157308 */ /* 0x0003e20000000800 */
[----:B------:R-:W4:Y:S04]  /*7ef0*/  SHFL.IDX PT, R227, R226, R229, 0x1f ;  /* 0x00001fe5e2e37589 */ /* 0x000f2800000e0000 */
[----:B-1----:R-:W1:Y:S01]  /*7f00*/  SHFL.IDX PT, R218, R226, R232, 0x1f ;  /* 0x00001fe8e2da7589 */ /* 0x002e6200000e0000 */
[----:B------:R-:W-:Y:S02]  /*7f10*/  VIADD R234, R9, 0x1c ;  /* 0x0000001c09ea7836 */ /* 0x000fe40000000000 */
[----:B------:R-:W-:Y:S01]  /*7f20*/  FMUL.FTZ R40, R95, R40 ;  /* 0x000000285f287220 */ /* 0x000fe20000410000 */
[----:B------:R-:W-:Y:S01]  /*7f30*/  FMUL.FTZ R43, R94, R43 ;  /* 0x0000002b5e2b7220 */ /* 0x000fe20000410000 */
[----:B------:R-:W3:Y:S02]  /*7f40*/  SHFL.IDX PT, R228, R226, R233, 0x1f ;  /* 0x00001fe9e2e47589 */ /* 0x000ee400000e0000 */
[----:B------:R-:W-:Y:S01]  /*7f50*/  FMUL.FTZ R41, R77, R40 ;  /* 0x000000284d297220 */ /* 0x000fe20000410000 */
[----:B------:R-:W-:Y:S01]  /*7f60*/  FMUL.FTZ R40, R80, R43 ;  /* 0x0000002b50287220 */ /* 0x000fe20000410000 */
[----:B------:R-:W3:Y:S01]  /*7f70*/  SHFL.IDX PT, R226, R226, R234, 0x1f ;  /* 0x00001feae2e27589 */ /* 0x000ee200000e0000 */
[----:B------:R-:W-:Y:S01]  /*7f80*/  FADD.FTZ R50, R50, -R225 ;  /* 0x800000e132327221 */ /* 0x000fe20000010000 */
[----:B------:R-:W-:Y:S01]  /*7f90*/  FFMA.FTZ R43, -R83, R83, 1 ;  /* 0x3f800000532b7423 */ /* 0x000fe20000010153 */
[----:B------:R-:W-:-:S02]  /*7fa0*/  FMUL.FTZ R28, R13, R28 ;  /* 0x0000001c0d1c7220 */ /* 0x000fc40000410000 */
[----:B------:R-:W-:Y:S01]  /*7fb0*/  FMUL.FTZ R77, R10, R50 ;  /* 0x000000320a4d7220 */ /* 0x000fe20000410000 */
[----:B----4-:R-:W-:Y:S01]  /*7fc0*/  FADD.FTZ R49, R49, -R227 ;  /* 0x800000e331317221 */ /* 0x010fe20000010000 */
[----:B-1----:R-:W-:-:S04]  /*7fd0*/  FADD.FTZ R46, R46, -R218 ;  /* 0x800000da2e2e7221 */ /* 0x002fc80000010000 */
[----:B------:R-:W-:Y:S01]  /*7fe0*/  FMUL.FTZ R46, R18, R46 ;  /* 0x0000002e122e7220 */ /* 0x000fe20000410000 */
[----:B------:R-:W-:Y:S01]  /*7ff0*/  FADD.FTZ R51, R51, -R227 ;  /* 0x800000e333337221 */ /* 0x000fe20000010000 */
[----:B------:R-:W1:Y:S02]  /*8000*/  SHFL.IDX PT, R83, R74, R9, 0x1f ;  /* 0x00001f094a537589 */ /* 0x000e6400000e0000 */
[----:B------:R-:W-:Y:S01]  /*8010*/  FMUL.FTZ R43, R43, R46 ;  /* 0x0000002e2b2b7220 */ /* 0x000fe20000410000 */
[----:B------:R-:W-:Y:S01]  /*8020*/  FFMA.FTZ R46, -R98, R98, 1 ;  /* 0x3f800000622e7423 */ /* 0x000fe20000010162 */
        /* <DEDUP_REMOVED lines=8> */
[----:B------:R-:W4:Y:S01]  /*80b0*/  SHFL.IDX PT, R76, R74, R231, 0x1f ;  /* 0x00001fe74a4c7589 */ /* 0x000f2200000e0000 */
[----:B------:R-:W-:Y:S01]  /*80c0*/  FMUL.FTZ R72, R72, R35 ;  /* 0x0000002348487220 */ /* 0x000fe20000410000 */
[----:B------:R-:W-:-:S02]  /*80d0*/  FMUL.FTZ R50, R50, R49 ;  /* 0x0000003132327220 */ /* 0x000fc40000410000 */
[----:B------:R-:W4:Y:S01]  /*80e0*/  SHFL.IDX PT, R77, R74, R233, 0x1f ;  /* 0x00001fe94a4d7589 */ /* 0x000f2200000e0000 */
[----:B------:R-:W1:Y:S01]  /*80f0*/  MUFU.EX2 R35, R216 ;  /* 0x000000d800237308 */ /* 0x000e620000000800 */
[----:B------:R-:W-:Y:S01]  /*8100*/  FMUL.FTZ R49, R99, R28 ;  /* 0x0000001c63317220 */ /* 0x000fe20000410000 */
[----:B------:R-:W-:Y:S01]  /*8110*/  FADD.FTZ R44, R44, -R218 ;  /* 0x800000da2c2c7221 */ /* 0x000fe20000010000 */
[----:B------:R-:W4:Y:S04]  /*8120*/  SHFL.IDX PT, R28, R74, R229, 0x1f ;  /* 0x00001fe54a1c7589 */ /* 0x000f2800000e0000 */
[----:B------:R-:W4:Y:S01]  /*8130*/  SHFL.IDX PT, R78, R74, R234, 0x1f ;  /* 0x00001fea4a4e7589 */ /* 0x000f2200000e0000 */
[----:B------:R-:W4:Y:S01]  /*8140*/  MUFU.EX2 R36, R206 ;  /* 0x000000ce00247308 */ /* 0x000f220000000800 */
[----:B------:R-:W-:-:S02]  /*8150*/  FMUL.FTZ R44, R12, R44 ;  /* 0x0000002c0c2c7220 */ /* 0x000fc40000410000 */
[----:B------:R4:W4:Y:S01]  /*8160*/  SHFL.IDX PT, R79, R74, R230, 0x1f ;  /* 0x00001fe64a4f7589 */ /* 0x00092200000e0000 */
[----:B---3--:R-:W-:Y:S01]  /*8170*/  FADD.FTZ R52, R52, -R228 ;  /* 0x800000e434347221 */ /* 0x008fe20000010000 */
[----:B------:R-:W-:Y:S01]  /*8180*/  FADD.FTZ R45, R45, -R219 ;  /* 0x800000db2d2d7221 */ /* 0x000fe20000010000 */
[--C-:B------:R-:W-:Y:S01]  /*8190*/  FADD.FTZ R53, R53, -R226.reuse ;  /* 0x800000e235357221 */ /* 0x100fe20000010000 */
[----:B------:R-:W-:Y:S01]  /*81a0*/  FMUL.FTZ R44, R81, R44 ;  /* 0x0000002c512c7220 */ /* 0x000fe20000410000 */
[----:B------:R-:W-:Y:S01]  /*81b0*/  FMUL.FTZ R81, R20, R52 ;  /* 0x0000003414517220 */ /* 0x000fe20000410000 */
[----:B------:R-:W-:Y:S01]  /*81c0*/  FMUL.FTZ R45, R25, R45 ;  /* 0x0000002d192d7220 */ /* 0x000fe20000410000 */
[----:B------:R-:W-:Y:S01]  /*81d0*/  FADD.FTZ R55, R55, -R226 ;  /* 0x800000e237377221 */ /* 0x000fe20000010000 */
[----:B------:R-:W-:Y:S01]  /*81e0*/  FMUL.FTZ R52, R34, R53 ;  /* 0x0000003522347220 */ /* 0x000fe20000410000 */
[----:B------:R-:W-:Y:S01]  /*81f0*/  FMUL.FTZ R53, R100, R81 ;  /* 0x0000005164357220 */ /* 0x000fe20000410000 */
[----:B------:R-:W-:Y:S01]  /*8200*/  FMUL.FTZ R45, R82, R45 ;  /* 0x0000002d522d7220 */ /* 0x000fe20000410000 */
[----:B-1----:R-:W-:Y:S01]  /*8210*/  FADD.FTZ R81, R56, -R83 ;  /* 0x8000005338517221 */ /* 0x002fe20000010000 */
[----:B------:R-:W-:Y:S01]  /*8220*/  FMUL.FTZ R82, R35, R55 ;  /* 0x0000003723527220 */ /* 0x000fe20000410000 */
[--C-:B----4-:R-:W-:Y:S01]  /*8230*/  FADD.FTZ R57, R57, -R80.reuse ;  /* 0x8000005039397221 */ /* 0x110fe20000010000 */
[----:B------:R-:W-:Y:S01]  /*8240*/  FADD.FTZ R80, R59, -R80 ;  /* 0x800000503b507221 */ /* 0x000fe20000010000 */
[----:B------:R-:W-:Y:S01]  /*8250*/  FADD.FTZ R55, R60, -R75 ;  /* 0x8000004b3c377221 */ /* 0x000fe20000010000 */
[--C-:B------:R-:W-:Y:S01]  /*8260*/  FADD.FTZ R61, R61, -R76.reuse ;  /* 0x8000004c3d3d7221 */ /* 0x100fe20000010000 */
[----:B------:R-:W-:Y:S01]  /*8270*/  FADD.FTZ R60, R63, -R76 ;  /* 0x8000004c3f3c7221 */ /* 0x000fe20000010000 */
[----:B------:R-:W-:Y:S01]  /*8280*/  FADD.FTZ R54, R54, -R228 ;  /* 0x800000e436367221 */ /* 0x000fe20000010000 */
[----:B------:R-:W-:Y:S01]  /*8290*/  FADD.FTZ R58, R58, -R83 ;  /* 0x800000533a3a7221 */ /* 0x000fe20000010000 */
[----:B------:R-:W-:Y:S01]  /*82a0*/  FADD.FTZ R62, R62, -R75 ;  /* 0x8000004b3e3e7221 */ /* 0x000fe20000010000 */
[----:B------:R-:W-:Y:S01]  /*82b0*/  FFMA.FTZ R76, -R104, R104, 1 ;  /* 0x3f800000684c7423 */ /* 0x000fe20000010168 */
[----:B------:R-:W-:Y:S01]  /*82c0*/  FMUL.FTZ R81, R36, R81 ;  /* 0x0000005124517220 */ /* 0x000fe20000410000 */
[----:B------:R-:W1:Y:S01]  /*82d0*/  MUFU.EX2 R74, R213 ;  /* 0x000000d5004a7308 */ /* 0x000e620000000800 */
[--C-:B------:R-:W-:Y:S01]  /*82e0*/  FADD.FTZ R68, R68, -R77.reuse ;  /* 0x8000004d44447221 */ /* 0x100fe20000010000 */
[----:B------:R-:W-:Y:S01]  /*82f0*/  FADD.FTZ R59, R70, -R77 ;  /* 0x8000004d463b7221 */ /* 0x000fe20000010000 */
[----:B------:R-:W-:Y:S01]  /*8300*/  FFMA.FTZ R77, -R107, R107, 1 ;  /* 0x3f8000006b4d7423 */ /* 0x000fe2000001016b */
[----:B------:R-:W-:Y:S01]  /*8310*/  FMUL.FTZ R80, R201, R80 ;  /* 0x00000050c9507220 */ /* 0x000fe20000410000 */
[----:B------:R-:W-:-:S03]  /*8320*/  FFMA.FTZ R51, -R102, R102, 1 ;  /* 0x3f80000066337423 */ /* 0x000fc60000010166 */
[----:B------:R-:W3:Y:S01]  /*8330*/  MUFU.EX2 R75, R214 ;  /* 0x000000d6004b7308 */ /* 0x000ee20000000800 */
[----:B------:R-:W-:Y:S01]  /*8340*/  FMUL.FTZ R54, R21, R54 ;  /* 0x0000003615367220 */ /* 0x000fe20000410000 */
[----:B------:R-:W-:Y:S01]  /*8350*/  FMUL.FTZ R76, R76, R81 ;  /* 0x000000514c4c7220 */ /* 0x000fe20000410000 */
[----:B------:R-:W-:Y:S01]  /*8360*/  FMUL.FTZ R63, R199, R58 ;  /* 0x0000003ac73f7220 */ /* 0x000fe20000410000 */
[--C-:B------:R-:W-:Y:S01]  /*8370*/  FADD.FTZ R56, R65, -R28.reuse ;  /* 0x8000001c41387221 */ /* 0x100fe20000010000 */
[----:B------:R-:W-:Y:S01]  /*8380*/  FADD.FTZ R67, R67, -R28 ;  /* 0x8000001c43437221 */ /* 0x000fe20000010000 */
[----:B------:R-:W-:Y:S01]  /*8390*/  FFMA.FTZ R81, -R105, R105, 1 ;  /* 0x3f80000069517423 */ /* 0x000fe20000010169 */
[----:B------:R-:W-:Y:S01]  /*83a0*/  FMUL.FTZ R58, R200, R57 ;  /* 0x00000039c83a7220 */ /* 0x000fe20000410000 */
[--C-:B------:R-:W-:Y:S01]  /*83b0*/  FADD.FTZ R69, R69, -R78.reuse ;  /* 0x8000004e45457221 */ /* 0x100fe20000010000 */
[----:B------:R-:W-:Y:S01]  /*83c0*/  FADD.FTZ R28, R71, -R78 ;  /* 0x8000004e471c7221 */ /* 0x000fe20000010000 */
[----:B------:R-:W-:Y:S01]  /*83d0*/  FMUL.FTZ R77, R77, R80 ;  /* 0x000000504d4d7220 */ /* 0x000fe20000410000 */
[----:B------:R-:W-:Y:S01]  /*83e0*/  FFMA.FTZ R78, -R106, R106, 1 ;  /* 0x3f8000006a4e7423 */ /* 0x000fe2000001016a */
[----:B------:R-:W-:Y:S01]  /*83f0*/  FFMA.FTZ R80, -R108, R108, 1 ;  /* 0x3f8000006c507423 */ /* 0x000fe2000001016c */
[----:B------:R-:W-:Y:S01]  /*8400*/  FMUL.FTZ R55, R202, R55 ;  /* 0x00000037ca377220 */ /* 0x000fe20000410000 */
[----:B------:R-:W-:Y:S01]  /*8410*/  FMUL.FTZ R51, R51, R54 ;  /* 0x0000003633337220 */ /* 0x000fe20000410000 */
[----:B------:R-:W-:Y:S01]  /*8420*/  FMUL.FTZ R57, R203, R62 ;  /* 0x0000003ecb397220 */ /* 0x000fe20000410000 */
[----:B------:R-:W-:Y:S01]  /*8430*/  FMUL.FTZ R54, R101, R52 ;  /* 0x0000003465367220 */ /* 0x000fe20000410000 */
[--C-:B------:R-:W-:Y:S01]  /*8440*/  FADD.FTZ R64, R64, -R79.reuse ;  /* 0x8000004f40407221 */ /* 0x100fe20000010000 */
        /* <DEDUP_REMOVED lines=14> */
[----:B------:R-:W-:Y:S01]  /*8530*/  FMUL.FTZ R82, R82, R61 ;  /* 0x0000003d52527220 */ /* 0x000fe20000410000 */
[----:B------:R-:W-:Y:S01]  /*8540*/  FFMA.FTZ R84, -R114, R114, 1 ;  /* 0x3f80000072547423 */ /* 0x000fe20000010172 */
[----:B------:R-:W-:Y:S01]  /*8550*/  FMUL.FTZ R61, R208, R79 ;  /* 0x0000004fd03d7220 */ /* 0x000fe20000410000 */
[----:B------:R-:W-:Y:S01]  /*8560*/  FFMA.FTZ R83, -R109, R109, 1 ;  /* 0x3f8000006d537423 */ /* 0x000fe2000001016d */
[----:B------:R-:W-:Y:S01]  /*8570*/  FMUL.FTZ R79, R112, R57 ;  /* 0x00000039704f7220 */ /* 0x000fe20000410000 */
[----:B------:R-:W-:Y:S01]  /*8580*/  FMUL.FTZ R99, R99, R56 ;  /* 0x0000003863637220 */ /* 0x000fe20000410000 */
[----:B-1----:R-:W-:Y:S01]  /*8590*/  FMUL.FTZ R69, R74, R69 ;  /* 0x000000454a457220 */ /* 0x002fe20000410000 */
[----:B------:R-:W-:Y:S01]  /*85a0*/  F2FP.F16.F32.PACK_AB R71, R29, R30 ;  /* 0x0000001e1d47723e */ /* 0x000fe200000000ff */
[----:B------:R-:W-:Y:S01]  /*85b0*/  FFMA.FTZ R98, -R113, R113, 1 ;  /* 0x3f80000071627423 */ /* 0x000fe20000010171 */
[----:B------:R-:W-:Y:S01]  /*85c0*/  FMUL.FTZ R57, R211, R68 ;  /* 0x00000044d3397220 */ /* 0x000fe20000410000 */
[----:B------:R-:W-:Y:S01]  /*85d0*/  FMUL.FTZ R56, R212, R59 ;  /* 0x0000003bd4387220 */ /* 0x000fe20000410000 */
[----:B---3--:R-:W-:Y:S01]  /*85e0*/  FMUL.FTZ R28, R75, R28 ;  /* 0x0000001c4b1c7220 */ /* 0x008fe20000410000 */
        /* <DEDUP_REMOVED lines=258> */
.L_x_2578:
        /* <DEDUP_REMOVED lines=58> */
.L_x_2579:
[----:B--2---:R-:W2:Y:S01]  /*99b0*/  LDL R5, [R1+0x2c] ;  /* 0x00002c0001057983 */ /* 0x004ea20000100800 */
        /* <DEDUP_REMOVED lines=10> */
[----:B-1----:R-:W-:Y:S05]  /*9a60*/  @!P1 BRA `(.L_x_2580) ;  /* 0xffffffc4002c9947 */ /* 0x002fea000383ffff */
.L_x_2569:
        /* <DEDUP_REMOVED lines=34> */
.L_x_2549:
[----:B------:R-:W-:Y:S05]  /*9c90*/  @P0 BRA `(.L_x_2581) ;  /* 0x0000000800c40947 */ /* 0x000fea0003800000 */
[----:B------:R-:W1:Y:S01]  /*9ca0*/  S2R R3, SR_CgaCtaId ;  /* 0x0000000000037919 */ /* 0x000e620000008800 */
[----:B------:R-:W-:-:S04]  /*9cb0*/  MOV R0, 0x400 ;  /* 0x0000040000007802 */ /* 0x000fc80000000f00 */
[----:B-1----:R-:W-:-:S04]  /*9cc0*/  LEA R17, R3, R0, 0x18 ;  /* 0x0000000003117211 */ /* 0x002fc800078ec0ff */
        /* <DEDUP_REMOVED lines=18> */
.L_x_2582:
        /* <DEDUP_REMOVED lines=19> */
.L_x_2583:
        /* <DEDUP_REMOVED lines=9> */
[----:B------:R-:W-:Y:S01]  /*9fb0*/  MOV R6, UR6 ;  /* 0x0000000600067c02 */ /* 0x000fe20008000f00 */
[----:B------:R-:W-:Y:S01]  /*9fc0*/  IMAD.U32 R7, RZ, RZ, UR7 ;  /* 0x00000007ff077e24 */ /* 0x000fe2000f8e00ff */
[----:B------:R-:W-:Y:S01]  /*9fd0*/  MOV R11, UR5 ;  /* 0x00000005000b7c02 */ /* 0x000fe20008000f00 */
[----:B------:R-:W-:Y:S01]  /*9fe0*/  IMAD.U32 R10, RZ, RZ, UR4 ;  /* 0x00000004ff0a7e24 */ /* 0x000fe2000f8e00ff */
[----:B------:R-:W-:Y:S01]  /*9ff0*/  MOV R13, RZ ;  /* 0x000000ff000d7202 */ /* 0x000fe20000000f00 */
[----:B------:R-:W-:-:S02]  /*a000*/  IMAD.MOV.U32 R8, RZ, RZ, 0x70 ;  /* 0x00000070ff087424 */ /* 0x000fc400078e00ff */
[----:B-1----:R-:W-:-:S07]  /*a010*/  IMAD.MOV.U32 R12, RZ, RZ, 0x1 ;  /* 0x00000001ff0c7424 */ /* 0x002fce00078e00ff */
[----:B------:R-:W-:-:S07]  /*a020*/  LEPC R20, `(.L_x_2584) ;  /* 0x000000001014794e */ /* 0x000fce0000000000 */
[----:B--2---:R-:W-:Y:S05]  /*a030*/  CALL.ABS.NOINC R2 ;  /* 0x0000000002007343 */ /* 0x004fea0003c00000 */
.L_x_2584:
        /* <DEDUP_REMOVED lines=18> */
.L_x_2585:
[----:B------:R-:W1:Y:S01]  /*a160*/  S2R R0, SR_TID.X ;  /* 0x0000000000007919 */ /* 0x000e620000002100 */
        /* <DEDUP_REMOVED lines=17> */
[----:B-1----:R-:W-:Y:S01]  /*a280*/  VIADD R7, R0, 0xffffff80 ;  /* 0xffffff8000077836 */ /* 0x002fe20000000000 */
        /* <DEDUP_REMOVED lines=45> */
[----:B------:R-:W1:Y:S01]  /*a560*/  SHFL.IDX PT, R5, R6, RZ, 0x1f ;  /* 0x00001fff06057589 */ /* 0x000e6200000e0000 */
        /* <DEDUP_REMOVED lines=8> */
[----:B-1----:R-:W-:-:S03]  /*a5f0*/  ISETP.NE.AND P0, PT, R5, 0x7, PT ;  /* 0x000000070500780c */ /* 0x002fc60003f05270 */
        /* <DEDUP_REMOVED lines=12> */
[----:B------:R-:W-:Y:S01]  /*a6c0*/  R2UR UR6, R17 ;  /* 0x00000000110672ca */ /* 0x000fe200000e0000 */
[----:B------:R-:W-:Y:S01]  /*a6d0*/  ULDC.64 UR8, c[0x0][0x198] ;  /* 0x0000660000087ab9 */ /* 0x000fe20000000a00 */
[----:B------:R-:W-:Y:S01]  /*a6e0*/  UMOV UR41, URZ ;  /* 0x0000003f00297c82 */ /* 0x000fe20008000000 */
[----:B------:R-:W-:Y:S02]  /*a6f0*/  UIADD3 UR4, UP0, UR8, 0x770, URZ ;  /* 0x0000077008047890 */ /* 0x000fe4000ff1e03f */
[----:B------:R-:W-:Y:S02]  /*a700*/  UIADD3 UR8, UP1, UR8, 0x670, URZ ;  /* 0x0000067008087890 */ /* 0x000fe4000ff3e03f */
[----:B------:R-:W-:Y:S02]  /*a710*/  UIADD3.X UR5, URZ, UR9, URZ, UP0, !UPT ;  /* 0x000000093f057290 */ /* 0x000fe400087fe43f */
[----:B------:R-:W-:-:S04]  /*a720*/  UIADD3.X UR9, URZ, UR9, URZ, UP1, !UPT ;  /* 0x000000093f097290 */ /* 0x000fc80008ffe43f */
[----:B------:R-:W-:-:S09]  /*a730*/  UIADD3 UR40, UR6, 0x4000, URZ ;  /* 0x0000400006287890 */ /* 0x000fd2000fffe03f */
[----:B------:R1:W-:Y:S02]  /*a740*/  UTMASTG.4D [UR40], [UR4] ;  /* 0x00000028040073b5 */ /* 0x0003e40008018000 */
[----:B-1----:R-:W-:Y:S02]  /*a750*/  UMOV UR40, UR6 ;  /* 0x0000000600287c82 */ /* 0x002fe40008000000 */
[----:B------:R1:W-:Y:S02]  /*a760*/  UTMASTG.4D [UR40], [UR8] ;  /* 0x00000028080073b5 */ /* 0x0003e40008018000 */
[----:B-1----:R0:W-:Y:S02]  /*a770*/  UTMACMDFLUSH ;  /* 0x00000000000079b7 */ /* 0x0021e40000000000 */
.L_x_2587:
[----:B------:R-:W-:Y:S05]  /*a780*/  BSYNC B0 ;  /* 0x0000000000007941 */ /* 0x000fea0003800000 */
.L_x_2586:
[----:B------:R-:W-:-:S04]  /*a790*/  DEPBAR.LE SB0, 0x0 ;  /* 0x000080000000791a */ /* 0x000fc80000000000 */
[----:B------:R-:W-:Y:S05]  /*a7a0*/  BRA `(.L_x_2548) ;  /* 0x0000004000b47947 */ /* 0x000fea0003800000 */
.L_x_2581:
[----:B------:R-:W1:Y:S01]  /*a7b0*/  S2R R0, SR_TID.X ;  /* 0x0000000000007919 */ /* 0x000e620000002100 */
[----:B------:R-:W2:Y:S01]  /*a7c0*/  LDC.64 R6, c[0x0][0x820] ;  /* 0x00020800ff067b82 */ /* 0x000ea20000000a00 */
[----:B------:R-:W-:Y:S01]  /*a7d0*/  IMAD.U32 R9, RZ, RZ, UR43 ;  /* 0x0000002bff097e24 */ /* 0x000fe2000f8e00ff */
[----:B------:R-:W-:Y:S01]  /*a7e0*/  ULOP3.LUT UR4, URZ, UR38, URZ, 0x33, !UPT ;  /* 0x000000263f047292 */ /* 0x000fe2000f8e333f */
[----:B------:R-:W-:Y:S01]  /*a7f0*/  IMAD.U32 R25, RZ, RZ, UR44 ;  /* 0x0000002cff197e24 */ /* 0x000fe2000f8e00ff */
[----:B------:R-:W-:Y:S02]  /*a800*/  BSSY B0, `(.L_x_2588) ;  /* 0x0000036000007945 */ /* 0x000fe40003800000 */
[----:B------:R-:W-:Y:S02]  /*a810*/  SHF.R.S32.HI R9, RZ, 0x1f, R9 ;  /* 0x0000001fff097819 */ /* 0x000fe40000011409 */
[----:B------:R-:W3:Y:S01]  /*a820*/  LDC.64 R18, c[0x0][0x808] ;  /* 0x00020200ff127b82 */ /* 0x000ee20000000a00 */
[----:B------:R-:W-:-:S07]  /*a830*/  SHF.R.S32.HI R25, RZ, 0x1f, R25 ;  /* 0x0000001fff197819 */ /* 0x000fce0000011419 */
[----:B------:R-:W4:Y:S08]  /*a840*/  LDC.64 R14, c[0x0][0x828] ;  /* 0x00020a00ff0e7b82 */ /* 0x000f300000000a00 */
[----:B------:R-:W5:Y:S01]  /*a850*/  LDC R10, c[0x0][0xb2c] ;  /* 0x0002cb00ff0a7b82 */ /* 0x000f620000000800 */
[----:B-1----:R-:W-:-:S07]  /*a860*/  VIADD R3, R0, 0xffffff80 ;  /* 0xffffff8000037836 */ /* 0x002fce0000000000 */
[----:B------:R-:W1:Y:S01]  /*a870*/  LDC.64 R16, c[0x0][0x850] ;  /* 0x00021400ff107b82 */ /* 0x000e620000000a00 */
[----:B---3--:R-:W-:Y:S01]  /*a880*/  VIADD R11, R18, -UR42 ;  /* 0x8000002a120b7c36 */ /* 0x008fe20008000000 */
[----:B------:R-:W-:-:S04]  /*a890*/  SHF.R.S32.HI R0, RZ, 0x1f, R3 ;  /* 0x0000001fff007819 */ /* 0x000fc80000011403 */
[----:B------:R-:W-:Y:S02]  /*a8a0*/  LEA.HI R8, R0, R3, RZ, 0x3 ;  /* 0x0000000300087211 */ /* 0x000fe400078f18ff */
[----:B------:R-:W3:Y:S02]  /*a8b0*/  LDC R23, c[0x0][0x83c] ;  /* 0x00020f00ff177b82 */ /* 0x000ee40000000800 */
[----:B------:R-:W-:-:S04]  /*a8c0*/  LOP3.LUT R0, R8, 0x1ffffff8, RZ, 0xc0, !PT ;  /* 0x1ffffff808007812 */ /* 0x000fc800078ec0ff */
[----:B------:R-:W-:Y:S02]  /*a8d0*/  IADD3 R0, R3, -R0, RZ ;  /* 0x8000000003007210 */ /* 0x000fe40007ffe0ff */
[----:B------:R-:W3:Y:S03]  /*a8e0*/  LDC.64 R20, c[0x0][0x858] ;  /* 0x00021600ff147b82 */ /* 0x000ee60000000a00 */
[----:B------:R-:W-:Y:S02]  /*a8f0*/  IMAD.SHL.U32 R4, R0, 0x8, RZ ;  /* 0x0000000800047824 */ /* 0x000fe400078e00ff */
[----:B--2---:R-:W-:-:S03]  /*a900*/  IMAD R0, R9, R6, RZ ;  /* 0x0000000609007224 */ /* 0x004fc600078e02ff */
[----:B------:R-:W-:Y:S01]  /*a910*/  SHF.R.S32.HI R5, RZ, 0x1f, R4 ;  /* 0x0000001fff057819 */ /* 0x000fe20000011404 */
[----:B------:R-:W-:Y:S02]  /*a920*/  IMAD R7, R7, UR43, R0 ;  /* 0x0000002b07077c24 */ /* 0x000fe4000f8e0200 */
[----:B----4-:R-:W-:Y:S02]  /*a930*/  IMAD R0, R25, R14, RZ ;  /* 0x0000000e19007224 */ /* 0x010fe400078e02ff */
[----:B------:R-:W-:-:S04]  /*a940*/  IMAD.WIDE.U32 R2, R6, UR43, R4 ;  /* 0x0000002b06027c25 */ /* 0x000fc8000f8e0004 */
[----:B------:R-:W-:Y:S01]  /*a950*/  IMAD.MOV.U32 R6, RZ, RZ, R2 ;  /* 0x000000ffff067224 */ /* 0x000fe200078e0002 */
[----:B------:R-:W-:Y:S01]  /*a960*/  SHF.R.S32.HI R2, RZ, 0x3, R8 ;  /* 0x00000003ff027819 */ /* 0x000fe20000011408 */
[----:B------:R-:W-:Y:S01]  /*a970*/  IMAD R15, R15, UR44, R0 ;  /* 0x0000002c0f0f7c24 */ /* 0x000fe2000f8e0200 */
[----:B------:R-:W-:Y:S02]  /*a980*/  IADD3 R7, R3, R7, RZ ;  /* 0x0000000703077210 */ /* 0x000fe40007ffe0ff */
[C---:B------:R-:W-:Y:S01]  /*a990*/  ISETP.GE.AND P2, PT, R2.reuse, R11, PT ;  /* 0x0000000b0200720c */ /* 0x040fe20003f46270 */
[C---:B------:R-:W-:Y:S01]  /*a9a0*/  VIADD R3, R2.reuse, 0x40 ;  /* 0x0000004002037836 */ /* 0x040fe20000000000 */
[C---:B------:R-:W-:Y:S01]  /*a9b0*/  IADD3 R0, R2.reuse, 0x20, RZ ;  /* 0x0000002002007810 */ /* 0x040fe20007ffe0ff */
[----:B------:R-:W-:Y:S01]  /*a9c0*/  VIADD R8, R2, 0x60 ;  /* 0x0000006002087836 */ /* 0x000fe20000000000 */
[----:B------:R-:W-:Y:S01]  /*a9d0*/  ISETP.GE.OR P6, PT, R4, R19, P2 ;  /* 0x000000130400720c */ /* 0x000fe200017c6670 */
[----:B------:R-:W-:Y:S01]  /*a9e0*/  IMAD.WIDE.U32 R12, R14, UR44, R6 ;  /* 0x0000002c0e0c7c25 */ /* 0x000fe2000f8e0006 */
[----:B------:R-:W-:-:S02]  /*a9f0*/  ISETP.GE.AND P3, PT, R0, R11, PT ;  /* 0x0000000b0000720c */ /* 0x000fc40003f66270 */
[-C--:B------:R-:W-:Y:S01]  /*aa00*/  ISETP.GE.AND P0, PT, R3, R11.reuse, PT ;  /* 0x0000000b0300720c */ /* 0x080fe20003f06270 */
[----:B-1----:R-:W-:Y:S01]  /*aa10*/  IMAD R0, R9, R16, RZ ;  /* 0x0000001009007224 */ /* 0x002fe200078e02ff */
[----:B------:R-:W-:Y:S01]  /*aa20*/  ISETP.GE.AND P1, PT, R8, R11, PT ;  /* 0x0000000b0800720c */ /* 0x000fe20003f26270 */
[----:B------:R-:W-:Y:S01]  /*aa30*/  IMAD.WIDE.U32 R8, R16, UR43, R4 ;  /* 0x0000002b10087c25 */ /* 0x000fe2000f8e0004 */
[----:B-----5:R-:W-:Y:S02]  /*aa40*/  IADD3 R11, R10, UR4, RZ ;  /* 0x000000040a0b7c10 */ /* 0x020fe4000fffe0ff */
[----:B------:R-:W-:Y:S01]  /*aa50*/  SHF.R.S32.HI R3, RZ, 0x1f, R2 ;  /* 0x0000001fff037819 */ /* 0x000fe20000011402 */
[----:B------:R-:W-:Y:S01]  /*aa60*/  IMAD R17, R17, UR43, R0 ;  /* 0x0000002b11117c24 */ /* 0x000fe2000f8e0200 */
[CC--:B------:R-:W-:Y:S01]  /*aa70*/  ISETP.GE.OR P4, PT, R4.reuse, R19.reuse, P3 ;  /* 0x000000130400720c */ /* 0x0c0fe20001f86670 */
[----:B------:R-:W-:Y:S01]  /*aa80*/  IMAD.IADD R7, R13, 0x1, R15 ;  /* 0x000000010d077824 */ /* 0x000fe200078e020f */
[----:B------:R-:W-:Y:S01]  /*aa90*/  ISETP.GE.OR P5, PT, R4, R19, P0 ;  /* 0x000000130400720c */ /* 0x000fe200007a6670 */
[----:B------:R-:W-:Y:S01]  /*aaa0*/  IMAD.WIDE R10, R11, 0x80, R2 ;  /* 0x000000800b0a7825 */ /* 0x000fe200078e0202 */
[----:B------:R-:W-:Y:S11]  /*aab0*/  @P6 BRA `(.L_x_2589) ;  /* 0x0000000000286947 */ /* 0x000ff60003800000 */
        /* <DEDUP_REMOVED lines=10> */
.L_x_2589:
[----:B------:R-:W-:Y:S05]  /*ab60*/  BSYNC B0 ;  /* 0x0000000000007941 */ /* 0x000fea0003800000 */
.L_x_2588:
[----:B------:R-:W-:Y:S01]  /*ab70*/  IMAD.IADD R9, R9, 0x1, R17 ;  /* 0x0000000109097824 */ /* 0x000fe200078e0211 */
[----:B------:R-:W-:Y:S01]  /*ab80*/  BSSY B0, `(.L_x_2590) ;  /* 0x0000017000007945 */ /* 0x000fe20003800000 */
[----:B---3--:R-:W-:Y:S01]  /*ab90*/  IMAD R0, R25, R20, RZ ;  /* 0x0000001419007224 */ /* 0x008fe200078e02ff */
        /* <DEDUP_REMOVED lines=21> */
.L_x_2591:
[----:B------:R-:W-:Y:S05]  /*acf0*/  BSYNC B0 ;  /* 0x0000000000007941 */ /* 0x000fea0003800000 */
.L_x_2590:
        /* <DEDUP_REMOVED lines=15> */
.L_x_2593:
[----:B------:R-:W-:Y:S05]  /*adf0*/  BSYNC B0 ;  /* 0x0000000000007941 */ /* 0x000fea0003800000 */
.L_x_2592:
        /* <DEDUP_REMOVED lines=15> */
.L_x_2595:
[----:B------:R-:W-:Y:S05]  /*aef0*/  BSYNC B0 ;  /* 0x0000000000007941 */ /* 0x000fea0003800000 */
.L_x_2594:
[----:B------:R-:W-:Y:S01]  /*af00*/  BSSY B0, `(.L_x_2596) ;  /* 0x000000d000007945 */ /* 0x000fe20003800000 */
[----:B-123--:R-:W-:-:S03]  /*af10*/  IMAD.IADD R5, R9, 0x1, R15 ;  /* 0x0000000109057824 */ /* 0x00efc600078e020f */
[----:B------:R-:W-:Y:S05]  /*af20*/  @P2 BRA `(.L_x_2597) ;  /* 0x0000000000282947 */ /* 0x000fea0003800000 */
        /* <DEDUP_REMOVED lines=10> */
.L_x_2597:
[----:B------:R-:W-:Y:S05]  /*afd0*/  BSYNC B0 ;  /* 0x0000000000007941 */ /* 0x000fea0003800000 */
.L_x_2596:
        /* <DEDUP_REMOVED lines=15> */
.L_x_2599:
[----:B------:R-:W-:Y:S05]  /*b0d0*/  BSYNC B0 ;  /* 0x0000000000007941 */ /* 0x000fea0003800000 */
.L_x_2598:
[----:B------:R-:W-:Y:S04]  /*b0e0*/  BSSY B0, `(.L_x_2600) ;  /* 0x000000f000007945 */ /* 0x000fe80003800000 */
[----:B------:R-:W-:Y:S05]  /*b0f0*/  @P0 BRA `(.L_x_2601) ;  /* 0x0000000000340947 */ /* 0x000fea0003800000 */
[----:B-12---:R-:W-:Y:S01]  /*b100*/  IADD3 R7, P0, R10, 0x40, RZ ;  /* 0x000000400a077810 */ /* 0x006fe20007f1e0ff */
        /* <DEDUP_REMOVED lines=12> */
.L_x_2601:
[----:B------:R-:W-:Y:S05]  /*b1d0*/  BSYNC B0 ;  /* 0x0000000000007941 */ /* 0x000fea0003800000 */
.L_x_2600:
[----:B------:R-:W-:Y:S05]  /*b1e0*/  @P1 BRA `(.L_x_2548) ;  /* 0x0000003800241947 */ /* 0x000fea0003800000 */
[----:B-123--:R-:W-:Y:S01]  /*b1f0*/  IADD3 R7, P0, R10, 0x60, RZ ;  /* 0x000000600a077810 */ /* 0x00efe20007f1e0ff */
        /* <DEDUP_REMOVED lines=13> */
.L_x_2544:
        /* <DEDUP_REMOVED lines=29> */
.L_x_2603:
[----:B------:R-:W-:Y:S01]  /*b4a0*/  ULDC UR9, c[0x0][0xb44] ;  /* 0x0002d10000097ab9 */ /* 0x000fe20000000800 */
[----:B------:R-:W-:Y:S01]  /*b4b0*/  UMOV UR7, UR8 ;  /* 0x0000000800077c82 */ /* 0x000fe20008000000 */
[----:B------:R-:W-:-:S11]  /*b4c0*/  UISETP.NE.AND UP0, UPT, UR9, 0x1, UPT ;  /* 0x000000010900788c */ /* 0x000fd6000bf05270 */
[----:B------:R-:W-:Y:S02]  /*b4d0*/  @UP0 ULDC.64 UR10, c[0x0][0xb48] ;  /* 0x0002d200000a0ab9 */ /* 0x000fe40000000a00 */
[----:B------:R-:W-:-:S04]  /*b4e0*/  UIMAD.WIDE.U32 UR4, UR8, UR10, URZ ;  /* 0x0000000a080472a5 */ /* 0x000fc8000f8e003f */
[----:B------:R-:W-:-:S04]  /*b4f0*/  @UP0 USHF.R.U32.HI UR7, URZ, UR11, UR5 ;  /* 0x0000000b3f070299 */ /* 0x000fc80008011605 */
[----:B------:R-:W-:-:S12]  /*b500*/  UIMAD UR4, UR7, UR9, URZ ;  /* 0x00000009070472a4 */ /* 0x000fd8000f8e023f */
.L_x_2604:
[----:B------:R-:W-:Y:S01]  /*b510*/  ULDC UR17, c[0x0][0xb38] ;  /* 0x0002ce0000117ab9 */ /* 0x000fe20000000800 */
[----:B------:R-:W-:Y:S02]  /*b520*/  UIADD3 UR4, UR8, -UR4, URZ ;  /* 0x8000000408047290 */ /* 0x000fe4000fffe03f */
[----:B------:R-:W-:Y:S01]  /*b530*/  UISETP.NE.AND UP0, UPT, UR17, 0x1, UPT ;  /* 0x000000011100788c */ /* 0x000fe2000bf05270 */
[----:B------:R-:W-:Y:S01]  /*b540*/  ULDC UR5, c[0x0][0xb44] ;  /* 0x0002d10000057ab9 */ /* 0x000fe20000000800 */
[----:B------:R-:W-:Y:S02]  /*b550*/  ULOP3.LUT UR7, URZ, UR7, URZ, 0x33, !UPT ;  /* 0x000000073f077292 */ /* 0x000fe4000f8e333f */
[----:B------:R-:W-:Y:S01]  /*b560*/  UIMAD UR6, UR6, UR5, UR4 ;  /* 0x00000005060672a4 */ /* 0x000fe2000f8e0204 */
[----:B------:R-:W-:Y:S02]  /*b570*/  ULDC UR18, c[0x0][0xb2c] ;  /* 0x0002cb0000127ab9 */ /* 0x000fe40000000800 */
[----:B------:R-:W-:-:S04]  /*b580*/  UIADD3 UR18, UR7, UR18, URZ ;  /* 0x0000001207127290 */ /* 0x000fc8000fffe03f */
        /* <DEDUP_REMOVED lines=12> */
[----:B------:R-:W-:-:S03]  /*b650*/  ULDC UR5, c[0x0][0x74c] ;  /* 0x0001d30000057ab9 */ /* 0x000fc60000000800 */
[----:B------:R-:W-:-:S04]  /*b660*/  UIADD3 UR4, -UR5, UR4, -UR16 ;  /* 0x0000000405047290 */ /* 0x000fc8000fffe910 */
[----:B------:R-:W-:Y:S02]  /*b670*/  UIMAD.WIDE UR6, UR4, 0x2aaaaaab, URZ ;  /* 0x2aaaaaab040678a5 */ /* 0x000fe4000f8e023f */
[----:B------:R-:W-:Y:S02]  /*b680*/  UIADD3 UR4, UR14, 0x5f, URZ ;  /* 0x0000005f0e047890 */ /* 0x000fe4000fffe03f */
[----:B------:R-:W-:Y:S02]  /*b690*/  USHF.R.U32.HI UR6, URZ, 0x1f, UR7 ;  /* 0x0000001f3f067899 */ /* 0x000fe40008011607 */
[----:B------:R-:W-:Y:S02]  /*b6a0*/  UIMAD.WIDE UR4, UR4, 0x2aaaaaab, URZ ;  /* 0x2aaaaaab040478a5 */ /* 0x000fe4000f8e023f */
[----:B------:R-:W-:Y:S02]  /*b6b0*/  ULEA.HI.SX32 UR6, UR7, UR6, 0x1c ;  /* 0x0000000607067291 */ /* 0x000fe4000f8fe23f */
[----:B------:R-:W-:-:S02]  /*b6c0*/  USHF.R.U32.HI UR4, URZ, 0x1f, UR5 ;  /* 0x0000001f3f047899 */ /* 0x000fc40008011605 */
[----:B------:R-:W-:Y:S02]  /*b6d0*/  UISETP.LT.AND UP0, UPT, URZ, UR6, UPT ;  /* 0x000000063f00728c */ /* 0x000fe4000bf01270 */
[----:B------:R-:W-:Y:S02]  /*b6e0*/  ULEA.HI.SX32 UR5, UR5, UR4, 0x1c ;  /* 0x0000000405057291 */ /* 0x000fe4000f8fe23f */
[----:B------:R-:W-:-:S04]  /*b6f0*/  USEL UR8, URZ, UR6, !UP0 ;  /* 0x000000063f087287 */ /* 0x000fc8000c000000 */
[----:B------:R-:W-:-:S06]  /*b700*/  UISETP.GT.AND UP0, UPT, UR5, UR8, UPT ;  /* 0x000000080500728c */ /* 0x000fcc000bf04270 */
[----:B------:R-:W-:-:S13]  /*b710*/  PLOP3.LUT P0, PT, PT, PT, UP0, 0x80, 0x0 ;  /* 0x000000000000781c */ /* 0x000fda0003f0f008 */
[----:B------:R-:W-:Y:S05]  /*b720*/  @!P0 BRA `(.L_x_2548) ;  /* 0x0000003000d48947 */ /* 0x000fea0003800000 */
[----:B------:R-:W-:Y:S01]  /*b730*/  USHF.R.S32.HI UR19, URZ, 0x1f, UR17 ;  /* 0x0000001f3f137899 */ /* 0x000fe20008011411 */
[----:B------:R-:W1:Y:S01]  /*b740*/  S2R R0, SR_TID.X ;  /* 0x0000000000007919 */ /* 0x000e620000002100 */
[----:B------:R-:W-:Y:S01]  /*b750*/  ULDC.64 UR12, c[0x0][0x2d8] ;  /* 0x0000b600000c7ab9 */ /* 0x000fe20000000a00 */
[----:B------:R-:W-:Y:S01]  /*b760*/  USHF.R.S32.HI UR9, URZ, 0x1f, UR10 ;  /* 0x0000001f3f097899 */ /* 0x000fe2000801140a */
[----:B------:R-:W-:Y:S01]  /*b770*/  LOP3.LUT R8, RZ, UR18, RZ, 0x33, !PT ;  /* 0x00000012ff087c12 */ /* 0x000fe2000f8e33ff */
[----:B------:R-:W-:Y:S02]  /*b780*/  UIMAD UR4, UR19, UR12, URZ ;  /* 0x0000000c130472a4 */ /* 0x000fe4000f8e023f */
[----:B------:R-:W-:Y:S02]  /*b790*/  UIMAD.WIDE.U32 UR6, UR17, UR12, URZ ;  /* 0x0000000c110672a5 */ /* 0x000fe4000f8e003f */
[----:B------:R-:W-:Y:S02]  /*b7a0*/  UIMAD UR4, UR17, UR13, UR4 ;  /* 0x0000000d110472a4 */ /* 0x000fe4000f8e0204 */
[----:B------:R-:W-:-:S02]  /*b7b0*/  UIADD3 UR11, UR5, -UR8, URZ ;  /* 0x80000008050b7290 */ /* 0x000fc4000fffe03f */
[----:B------:R-:W-:Y:S01]  /*b7c0*/  UIADD3 UR7, UR7, UR4, URZ ;  /* 0x0000000407077290 */ /* 0x000fe2000fffe03f */
[----:B------:R-:W-:Y:S01]  /*b7d0*/  ULDC.64 UR12, c[0x0][0x2e0] ;  /* 0x0000b800000c7ab9 */ /* 0x000fe20000000a00 */
[----:B------:R-:W-:Y:S02]  /*b7e0*/  UIADD3 UR4, UR16, 0x7f, URZ ;  /* 0x0000007f10047890 */ /* 0x000fe4000fffe03f */
[----:B------:R-:W-:Y:S02]  /*b7f0*/  UIMAD UR9, UR9, UR12, URZ ;  /* 0x0000000c090972a4 */ /* 0x000fe4000f8e023f */
[----:B------:R-:W-:Y:S02]  /*b800*/  UIMAD.WIDE.U32 UR6, UR10, UR12, UR6 ;  /* 0x0000000c0a0672a5 */ /* 0x000fe4000f8e0006 */
[----:B------:R-:W-:Y:S02]  /*b810*/  UIADD3 UR12, UR16, 0xdf, -UR14 ;  /* 0x000000df100c7890 */ /* 0x000fe4000fffe80e */
[----:B------:R-:W-:Y:S01]  /*b820*/  ULOP3.LUT UR14, UR11, 0x1, URZ, 0xc0, !UPT ;  /* 0x000000010b0e7892 */ /* 0x000fe2000f8ec03f */
[----:B------:R-:W-:Y:S01]  /*b830*/  ULDC UR15, c[0x0][0x288] ;  /* 0x0000a200000f7ab9 */ /* 0x000fe20000000800 */
[----:B------:R-:W-:-:S02]  /*b840*/  UIMAD UR9, UR10, UR13, UR9 ;  /* 0x0000000d0a0972a4 */ /* 0x000fc4000f8e0209 */
[----:B------:R-:W-:Y:S02]  /*b850*/  UISETP.NE.U32.AND UP0, UPT, UR14, 0x1, UPT ;  /* 0x000000010e00788c */ /* 0x000fe4000bf05070 */
[----:B------:R-:W-:Y:S02]  /*b860*/  UIMAD UR10, UR10, UR15, URZ ;  /* 0x0000000f0a0a72a4 */ /* 0x000fe4000f8e023f */
[----:B------:R-:W-:Y:S01]  /*b870*/  USHF.R.S32.HI UR11, URZ, 0x1f, UR4 ;  /* 0x0000001f3f0b7899 */ /* 0x000fe20008011404 */
[----:B-1----:R-:W-:Y:S01]  /*b880*/  LOP3.LUT R0, R0, 0x1f, RZ, 0xc0, !PT ;  /* 0x0000001f00007812 */ /* 0x002fe200078ec0ff */
[----:B------:R-:W-:Y:S01]  /*b890*/  UIADD3 UR13, UP1, UR17, UR10, URZ ;  /* 0x0000000a110d7290 */ /* 0x000fe2000ff3e03f */
[----:B------:R-:W-:Y:S01]  /*b8a0*/  PLOP3.LUT P1, PT, PT, PT, UP0, 0x80, 0x0 ;  /* 0x000000000000781c */ /* 0x000fe20003f2f008 */
[----:B------:R-:W-:Y:S01]  /*b8b0*/  ULEA.HI UR11, UR11, UR4, URZ, 0x7 ;  /* 0x000000040b0b7291 */ /* 0x000fe2000f8f383f */
[----:B------:R-:W-:Y:S01]  /*b8c0*/  ULDC UR16, c[0x0][0x760] ;  /* 0x0001d80000107ab9 */ /* 0x000fe20000000800 */
[----:B------:R-:W-:Y:S01]  /*b8d0*/  ELECT P0, URZ, PT ;  /* 0x00000000003f782f */ /* 0x000fe20003800000 */
[----:B------:R-:W-:-:S02]  /*b8e0*/  UIMAD UR14, UR15, UR16, URZ ;  /* 0x000000100f0e72a4 */ /* 0x000fc4000f8e023f */
[----:B------:R-:W-:Y:S02]  /*b8f0*/  ULEA.HI.X.SX32 UR15, UR10, UR19, 0x1, UP1 ;  /* 0x000000130a0f7291 */ /* 0x000fe400088f0e3f */
[----:B------:R-:W-:Y:S02]  /*b900*/  USHF.R.S32.HI UR16, URZ, 0x7, UR11 ;  /* 0x000000073f107899 */ /* 0x000fe4000801140b */
[----:B------:R-:W-:-:S03]  /*b910*/  UIADD3 UR25, UR7, UR9, URZ ;  /* 0x0000000907197290 */ /* 0x000fc6000fffe03f */
[----:B------:R-:W-:Y:S09]  /*b920*/  @P1 BRA `(.L_x_2605) ;  /* 0x0000000400881947 */ /* 0x000ff20003800000 */
        /* <DEDUP_REMOVED lines=8> */
[----:B------:R-:W-:-:S04]  /*b9b0*/  IMAD.U32 R2, RZ, RZ, UR11 ;  /* 0x0000000bff027e24 */ /* 0x000fc8000f8e00ff */
[----:B------:R-:W-:Y:S01]  /*b9c0*/  MOV R3, UR4 ;  /* 0x0000000400037c02 */ /* 0x000fe20008000f00 */
[----:B------:R-:W-:Y:S06]  /*b9d0*/  @P2 BRA `(.L_x_2607) ;  /* 0x0000000000302947 */ /* 0x000fec0003800000 */
[----:B------:R-:W-:-:S04]  /*b9e0*/  UIMAD UR4, UR8, 0x60, UR12 ;  /* 0x00000060080478a4 */ /* 0x000fc8000f8e020c */
[----:B------:R-:W-:-:S04]  /*b9f0*/  USHF.R.S32.HI UR10, URZ, 0x1f, UR4 ;  /* 0x0000001f3f0a7899 */ /* 0x000fc80008011404 */
[----:B------:R-:W-:-:S04]  /*ba00*/  ULEA.HI UR10, UR10, UR4, URZ, 0x7 ;  /* 0x000000040a0a7291 */ /* 0x000fc8000f8f383f */
[----:B------:R-:W-:-:S04]  /*ba10*/  USHF.R.S32.HI UR10, URZ, 0x7, UR10 ;  /* 0x000000073f0a7899 */ /* 0x000fc8000801140a */
[----:B------:R-:W-:-:S04]  /*ba20*/  UISETP.LT.AND UP0, UPT, UR16, UR10, UPT ;  /* 0x0000000a1000728c */ /* 0x000fc8000bf01270 */
[----:B------:R-:W-:-:S06]  /*ba30*/  USEL UR10, UR16, UR10, UP0 ;  /* 0x0000000a100a7287 */ /* 0x000fcc0008000000 */
[----:B------:R-:W-:-:S07]  /*ba40*/  VIADD R5, R8, UR10 ;  /* 0x0000000a08057c36 */ /* 0x000fce0008000000 */
.L_x_2608:
[----:B------:R-:W2:Y:S04]  /*ba50*/  LDG.E.STRONG.GPU R4, desc[UR36][R2.64] ;  /* 0x0000002402047981 */ /* 0x000ea8000c1ef900 */
[----:B--2---:R-:W-:Y:S01]  /*ba60*/  CCTL.IVALL ;  /* 0x00000000ff00798f */ /* 0x004fe20002000000 */
[----:B------:R-:W-:Y:S05]  /*ba70*/  YIELD ;  /* 0x0000000000007946 */ /* 0x000fea0003800000 */
[----:B------:R-:W-:-:S13]  /*ba80*/  ISETP.NE.AND P1, PT, R4, R5, PT ;  /* 0x000000050400720c */ /* 0x000fda0003f25270 */
[----:B------:R-:W-:Y:S05]  /*ba90*/  @P1 BRA `(.L_x_2608) ;  /* 0xfffffffc00ec1947 */ /* 0x000fea000383ffff */
.L_x_2607:
[----:B------:R-:W-:Y:S05]  /*baa0*/  BSYNC B0 ;  /* 0x0000000000007941 */ /* 0x000fea0003800000 */
.L_x_2606:
[----:B------:R-:W-:-:S03]  /*bab0*/  UMOV UR4, 0xffffffff ;  /* 0xffffffff00047882 */ /* 0x000fc60000000000 */
[----:B------:R-:W-:Y:S05]  /*bac0*/  BRA.DIV UR4, `(.L_x_2609) ;  /* 0x0000003204747947 */ /* 0x000fea000b800000 */
[----:B------:R-:W-:Y:S01]  /*bad0*/  NOP ;  /* 0x0000000000007918 */ /* 0x000fe20000000000 */
.L_x_2678:
[----:B------:R-:W-:Y:S01]  /*bae0*/  IMAD.U32 R9, RZ, RZ, UR8 ;  /* 0x00000008ff097e24 */ /* 0x000fe2000f8e00ff */
[----:B------:R-:W-:Y:S05]  /*baf0*/  WARPSYNC.ALL ;  /* 0x0000000000007948 */ /* 0x000fea0003800000 */
[----:B------:R-:W-:Y:S01]  /*bb00*/  BAR.SYNC.DEFER_BLOCKING 0xd, 0xa0 ;  /* 0x0342800000007b1d */ /* 0x000fe20000010000 */
[----:B------:R-:W-:-:S05]  /*bb10*/  IMAD R9, R9, 0x1800, RZ ;  /* 0x0000180009097824 */ /* 0x000fca00078e02ff */
[----:B------:R-:W-:Y:S04]  /*bb20*/  BSSY B0, `(.L_x_2610) ;  /* 0x0000012000007945 */ /* 0x000fe80003800000 */
[----:B------:R-:W-:Y:S05]  /*bb30*/  @!P0 BRA `(.L_x_2611) ;  /* 0x0000000000408947 */ /* 0x000fea0003800000 */
[----:B------:R-:W1:Y:S01]  /*bb40*/  LDC.64 R6, c[0x0][0x2c0] ;  /* 0x0000b000ff067b82 */ /* 0x000e620000000a00 */
[----:B------:R-:W-:Y:S01]  /*bb50*/  IADD3 R5, P1, R9, UR6, RZ ;  /* 0x0000000609057c10 */ /* 0x000fe2000ff3e0ff */
[----:B------:R-:W-:Y:S01]  /*bb60*/  UMOV UR4, 0x400 ;  /* 0x0000040000047882 */ /* 0x000fe20000000000 */
[----:B------:R-:W-:Y:S01]  /*bb70*/  UMOV UR20, 0x0 ;  /* 0x0000000000147882 */ /* 0x000fe20000000000 */
[----:B------:R-:W-:-:S04]  /*bb80*/  UMOV UR21, 0x14f00000 ;  /* 0x14f0000000157882 */ /* 0x000fc80000000000 */
[----:B------:R-:W2:Y:S01]  /*bb90*/  S2UR UR10, SR_CgaCtaId ;  /* 0x00000000000a79c3 */ /* 0x000ea20000008800 */
[----:B-1----:R-:W-:Y:S02]  /*bba0*/  LEA R4, P3, R5, R6, 0x2 ;  /* 0x0000000605047211 */ /* 0x002fe400078610ff */
[----:B------:R-:W-:Y:S02]  /*bbb0*/  LEA.HI.X.SX32 R6, R9, UR25, 0x1, P1 ;  /* 0x0000001909067c11 */ /* 0x000fe400088f0eff */
[----:B------:R-:W-:Y:S02]  /*bbc0*/  R2UR UR18, R4 ;  /* 0x00000000041272ca */ /* 0x000fe400000e0000 */
[----:B------:R-:W-:Y:S01]  /*bbd0*/  LEA.HI.X R5, R5, R7, R6, 0x2, P3 ;  /* 0x0000000705057211 */ /* 0x000fe200018f1406 */
[----:B--2---:R-:W-:-:S03]  /*bbe0*/  ULEA UR4, UR10, UR4, 0x18 ;  /* 0x000000040a047291 */ /* 0x004fc6000f8ec03f */
[----:B------:R-:W-:Y:S01]  /*bbf0*/  R2UR UR19, R5 ;  /* 0x00000000051372ca */ /* 0x000fe200000e0000 */
[----:B------:R-:W-:Y:S01]  /*bc00*/  UMOV UR10, 0x300 ;  /* 0x00000300000a7882 */ /* 0x000fe20000000000 */
[----:B------:R-:W-:-:S11]  /*bc10*/  UIADD3 UR4, UR4, 0x8000, URZ ;  /* 0x0000800004047890 */ /* 0x000fd6000fffe03f */
[----:B------:R1:W-:Y:S02]  /*bc20*/  UBLKRED.G.S.ADD.F32.RN [UR18], [UR4], UR10, desc[UR20] ;  /* 0x00001412040073bb */ /* 0x0003e400080a140a */
[----:B-1----:R0:W-:Y:S02]  /*bc30*/  UTMACMDFLUSH ;  /* 0x00000000000079b7 */ /* 0x0021e40000000000 */
.L_x_2611:
[----:B------:R-:W-:Y:S05]  /*bc40*/  BSYNC B0 ;  /* 0x0000000000007941 */ /* 0x000fea0003800000 */
.L_x_2610:
        /* <DEDUP_REMOVED lines=20> */
.L_x_2613:
[----:B------:R-:W-:Y:S05]  /*bd90*/  BSYNC B0 ;  /* 0x0000000000007941 */ /* 0x000fea0003800000 */
.L_x_2612:
[----:B------:R-:W-:Y:S06]  /*bda0*/  BAR.ARV 0xa, 0xa0 ;  /* 0x0282800000007b1d */ /* 0x000fec0000002000 */
[----:B------:R-:W-:Y:S04]  /*bdb0*/  BSSY B0, `(.L_x_2614) ;  /* 0x0000003000007945 */ /* 0x000fe80003800000 */
[----:B------:R-:W-:Y:S05]  /*bdc0*/  @!P0 BRA `(.L_x_2615) ;  /* 0x0000000000048947 */ /* 0x000fea0003800000 */
[----:B------:R-:W-:-:S04]  /*bdd0*/  DEPBAR.LE SB0, 0x0 ;  /* 0x000080000000791a */ /* 0x000fc80000000000 */
.L_x_2615:
[----:B------:R-:W-:Y:S05]  /*bde0*/  BSYNC B0 ;  /* 0x0000000000007941 */ /* 0x000fea0003800000 */
.L_x_2614:
        /* <DEDUP_REMOVED lines=19> */
.L_x_2617:
[----:B------:R-:W-:Y:S05]  /*bf20*/  BSYNC B0 ;  /* 0x0000000000007941 */ /* 0x000fea0003800000 */
.L_x_2616:
[----:B------:R-:W-:Y:S01]  /*bf30*/  UIADD3 UR17, UR8, 0x1, URZ ;  /* 0x0000000108117890 */ /* 0x000fe2000fffe03f */
[----:B------:R-:W-:Y:S11]  /*bf40*/  BRA `(.L_x_2618) ;  /* 0x0000000000047947 */ /* 0x000ff60003800000 */
.L_x_2605:
[----:B------:R-:W-:-:S05]  /*bf50*/  UMOV UR17, UR8 ;  /* 0x0000000800117c82 */ /* 0x000fca0008000000 */
.L_x_2618:
[----:B------:R-:W-:-:S04]  /*bf60*/  UIADD3 UR4, UR8, 0x1, URZ ;  /* 0x0000000108047890 */ /* 0x000fc8000fffe03f */
[----:B------:R-:W-:-:S06]  /*bf70*/  UISETP.NE.AND UP0, UPT, UR5, UR4, UPT ;  /* 0x000000040500728c */ /* 0x000fcc000bf05270 */
[----:B------:R-:W-:-:S13]  /*bf80*/  PLOP3.LUT P1, PT, PT, PT, UP0, 0x80, 0x0 ;  /* 0x000000000000781c */ /* 0x000fda0003f2f008 */
[----:B------:R-:W-:Y:S05]  /*bf90*/  @!P1 BRA `(.L_x_2548) ;  /* 0x0000002800b89947 */ /* 0x000fea0003800000 */
[----:B------:R-:W-:Y:S01]  /*bfa0*/  ULDC.64 UR10, c[0x0][0x2c0] ;  /* 0x0000b000000a7ab9 */ /* 0x000fe20000000a00 */
[----:B------:R-:W-:Y:S02]  /*bfb0*/  UIADD3 UR21, UR9, UR7, URZ ;  /* 0x0000000709157290 */ /* 0x000fe4000fffe03f */
[----:B------:R-:W-:Y:S01]  /*bfc0*/  ULEA UR20, UP0, UR6, UR10, 0x2 ;  /* 0x0000000a06147291 */ /* 0x000fe2000f80103f */
[----:B------:R-:W-:Y:S01]  /*bfd0*/  UMOV UR22, UR17 ;  /* 0x0000001100167c82 */ /* 0x000fe20008000000 */
[----:B------:R-:W-:Y:S02]  /*bfe0*/  UMOV UR4, URZ ;  /* 0x0000003f00047c82 */ /* 0x000fe40008000000 */
[----:B------:R-:W-:Y:S02]  /*bff0*/  ULEA.HI.X UR21, UR6, UR11, UR21, 0x2, UP0 ;  /* 0x0000000b06157291 */ /* 0x000fe400080f1415 */
[----:B------:R-:W-:-:S04]  /*c000*/  UIADD3 UR20, UP0, UR20, 0x3000, URZ ;  /* 0x0000300014147890 */ /* 0x000fc8000ff1e03f */
[----:B------:R-:W-:-:S12]  /*c010*/  UIADD3.X UR21, URZ, UR21, URZ, UP0, !UPT ;  /* 0x000000153f157290 */ /* 0x000fd800087fe43f */
.L_x_2643:
[----:B------:R-:W-:Y:S01]  /*c020*/  UIMAD UR23, UR14, UR17, URZ ;  /* 0x000000110e1772a4 */ /* 0x000fe2000f8e023f */
[----:B------:R-:W-:Y:S01]  /*c030*/  ISETP.NE.AND P2, PT, R0, RZ, PT ;  /* 0x000000ff0000720c */ /* 0x000fe20003f45270 */
[----:B------:R-:W-:Y:S01]  /*c040*/  ULDC.64 UR10, c[0x0][0x768] ;  /* 0x0001da00000a7ab9 */ /* 0x000fe20000000a00 */
[----:B------:R-:W-:Y:S01]  /*c050*/  UIMAD UR28, UR17, 0x60, UR12 ;  /* 0x00000060111c78a4 */ /* 0x000fe2000f8e020c */
        /* <DEDUP_REMOVED lines=8> */
[----:B------:R-:W-:-:S04]  /*c0e0*/  USHF.R.S32.HI UR18, URZ, 0x1f, UR28 ;  /* 0x0000001f3f127899 */ /* 0x000fc8000801141c */
[----:B------:R-:W-:-:S04]  /*c0f0*/  ULEA.HI UR18, UR18, UR28, URZ, 0x7 ;  /* 0x0000001c12127291 */ /* 0x000fc8000f8f383f */
[----:B------:R-:W-:-:S04]  /*c100*/  USHF.R.S32.HI UR18, URZ, 0x7, UR18 ;  /* 0x000000073f127899 */ /* 0x000fc80008011412 */
[----:B------:R-:W-:-:S04]  /*c110*/  UISETP.LT.AND UP0, UPT, UR16, UR18, UPT ;  /* 0x000000121000728c */ /* 0x000fc8000bf01270 */
[----:B------:R-:W-:-:S06]  /*c120*/  USEL UR18, UR16, UR18, UP0 ;  /* 0x0000001210127287 */ /* 0x000fcc0008000000 */
[----:B------:R-:W-:-:S07]  /*c130*/  VIADD R5, R8, UR18 ;  /* 0x0000001208057c36 */ /* 0x000fce0008000000 */
.L_x_2621:
[----:B------:R-:W2:Y:S04]  /*c140*/  LDG.E.STRONG.GPU R4, desc[UR36][R2.64] ;  /* 0x0000002402047981 */ /* 0x000ea8000c1ef900 */
[----:B--2---:R-:W-:Y:S01]  /*c150*/  CCTL.IVALL ;  /* 0x00000000ff00798f */ /* 0x004fe20002000000 */
[----:B------:R-:W-:Y:S05]  /*c160*/  YIELD ;  /* 0x0000000000007946 */ /* 0x000fea0003800000 */
[----:B------:R-:W-:-:S13]  /*c170*/  ISETP.NE.AND P1, PT, R4, R5, PT ;  /* 0x000000050400720c */ /* 0x000fda0003f25270 */
[----:B------:R-:W-:Y:S05]  /*c180*/  @P1 BRA `(.L_x_2621) ;  /* 0xfffffffc00ec1947 */ /* 0x000fea000383ffff */
.L_x_2620:
[----:B------:R-:W-:Y:S05]  /*c190*/  BSYNC B0 ;  /* 0x0000000000007941 */ /* 0x000fea0003800000 */
.L_x_2619:
[----:B------:R-:W-:-:S03]  /*c1a0*/  UMOV UR18, 0xffffffff ;  /* 0xffffffff00127882 */ /* 0x000fc60000000000 */
[----:B------:R-:W-:Y:S05]  /*c1b0*/  BRA.DIV UR18, `(.L_x_2622) ;  /* 0x0000002a12d47947 */ /* 0x000fea000b800000 */
[----:B------:R-:W-:Y:S01]  /*c1c0*/  NOP ;  /* 0x0000000000007918 */ /* 0x000fe20000000000 */
.L_x_2681:
[----:B------:R-:W-:Y:S05]  /*c1d0*/  WARPSYNC.ALL ;  /* 0x0000000000007948 */ /* 0x000fea0003800000 */
[----:B------:R-:W-:Y:S06]  /*c1e0*/  BAR.SYNC.DEFER_BLOCKING 0xd, 0xa0 ;  /* 0x0342800000007b1d */ /* 0x000fec0000010000 */
[----:B------:R-:W-:Y:S04]  /*c1f0*/  BSSY B0, `(.L_x_2623) ;  /* 0x0000011000007945 */ /* 0x000fe80003800000 */
[----:B------:R-:W-:Y:S05]  /*c200*/  @!P0 BRA `(.L_x_2624) ;  /* 0x00000000003c8947 */ /* 0x000fea0003800000 */
[----:B------:R-:W1:Y:S01]  /*c210*/  S2UR UR24, SR_CgaCtaId ;  /* 0x00000000001879c3 */ /* 0x000e620000008800 */
[----:B------:R-:W-:Y:S01]  /*c220*/  UIMAD UR18, UR17, 0x1800, URZ ;  /* 0x00001800111278a4 */ /* 0x000fe2000f8e023f */
        /* <DEDUP_REMOVED lines=13> */
.L_x_2624:
[----:B------:R-:W-:Y:S05]  /*c300*/  BSYNC B0 ;  /* 0x0000000000007941 */ /* 0x000fea0003800000 */
.L_x_2623:
[----:B------:R-:W-:Y:S01]  /*c310*/  UIMAD UR18, UR22, 0x1800, UR4 ;  /* 0x00001800161278a4 */ /* 0x000fe2000f8e0204 */
        /* <DEDUP_REMOVED lines=14> */
.L_x_2626:
[----:B------:R-:W-:Y:S05]  /*c400*/  BSYNC B0 ;  /* 0x0000000000007941 */ /* 0x000fea0003800000 */
.L_x_2625:
[----:B------:R-:W-:Y:S06]  /*c410*/  BAR.ARV 0xa, 0xa0 ;  /* 0x0282800000007b1d */ /* 0x000fec0000002000 */
[----:B------:R-:W-:Y:S04]  /*c420*/  BSSY B0, `(.L_x_2627) ;  /* 0x0000003000007945 */ /* 0x000fe80003800000 */
[----:B------:R-:W-:Y:S05]  /*c430*/  @!P0 BRA `(.L_x_2628) ;  /* 0x0000000000048947 */ /* 0x000fea0003800000 */
[----:B------:R-:W-:-:S04]  /*c440*/  DEPBAR.LE SB0, 0x0 ;  /* 0x000080000000791a */ /* 0x000fc80000000000 */
.L_x_2628:
[----:B------:R-:W-:Y:S05]  /*c450*/  BSYNC B0 ;  /* 0x0000000000007941 */ /* 0x000fea0003800000 */
.L_x_2627:
        /* <DEDUP_REMOVED lines=19> */
.L_x_2630:
[----:B------:R-:W-:Y:S05]  /*c590*/  BSYNC B0 ;  /* 0x0000000000007941 */ /* 0x000fea0003800000 */
.L_x_2629:
        /* <DEDUP_REMOVED lines=9> */
[----:B------:R-:W-:-:S04]  /*c630*/  UIADD3 UR10, UR28, 0x60, URZ ;  /* 0x000000601c0a7890 */ /* 0x000fc8000fffe03f */
[----:B------:R-:W-:-:S04]  /*c640*/  USHF.R.S32.HI UR11, URZ, 0x1f, UR10 ;  /* 0x0000001f3f0b7899 */ /* 0x000fc8000801140a */
[----:B------:R-:W-:-:S04]  /*c650*/  ULEA.HI UR11, UR11, UR10, URZ, 0x7 ;  /* 0x0000000a0b0b7291 */ /* 0x000fc8000f8f383f */
[----:B------:R-:W-:-:S04]  /*c660*/  USHF.R.S32.HI UR11, URZ, 0x7, UR11 ;  /* 0x000000073f0b7899 */ /* 0x000fc8000801140b */
[----:B------:R-:W-:-:S04]  /*c670*/  UISETP.LT.AND UP0, UPT, UR16, UR11, UPT ;  /* 0x0000000b1000728c */ /* 0x000fc8000bf01270 */
[----:B------:R-:W-:-:S06]  /*c680*/  USEL UR11, UR16, UR11, UP0 ;  /* 0x0000000b100b7287 */ /* 0x000fcc0008000000 */
[----:B------:R-:W-:-:S07]  /*c690*/  VIADD R5, R8, UR11 ;  /* 0x0000000b08057c36 */ /* 0x000fce0008000000 */
.L_x_2633:
[----:B------:R-:W2:Y:S04]  /*c6a0*/  LDG.E.STRONG.GPU R4, desc[UR36][R2.64] ;  /* 0x0000002402047981 */ /* 0x000ea8000c1ef900 */
[----:B--2---:R-:W-:Y:S01]  /*c6b0*/  CCTL.IVALL ;  /* 0x00000000ff00798f */ /* 0x004fe20002000000 */
[----:B------:R-:W-:Y:S05]  /*c6c0*/  YIELD ;  /* 0x0000000000007946 */ /* 0x000fea0003800000 */
[----:B------:R-:W-:-:S13]  /*c6d0*/  ISETP.NE.AND P1, PT, R4, R5, PT ;  /* 0x000000050400720c */ /* 0x000fda0003f25270 */
[----:B------:R-:W-:Y:S05]  /*c6e0*/  @P1 BRA `(.L_x_2633) ;  /* 0xfffffffc00ec1947 */ /* 0x000fea000383ffff */
.L_x_2632:
[----:B------:R-:W-:Y:S05]  /*c6f0*/  BSYNC B0 ;  /* 0x0000000000007941 */ /* 0x000fea0003800000 */
.L_x_2631:
[----:B------:R-:W-:-:S03]  /*c700*/  UMOV UR10, 0xffffffff ;  /* 0xffffffff000a7882 */ /* 0x000fc60000000000 */
[----:B------:R-:W-:Y:S05]  /*c710*/  BRA.DIV UR10, `(.L_x_2634) ;  /* 0x000000260a987947 */ /* 0x000fea000b800000 */
[----:B------:R-:W-:Y:S01]  /*c720*/  NOP ;  /* 0x0000000000007918 */ /* 0x000fe20000000000 */
.L_x_2684:
        /* <DEDUP_REMOVED lines=15> */
.L_x_2636:
[----:B------:R-:W-:Y:S05]  /*c820*/  BSYNC B0 ;  /* 0x0000000000007941 */ /* 0x000fea0003800000 */
.L_x_2635:
        /* <DEDUP_REMOVED lines=15> */
.L_x_2638:
[----:B------:R-:W-:Y:S05]  /*c920*/  BSYNC B0 ;  /* 0x0000000000007941 */ /* 0x000fea0003800000 */
.L_x_2637:
[----:B------:R-:W-:Y:S06]  /*c930*/  BAR.ARV 0xa, 0xa0 ;  /* 0x0282800000007b1d */ /* 0x000fec0000002000 */
[----:B------:R-:W-:Y:S04]  /*c940*/  BSSY B0, `(.L_x_2639) ;  /* 0x0000003000007945 */ /* 0x000fe80003800000 */
[----:B------:R-:W-:Y:S05]  /*c950*/  @!P0 BRA `(.L_x_2640) ;  /* 0x0000000000048947 */ /* 0x000fea0003800000 */
[----:B------:R-:W-:-:S04]  /*c960*/  DEPBAR.LE SB0, 0x0 ;  /* 0x000080000000791a */ /* 0x000fc80000000000 */
.L_x_2640:
[----:B------:R-:W-:Y:S05]  /*c970*/  BSYNC B0 ;  /* 0x0000000000007941 */ /* 0x000fea0003800000 */
.L_x_2639:
        /* <DEDUP_REMOVED lines=19> */
.L_x_2642:
[----:B------:R-:W-:Y:S05]  /*cab0*/  BSYNC B0 ;  /* 0x0000000000007941 */ /* 0x000fea0003800000 */
.L_x_2641:
[----:B------:R-:W-:Y:S02]  /*cac0*/  UIADD3 UR17, UR17, 0x2, URZ ;  /* 0x0000000211117890 */ /* 0x000fe4000fffe03f */
[----:B------:R-:W-:Y:S02]  /*cad0*/  UIADD3 UR4, UR4, 0x3000, URZ ;  /* 0x0000300004047890 */ /* 0x000fe4000fffe03f */
[----:B------:R-:W-:-:S06]  /*cae0*/  UISETP.GE.AND UP0, UPT, UR17, UR5, UPT ;  /* 0x000000051100728c */ /* 0x000fcc000bf06270 */
[----:B------:R-:W-:-:S13]  /*caf0*/  PLOP3.LUT P1, PT, PT, PT, UP0, 0x80, 0x0 ;  /* 0x000000000000781c */ /* 0x000fda0003f2f008 */
[----:B------:R-:W-:Y:S05]  /*cb00*/  @!P1 BRA `(.L_x_2643) ;  /* 0xfffffff400449947 */ /* 0x000fea000383ffff */
[----:B------:R-:W-:Y:S05]  /*cb10*/  BRA `(.L_x_2548) ;  /* 0x0000001c00d87947 */ /* 0x000fea0003800000 */
.L_x_2602:
        /* <DEDUP_REMOVED lines=21> */
.L_x_2644:
[----:B------:R-:W-:Y:S01]  /*cc70*/  ULDC UR9, c[0x0][0xb44] ;  /* 0x0002d10000097ab9 */ /* 0x000fe20000000800 */
[----:B------:R-:W-:Y:S01]  /*cc80*/  UMOV UR7, UR8 ;  /* 0x0000000800077c82 */ /* 0x000fe20008000000 */
[----:B------:R-:W-:-:S11]  /*cc90*/  UISETP.NE.AND UP0, UPT, UR9, 0x1, UPT ;  /* 0x000000010900788c */ /* 0x000fd6000bf05270 */
[----:B------:R-:W-:Y:S02]  /*cca0*/  @UP0 ULDC.64 UR10, c[0x0][0xb48] ;  /* 0x0002d200000a0ab9 */ /* 0x000fe40000000a00 */
[----:B------:R-:W-:-:S04]  /*ccb0*/  UIMAD.WIDE.U32 UR4, UR8, UR10, URZ ;  /* 0x0000000a080472a5 */ /* 0x000fc8000f8e003f */
[----:B------:R-:W-:-:S04]  /*ccc0*/  @UP0 USHF.R.U32.HI UR7, URZ, UR11, UR5 ;  /* 0x0000000b3f070299 */ /* 0x000fc80008011605 */
[----:B------:R-:W-:-:S12]  /*ccd0*/  UIMAD UR4, UR7, UR9, URZ ;  /* 0x00000009070472a4 */ /* 0x000fd8000f8e023f */
.L_x_2645:
        /* <DEDUP_REMOVED lines=17> */
[----:B------:R-:W-:Y:S01]  /*cdf0*/  ULOP3.LUT UR7, URZ, UR7, URZ, 0x33, !UPT ;  /* 0x000000073f077292 */ /* 0x000fe2000f8e333f */
[----:B------:R-:W-:-:S03]  /*ce00*/  ULDC UR4, c[0x0][0xb2c] ;  /* 0x0002cb0000047ab9 */ /* 0x000fc60000000800 */
[----:B------:R-:W-:-:S03]  /*ce10*/  UIADD3 UR7, UR7, UR4, URZ ;  /* 0x0000000407077290 */ /* 0x000fc6000fffe03f */
[----:B------:R-:W1:Y:S01]  /*ce20*/  LDC R2, c[0x0][0x290] ;  /* 0x0000a400ff027b82 */ /* 0x000e620000000800 */
[----:B------:R-:W-:Y:S01]  /*ce30*/  USHF.L.U32 UR11, UR7, 0x7, URZ ;  /* 0x00000007070b7899 */ /* 0x000fe2000800063f */
[----:B------:R-:W-:-:S05]  /*ce40*/  ULDC UR4, c[0x0][0x74c] ;  /* 0x0001d30000047ab9 */ /* 0x000fca0000000800 */
        /* <DEDUP_REMOVED lines=56> */
.L_x_2685:
        /* <DEDUP_REMOVED lines=12> */
.L_x_2649:
        /* <DEDUP_REMOVED lines=68> */
[----:B------:R-:W-:Y:S01]  /*d6d0*/  MOV R13, R5 ;  /* 0x00000005000d7202 */ /* 0x000fe20000000f00 */
[----:B------:R-:W-:-:S07]  /*d6e0*/  IMAD.MOV.U32 R8, RZ, RZ, 0x1 ;  /* 0x00000001ff087424 */ /* 0x000fce00078e00ff */
.L_x_2660:
[----:B--23--:R-:W-:-:S04]  /*d6f0*/  SHF.L.U32 R17, R8, 0x1f, RZ ;  /* 0x0000001f08117819 */ /* 0x00cfc800000006ff */
[----:B------:R-:W2:Y:S02]  /*d700*/  SYNCS.PHASECHK.TRANS64.TRYWAIT P1, [R0+URZ+0x26840], R17 ;  /* 0x02684011000075a7 */ /* 0x000ea4000802017f */
[----:B--2---:R-:W-:Y:S05]  /*d710*/  @!P1 BRA `(.L_x_2652) ;  /* 0x0000001400c89947 */ /* 0x004fea0003800000 */
.L_x_2686:
[----:B------:R-:W-:Y:S05]  /*d720*/  @P0 BRA `(.L_x_2653) ;  /* 0x00000000001c0947 */ /* 0x000fea0003800000 */
[----:B------:R-:W3:Y:S01]  /*d730*/  S2R R2, SR_TID.X ;  /* 0x0000000000027919 */ /* 0x000ee20000002100 */
[----:B------:R-:W-:-:S04]  /*d740*/  MOV R3, 0x3180 ;  /* 0x0000318000037802 */ /* 0x000fc80000000f00 */
[----:B------:R4:W-:Y:S01]  /*d750*/  SYNCS.ARRIVE.TRANS64 RZ, [R0+URZ+0x26830], R3 ;  /* 0x0268300300ff79a7 */ /* 0x0009e2000800003f */
[----:B---3--:R-:W-:-:S04]  /*d760*/  LOP3.LUT R2, R2, 0x1f, RZ, 0xc0, !PT ;  /* 0x0000001f02027812 */ /* 0x008fc800078ec0ff */
[----:B------:R-:W-:-:S13]  /*d770*/  ISETP.NE.AND P1, PT, R2, RZ, PT ;  /* 0x000000ff0200720c */ /* 0x000fda0003f25270 */
[----:B----4-:R-:W-:Y:S05]  /*d780*/  @!P1 BRA `(.L_x_2653) ;  /* 0x0000000000049947 */ /* 0x010fea0003800000 */
[----:B------:R-:W-:Y:S01]  /*d790*/  BPT.TRAP 0x1 ;  /* 0x000000040000795c */ /* 0x000fe20000300000 */
.L_x_2653:
        /* <DEDUP_REMOVED lines=29> */
.L_x_2687:
        /* <DEDUP_REMOVED lines=8> */
.L_x_2655:
[----:B------:R-:W3:Y:S01]  /*d9f0*/  LDL.64 R2, [R1] ;  /* 0x0000000001027983 */ /* 0x000ee20000100a00 */
[----:B------:R-:W-:Y:S01]  /*da00*/  VIADD R19, R18, 0x60 ;  /* 0x0000006012137836 */ /* 0x000fe20000000000 */
[----:B------:R-:W-:Y:S02]  /*da10*/  ULDC.64 UR4, c[0x0][0x700] ;  /* 0x0001c00000047ab9 */ /* 0x000fe40000000a00 */
[----:B------:R-:W-:Y:S02]  /*da20*/  MOV R9, UR4 ;  /* 0x0000000400097c02 */ /* 0x000fe40008000f00 */
[----:B---3--:R-:W-:-:S04]  /*da30*/  IADD3 R2, P1, R19, R2, RZ ;  /* 0x0000000213027210 */ /* 0x008fc80007f3e0ff */
[----:B------:R-:W-:-:S04]  /*da40*/  LEA R3, P2, R2, R9, 0x2 ;  /* 0x0000000902037211 */ /* 0x000fc800078410ff */
[----:B------:R-:W-:Y:S02]  /*da50*/  R2UR UR14, R3 ;  /* 0x00000000030e72ca */ /* 0x000fe400000e0000 */
[----:B------:R-:W3:Y:S01]  /*da60*/  LDL R3, [R1+0x8] ;  /* 0x0000080001037983 */ /* 0x000ee20000100800 */
[----:B------:R-:W-:Y:S01]  /*da70*/  SHF.R.S32.HI R20, RZ, 0x1f, R19 ;  /* 0x0000001fff147819 */ /* 0x000fe20000011413 */
[----:B------:R-:W-:Y:S01]  /*da80*/  IMAD.U32 R10, RZ, RZ, UR5 ;  /* 0x00000005ff0a7e24 */ /* 0x000fe2000f8e00ff */
[----:B------:R-:W-:Y:S01]  /*da90*/  R2UR UR8, R0 ;  /* 0x00000000000872ca */ /* 0x000fe200000e0000 */
[----:B------:R-:W-:Y:S01]  /*daa0*/  UMOV UR6, 0x0 ;  /* 0x0000000000067882 */ /* 0x000fe20000000000 */
[----:B------:R-:W-:Y:S01]  /*dab0*/  R2UR UR19, R19 ;  /* 0x00000000131372ca */ /* 0x000fe200000e0000 */
[----:B------:R-:W-:Y:S01]  /*dac0*/  UMOV UR7, 0x14f00000 ;  /* 0x14f0000000077882 */ /* 0x000fe20000000000 */
[----:B------:R-:W-:Y:S01]  /*dad0*/  UMOV UR18, URZ ;  /* 0x0000003f00127c82 */ /* 0x000fe20008000000 */
[----:B------:R-:W-:-:S08]  /*dae0*/  UMOV UR10, 0x18 ;  /* 0x00000018000a7882 */ /* 0x000fd00000000000 */
[----:B------:R-:W-:Y:S02]  /*daf0*/  UIADD3 UR16, UR8, 0x11000, URZ ;  /* 0x0001100008107890 */ /* 0x000fe4000fffe03f */
[----:B------:R-:W-:Y:S02]  /*db00*/  UIADD3 UR17, UR8, 0x26818, URZ ;  /* 0x0002681808117890 */ /* 0x000fe4000fffe03f */
[----:B------:R-:W-:-:S05]  /*db10*/  UIADD3 UR8, UR8, 0x1a200, URZ ;  /* 0x0001a20008087890 */ /* 0x000fca000fffe03f */
[----:B------:R-:W-:Y:S01]  /*db20*/  UMOV UR9, UR17 ;  /* 0x0000001100097c82 */ /* 0x000fe20008000000 */
[----:B---3--:R-:W-:-:S04]  /*db30*/  IADD3.X R3, R20, R3, RZ, P1, !PT ;  /* 0x0000000314037210 */ /* 0x008fc80000ffe4ff */
[----:B------:R-:W-:-:S04]  /*db40*/  LEA.HI.X R2, R2, R10, R3, 0x2, P2 ;  /* 0x0000000a02027211 */ /* 0x000fc800010f1403 */
[----:B------:R-:W-:Y:S02]  /*db50*/  R2UR UR15, R2 ;  /* 0x00000000020f72ca */ /* 0x000fe400000e0000 */
[----:B------:R-:W-:-:S04]  /*db60*/  IADD3 R2, P1, R11, 0xf0, RZ ;  /* 0x000000f00b027810 */ /* 0x000fc80007f3e0ff */
[----:B------:R-:W-:Y:S01]  /*db70*/  R2UR UR4, R2 ;  /* 0x00000000020472ca */ /* 0x000fe200000e0000 */
[----:B------:R-:W-:-:S05]  /*db80*/  IMAD.X R3, RZ, RZ, R12, P1 ;  /* 0x000000ffff037224 */ /* 0x000fca00008e060c */
[----:B------:R-:W-:-:S13]  /*db90*/  R2UR UR5, R3 ;  /* 0x00000000030572ca */ /* 0x000fda00000e0000 */
[----:B------:R3:W-:Y:S01]  /*dba0*/  UTMALDG.4D [UR16], [UR4], desc[UR6] ;  /* 0x00000610040075b4 */ /* 0x0007e20008019000 */
[----:B------:R3:W-:Y:S01]  /*dbb0*/  UBLKCP.S.G [UR8], [UR14], UR10 ;  /* 0x000000080e0073ba */ /* 0x0007e2000800020a */
[----:B------:R-:W4:Y:S02]  /*dbc0*/  SYNCS.PHASECHK.TRANS64.TRYWAIT P1, [R0+URZ+0x26848], R17 ;  /* 0x02684811000075a7 */ /* 0x000f24000802017f */
[----:B---34-:R-:W-:Y:S05]  /*dbd0*/  @!P1 BRA `(.L_x_2656) ;  /* 0x0000001000c09947 */ /* 0x018fea0003800000 */
.L_x_2688:
        /* <DEDUP_REMOVED lines=8> */
.L_x_2657:
        /* <DEDUP_REMOVED lines=23> */
[----:B----45:R-:W-:Y:S05]  /*ddd0*/  @!P1 BRA `(.L_x_2658) ;  /* 0x0000001000549947 */ /* 0x030fea0003800000 */
.L_x_2690:
        /* <DEDUP_REMOVED lines=8> */
.L_x_2659:
[----:B----4-:R-:W4:Y:S04]  /*de60*/  LDL.64 R4, [R1] ;  /* 0x0000000001047983 */ /* 0x010f280000100a00 */
[----:B------:R-:W5:Y:S01]  /*de70*/  LDL R14, [R1+0x8] ;  /* 0x00000800010e7983 */ /* 0x000f620000100800 */
        /* <DEDUP_REMOVED lines=8> */
[----:B------:R-:W-:Y:S01]  /*df00*/  R2UR UR5, R3 ;  /* 0x00000000030572ca */ /* 0x000fe200000e0000 */
[----:B------:R-:W-:-:S04]  /*df10*/  VIADD R13, R13, 0x2 ;  /* 0x000000020d0d7836 */ /* 0x000fc80000000000 */
        /* <DEDUP_REMOVED lines=8> */
[----:B------:R-:W-:Y:S01]  /*dfa0*/  R2UR UR14, R5 ;  /* 0x00000000050e72ca */ /* 0x000fe200000e0000 */
[----:B------:R-:W-:-:S05]  /*dfb0*/  IMAD.U32 R5, RZ, RZ, UR19 ;  /* 0x00000013ff057e24 */ /* 0x000fca000f8e00ff */
[----:B-----5:R-:W-:Y:S02]  /*dfc0*/  LEA.HI.X.SX32 R5, R5, R14, 0x1, P1 ;  /* 0x0000000e05057211 */ /* 0x020fe400008f0eff */
[----:B------:R-:W-:Y:S02]  /*dfd0*/  ISETP.NE.AND P1, PT, R16, RZ, PT ;  /* 0x000000ff1000720c */ /* 0x000fe40003f25270 */
[----:B------:R-:W-:-:S04]  /*dfe0*/  LEA.HI.X R5, R4, R10, R5, 0x2, P2 ;  /* 0x0000000a04057211 */ /* 0x000fc800010f1405 */
[----:B------:R-:W-:-:S13]  /*dff0*/  R2UR UR15, R5 ;  /* 0x00000000050f72ca */ /* 0x000fda00000e0000 */
[----:B------:R1:W-:Y:S02]  /*e000*/  UBLKCP.S.G [UR8], [UR14], UR10 ;  /* 0x000000080e0073ba */ /* 0x0003e4000800020a */
[----:B-1----:R-:W-:Y:S05]  /*e010*/  @P1 BRA `(.L_x_2660) ;  /* 0xfffffff400b41947 */ /* 0x002fea000383ffff */
.L_x_2651:
[----:B-1----:R-:W4:Y:S04]  /*e020*/  LDL.LU R4, [R1+0x18] ;  /* 0x0000180001047983 */ /* 0x002f280000300800 */
[----:B------:R1:W5:Y:S01]  /*e030*/  LDL R5, [R1+0x1c] ;  /* 0x00001c0001057983 */ /* 0x0003620000100800 */
[----:B----4-:R-:W-:-:S13]  /*e040*/  ISETP.NE.AND P1, PT, R4, RZ, PT ;  /* 0x000000ff0400720c */ /* 0x010fda0003f25270 */
[----:B-1----:R-:W-:Y:S05]  /*e050*/  @!P1 BRA `(.L_x_2650) ;  /* 0x0000000400249947 */ /* 0x002fea0003800000 */
[----:B------:R-:W-:-:S04]  /*e060*/  SHF.L.U32 R14, R8, 0x1f, RZ ;  /* 0x0000001f080e7819 */ /* 0x000fc800000006ff */
[----:B------:R-:W1:Y:S02]  /*e070*/  SYNCS.PHASECHK.TRANS64.TRYWAIT P1, [R0+URZ+0x26840], R14 ;  /* 0x0268400e000075a7 */ /* 0x000e64000802017f */
[----:B-1----:R-:W-:Y:S05]  /*e080*/  @!P1 BRA `(.L_x_2661) ;  /* 0x0000000c00c09947 */ /* 0x002fea0003800000 */
.L_x_2691:
[----:B------:R-:W-:Y:S05]  /*e090*/  @P0 BRA `(.L_x_2662) ;  /* 0x00000000001c0947 */ /* 0x000fea0003800000 */
[----:B------:R-:W4:Y:S02]  /*e0a0*/  S2R R4, SR_TID.X ;  /* 0x0000000000047919 */ /* 0x000f240000002100 */
[----:B----45:R-:W-:Y:S02]  /*e0b0*/  LOP3.LUT R5, R4, 0x1f, RZ, 0xc0, !PT ;  /* 0x0000001f04057812 */ /* 0x030fe400078ec0ff */
[----:B------:R-:W-:Y:S02]  /*e0c0*/  MOV R4, 0x3180 ;  /* 0x0000318000047802 */ /* 0x000fe40000000f00 */
[----:B------:R-:W-:Y:S02]  /*e0d0*/  ISETP.NE.AND P1, PT, R5, RZ, PT ;  /* 0x000000ff0500720c */ /* 0x000fe40003f25270 */
[----:B------:R4:W-:Y:S11]  /*e0e0*/  SYNCS.ARRIVE.TRANS64 RZ, [R0+URZ+0x26830], R4 ;  /* 0x0268300400ff79a7 */ /* 0x0009f6000800003f */
[----:B----4-:R-:W-:Y:S05]  /*e0f0*/  @!P1 BRA `(.L_x_2662) ;  /* 0x0000000000049947 */ /* 0x010fea0003800000 */
[----:B------:R-:W-:Y:S01]  /*e100*/  BPT.TRAP 0x1 ;  /* 0x000000040000795c */ /* 0x000fe20000300000 */
.L_x_2662:
        /* <DEDUP_REMOVED lines=24> */
[----:B------:R-:W1:Y:S02]  /*e290*/  SYNCS.PHASECHK.TRANS64.TRYWAIT P1, [R0+URZ+0x26828], R14 ;  /* 0x0268280e000075a7 */ /* 0x000e64000802017f */
[----:B-1--4-:R-:W-:Y:S05]  /*e2a0*/  @!P1 BRA `(.L_x_2663) ;  /* 0x0000000c004c9947 */ /* 0x012fea0003800000 */
.L_x_2692:
[----:B------:R-:W-:Y:S05]  /*e2b0*/  @P0 BRA `(.L_x_2664) ;  /* 0x00000000001c0947 */ /* 0x000fea0003800000 */
[----:B------:R-:W4:Y:S01]  /*e2c0*/  S2R R4, SR_TID.X ;  /* 0x0000000000047919 */ /* 0x000f220000002100 */
[----:B------:R-:W-:-:S04]  /*e2d0*/  MOV R5, 0x3180 ;  /* 0x0000318000057802 */ /* 0x000fc80000000f00 */
[----:B------:R1:W-:Y:S01]  /*e2e0*/  SYNCS.ARRIVE.TRANS64 RZ, [R0+URZ+0x26818], R5 ;  /* 0x0268180500ff79a7 */ /* 0x0003e2000800003f */
[----:B----4-:R-:W-:-:S04]  /*e2f0*/  LOP3.LUT R4, R4, 0x1f, RZ, 0xc0, !PT ;  /* 0x0000001f04047812 */ /* 0x010fc800078ec0ff */
[----:B------:R-:W-:-:S13]  /*e300*/  ISETP.NE.AND P0, PT, R4, RZ, PT ;  /* 0x000000ff0400720c */ /* 0x000fda0003f05270 */
[----:B-1----:R-:W-:Y:S05]  /*e310*/  @!P0 BRA `(.L_x_2664) ;  /* 0x0000000000048947 */ /* 0x002fea0003800000 */
[----:B------:R-:W-:Y:S01]  /*e320*/  BPT.TRAP 0x1 ;  /* 0x000000040000795c */ /* 0x000fe20000300000 */
.L_x_2664:
        /* <DEDUP_REMOVED lines=14> */
[----:B------:R-:W-:-:S04]  /*e410*/  MOV R2, 0x1 ;  /* 0x0000000100027802 */ /* 0x000fc80000000f00 */
[----:B------:R-:W-:Y:S02]  /*e420*/  UMOV UR9, UR17 ;  /* 0x0000001100097c82 */ /* 0x000fe40008000000 */
[----:B------:R1:W-:Y:S01]  /*e430*/  UTMALDG.4D [UR16], [UR4], desc[UR6] ;  /* 0x00000610040075b4 */ /* 0x0003e20008019000 */
[----:B----4-:R-:W-:Y:S01]  /*e440*/  IMAD.U32 R5, RZ, RZ, UR19 ;  /* 0x00000013ff057e24 */ /* 0x010fe2000f8e00ff */
[----:B------:R-:W-:-:S04]  /*e450*/  IADD3 R4, P0, R4, UR19, RZ ;  /* 0x0000001304047c10 */ /* 0x000fc8000ff1e0ff */
        /* <DEDUP_REMOVED lines=9> */
.L_x_2650:
[----:B------:R-:W4:Y:S01]  /*e4f0*/  LDL R3, [R1+0x10] ;  /* 0x0000100001037983 */ /* 0x000f220000100800 */
[----:B------:R-:W1:Y:S02]  /*e500*/  S2R R2, SR_TID.X ;  /* 0x0000000000027919 */ /* 0x000e640000002100 */
[----:B-1----:R-:W-:-:S04]  /*e510*/  LOP3.LUT R2, R2, 0x7f, RZ, 0xc0, !PT ;  /* 0x0000007f02027812 */ /* 0x002fc800078ec0ff */
[----:B------:R-:W-:Y:S01]  /*e520*/  ISETP.NE.AND P1, PT, R2, RZ, PT ;  /* 0x000000ff0200720c */ /* 0x000fe20003f25270 */
[----:B----4-:R-:W-:Y:S01]  /*e530*/  IMAD R4, R3, 0x8, R0 ;  /* 0x0000000803047824 */ /* 0x010fe200078e0200 */
[----:B------:R-:W-:-:S04]  /*e540*/  SHF.L.U32 R3, R8, 0x1f, RZ ;  /* 0x0000001f08037819 */ /* 0x000fc800000006ff */
[----:B------:R-:W1:Y:S02]  /*e550*/  SYNCS.PHASECHK.TRANS64.TRYWAIT P0, [R4+URZ+0x26840], R3 ;  /* 0x02684003040075a7 */ /* 0x000e64000800017f */
[----:B-1----:R-:W-:Y:S05]  /*e560*/  @!P0 BRA `(.L_x_2665) ;  /* 0x0000000800b08947 */ /* 0x002fea0003800000 */
.L_x_2693:
[----:B------:R-:W-:Y:S05]  /*e570*/  @P1 BRA `(.L_x_2666) ;  /* 0x0000000000181947 */ /* 0x000fea0003800000 */
[----:B------:R-:W4:Y:S01]  /*e580*/  S2R R2, SR_TID.X ;  /* 0x0000000000027919 */ /* 0x000f220000002100 */
[----:B-1----:R-:W-:-:S04]  /*e590*/  MOV R3, 0x3180 ;  /* 0x0000318000037802 */ /* 0x002fc80000000f00 */
[----:B------:R1:W-:Y:S01]  /*e5a0*/  SYNCS.ARRIVE.TRANS64 RZ, [R4+URZ+0x26830], R3 ;  /* 0x0268300304ff79a7 */ /* 0x0003e2000800003f */
[----:B----4-:R-:W-:-:S13]  /*e5b0*/  LOP3.LUT P0, RZ, R2, 0x1f, RZ, 0xc0, !PT ;  /* 0x0000001f02ff7812 */ /* 0x010fda000780c0ff */
[----:B-1----:R-:W-:Y:S05]  /*e5c0*/  @!P0 BRA `(.L_x_2666) ;  /* 0x0000000000048947 */ /* 0x002fea0003800000 */
[----:B------:R-:W-:Y:S01]  /*e5d0*/  BPT.TRAP 0x1 ;  /* 0x000000040000795c */ /* 0x000fe20000300000 */
.L_x_2666:
        /* <DEDUP_REMOVED lines=10> */
[----:B------:R-:W-:Y:S01]  /*e680*/  IMAD.U32 R10, RZ, RZ, UR19 ;  /* 0x00000013ff0a7e24 */ /* 0x000fe2000f8e00ff */
[----:B------:R-:W-:Y:S02]  /*e690*/  IADD3 R6, P0, R6, UR19, RZ ;  /* 0x0000001306067c10 */ /* 0x000fe4000ff1e0ff */
[----:B------:R-:W-:Y:S02]  /*e6a0*/  UMOV UR9, UR17 ;  /* 0x0000001100097c82 */ /* 0x000fe40008000000 */
[----:B------:R-:W-:Y:S02]  /*e6b0*/  LEA.HI.X.SX32 R21, R10, R21, 0x1, P0 ;  /* 0x000000150a157211 */ /* 0x000fe400000f0eff */
[----:B-1----:R-:W-:-:S04]  /*e6c0*/  LEA R2, P0, R6, R2, 0x2 ;  /* 0x0000000206027211 */ /* 0x002fc800078010ff */
[----:B------:R-:W-:Y:S02]  /*e6d0*/  LEA.HI.X R3, R6, R3, R21, 0x2, P0 ;  /* 0x0000000306037211 */ /* 0x000fe400000f1415 */
[----:B------:R-:W-:Y:S02]  /*e6e0*/  IADD3 R11, P0, R11, 0x1f0, RZ ;  /* 0x000001f00b0b7810 */ /* 0x000fe40007f1e0ff */
[----:B------:R-:W-:Y:S02]  /*e6f0*/  R2UR UR14, R2 ;  /* 0x00000000020e72ca */ /* 0x000fe400000e0000 */
[----:B------:R-:W-:Y:S01]  /*e700*/  R2UR UR4, R11 ;  /* 0x000000000b0472ca */ /* 0x000fe200000e0000 */
[----:B------:R-:W-:Y:S01]  /*e710*/  IMAD.X R12, RZ, RZ, R12, P0 ;  /* 0x000000ffff0c7224 */ /* 0x000fe200000e060c */
[----:B------:R-:W-:-:S04]  /*e720*/  R2UR UR15, R3 ;  /* 0x00000000030f72ca */ /* 0x000fc800000e0000 */
[----:B------:R-:W-:Y:S01]  /*e730*/  R2UR UR5, R12 ;  /* 0x000000000c0572ca */ /* 0x000fe200000e0000 */
[C---:B----4-:R-:W-:Y:S01]  /*e740*/  IMAD R4, R9.reuse, 0x3000, R0 ;  /* 0x0000300009047824 */ /* 0x050fe200078e0200 */
[----:B--23--:R-:W-:-:S04]  /*e750*/  LEA R0, R9, R0, 0x9 ;  /* 0x0000000009007211 */ /* 0x00cfc800078e48ff */
[----:B------:R-:W-:Y:S02]  /*e760*/  R2UR UR16, R4 ;  /* 0x00000000041072ca */ /* 0x000fe400000e0000 */
[----:B------:R-:W-:Y:S02]  /*e770*/  R2UR UR8, R0 ;  /* 0x00000000000872ca */ /* 0x000fe400000e0000 */
[----:B------:R-:W-:-:S04]  /*e780*/  IADD3 R0, R9, 0x1, RZ ;  /* 0x0000000109007810 */ /* 0x000fc80007ffe0ff */
        /* <DEDUP_REMOVED lines=9> */
.L_x_2647:
[----:B------:R-:W-:Y:S05]  /*e820*/  BSYNC B0 ;  /* 0x0000000000007941 */ /* 0x000fea0003800000 */
.L_x_2646:
[----:B------:R-:W-:-:S03]  /*e830*/  UMOV UR4, 0xffffffff ;  /* 0xffffffff00047882 */ /* 0x000fc60000000000 */
[----:B------:R-:W-:Y:S05]  /*e840*/  BRA.DIV UR4, `(.L_x_2667) ;  /* 0x0000000a040c7947 */ /* 0x000fea000b800000 */
[----:B------:R-:W-:-:S13]  /*e850*/  ELECT P6, URZ, PT ;  /* 0x00000000003f782f */ /* 0x000fda00038c0000 */
.L_x_2696:
[----:B------:R-:W-:Y:S05]  /*e860*/  @!P6 BRA `(.L_x_2548) ;  /* 0x000000000084e947 */ /* 0x000fea0003800000 */
[----:B------:R-:W2:Y:S02]  /*e870*/  LDL.LU R2, [R1+0xc] ;  /* 0x00000c0001027983 */ /* 0x000ea40000300800 */
[----:B--2---:R-:W-:-:S04]  /*e880*/  LOP3.LUT R2, R2, 0x2, RZ, 0xfc, !PT ;  /* 0x0000000202027812 */ /* 0x004fc800078efcff */
[----:B------:R-:W-:-:S13]  /*e890*/  ISETP.NE.AND P2, PT, R2, 0x3, PT ;  /* 0x000000030200780c */ /* 0x000fda0003f45270 */
[----:B------:R-:W-:Y:S05]  /*e8a0*/  @!P2 BRA `(.L_x_2668) ;  /* 0x000000000004a947 */ /* 0x000fea0003800000 */
[----:B------:R-:W-:Y:S01]  /*e8b0*/  BPT.TRAP 0x1 ;  /* 0x000000040000795c */ /* 0x000fe20000300000 */
.L_x_2668:
        /* <DEDUP_REMOVED lines=15> */
.L_x_2697:
[----:B------:R-:W2:Y:S02]  /*e9b0*/  SYNCS.PHASECHK.TRANS64.TRYWAIT P0, [R3+URZ], R2 ;  /* 0x00000002030075a7 */ /* 0x000ea4000800017f */
[----:B--2---:R-:W-:Y:S05]  /*e9c0*/  @!P0 BRA `(.L_x_2670) ;  /* 0x0000000400e08947 */ /* 0x004fea0003800000 */
.L_x_2698:
[----:B------:R-:W-:Y:S05]  /*e9d0*/  @!P2 BRA `(.L_x_2671) ;  /* 0x000000000004a947 */ /* 0x000fea0003800000 */
[----:B------:R-:W-:Y:S01]  /*e9e0*/  BPT.TRAP 0x1 ;  /* 0x000000040000795c */ /* 0x000fe20000300000 */
.L_x_2671:
[----:B--2---:R-:W-:-:S05]  /*e9f0*/  VIADD R3, R9, 0x26840 ;  /* 0x0002684009037836 */ /* 0x004fca0000000000 */
[----:B------:R-:W-:-:S04]  /*ea00*/  LEA R5, R0, R3, 0x3 ;  /* 0x0000000300057211 */ /* 0x000fc800078e18ff */
[----:B------:R-:W2:Y:S02]  /*ea10*/  SYNCS.PHASECHK.TRANS64.TRYWAIT P0, [R5+URZ], R4 ;  /* 0x00000004050075a7 */ /* 0x000ea4000800017f */
[----:B--2---:R-:W-:Y:S05]  /*ea20*/  @!P0 BRA `(.L_x_2672) ;  /* 0x0000000400dc8947 */ /* 0x004fea0003800000 */
.L_x_2699:
[----:B------:R-:W-:-:S07]  /*ea30*/  IMAD R3, R6, 0x8, R3 ;  /* 0x0000000806037824 */ /* 0x000fce00078e0203 */
.L_x_2673:
[----:B---3--:R3:W4:Y:S02]  /*ea40*/  SYNCS.PHASECHK.TRANS64.TRYWAIT P0, [R3+URZ], R2 ;  /* 0x00000002030075a7 */ /* 0x008724000800017f */
[----:B----4-:R-:W-:Y:S05]  /*ea50*/  @!P0 NANOSLEEP.SYNCS 0x989680 ;  /* 0x009896800000895d */ /* 0x010fea0003900000 */
[----:B------:R-:W4:Y:S02]  /*ea60*/  @!P0 SYNCS.PHASECHK.TRANS64 P0, [R3+URZ], R2 ;  /* 0x00000002030085a7 */ /* 0x000f24000800007f */
[----:B----4-:R-:W-:Y:S05]  /*ea70*/  @!P0 BRA `(.L_x_2673) ;  /* 0xfffffffc00f08947 */ /* 0x010fea000383ffff */
.L_x_2548:
[----:B------:R-:W-:Y:S05]  /*ea80*/  BSYNC B6 ;  /* 0x0000000000067941 */ /* 0x000fea0003800000 */
.L_x_2543:
[----:B------:R-:W-:Y:S05]  /*ea90*/  EXIT ;  /* 0x000000000000794d */ /* 0x000fea0003800000 */
.L_x_2554:
[----:B------:R-:W-:Y:S01]  /*eaa0*/  MOV R12, RZ ;  /* 0x000000ff000c7202 */ /* 0x000fe20000000f00 */
[----:B------:R-:W-:Y:S01]  /*eab0*/  IMAD.MOV.U32 R11, RZ, RZ, 0x1f ;  /* 0x0000001fff0b7424 */ /* 0x000fe200078e00ff */
[----:B------:R-:W-:-:S07]  /*eac0*/  MOV R15, 0xffffffff ;  /* 0xffffffff000f7802 */ /* 0x000fce0000000f00 */
[----:B------:R-:W-:Y:S05]  /*ead0*/  WARPSYNC.COLLECTIVE R15, `(.L_x_2674) ;  /* 0x000000000f087348 */ /* 0x000fea0003c00000 */
[----:B------:R1:W2:Y:S02]  /*eae0*/  SHFL.IDX P6, R14, R13, R12, R11 ;  /* 0x0000000c0d0e7389 */ /* 0x0002a400000c000b */
[----:B-12---:R-:W-:Y:S01]  /*eaf0*/  ENDCOLLECTIVE ;  /* 0x000000000000791b */ /* 0x006fe20003800000 */
.L_x_2674:
[----:B------:R-:W-:Y:S05]  /*eb00*/  BRA `(.L_x_2675) ;  /* 0xffffff24009c7947 */ /* 0x000fea000383ffff */
.L_x_2556:
[----:B----4-:R4:W1:Y:S02]  /*eb10*/  SYNCS.PHASECHK.TRANS64.TRYWAIT P0, [R17+URZ+0x26800], R2 ;  /* 0x02680002110075a7 */ /* 0x010864000800017f */
[----:B-1----:R-:W-:Y:S05]  /*eb20*/  @!P0 NANOSLEEP.SYNCS 0x989680 ;  /* 0x009896800000895d */ /* 0x002fea0003900000 */
[----:B------:R-:W1:Y:S02]  /*eb30*/  @!P0 SYNCS.PHASECHK.TRANS64 P0, [R17+URZ+0x26800], R2 ;  /* 0x02680002110085a7 */ /* 0x000e64000800007f */
[----:B-1----:R-:W-:Y:S05]  /*eb40*/  @!P0 BRA `(.L_x_2556) ;  /* 0xfffffffc00f08947 */ /* 0x002fea000383ffff */
[----:B------:R-:W-:Y:S05]  /*eb50*/  BRA `(.L_x_2555) ;  /* 0xffffff2400b07947 */ /* 0x000fea000383ffff */
.L_x_2561:
[----:B--2---:R2:W3:Y:S02]  /*eb60*/  SYNCS.PHASECHK.TRANS64.TRYWAIT P1, [R8+URZ+0x26810], R21 ;  /* 0x02681015080075a7 */ /* 0x0044e4000802017f */
[----:B---3--:R-:W-:Y:S05]  /*eb70*/  @!P1 NANOSLEEP.SYNCS 0x989680 ;  /* 0x009896800000995d */ /* 0x008fea0003900000 */
[----:B------:R-:W3:Y:S02]  /*eb80*/  @!P1 SYNCS.PHASECHK.TRANS64 P1, [R8+URZ+0x26810], R21 ;  /* 0x02681015080095a7 */ /* 0x000ee4000802007f */
[----:B---3--:R-:W-:Y:S05]  /*eb90*/  @!P1 BRA `(.L_x_2561) ;  /* 0xfffffffc00f09947 */ /* 0x008fea000383ffff */
[----:B------:R-:W-:Y:S05]  /*eba0*/  BRA `(.L_x_2560) ;  /* 0xffffff2c00ec7947 */ /* 0x000fea000383ffff */
.L_x_2565:
[----:B------:R1:W1:Y:S02]  /*ebb0*/  SYNCS.PHASECHK.TRANS64.TRYWAIT P1, [R8+URZ+0x26830], R21 ;  /* 0x02683015080075a7 */ /* 0x000264000802017f */
[----:B-1----:R-:W-:Y:S05]  /*ebc0*/  @!P1 NANOSLEEP.SYNCS 0x989680 ;  /* 0x009896800000995d */ /* 0x002fea0003900000 */
[----:B------:R-:W1:Y:S02]  /*ebd0*/  @!P1 SYNCS.PHASECHK.TRANS64 P1, [R8+URZ+0x26830], R21 ;  /* 0x02683015080095a7 */ /* 0x000e64000802007f */
[----:B-1----:R-:W-:Y:S05]  /*ebe0*/  @!P1 BRA `(.L_x_2565) ;  /* 0xfffffffc00f09947 */ /* 0x002fea000383ffff */
[----:B------:R-:W-:Y:S05]  /*ebf0*/  BRA `(.L_x_2564) ;  /* 0xffffff3000e87947 */ /* 0x000fea000383ffff */
.L_x_2573:
[----:B--2---:R2:W3:Y:S02]  /*ec00*/  SYNCS.PHASECHK.TRANS64.TRYWAIT P1, [R6+URZ+0x26810], R15 ;  /* 0x0268100f060075a7 */ /* 0x0044e4000802017f */
[----:B---3--:R-:W-:Y:S05]  /*ec10*/  @!P1 NANOSLEEP.SYNCS 0x989680 ;  /* 0x009896800000995d */ /* 0x008fea0003900000 */
[----:B------:R-:W3:Y:S02]  /*ec20*/  @!P1 SYNCS.PHASECHK.TRANS64 P1, [R6+URZ+0x26810], R15 ;  /* 0x0268100f060095a7 */ /* 0x000ee4000802007f */
[----:B---3--:R-:W-:Y:S05]  /*ec30*/  @!P1 BRA `(.L_x_2573) ;  /* 0xfffffffc00f09947 */ /* 0x008fea000383ffff */
[----:B------:R-:W-:Y:S05]  /*ec40*/  BRA `(.L_x_2572) ;  /* 0xffffff7000f47947 */ /* 0x000fea000383ffff */
.L_x_2577:
[----:B------:R1:W1:Y:S02]  /*ec50*/  SYNCS.PHASECHK.TRANS64.TRYWAIT P1, [R6+URZ+0x26830], R15 ;  /* 0x0268300f060075a7 */ /* 0x000264000802017f */
[----:B-1----:R-:W-:Y:S05]  /*ec60*/  @!P1 NANOSLEEP.SYNCS 0x989680 ;  /* 0x009896800000995d */ /* 0x002fea0003900000 */
[----:B------:R-:W1:Y:S02]  /*ec70*/  @!P1 SYNCS.PHASECHK.TRANS64 P1, [R6+URZ+0x26830], R15 ;  /* 0x0268300f060095a7 */ /* 0x000e64000802007f */
[----:B-1----:R-:W-:Y:S05]  /*ec80*/  @!P1 BRA `(.L_x_2577) ;  /* 0xfffffffc00f09947 */ /* 0x002fea000383ffff */
[----:B------:R-:W-:Y:S05]  /*ec90*/  BRA `(.L_x_2576) ;  /* 0xffffff7400e47947 */ /* 0x000fea000383ffff */
.L_x_2609:
[----:B------:R-:W-:Y:S01]  /*eca0*/  BSSY B0, `(.L_x_2676) ;  /* 0x0000005000007945 */ /* 0x000fe20003800000 */
[----:B------:R-:W-:-:S07]  /*ecb0*/  IMAD.MOV.U32 R15, RZ, RZ, -0x1 ;  /* 0xffffffffff0f7424 */ /* 0x000fce00078e00ff */
[----:B------:R-:W-:Y:S05]  /*ecc0*/  WARPSYNC.COLLECTIVE R15, `(.L_x_2677) ;  /* 0x000000000f087348 */ /* 0x000fea0003c00000 */
[----:B------:R-:W-:Y:S01]  /*ecd0*/  NOP ;  /* 0x0000000000007918 */ /* 0x000fe20000000000 */
[----:B------:R-:W-:Y:S01]  /*ece0*/  ENDCOLLECTIVE ;  /* 0x000000000000791b */ /* 0x000fe20003800000 */
.L_x_2677:
[----:B------:R-:W-:Y:S05]  /*ecf0*/  BSYNC B0 ;  /* 0x0000000000007941 */ /* 0x000fea0003800000 */
.L_x_2676:
[----:B------:R-:W-:Y:S05]  /*ed00*/  BRA `(.L_x_2678) ;  /* 0xffffffcc00747947 */ /* 0x000fea000383ffff */
.L_x_2622:
[----:B------:R-:W-:Y:S01]  /*ed10*/  BSSY B0, `(.L_x_2679) ;  /* 0x0000005000007945 */ /* 0x000fe20003800000 */
[----:B------:R-:W-:-:S07]  /*ed20*/  MOV R15, 0xffffffff ;  /* 0xffffffff000f7802 */ /* 0x000fce0000000f00 */
[----:B------:R-:W-:Y:S05]  /*ed30*/  WARPSYNC.COLLECTIVE R15, `(.L_x_2680) ;  /* 0x000000000f087348 */ /* 0x000fea0003c00000 */
[----:B------:R-:W-:Y:S01]  /*ed40*/  NOP ;  /* 0x0000000000007918 */ /* 0x000fe20000000000 */
[----:B------:R-:W-:Y:S01]  /*ed50*/  ENDCOLLECTIVE ;  /* 0x000000000000791b */ /* 0x000fe20003800000 */
.L_x_2680:
[----:B------:R-:W-:Y:S05]  /*ed60*/  BSYNC B0 ;  /* 0x0000000000007941 */ /* 0x000fea0003800000 */
.L_x_2679:
[----:B------:R-:W-:Y:S05]  /*ed70*/  BRA `(.L_x_2681) ;  /* 0xffffffd400147947 */ /* 0x000fea000383ffff */
.L_x_2634:
[----:B------:R-:W-:Y:S01]  /*ed80*/  BSSY B0, `(.L_x_2682) ;  /* 0x0000005000007945 */ /* 0x000fe20003800000 */
[----:B------:R-:W-:-:S07]  /*ed90*/  IMAD.MOV.U32 R15, RZ, RZ, -0x1 ;  /* 0xffffffffff0f7424 */ /* 0x000fce00078e00ff */
[----:B------:R-:W-:Y:S05]  /*eda0*/  WARPSYNC.COLLECTIVE R15, `(.L_x_2683) ;  /* 0x000000000f087348 */ /* 0x000fea0003c00000 */
[----:B------:R-:W-:Y:S01]  /*edb0*/  NOP ;  /* 0x0000000000007918 */ /* 0x000fe20000000000 */
[----:B------:R-:W-:Y:S01]  /*edc0*/  ENDCOLLECTIVE ;  /* 0x000000000000791b */ /* 0x000fe20003800000 */
.L_x_2683:
[----:B------:R-:W-:Y:S05]  /*edd0*/  BSYNC B0 ;  /* 0x0000000000007941 */ /* 0x000fea0003800000 */
.L_x_2682:
[----:B------:R-:W-:Y:S05]  /*ede0*/  BRA `(.L_x_2684) ;  /* 0xffffffd800507947 */ /* 0x000fea000383ffff */
.L_x_2648:
[----:B-1----:R1:W2:Y:S02]  /*edf0*/  SYNCS.PHASECHK.TRANS64.TRYWAIT P1, [R0+URZ+0x26820], R3 ;  /* 0x02682003000075a7 */ /* 0x0022a4000802017f */
[----:B--2---:R-:W-:Y:S05]  /*ee00*/  @!P1 NANOSLEEP.SYNCS 0x989680 ;  /* 0x009896800000995d */ /* 0x004fea0003900000 */
[----:B------:R-:W2:Y:S02]  /*ee10*/  @!P1 SYNCS.PHASECHK.TRANS64 P1, [R0+URZ+0x26820], R3 ;  /* 0x02682003000095a7 */ /* 0x000ea4000802007f */
[----:B--2---:R-:W-:Y:S05]  /*ee20*/  @!P1 BRA `(.L_x_2648) ;  /* 0xfffffffc00f09947 */ /* 0x004fea000383ffff */
[----:B------:R-:W-:Y:S05]  /*ee30*/  BRA `(.L_x_2685) ;  /* 0xffffffe000e47947 */ /* 0x000fea000383ffff */
.L_x_2652:
[----:B--2---:R2:W3:Y:S02]  /*ee40*/  SYNCS.PHASECHK.TRANS64.TRYWAIT P1, [R0+URZ+0x26840], R17 ;  /* 0x02684011000075a7 */ /* 0x0044e4000802017f */
[----:B---3--:R-:W-:Y:S05]  /*ee50*/  @!P1 NANOSLEEP.SYNCS 0x989680 ;  /* 0x009896800000995d */ /* 0x008fea0003900000 */
[----:B------:R-:W3:Y:S02]  /*ee60*/  @!P1 SYNCS.PHASECHK.TRANS64 P1, [R0+URZ+0x26840], R17 ;  /* 0x02684011000095a7 */ /* 0x000ee4000802007f */
[----:B---3--:R-:W-:Y:S05]  /*ee70*/  @!P1 BRA `(.L_x_2652) ;  /* 0xfffffffc00f09947 */ /* 0x008fea000383ffff */
[----:B------:R-:W-:Y:S05]  /*ee80*/  BRA `(.L_x_2686) ;  /* 0xffffffe800247947 */ /* 0x000fea000383ffff */
.L_x_2654:
[----:B-1----:R1:W3:Y:S02]  /*ee90*/  SYNCS.PHASECHK.TRANS64.TRYWAIT P1, [R0+URZ+0x26828], R17 ;  /* 0x02682811000075a7 */ /* 0x0022e4000802017f */
[----:B---3--:R-:W-:Y:S05]  /*eea0*/  @!P1 NANOSLEEP.SYNCS 0x989680 ;  /* 0x009896800000995d */ /* 0x008fea0003900000 */
[----:B------:R-:W3:Y:S02]  /*eeb0*/  @!P1 SYNCS.PHASECHK.TRANS64 P1, [R0+URZ+0x26828], R17 ;  /* 0x02682811000095a7 */ /* 0x000ee4000802007f */
[----:B---3--:R-:W-:Y:S05]  /*eec0*/  @!P1 BRA `(.L_x_2654) ;  /* 0xfffffffc00f09947 */ /* 0x008fea000383ffff */
[----:B------:R-:W-:Y:S05]  /*eed0*/  BRA `(.L_x_2687) ;  /* 0xffffffe800a47947 */ /* 0x000fea000383ffff */
.L_x_2656:
[----:B---3--:R3:W4:Y:S02]  /*eee0*/  SYNCS.PHASECHK.TRANS64.TRYWAIT P1, [R0+URZ+0x26848], R17 ;  /* 0x02684811000075a7 */ /* 0x008724000802017f */
[----:B----4-:R-:W-:Y:S05]  /*eef0*/  @!P1 NANOSLEEP.SYNCS 0x989680 ;  /* 0x009896800000995d */ /* 0x010fea0003900000 */
[----:B------:R-:W4:Y:S02]  /*ef00*/  @!P1 SYNCS.PHASECHK.TRANS64 P1, [R0+URZ+0x26848], R17 ;  /* 0x02684811000095a7 */ /* 0x000f24000802007f */
[----:B----4-:R-:W-:Y:S05]  /*ef10*/  @!P1 BRA `(.L_x_2656) ;  /* 0xfffffffc00f09947 */ /* 0x010fea000383ffff */
[----:B------:R-:W-:Y:S05]  /*ef20*/  BRA `(.L_x_2688) ;  /* 0xffffffec002c7947 */ /* 0x000fea000383ffff */
.L_x_2658:
[----:B------:R-:W-:-:S07]  /*ef30*/  SHF.L.U32 R4, R8, 0x1f, RZ ;  /* 0x0000001f08047819 */ /* 0x000fce00000006ff */
.L_x_2689:
[----:B----4-:R4:W1:Y:S02]  /*ef40*/  SYNCS.PHASECHK.TRANS64.TRYWAIT P1, [R0+URZ+0x26820], R4 ;  /* 0x02682004000075a7 */ /* 0x010864000802017f */
[----:B-1----:R-:W-:Y:S05]  /*ef50*/  @!P1 NANOSLEEP.SYNCS 0x989680 ;  /* 0x009896800000995d */ /* 0x002fea0003900000 */
[----:B------:R-:W1:Y:S02]  /*ef60*/  @!P1 SYNCS.PHASECHK.TRANS64 P1, [R0+URZ+0x26820], R4 ;  /* 0x02682004000095a7 */ /* 0x000e64000802007f */
[----:B-1----:R-:W-:Y:S05]  /*ef70*/  @!P1 BRA `(.L_x_2689) ;  /* 0xfffffffc00f09947 */ /* 0x002fea000383ffff */
[----:B------:R-:W-:Y:S05]  /*ef80*/  BRA `(.L_x_2690) ;  /* 0xffffffec00947947 */ /* 0x000fea000383ffff */
.L_x_2661:
[----:B-1----:R1:W4:Y:S02]  /*ef90*/  SYNCS.PHASECHK.TRANS64.TRYWAIT P1, [R0+URZ+0x26840], R14 ;  /* 0x0268400e000075a7 */ /* 0x002324000802017f */
[----:B----4-:R-:W-:Y:S05]  /*efa0*/  @!P1 NANOSLEEP.SYNCS 0x989680 ;  /* 0x009896800000995d */ /* 0x010fea0003900000 */
[----:B------:R-:W4:Y:S02]  /*efb0*/  @!P1 SYNCS.PHASECHK.TRANS64 P1, [R0+URZ+0x26840], R14 ;  /* 0x0268400e000095a7 */ /* 0x000f24000802007f */
[----:B----4-:R-:W-:Y:S05]  /*efc0*/  @!P1 BRA `(.L_x_2661) ;  /* 0xfffffffc00f09947 */ /* 0x010fea000383ffff */
[----:B------:R-:W-:Y:S05]  /*efd0*/  BRA `(.L_x_2691) ;  /* 0xfffffff0002c7947 */ /* 0x000fea000383ffff */
.L_x_2663:
[----:B-1----:R1:W4:Y:S02]  /*efe0*/  SYNCS.PHASECHK.TRANS64.TRYWAIT P1, [R0+URZ+0x26828], R14 ;  /* 0x0268280e000075a7 */ /* 0x002324000802017f */
[----:B----4-:R-:W-:Y:S05]  /*eff0*/  @!P1 NANOSLEEP.SYNCS 0x989680 ;  /* 0x009896800000995d */ /* 0x010fea0003900000 */
[----:B------:R-:W4:Y:S02]  /*f000*/  @!P1 SYNCS.PHASECHK.TRANS64 P1, [R0+URZ+0x26828], R14 ;  /* 0x0268280e000095a7 */ /* 0x000f24000802007f */
[----:B----4-:R-:W-:Y:S05]  /*f010*/  @!P1 BRA `(.L_x_2663) ;  /* 0xfffffffc00f09947 */ /* 0x010fea000383ffff */
[----:B------:R-:W-:Y:S05]  /*f020*/  BRA `(.L_x_2692) ;  /* 0xfffffff000a07947 */ /* 0x000fea000383ffff */
.L_x_2665:
[----:B-1----:R1:W4:Y:S02]  /*f030*/  SYNCS.PHASECHK.TRANS64.TRYWAIT P0, [R4+URZ+0x26840], R3 ;  /* 0x02684003040075a7 */ /* 0x002324000800017f */
[----:B----4-:R-:W-:Y:S05]  /*f040*/  @!P0 NANOSLEEP.SYNCS 0x989680 ;  /* 0x009896800000895d */ /* 0x010fea0003900000 */
[----:B------:R-:W4:Y:S02]  /*f050*/  @!P0 SYNCS.PHASECHK.TRANS64 P0, [R4+URZ+0x26840], R3 ;  /* 0x02684003040085a7 */ /* 0x000f24000800007f */
[----:B----4-:R-:W-:Y:S05]  /*f060*/  @!P0 BRA `(.L_x_2665) ;  /* 0xfffffffc00f08947 */ /* 0x010fea000383ffff */
[----:B------:R-:W-:Y:S05]  /*f070*/  BRA `(.L_x_2693) ;  /* 0xfffffff4003c7947 */ /* 0x000fea000383ffff */
.L_x_2667:
[----:B------:R-:W-:Y:S01]  /*f080*/  BSSY B0, `(.L_x_2694) ;  /* 0x0000006000007945 */ /* 0x000fe20003800000 */
[----:B------:R-:W-:-:S07]  /*f090*/  MOV R15, 0xffffffff ;  /* 0xffffffff000f7802 */ /* 0x000fce0000000f00 */
[----:B------:R-:W-:Y:S05]  /*f0a0*/  WARPSYNC.COLLECTIVE R15, `(.L_x_2695) ;  /* 0x000000000f0c7348 */ /* 0x000fea0003c00000 */
[----:B------:R-:W-:Y:S02]  /*f0b0*/  ELECT P6, UR62, PT ;  /* 0x00000000003e782f */ /* 0x000fe400038c0000 */
[----:B------:R-:W-:Y:S01]  /*f0c0*/  MOV R14, UR62 ;  /* 0x0000003e000e7c02 */ /* 0x000fe20008000f00 */
[----:B------:R-:W-:Y:S10]  /*f0d0*/  ENDCOLLECTIVE ;  /* 0x000000000000791b */ /* 0x000ff40003800000 */
.L_x_2695:
[----:B------:R-:W-:Y:S05]  /*f0e0*/  BSYNC B0 ;  /* 0x0000000000007941 */ /* 0x000fea0003800000 */
.L_x_2694:
[----:B------:R-:W-:Y:S05]  /*f0f0*/  BRA `(.L_x_2696) ;  /* 0xfffffff400d87947 */ /* 0x000fea000383ffff */
.L_x_2669:
[----:B-1----:R1:W2:Y:S02]  /*f100*/  SYNCS.PHASECHK.TRANS64.TRYWAIT P0, [R7+URZ], R4 ;  /* 0x00000004070075a7 */ /* 0x0022a4000800017f */
[----:B--2---:R-:W-:Y:S05]  /*f110*/  @!P0 NANOSLEEP.SYNCS 0x989680 ;  /* 0x009896800000895d */ /* 0x004fea0003900000 */
[----:B------:R-:W2:Y:S02]  /*f120*/  @!P0 SYNCS.PHASECHK.TRANS64 P0, [R7+URZ], R4 ;  /* 0x00000004070085a7 */ /* 0x000ea4000800007f */
[----:B--2---:R-:W-:Y:S05]  /*f130*/  @!P0 BRA `(.L_x_2669) ;  /* 0xfffffffc00f08947 */ /* 0x004fea000383ffff */
[----:B------:R-:W-:Y:S05]  /*f140*/  BRA `(.L_x_2697) ;  /* 0xfffffff800187947 */ /* 0x000fea000383ffff */
.L_x_2670:
[----:B--2---:R2:W3:Y:S02]  /*f150*/  SYNCS.PHASECHK.TRANS64.TRYWAIT P0, [R3+URZ], R2 ;  /* 0x00000002030075a7 */ /* 0x0044e4000800017f */
[----:B---3--:R-:W-:Y:S05]  /*f160*/  @!P0 NANOSLEEP.SYNCS 0x989680 ;  /* 0x009896800000895d */ /* 0x008fea0003900000 */
[----:B------:R-:W3:Y:S02]  /*f170*/  @!P0 SYNCS.PHASECHK.TRANS64 P0, [R3+URZ], R2 ;  /* 0x00000002030085a7 */ /* 0x000ee4000800007f */
[----:B---3--:R-:W-:Y:S05]  /*f180*/  @!P0 BRA `(.L_x_2670) ;  /* 0xfffffffc00f08947 */ /* 0x008fea000383ffff */
[----:B------:R-:W-:Y:S05]  /*f190*/  BRA `(.L_x_2698) ;  /* 0xfffffff8000c7947 */ /* 0x000fea000383ffff */
.L_x_2672:
[----:B--2---:R2:W3:Y:S02]  /*f1a0*/  SYNCS.PHASECHK.TRANS64.TRYWAIT P0, [R5+URZ], R4 ;  /* 0x00000004050075a7 */ /* 0x0044e4000800017f */
[----:B---3--:R-:W-:Y:S05]  /*f1b0*/  @!P0 NANOSLEEP.SYNCS 0x989680 ;  /* 0x009896800000895d */ /* 0x008fea0003900000 */
[----:B------:R-:W3:Y:S02]  /*f1c0*/  @!P0 SYNCS.PHASECHK.TRANS64 P0, [R5+URZ], R4 ;  /* 0x00000004050085a7 */ /* 0x000ee4000800007f */
[----:B---3--:R-:W-:Y:S05]  /*f1d0*/  @!P0 BRA `(.L_x_2672) ;  /* 0xfffffffc00f08947 */ /* 0x008fea000383ffff */
[----:B------:R-:W-:Y:S05]  /*f1e0*/  BRA `(.L_x_2699) ;  /* 0xfffffff800107947 */ /* 0x000fea000383ffff */
.L_x_2700:
        /* <DEDUP_REMOVED lines=9> */
.L_x_7391:


//--------------------- .text._ZN7cutlass13device_kernelIN5flash11enable_sm90INS1_16FlashAttnBwdSm90INS1_25CollectiveMainloopBwdSm90ILi2ELi2ELi2EN4cute5tupleIJNS5_1CILi1EEES8_S8_EEENS6_IJNS7_ILi96EEENS7_ILi128EEENS7_ILi64EEEEEENS_6half_tEfNS_4arch4Sm90ELb1ELb0ELb1ELb0ELb0ELb1ELb0ELb1ELi2ELi1ELi2ELi2ELb0EEENS1_24CollectiveEpilogueBwdGQAISD_fSG_Li256ELb0ELb0EEENS1_25SingleTileBwdLPTSchedulerILb0ELi128ELb0EEEEEEEEEvNT_6ParamsE --------------------------
	.section	.text._ZN7cutlass13device_kernelIN5flash11enable_sm90INS1_16FlashAttnBwdSm90INS1_25CollectiveMainloopBwdSm90ILi2ELi2ELi2EN4cute5tupleIJNS5_1CILi1EEES8_S8_EEENS6_IJNS7_ILi96EEENS7_ILi128EEENS7_ILi64EEEEEENS_6half_tEfNS_4arch4Sm90ELb1ELb0ELb1ELb0ELb0ELb1ELb0ELb1ELi2ELi1ELi2ELi2ELb0EEENS1_24CollectiveEpilogueBwdGQAISD_fSG_Li256ELb0ELb0EEENS1_25SingleTileBwdLPTSchedulerILb0ELi128ELb0EEEEEEEEEvNT_6ParamsE,"ax",@progbits
	.align	128
.text._ZN7cutlass13device_kernelIN5flash11enable_sm90INS1_16FlashAttnBwdSm90INS1_25CollectiveMainloopBwdSm90ILi2ELi2ELi2EN4cute5tupleIJNS5_1CILi1EEES8_S8_EEENS6_IJNS7_ILi96EEENS7_ILi128EEENS7_ILi64EEEEEENS_6half_tEfNS_4arch4Sm90ELb1ELb0ELb1ELb0ELb0ELb1ELb0ELb1ELi2ELi1ELi2ELi2ELb0EEENS1_24CollectiveEpilogueBwdGQAISD_fSG_Li256ELb0ELb0EEENS1_25SingleTileBwdLPTSchedulerILb0ELi128ELb0EEEEEEEEEvNT_6ParamsE:
        .type           _ZN7cutlass13device_kernelIN5flash11enable_sm90INS1_16FlashAttnBwdSm90INS1_25CollectiveMainloopBwdSm90ILi2ELi2ELi2EN4cute5tupleIJNS5_1CILi1EEES8_S8_EEENS6_IJNS7_ILi96EEENS7_ILi128EEENS7_ILi64EEEEEENS_6half_tEfNS_4arch4Sm90ELb1ELb0ELb1ELb0ELb0ELb1ELb0ELb1ELi2ELi1ELi2ELi2ELb0EEENS1_24CollectiveEpilogueBwdGQAISD_fSG_Li256ELb0ELb0EEENS1_25SingleTileBwdLPTSchedulerILb0ELi128ELb0EEEEEEEEEvNT_6ParamsE,@function
        .size           _ZN7cutlass13device_kernelIN5flash11enable_sm90INS1_16FlashAttnBwdSm90INS1_25CollectiveMainloopBwdSm90ILi2ELi2ELi2EN4cute5tupleIJNS5_1CILi1EEES8_S8_EEENS6_IJNS7_ILi96EEENS7_ILi128EEENS7_ILi64EEEEEENS_6half_tEfNS_4arch4Sm90ELb1ELb0ELb1ELb0ELb0ELb1ELb0ELb1ELi2ELi1ELi2ELi2ELb0EEENS1_24CollectiveEpilogueBwdGQAISD_fSG_Li256ELb0ELb0EEENS1_25SingleTileBwdLPTSchedulerILb0ELi128ELb0EEEEEEEEEvNT_6ParamsE,(.L_x_7392 - _ZN7cutlass13device_kernelIN5flash11enable_sm90INS1_16FlashAttnBwdSm90INS1_25CollectiveMainloopBwdSm90ILi2ELi2ELi2EN4cute5tupleIJNS5_1CILi1EEES8_S8_EEENS6_IJNS7_ILi96EEENS7_ILi128EEENS7_ILi64EEEEEENS_6half_tEfNS_4arch4Sm90ELb1ELb0ELb1ELb0ELb0ELb1ELb0ELb1ELi2ELi1ELi2ELi2ELb0EEENS1_24CollectiveEpilogueBwdGQAISD_fSG_Li256ELb0ELb0EEENS1_25SingleTileBwdLPTSchedulerILb0ELi128ELb0EEEEEEEEEvNT_6ParamsE)
        .other          _ZN7cutlass13device_kernelIN5flash11enable_sm90INS1_16FlashAttnBwdSm90INS1_25CollectiveMainloopBwdSm90ILi2ELi2ELi2EN4cute5tupleIJNS5_1CILi1EEES8_S8_EEENS6_IJNS7_ILi96EEENS7_ILi128EEENS7_ILi64EEEEEENS_6half_tEfNS_4arch4Sm90ELb1ELb0ELb1ELb0ELb0ELb1ELb0ELb1ELi2ELi1ELi2ELi2ELb0EEENS1_24CollectiveEpilogueBwdGQAISD_fSG_Li256ELb0ELb0EEENS1_25SingleTileBwdLPTSchedulerILb0ELi128ELb0EEEEEEEEEvNT_6ParamsE,@"STO_CUDA_ENTRY STV_DEFAULT"
_ZN7cutlass13device_kernelIN5flash11enable_sm90INS1_16FlashAttnBwdSm90INS1_25CollectiveMainloopBwdSm90ILi2ELi2ELi2EN4cute5tupleIJNS5_1CILi1EEES8_S8_EEENS6_IJNS7_ILi96EEENS7_ILi128EEENS7_ILi64EEEEEENS_6half_tEfNS_4arch4Sm90ELb1ELb0ELb1ELb0ELb0ELb1ELb0ELb1ELi2ELi1ELi2ELi2ELb0EEENS1_24CollectiveEpilogueBwdGQAISD_fSG_Li256ELb0ELb0EEENS1_25SingleTileBwdLPTSchedulerILb0ELi128ELb0EEEEEEEEEvNT_6ParamsE:
        /* <DEDUP_REMOVED lines=23> */
.L_x_2702:
[----:B------:R-:W-:Y:S05]  /*0170*/  BSYNC B0 ;  /* 0x0000000000007941 */ /* 0x000fea0003800000 */
.L_x_2701:
        /* <DEDUP_REMOVED lines=34> */
.L_x_2703:
        /* <DEDUP_REMOVED lines=22> */
.L_x_2704:
        /* <DEDUP_REMOVED lines=8> */
.L_x_2707:
        /* <DEDUP_REMOVED lines=24> */
[----:B------:R-:W1:Y:S01]  /*0700*/  LDC R2, c[0x0][0x8e4] ;  /* 0x00023900ff027b82 */ /* 0x000e620000000800 */
[----:B------:R-:W-:Y:S01]  /*0710*/  IMAD.U32 R3, RZ, RZ, UR4 ;  /* 0x00000004ff037e24 */ /* 0x000fe2000f8e00ff */
[----:B-1----:R-:W-:-:S13]  /*0720*/  ISETP.NE.AND P0, PT, R2, 0x1, PT ;  /* 0x000000010200780c */ /* 0x002fda0003f05270 */
[----:B------:R-:W1:Y:S02]  /*0730*/  @P0 LDC.64 R4, c[0x0][0x8e8] ;  /* 0x00023a00ff040b82 */ /* 0x000e640000000a00 */
[----:B-1----:R-:W-:-:S05]  /*0740*/  @P0 IMAD.HI.U32 R0, R4, UR4, RZ ;  /* 0x0000000404000c27 */ /* 0x002fca000f8e00ff */
[----:B------:R-:W-:-:S05]  /*0750*/  @P0 SHF.R.U32.HI R3, RZ, R5, R0 ;  /* 0x00000005ff030219 */ /* 0x000fca0000011600 */
[----:B------:R1:W-:Y:S01]  /*0760*/  STL [R1+0x30], R3 ;  /* 0x0000300301007387 */ /* 0x0003e20000100800 */
[----:B------:R-:W-:Y:S01]  /*0770*/  IMAD R0, R3, R2, RZ ;  /* 0x0000000203007224 */ /* 0x000fe200078e02ff */
[----:B------:R-:W-:Y:S06]  /*0780*/  BRA `(.L_x_2709) ;  /* 0x0000000000207947 */ /* 0x000fec0003800000 */
.L_x_2708:
[----:B------:R-:W1:Y:S01]  /*0790*/  LDC R2, c[0x0][0x8cc] ;  /* 0x00023300ff027b82 */ /* 0x000e620000000800 */
[----:B------:R-:W-:Y:S01]  /*07a0*/  IMAD.U32 R3, RZ, RZ, UR4 ;  /* 0x00000004ff037e24 */ /* 0x000fe2000f8e00ff */
[----:B-1----:R-:W-:-:S13]  /*07b0*/  ISETP.NE.AND P0, PT, R2, 0x1, PT ;  /* 0x000000010200780c */ /* 0x002fda0003f05270 */
[----:B------:R-:W1:Y:S02]  /*07c0*/  @P0 LDC.64 R4, c[0x0][0x8d0] ;  /* 0x00023400ff040b82 */ /* 0x000e640000000a00 */
[----:B-1----:R-:W-:-:S05]  /*07d0*/  @P0 IMAD.HI.U32 R0, R4, UR4, RZ ;  /* 0x0000000404000c27 */ /* 0x002fca000f8e00ff */
[----:B------:R-:W-:-:S05]  /*07e0*/  @P0 SHF.R.U32.HI R3, RZ, R5, R0 ;  /* 0x00000005ff030219 */ /* 0x000fca0000011600 */
[----:B------:R2:W-:Y:S01]  /*07f0*/  STL [R1+0x30], R3 ;  /* 0x0000300301007387 */ /* 0x0005e20000100800 */
[----:B------:R-:W-:-:S07]  /*0800*/  IMAD R0, R3, R2, RZ ;  /* 0x0000000203007224 */ /* 0x000fce00078e02ff */
.L_x_2709:
[----:B------:R-:W3:Y:S01]  /*0810*/  LDC R2, c[0x0][0x8c0] ;  /* 0x00023000ff027b82 */ /* 0x000ee20000000800 */
[----:B------:R-:W-:-:S07]  /*0820*/  IADD3 R0, -R0, UR4, RZ ;  /* 0x0000000400007c10 */ /* 0x000fce000fffe1ff */
[----:B------:R-:W4:Y:S01]  /*0830*/  LDC R7, c[0x0][0x8cc] ;  /* 0x00023300ff077b82 */ /* 0x000f220000000800 */
[----:B---3--:R-:W-:Y:S01]  /*0840*/  ISETP.NE.AND P0, PT, R2, 0x1, PT ;  /* 0x000000010200780c */ /* 0x008fe20003f05270 */
[----:B----4-:R-:W-:-:S12]  /*0850*/  IMAD R4, R7, UR6, R0 ;  /* 0x0000000607047c24 */ /* 0x010fd8000f8e0200 */
[----:B-12---:R-:W1:Y:S01]  /*0860*/  @P0 LDC R3, c[0x0][0x8c4] ;  /* 0x00023100ff030b82 */ /* 0x006e620000000800 */
[----:B------:R-:W-:-:S07]  /*0870*/  MOV R6, R4 ;  /* 0x0000000400067202 */ /* 0x000fce0000000f00 */
[----:B------:R-:W2:Y:S01]  /*0880*/  @P0 LDC R5, c[0x0][0x8c8] ;  /* 0x00023200ff050b82 */ /* 0x000ea20000000800 */
[----:B-1----:R-:W-:-:S05]  /*0890*/  @P0 IMAD.HI.U32 R0, R4, R3, RZ ;  /* 0x0000000304000227 */ /* 0x002fca00078e00ff */
[----:B--2---:R-:W-:-:S04]  /*08a0*/  @P0 SHF.R.U32.HI R6, RZ, R5, R0 ;  /* 0x00000005ff060219 */ /* 0x004fc80000011600 */
[----:B------:R-:W-:Y:S01]  /*08b0*/  ISETP.GE.AND P0, PT, R6, RZ, PT ;  /* 0x000000ff0600720c */ /* 0x000fe20003f06270 */
[----:B------:R1:W-:Y:S01]  /*08c0*/  STL [R1+0x34], R6 ;  /* 0x0000340601007387 */ /* 0x0003e20000100800 */
[----:B------:R-:W-:-:S04]  /*08d0*/  IMAD.MOV R3, RZ, RZ, -R6 ;  /* 0x000000ffff037224 */ /* 0x000fc800078e0a06 */
[----:B------:R-:W-:-:S07]  /*08e0*/  IMAD R0, R2, R3, R4 ;  /* 0x0000000302007224 */ /* 0x000fce00078e0204 */
[----:B-1----:R-:W-:Y:S05]  /*08f0*/  @!P0 BRA `(.L_x_2710) ;  /* 0x000000c8009c8947 */ /* 0x002fea0003800000 */
[----:B------:R-:W2:Y:S01]  /*0900*/  LDL R6, [R1+0x30] ;  /* 0x0000300001067983 */ /* 0x000ea20000100800 */
[----:B------:R-:W2:Y:S01]  /*0910*/  LDC R2, c[0x0][0x280] ;  /* 0x0000a000ff027b82 */ /* 0x000ea20000000800 */
[----:B------:R-:W-:Y:S01]  /*0920*/  ULDC UR4, c[0x0][0x290] ;  /* 0x0000a40000047ab9 */ /* 0x000fe20000000800 */
[----:B------:R-:W-:Y:S01]  /*0930*/  PLOP3.LUT P0, PT, PT, PT, PT, 0x80, 0x0 ;  /* 0x000000000000781c */ /* 0x000fe20003f0f070 */
[----:B------:R1:W-:Y:S01]  /*0940*/  STL [R1+0x38], R0 ;  /* 0x0000380001007387 */ /* 0x0003e20000100800 */
[----:B------:R-:W-:Y:S02]  /*0950*/  CS2R R120, SRZ ;  /* 0x0000000000787805 */ /* 0x000fe4000001ff00 */
[----:B------:R-:W-:Y:S02]  /*0960*/  CS2R R152, SRZ ;  /* 0x0000000000987805 */ /* 0x000fe4000001ff00 */
[----:B------:R-:W-:Y:S02]  /*0970*/  CS2R R122, SRZ ;  /* 0x00000000007a7805 */ /* 0x000fe4000001ff00 */
[----:B------:R-:W-:Y:S01]  /*0980*/  CS2R R124, SRZ ;  /* 0x00000000007c7805 */ /* 0x000fe2000001ff00 */
[----:B------:R-:W3:Y:S01]  /*0990*/  LDC R4, c[0x0][0x74c] ;  /* 0x0001d300ff047b82 */ /* 0x000ee20000000800 */
        /* <DEDUP_REMOVED lines=28> */
[----:B--2---:R-:W-:Y:S01]  /*0b60*/  IMAD R3, R6, 0x80, R2 ;  /* 0x0000008006037824 */ /* 0x004fe200078e0202 */
[----:B------:R-:W-:-:S04]  /*0b70*/  IADD3 R2, R2, 0x5f, RZ ;  /* 0x0000005f02027810 */ /* 0x000fc80007ffe0ff */
[----:B---3--:R-:W-:Y:S01]  /*0b80*/  IADD3 R3, R3, -UR4, -R4 ;  /* 0x8000000403037c10 */ /* 0x008fe2000fffe804 */
[----:B------:R-:W-:-:S04]  /*0b90*/  IMAD.HI R2, R2, 0x2aaaaaab, RZ ;  /* 0x2aaaaaab02027827 */ /* 0x000fc800078e02ff */
        /* <DEDUP_REMOVED lines=30> */
.L_x_2713:
        /* <DEDUP_REMOVED lines=15> */
.L_x_2712:
        /* <DEDUP_REMOVED lines=22> */
.L_x_2715:
        /* <DEDUP_REMOVED lines=15> */
.L_x_2714:
[----:B------:R-:W-:Y:S01]  /*10c0*/  SHF.R.S32.HI R7, RZ, 0x1f, R18 ;  /* 0x0000001fff077819 */ /* 0x000fe20000011412 */
[----:B------:R-:W-:-:S03]  /*10d0*/  UMOV UR4, 0xffffffff ;  /* 0xffffffff00047882 */ /* 0x000fc60000000000 */
[----:B------:R-:W-:-:S04]  /*10e0*/  LEA.HI R0, R7, R18, RZ, 0x7 ;  /* 0x0000001207007211 */ /* 0x000fc800078f38ff */
[----:B------:R-:W-:Y:S01]  /*10f0*/  SHF.R.S32.HI R13, RZ, 0x7, R0 ;  /* 0x00000007ff0d7819 */ /* 0x000fe20000011400 */
[----:B------:R-:W-:Y:S06]  /*1100*/  BRA.DIV UR4, `(.L_x_2716) ;  /* 0x000000c204a07947 */ /* 0x000fec000b800000 */
[----:B------:R1:W2:Y:S02]  /*1110*/  SHFL.IDX PT, R14, R13, RZ, 0x1f ;  /* 0x00001fff0d0e7589 */ /* 0x0002a400000e0000 */
.L_x_2802:
[----:B------:R-:W-:Y:S01]  /*1120*/  SHF.L.U32 R2, RZ, 0x1f, RZ ;  /* 0x0000001fff027819 */ /* 0x000fe200000006ff */
[----:B------:R-:W3:Y:S01]  /*1130*/  LDC R10, c[0x0][0x280] ;  /* 0x0000a000ff0a7b82 */ /* 0x000ee20000000800 */
[----:B------:R-:W-:Y:S02]  /*1140*/  SHF.L.U32 R3, R18, 0x6, RZ ;  /* 0x0000000612037819 */ /* 0x000fe400000006ff */
[CC--:B------:R-:W-:Y:S02]  /*1150*/  LEA.HI R8, R7.reuse, R18.reuse, RZ, 0x5 ;  /* 0x0000001207087211 */ /* 0x0c0fe400078f28ff */
[----:B------:R-:W-:Y:S01]  /*1160*/  LEA.HI R5, R7, R18, RZ, 0x4 ;  /* 0x0000001207057211 */ /* 0x000fe200078f20ff */
[----:B------:R-:W4:Y:S02]  /*1170*/  SYNCS.PHASECHK.TRANS64.TRYWAIT P0, [R17+URZ+0x26800], R2 ;  /* 0x02680002110075a7 */ /* 0x000f24000800017f */
[----:B------:R-:W1:Y:S01]  /*1180*/  LDC R11, c[0x0][0x290] ;  /* 0x0000a400ff0b7b82 */ /* 0x000e620000000800 */
[----:B----4-:R-:W-:Y:S05]  /*1190*/  @P0 BRA `(.L_x_2717) ;  /* 0x0000000000080947 */ /* 0x010fea0003800000 */
[----:B------:R-:W4:Y:S02]  /*11a0*/  SYNCS.PHASECHK.TRANS64.TRYWAIT P0, [R17+URZ+0x26800], R2 ;  /* 0x02680002110075a7 */ /* 0x000f24000800017f */
[----:B----4-:R-:W-:Y:S05]  /*11b0*/  @!P0 BRA `(.L_x_2718) ;  /* 0x000000c000908947 */ /* 0x010fea0003800000 */
.L_x_2717:
[----:B------:R-:W5:Y:S01]  /*11c0*/  LDL R12, [R1+0x30] ;  /* 0x00003000010c7983 */ /* 0x000f620000100800 */
[----:B----4-:R-:W-:Y:S01]  /*11d0*/  SHF.R.S32.HI R2, RZ, 0x5, R8 ;  /* 0x00000005ff027819 */ /* 0x010fe20000011408 */
[----:B------:R-:W-:Y:S01]  /*11e0*/  ULDC UR4, c[0x0][0x74c] ;  /* 0x0001d30000047ab9 */ /* 0x000fe20000000800 */
[----:B------:R-:W-:Y:S01]  /*11f0*/  SHF.R.S32.HI R6, RZ, 0x4, R5 ;  /* 0x00000004ff067819 */ /* 0x000fe20000011405 */
[----:B------:R-:W4:Y:S01]  /*1200*/  LDL R15, [R1+0x2c] ;  /* 0x00002c00010f7983 */ /* 0x000f220000100800 */
[----:B------:R-:W-:Y:S01]  /*1210*/  LOP3.LUT R3, R3, 0x1c0, RZ, 0xc0, !PT ;  /* 0x000001c003037812 */ /* 0x000fe200078ec0ff */
[----:B------:R-:W-:Y:S01]  /*1220*/  IMAD.SHL.U32 R4, R2, 0x10, RZ ;  /* 0x0000001002047824 */ /* 0x000fe200078e00ff */
[----:B------:R-:W-:Y:S02]  /*1230*/  LEA.HI R9, R5, R6, RZ, 0x1 ;  /* 0x0000000605097211 */ /* 0x000fe400078f08ff */
[----:B-1-3--:R-:W-:Y:S02]  /*1240*/  IADD3 R10, -R11, 0x7f, R10 ;  /* 0x0000007f0b0a7810 */ /* 0x00afe40007ffe10a */
[----:B------:R-:W-:-:S02]  /*1250*/  LOP3.LUT R9, R9, 0x7ffffe, RZ, 0xc0, !PT ;  /* 0x007ffffe09097812 */ /* 0x000fc400078ec0ff */
[----:B------:R-:W-:Y:S02]  /*1260*/  LEA.HI R2, R7, R18, RZ, 0x3 ;  /* 0x0000001207027211 */ /* 0x000fe400078f18ff */
[----:B------:R-:W-:Y:S01]  /*1270*/  LOP3.LUT R5, R3, 0x30, R4, 0xf8, !PT ;  /* 0x0000003003057812 */ /* 0x000fe200078ef804 */
[----:B------:R-:W-:Y:S01]  /*1280*/  IMAD.IADD R6, R6, 0x1, -R9 ;  /* 0x0000000106067824 */ /* 0x000fe200078e0a09 */
[----:B------:R-:W-:Y:S02]  /*1290*/  SHF.R.U32.HI R3, RZ, 0x3, R3 ;  /* 0x00000003ff037819 */ /* 0x000fe40000011603 */
[----:B------:R-:W-:Y:S01]  /*12a0*/  LOP3.LUT R4, R5, 0x8, R2, 0xf8, !PT ;  /* 0x0000000805047812 */ /* 0x000fe200078ef802 */
[----:B------:R-:W-:Y:S01]  /*12b0*/  IMAD R6, R13, 0xc, R6 ;  /* 0x0000000c0d067824 */ /* 0x000fe200078e0206 */
[----:B--2---:R-:W-:Y:S02]  /*12c0*/  LEA.HI R2, R14, R14, RZ, 0x1 ;  /* 0x0000000e0e027211 */ /* 0x004fe400078f08ff */
[----:B------:R-:W-:-:S02]  /*12d0*/  LOP3.LUT R3, R4, R3, RZ, 0x3c, !PT ;  /* 0x0000000304037212 */ /* 0x000fc400078e3cff */
[----:B------:R-:W-:Y:S02]  /*12e0*/  LOP3.LUT R5, R2, 0xfffffffe, RZ, 0xc0, !PT ;  /* 0xfffffffe02057812 */ /* 0x000fe400078ec0ff */
[----:B------:R-:W-:Y:S02]  /*12f0*/  LEA R2, R6, R3, 0x9 ;  /* 0x0000000306027211 */ /* 0x000fe400078e48ff */
[----:B------:R-:W-:Y:S01]  /*1300*/  LOP3.LUT R3, R0, 0xffffff80, RZ, 0xc0, !PT ;  /* 0xffffff8000037812 */ /* 0x000fe200078ec0ff */
[----:B------:R-:W-:-:S03]  /*1310*/  IMAD.IADD R5, R14, 0x1, -R5 ;  /* 0x000000010e057824 */ /* 0x000fc600078e0a05 */
[----:B------:R-:W-:-:S04]  /*1320*/  IADD3 R6, R18, -R3, RZ ;  /* 0x8000000312067210 */ /* 0x000fc80007ffe0ff */
[--C-:B------:R-:W-:Y:S01]  /*1330*/  SHF.R.S32.HI R14, RZ, 0x1f, R6.reuse ;  /* 0x0000001fff0e7819 */ /* 0x100fe20000011406 */
[----:B------:R1:W-:Y:S04]  /*1340*/  STL [R1+0x18], R2 ;  /* 0x0000180201007387 */ /* 0x0003e80000100800 */
[----:B------:R2:W-:Y:S01]  /*1350*/  STL [R1+0x1c], R14 ;  /* 0x00001c0e01007387 */ /* 0x0005e20000100800 */
[----:B-1----:R-:W-:-:S04]  /*1360*/  IMAD R2, R13, 0x300, R6 ;  /* 0x000003000d027824 */ /* 0x002fc800078e0206 */
[----:B------:R-:W-:Y:S01]  /*1370*/  IMAD.SHL.U32 R2, R2, 0x4, RZ ;  /* 0x0000000402027824 */ /* 0x000fe200078e00ff */
[----:B------:R-:W-:Y:S01]  /*1380*/  CS2R R120, SRZ ;  /* 0x0000000000787805 */ /* 0x000fe2000001ff00 */
[----:B------:R-:W-:Y:S01]  /*1390*/  IMAD.MOV.U32 R0, RZ, RZ, RZ ;  /* 0x000000ffff007224 */ /* 0x000fe200078e00ff */
[----:B------:R-:W-:Y:S01]  /*13a0*/  CS2R R122, SRZ ;  /* 0x00000000007a7805 */ /* 0x000fe2000001ff00 */
[----:B------:R-:W-:Y:S01]  /*13b0*/  IMAD.MOV.U32 R4, RZ, RZ, RZ ;  /* 0x000000ffff047224 */ /* 0x000fe200078e00ff */
        /* <DEDUP_REMOVED lines=29> */
[----:B------:R-:W-:Y:S01]  /*1590*/  CS2R R182, SRZ ;  /* 0x0000000000b67805 */ /* 0x000fe2000001ff00 */
[----:B------:R-:W-:Y:S02]  /*15a0*/  IMAD R2, R2, 0x4, R17 ;  /* 0x0000000402027824 */ /* 0x000fe400078e0211 */
[----:B-----5:R-:W-:-:S05]  /*15b0*/  IMAD R10, R12, 0x80, R10 ;  /* 0x000000800c0a7824 */ /* 0x020fca00078e020a */
[----:B------:R-:W-:-:S05]  /*15c0*/  IADD3 R10, R10, -UR4, RZ ;  /* 0x800000040a0a7c10 */ /* 0x000fca000fffe0ff */
[----:B------:R-:W-:-:S05]  /*15d0*/  IMAD.HI R10, R10, 0x2aaaaaab, RZ ;  /* 0x2aaaaaab0a0a7827 */ /* 0x000fca00078e02ff */
[----:B------:R-:W-:-:S04]  /*15e0*/  SHF.R.U32.HI R9, RZ, 0x1f, R10 ;  /* 0x0000001fff097819 */ /* 0x000fc8000001160a */
[----:B------:R-:W-:Y:S02]  /*15f0*/  LEA.HI.SX32 R9, R10, R9, 0x1c ;  /* 0x000000090a097211 */ /* 0x000fe400078fe2ff */
[----:B------:R-:W-:Y:S02]  /*1600*/  LEA.HI R10, R14, R6, RZ, 0x2 ;  /* 0x000000060e0a7211 */ /* 0x000fe400078f10ff */
[----:B----4-:R-:W-:-:S03]  /*1610*/  VIADDMNMX R237, R9, 0x1, R15, PT ;  /* 0x0000000109ed7846 */ /* 0x010fc6000380010f */
[----:B------:R2:W-:Y:S01]  /*1620*/  STL [R1+0x10], R10 ;  /* 0x0000100a01007387 */ /* 0x0005e20000100800 */
[----:B------:R-:W-:Y:S02]  /*1630*/  ISETP.GE.AND P0, PT, R16, R237, PT ;  /* 0x000000ed1000720c */ /* 0x000fe40003f06270 */
[----:B------:R-:W-:-:S04]  /*1640*/  LOP3.LUT R3, R10, 0xfffffffc, RZ, 0xc0, !PT ;  /* 0xfffffffc0a037812 */ /* 0x000fc800078ec0ff */
[----:B------:R-:W-:-:S07]  /*1650*/  IADD3 R3, R6, -R3, RZ ;  /* 0x8000000306037210 */ /* 0x000fce0007ffe0ff */
[----:B--2---:R-:W-:Y:S05]  /*1660*/  @P0 BRA `(.L_x_2719) ;  /* 0x0000004000ec0947 */ /* 0x004fea0003800000 */
[----:B------:R-:W-:Y:S01]  /*1670*/  LOP3.LUT R9, R8, 0xffffffe0, RZ, 0xc0, !PT ;  /* 0xffffffe008097812 */ /* 0x000fe200078ec0ff */
[----:B------:R-:W-:Y:S01]  /*1680*/  IMAD R11, R12, -0x80, R11 ;  /* 0xffffff800c0b7824 */ /* 0x000fe200078e020b */
[----:B------:R-:W-:Y:S02]  /*1690*/  LEA.HI R6, R14, R6, RZ, 0x5 ;  /* 0x000000060e067211 */ /* 0x000fe400078f28ff */
[----:B------:R-:W-:Y:S02]  /*16a0*/  CS2R R150, SRZ ;  /* 0x0000000000967805 */ /* 0x000fe4000001ff00 */
[----:B------:R-:W-:Y:S01]  /*16b0*/  LEA.HI R4, R13, R13, RZ, 0x1 ;  /* 0x0000000d0d047211 */ /* 0x000fe200078f08ff */
[----:B------:R-:W-:Y:S01]  /*16c0*/  IMAD.IADD R9, R18, 0x1, -R9 ;  /* 0x0000000112097824 */ /* 0x000fe200078e0a09 */
[----:B------:R-:W-:Y:S02]  /*16d0*/  SHF.R.S32.HI R8, RZ, 0x5, R6 ;  /* 0x00000005ff087819 */ /* 0x000fe40000011406 */
[----:B------:R-:W-:-:S02]  /*16e0*/  CS2R R148, SRZ ;  /* 0x0000000000947805 */ /* 0x000fc4000001ff00 */
[----:B------:R-:W-:Y:S02]  /*16f0*/  LOP3.LUT R6, R4, 0xfffffffe, RZ, 0xc0, !PT ;  /* 0xfffffffe04067812 */ /* 0x000fe400078ec0ff */
[----:B------:R-:W-:Y:S02]  /*1700*/  CS2R R146, SRZ ;  /* 0x0000000000927805 */ /* 0x000fe4000001ff00 */
[----:B------:R-:W-:Y:S01]  /*1710*/  SHF.R.S32.HI R0, RZ, 0x1f, R9 ;  /* 0x0000001fff007819 */ /* 0x000fe20000011409 */
[----:B------:R-:W-:Y:S01]  /*1720*/  IMAD R23, R8, -0x10, R11 ;  /* 0xfffffff008177824 */ /* 0x000fe200078e020b */
[----:B------:R-:W-:Y:S01]  /*1730*/  SHF.R.S32.HI R14, RZ, 0x2, R10 ;  /* 0x00000002ff0e7819 */ /* 0x000fe2000001140a */
[----:B------:R-:W-:Y:S01]  /*1740*/  IMAD.IADD R22, R13, 0x1, -R6 ;  /* 0x000000010d167824 */ /* 0x000fe200078e0a06 */
[----:B------:R-:W-:Y:S02]  /*1750*/  LEA.HI R4, R0, R9, RZ, 0x2 ;  /* 0x0000000900047211 */ /* 0x000fe400078f10ff */
[----:B------:R-:W-:-:S02]  /*1760*/  CS2R R144, SRZ ;  /* 0x0000000000907805 */ /* 0x000fc4000001ff00 */
[----:B------:R-:W-:Y:S02]  /*1770*/  LEA.HI R6, R7, R18, RZ, 0x2 ;  /* 0x0000001207067211 */ /* 0x000fe400078f10ff */
[----:B------:R-:W-:Y:S02]  /*1780*/  CS2R R142, SRZ ;  /* 0x00000000008e7805 */ /* 0x000fe4000001ff00 */
[----:B------:R-:W-:Y:S02]  /*1790*/  SHF.R.S32.HI R11, RZ, 0x2, R4 ;  /* 0x00000002ff0b7819 */ /* 0x000fe40000011404 */
[----:B------:R-:W-:Y:S02]  /*17a0*/  CS2R R140, SRZ ;  /* 0x00000000008c7805 */ /* 0x000fe4000001ff00 */
[----:B------:R-:W-:Y:S02]  /*17b0*/  LEA.HI R0, R0, R9, RZ, 0x3 ;  /* 0x0000000900007211 */ /* 0x000fe400078f18ff */
[----:B------:R-:W-:-:S02]  /*17c0*/  CS2R R138, SRZ ;  /* 0x00000000008a7805 */ /* 0x000fc4000001ff00 */
[----:B------:R-:W-:Y:S01]  /*17d0*/  LOP3.LUT R9, R6, 0xfffffffc, RZ, 0xc0, !PT ;  /* 0xfffffffc06097812 */ /* 0x000fe200078ec0ff */
[C---:B------:R-:W-:Y:S01]  /*17e0*/  VIADD R15, R11.reuse, 0x10 ;  /* 0x000000100b0f7836 */ /* 0x040fe20000000000 */
[----:B------:R-:W-:Y:S02]  /*17f0*/  IADD3 R8, R11, 0x8, RZ ;  /* 0x000000080b087810 */ /* 0x000fe40007ffe0ff */
[----:B------:R-:W-:Y:S02]  /*1800*/  CS2R R136, SRZ ;  /* 0x0000000000887805 */ /* 0x000fe4000001ff00 */
        /* <DEDUP_REMOVED lines=8> */
[----:B------:R-:W-:Y:S02]  /*1890*/  SHF.R.S32.HI R12, RZ, 0x1, R10 ;  /* 0x00000001ff0c7819 */ /* 0x000fe4000001140a */
[----:B------:R-:W-:-:S02]  /*18a0*/  CS2R R128, SRZ ;  /* 0x0000000000807805 */ /* 0x000fc4000001ff00 */
[----:B------:R-:W-:Y:S01]  /*18b0*/  LEA.HI R7, R7, R14, RZ, 0x3 ;  /* 0x0000000e07077211 */ /* 0x000fe200078f18ff */
[----:B------:R-:W-:Y:S01]  /*18c0*/  IMAD.HI R6, R0, 0x2aaaaaab, RZ ;  /* 0x2aaaaaab00067827 */ /* 0x000fe200078e02ff */
[----:B------:R-:W-:Y:S02]  /*18d0*/  SHF.R.S32.HI R19, RZ, 0x1, R18 ;  /* 0x00000001ff137819 */ /* 0x000fe40000011412 */
[----:B------:R-:W-:Y:S02]  /*18e0*/  CS2R R126, SRZ ;  /* 0x00000000007e7805 */ /* 0x000fe4000001ff00 */
[----:B------:R-:W-:Y:S01]  /*18f0*/  LOP3.LUT R21, R7, 0xfffffff8, RZ, 0xc0, !PT ;  /* 0xfffffff807157812 */ /* 0x000fe200078ec0ff */
[----:B------:R-:W-:Y:S01]  /*1900*/  IMAD.HI R13, R12, 0x2aaaaaab, RZ ;  /* 0x2aaaaaab0c0d7827 */ /* 0x000fe200078e02ff */
[----:B------:R-:W-:Y:S02]  /*1910*/  LEA.HI R4, R4, R11, RZ, 0x1 ;  /* 0x0000000b04047211 */ /* 0x000fe400078f08ff */
[----:B------:R-:W-:-:S02]  /*1920*/  CS2R R124, SRZ ;  /* 0x00000000007c7805 */ /* 0x000fc4000001ff00 */
[----:B------:R-:W-:Y:S01]  /*1930*/  SHF.R.U32.HI R7, RZ, 0x1, R6 ;  /* 0x00000001ff077819 */ /* 0x000fe20000011606 */
[----:B------:R-:W-:Y:S01]  /*1940*/  IMAD.HI R20, R19, 0x2aaaaaab, RZ ;  /* 0x2aaaaaab13147827 */ /* 0x000fe200078e02ff */
[----:B------:R-:W-:Y:S02]  /*1950*/  IADD3 R23, R23, R21, -R14 ;  /* 0x0000001517177210 */ /* 0x000fe40007ffe80e */
[----:B------:R-:W-:Y:S02]  /*1960*/  CS2R R122, SRZ ;  /* 0x00000000007a7805 */ /* 0x000fe4000001ff00 */
[----:B------:R-:W-:Y:S02]  /*1970*/  LOP3.LUT R4, R4, 0xfffffffe, RZ, 0xc0, !PT ;  /* 0xfffffffe04047812 */ /* 0x000fe400078ec0ff */
[----:B------:R-:W-:Y:S02]  /*1980*/  CS2R R120, SRZ ;  /* 0x0000000000787805 */ /* 0x000fe4000001ff00 */
[----:B------:R-:W-:-:S02]  /*1990*/  SHF.R.U32.HI R14, RZ, 0x1, R13 ;  /* 0x00000001ff0e7819 */ /* 0x000fc4000001160d */
[----:B------:R-:W-:Y:S02]  /*19a0*/  CS2R R182, SRZ ;  /* 0x0000000000b67805 */ /* 0x000fe4000001ff00 */
[----:B------:R-:W-:Y:S02]  /*19b0*/  SHF.R.U32.HI R21, RZ, 0x1, R20 ;  /* 0x00000001ff157819 */ /* 0x000fe40000011614 */
[----:B------:R-:W-:Y:S02]  /*19c0*/  CS2R R180, SRZ ;  /* 0x0000000000b47805 */ /* 0x000fe4000001ff00 */
[----:B------:R-:W-:Y:S02]  /*19d0*/  LEA.HI R7, R6, R7, RZ, 0x1 ;  /* 0x0000000706077211 */ /* 0x000fe400078f08ff */
[----:B------:R-:W-:Y:S02]  /*19e0*/  CS2R R178, SRZ ;  /* 0x0000000000b27805 */ /* 0x000fe4000001ff00 */
[----:B------:R-:W-:-:S02]  /*19f0*/  IADD3 R4, R11, -R4, RZ ;  /* 0x800000040b047210 */ /* 0x000fc40007ffe0ff */
[----:B------:R-:W-:Y:S02]  /*1a00*/  CS2R R176, SRZ ;  /* 0x0000000000b07805 */ /* 0x000fe4000001ff00 */
[----:B------:R-:W-:Y:S01]  /*1a10*/  LEA.HI R13, R13, R14, RZ, 0x1 ;  /* 0x0000000e0d0d7211 */ /* 0x000fe200078f08ff */
[----:B------:R-:W-:Y:S01]  /*1a20*/  IMAD R7, R7, -0xc, R0 ;  /* 0xfffffff407077824 */ /* 0x000fe200078e0200 */
[----:B------:R-:W-:Y:S02]  /*1a30*/  LOP3.LUT R11, R10, 0xfffffffe, RZ, 0xc0, !PT ;  /* 0xfffffffe0a0b7812 */ /* 0x000fe400078ec0ff */
[----:B------:R-:W-:Y:S02]  /*1a40*/  CS2R R174, SRZ ;  /* 0x0000000000ae7805 */ /* 0x000fe4000001ff00 */
[----:B------:R-:W-:Y:S01]  /*1a50*/  LEA.HI R20, R20, R21, RZ, 0x1 ;  /* 0x0000001514147211 */ /* 0x000fe200078f08ff */
[----:B------:R-:W-:Y:S01]  /*1a60*/  IMAD R12, R13, -0xc, R12 ;  /* 0xfffffff40d0c7824 */ /* 0x000fe200078e020c */
[----:B------:R-:W-:Y:S01]  /*1a70*/  LOP3.LUT R18, R18, 0xfffffffe, RZ, 0xc0, !PT ;  /* 0xfffffffe12127812 */ /* 0x000fe200078ec0ff */
[----:B------:R-:W-:Y:S01]  /*1a80*/  IMAD.IADD R11, R8, 0x1, -R11 ;  /* 0x00000001080b7824 */ /* 0x000fe200078e0a0b */
[----:B------:R-:W-:Y:S01]  /*1a90*/  LEA R4, R7, R4, 0x3 ;  /* 0x0000000407047211 */ /* 0x000fe200078e18ff */
[----:B------:R-:W-:Y:S01]  /*1aa0*/  IMAD R19, R20, -0xc, R19 ;  /* 0xfffffff414137824 */ /* 0x000fe200078e0213 */
[----:B------:R-:W-:Y:S01]  /*1ab0*/  CS2R R172, SRZ ;  /* 0x0000000000ac7805 */ /* 0x000fe2000001ff00 */
[----:B------:R-:W-:Y:S01]  /*1ac0*/  IMAD.IADD R18, R15, 0x1, -R18 ;  /* 0x000000010f127824 */ /* 0x000fe200078e0a12 */
[----:B------:R-:W-:Y:S01]  /*1ad0*/  CS2R R170, SRZ ;  /* 0x0000000000aa7805 */ /* 0x000fe2000001ff00 */
[----:B------:R-:W-:Y:S01]  /*1ae0*/  IMAD R0, R12, 0x8, R11 ;  /* 0x000000080c007824 */ /* 0x000fe200078e020b */
[----:B------:R1:W-:Y:S01]  /*1af0*/  STL [R1+0x8], R4 ;  /* 0x0000080401007387 */ /* 0x0003e20000100800 */
[----:B------:R-:W-:Y:S01]  /*1b00*/  IMAD R6, R19, 0x8, R18 ;  /* 0x0000000813067824 */ /* 0x000fe200078e0212 */
[----:B------:R-:W-:Y:S01]  /*1b10*/  CS2R R168, SRZ ;  /* 0x0000000000a87805 */ /* 0x000fe2000001ff00 */
[----:B------:R-:W-:Y:S01]  /*1b20*/  IMAD R8, R22, -0x40, R23 ;  /* 0xffffffc016087824 */ /* 0x000fe200078e0217 */
[----:B------:R2:W-:Y:S01]  /*1b30*/  STL [R1+0x4], R0 ;  /* 0x0000040001007387 */ /* 0x0005e20000100800 */
[----:B------:R-:W-:-:S02]  /*1b40*/  CS2R R166, SRZ ;  /* 0x0000000000a67805 */ /* 0x000fc4000001ff00 */
[----:B------:R-:W-:Y:S02]  /*1b50*/  CS2R R164, SRZ ;  /* 0x0000000000a47805 */ /* 0x000fe4000001ff00 */
[----:B------:R-:W-:Y:S01]  /*1b60*/  CS2R R162, SRZ ;  /* 0x0000000000a27805 */ /* 0x000fe2000001ff00 */
[----:B------:R3:W-:Y:S01]  /*1b70*/  STL [R1], R6 ;  /* 0x0000000601007387 */ /* 0x0007e20000100800 */
[----:B------:R-:W-:Y:S02]  /*1b80*/  CS2R R160, SRZ ;  /* 0x0000000000a07805 */ /* 0x000fe4000001ff00 */
[----:B-1----:R-:W-:Y:S02]  /*1b90*/  MOV R4, RZ ;  /* 0x000000ff00047202 */ /* 0x002fe40000000f00 */
[----:B------:R-:W-:Y:S02]  /*1ba0*/  CS2R R158, SRZ ;  /* 0x00000000009e7805 */ /* 0x000fe4000001ff00 */
[----:B------:R-:W-:-:S02]  /*1bb0*/  CS2R R156, SRZ ;  /* 0x00000000009c7805 */ /* 0x000fc4000001ff00 */
[----:B------:R-:W-:Y:S01]  /*1bc0*/  CS2R R154, SRZ ;  /* 0x00000000009a7805 */ /* 0x000fe2000001ff00 */
[----:B--2---:R-:W-:Y:S01]  /*1bd0*/  IMAD.MOV.U32 R0, RZ, RZ, RZ ;  /* 0x000000ffff007224 */ /* 0x004fe200078e00ff */
[----:B---3--:R-:W-:-:S07]  /*1be0*/  CS2R R152, SRZ ;  /* 0x0000000000987805 */ /* 0x008fce000001ff00 */
.L_x_2730:
[----:B-1----:R-:W2:Y:S02]  /*1bf0*/  LDL R6, [R1+0xc] ;  /* 0x00000c0001067983 */ /* 0x002ea40000100800 */
[----:B--2---:R-:W-:-:S04]  /*1c00*/  LOP3.LUT R6, R6, 0x1, RZ, 0xfc, !PT ;  /* 0x0000000106067812 */ /* 0x004fc800078efcff */
[----:B------:R-:W-:-:S13]  /*1c10*/  ISETP.NE.AND P0, PT, R6, 0x3, PT ;  /* 0x000000030600780c */ /* 0x000fda0003f05270 */
[----:B------:R-:W-:Y:S05]  /*1c20*/  @!P0 BRA `(.L_x_2720) ;  /* 0x0000000000048947 */ /* 0x000fea0003800000 */
[----:B------:R-:W-:Y:S01]  /*1c30*/  BPT.TRAP 0x1 ;  /* 0x000000040000795c */ /* 0x000fe20000300000 */
.L_x_2720:
[----:B------:R-:W-:Y:S01]  /*1c40*/  IMAD R6, R0, 0x8, R17 ;  /* 0x0000000800067824 */ /* 0x000fe200078e0211 */
[----:B------:R-:W-:-:S04]  /*1c50*/  SHF.L.U32 R21, R4, 0x1f, RZ ;  /* 0x0000001f04157819 */ /* 0x000fc800000006ff */
[----:B------:R1:W2:Y:S01]  /*1c60*/  SYNCS.PHASECHK.TRANS64.TRYWAIT P1, [R6+URZ+0x26810], R21 ;  /* 0x02681015060075a7 */ /* 0x0002a2000802017f */
[----:B------:R-:W-:Y:S05]  /*1c70*/  @!P0 BRA `(.L_x_2721) ;  /* 0x0000000000048947 */ /* 0x000fea0003800000 */
[----:B------:R-:W-:Y:S01]  /*1c80*/  BPT.TRAP 0x1 ;  /* 0x000000040000795c */ /* 0x000fe20000300000 */
.L_x_2721:
[----:B------:R-:W-:-:S04]  /*1c90*/  IADD3 R7, R17, 0xe000, RZ ;  /* 0x0000e00011077810 */ /* 0x000fc80007ffe0ff */
[----:B------:R-:W-:-:S04]  /*1ca0*/  SHF.R.U32.HI R7, RZ, 0x4, R7 ;  /* 0x00000004ff077819 */ /* 0x000fc80000011607 */
[----:B------:R-:W-:Y:S01]  /*1cb0*/  LOP3.LUT R7, R7, 0x3fff, RZ, 0xc0, !PT ;  /* 0x00003fff07077812 */ /* 0x000fe200078ec0ff */
[----:B--2---:R-:W-:Y:S06]  /*1cc0*/  @P1 BRA `(.L_x_2722) ;  /* 0x0000000000081947 */ /* 0x004fec0003800000 */
[----:B------:R-:W2:Y:S02]  /*1cd0*/  SYNCS.PHASECHK.TRANS64.TRYWAIT P1, [R6+URZ+0x26810], R21 ;  /* 0x02681015060075a7 */ /* 0x000ea4000802017f */
[----:B--2---:R-:W-:Y:S05]  /*1ce0*/  @!P1 BRA `(.L_x_2723) ;  /* 0x000000b400d89947 */ /* 0x004fea0003800000 */
.L_x_2722:
        /* <DEDUP_REMOVED lines=12> */
[----:B------:R-:W-:-:S02]  /*1db0*/  VIADD R19, R17, 0x1a000 ;  /* 0x0001a00011137836 */ /* 0x000fc40000000000 */
        /* <DEDUP_REMOVED lines=24> */
[----:B---3--:R-:W-:-:S04]  /*1f40*/  IMAD R10, R0, 0x80, R14 ;  /* 0x00000080000a7824 */ /* 0x008fc800078e020e */
[----:B------:R-:W-:Y:S01]  /*1f50*/  IMAD R10, R3, 0x2, R10 ;  /* 0x00000002030a7824 */ /* 0x000fe200078e020a */
[----:B----4-:R-:W-:-:S03]  /*1f60*/  LEA R12, R0, R12, 0x7 ;  /* 0x0000000c000c7211 */ /* 0x010fc600078e38ff */
[C---:B------:R-:W-:Y:S01]  /*1f70*/  IMAD R15, R10.reuse, 0x4, R17 ;  /* 0x000000040a0f7824 */ /* 0x040fe200078e0211 */
[----:B------:R-:W-:Y:S01]  /*1f80*/  LEA R190, R10, R19, 0x2 ;  /* 0x000000130abe7211 */ /* 0x000fe200078e10ff */
[----:B-----5:R-:W-:Y:S01]  /*1f90*/  IMAD R14, R0, 0x80, R13 ;  /* 0x00000080000e7824 */ /* 0x020fe200078e020d */
[----:B------:R-:W-:-:S03]  /*1fa0*/  LEA R12, R3, R12, 0x1 ;  /* 0x0000000c030c7211 */ /* 0x000fc600078e08ff */
[----:B------:R-:W-:Y:S01]  /*1fb0*/  IMAD R18, R3, 0x2, R14 ;  /* 0x0000000203127824 */ /* 0x000fe200078e020e */
[C---:B------:R-:W-:Y:S01]  /*1fc0*/  LEA R14, R12.reuse, R17, 0x2 ;  /* 0x000000110c0e7211 */ /* 0x040fe200078e10ff */
[----:B------:R-:W-:Y:S02]  /*1fd0*/  IMAD R11, R12, 0x4, R19 ;  /* 0x000000040c0b7824 */ /* 0x000fe400078e0213 */
[C---:B------:R-:W-:Y:S02]  /*1fe0*/  IMAD R13, R18.reuse, 0x4, R17 ;  /* 0x00000004120d7824 */ /* 0x040fe400078e0211 */
[----:B------:R-:W-:Y:S01]  /*1ff0*/  IMAD R10, R18, 0x4, R19 ;  /* 0x00000004120a7824 */ /* 0x000fe200078e0213 */
[----:B------:R-:W-:Y:S02]  /*2000*/  WARPGROUP.DEPBAR.LE gsb0, 0x0 ;  /* 0x00008000000079c5 */ /* 0x000fe40000010000 */
        /* <DEDUP_REMOVED lines=8> */
.L_x_2724:
[----:B------:R1:W1:Y:S01]  /*2090*/  SYNCS.PHASECHK.TRANS64.TRYWAIT P1, [R6+URZ+0x26830], R21 ;  /* 0x02683015060075a7 */ /* 0x000262000802017f */
[----:B------:R-:W-:Y:S05]  /*20a0*/  @!P0 BRA `(.L_x_2725) ;  /* 0x0000000000048947 */ /* 0x000fea0003800000 */
[----:B------:R-:W-:Y:S01]  /*20b0*/  BPT.TRAP 0x1 ;  /* 0x000000040000795c */ /* 0x000fe20000300000 */
.L_x_2725:
[----:B------:R-:W-:-:S04]  /*20c0*/  IADD3 R12, R17, 0x14000, RZ ;  /* 0x00014000110c7810 */ /* 0x000fc80007ffe0ff */
[----:B------:R-:W-:-:S04]  /*20d0*/  SHF.R.U32.HI R12, RZ, 0x4, R12 ;  /* 0x00000004ff0c7819 */ /* 0x000fc8000001160c */
[----:B------:R-:W-:-:S04]  /*20e0*/  LOP3.LUT R12, R12, 0x3fff, RZ, 0xc0, !PT ;  /* 0x00003fff0c0c7812 */ /* 0x000fc800078ec0ff */
[----:B------:R-:W-:Y:S01]  /*20f0*/  LOP3.LUT R19, R12, 0x10000, RZ, 0xfc, !PT ;  /* 0x000100000c137812 */ /* 0x000fe200078efcff */
[----:B-1----:R-:W-:Y:S06]  /*2100*/  @P1 BRA `(.L_x_2726) ;  /* 0x0000000000081947 */ /* 0x002fec0003800000 */
[----:B------:R-:W1:Y:S02]  /*2110*/  SYNCS.PHASECHK.TRANS64.TRYWAIT P1, [R6+URZ+0x26830], R21 ;  /* 0x02683015060075a7 */ /* 0x000e64000802017f */
[----:B-1----:R-:W-:Y:S05]  /*2120*/  @!P1 BRA `(.L_x_2727) ;  /* 0x000000b000dc9947 */ /* 0x002fea0003800000 */
.L_x_2726:
[----:B------:R-:W-:Y:S01]  /*2130*/  UIADD3 UR9, UR9, 0x4000, URZ ;  /* 0x0000400009097890 */ /* 0x000fe2000fffe03f */
[----:B------:R-:W-:Y:S01]  /*2140*/  IMAD R19, R0, 0x300, R19 ;  /* 0x0000030000137824 */ /* 0x000fe200078e0213 */
[----:B------:R-:W-:Y:S01]  /*2150*/  WARPGROUP.ARRIVE ;  /* 0x00000000000079c5 */ /* 0x000fe20000000000 */
[----:B------:R-:W-:Y:S01]  /*2160*/  UMOV UR7, 0x40000040 ;  /* 0x4000004000077882 */ /* 0x000fe20000000000 */
[----:B------:R-:W-:Y:S01]  /*2170*/  USHF.R.U32.HI UR9, URZ, 0x4, UR9 ;  /* 0x000000043f097899 */ /* 0x000fe20008011609 */
[C---:B------:R-:W-:Y:S01]  /*2180*/  ISETP.GT.AND P2, PT, R8.reuse, RZ, PT ;  /* 0x000000ff0800720c */ /* 0x040fe20003f44270 */
[----:B------:R-:W-:Y:S01]  /*2190*/  UMOV UR5, 0x40000040 ;  /* 0x4000004000057882 */ /* 0x000fe20000000000 */
[----:B------:R-:W-:Y:S01]  /*21a0*/  R2UR UR8, R19 ;  /* 0x00000000130872ca */ /* 0x000fe200000e0000 */
[----:B------:R-:W-:Y:S01]  /*21b0*/  ULOP3.LUT UR9, UR9, 0x3fff, URZ, 0xc0, !UPT ;  /* 0x00003fff09097892 */ /* 0x000fe2000f8ec03f */
[----:B------:R-:W-:Y:S01]  /*21c0*/  ISETP.GT.AND P1, PT, R8, 0x8, PT ;  /* 0x000000080800780c */ /* 0x000fe20003f24270 */
[----:B------:R-:W-:Y:S01]  /*21d0*/  ULDC UR10, c[0x0][0x75c] ;  /* 0x0001d700000a7ab9 */ /* 0x000fe20000000800 */
[----:B------:R-:W-:Y:S01]  /*21e0*/  IADD3 R199, R9, 0x10, RZ ;  /* 0x0000001009c77810 */ /* 0x000fe20007ffe0ff */
        /* <DEDUP_REMOVED lines=42> */
[C---:B------:R-:W-:Y:S01]  /*2490*/  VIADD R193, R93.reuse, 0x8 ;  /* 0x000000085dc17836 */ /* 0x040fe20000000000 */
[----:B------:R-:W-:Y:S01]  /*24a0*/  SEL R103, R93, 0x60, P2 ;  /* 0x000000605d677807 */ /* 0x000fe20001000000 */
[----:B------:R-:W-:Y:S01]  /*24b0*/  FMUL.FTZ R91, R98, UR10 ;  /* 0x0000000a625b7c20 */ /* 0x000fe20008410000 */
[----:B------:R-:W-:Y:S01]  /*24c0*/  FMUL.FTZ R189, R104, UR10 ;  /* 0x0000000a68bd7c20 */ /* 0x000fe20008410000 */
[----:B------:R-:W-:Y:S01]  /*24d0*/  FMUL.FTZ R83, R90, UR10 ;  /* 0x0000000a5a537c20 */ /* 0x000fe20008410000 */
[----:B------:R-:W4:Y:S01]  /*24e0*/  MUFU.TANH R74, R74 ;  /* 0x0000004a004a7308 */ /* 0x000f220000002400 */
[C---:B------:R-:W-:Y:S01]  /*24f0*/  ISETP.GT.AND P6, PT, R103.reuse, RZ, PT ;  /* 0x000000ff6700720c */ /* 0x040fe20003fc4270 */
[----:B---3--:R-:W3:Y:S01]  /*2500*/  SHFL.IDX PT, R104, R15, R9, 0x1f ;  /* 0x00001f090f687589 */ /* 0x008ee200000e0000 */
        /* <DEDUP_REMOVED lines=35> */
[----:B------:R-:W-:Y:S01]  /*2740*/  FMUL.FTZ R194, R117, UR10 ;  /* 0x0000000a75c27c20 */ /* 0x000fe20008410000 */
[----:B------:R-:W-:Y:S01]  /*2750*/  VIADD R117, R9, 0x8 ;  /* 0x0000000809757836 */ /* 0x000fe20000000000 */
[----:B------:R-:W1:Y:S01]  /*2760*/  MUFU.TANH R185, R185 ;  /* 0x000000b900b97308 */ /* 0x000e620000002400 */
[----:B--2---:R-:W-:Y:S01]  /*2770*/  FSEL R96, R85, -INF , !P6 ;  /* 0xff80000055607808 */ /* 0x004fe20007000000 */
[----:B------:R-:W-:Y:S01]  /*2780*/  FMUL.FTZ R201, R119, UR10 ;  /* 0x0000000a77c97c20 */ /* 0x000fe20008410000 */
[----:B------:R-:W-:Y:S01]  /*2790*/  ISETP.GT.AND P6, PT, R103, 0x39, PT ;  /* 0x000000396700780c */ /* 0x000fe20003fc4270 */
[----:B------:R-:W2:Y:S01]  /*27a0*/  SHFL.IDX PT, R228, R15, R117, 0x1f ;  /* 0x00001f750fe47589 */ /* 0x000ea200000e0000 */
[----:B------:R-:W-:Y:S01]  /*27b0*/  FMUL.FTZ R196, R118, UR10 ;  /* 0x0000000a76c47c20 */ /* 0x000fe20008410000 */
[----:B------:R-:W-:-:S02]  /*27c0*/  VIADD R118, R9, 0xc ;  /* 0x0000000c09767836 */ /* 0x000fc40000000000 */
[----:B------:R-:W-:Y:S01]  /*27d0*/  FMUL.FTZ R115, R115, UR10 ;  /* 0x0000000a73737c20 */ /* 0x000fe20008410000 */
[----:B------:R-:W5:Y:S01]  /*27e0*/  MUFU.TANH R19, R19 ;  /* 0x0000001300137308 */ /* 0x000f620000002400 */
[----:B----4-:R-:W-:Y:S01]  /*27f0*/  FSEL R97, R86, -INF , !P5 ;  /* 0xff80000056617808 */ /* 0x010fe20006800000 */
[----:B------:R-:W-:Y:S01]  /*2800*/  IMAD R236, R0, 0x300, R12 ;  /* 0x0000030000ec7824 */ /* 0x000fe200078e020c */
[----:B------:R-:W-:Y:S01]  /*2810*/  ISETP.GT.AND P5, PT, R193, RZ, PT ;  /* 0x000000ffc100720c */ /* 0x000fe20003fa4270 */
[----:B------:R-:W4:Y:S04]  /*2820*/  SHFL.IDX PT, R225, R15, R118, 0x1f ;  /* 0x00001f760fe17589 */ /* 0x000f2800000e0000 */
[----:B------:R-:W3:Y:S01]  /*2830*/  MUFU.TANH R186, R186 ;  /* 0x000000ba00ba7308 */ /* 0x000ee20000002400 */
[----:B-1----:R-:W-:Y:S01]  /*2840*/  FSEL R100, R185, -INF , !P4 ;  /* 0xff800000b9647808 */ /* 0x002fe20006000000 */
[----:B------:R-:W1:Y:S01]  /*2850*/  SHFL.IDX PT, R227, R15, R199, 0x1f ;  /* 0x00001fc70fe37589 */ /* 0x000e6200000e0000 */
[----:B------:R-:W-:-:S05]  /*2860*/  ISETP.GT.AND P4, PT, R193, 0x1, PT ;  /* 0x00000001c100780c */ /* 0x000fca0003f84270 */
[----:B------:R-:W2:Y:S01]  /*2870*/  MUFU.TANH R20, R20 ;  /* 0x0000001400147308 */ /* 0x000ea20000002400 */
        /* <DEDUP_REMOVED lines=14> */
[----:B--2---:R-:W-:-:S02]  /*2960*/  FSEL R224, R20, -INF , !P4 ;  /* 0xff80000014e07808 */ /* 0x004fc40006000000 */
[----:B------:R-:W-:-:S05]  /*2970*/  ISETP.GT.AND P4, PT, R193, 0x10, PT ;  /* 0x00000010c100780c */ /* 0x000fca0003f84270 */
[----:B------:R-:W2:Y:S01]  /*2980*/  MUFU.TANH R75, R75 ;  /* 0x0000004b004b7308 */ /* 0x000ea20000002400 */
[----:B-----5:R-:W-:Y:S02]  /*2990*/  FSEL R219, R23, -INF , !P6 ;  /* 0xff80000017db7808 */ /* 0x020fe40007000000 */
[----:B------:R-:W-:-:S05]  /*29a0*/  ISETP.GT.AND P6, PT, R193, 0x11, PT ;  /* 0x00000011c100780c */ /* 0x000fca0003fc4270 */
[----:B------:R-:W5:Y:S01]  /*29b0*/  MUFU.TANH R21, R21 ;  /* 0x0000001500157308 */ /* 0x000f620000002400 */
[----:B---3--:R-:W-:Y:S02]  /*29c0*/  FSEL R221, R72, -INF , !P5 ;  /* 0xff80000048dd7808 */ /* 0x008fe40006800000 */
[----:B------:R-:W-:-:S05]  /*29d0*/  ISETP.GT.AND P5, PT, R193, 0x18, PT ;  /* 0x00000018c100780c */ /* 0x000fca0003fa4270 */
[----:B------:R-:W3:Y:S01]  /*29e0*/  MUFU.TANH R76, R76 ;  /* 0x0000004c004c7308 */ /* 0x000ee20000002400 */
[----:B--2---:R-:W-:Y:S02]  /*29f0*/  FSEL R209, R75, -INF , !P4 ;  /* 0xff8000004bd17808 */ /* 0x004fe40006000000 */
        /* <DEDUP_REMOVED lines=28> */
[----:B--2---:R-:W-:Y:S02]  /*2bc0*/  FSEL R206, R81, -INF , !P2 ;  /* 0xff80000051ce7808 */ /* 0x004fe40005000000 */
[----:B------:R-:W-:Y:S01]  /*2bd0*/  ISETP.GT.AND P2, PT, R103, 0x31, PT ;  /* 0x000000316700780c */ /* 0x000fe20003f44270 */
[----:B------:R-:W-:Y:S01]  /*2be0*/  HGMMA.64x96x16.F32 R24, gdesc[UR4], R24, gsb0 ;  /* 0x01600000041879f0 */ /* 0x000fe20008000818 */
[----:B------:R-:W-:Y:S01]  /*2bf0*/  UIADD3 UR6, UR8, 0x6, URZ ;  /* 0x0000000608067890 */ /* 0x000fe2000fffe03f */
[----:B-----5:R-:W-:Y:S01]  /*2c00*/  FSEL R204, R87, -INF , !P4 ;  /* 0xff80000057cc7808 */ /* 0x020fe20006000000 */
[----:B------:R-:W-:Y:S01]  /*2c10*/  UIADD3 UR4, UR9, 0x6, URZ ;  /* 0x0000000609047890 */ /* 0x000fe2000fffe03f */
[----:B------:R-:W2:Y:S01]  /*2c20*/  MUFU.TANH R89, R89 ;  /* 0x0000005900597308 */ /* 0x000ea20000002400 */
[----:B------:R-:W-:Y:S01]  /*2c30*/  UMOV UR7, 0x40000040 ;  /* 0x4000004000077882 */ /* 0x000fe20000000000 */
[----:B------:R-:W-:Y:S01]  /*2c40*/  UMOV UR5, 0x40000040 ;  /* 0x4000004000057882 */ /* 0x000fe20000000000 */
        /* <DEDUP_REMOVED lines=35> */
[----:B-----5:R-:W-:Y:S01]  /*2e80*/  FSEL R214, R106, -INF , !P2 ;  /* 0xff8000006ad67808 */ /* 0x020fe20005000000 */
[----:B------:R-:W-:Y:S02]  /*2e90*/  WARPGROUP.DEPBAR.LE gsb0, 0x0 ;  /* 0x00008000000079c5 */ /* 0x000fe40000010000 */
[----:B------:R-:W5:Y:S01]  /*2ea0*/  LDS R190, [R190+0x380] ;  /* 0x00038000bebe7984 */ /* 0x000f620000000800 */
[----:B------:R-:W-:Y:S01]  /*2eb0*/  WARPGROUP.ARRIVE ;  /* 0x00000000000079c5 */ /* 0x000fe20000000000 */
[----:B------:R-:W-:Y:S02]  /*2ec0*/  ISETP.GT.AND P2, PT, R193, 0x49, PT ;  /* 0x00000049c100780c */ /* 0x000fe40003f44270 */
[----:B------:R-:W1:Y:S01]  /*2ed0*/  MUFU.TANH R110, R110 ;  /* 0x0000006e006e7308 */ /* 0x000e620000002400 */
[----:B---3--:R-:W-:Y:S02]  /*2ee0*/  FSEL R216, R107, -INF , !P4 ;  /* 0xff8000006bd87808 */ /* 0x008fe40006000000 */
[----:B------:R-:W-:Y:S01]  /*2ef0*/  HGMMA.64x96x16.F32 R24, gdesc[UR4], R24, gsb0 ;  /* 0x01600000041879f0 */ /* 0x000fe20008000818 */
[----:B------:R-:W-:Y:S01]  /*2f00*/  ULDC UR4, c[0x0][0x744] ;  /* 0x0001d10000047ab9 */ /* 0x000fe20000000800 */
[----:B------:R-:W-:Y:S01]  /*2f10*/  ISETP.GT.AND P4, PT, R193, 0x50, PT ;  /* 0x00000050c100780c */ /* 0x000fe20003f84270 */
[----:B------:R-:W-:Y:S01]  /*2f20*/  FFMA.FTZ R113, R113, UR4, -R104 ;  /* 0x0000000471717c23 */ /* 0x000fe20008010868 */
[----:B------:R-:W-:Y:S01]  /*2f30*/  FFMA.FTZ R198, R198, UR4, -R228 ;  /* 0x00000004c6c67c23 */ /* 0x000fe200080108e4 */
[----:B------:R-:W3:Y:S01]  /*2f40*/  MUFU.TANH R111, R111 ;  /* 0x0000006f006f7308 */ /* 0x000ee20000002400 */
[----:B--2---:R-:W-:Y:S01]  /*2f50*/  FSEL R220, R112, -INF , !P6 ;  /* 0xff80000070dc7808 */ /* 0x004fe20007000000 */
[----:B------:R-:W-:Y:S01]  /*2f60*/  FFMA.FTZ R104, R226, UR4, -R104 ;  /* 0x00000004e2687c23 */ /* 0x000fe20008010868 */
[----:B------:R-:W-:Y:S01]  /*2f70*/  ISETP.GT.AND P6, PT, R193, 0x48, PT ;  /* 0x00000048c100780c */ /* 0x000fe20003fc4270 */
[----:B----4-:R-:W-:Y:S01]  /*2f80*/  FFMA.FTZ R221, R221, UR4, -R225 ;  /* 0x00000004dddd7c23 */ /* 0x010fe200080108e1 */
[----:B------:R-:W-:Y:S01]  /*2f90*/  FFMA.FTZ R219, R219, UR4, -R228 ;  /* 0x00000004dbdb7c23 */ /* 0x000fe200080108e4 */
[--C-:B-1----:R-:W-:Y:S01]  /*2fa0*/  FFMA.FTZ R94, R94, UR4, -R227.reuse ;  /* 0x000000045e5e7c23 */ /* 0x102fe200080108e3 */
[----:B------:R-:W1:Y:S01]  /*2fb0*/  SHFL.IDX PT, R228, R14, R117, 0x1f ;  /* 0x00001f750ee47589 */ /* 0x000e6200000e0000 */
[----:B------:R-:W2:Y:S01]  /*2fc0*/  MUFU.TANH R114, R114 ;  /* 0x0000007200727308 */ /* 0x000ea20000002400 */
[----:B------:R-:W-:Y:S01]  /*2fd0*/  FSEL R215, R110, -INF , !P6 ;  /* 0xff8000006ed77808 */ /* 0x000fe20007000000 */
[----:B------:R-:W-:Y:S01]  /*2fe0*/  FFMA.FTZ R209, R209, UR4, -R227 ;  /* 0x00000004d1d17c23 */ /* 0x000fe200080108e3 */
[----:B------:R-:W-:Y:S01]  /*2ff0*/  ISETP.GT.AND P6, PT, R193, 0x51, PT ;  /* 0x00000051c100780c */ /* 0x000fe20003fc4270 */
[----:B------:R-:W4:Y:S04]  /*3000*/  SHFL.IDX PT, R227, R14, R118, 0x1f ;  /* 0x00001f760ee37589 */ /* 0x000f2800000e0000 */
[----:B------:R-:W4:Y:S01]  /*3010*/  MUFU.EX2 R113, R113 ;  /* 0x0000007100717308 */ /* 0x000f220000000800 */
[----:B---3--:R-:W-:-:S02]  /*3020*/  FSEL R210, R111, -INF , !P2 ;  /* 0xff8000006fd27808 */ /* 0x008fc40005000000 */
[----:B------:R-:W-:-:S05]  /*3030*/  ISETP.GT.AND P2, PT, R193, 0x58, PT ;  /* 0x00000058c100780c */ /* 0x000fca0003f44270 */
[----:B------:R-:W-:Y:S01]  /*3040*/  MUFU.TANH R191, R191 ;  /* 0x000000bf00bf7308 */ /* 0x000fe20000002400 */
[----:B--2---:R-:W-:Y:S02]  /*3050*/  FSEL R212, R114, -INF , !P4 ;  /* 0xff80000072d47808 */ /* 0x004fe40006000000 */
[----:B------:R-:W-:Y:S01]  /*3060*/  ISETP.GT.AND P4, PT, R193, 0x59, PT ;  /* 0x00000059c100780c */ /* 0x000fe20003f84270 */
[----:B-----5:R-:W-:Y:S01]  /*3070*/  SHFL.IDX PT, R195, R190, R9, 0x1f ;  /* 0x00001f09bec37589 */ /* 0x020fe200000e0000 */
[----:B-1----:R-:W-:-:S03]  /*3080*/  FFMA.FTZ R204, R204, UR4, -R228 ;  /* 0x00000004cccc7c23 */ /* 0x002fc600080108e4 */
[----:B------:R-:W-:Y:S01]  /*3090*/  MUFU.TANH R115, R115 ;  /* 0x0000007300737308 */ /* 0x000fe20000002400 */
[----:B------:R-:W-:Y:S01]  /*30a0*/  SHFL.IDX PT, R232, R190, R118, 0x1f ;  /* 0x00001f76bee87589 */ /* 0x000fe200000e0000 */
[--C-:B----4-:R-:W-:Y:S01]  /*30b0*/  FFMA.FTZ R97, R97, UR4, -R227.reuse ;  /* 0x0000000461617c23 */ /* 0x110fe200080108e3 */
[----:B------:R-:W-:Y:S02]  /*30c0*/  FFMA.FTZ R202, R202, UR4, -R227 ;  /* 0x00000004caca7c23 */ /* 0x000fe400080108e3 */
[----:B------:R-:W-:Y:S03]  /*30d0*/  SHFL.IDX PT, R233, R190, R199, 0x1f ;  /* 0x00001fc7bee97589 */ /* 0x000fe600000e0000 */
[----:B------:R-:W-:Y:S01]  /*30e0*/  MUFU.TANH R196, R196 ;  /* 0x000000c400c47308 */ /* 0x000fe20000002400 */
[----:B------:R-:W1:Y:S07]  /*30f0*/  SHFL.IDX PT, R227, R13, R117, 0x1f ;  /* 0x00001f750de37589 */ /* 0x000e6e00000e0000 */
[----:B------:R-:W-:Y:S08]  /*3100*/  MUFU.TANH R194, R194 ;  /* 0x000000c200c27308 */ /* 0x000ff00000002400 */
[----:B------:R-:W-:Y:S08]  /*3110*/  MUFU.TANH R201, R201 ;  /* 0x000000c900c97308 */ /* 0x000ff00000002400 */
[----:B------:R-:W2:Y:S01]  /*3120*/  MUFU.EX2 R104, R104 ;  /* 0x0000006800687308 */ /* 0x000ea20000000800 */
[--C-:B-1----:R-:W-:Y:S01]  /*3130*/  FFMA.FTZ R103, R103, UR4, -R227.reuse ;  /* 0x0000000467677c23 */ /* 0x102fe200080108e3 */
[----:B------:R-:W-:Y:S01]  /*3140*/  FFMA.FTZ R215, R215, UR4, -R227 ;  /* 0x00000004d7d77c23 */ /* 0x000fe200080108e3 */
[----:B------:R-:W-:-:S02]  /*3150*/  WARPGROUP.DEPBAR.LE gsb0, 0x0 ;  /* 0x00008000000079c5 */ /* 0x000fc40000010000 */
[--C-:B------:R-:W-:Y:S01]  /*3160*/  FADD.FTZ R24, R24, -R195.reuse ;  /* 0x800000c318187221 */ /* 0x100fe20000010000 */
[----:B------:R-:W-:Y:S01]  /*3170*/  FADD.FTZ R195, R26, -R195 ;  /* 0x800000c31ac37221 */ /* 0x000fe20000010000 */
[----:B------:R-:W-:Y:S01]  /*3180*/  FFMA.FTZ R26, -R192, R192, 1 ;  /* 0x3f800000c01a7423 */ /* 0x000fe200000101c0 */
[----:B------:R-:W-:Y:S01]  /*3190*/  FMUL.FTZ R192, R116, UR10 ;  /* 0x0000000a74c07c20 */ /* 0x000fe20008410000 */
[----:B------:R-:W-:Y:S01]  /*31a0*/  FMUL.FTZ R193, R113, R24 ;  /* 0x0000001871c17220 */ /* 0x000fe20000410000 */
[----:B------:R-:W-:Y:S01]  /*31b0*/  LDS R11, [R11+0x380] ;  /* 0x000380000b0b7984 */ /* 0x000fe20000000800 */
[----:B------:R-:W-:Y:S02]  /*31c0*/  MUFU.EX2 R209, R209 ;  /* 0x000000d100d17308 */ /* 0x000fe40000000800 */
[----:B------:R-:W-:Y:S01]  /*31d0*/  FMUL.FTZ R116, R26, R193 ;  /* 0x000000c11a747220 */ /* 0x000fe20000410000 */
[C---:B------:R-:W-:Y:S01]  /*31e0*/  IADD3 R193, R9.reuse, 0x4, RZ ;  /* 0x0000000409c17810 */ /* 0x040fe20007ffe0ff */
[----:B------:R-:W-:Y:S01]  /*31f0*/  FFMA.FTZ R26, R200, UR4, -R225 ;  /* 0x00000004c81a7c23 */ /* 0x000fe200080108e1 */
[----:B------:R-:W-:Y:S01]  /*3200*/  IADD3 R200, R9, 0x1c, RZ ;  /* 0x0000001c09c87810 */ /* 0x000fe20007ffe0ff */
[----:B------:R-:W-:Y:S02]  /*3210*/  SHFL.IDX PT, R225, R14, R9, 0x1f ;  /* 0x00001f090ee17589 */ /* 0x000fe400000e0000 */
[----:B------:R-:W1:Y:S02]  /*3220*/  MUFU.TANH R192, R192 ;  /* 0x000000c000c07308 */ /* 0x000e640000002400 */
[----:B------:R-:W3:Y:S04]  /*3230*/  SHFL.IDX PT, R24, R15, R193, 0x1f ;  /* 0x00001fc10f187589 */ /* 0x000ee800000e0000 */
[----:B------:R-:W4:Y:S01]  /*3240*/  SHFL.IDX PT, R229, R15, R200, 0x1f ;  /* 0x00001fc80fe57589 */ /* 0x000f2200000e0000 */
[----:B--2---:R-:W-:Y:S01]  /*3250*/  FMUL.FTZ R195, R104, R195 ;  /* 0x000000c368c37220 */ /* 0x004fe20000410000 */
[----:B------:R-:W-:Y:S01]  /*3260*/  FADD.FTZ R29, R29, -R232 ;  /* 0x800000e81d1d7221 */ /* 0x000fe20000010000 */
[----:B------:R-:W-:Y:S01]  /*3270*/  MUFU.EX2 R26, R26 ;  /* 0x0000001a001a7308 */ /* 0x000fe20000000800 */
[----:B------:R-:W2:Y:S01]  /*3280*/  SHFL.IDX PT, R234, R190, R193, 0x1f ;  /* 0x00001fc1beea7589 */ /* 0x000ea200000e0000 */
[----:B------:R-:W-:-:S06]  /*3290*/  FFMA.FTZ R76, -R76, R76, 1 ;  /* 0x3f8000004c4c7423 */ /* 0x000fcc000001014c */
[----:B------:R-:W-:Y:S01]  /*32a0*/  MUFU.EX2 R94, R94 ;  /* 0x0000005e005e7308 */ /* 0x000fe20000000800 */
[----:B------:R-:W-:Y:S01]  /*32b0*/  FFMA.FTZ R77, -R77, R77, 1 ;  /* 0x3f8000004d4d7423 */ /* 0x000fe2000001014d */
[----:B------:R-:W-:-:S06]  /*32c0*/  FFMA.FTZ R80, -R80, R80, 1 ;  /* 0x3f80000050507423 */ /* 0x000fcc0000010150 */
[----:B------:R-:W-:Y:S01]  /*32d0*/  MUFU.EX2 R204, R204 ;  /* 0x000000cc00cc7308 */ /* 0x000fe20000000800 */
[--C-:B---3--:R-:W-:Y:S01]  /*32e0*/  FFMA.FTZ R119, R197, UR4, -R24.reuse ;  /* 0x00000004c5777c23 */ /* 0x108fe20008010818 */
[----:B------:R-:W-:Y:S01]  /*32f0*/  FFMA.FTZ R224, R224, UR4, -R24 ;  /* 0x00000004e0e07c23 */ /* 0x000fe20008010818 */
[----:B------:R-:W-:Y:S02]  /*3300*/  VIADD R197, R9, 0x14 ;  /* 0x0000001409c57836 */ /* 0x000fe40000000000 */
[--C-:B----4-:R-:W-:Y:S01]  /*3310*/  FFMA.FTZ R92, R92, UR4, -R229.reuse ;  /* 0x000000045c5c7c23 */ /* 0x110fe200080108e5 */
[----:B------:R-:W-:Y:S01]  /*3320*/  FFMA.FTZ R207, R207, UR4, -R229 ;  /* 0x00000004cfcf7c23 */ /* 0x000fe200080108e5 */
[--C-:B------:R-:W-:Y:S01]  /*3330*/  FFMA.FTZ R229, R206, UR4, -R225.reuse ;  /* 0x00000004cee57c23 */ /* 0x100fe200080108e1 */
[----:B------:R3:W-:Y:S01]  /*3340*/  MUFU.EX2 R24, R198 ;  /* 0x000000c600187308 */ /* 0x0007e20000000800 */
[----:B------:R-:W4:Y:S01]  /*3350*/  SHFL.IDX PT, R231, R15, R197, 0x1f ;  /* 0x00001fc50fe77589 */ /* 0x000f2200000e0000 */
[----:B------:R-:W-:-:S03]  /*3360*/  FFMA.FTZ R206, R222, UR4, -R225 ;  /* 0x00000004dece7c23 */ /* 0x000fc600080108e1 */
[----:B------:R-:W5:Y:S01]  /*3370*/  SHFL.IDX PT, R225, R14, R197, 0x1f ;  /* 0x00001fc50ee17589 */ /* 0x000f6200000e0000 */
[----:B------:R-:W-:Y:S01]  /*3380*/  FMUL.FTZ R195, R19, R195 ;  /* 0x000000c313c37220 */ /* 0x000fe20000410000 */
[----:B------:R-:W-:Y:S01]  /*3390*/  FADD.FTZ R232, R31, -R232 ;  /* 0x800000e81fe87221 */ /* 0x000fe20000010000 */
[----:B--2---:R-:W-:Y:S01]  /*33a0*/  FADD.FTZ R27, R27, -R234 ;  /* 0x800000ea1b1b7221 */ /* 0x004fe20000010000 */
[----:B---3--:R-:W-:Y:S02]  /*33b0*/  VIADD R198, R9, 0x18 ;  /* 0x0000001809c67836 */ /* 0x008fe40000000000 */
[--C-:B------:R-:W-:Y:S01]  /*33c0*/  FADD.FTZ R34, R34, -R233.reuse ;  /* 0x800000e922227221 */ /* 0x100fe20000010000 */
[----:B------:R-:W-:Y:S01]  /*33d0*/  FADD.FTZ R32, R32, -R233 ;  /* 0x800000e920207221 */ /* 0x000fe20000010000 */
[----:B------:R-:W-:Y:S01]  /*33e0*/  MUFU.EX2 R97, R97 ;  /* 0x0000006100617308 */ /* 0x000fe20000000800 */
[----:B------:R-:W2:Y:S04]  /*33f0*/  SHFL.IDX PT, R226, R15, R198, 0x1f ;  /* 0x00001fc60fe27589 */ /* 0x000ea800000e0000 */
[----:B------:R-:W3:Y:S03]  /*3400*/  SHFL.IDX PT, R15, R14, R193, 0x1f ;  /* 0x00001fc10e0f7589 */ /* 0x000ee600000e0000 */
[----:B------:R-:W-:Y:S01]  /*3410*/  MUFU.EX2 R202, R202 ;  /* 0x000000ca00ca7308 */ /* 0x000fe20000000800 */
[----:B------:R-:W-:Y:S01]  /*3420*/  SHFL.IDX PT, R227, R13, R198, 0x1f ;  /* 0x00001fc60de37589 */ /* 0x000fe200000e0000 */
[--C-:B----4-:R-:W-:Y:S01]  /*3430*/  FFMA.FTZ R93, R93, UR4, -R231.reuse ;  /* 0x000000045d5d7c23 */ /* 0x110fe200080108e7 */
[----:B------:R-:W-:Y:S01]  /*3440*/  FFMA.FTZ R208, R208, UR4, -R231 ;  /* 0x00000004d0d07c23 */ /* 0x000fe200080108e7 */
[----:B------:R-:W-:Y:S01]  /*3450*/  FFMA.FTZ R231, R96, UR4, -R228 ;  /* 0x0000000460e77c23 */ /* 0x000fe200080108e4 */
[----:B------:R-:W-:Y:S01]  /*3460*/  FFMA.FTZ R91, -R91, R91, 1 ;  /* 0x3f8000005b5b7423 */ /* 0x000fe2000001015b */
[--C-:B-----5:R-:W-:Y:S01]  /*3470*/  FFMA.FTZ R99, R99, UR4, -R225.reuse ;  /* 0x0000000463637c23 */ /* 0x120fe200080108e1 */
[----:B------:R-:W-:Y:S01]  /*3480*/  FFMA.FTZ R217, R217, UR4, -R225 ;  /* 0x00000004d9d97c23 */ /* 0x000fe200080108e1 */
[----:B------:R-:W4:Y:S01]  /*3490*/  SHFL.IDX PT, R228, R13, R193, 0x1f ;  /* 0x00001fc10de47589 */ /* 0x000f2200000e0000 */
[----:B------:R-:W5:Y:S03]  /*34a0*/  MUFU.EX2 R19, R224 ;  /* 0x000000e000137308 */ /* 0x000f660000000800 */
[----:B------:R-:W1:Y:S01]  /*34b0*/  SHFL.IDX PT, R225, R13, R199, 0x1f ;  /* 0x00001fc70de17589 */ /* 0x000e6200000e0000 */
[--C-:B--2---:R-:W-:Y:S01]  /*34c0*/  FFMA.FTZ R95, R95, UR4, -R226.reuse ;  /* 0x000000045f5f7c23 */ /* 0x104fe200080108e2 */
[----:B------:R-:W-:-:S03]  /*34d0*/  FFMA.FTZ R205, R205, UR4, -R226 ;  /* 0x00000004cdcd7c23 */ /* 0x000fc600080108e2 */
[----:B------:R-:W2:Y:S01]  /*34e0*/  MUFU.EX2 R31, R219 ;  /* 0x000000db001f7308 */ /* 0x000ea20000000800 */
[----:B------:R-:W2:Y:S01]  /*34f0*/  SHFL.IDX PT, R226, R14, R199, 0x1f ;  /* 0x00001fc70ee27589 */ /* 0x000ea200000e0000 */
[--C-:B---3--:R-:W-:Y:S01]  /*3500*/  FFMA.FTZ R222, R98, UR4, -R15.reuse ;  /* 0x0000000462de7c23 */ /* 0x108fe2000801080f */
[----:B------:R-:W-:Y:S02]  /*3510*/  FFMA.FTZ R203, R203, UR4, -R15 ;  /* 0x00000004cbcb7c23 */ /* 0x000fe4000801080f */
[----:B------:R-:W3:Y:S03]  /*3520*/  SHFL.IDX PT, R98, R14, R198, 0x1f ;  /* 0x00001fc60e627589 */ /* 0x000ee600000e0000 */
[----:B------:R5:W-:Y:S01]  /*3530*/  MUFU.EX2 R96, R222 ;  /* 0x000000de00607308 */ /* 0x000be20000000800 */
[----:B----4-:R-:W-:-:S07]  /*3540*/  FFMA.FTZ R102, R102, UR4, -R228 ;  /* 0x0000000466667c23 */ /* 0x010fce00080108e4 */
[----:B------:R4:W-:Y:S01]  /*3550*/  MUFU.EX2 R15, R229 ;  /* 0x000000e5000f7308 */ /* 0x0009e20000000800 */
[----:B-----5:R-:W5:Y:S01]  /*3560*/  SHFL.IDX PT, R222, R13, R9, 0x1f ;  /* 0x00001f090dde7589 */ /* 0x020f6200000e0000 */
[----:B------:R-:W-:Y:S01]  /*3570*/  FFMA.FTZ R216, R216, UR4, -R228 ;  /* 0x00000004d8d87c23 */ /* 0x000fe200080108e4 */
[--C-:B-1----:R-:W-:Y:S01]  /*3580*/  FFMA.FTZ R220, R220, UR4, -R225.reuse ;  /* 0x00000004dcdc7c23 */ /* 0x102fe200080108e1 */
[----:B------:R-:W-:Y:S01]  /*3590*/  FFMA.FTZ R212, R212, UR4, -R225 ;  /* 0x00000004d4d47c23 */ /* 0x000fe200080108e1 */
[----:B------:R-:W-:Y:S02]  /*35a0*/  FSEL R225, R115, -INF , !P6 ;  /* 0xff80000073e17808 */ /* 0x000fe40007000000 */
[----:B------:R-:W-:Y:S01]  /*35b0*/  FSEL R228, R192, -INF , !P1 ;  /* 0xff800000c0e47808 */ /* 0x000fe20004800000 */
[----:B------:R-:W-:Y:S01]  /*35c0*/  FMUL.FTZ R27, R19, R27 ;  /* 0x0000001b131b7220 */ /* 0x000fe20000410000 */
[--C-:B--2---:R-:W-:Y:S01]  /*35d0*/  FFMA.FTZ R230, R230, UR4, -R226.reuse ;  /* 0x00000004e6e67c23 */ /* 0x104fe200080108e2 */
[----:B------:R-:W-:Y:S01]  /*35e0*/  FFMA.FTZ R218, R218, UR4, -R226 ;  /* 0x00000004dada7c23 */ /* 0x000fe200080108e2 */
[----:B----4-:R1:W2:Y:S01]  /*35f0*/  SHFL.IDX PT, R229, R14, R200, 0x1f ;  /* 0x00001fc80ee57589 */ /* 0x0102a200000e0000 */
[----:B------:R-:W-:Y:S01]  /*3600*/  FFMA.FTZ R228, R228, UR4, -R227 ;  /* 0x00000004e4e47c23 */ /* 0x000fe200080108e3 */
[--C-:B---3--:R-:W-:Y:S01]  /*3610*/  FFMA.FTZ R100, R100, UR4, -R98.reuse ;  /* 0x0000000464647c23 */ /* 0x108fe20008010862 */
[----:B------:R-:W-:Y:S01]  /*3620*/  FFMA.FTZ R213, R213, UR4, -R98 ;  /* 0x00000004d5d57c23 */ /* 0x000fe20008010862 */
[----:B------:R-:W3:Y:S01]  /*3630*/  SHFL.IDX PT, R226, R13, R118, 0x1f ;  /* 0x00001f760de27589 */ /* 0x000ee200000e0000 */
[----:B------:R4:W-:Y:S08]  /*3640*/  MUFU.EX2 R98, R230 ;  /* 0x000000e600627308 */ /* 0x0009f00000000800 */
[----:B-1----:R1:W-:Y:S01]  /*3650*/  MUFU.EX2 R14, R231 ;  /* 0x000000e7000e7308 */ /* 0x0023e20000000800 */
[--C-:B-----5:R-:W-:Y:S01]  /*3660*/  FFMA.FTZ R101, R101, UR4, -R222.reuse ;  /* 0x0000000465657c23 */ /* 0x120fe200080108de */
[----:B------:R-:W-:Y:S01]  /*3670*/  FFMA.FTZ R214, R214, UR4, -R222 ;  /* 0x00000004d6d67c23 */ /* 0x000fe200080108de */
[----:B----4-:R-:W-:Y:S04]  /*3680*/  SHFL.IDX PT, R230, R190, R197, 0x1f ;  /* 0x00001fc5bee67589 */ /* 0x010fe800000e0000 */
[----:B------:R-:W4:Y:S01]  /*3690*/  SHFL.IDX PT, R222, R13, R197, 0x1f ;  /* 0x00001fc50dde7589 */ /* 0x000f2200000e0000 */
[----:B------:R-:W-:Y:S01]  /*36a0*/  FFMA.FTZ R219, -R18, R18, 1 ;  /* 0x3f80000012db7423 */ /* 0x000fe20000010112 */
[----:B------:R-:W-:Y:S01]  /*36b0*/  MUFU.EX2 R93, R93 ;  /* 0x0000005d005d7308 */ /* 0x000fe20000000800 */
[--C-:B--2---:R-:W-:Y:S01]  /*36c0*/  FFMA.FTZ R223, R223, UR4, -R229.reuse ;  /* 0x00000004dfdf7c23 */ /* 0x104fe200080108e5 */
[----:B------:R-:W-:Y:S01]  /*36d0*/  FFMA.FTZ R211, R211, UR4, -R229 ;  /* 0x00000004d3d37c23 */ /* 0x000fe200080108e5 */
[----:B------:R-:W-:Y:S01]  /*36e0*/  FSEL R229, R201, -INF , !P4 ;  /* 0xff800000c9e57808 */ /* 0x000fe20006000000 */
[----:B-1----:R-:W-:Y:S01]  /*36f0*/  SHFL.IDX PT, R231, R190, R117, 0x1f ;  /* 0x00001f75bee77589 */ /* 0x002fe200000e0000 */
[--C-:B---3--:R-:W-:Y:S01]  /*3700*/  FFMA.FTZ R235, R235, UR4, -R226.reuse ;  /* 0x00000004ebeb7c23 */ /* 0x108fe200080108e2 */
[----:B------:R-:W-:-:S02]  /*3710*/  FFMA.FTZ R210, R210, UR4, -R226 ;  /* 0x00000004d2d27c23 */ /* 0x000fc400080108e2 */
[----:B------:R-:W-:Y:S01]  /*3720*/  MUFU.EX2 R208, R208 ;  /* 0x000000d000d07308 */ /* 0x000fe20000000800 */
[----:B------:R1:W2:Y:S07]  /*3730*/  SHFL.IDX PT, R226, R13, R200, 0x1f ;  /* 0x00001fc80de27589 */ /* 0x0002ae00000e0000 */
[----:B------:R3:W-:Y:S08]  /*3740*/  MUFU.EX2 R12, R235 ;  /* 0x000000eb000c7308 */ /* 0x0007f00000000800 */
[----:B-1----:R1:W-:Y:S01]  /*3750*/  MUFU.EX2 R13, R223 ;  /* 0x000000df000d7308 */ /* 0x0023e20000000800 */
[----:B---3--:R-:W3:Y:S07]  /*3760*/  LDL R235, [R1+0x18] ;  /* 0x0000180001eb7983 */ /* 0x008eee0000100800 */
[----:B------:R-:W-:Y:S01]  /*3770*/  MUFU.EX2 R95, R95 ;  /* 0x0000005f005f7308 */ /* 0x000fe20000000800 */
[----:B-1----:R-:W-:-:S05]  /*3780*/  FSEL R223, R191, -INF , !P5 ;  /* 0xff800000bfdf7808 */ /* 0x002fca0006800000 */
[--C-:B----4-:R-:W-:Y:S01]  /*3790*/  FFMA.FTZ R223, R223, UR4, -R222.reuse ;  /* 0x00000004dfdf7c23 */ /* 0x110fe200080108de */
[----:B------:R-:W-:Y:S01]  /*37a0*/  FFMA.FTZ R222, R225, UR4, -R222 ;  /* 0x00000004e1de7c23 */ /* 0x000fe200080108de */
[----:B------:R-:W-:Y:S01]  /*37b0*/  FSEL R225, R196, -INF , !P2 ;  /* 0xff800000c4e17808 */ /* 0x000fe20005000000 */
[----:B------:R-:W-:Y:S04]  /*37c0*/  MUFU.EX2 R207, R207 ;  /* 0x000000cf00cf7308 */ /* 0x000fe80000000800 */
[----:B------:R-:W-:Y:S01]  /*37d0*/  FFMA.FTZ R227, R225, UR4, -R227 ;  /* 0x00000004e1e37c23 */ /* 0x000fe200080108e3 */
[----:B------:R-:W-:Y:S01]  /*37e0*/  FSEL R225, R194, -INF , !P3 ;  /* 0xff800000c2e17808 */ /* 0x000fe20005800000 */
[----:B------:R-:W-:Y:S02]  /*37f0*/  FMUL.FTZ R32, R94, R32 ;  /* 0x000000205e207220 */ /* 0x000fe40000410000 */
[----:B------:R-:W-:Y:S02]  /*3800*/  MUFU.EX2 R206, R206 ;  /* 0x000000ce00ce7308 */ /* 0x000fe40000000800 */
[--C-:B--2---:R-:W-:Y:S01]  /*3810*/  FFMA.FTZ R225, R225, UR4, -R226.reuse ;  /* 0x00000004e1e17c23 */ /* 0x104fe200080108e2 */
[----:B------:R-:W-:-:S02]  /*3820*/  FFMA.FTZ R226, R229, UR4, -R226 ;  /* 0x00000004e5e27c23 */ /* 0x000fc400080108e2 */
[----:B------:R-:W-:Y:S03]  /*3830*/  SHFL.IDX PT, R229, R190, R198, 0x1f ;  /* 0x00001fc6bee57589 */ /* 0x000fe600000e0000 */
[----:B------:R-:W-:Y:S01]  /*3840*/  MUFU.EX2 R203, R203 ;  /* 0x000000cb00cb7308 */ /* 0x000fe20000000800 */
[----:B------:R-:W1:Y:S07]  /*3850*/  SHFL.IDX PT, R190, R190, R200, 0x1f ;  /* 0x00001fc8bebe7589 */ /* 0x000e6e00000e0000 */
[----:B------:R-:W2:Y:S01]  /*3860*/  MUFU.EX2 R18, R221 ;  /* 0x000000dd00127308 */ /* 0x000ea20000000800 */
[----:B------:R-:W-:-:S04]  /*3870*/  FADD.FTZ R30, R30, -R231 ;  /* 0x800000e71e1e7221 */ /* 0x000fc80000010000 */
[----:B------:R-:W-:-:S03]  /*3880*/  FMUL.FTZ R30, R31, R30 ;  /* 0x0000001e1f1e7220 */ /* 0x000fc60000410000 */
[----:B------:R-:W-:Y:S08]  /*3890*/  MUFU.EX2 R218, R218 ;  /* 0x000000da00da7308 */ /* 0x000ff00000000800 */
[----:B------:R-:W-:Y:S01]  /*38a0*/  MUFU.EX2 R217, R217 ;  /* 0x000000d900d97308 */ /* 0x000fe20000000800 */
[--C-:B-1----:R-:W-:Y:S01]  /*38b0*/  FADD.FTZ R37, R37, -R190.reuse ;  /* 0x800000be25257221 */ /* 0x102fe20000010000 */
[----:B------:R-:W-:Y:S01]  /*38c0*/  FADD.FTZ R39, R39, -R190 ;  /* 0x800000be27277221 */ /* 0x000fe20000010000 */
[----:B------:R-:W-:Y:S01]  /*38d0*/  FFMA.FTZ R190, -R21, R21, 1 ;  /* 0x3f80000015be7423 */ /* 0x000fe20000010115 */
[----:B------:R-:W-:-:S04]  /*38e0*/  FFMA.FTZ R21, -R20, R20, 1 ;  /* 0x3f80000014157423 */ /* 0x000fc80000010114 */
[----:B------:R-:W-:Y:S01]  /*38f0*/  FMUL.FTZ R21, R21, R27 ;  /* 0x0000001b15157220 */ /* 0x000fe20000410000 */
[----:B------:R-:W-:Y:S01]  /*3900*/  FFMA.FTZ R27, -R22, R22, 1 ;  /* 0x3f800000161b7423 */ /* 0x000fe20000010116 */
[----:B------:R-:W-:Y:S01]  /*3910*/  FFMA.FTZ R22, -R23, R23, 1 ;  /* 0x3f80000017167423 */ /* 0x000fe20000010117 */
[----:B------:R-:W-:Y:S01]  /*3920*/  FMUL.FTZ R23, R26, R29 ;  /* 0x0000001d1a177220 */ /* 0x000fe20000410000 */
[----:B------:R-:W-:Y:S02]  /*3930*/  MUFU.EX2 R99, R99 ;  /* 0x0000006300637308 */ /* 0x000fe40000000800 */
[----:B------:R-:W-:Y:S01]  /*3940*/  FMUL.FTZ R22, R22, R30 ;  /* 0x0000001e16167220 */ /* 0x000fe20000410000 */
[----:B------:R-:W-:Y:S01]  /*3950*/  FMUL.FTZ R23, R27, R23 ;  /* 0x000000171b177220 */ /* 0x000fe20000410000 */
[----:B--2---:R-:W-:Y:S01]  /*3960*/  FMUL.FTZ R27, R18, R232 ;  /* 0x000000e8121b7220 */ /* 0x004fe20000410000 */
[----:B------:R-:W-:Y:S01]  /*3970*/  FFMA.FTZ R30, -R72, R72, 1 ;  /* 0x3f800000481e7423 */ /* 0x000fe20000010148 */
[----:B------:R-:W-:Y:S01]  /*3980*/  FFMA.FTZ R89, -R89, R89, 1 ;  /* 0x3f80000059597423 */ /* 0x000fe20000010159 */
[----:B------:R-:W-:Y:S01]  /*3990*/  FFMA.FTZ R184, -R184, R184, 1 ;  /* 0x3f800000b8b87423 */ /* 0x000fe200000101b8 */
[----:B------:R-:W-:Y:S01]  /*39a0*/  MUFU.EX2 R100, R100 ;  /* 0x0000006400647308 */ /* 0x000fe20000000800 */
[----:B------:R-:W-:-:S07]  /*39b0*/  FMUL.FTZ R30, R30, R27 ;  /* 0x0000001b1e1e7220 */ /* 0x000fce0000410000 */
[----:B------:R-:W1:Y:S01]  /*39c0*/  MUFU.EX2 R27, R205 ;  /* 0x000000cd001b7308 */ /* 0x000e620000000800 */
[--C-:B------:R-:W-:Y:S01]  /*39d0*/  FADD.FTZ R33, R33, -R230.reuse ;  /* 0x800000e621217221 */ /* 0x100fe20000010000 */
[----:B------:R-:W-:Y:S01]  /*39e0*/  FADD.FTZ R35, R35, -R230 ;  /* 0x800000e623237221 */ /* 0x000fe20000010000 */
[----:B------:R-:W-:Y:S01]  /*39f0*/  FFMA.FTZ R29, -R73, R73, 1 ;  /* 0x3f800000491d7423 */ /* 0x000fe20000010149 */
[----:B------:R-:W-:Y:S01]  /*3a00*/  FMUL.FTZ R73, R209, R34 ;  /* 0x00000022d1497220 */ /* 0x000fe20000410000 */
[----:B------:R-:W-:Y:S01]  /*3a10*/  FFMA.FTZ R34, -R74, R74, 1 ;  /* 0x3f8000004a227423 */ /* 0x000fe2000001014a */
[----:B------:R-:W-:Y:S01]  /*3a20*/  FMUL.FTZ R33, R93, R33 ;  /* 0x000000215d217220 */ /* 0x000fe20000410000 */
[----:B------:R-:W-:Y:S01]  /*3a30*/  FADD.FTZ R38, R38, -R229 ;  /* 0x800000e526267221 */ /* 0x000fe20000010000 */
[----:B------:R-:W-:Y:S01]  /*3a40*/  FMUL.FTZ R35, R208, R35 ;  /* 0x00000023d0237220 */ /* 0x000fe20000410000 */
[----:B------:R-:W-:Y:S01]  /*3a50*/  FADD.FTZ R28, R28, -R231 ;  /* 0x800000e71c1c7221 */ /* 0x000fe20000010000 */
[----:B------:R-:W-:Y:S01]  /*3a60*/  FMUL.FTZ R34, R34, R33 ;  /* 0x0000002122227220 */ /* 0x000fe20000410000 */
[----:B------:R-:W-:Y:S01]  /*3a70*/  MUFU.EX2 R213, R213 ;  /* 0x000000d500d57308 */ /* 0x000fe20000000800 */
[----:B------:R-:W-:Y:S01]  /*3a80*/  FMUL.FTZ R33, R76, R35 ;  /* 0x000000234c217220 */ /* 0x000fe20000410000 */
[----:B------:R-:W-:Y:S01]  /*3a90*/  FFMA.FTZ R35, -R79, R79, 1 ;  /* 0x3f8000004f237423 */ /* 0x000fe2000001014f */
[----:B-1----:R-:W-:Y:S01]  /*3aa0*/  FMUL.FTZ R38, R27, R38 ;  /* 0x000000261b267220 */ /* 0x002fe20000410000 */
[----:B------:R-:W-:-:S04]  /*3ab0*/  FMUL.FTZ R20, R24, R28 ;  /* 0x0000001c18147220 */ /* 0x000fc80000410000 */
[----:B------:R-:W-:Y:S01]  /*3ac0*/  MUFU.EX2 R92, R92 ;  /* 0x0000005c005c7308 */ /* 0x000fe20000000800 */
[----:B------:R-:W1:Y:S01]  /*3ad0*/  SHFL.IDX PT, R28, R11, R9, 0x1f ;  /* 0x00001f090b1c7589 */ /* 0x000e6200000e0000 */
[----:B------:R-:W-:-:S03]  /*3ae0*/  FMUL.FTZ R35, R35, R38 ;  /* 0x0000002623237220 */ /* 0x000fc60000410000 */
[----:B------:R-:W2:Y:S01]  /*3af0*/  SHFL.IDX PT, R38, R11, R118, 0x1f ;  /* 0x00001f760b267589 */ /* 0x000ea200000e0000 */
[----:B------:R-:W-:Y:S02]  /*3b00*/  FFMA.FTZ R90, -R90, R90, 1 ;  /* 0x3f8000005a5a7423 */ /* 0x000fe4000001015a */
[----:B------:R-:W-:Y:S01]  /*3b10*/  MUFU.EX2 R101, R101 ;  /* 0x0000006500657308 */ /* 0x000fe20000000800 */
[----:B------:R-:W4:Y:S01]  /*3b20*/  SHFL.IDX PT, R74, R11, R199, 0x1f ;  /* 0x00001fc70b4a7589 */ /* 0x000f2200000e0000 */
[----:B------:R-:W-:Y:S01]  /*3b30*/  FADD.FTZ R36, R36, -R229 ;  /* 0x800000e524247221 */ /* 0x000fe20000010000 */
[----:B------:R-:W-:Y:S01]  /*3b40*/  FMUL.FTZ R29, R29, R32 ;  /* 0x000000201d1d7220 */ /* 0x000fe20000410000 */
[----:B------:R-:W-:Y:S02]  /*3b50*/  FFMA.FTZ R32, -R75, R75, 1 ;  /* 0x3f8000004b207423 */ /* 0x000fe4000001014b */
[----:B------:R-:W-:Y:S01]  /*3b60*/  FMUL.FTZ R36, R95, R36 ;  /* 0x000000245f247220 */ /* 0x000fe20000410000 */
[----:B------:R-:W-:Y:S01]  /*3b70*/  FMUL.FTZ R39, R207, R39 ;  /* 0x00000027cf277220 */ /* 0x000fe20000410000 */
[----:B------:R-:W-:Y:S01]  /*3b80*/  FMUL.FTZ R32, R32, R73 ;  /* 0x0000004920207220 */ /* 0x000fe20000410000 */
[----:B------:R-:W5:Y:S01]  /*3b90*/  SHFL.IDX PT, R72, R11, R193, 0x1f ;  /* 0x00001fc10b487589 */ /* 0x000f6200000e0000 */
[----:B------:R-:W-:Y:S01]  /*3ba0*/  FMUL.FTZ R36, R77, R36 ;  /* 0x000000244d247220 */ /* 0x000fe20000410000 */
[----:B------:R-:W-:Y:S02]  /*3bb0*/  MUFU.EX2 R102, R102 ;  /* 0x0000006600667308 */ /* 0x000fe40000000800 */
[----:B------:R-:W5:Y:S04]  /*3bc0*/  SHFL.IDX PT, R73, R11, R117, 0x1f ;  /* 0x00001f750b497589 */ /* 0x000f6800000e0000 */
[----:B------:R-:W5:Y:S01]  /*3bd0*/  SHFL.IDX PT, R75, R11, R197, 0x1f ;  /* 0x00001fc50b4b7589 */ /* 0x000f6200000e0000 */
[--C-:B-1----:R-:W-:Y:S01]  /*3be0*/  FADD.FTZ R40, R40, -R28.reuse ;  /* 0x8000001c28287221 */ /* 0x102fe20000010000 */
[----:B------:R-:W-:Y:S02]  /*3bf0*/  MUFU.EX2 R119, R119 ;  /* 0x0000007700777308 */ /* 0x000fe40000000800 */
[----:B------:R-:W-:Y:S04]  /*3c00*/  SHFL.IDX PT, R76, R11, R198, 0x1f ;  /* 0x00001fc60b4c7589 */ /* 0x000fe800000e0000 */
[----:B------:R1:W5:Y:S02]  /*3c10*/  SHFL.IDX PT, R77, R11, R200, 0x1f ;  /* 0x00001fc80b4d7589 */ /* 0x00036400000e0000 */
[----:B------:R-:W-:Y:S01]  /*3c20*/  MUFU.EX2 R103, R103 ;  /* 0x0000006700677308 */ /* 0x000fe20000000800 */
[----:B-1----:R-:W-:Y:S01]  /*3c30*/  FMUL.FTZ R11, R80, R39 ;  /* 0x00000027500b7220 */ /* 0x002fe20000410000 */
[----:B------:R-:W-:Y:S01]  /*3c40*/  FADD.FTZ R39, R42, -R28 ;  /* 0x8000001c2a277221 */ /* 0x000fe20000010000 */
[----:B--2---:R-:W-:Y:S01]  /*3c50*/  FADD.FTZ R28, R45, -R38 ;  /* 0x800000262d1c7221 */ /* 0x004fe20000010000 */
[----:B----4-:R-:W-:-:S02]  /*3c60*/  FADD.FTZ R45, R48, -R74 ;  /* 0x8000004a302d7221 */ /* 0x010fc40000010000 */
[----:B------:R1:W2:Y:S01]  /*3c70*/  LDS R48, [R10+0x380] ;  /* 0x000380000a307984 */ /* 0x0002a20000000800 */
[--C-:B-----5:R-:W-:Y:S01]  /*3c80*/  FADD.FTZ R41, R41, -R72.reuse ;  /* 0x8000004829297221 */ /* 0x120fe20000010000 */
[----:B------:R-:W-:Y:S01]  /*3c90*/  FADD.FTZ R72, R43, -R72 ;  /* 0x800000482b487221 */ /* 0x000fe20000010000 */
[--C-:B------:R-:W-:Y:S01]  /*3ca0*/  FADD.FTZ R43, R44, -R73.reuse ;  /* 0x800000492c2b7221 */ /* 0x100fe20000010000 */
[----:B------:R-:W-:Y:S01]  /*3cb0*/  FADD.FTZ R73, R46, -R73 ;  /* 0x800000492e497221 */ /* 0x000fe20000010000 */
[--C-:B------:R-:W-:Y:S01]  /*3cc0*/  FADD.FTZ R42, R51, -R75.reuse ;  /* 0x8000004b332a7221 */ /* 0x100fe20000010000 */
[----:B------:R-:W-:Y:S01]  /*3cd0*/  FFMA.FTZ R46, -R81, R81, 1 ;  /* 0x3f800000512e7423 */ /* 0x000fe20000010151 */
[----:B------:R-:W-:Y:S01]  /*3ce0*/  FMUL.FTZ R51, R15, R40 ;  /* 0x000000280f337220 */ /* 0x000fe20000410000 */
[----:B------:R-:W-:Y:S01]  /*3cf0*/  FADD.FTZ R79, R50, -R74 ;  /* 0x8000004a324f7221 */ /* 0x000fe20000010000 */
[----:B-1----:R-:W-:Y:S02]  /*3d00*/  FMUL.FTZ R10, R14, R43 ;  /* 0x0000002b0e0a7220 */ /* 0x002fe40000410000 */
[----:B------:R-:W-:Y:S01]  /*3d10*/  FMUL.FTZ R46, R46, R51 ;  /* 0x000000332e2e7220 */ /* 0x000fe20000410000 */
[----:B------:R-:W-:Y:S01]  /*3d20*/  FFMA.FTZ R51, -R85, R85, 1 ;  /* 0x3f80000055337423 */ /* 0x000fe20000010155 */
[----:B------:R-:W-:Y:S01]  /*3d30*/  FADD.FTZ R47, R47, -R38 ;  /* 0x800000262f2f7221 */ /* 0x000fe20000010000 */
        /* <DEDUP_REMOVED lines=8> */
[----:B------:R-:W-:Y:S01]  /*3dc0*/  FADD.FTZ R44, R53, -R77 ;  /* 0x8000004d352c7221 */ /* 0x000fe20000010000 */
[----:B------:R-:W-:Y:S01]  /*3dd0*/  FMUL.FTZ R10, R202, R47 ;  /* 0x0000002fca0a7220 */ /* 0x000fe20000410000 */
        /* <DEDUP_REMOVED lines=10> */
[----:B------:R-:W1:Y:S01]  /*3e80*/  MUFU.EX2 R10, R211 ;  /* 0x000000d3000a7308 */ /* 0x000e620000000800 */
[----:B------:R-:W-:Y:S01]  /*3e90*/  FMUL.FTZ R43, R99, R38 ;  /* 0x00000026632b7220 */ /* 0x000fe20000410000 */
[----:B--2---:R-:W2:Y:S04]  /*3ea0*/  SHFL.IDX PT, R73, R48, R9, 0x1f ;  /* 0x00001f0930497589 */ /* 0x004ea800000e0000 */
[----:B------:R-:W4:Y:S01]  /*3eb0*/  SHFL.IDX PT, R72, R48, R193, 0x1f ;  /* 0x00001fc130487589 */ /* 0x000f2200000e0000 */
[----:B------:R-:W-:-:S03]  /*3ec0*/  FMUL.FTZ R38, R184, R75 ;  /* 0x0000004bb8267220 */ /* 0x000fc60000410000 */
[----:B------:R-:W5:Y:S04]  /*3ed0*/  SHFL.IDX PT, R118, R48, R118, 0x1f ;  /* 0x00001f7630767589 */ /* 0x000f6800000e0000 */
[----:B------:R-:W5:Y:S04]  /*3ee0*/  SHFL.IDX PT, R199, R48, R199, 0x1f ;  /* 0x00001fc730c77589 */ /* 0x000f6800000e0000 */
[----:B------:R-:W5:Y:S04]  /*3ef0*/  SHFL.IDX PT, R28, R48, R197, 0x1f ;  /* 0x00001fc5301c7589 */ /* 0x000f6800000e0000 */
[----:B------:R-:W5:Y:S04]  /*3f00*/  SHFL.IDX PT, R117, R48, R117, 0x1f ;  /* 0x00001f7530757589 */ /* 0x000f6800000e0000 */
[----:B------:R-:W5:Y:S04]  /*3f10*/  SHFL.IDX PT, R75, R48, R198, 0x1f ;  /* 0x00001fc6304b7589 */ /* 0x000f6800000e0000 */
[----:B------:R4:W3:Y:S01]  /*3f20*/  SHFL.IDX PT, R200, R48, R200, 0x1f ;  /* 0x00001fc830c87589 */ /* 0x0008e200000e0000 */
[----:B------:R-:W5:Y:S01]  /*3f30*/  MUFU.EX2 R220, R220 ;  /* 0x000000dc00dc7308 */ /* 0x000f620000000800 */
[----:B------:R-:W-:Y:S01]  /*3f40*/  FMUL.FTZ R42, R90, R43 ;  /* 0x0000002b5a2a7220 */ /* 0x000fe20000410000 */
[----:B------:R-:W-:Y:S01]  /*3f50*/  FADD.FTZ R55, R55, -R77 ;  /* 0x8000004d37377221 */ /* 0x000fe20000010000 */
[----:B------:R-:W-:Y:S01]  /*3f60*/  FADD.FTZ R54, R54, -R76 ;  /* 0x8000004c36367221 */ /* 0x000fe20000010000 */
[----:B------:R-:W-:-:S04]  /*3f70*/  FFMA.FTZ R185, -R185, R185, 1 ;  /* 0x3f800000b9b97423 */ /* 0x000fc800000101b9 */
[----:B------:R-:W5:Y:S01]  /*3f80*/  MUFU.EX2 R214, R214 ;  /* 0x000000d600d67308 */ /* 0x000f620000000800 */
[----:B------:R-:W-:Y:S01]  /*3f90*/  FMUL.FTZ R74, R100, R49 ;  /* 0x00000031644a7220 */ /* 0x000fe20000410000 */
[----:B------:R-:W-:-:S06]  /*3fa0*/  FFMA.FTZ R188, -R188, R188, 1 ;  /* 0x3f800000bcbc7423 */ /* 0x000fcc00000101bc */
[----:B------:R-:W3:Y:S01]  /*3fb0*/  MUFU.EX2 R43, R216 ;  /* 0x000000d8002b7308 */ /* 0x000ee20000000800 */
[----:B-1----:R-:W-:-:S07]  /*3fc0*/  FMUL.FTZ R79, R10, R55 ;  /* 0x000000370a4f7220 */ /* 0x002fce0000410000 */
[----:B------:R-:W1:Y:S01]  /*3fd0*/  MUFU.EX2 R221, R222 ;  /* 0x000000de00dd7308 */ /* 0x000e620000000800 */
[----:B------:R-:W-:Y:S01]  /*3fe0*/  FFMA.FTZ R186, -R186, R186, 1 ;  /* 0x3f800000baba7423 */ /* 0x000fe200000101ba */
[----:B------:R-:W-:Y:S01]  /*3ff0*/  FFMA.FTZ R187, -R187, R187, 1 ;  /* 0x3f800000bbbb7423 */ /* 0x000fe200000101bb */
[----:B------:R-:W-:Y:S01]  /*4000*/  FMUL.FTZ R54, R213, R54 ;  /* 0x00000036d5367220 */ /* 0x000fe20000410000 */
[----:B------:R-:W-:-:S04]  /*4010*/  FMUL.FTZ R77, R13, R44 ;  /* 0x0000002c0d4d7220 */ /* 0x000fc80000410000 */
[----:B------:R-:W1:Y:S01]  /*4020*/  MUFU.EX2 R227, R227 ;  /* 0x000000e300e37308 */ /* 0x000e620000000800 */
[----:B------:R-:W-:Y:S01]  /*4030*/  FMUL.FTZ R55, R185, R74 ;  /* 0x0000004ab9377220 */ /* 0x000fe20000410000 */
[----:B--2---:R-:W-:Y:S01]  /*4040*/  FADD.FTZ R74, R56, -R73 ;  /* 0x80000049384a7221 */ /* 0x004fe20000010000 */
[----:B------:R-:W-:-:S05]  /*4050*/  FMUL.FTZ R44, R188, R79 ;  /* 0x0000004fbc2c7220 */ /* 0x000fca0000410000 */
[----:B------:R-:W2:Y:S01]  /*4060*/  MUFU.EX2 R215, R215 ;  /* 0x000000d700d77308 */ /* 0x000ea20000000800 */
[----:B------:R-:W-:Y:S01]  /*4070*/  FFMA.FTZ R78, -R78, R78, 1 ;  /* 0x3f8000004e4e7423 */ /* 0x000fe2000001014e */
[----:B------:R-:W-:-:S06]  /*4080*/  FMUL.FTZ R37, R92, R37 ;  /* 0x000000255c257220 */ /* 0x000fcc0000410000 */
[----:B------:R-:W2:Y:S01]  /*4090*/  MUFU.EX2 R210, R210 ;  /* 0x000000d200d27308 */ /* 0x000ea20000000800 */
[----:B----4-:R-:W-:Y:S01]  /*40a0*/  FADD.FTZ R79, R57, -R72 ;  /* 0x80000048394f7221 */ /* 0x010fe20000010000 */
[----:B------:R-:W-:-:S06]  /*40b0*/  FMUL.FTZ R49, R187, R54 ;  /* 0x00000036bb317220 */ /* 0x000fcc0000410000 */
[----:B------:R-:W-:Y:S01]  /*40c0*/  MUFU.EX2 R223, R223 ;  /* 0x000000df00df7308 */ /* 0x000fe20000000800 */
[----:B------:R-:W-:Y:S01]  /*40d0*/  FMUL.FTZ R48, R186, R77 ;  /* 0x0000004dba307220 */ /* 0x000fe20000410000 */
[----:B-----5:R-:W-:-:S06]  /*40e0*/  FADD.FTZ R81, R61, -R118 ;  /* 0x800000763d517221 */ /* 0x020fcc0000010000 */
[----:B------:R-:W-:Y:S01]  /*40f0*/  MUFU.EX2 R228, R228 ;  /* 0x000000e400e47308 */ /* 0x000fe20000000800 */
[----:B------:R-:W-:-:S07]  /*4100*/  FADD.FTZ R57, R64, -R199 ;  /* 0x800000c740397221 */ /* 0x000fce0000010000 */
[----:B------:R-:W-:Y:S01]  /*4110*/  MUFU.EX2 R225, R225 ;  /* 0x000000e100e17308 */ /* 0x000fe20000000800 */
[----:B------:R-:W-:-:S07]  /*4120*/  FFMA.FTZ R83, -R83, R83, 1 ;  /* 0x3f80000053537423 */ /* 0x000fce0000010153 */
[----:B------:R-:W4:Y:S01]  /*4130*/  MUFU.EX2 R212, R212 ;  /* 0x000000d400d47308 */ /* 0x000f220000000800 */
[----:B------:R-:W-:-:S07]  /*4140*/  FADD.FTZ R77, R58, -R73 ;  /* 0x800000493a4d7221 */ /* 0x000fce0000010000 */
[----:B------:R-:W5:Y:S01]  /*4150*/  MUFU.EX2 R226, R226 ;  /* 0x000000e200e27308 */ /* 0x000f620000000800 */
[----:B------:R-:W-:Y:S01]  /*4160*/  FADD.FTZ R76, R59, -R72 ;  /* 0x800000483b4c7221 */ /* 0x000fe20000010000 */
[----:B------:R-:W-:Y:S01]  /*4170*/  FADD.FTZ R56, R65, -R28 ;  /* 0x8000001c41387221 */ /* 0x000fe20000010000 */
[----:B------:R-:W-:Y:S01]  /*4180*/  FFMA.FTZ R54, -R189, R189, 1 ;  /* 0x3f800000bd367423 */ /* 0x000fe200000101bd */
[----:B------:R-:W-:Y:S01]  /*4190*/  FMUL.FTZ R61, R101, R74 ;  /* 0x0000004a653d7220 */ /* 0x000fe20000410000 */
[----:B------:R-:W-:Y:S01]  /*41a0*/  FADD.FTZ R25, R25, -R234 ;  /* 0x800000ea19197221 */ /* 0x000fe20000010000 */
[--C-:B------:R-:W-:Y:S01]  /*41b0*/  FADD.FTZ R60, R60, -R117.reuse ;  /* 0x800000753c3c7221 */ /* 0x100fe20000010000 */
[----:B------:R-:W-:Y:S01]  /*41c0*/  FADD.FTZ R28, R67, -R28 ;  /* 0x8000001c431c7221 */ /* 0x000fe20000010000 */
[----:B------:R-:W-:Y:S01]  /*41d0*/  FMUL.FTZ R37, R78, R37 ;  /* 0x000000254e257220 */ /* 0x000fe20000410000 */
[----:B------:R-:W-:Y:S01]  /*41e0*/  FADD.FTZ R78, R62, -R117 ;  /* 0x800000753e4e7221 */ /* 0x000fe20000010000 */
[--C-:B------:R-:W-:Y:S01]  /*41f0*/  FADD.FTZ R59, R68, -R75.reuse ;  /* 0x8000004b443b7221 */ /* 0x100fe20000010000 */
[----:B------:R-:W-:Y:S01]  /*4200*/  FADD.FTZ R70, R70, -R75 ;  /* 0x8000004b46467221 */ /* 0x000fe20000010000 */
[----:B------:R-:W-:Y:S01]  /*4210*/  FFMA.FTZ R112, -R112, R112, 1 ;  /* 0x3f80000070707423 */ /* 0x000fe20000010170 */
[----:B------:R-:W-:Y:S01]  /*4220*/  FMUL.FTZ R57, R220, R57 ;  /* 0x00000039dc397220 */ /* 0x000fe20000410000 */
[----:B------:R-:W-:Y:S01]  /*4230*/  FMUL.FTZ R20, R190, R20 ;  /* 0x00000014be147220 */ /* 0x000fe20000410000 */
[----:B------:R-:W-:Y:S01]  /*4240*/  FMUL.FTZ R40, R83, R40 ;  /* 0x0000002853287220 */ /* 0x000fe20000410000 */
[----:B------:R-:W-:Y:S01]  /*4250*/  FMUL.FTZ R54, R54, R61 ;  /* 0x0000003d36367220 */ /* 0x000fe20000410000 */
[----:B------:R-:W-:Y:S01]  /*4260*/  FFMA.FTZ R73, -R105, R105, 1 ;  /* 0x3f80000069497423 */ /* 0x000fe20000010169 */
[----:B------:R-:W-:Y:S01]  /*4270*/  FFMA.FTZ R72, -R106, R106, 1 ;  /* 0x3f8000006a487423 */ /* 0x000fe2000001016a */
[----:B------:R-:W-:Y:S01]  /*4280*/  FFMA.FTZ R75, -R107, R107, 1 ;  /* 0x3f8000006b4b7423 */ /* 0x000fe2000001016b */
[----:B------:R-:W-:Y:S01]  /*4290*/  FMUL.FTZ R77, R214, R77 ;  /* 0x0000004dd64d7220 */ /* 0x000fe20000410000 */
[----:B------:R-:W-:Y:S01]  /*42a0*/  FMUL.FTZ R62, R102, R79 ;  /* 0x0000004f663e7220 */ /* 0x000fe20000410000 */
[----:B---3--:R-:W-:Y:S01]  /*42b0*/  FMUL.FTZ R76, R43, R76 ;  /* 0x0000004c2b4c7220 */ /* 0x008fe20000410000 */
[----:B------:R-:W-:Y:S01]  /*42c0*/  FMUL.FTZ R25, R119, R25 ;  /* 0x0000001977197220 */ /* 0x000fe20000410000 */
[----:B------:R-:W-:Y:S01]  /*42d0*/  FADD.FTZ R83, R63, -R118 ;  /* 0x800000763f537221 */ /* 0x000fe20000010000 */
[----:B------:R-:W-:Y:S01]  /*42e0*/  FFMA.FTZ R74, -R108, R108, 1 ;  /* 0x3f8000006c4a7423 */ /* 0x000fe2000001016c */
[----:B------:R-:W-:Y:S01]  /*42f0*/  FMUL.FTZ R61, R103, R60 ;  /* 0x0000003c673d7220 */ /* 0x000fe20000410000 */
[----:B------:R-:W-:Y:S01]  /*4300*/  FFMA.FTZ R115, -R115, R115, 1 ;  /* 0x3f80000073737423 */ /* 0x000fe20000010173 */
[----:B-1----:R-:W-:Y:S01]  /*4310*/  FMUL.FTZ R28, R221, R28 ;  /* 0x0000001cdd1c7220 */ /* 0x002fe20000410000 */
[----:B------:R-:W-:Y:S01]  /*4320*/  FADD.FTZ R199, R66, -R199 ;  /* 0x800000c742c77221 */ /* 0x000fe20000010000 */
[--C-:B------:R-:W-:Y:S01]  /*4330*/  FADD.FTZ R58, R69, -R200.reuse ;  /* 0x800000c8453a7221 */ /* 0x100fe20000010000 */
[----:B------:R-:W-:Y:S01]  /*4340*/  FADD.FTZ R71, R71, -R200 ;  /* 0x800000c847477221 */ /* 0x000fe20000010000 */
        /* <DEDUP_REMOVED lines=11> */
[----:B------:R-:W-:Y:S01]  /*4400*/  FFMA.FTZ R79, -R111, R111, 1 ;  /* 0x3f8000006f4f7423 */ /* 0x000fe2000001016f */
[----:B--2---:R-:W-:Y:S01]  /*4410*/  FMUL.FTZ R63, R215, R78 ;  /* 0x0000004ed73f7220 */ /* 0x004fe20000410000 */
[----:B------:R-:W-:Y:S01]  /*4420*/  FMUL.FTZ R60, R12, R81 ;  /* 0x000000510c3c7220 */ /* 0x000fe20000410000 */
[----:B------:R-:W-:Y:S01]  /*4430*/  FMUL.FTZ R62, R210, R83 ;  /* 0x00000053d23e7220 */ /* 0x000fe20000410000 */
[----:B------:R-:W-:Y:S01]  /*4440*/  FMUL.FTZ R74, R74, R61 ;  /* 0x0000003d4a4a7220 */ /* 0x000fe20000410000 */
[----:B------:R-:W-:Y:S01]  /*4450*/  FMUL.FTZ R115, R115, R28 ;  /* 0x0000001c73737220 */ /* 0x000fe20000410000 */
[----:B------:R-:W-:Y:S01]  /*4460*/  F2FP.F16.F32.PACK_AB R70, R23, R20 ;  /* 0x000000141746723e */ /* 0x000fe200000000ff */
[----:B------:R-:W-:Y:S01]  /*4470*/  FFMA.FTZ R191, -R191, R191, 1 ;  /* 0x3f800000bfbf7423 */ /* 0x000fe200000101bf */
[----:B------:R-:W-:Y:S01]  /*4480*/  FFMA.FTZ R114, -R114, R114, 1 ;  /* 0x3f80000072727423 */ /* 0x000fe20000010172 */
[----:B----4-:R-:W-:Y:S01]  /*4490*/  FMUL.FTZ R199, R212, R199 ;  /* 0x000000c7d4c77220 */ /* 0x010fe20000410000 */
[----:B------:R-:W-:Y:S01]  /*44a0*/  FMUL.FTZ R56, R223, R56 ;  /* 0x00000038df387220 */ /* 0x000fe20000410000 */
[----:B------:R-:W-:Y:S01]  /*44b0*/  FFMA.FTZ R192, -R192, R192, 1 ;  /* 0x3f800000c0c07423 */ /* 0x000fe200000101c0 */
[----:B------:R-:W-:Y:S01]  /*44c0*/  FFMA.FTZ R194, -R194, R194, 1 ;  /* 0x3f800000c2c27423 */ /* 0x000fe200000101c2 */
[----:B------:R-:W-:Y:S01]  /*44d0*/  FFMA.FTZ R196, -R196, R196, 1 ;  /* 0x3f800000c4c47423 */ /* 0x000fe200000101c4 */
[----:B------:R-:W-:Y:S01]  /*44e0*/  FFMA.FTZ R201, -R201, R201, 1 ;  /* 0x3f800000c9c97423 */ /* 0x000fe200000101c9 */
[----:B------:R-:W-:Y:S01]  /*44f0*/  FMUL.FTZ R59, R228, R59 ;  /* 0x0000003be43b7220 */ /* 0x000fe20000410000 */
[----:B------:R-:W-:Y:S01]  /*4500*/  FMUL.FTZ R61, R225, R58 ;  /* 0x0000003ae13d7220 */ /* 0x000fe20000410000 */
[----:B-----5:R-:W-:Y:S01]  /*4510*/  FMUL.FTZ R28, R226, R71 ;  /* 0x00000047e21c7220 */ /* 0x020fe20000410000 */
        /* <DEDUP_REMOVED lines=29> */
[----:B------:R1:W-:Y:S01]  /*46f0*/  STSM.16.MT88.4 [R20+0x1a800], R68 ;  /* 0x01a8004414007844 */ /* 0x0003e20000004200 */
[----:B------:R-:W-:Y:S02]  /*4700*/  R2UR UR6, R236 ;  /* 0x00000000ec0672ca */ /* 0x000fe400000e0000 */
[----:B------:R-:W-:Y:S02]  /*4710*/  F2FP.F16.F32.PACK_AB R53, R75, R72 ;  /* 0x000000484b35723e */ /* 0x000fe400000000ff */
[----:B------:R-:W-:Y:S02]  /*4720*/  F2FP.F16.F32.PACK_AB R54, R77, R74 ;  /* 0x0000004a4d36723e */ /* 0x000fe400000000ff */
[----:B------:R-:W-:Y:S01]  /*4730*/  F2FP.F16.F32.PACK_AB R55, R79, R76 ;  /* 0x0000004c4f37723e */ /* 0x000fe200000000ff */
[----:B------:R1:W-:Y:S01]  /*4740*/  STSM.16.MT88.4 [R20+0x1b000], R64 ;  /* 0x01b0004014007844 */ /* 0x0003e20000004200 */
[----:B------:R-:W-:-:S02]  /*4750*/  F2FP.F16.F32.PACK_AB R48, R191, R112 ;  /* 0x00000070bf30723e */ /* 0x000fc400000000ff */
[----:B------:R-:W-:Y:S02]  /*4760*/  F2FP.F16.F32.PACK_AB R49, R115, R114 ;  /* 0x000000727331723e */ /* 0x000fe400000000ff */
[----:B------:R-:W-:Y:S02]  /*4770*/  F2FP.F16.F32.PACK_AB R50, R81, R192 ;  /* 0x000000c05132723e */ /* 0x000fe400000000ff */
[----:B------:R-:W-:Y:S01]  /*4780*/  F2FP.F16.F32.PACK_AB R51, R201, R196 ;  /* 0x000000c4c933723e */ /* 0x000fe200000000ff */
[----:B------:R1:W-:Y:S01]  /*4790*/  STSM.16.MT88.4 [R20+0x1b800], R60 ;  /* 0x01b8003c14007844 */ /* 0x0003e20000004200 */
[----:B------:R-:W-:Y:S02]  /*47a0*/  F2FP.F16.F32.PACK_AB R28, R119, R113 ;  /* 0x00000071771c723e */ /* 0x000fe400000000ff */
[----:B------:R-:W-:Y:S01]  /*47b0*/  F2FP.F16.F32.PACK_AB R30, R26, R24 ;  /* 0x000000181a1e723e */ /* 0x000fe200000000ff */
[----:B------:R1:W-:Y:S01]  /*47c0*/  STSM.16.MT88.4 [R20+0x1c000], R56 ;  /* 0x01c0003814007844 */ /* 0x0003e20000004200 */
[----:B------:R-:W-:-:S02]  /*47d0*/  F2FP.F16.F32.PACK_AB R29, R19, R104 ;  /* 0x00000068131d723e */ /* 0x000fc400000000ff */
[----:B------:R-:W-:Y:S01]  /*47e0*/  F2FP.F16.F32.PACK_AB R31, R18, R31 ;  /* 0x0000001f121f723e */ /* 0x000fe200000000ff */
[----:B------:R1:W-:Y:S04]  /*47f0*/  STSM.16.MT88.4 [R20+0x1c800], R52 ;  /* 0x01c8003414007844 */ /* 0x0003e80000004200 */
        /* <DEDUP_REMOVED lines=54> */
[----:B------:R-:W-:-:S05]  /*4b60*/  VIADD R11, R17, 0x1a800 ;  /* 0x0001a800110b7836 */ /* 0x000fca0000000000 */
[----:B------:R-:W-:-:S04]  /*4b70*/  LEA R10, R5, R11, 0xb ;  /* 0x0000000b050a7211 */ /* 0x000fc800078e58ff */
        /* <DEDUP_REMOVED lines=167> */
.L_x_2728:
        /* <DEDUP_REMOVED lines=56> */
.L_x_2729:
[----:B------:R-:W-:Y:S01]  /*5970*/  IADD3 R16, R16, 0x1, RZ ;  /* 0x0000000110107810 */ /* 0x000fe20007ffe0ff */
[----:B------:R-:W-:Y:S02]  /*5980*/  VIADD R0, R0, 0x1 ;  /* 0x0000000100007836 */ /* 0x000fe40000000000 */
[----:B------:R-:W-:Y:S01]  /*5990*/  VIADD R6, R6, 0x26820 ;  /* 0x0002682006067836 */ /* 0x000fe20000000000 */
[----:B------:R-:W-:Y:S02]  /*59a0*/  ISETP.GE.AND P1, PT, R16, R237, PT ;  /* 0x000000ed1000720c */ /* 0x000fe40003f26270 */
[----:B------:R-:W-:Y:S02]  /*59b0*/  ISETP.NE.AND P0, PT, R0, 0x2, PT ;  /* 0x000000020000780c */ /* 0x000fe40003f05270 */
[----:B------:R-:W-:Y:S02]  /*59c0*/  PRMT R6, RZ, 0x654, R6 ;  /* 0x00000654ff067816 */ /* 0x000fe40000000006 */
[----:B-1----:R-:W-:-:S02]  /*59d0*/  SEL R7, RZ, 0x1, P0 ;  /* 0x00000001ff077807 */ /* 0x002fc40000000000 */
[----:B------:R1:W-:Y:S01]  /*59e0*/  SYNCS.ARRIVE.TRANS64.RED.A1T0 RZ, [R6+URZ], RZ ;  /* 0x000000ff06ff79a7 */ /* 0x0003e2000810043f */
[----:B------:R-:W-:Y:S02]  /*59f0*/  SEL R0, R0, RZ, P0 ;  /* 0x000000ff00007207 */ /* 0x000fe40000000000 */
[----:B------:R-:W-:Y:S02]  /*5a00*/  LOP3.LUT R4, R4, R7, RZ, 0x3c, !PT ;  /* 0x0000000704047212 */ /* 0x000fe400078e3cff */
[----:B------:R-:W-:Y:S05]  /*5a10*/  @!P1 BRA `(.L_x_2730) ;  /* 0xffffffc000749947 */ /* 0x000fea000383ffff */
.L_x_2719:
[----:B-1----:R-:W2:Y:S02]  /*5a20*/  LDL R6, [R1+0x2c] ;  /* 0x00002c0001067983 */ /* 0x002ea40000100800 */
[----:B--2---:R-:W-:-:S13]  /*5a30*/  ISETP.GE.AND P0, PT, R16, R6, PT ;  /* 0x000000061000720c */ /* 0x004fda0003f06270 */
[----:B------:R-:W-:Y:S05]  /*5a40*/  @P0 BRA `(.L_x_2731) ;  /* 0x00000040006c0947 */ /* 0x000fea0003800000 */
[----:B------:R-:W2:Y:S01]  /*5a50*/  LDL.LU R13, [R1+0x1c] ;  /* 0x00001c00010d7983 */ /* 0x000ea20000300800 */
[----:B------:R-:W1:Y:S03]  /*5a60*/  LDC R23, c[0x0][0x290] ;  /* 0x0000a400ff177b82 */ /* 0x000e660000000800 */
[----:B------:R-:W3:Y:S04]  /*5a70*/  LDL.LU R26, [R1+0x10] ;  /* 0x00001000011a7983 */ /* 0x000ee80000300800 */
[----:B------:R-:W1:Y:S04]  /*5a80*/  LDL R25, [R1+0x30] ;  /* 0x0000300001197983 */ /* 0x000e680000100800 */
[----:B------:R-:W4:Y:S01]  /*5a90*/  LDL.LU R24, [R1+0xc] ;  /* 0x00000c0001187983 */ /* 0x000f220000300800 */
[----:B------:R-:W5:Y:S02]  /*5aa0*/  S2R R6, SR_TID.X ;  /* 0x0000000000067919 */ /* 0x000f640000002100 */
[----:B-----5:R-:W-:-:S05]  /*5ab0*/  VIADD R6, R6, 0xffffff80 ;  /* 0xffffff8006067836 */ /* 0x020fca0000000000 */
[----:B------:R-:W-:-:S04]  /*5ac0*/  SHF.R.S32.HI R7, RZ, 0x1f, R6 ;  /* 0x0000001fff077819 */ /* 0x000fc80000011406 */
[----:B------:R-:W-:-:S04]  /*5ad0*/  LEA.HI R8, R7, R6, RZ, 0x5 ;  /* 0x0000000607087211 */ /* 0x000fc800078f28ff */
[----:B------:R-:W-:Y:S02]  /*5ae0*/  LOP3.LUT R9, R8, 0xffffffe0, RZ, 0xc0, !PT ;  /* 0xffffffe008097812 */ /* 0x000fe400078ec0ff */
[----:B------:R-:W-:-:S03]  /*5af0*/  LEA.HI R8, R7, R6, RZ, 0x7 ;  /* 0x0000000607087211 */ /* 0x000fc600078f38ff */
[----:B------:R-:W-:Y:S01]  /*5b00*/  IMAD.IADD R10, R6, 0x1, -R9 ;  /* 0x00000001060a7824 */ /* 0x000fe200078e0a09 */
[----:B------:R-:W-:Y:S02]  /*5b10*/  LEA.HI R9, R7, R6, RZ, 0x2 ;  /* 0x0000000607097211 */ /* 0x000fe400078f10ff */
[----:B------:R-:W-:Y:S02]  /*5b20*/  LOP3.LUT R7, R8, 0xffffff80, RZ, 0xc0, !PT ;  /* 0xffffff8008077812 */ /* 0x000fe400078ec0ff */
[----:B------:R-:W-:Y:S02]  /*5b30*/  SHF.R.S32.HI R11, RZ, 0x1f, R10 ;  /* 0x0000001fff0b7819 */ /* 0x000fe4000001140a */
[----:B------:R-:W-:Y:S02]  /*5b40*/  LOP3.LUT R9, R9, 0xfffffffc, RZ, 0xc0, !PT ;  /* 0xfffffffc09097812 */ /* 0x000fe400078ec0ff */
[CC--:B------:R-:W-:Y:S02]  /*5b50*/  LEA.HI R12, R11.reuse, R10.reuse, RZ, 0x2 ;  /* 0x0000000a0b0c7211 */ /* 0x0c0fe400078f10ff */
[----:B------:R-:W-:Y:S01]  /*5b60*/  LEA.HI R10, R11, R10, RZ, 0x3 ;  /* 0x0000000a0b0a7211 */ /* 0x000fe200078f18ff */
[C---:B------:R-:W-:Y:S01]  /*5b70*/  IMAD.IADD R9, R6.reuse, 0x1, -R9 ;  /* 0x0000000106097824 */ /* 0x040fe200078e0a09 */
[----:B------:R-:W-:-:S02]  /*5b80*/  IADD3 R7, R6, -R7, RZ ;  /* 0x8000000706077210 */ /* 0x000fc40007ffe0ff */
[----:B------:R-:W-:Y:S02]  /*5b90*/  SHF.R.S32.HI R11, RZ, 0x2, R12 ;  /* 0x00000002ff0b7819 */ /* 0x000fe4000001140c */
[----:B------:R-:W-:Y:S02]  /*5ba0*/  SHF.R.S32.HI R8, RZ, 0x7, R8 ;  /* 0x00000007ff087819 */ /* 0x000fe40000011408 */
[----:B------:R-:W-:Y:S02]  /*5bb0*/  SHF.R.S32.HI R10, RZ, 0x3, R10 ;  /* 0x00000003ff0a7819 */ /* 0x000fe4000001140a */
[----:B------:R-:W-:Y:S02]  /*5bc0*/  LEA.HI R6, R8, R8, RZ, 0x1 ;  /* 0x0000000808067211 */ /* 0x000fe400078f08ff */
[----:B------:R-:W-:Y:S02]  /*5bd0*/  IADD3 R18, R11, 0x10, RZ ;  /* 0x000000100b127810 */ /* 0x000fe40007ffe0ff */
[----:B------:R-:W-:-:S02]  /*5be0*/  LEA.HI R12, R12, R11, RZ, 0x1 ;  /* 0x0000000b0c0c7211 */ /* 0x000fc400078f08ff */
[----:B------:R-:W-:Y:S02]  /*5bf0*/  LEA.HI R19, R18, R18, RZ, 0x1 ;  /* 0x0000001212137211 */ /* 0x000fe400078f08ff */
[----:B------:R-:W-:Y:S02]  /*5c00*/  LOP3.LUT R12, R12, 0xfffffffe, RZ, 0xc0, !PT ;  /* 0xfffffffe0c0c7812 */ /* 0x000fe400078ec0ff */
[----:B------:R-:W-:-:S03]  /*5c10*/  SHF.R.S32.HI R20, RZ, 0x1, R19 ;  /* 0x00000001ff147819 */ /* 0x000fc60000011413 */
[----:B------:R-:W-:Y:S01]  /*5c20*/  IMAD.IADD R12, R11, 0x1, -R12 ;  /* 0x000000010b0c7824 */ /* 0x000fe200078e0a0c */
[----:B------:R-:W-:-:S05]  /*5c30*/  LOP3.LUT R19, R19, 0xfffffffe, RZ, 0xc0, !PT ;  /* 0xfffffffe13137812 */ /* 0x000fca00078ec0ff */
[----:B------:R-:W-:Y:S01]  /*5c40*/  IMAD.IADD R19, R18, 0x1, -R19 ;  /* 0x0000000112137824 */ /* 0x000fe200078e0a13 */
[----:B------:R-:W-:Y:S01]  /*5c50*/  MOV R187, 0x40000040 ;  /* 0x4000004000bb7802 */ /* 0x000fe20000000f00 */
[----:B------:R-:W-:Y:S01]  /*5c60*/  IMAD.MOV.U32 R185, RZ, RZ, 0x40000040 ;  /* 0x40000040ffb97424 */ /* 0x000fe200078e00ff */
[----:B------:R-:W-:Y:S01]  /*5c70*/  MOV R193, 0x40000040 ;  /* 0x4000004000c17802 */ /* 0x000fe20000000f00 */
[----:B------:R-:W-:Y:S02]  /*5c80*/  IMAD.MOV.U32 R189, RZ, RZ, 0x40000040 ;  /* 0x40000040ffbd7424 */ /* 0x000fe400078e00ff */
[----:B------:R-:W-:Y:S01]  /*5c90*/  IMAD.MOV.U32 R191, RZ, RZ, 0x40000040 ;  /* 0x40000040ffbf7424 */ /* 0x000fe200078e00ff */
[----:B--2---:R-:W-:Y:S01]  /*5ca0*/  LEA.HI R22, R13, R7, RZ, 0x5 ;  /* 0x000000070d167211 */ /* 0x004fe200078f28ff */
[----:B------:R-:W-:Y:S01]  /*5cb0*/  VIADD R13, R11, 0x8 ;  /* 0x000000080b0d7836 */ /* 0x000fe20000000000 */
[----:B------:R-:W-:Y:S01]  /*5cc0*/  LOP3.LUT R7, R6, 0xfffffffe, RZ, 0xc0, !PT ;  /* 0xfffffffe06077812 */ /* 0x000fe200078ec0ff */
[----:B------:R-:W-:-:S03]  /*5cd0*/  IMAD.HI R6, R10, 0x2aaaaaab, RZ ;  /* 0x2aaaaaab0a067827 */ /* 0x000fc600078e02ff */
[----:B------:R-:W-:Y:S01]  /*5ce0*/  LEA.HI R14, R13, R13, RZ, 0x1 ;  /* 0x0000000d0d0e7211 */ /* 0x000fe200078f08ff */
[----:B------:R-:W-:Y:S01]  /*5cf0*/  IMAD.IADD R21, R8, 0x1, -R7 ;  /* 0x0000000108157824 */ /* 0x000fe200078e0a07 */
[----:B------:R-:W-:Y:S02]  /*5d00*/  SHF.R.U32.HI R7, RZ, 0x1, R6 ;  /* 0x00000001ff077819 */ /* 0x000fe40000011606 */
[----:B------:R-:W-:Y:S02]  /*5d10*/  SHF.R.S32.HI R15, RZ, 0x1, R14 ;  /* 0x00000001ff0f7819 */ /* 0x000fe4000001140e */
[----:B------:R-:W-:Y:S01]  /*5d20*/  LEA.HI R7, R6, R7, RZ, 0x1 ;  /* 0x0000000706077211 */ /* 0x000fe200078f08ff */
[----:B------:R-:W-:Y:S01]  /*5d30*/  IMAD.HI R6, R20, 0x2aaaaaab, RZ ;  /* 0x2aaaaaab14067827 */ /* 0x000fe200078e02ff */
[----:B------:R-:W-:-:S03]  /*5d40*/  LOP3.LUT R14, R14, 0xfffffffe, RZ, 0xc0, !PT ;  /* 0xfffffffe0e0e7812 */ /* 0x000fc600078ec0ff */
[----:B------:R-:W-:Y:S01]  /*5d50*/  IMAD.HI R8, R15, 0x2aaaaaab, RZ ;  /* 0x2aaaaaab0f087827 */ /* 0x000fe200078e02ff */
[----:B------:R-:W-:Y:S02]  /*5d60*/  IADD3 R14, R13, -R14, RZ ;  /* 0x8000000e0d0e7210 */ /* 0x000fe40007ffe0ff */
[----:B------:R-:W-:Y:S02]  /*5d70*/  SHF.R.U32.HI R13, RZ, 0x1, R6 ;  /* 0x00000001ff0d7819 */ /* 0x000fe40000011606 */
[----:B------:R-:W-:Y:S01]  /*5d80*/  SHF.R.U32.HI R11, RZ, 0x1, R8 ;  /* 0x00000001ff0b7819 */ /* 0x000fe20000011608 */
[----:B------:R-:W-:Y:S01]  /*5d90*/  IMAD R7, R7, -0xc, R10 ;  /* 0xfffffff407077824 */ /* 0x000fe200078e020a */
[--C-:B---3--:R-:W-:Y:S02]  /*5da0*/  SHF.R.S32.HI R10, RZ, 0x2, R26.reuse ;  /* 0x00000002ff0a7819 */ /* 0x108fe4000001141a */
[----:B------:R-:W-:Y:S02]  /*5db0*/  LEA.HI R8, R8, R11, RZ, 0x1 ;  /* 0x0000000b08087211 */ /* 0x000fe400078f08ff */
[----:B------:R-:W-:-:S02]  /*5dc0*/  SHF.R.S32.HI R11, RZ, 0x1f, R26 ;  /* 0x0000001fff0b7819 */ /* 0x000fc4000001141a */
[----:B------:R-:W-:Y:S01]  /*5dd0*/  LEA.HI R13, R6, R13, RZ, 0x1 ;  /* 0x0000000d060d7211 */ /* 0x000fe200078f08ff */
[----:B------:R-:W-:Y:S01]  /*5de0*/  IMAD R6, R7, 0x8, R12 ;  /* 0x0000000807067824 */ /* 0x000fe200078e020c */
[----:B------:R-:W-:Y:S01]  /*5df0*/  SHF.R.S32.HI R22, RZ, 0x5, R22 ;  /* 0x00000005ff167819 */ /* 0x000fe20000011416 */
[----:B-1----:R-:W-:Y:S01]  /*5e00*/  IMAD R23, R25, -0x80, R23 ;  /* 0xffffff8019177824 */ /* 0x002fe200078e0217 */
[----:B------:R-:W-:Y:S02]  /*5e10*/  LEA.HI R11, R11, R10, RZ, 0x3 ;  /* 0x0000000a0b0b7211 */ /* 0x000fe400078f18ff */
[----:B------:R1:W-:Y:S01]  /*5e20*/  STL [R1+0x28], R6 ;  /* 0x0000280601007387 */ /* 0x0003e20000100800 */
[----:B------:R-:W-:Y:S01]  /*5e30*/  IMAD R22, R22, -0x10, R23 ;  /* 0xfffffff016167824 */ /* 0x000fe200078e0217 */
[----:B------:R-:W-:Y:S01]  /*5e40*/  LOP3.LUT R11, R11, 0xfffffff8, RZ, 0xc0, !PT ;  /* 0xfffffff80b0b7812 */ /* 0x000fe200078ec0ff */
[----:B------:R-:W-:-:S03]  /*5e50*/  IMAD R15, R8, -0xc, R15 ;  /* 0xfffffff4080f7824 */ /* 0x000fc600078e020f */
[----:B------:R-:W-:Y:S01]  /*5e60*/  IADD3 R8, R22, R11, -R10 ;  /* 0x0000000b16087210 */ /* 0x000fe20007ffe80a */
[C-C-:B-1----:R-:W-:Y:S02]  /*5e70*/  IMAD R6, R5.reuse, 0x800, R17.reuse ;  /* 0x0000080005067824 */ /* 0x142fe400078e0211 */
[----:B------:R-:W-:Y:S02]  /*5e80*/  IMAD R5, R5, 0x2000, R17 ;  /* 0x0000200005057824 */ /* 0x000fe400078e0211 */
[----:B------:R-:W-:Y:S02]  /*5e90*/  VIADD R6, R6, 0x1a800 ;  /* 0x0001a80006067836 */ /* 0x000fe40000000000 */
[----:B------:R-:W-:Y:S01]  /*5ea0*/  VIADD R10, R5, 0x4000 ;  /* 0x00004000050a7836 */ /* 0x000fe20000000000 */
[----:B------:R-:W-:Y:S01]  /*5eb0*/  SHF.R.U32.HI R5, RZ, 0x4, R5 ;  /* 0x00000004ff057819 */ /* 0x000fe20000011605 */
[----:B------:R-:W-:Y:S01]  /*5ec0*/  IMAD R20, R13, -0xc, R20 ;  /* 0xfffffff40d147824 */ /* 0x000fe200078e0214 */
[----:B------:R-:W-:-:S02]  /*5ed0*/  LEA R7, R15, R14, 0x3 ;  /* 0x0000000e0f077211 */ /* 0x000fc400078e18ff */
[----:B------:R-:W-:Y:S02]  /*5ee0*/  SHF.R.U32.HI R6, RZ, 0x4, R6 ;  /* 0x00000004ff067819 */ /* 0x000fe40000011606 */
[----:B------:R-:W-:Y:S02]  /*5ef0*/  SHF.R.U32.HI R10, RZ, 0x4, R10 ;  /* 0x00000004ff0a7819 */ /* 0x000fe4000001160a */
[----:B------:R-:W-:Y:S01]  /*5f00*/  LOP3.LUT R5, R5, 0x3fff, RZ, 0xc0, !PT ;  /* 0x00003fff05057812 */ /* 0x000fe200078ec0ff */
[----:B------:R1:W-:Y:S01]  /*5f10*/  STL [R1+0x24], R7 ;  /* 0x0000240701007387 */ /* 0x0003e20000100800 */
[----:B------:R-:W-:Y:S02]  /*5f20*/  LOP3.LUT R6, R6, 0x3fff, RZ, 0xc0, !PT ;  /* 0x00003fff06067812 */ /* 0x000fe400078ec0ff */
[----:B------:R-:W-:Y:S02]  /*5f30*/  LOP3.LUT R10, R10, 0x3fff, RZ, 0xc0, !PT ;  /* 0x00003fff0a0a7812 */ /* 0x000fe400078ec0ff */
[----:B------:R-:W-:-:S02]  /*5f40*/  LOP3.LUT R11, R5, 0x10000, RZ, 0xfc, !PT ;  /* 0x00010000050b7812 */ /* 0x000fc400078efcff */
[----:B------:R-:W-:Y:S02]  /*5f50*/  LOP3.LUT R6, R6, 0x10000, RZ, 0xfc, !PT ;  /* 0x0001000006067812 */ /* 0x000fe400078efcff */
[----:B-1----:R-:W-:Y:S02]  /*5f60*/  LEA R7, R20, R19, 0x3 ;  /* 0x0000001314077211 */ /* 0x002fe400078e18ff */
[----:B------:R-:W-:-:S03]  /*5f70*/  LOP3.LUT R5, R10, 0x10000, RZ, 0xfc, !PT ;  /* 0x000100000a057812 */ /* 0x000fc600078efcff */
[----:B------:R4:W-:Y:S01]  /*5f80*/  STL [R1+0x1c], R7 ;  /* 0x00001c0701007387 */ /* 0x0009e20000100800 */
[C---:B------:R-:W-:Y:S01]  /*5f90*/  IADD3 R188, R5.reuse, 0x2, RZ ;  /* 0x0000000205bc7810 */ /* 0x040fe20007ffe0ff */
[C---:B------:R-:W-:Y:S02]  /*5fa0*/  VIADD R190, R5.reuse, 0x4 ;  /* 0x0000000405be7836 */ /* 0x040fe40000000000 */
[----:B------:R-:W-:Y:S01]  /*5fb0*/  STL [R1+0x14], R11 ;  /* 0x0000140b01007387 */ /* 0x000fe20000100800 */
[----:B------:R-:W-:-:S03]  /*5fc0*/  VIADD R192, R5, 0x6 ;  /* 0x0000000605c07836 */ /* 0x000fc60000000000 */
[----:B------:R1:W-:Y:S01]  /*5fd0*/  STL [R1+0x20], R6 ;  /* 0x0000200601007387 */ /* 0x0003e20000100800 */
[----:B------:R-:W-:-:S03]  /*5fe0*/  VIADD R10, R9, 0x8 ;  /* 0x00000008090a7836 */ /* 0x000fc60000000000 */
[----:B------:R2:W-:Y:S01]  /*5ff0*/  STL [R1+0x10], R5 ;  /* 0x0000100501007387 */ /* 0x0005e20000100800 */
[----:B------:R-:W-:Y:S01]  /*6000*/  IMAD R8, R21, -0x40, R8 ;  /* 0xffffffc015087824 */ /* 0x000fe200078e0208 */
[----:B----4-:R-:W-:Y:S01]  /*6010*/  LOP3.LUT R7, R24, 0x1, RZ, 0xfc, !PT ;  /* 0x0000000118077812 */ /* 0x010fe200078efcff */
[C---:B------:R-:W-:Y:S01]  /*6020*/  VIADD R184, R11.reuse, 0x4 ;  /* 0x000000040bb87836 */ /* 0x040fe20000000000 */
[C---:B------:R-:W-:Y:S01]  /*6030*/  IADD3 R22, R11.reuse, 0x2, RZ ;  /* 0x000000020b167810 */ /* 0x040fe20007ffe0ff */
[----:B------:R-:W-:Y:S02]  /*6040*/  VIADD R186, R11, 0x6 ;  /* 0x000000060bba7836 */ /* 0x000fe40000000000 */
[C---:B-1----:R-:W-:Y:S01]  /*6050*/  VIADD R6, R9.reuse, 0xc ;  /* 0x0000000c09067836 */ /* 0x042fe20000000000 */
[C---:B--2---:R-:W-:Y:S01]  /*6060*/  IADD3 R5, R9.reuse, 0x4, RZ ;  /* 0x0000000409057810 */ /* 0x044fe20007ffe0ff */
[C---:B------:R-:W-:Y:S01]  /*6070*/  VIADD R10, R9.reuse, 0x14 ;  /* 0x00000014090a7836 */ /* 0x040fe20000000000 */
[C---:B------:R-:W-:Y:S01]  /*6080*/  IADD3 R5, R9.reuse, 0x10, RZ ;  /* 0x0000001009057810 */ /* 0x040fe20007ffe0ff */
[C---:B------:R-:W-:Y:S01]  /*6090*/  VIADD R6, R9.reuse, 0x18 ;  /* 0x0000001809067836 */ /* 0x040fe20000000000 */
[----:B------:R-:W-:Y:S01]  /*60a0*/  IADD3 R5, R9, 0x1c, RZ ;  /* 0x0000001c09057810 */ /* 0x000fe20007ffe0ff */
[----:B------:R-:W-:-:S07]  /*60b0*/  IMAD.MOV.U32 R23, RZ, RZ, 0x40000040 ;  /* 0x40000040ff177424 */ /* 0x000fce00078e00ff */
.L_x_2742:
[----:B------:R-:W-:-:S13]  /*60c0*/  ISETP.NE.AND P0, PT, R7, 0x3, PT ;  /* 0x000000030700780c */ /* 0x000fda0003f05270 */
[----:B------:R-:W-:Y:S05]  /*60d0*/  @!P0 BRA `(.L_x_2732) ;  /* 0x0000000000048947 */ /* 0x000fea0003800000 */
[----:B------:R-:W-:Y:S01]  /*60e0*/  BPT.TRAP 0x1 ;  /* 0x000000040000795c */ /* 0x000fe20000300000 */
.L_x_2732:
[----:B------:R-:W-:Y:S01]  /*60f0*/  IMAD R6, R0, 0x8, R17 ;  /* 0x0000000800067824 */ /* 0x000fe200078e0211 */
[----:B------:R-:W-:-:S04]  /*6100*/  SHF.L.U32 R15, R4, 0x1f, RZ ;  /* 0x0000001f040f7819 */ /* 0x000fc800000006ff */
[----:B------:R1:W2:Y:S01]  /*6110*/  SYNCS.PHASECHK.TRANS64.TRYWAIT P1, [R6+URZ+0x26810], R15 ;  /* 0x0268100f060075a7 */ /* 0x0002a2000802017f */
[----:B------:R-:W-:Y:S05]  /*6120*/  @!P0 BRA `(.L_x_2733) ;  /* 0x0000000000048947 */ /* 0x000fea0003800000 */
[----:B------:R-:W-:Y:S01]  /*6130*/  BPT.TRAP 0x1 ;  /* 0x000000040000795c */ /* 0x000fe20000300000 */
.L_x_2733:
[----:B------:R-:W-:-:S05]  /*6140*/  VIADD R5, R17, 0xe000 ;  /* 0x0000e00011057836 */ /* 0x000fca0000000000 */
[----:B------:R-:W-:-:S04]  /*6150*/  SHF.R.U32.HI R5, RZ, 0x4, R5 ;  /* 0x00000004ff057819 */ /* 0x000fc80000011605 */
[----:B------:R-:W-:-:S04]  /*6160*/  LOP3.LUT R5, R5, 0x3fff, RZ, 0xc0, !PT ;  /* 0x00003fff05057812 */ /* 0x000fc800078ec0ff */
[----:B------:R-:W-:Y:S01]  /*6170*/  LOP3.LUT R11, R5, 0x10000, RZ, 0xfc, !PT ;  /* 0x00010000050b7812 */ /* 0x000fe200078efcff */
[----:B--2---:R-:W-:Y:S06]  /*6180*/  @P1 BRA `(.L_x_2734) ;  /* 0x0000000000081947 */ /* 0x004fec0003800000 */
[----:B------:R-:W2:Y:S02]  /*6190*/  SYNCS.PHASECHK.TRANS64.TRYWAIT P1, [R6+URZ+0x26810], R15 ;  /* 0x0268100f060075a7 */ /* 0x000ea4000802017f */
[----:B--2---:R-:W-:Y:S05]  /*61a0*/  @!P1 BRA `(.L_x_2735) ;  /* 0x0000007000d09947 */ /* 0x004fea0003800000 */
.L_x_2734:
        /* <DEDUP_REMOVED lines=12> */
[----:B------:R-:W-:-:S02]  /*6270*/  R2UR UR9, R23 ;  /* 0x00000000170972ca */ /* 0x000fc400000e0000 */
[----:B------:R-:W-:Y:S02]  /*6280*/  IADD3 R11, R17, 0x1a000, RZ ;  /* 0x0001a000110b7810 */ /* 0x000fe40007ffe0ff */
[----:B---3--:R-:W-:Y:S02]  /*6290*/  R2UR UR4, R14 ;  /* 0x000000000e0472ca */ /* 0x008fe400000e0000 */
[----:B----4-:R-:W-:-:S11]  /*62a0*/  LEA R10, R0, R10, 0x7 ;  /* 0x0000000a000a7211 */ /* 0x010fd600078e38ff */
[----:B------:R-:W-:Y:S01]  /*62b0*/  HGMMA.64x96x16.F32 R72, gdesc[UR4], RZ, !UPT, gsb0 ;  /* 0x01600000044879f0 */ /* 0x000fe2000c0008ff */
[----:B------:R-:W-:Y:S01]  /*62c0*/  UIADD3 UR4, UR6, 0x2, URZ ;  /* 0x0000000206047890 */ /* 0x000fe2000fffe03f */
[----:B------:R-:W-:Y:S01]  /*62d0*/  R2UR UR5, R187 ;  /* 0x00000000bb0572ca */ /* 0x000fe200000e0000 */
[----:B------:R-:W-:Y:S01]  /*62e0*/  UMOV UR7, 0x40000040 ;  /* 0x4000004000077882 */ /* 0x000fe20000000000 */
[C---:B-----5:R-:W-:Y:S01]  /*62f0*/  IMAD R12, R0.reuse, 0x80, R12 ;  /* 0x00000080000c7824 */ /* 0x060fe200078e020c */
[C---:B------:R-:W-:Y:S01]  /*6300*/  LEA R10, R3.reuse, R10, 0x1 ;  /* 0x0000000a030a7211 */ /* 0x040fe200078e08ff */
[----:B--2---:R-:W-:Y:S02]  /*6310*/  IMAD R14, R0, 0x80, R13 ;  /* 0x00000080000e7824 */ /* 0x004fe400078e020d */
[----:B------:R-:W-:Y:S01]  /*6320*/  UMOV UR10, UR4 ;  /* 0x00000004000a7c82 */ /* 0x000fe20008000000 */
[----:B------:R-:W-:Y:S01]  /*6330*/  UIADD3 UR4, UR6, 0x4, URZ ;  /* 0x0000000406047890 */ /* 0x000fe2000fffe03f */
[C---:B------:R-:W-:Y:S01]  /*6340*/  IMAD R12, R3.reuse, 0x2, R12 ;  /* 0x00000002030c7824 */ /* 0x040fe200078e020c */
[----:B------:R-:W-:Y:S01]  /*6350*/  UIADD3 UR6, UR6, 0x6, URZ ;  /* 0x0000000606067890 */ /* 0x000fe2000fffe03f */
[----:B------:R-:W-:Y:S01]  /*6360*/  IMAD R18, R3, 0x2, R14 ;  /* 0x0000000203127824 */ /* 0x000fe200078e020e */
[----:B------:R-:W-:Y:S01]  /*6370*/  LEA R198, R10, R17, 0x2 ;  /* 0x000000110ac67211 */ /* 0x000fe200078e10ff */
[----:B------:R-:W-:-:S02]  /*6380*/  IMAD R14, R12, 0x4, R17 ;  /* 0x000000040c0e7824 */ /* 0x000fc400078e0211 */
[----:B------:R-:W-:Y:S02]  /*6390*/  IMAD R13, R18, 0x4, R17 ;  /* 0x00000004120d7824 */ /* 0x000fe400078e0211 */
[--C-:B------:R-:W-:Y:S02]  /*63a0*/  IMAD R227, R10, 0x4, R11.reuse ;  /* 0x000000040ae37824 */ /* 0x100fe400078e020b */
[----:B------:R-:W-:Y:S01]  /*63b0*/  IMAD R10, R12, 0x4, R11 ;  /* 0x000000040c0a7824 */ /* 0x000fe200078e020b */
[----:B------:R-:W-:Y:S01]  /*63c0*/  LEA R11, R18, R11, 0x2 ;  /* 0x0000000b120b7211 */ /* 0x000fe200078e10ff */
        /* <DEDUP_REMOVED lines=20> */
.L_x_2736:
[----:B------:R1:W1:Y:S01]  /*6510*/  SYNCS.PHASECHK.TRANS64.TRYWAIT P1, [R6+URZ+0x26830], R15 ;  /* 0x0268300f060075a7 */ /* 0x000262000802017f */
[----:B------:R-:W-:Y:S05]  /*6520*/  @!P0 BRA `(.L_x_2737) ;  /* 0x0000000000048947 */ /* 0x000fea0003800000 */
[----:B------:R-:W-:Y:S01]  /*6530*/  BPT.TRAP 0x1 ;  /* 0x000000040000795c */ /* 0x000fe20000300000 */
.L_x_2737:
[----:B------:R-:W-:-:S05]  /*6540*/  VIADD R12, R17, 0x14000 ;  /* 0x00014000110c7836 */ /* 0x000fca0000000000 */
[----:B------:R-:W-:-:S04]  /*6550*/  SHF.R.U32.HI R12, RZ, 0x4, R12 ;  /* 0x00000004ff0c7819 */ /* 0x000fc8000001160c */
[----:B------:R-:W-:-:S04]  /*6560*/  LOP3.LUT R12, R12, 0x3fff, RZ, 0xc0, !PT ;  /* 0x00003fff0c0c7812 */ /* 0x000fc800078ec0ff */
[----:B------:R-:W-:-:S05]  /*6570*/  LOP3.LUT R19, R12, 0x10000, RZ, 0xfc, !PT ;  /* 0x000100000c137812 */ /* 0x000fca00078efcff */
[----:B------:R-:W-:Y:S01]  /*6580*/  IMAD R19, R0, 0x300, R19 ;  /* 0x0000030000137824 */ /* 0x000fe200078e0213 */
[----:B-1----:R-:W-:Y:S06]  /*6590*/  @P1 BRA `(.L_x_2738) ;  /* 0x0000000000081947 */ /* 0x002fec0003800000 */
[----:B------:R-:W1:Y:S02]  /*65a0*/  SYNCS.PHASECHK.TRANS64.TRYWAIT P1, [R6+URZ+0x26830], R15 ;  /* 0x0268300f060075a7 */ /* 0x000e64000802017f */
[----:B-1----:R-:W-:Y:S05]  /*65b0*/  @!P1 BRA `(.L_x_2739) ;  /* 0x0000006c00e09947 */ /* 0x002fea0003800000 */
.L_x_2738:
        /* <DEDUP_REMOVED lines=8> */
[C---:B------:R-:W-:Y:S01]  /*6640*/  VIADD R229, R9.reuse, 0xc ;  /* 0x0000000c09e57836 */ /* 0x040fe20000000000 */
[----:B------:R-:W-:Y:S01]  /*6650*/  STL [R1+0x48], R5 ;  /* 0x0000480501007387 */ /* 0x000fe20000100800 */
[C---:B------:R-:W-:Y:S01]  /*6660*/  VIADD R232, R9.reuse, 0x4 ;  /* 0x0000000409e87836 */ /* 0x040fe20000000000 */
[C---:B------:R-:W-:Y:S01]  /*6670*/  IADD3 R233, R9.reuse, 0x8, RZ ;  /* 0x0000000809e97810 */ /* 0x040fe20007ffe0ff */
[C---:B------:R-:W-:Y:S01]  /*6680*/  VIADD R208, R9.reuse, 0x10 ;  /* 0x0000001009d07836 */ /* 0x040fe20000000000 */
[----:B------:R1:W-:Y:S01]  /*6690*/  STL [R1+0x44], R4 ;  /* 0x0000440401007387 */ /* 0x0003e20000100800 */
[C---:B------:R-:W-:Y:S01]  /*66a0*/  IADD3 R230, R9.reuse, 0x14, RZ ;  /* 0x0000001409e67810 */ /* 0x040fe20007ffe0ff */
[C---:B------:R-:W-:Y:S01]  /*66b0*/  VIADD R209, R9.reuse, 0x1c ;  /* 0x0000001c09d17836 */ /* 0x040fe20000000000 */
[C---:B------:R-:W-:Y:S01]  /*66c0*/  ISETP.GT.AND P2, PT, R8.reuse, RZ, PT ;  /* 0x000000ff0800720c */ /* 0x040fe20003f44270 */
[----:B------:R-:W-:Y:S01]  /*66d0*/  STL [R1+0x40], R3 ;  /* 0x0000400301007387 */ /* 0x000fe20000100800 */
[C---:B------:R-:W-:Y:S01]  /*66e0*/  VIADD R231, R9.reuse, 0x18 ;  /* 0x0000001809e77836 */ /* 0x040fe20000000000 */
[----:B------:R-:W-:Y:S01]  /*66f0*/  ISETP.GT.AND P1, PT, R8, 0x8, PT ;  /* 0x000000080800780c */ /* 0x000fe20003f24270 */
[----:B------:R-:W-:Y:S01]  /*6700*/  IMAD R236, R0, 0x300, R12 ;  /* 0x0000030000ec7824 */ /* 0x000fe200078e020c */
[----:B------:R1:W-:Y:S01]  /*6710*/  STL [R1+0x3c], R2 ;  /* 0x00003c0201007387 */ /* 0x0003e20000100800 */
[----:B------:R-:W-:-:S03]  /*6720*/  VIADD R12, R9, 0x1c ;  /* 0x0000001c090c7836 */ /* 0x000fc60000000000 */
        /* <DEDUP_REMOVED lines=21> */
[----:B------:R-:W-:Y:S01]  /*6880*/  FMUL.FTZ R235, R79, UR5 ;  /* 0x000000054feb7c20 */ /* 0x000fe20008410000 */
[----:B------:R-:W-:Y:S01]  /*6890*/  UIADD3 UR6, UR6, 0x6, URZ ;  /* 0x0000000606067890 */ /* 0x000fe2000fffe03f */
[----:B-1----:R1:W-:Y:S01]  /*68a0*/  MUFU.TANH R4, R75 ;  /* 0x0000004b00047308 */ /* 0x0023e20000002400 */
[----:B------:R-:W-:Y:S01]  /*68b0*/  FMUL.FTZ R77, R77, UR5 ;  /* 0x000000054d4d7c20 */ /* 0x000fe20008410000 */
[----:B------:R-:W-:Y:S01]  /*68c0*/  FMUL.FTZ R72, R83, UR5 ;  /* 0x0000000553487c20 */ /* 0x000fe20008410000 */
[----:B------:R-:W-:Y:S01]  /*68d0*/  FMUL.FTZ R83, R94, UR5 ;  /* 0x000000055e537c20 */ /* 0x000fe20008410000 */
[----:B------:R-:W-:Y:S01]  /*68e0*/  FMUL.FTZ R73, R73, UR5 ;  /* 0x0000000549497c20 */ /* 0x000fe20008410000 */
[----:B------:R-:W-:Y:S01]  /*68f0*/  SHFL.IDX PT, R94, R198, R229, 0x1f ;  /* 0x00001fe5c65e7589 */ /* 0x000fe200000e0000 */
[----:B------:R-:W-:Y:S01]  /*6900*/  FMUL.FTZ R237, R78, UR5 ;  /* 0x000000054eed7c20 */ /* 0x000fe20008410000 */
[----:B------:R-:W-:Y:S01]  /*6910*/  FMUL.FTZ R79, R90, UR5 ;  /* 0x000000055a4f7c20 */ /* 0x000fe20008410000 */
[----:B------:R-:W2:Y:S01]  /*6920*/  MUFU.TANH R15, R15 ;  /* 0x0000000f000f7308 */ /* 0x000ea20000002400 */
[----:B-1----:R-:W-:Y:S01]  /*6930*/  FMUL.FTZ R75, R86, UR5 ;  /* 0x00000005564b7c20 */ /* 0x002fe20008410000 */
[----:B------:R-:W-:Y:S01]  /*6940*/  SHFL.IDX PT, R90, R198, R232, 0x1f ;  /* 0x00001fe8c65a7589 */ /* 0x000fe200000e0000 */
[----:B------:R-:W-:Y:S01]  /*6950*/  FMUL.FTZ R76, R76, UR5 ;  /* 0x000000054c4c7c20 */ /* 0x000fe20008410000 */
[----:B------:R-:W-:Y:S01]  /*6960*/  FMUL.FTZ R19, R80, UR5 ;  /* 0x0000000550137c20 */ /* 0x000fe20008410000 */
[----:B------:R-:W-:Y:S01]  /*6970*/  FMUL.FTZ R21, R82, UR5 ;  /* 0x0000000552157c20 */ /* 0x000fe20008410000 */
[----:B------:R-:W1:Y:S01]  /*6980*/  SHFL.IDX PT, R86, R198, R9, 0x1f ;  /* 0x00001f09c6567589 */ /* 0x000e6200000e0000 */
[----:B------:R-:W-:Y:S01]  /*6990*/  FMUL.FTZ R82, R93, UR5 ;  /* 0x000000055d527c20 */ /* 0x000fe20008410000 */
[----:B------:R-:W3:Y:S01]  /*69a0*/  MUFU.TANH R18, R18 ;  /* 0x0000001200127308 */ /* 0x000ee20000002400 */
[----:B------:R-:W-:Y:S01]  /*69b0*/  FMUL.FTZ R80, R91, UR5 ;  /* 0x000000055b507c20 */ /* 0x000fe20008410000 */
[----:B------:R-:W4:Y:S01]  /*69c0*/  SHFL.IDX PT, R93, R198, R233, 0x1f ;  /* 0x00001fe9c65d7589 */ /* 0x000f2200000e0000 */
[----:B------:R-:W-:Y:S01]  /*69d0*/  FMUL.FTZ R20, R81, UR5 ;  /* 0x0000000551147c20 */ /* 0x000fe20008410000 */
[----:B------:R-:W-:Y:S01]  /*69e0*/  FMUL.FTZ R74, R85, UR5 ;  /* 0x00000005554a7c20 */ /* 0x000fe20008410000 */
[----:B------:R-:W-:Y:S01]  /*69f0*/  FMUL.FTZ R81, R92, UR5 ;  /* 0x000000055c517c20 */ /* 0x000fe20008410000 */
[----:B------:R-:W4:Y:S01]  /*6a00*/  SHFL.IDX PT, R91, R198, R208, 0x1f ;  /* 0x00001fd0c65b7589 */ /* 0x000f2200000e0000 */
[----:B------:R-:W-:Y:S01]  /*6a10*/  FMUL.FTZ R195, R97, UR5 ;  /* 0x0000000561c37c20 */ /* 0x000fe20008410000 */
[----:B------:R3:W-:Y:S01]  /*6a20*/  MUFU.TANH R2, R77 ;  /* 0x0000004d00027308 */ /* 0x0007e20000002400 */
[----:B--2---:R-:W-:Y:S01]  /*6a30*/  FSEL R85, R15, -INF , P2 ;  /* 0xff8000000f557808 */ /* 0x004fe20001000000 */
[----:B------:R-:W2:Y:S01]  /*6a40*/  SHFL.IDX PT, R92, R198, R230, 0x1f ;  /* 0x00001fe6c65c7589 */ /* 0x000ea200000e0000 */
[----:B------:R-:W-:Y:S01]  /*6a50*/  FMUL.FTZ R78, R89, UR5 ;  /* 0x00000005594e7c20 */ /* 0x000fe20008410000 */
[----:B------:R-:W-:Y:S01]  /*6a60*/  FMUL.FTZ R196, R117, UR5 ;  /* 0x0000000575c47c20 */ /* 0x000fe20008410000 */
[----:B------:R-:W-:Y:S01]  /*6a70*/  FSEL R89, R4, -INF , P1 ;  /* 0xff80000004597808 */ /* 0x000fe20000800000 */
[----:B------:R-:W2:Y:S01]  /*6a80*/  SHFL.IDX PT, R97, R198, R209, 0x1f ;  /* 0x00001fd1c6617589 */ /* 0x000ea200000e0000 */
[----:B------:R-:W-:Y:S01]  /*6a90*/  FMUL.FTZ R197, R118, UR5 ;  /* 0x0000000576c57c20 */ /* 0x000fe20008410000 */
[----:B------:R-:W1:Y:S01]  /*6aa0*/  MUFU.TANH R235, R235 ;  /* 0x000000eb00eb7308 */ /* 0x000e620000002400 */
[----:B---3--:R-:W-:Y:S01]  /*6ab0*/  FMUL.FTZ R77, R88, UR5 ;  /* 0x00000005584d7c20 */ /* 0x008fe20008410000 */
[----:B------:R-:W-:Y:S01]  /*6ac0*/  FSEL R88, R18, -INF , P1 ;  /* 0xff80000012587808 */ /* 0x000fe20000800000 */
        /* <DEDUP_REMOVED lines=13> */
[----:B------:R2:W-:Y:S01]  /*6ba0*/  MUFU.TANH R3, R76 ;  /* 0x0000004c00037308 */ /* 0x0005e20000002400 */
[----:B---3--:R-:W-:Y:S01]  /*6bb0*/  FMUL.FTZ R73, R84, UR5 ;  /* 0x0000000554497c20 */ /* 0x008fe20008410000 */
[----:B-1----:R-:W-:Y:S01]  /*6bc0*/  FSEL R201, R235, -INF , P1 ;  /* 0xff800000ebc97808 */ /* 0x002fe20000800000 */
        /* <DEDUP_REMOVED lines=14> */
[----:B------:R-:W-:Y:S01]  /*6cb0*/  FMUL.FTZ R116, R116, UR5 ;  /* 0x0000000574747c20 */ /* 0x000fe20008410000 */
[----:B------:R-:W-:-:S06]  /*6cc0*/  FMUL.FTZ R119, R119, UR5 ;  /* 0x0000000577777c20 */ /* 0x000fcc0008410000 */
        /* <DEDUP_REMOVED lines=16> */
[--C-:B------:R-:W-:Y:S01]  /*6dd0*/  FFMA.FTZ R87, R87, UR4, -R94.reuse ;  /* 0x0000000457577c23 */ /* 0x100fe2000801085e */
[----:B------:R-:W-:Y:S01]  /*6de0*/  FFMA.FTZ R201, R201, UR4, -R94 ;  /* 0x00000004c9c97c23 */ /* 0x000fe2000801085e */
[----:B------:R-:W-:Y:S01]  /*6df0*/  FSEL R86, R3, -INF , P2 ;  /* 0xff80000003567808 */ /* 0x000fe20001000000 */
[----:B------:R-:W4:Y:S01]  /*6e00*/  SHFL.IDX PT, R94, R14, R232, 0x1f ;  /* 0x00001fe80e5e7589 */ /* 0x000f2200000e0000 */
[----:B------:R-:W-:Y:S01]  /*6e10*/  FSEL R85, R237, -INF , P1 ;  /* 0xff800000ed557808 */ /* 0x000fe20000800000 */
[----:B------:R-:W4:Y:S01]  /*6e20*/  MUFU.TANH R73, R73 ;  /* 0x0000004900497308 */ /* 0x000f220000002400 */
[--C-:B------:R-:W-:Y:S01]  /*6e30*/  FFMA.FTZ R117, R117, UR4, -R90.reuse ;  /* 0x0000000475757c23 */ /* 0x100fe2000801085a */
[----:B------:R-:W-:Y:S01]  /*6e40*/  FFMA.FTZ R89, R89, UR4, -R90 ;  /* 0x0000000459597c23 */ /* 0x000fe2000801085a */
[----:B--2---:R-:W-:Y:S01]  /*6e50*/  FSEL R90, R21, -INF , P1 ;  /* 0xff800000155a7808 */ /* 0x004fe20000800000 */
[--C-:B------:R-:W-:Y:S01]  /*6e60*/  FFMA.FTZ R86, R86, UR4, -R93.reuse ;  /* 0x0000000456567c23 */ /* 0x100fe2000801085d */
[----:B------:R-:W-:Y:S01]  /*6e70*/  FFMA.FTZ R85, R85, UR4, -R93 ;  /* 0x0000000455557c23 */ /* 0x000fe2000801085d */
[----:B---3--:R-:W-:Y:S01]  /*6e80*/  FSEL R93, R20, -INF , P2 ;  /* 0xff800000145d7808 */ /* 0x008fe20001000000 */
[--C-:B------:R-:W-:Y:S01]  /*6e90*/  FFMA.FTZ R200, R200, UR4, -R91.reuse ;  /* 0x00000004c8c87c23 */ /* 0x100fe2000801085b */
[----:B------:R-:W2:Y:S01]  /*6ea0*/  MUFU.TANH R75, R75 ;  /* 0x0000004b004b7308 */ /* 0x000ea20000002400 */
[----:B-1----:R-:W-:Y:S01]  /*6eb0*/  FSEL R95, R72, -INF , P1 ;  /* 0xff800000485f7808 */ /* 0x002fe20000800000 */
[----:B------:R-:W-:Y:S01]  /*6ec0*/  FFMA.FTZ R91, R90, UR4, -R91 ;  /* 0x000000045a5b7c23 */ /* 0x000fe2000801085b */
[----:B----4-:R-:W-:Y:S01]  /*6ed0*/  FSEL R90, R74, -INF , P2 ;  /* 0xff8000004a5a7808 */ /* 0x010fe20001000000 */
[--C-:B------:R-:W-:Y:S01]  /*6ee0*/  FFMA.FTZ R93, R93, UR4, -R92.reuse ;  /* 0x000000045d5d7c23 */ /* 0x100fe2000801085c */
[----:B------:R-:W-:Y:S01]  /*6ef0*/  FSEL R96, R76, -INF , P1 ;  /* 0xff8000004c607808 */ /* 0x000fe20000800000 */
[----:B------:R-:W-:-:S02]  /*6f00*/  FFMA.FTZ R92, R95, UR4, -R92 ;  /* 0x000000045f5c7c23 */ /* 0x000fc4000801085c */
[----:B------:R-:W1:Y:S01]  /*6f10*/  MUFU.TANH R77, R77 ;  /* 0x0000004d004d7308 */ /* 0x000e620000002400 */
[----:B------:R-:W-:Y:S01]  /*6f20*/  FSEL R95, R73, -INF , P2 ;  /* 0xff800000495f7808 */ /* 0x000fe20001000000 */
[--C-:B------:R-:W-:Y:S01]  /*6f30*/  FFMA.FTZ R90, R90, UR4, -R97.reuse ;  /* 0x000000045a5a7c23 */ /* 0x100fe20008010861 */
[----:B------:R-:W-:-:S03]  /*6f40*/  FFMA.FTZ R97, R96, UR4, -R97 ;  /* 0x0000000460617c23 */ /* 0x000fc60008010861 */
        /* <DEDUP_REMOVED lines=158> */
[----:B------:R-:W-:Y:S01]  /*7930*/  IADD3 R228, R9, 0x10, RZ ;  /* 0x0000001009e47810 */ /* 0x000fe20007ffe0ff */
[----:B------:R-:W-:Y:S01]  /*7940*/  FMUL.FTZ R28, R86, R28 ;  /* 0x0000001c561c7220 */ /* 0x000fe20000410000 */
[----:B------:R-:W-:Y:S01]  /*7950*/  FMUL.FTZ R29, R87, R29 ;  /* 0x0000001d571d7220 */ /* 0x000fe20000410000 */
[----:B--2---:R-:W-:Y:S01]  /*7960*/  FMUL.FTZ R38, R24, R38 ;  /* 0x0000002618267220 */ /* 0x004fe20000410000 */
[C---:B------:R-:W-:Y:S02]  /*7970*/  VIADD R231, R9.reuse, 0xc ;  /* 0x0000000c09e77836 */ /* 0x040fe40000000000 */
[----:B------:R-:W-:Y:S01]  /*7980*/  FMUL.FTZ R36, R26, R36 ;  /* 0x000000241a247220 */ /* 0x000fe20000410000 */
[----:B------:R-:W2:Y:S01]  /*7990*/  SHFL.IDX PT, R228, R227, R228, 0x1f ;  /* 0x00001fe4e3e47589 */ /* 0x000ea200000e0000 */
[C---:B------:R-:W-:Y:S01]  /*79a0*/  IADD3 R229, R9.reuse, 0x14, RZ ;  /* 0x0000001409e57810 */ /* 0x040fe20007ffe0ff */
[----:B------:R-:W-:-:S02]  /*79b0*/  VIADD R233, R9, 0x18 ;  /* 0x0000001809e97836 */ /* 0x000fc40000000000 */
[----:B------:R-:W-:Y:S01]  /*79c0*/  FFMA.FTZ R77, -R77, R77, 1 ;  /* 0x3f8000004d4d7423 */ /* 0x000fe2000001014d */
[----:B------:R-:W4:Y:S01]  /*79d0*/  SHFL.IDX PT, R227, R227, R12, 0x1f ;  /* 0x00001f0ce3e37589 */ /* 0x000f2200000e0000 */
[----:B------:R-:W-:Y:S01]  /*79e0*/  FFMA.FTZ R80, -R80, R80, 1 ;  /* 0x3f80000050507423 */ /* 0x000fe20000010150 */
[----:B------:R-:W-:Y:S01]  /*79f0*/  FFMA.FTZ R99, -R99, R99, 1 ;  /* 0x3f80000063637423 */ /* 0x000fe20000010163 */
[----:B------:R-:W-:Y:S01]  /*7a00*/  FFMA.FTZ R76, -R76, R76, 1 ;  /* 0x3f8000004c4c7423 */ /* 0x000fe2000001014c */
[----:B-1----:R-:W-:Y:S01]  /*7a10*/  FMUL.FTZ R35, R92, R35 ;  /* 0x000000235c237220 */ /* 0x002fe20000410000 */
        /* <DEDUP_REMOVED lines=30> */
[----:B------:R-:W-:Y:S01]  /*7c00*/  FFMA.FTZ R119, -R119, R119, 1 ;  /* 0x3f80000077777423 */ /* 0x000fe20000010177 */
[----:B------:R-:W-:Y:S01]  /*7c10*/  R2UR UR4, R236 ;  /* 0x00000000ec0472ca */ /* 0x000fe200000e0000 */
[----:B-1----:R-:W-:-:S05]  /*7c20*/  FFMA.FTZ R226, -R18, R18, 1 ;  /* 0x3f80000012e27423 */ /* 0x002fca0000010112 */
        /* <DEDUP_REMOVED lines=63> */
[----:B------:R4:W-:Y:S01]  /*8020*/  LDS R74, [R11+0x380] ;  /* 0x000380000b4a7984 */ /* 0x0009e20000000800 */
[----:B------:R-:W-:Y:S01]  /*8030*/  IADD3 R232, R9, 0x8, RZ ;  /* 0x0000000809e87810 */ /* 0x000fe20007ffe0ff */
[----:B-1----:R-:W-:-:S02]  /*8040*/  FMUL.FTZ R221, R93, R228 ;  /* 0x000000e45ddd7220 */ /* 0x002fc40000410000 */
[----:B------:R-:W1:Y:S02]  /*8050*/  SHFL.IDX PT, R227, R226, R229, 0x1f ;  /* 0x00001fe5e2e37589 */ /* 0x000e6400000e0000 */
[----:B------:R-:W-:Y:S02]  /*8060*/  FMUL.FTZ R221, R21, R221 ;  /* 0x000000dd15dd7220 */ /* 0x000fe40000410000 */
[----:B------:R4:W3:Y:S02]  /*8070*/  MUFU.EX2 R21, R218 ;  /* 0x000000da00157308 */ /* 0x0008e40000000800 */
[----:B----4-:R-:W4:Y:S01]  /*8080*/  SHFL.IDX PT, R218, R226, R232, 0x1f ;  /* 0x00001fe8e2da7589 */ /* 0x010f2200000e0000 */
[----:B------:R-:W-:Y:S01]  /*8090*/  FMUL.FTZ R40, R95, R40 ;  /* 0x000000285f287220 */ /* 0x000fe20000410000 */
[----:B------:R-:W-:Y:S01]  /*80a0*/  FADD.FTZ R50, R50, -R225 ;  /* 0x800000e132327221 */ /* 0x000fe20000010000 */
[----:B------:R-:W-:Y:S01]  /*80b0*/  FFMA.FTZ R11, -R79, R79, 1 ;  /* 0x3f8000004f0b7423 */ /* 0x000fe2000001014f */
[----:B------:R-:W-:Y:S01]  /*80c0*/  FMUL.FTZ R28, R13, R28 ;  /* 0x0000001c0d1c7220 */ /* 0x000fe20000410000 */
[----:B------:R-:W-:Y:S01]  /*80d0*/  FMUL.FTZ R43, R94, R43 ;  /* 0x0000002b5e2b7220 */ /* 0x000fe20000410000 */
[----:B------:R-:W3:Y:S01]  /*80e0*/  SHFL.IDX PT, R228, R226, R233, 0x1f ;  /* 0x00001fe9e2e47589 */ /* 0x000ee200000e0000 */
[----:B------:R-:W-:-:S02]  /*80f0*/  VIADD R234, R9, 0x1c ;  /* 0x0000001c09ea7836 */ /* 0x000fc40000000000 */
[----:B------:R-:W-:Y:S01]  /*8100*/  FMUL.FTZ R41, R77, R40 ;  /* 0x000000284d297220 */ /* 0x000fe20000410000 */
[--C-:B-1----:R-:W-:Y:S01]  /*8110*/  FADD.FTZ R49, R49, -R227.reuse ;  /* 0x800000e331317221 */ /* 0x102fe20000010000 */
[----:B------:R-:W-:Y:S01]  /*8120*/  FADD.FTZ R51, R51, -R227 ;  /* 0x800000e333337221 */ /* 0x000fe20000010000 */
[----:B------:R-:W-:Y:S01]  /*8130*/  FMUL.FTZ R11, R11, R28 ;  /* 0x0000001c0b0b7220 */ /* 0x000fe20000410000 */
[----:B------:R-:W-:Y:S01]  /*8140*/  FMUL.FTZ R40, R80, R43 ;  /* 0x0000002b50287220 */ /* 0x000fe20000410000 */
[----:B------:R-:W-:Y:S01]  /*8150*/  FMUL.FTZ R77, R10, R50 ;  /* 0x000000320a4d7220 */ /* 0x000fe20000410000 */
[----:B------:R-:W-:Y:S01]  /*8160*/  FFMA.FTZ R43, -R83, R83, 1 ;  /* 0x3f800000532b7423 */ /* 0x000fe20000010153 */
[----:B------:R-:W-:Y:S01]  /*8170*/  FFMA.FTZ R50, -R195, R195, 1 ;  /* 0x3f800000c3327423 */ /* 0x000fe200000101c3 */
[----:B------:R-:W-:Y:S01]  /*8180*/  FMUL.FTZ R49, R33, R49 ;  /* 0x0000003121317220 */ /* 0x000fe20000410000 */
[----:B------:R-:W-:Y:S01]  /*8190*/  FMUL.FTZ R28, R19, R51 ;  /* 0x00000033131c7220 */ /* 0x000fe20000410000 */
[----:B----4-:R-:W-:Y:S01]  /*81a0*/  FADD.FTZ R46, R46, -R218 ;  /* 0x800000da2e2e7221 */ /* 0x010fe20000010000 */
[----:B------:R-:W1:Y:S03]  /*81b0*/  SHFL.IDX PT, R226, R226, R234, 0x1f ;  /* 0x00001feae2e27589 */ /* 0x000e6600000e0000 */
[----:B------:R-:W-:Y:S01]  /*81c0*/  FMUL.FTZ R46, R18, R46 ;  /* 0x0000002e122e7220 */ /* 0x000fe20000410000 */
[----:B------:R-:W-:Y:S01]  /*81d0*/  FMUL.FTZ R50, R50, R49 ;  /* 0x0000003132327220 */ /* 0x000fe20000410000 */
[----:B------:R-:W-:Y:S01]  /*81e0*/  FMUL.FTZ R49, R99, R28 ;  /* 0x0000001c63317220 */ /* 0x000fe20000410000 */
[----:B------:R-:W4:Y:S01]  /*81f0*/  SHFL.IDX PT, R75, R74, R235, 0x1f ;  /* 0x00001feb4a4b7589 */ /* 0x000f2200000e0000 */
[----:B------:R-:W-:Y:S01]  /*8200*/  FMUL.FTZ R43, R43, R46 ;  /* 0x0000002e2b2b7220 */ /* 0x000fe20000410000 */
[----:B------:R-:W-:Y:S01]  /*8210*/  FFMA.FTZ R46, -R98, R98, 1 ;  /* 0x3f800000622e7423 */ /* 0x000fe20000010162 */
[----:B------:R-:W-:Y:S01]  /*8220*/  FMUL.FTZ R37, R76, R36 ;  /* 0x000000244c257220 */ /* 0x000fe20000410000 */
[----:B------:R-:W4:Y:S02]  /*8230*/  SHFL.IDX PT, R28, R74, R232, 0x1f ;  /* 0x00001fe84a1c7589 */ /* 0x000f2400000e0000 */
[----:B------:R-:W-:-:S02]  /*8240*/  FMUL.FTZ R46, R46, R77 ;  /* 0x0000004d2e2e7220 */ /* 0x000fc40000410000 */
[----:B------:R-:W4:Y:S04]  /*8250*/  SHFL.IDX PT, R80, R74, R9, 0x1f ;  /* 0x00001f094a507589 */ /* 0x000f2800000e0000 */
[----:B------:R-:W4:Y:S01]  /*8260*/  SHFL.IDX PT, R76, R74, R229, 0x1f ;  /* 0x00001fe54a4c7589 */ /* 0x000f2200000e0000 */
[----:B------:R-:W-:-:S03]  /*8270*/  FMUL.FTZ R72, R72, R35 ;  /* 0x0000002348487220 */ /* 0x000fc60000410000 */
[----:B------:R-:W4:Y:S01]  /*8280*/  SHFL.IDX PT, R77, R74, R231, 0x1f ;  /* 0x00001fe74a4d7589 */ /* 0x000f2200000e0000 */
[----:B------:R-:W4:Y:S01]  /*8290*/  MUFU.EX2 R35, R216 ;  /* 0x000000d800237308 */ /* 0x000f220000000800 */
[----:B------:R-:W-:Y:S02]  /*82a0*/  FADD.FTZ R44, R44, -R218 ;  /* 0x800000da2c2c7221 */ /* 0x000fe40000010000 */
[----:B------:R-:W4:Y:S04]  /*82b0*/  SHFL.IDX PT, R79, R74, R230, 0x1f ;  /* 0x00001fe64a4f7589 */ /* 0x000f2800000e0000 */
[----:B------:R-:W4:Y:S04]  /*82c0*/  SHFL.IDX PT, R78, R74, R233, 0x1f ;  /* 0x00001fe94a4e7589 */ /* 0x000f2800000e0000 */
[----:B------:R-:W4:Y:S01]  /*82d0*/  SHFL.IDX PT, R74, R74, R234, 0x1f ;  /* 0x00001fea4a4a7589 */ /* 0x000f2200000e0000 */
[----:B------:R-:W-:Y:S01]  /*82e0*/  FMUL.FTZ R44, R12, R44 ;  /* 0x0000002c0c2c7220 */ /* 0x000fe20000410000 */
[--C-:B---3--:R-:W-:Y:S01]  /*82f0*/  FADD.FTZ R52, R52, -R228.reuse ;  /* 0x800000e434347221 */ /* 0x108fe20000010000 */
[----:B------:R-:W-:-:S02]  /*8300*/  FADD.FTZ R54, R54, -R228 ;  /* 0x800000e436367221 */ /* 0x000fc40000010000 */
[----:B------:R-:W-:Y:S01]  /*8310*/  FMUL.FTZ R44, R81, R44 ;  /* 0x0000002c512c7220 */ /* 0x000fe20000410000 */
[----:B------:R-:W-:Y:S01]  /*8320*/  FMUL.FTZ R81, R20, R52 ;  /* 0x0000003414517220 */ /* 0x000fe20000410000 */
[----:B------:R-:W3:Y:S01]  /*8330*/  MUFU.EX2 R214, R214 ;  /* 0x000000d600d67308 */ /* 0x000ee20000000800 */
[----:B-1----:R-:W-:Y:S01]  /*8340*/  FADD.FTZ R55, R55, -R226 ;  /* 0x800000e237377221 */ /* 0x002fe20000010000 */
[----:B------:R-:W-:Y:S01]  /*8350*/  FMUL.FTZ R52, R21, R54 ;  /* 0x0000003615347220 */ /* 0x000fe20000410000 */
[----:B------:R-:W-:Y:S01]  /*8360*/  FMUL.FTZ R54, R100, R81 ;  /* 0x0000005164367220 */ /* 0x000fe20000410000 */
[----:B----4-:R-:W-:Y:S01]  /*8370*/  FADD.FTZ R81, R57, -R75 ;  /* 0x8000004b39517221 */ /* 0x010fe20000010000 */
[----:B------:R-:W-:-:S03]  /*8380*/  FADD.FTZ R45, R45, -R219 ;  /* 0x800000db2d2d7221 */ /* 0x000fc60000010000 */
[----:B------:R-:W1:Y:S01]  /*8390*/  MUFU.EX2 R36, R206 ;  /* 0x000000ce00247308 */ /* 0x000e620000000800 */
[--C-:B------:R-:W-:Y:S01]  /*83a0*/  FADD.FTZ R57, R60, -R28.reuse ;  /* 0x8000001c3c397221 */ /* 0x100fe20000010000 */
[----:B------:R-:W-:Y:S01]  /*83b0*/  FMUL.FTZ R84, R35, R55 ;  /* 0x0000003723547220 */ /* 0x000fe20000410000 */
[----:B------:R-:W-:Y:S01]  /*83c0*/  FADD.FTZ R28, R62, -R28 ;  /* 0x8000001c3e1c7221 */ /* 0x000fe20000010000 */
[----:B------:R-:W-:Y:S01]  /*83d0*/  FADD.FTZ R55, R56, -R80 ;  /* 0x8000005038377221 */ /* 0x000fe20000010000 */
[----:B------:R-:W-:-:S03]  /*83e0*/  FADD.FTZ R62, R65, -R76 ;  /* 0x8000004c413e7221 */ /* 0x000fc60000010000 */
[----:B------:R-:W4:Y:S01]  /*83f0*/  MUFU.EX2 R213, R213 ;  /* 0x000000d500d57308 */ /* 0x000f220000000800 */
[----:B------:R-:W-:Y:S01]  /*8400*/  FADD.FTZ R67, R67, -R76 ;  /* 0x8000004c43437221 */ /* 0x000fe20000010000 */
[----:B------:R-:W-:Y:S01]  /*8410*/  FADD.FTZ R56, R59, -R75 ;  /* 0x8000004b3b387221 */ /* 0x000fe20000010000 */
[----:B------:R-:W-:Y:S01]  /*8420*/  FFMA.FTZ R76, -R105, R105, 1 ;  /* 0x3f800000694c7423 */ /* 0x000fe20000010169 */
[----:B------:R-:W-:Y:S01]  /*8430*/  FMUL.FTZ R81, R200, R81 ;  /* 0x00000051c8517220 */ /* 0x000fe20000410000 */
[----:B------:R-:W-:Y:S01]  /*8440*/  FMUL.FTZ R45, R25, R45 ;  /* 0x0000002d192d7220 */ /* 0x000fe20000410000 */
[--C-:B------:R-:W-:Y:S01]  /*8450*/  FADD.FTZ R61, R61, -R77.reuse ;  /* 0x8000004d3d3d7221 */ /* 0x100fe20000010000 */
[----:B------:R-:W-:Y:S01]  /*8460*/  FADD.FTZ R60, R63, -R77 ;  /* 0x8000004d3f3c7221 */ /* 0x000fe20000010000 */
[----:B------:R-:W-:Y:S01]  /*8470*/  FADD.FTZ R53, R53, -R226 ;  /* 0x800000e235357221 */ /* 0x000fe20000010000 */
[----:B------:R-:W-:Y:S01]  /*8480*/  FADD.FTZ R58, R58, -R80 ;  /* 0x800000503a3a7221 */ /* 0x000fe20000010000 */
[----:B------:R-:W-:Y:S01]  /*8490*/  FFMA.FTZ R77, -R110, R110, 1 ;  /* 0x3f8000006e4d7423 */ /* 0x000fe2000001016e */
[----:B------:R-:W-:Y:S01]  /*84a0*/  FMUL.FTZ R28, R203, R28 ;  /* 0x0000001ccb1c7220 */ /* 0x000fe20000410000 */
[----:B------:R-:W-:Y:S01]  /*84b0*/  FFMA.FTZ R80, -R108, R108, 1 ;  /* 0x3f8000006c507423 */ /* 0x000fe2000001016c */
[----:B------:R-:W-:Y:S01]  /*84c0*/  FMUL.FTZ R57, R202, R57 ;  /* 0x00000039ca397220 */ /* 0x000fe20000410000 */
[--C-:B------:R-:W-:Y:S01]  /*84d0*/  FADD.FTZ R64, R64, -R79.reuse ;  /* 0x8000004f40407221 */ /* 0x100fe20000010000 */
[----:B------:R-:W-:Y:S01]  /*84e0*/  FMUL.FTZ R63, R201, R56 ;  /* 0x00000038c93f7220 */ /* 0x000fe20000410000 */
[----:B------:R-:W-:Y:S01]  /*84f0*/  FMUL.FTZ R76, R76, R81 ;  /* 0x000000514c4c7220 */ /* 0x000fe20000410000 */
[----:B------:R-:W-:Y:S01]  /*8500*/  FMUL.FTZ R45, R82, R45 ;  /* 0x0000002d522d7220 */ /* 0x000fe20000410000 */
[--C-:B------:R-:W-:Y:S01]  /*8510*/  FADD.FTZ R68, R68, -R78.reuse ;  /* 0x8000004e44447221 */ /* 0x100fe20000010000 */
[----:B------:R-:W-:Y:S01]  /*8520*/  FADD.FTZ R59, R70, -R78 ;  /* 0x8000004e463b7221 */ /* 0x000fe20000010000 */
[----:B------:R-:W-:Y:S01]  /*8530*/  FFMA.FTZ R81, -R109, R109, 1 ;  /* 0x3f8000006d517423 */ /* 0x000fe2000001016d */
[----:B------:R-:W-:Y:S01]  /*8540*/  FMUL.FTZ R56, R204, R61 ;  /* 0x0000003dcc387220 */ /* 0x000fe20000410000 */
[----:B------:R-:W-:Y:S01]  /*8550*/  FMUL.FTZ R30, R237, R30 ;  /* 0x0000001eed1e7220 */ /* 0x000fe20000410000 */
[----:B------:R-:W-:Y:S01]  /*8560*/  FMUL.FTZ R82, R34, R53 ;  /* 0x0000003522527220 */ /* 0x000fe20000410000 */
[----:B------:R-:W-:Y:S01]  /*8570*/  FADD.FTZ R79, R66, -R79 ;  /* 0x8000004f424f7221 */ /* 0x000fe20000010000 */
[--C-:B------:R-:W-:Y:S01]  /*8580*/  FADD.FTZ R71, R71, -R74.reuse ;  /* 0x8000004a47477221 */ /* 0x100fe20000010000 */
[----:B------:R-:W-:Y:S01]  /*8590*/  FFMA.FTZ R78, -R111, R111, 1 ;  /* 0x3f8000006f4e7423 */ /* 0x000fe2000001016f */
[----:B------:R-:W-:Y:S01]  /*85a0*/  FMUL.FTZ R61, R205, R60 ;  /* 0x0000003ccd3d7220 */ /* 0x000fe20000410000 */
[----:B------:R-:W-:Y:S01]  /*85b0*/  FMUL.FTZ R77, R77, R28 ;  /* 0x0000001c4d4d7220 */ /* 0x000fe20000410000 */
[----:B------:R-:W-:Y:S01]  /*85c0*/  FFMA.FTZ R51, -R102, R102, 1 ;  /* 0x3f80000066337423 */ /* 0x000fe20000010166 */
[----:B------:R-:W-:Y:S01]  /*85d0*/  FADD.FTZ R66, R69, -R74 ;  /* 0x8000004a45427221 */ /* 0x000fe20000010000 */
        /* <DEDUP_REMOVED lines=8> */
[----:B---3--:R-:W-:Y:S01]  /*8660*/  FMUL.FTZ R56, R214, R71 ;  /* 0x00000047d6387220 */ /* 0x008fe20000410000 */
[----:B------:R-:W-:Y:S01]  /*8670*/  FMUL.FTZ R51, R51, R52 ;  /* 0x0000003433337220 */ /* 0x000fe20000410000 */
[----:B-1----:R-:W-:Y:S01]  /*8680*/  FMUL.FTZ R55, R36, R55 ;  /* 0x0000003724377220 */ /* 0x002fe20000410000 */
[----:B------:R-:W-:Y:S01]  /*8690*/  FFMA.FTZ R82, -R114, R114, 1 ;  /* 0x3f80000072527423 */ /* 0x000fe20000010172 */
[----:B------:R-:W-:Y:S01]  /*86a0*/  FMUL.FTZ R61, R208, R79 ;  /* 0x0000004fd03d7220 */ /* 0x000fe20000410000 */
[----:B------:R-:W-:Y:S01]  /*86b0*/  FMUL.FTZ R83, R83, R28 ;  /* 0x0000001c53537220 */ /* 0x000fe20000410000 */
[----:B------:R-:W-:Y:S01]  /*86c0*/  F2FP.F16.F32.PACK_AB R71, R29, R30 ;  /* 0x0000001e1d47723e */ /* 0x000fe200000000ff */
[----:B------:R-:W-:Y:S01]  /*86d0*/  FMUL.FTZ R52, R103, R84 ;  /* 0x0000005467347220 */ /* 0x000fe20000410000 */
[----:B------:R-:W-:Y:S01]  /*86e0*/  FFMA.FTZ R75, -R106, R106, 1 ;  /* 0x3f8000006a4b7423 */ /* 0x000fe2000001016a */
[----:B------:R-:W-:Y:S01]  /*86f0*/  FMUL.FTZ R58, R199, R58 ;  /* 0x0000003ac73a7220 */ /* 0x000fe20000410000 */
[----:B------:R-:W-:Y:S01]  /*8700*/  FMUL.FTZ R74, R74, R63 ;  /* 0x0000003f4a4a7220 */ /* 0x000fe20000410000 */
[----:B------:R-:W-:Y:S01]  /*8710*/  FMUL.FTZ R79, R112, R57 ;  /* 0x00000039704f7220 */ /* 0x000fe20000410000 */
[----:B------:R-:W-:Y:S01]  /*8720*/  FMUL.FTZ R28, R212, R59 ;  /* 0x0000003bd41c7220 */ /* 0x000fe20000410000 */
[----:B------:R-:W-:Y:S01]  /*8730*/  FFMA.FTZ R84, -R113, R113, 1 ;  /* 0x3f80000071547423 */ /* 0x000fe20000010171 */
[----:B------:R-:W-:Y:S01]  /*8740*/  FMUL.FTZ R63, R209, R62 ;  /* 0x0000003ed13f7220 */ /* 0x000fe20000410000 */
[----:B------:R-:W-:Y:S01]  /*8750*/  FMUL.FTZ R57, R211, R68 ;  /* 0x00000044d3397220 */ /* 0x000fe20000410000 */
[----:B----4-:R-:W-:Y:S01]  /*8760*/  FMUL.FTZ R59, R213, R66 ;  /* 0x00000042d53b7220 */ /* 0x010fe20000410000 */
        /* <DEDUP_REMOVED lines=37> */
[----:B--2---:R-:W-:-:S05]  /*89c0*/  IMAD R30, R0, 0x3000, R194 ;  /* 0x00003000001e7824 */ /* 0x004fca00078e02c2 */
[----:B------:R-:W-:Y:S02]  /*89d0*/  LEA R11, R30, R17, 0x1 ;  /* 0x000000111e0b7211 */ /* 0x000fe400078e08ff */
[----:B------:R-:W-:-:S03]  /*89e0*/  F2FP.F16.F32.PACK_AB R30, R87, R86 ;  /* 0x00000056571e723e */ /* 0x000fc600000000ff */
        /* <DEDUP_REMOVED lines=219> */
.L_x_2740:
        /* <DEDUP_REMOVED lines=58> */
.L_x_2741:
[----:B--2---:R-:W2:Y:S01]  /*9b40*/  LDL R5, [R1+0x2c] ;  /* 0x00002c0001057983 */ /* 0x004ea20000100800 */
[----:B------:R-:W-:Y:S01]  /*9b50*/  IADD3 R16, R16, 0x1, RZ ;  /* 0x0000000110107810 */ /* 0x000fe20007ffe0ff */
[----:B------:R-:W-:Y:S02]  /*9b60*/  VIADD R0, R0, 0x1 ;  /* 0x0000000100007836 */ /* 0x000fe40000000000 */
[----:B------:R-:W-:-:S03]  /*9b70*/  VIADD R6, R6, 0x26820 ;  /* 0x0002682006067836 */ /* 0x000fc60000000000 */
[C---:B------:R-:W-:Y:S02]  /*9b80*/  ISETP.NE.AND P0, PT, R0.reuse, 0x2, PT ;  /* 0x000000020000780c */ /* 0x040fe40003f05270 */
[----:B------:R-:W-:Y:S02]  /*9b90*/  PRMT R6, RZ, 0x654, R6 ;  /* 0x00000654ff067816 */ /* 0x000fe40000000006 */
[----:B------:R-:W-:Y:S02]  /*9ba0*/  SEL R0, R0, RZ, P0 ;  /* 0x000000ff00007207 */ /* 0x000fe40000000000 */
[----:B------:R1:W-:Y:S01]  /*9bb0*/  SYNCS.ARRIVE.TRANS64.RED.A1T0 RZ, [R6+URZ], RZ ;  /* 0x000000ff06ff79a7 */ /* 0x0003e2000810043f */
[----:B--2---:R-:W-:Y:S02]  /*9bc0*/  ISETP.GE.AND P1, PT, R16, R5, PT ;  /* 0x000000051000720c */ /* 0x004fe40003f26270 */
[----:B------:R-:W-:-:S04]  /*9bd0*/  SEL R5, RZ, 0x1, P0 ;  /* 0x00000001ff057807 */ /* 0x000fc80000000000 */
[----:B------:R-:W-:-:S07]  /*9be0*/  LOP3.LUT R4, R4, R5, RZ, 0x3c, !PT ;  /* 0x0000000504047212 */ /* 0x000fce00078e3cff */
[----:B-1----:R-:W-:Y:S05]  /*9bf0*/  @!P1 BRA `(.L_x_2742) ;  /* 0xffffffc400309947 */ /* 0x002fea000383ffff */
.L_x_2731:
        /* <DEDUP_REMOVED lines=34> */
.L_x_2711:
[----:B------:R-:W-:Y:S05]  /*9e20*/  @P0 BRA `(.L_x_2710) ;  /* 0x0000003400500947 */ /* 0x000fea0003800000 */
[----:B------:R-:W2:Y:S01]  /*9e30*/  LDL.LU R6, [R1+0x30] ;  /* 0x0000300001067983 */ /* 0x000ea20000300800 */
[----:B------:R-:W1:Y:S01]  /*9e40*/  LDC R0, c[0x0][0x850] ;  /* 0x00021400ff007b82 */ /* 0x000e620000000800 */
[----:B------:R-:W3:Y:S01]  /*9e50*/  S2R R12, SR_TID.X ;  /* 0x00000000000c7919 */ /* 0x000ee20000002100 */
[----:B------:R-:W4:Y:S01]  /*9e60*/  S2R R5, SR_CgaCtaId ;  /* 0x0000000000057919 */ /* 0x000f220000008800 */
[----:B------:R-:W-:Y:S01]  /*9e70*/  MOV R4, 0x400 ;  /* 0x0000040000047802 */ /* 0x000fe20000000f00 */
[----:B------:R-:W-:Y:S01]  /*9e80*/  ULDC.64 UR4, c[0x0][0x818] ;  /* 0x0002060000047ab9 */ /* 0x000fe20000000a00 */
[----:B------:R-:W-:Y:S01]  /*9e90*/  ULDC.64 UR6, c[0x0][0x840] ;  /* 0x0002100000067ab9 */ /* 0x000fe20000000a00 */
[----:B------:R-:W5:Y:S04]  /*9ea0*/  LDL.LU R11, [R1+0x38] ;  /* 0x00003800010b7983 */ /* 0x000f680000300800 */
[----:B------:R-:W5:Y:S01]  /*9eb0*/  LDL.LU R10, [R1+0x34] ;  /* 0x00003400010a7983 */ /* 0x000f620000300800 */
[----:B-1----:R-:W-:Y:S01]  /*9ec0*/  ISETP.NE.AND P0, PT, R0, 0x1, PT ;  /* 0x000000010000780c */ /* 0x002fe20003f05270 */
[----:B---3--:R-:W-:-:S12]  /*9ed0*/  VIADD R13, R12, 0xffffff80 ;  /* 0xffffff800c0d7836 */ /* 0x008fd80000000000 */
[----:B------:R-:W5:Y:S01]  /*9ee0*/  @P0 LDC R0, c[0x0][0x854] ;  /* 0x00021500ff000b82 */ /* 0x000f620000000800 */
[----:B----4-:R-:W-:Y:S02]  /*9ef0*/  LEA R15, R5, R4, 0x18 ;  /* 0x00000004050f7211 */ /* 0x010fe400078ec0ff */
[----:B------:R-:W-:-:S05]  /*9f00*/  SHF.R.S32.HI R2, RZ, 0x1f, R13 ;  /* 0x0000001fff027819 */ /* 0x000fca000001140d */
[----:B------:R-:W1:Y:S01]  /*9f10*/  @P0 LDC R3, c[0x0][0x858] ;  /* 0x00021600ff030b82 */ /* 0x000e620000000800 */
[----:B------:R-:W-:Y:S01]  /*9f20*/  LEA.HI R2, R2, R13, RZ, 0x7 ;  /* 0x0000000d02027211 */ /* 0x000fe200078f38ff */
[----:B--2---:R-:W-:-:S05]  /*9f30*/  IMAD.SHL.U32 R4, R6, 0x2000, RZ ;  /* 0x0000200006047824 */ /* 0x004fca00078e00ff */
[----:B------:R-:W-:Y:S01]  /*9f40*/  SHF.R.S32.HI R5, RZ, 0x1f, R4 ;  /* 0x0000001fff057819 */ /* 0x000fe20000011404 */
[----:B-----5:R-:W-:-:S05]  /*9f50*/  @P0 IMAD.HI.U32 R0, R11, R0, RZ ;  /* 0x000000000b000227 */ /* 0x020fca00078e00ff */
[----:B-1----:R-:W-:Y:S02]  /*9f60*/  @P0 SHF.R.U32.HI R11, RZ, R3, R0 ;  /* 0x00000003ff0b0219 */ /* 0x002fe40000011600 */
[C---:B------:R-:W-:Y:S02]  /*9f70*/  LOP3.LUT R0, R2.reuse, 0xfffff80, RZ, 0xc0, !PT ;  /* 0x0fffff8002007812 */ /* 0x040fe400078ec0ff */
[----:B------:R-:W-:Y:S01]  /*9f80*/  SHF.R.S32.HI R3, RZ, 0x1f, R11 ;  /* 0x0000001fff037819 */ /* 0x000fe2000001140b */
[----:B------:R1:W-:Y:S01]  /*9f90*/  @P0 STL [R1+0x38], R11 ;  /* 0x0000380b01000387 */ /* 0x0003e20000100800 */
[----:B------:R-:W-:Y:S01]  /*9fa0*/  SHF.L.U32 R2, R2, 0x5, RZ ;  /* 0x0000000502027819 */ /* 0x000fe200000006ff */
[----:B------:R-:W-:Y:S02]  /*9fb0*/  IMAD.IADD R0, R13, 0x1, -R0 ;  /* 0x000000010d007824 */ /* 0x000fe400078e0a00 */
[C---:B------:R-:W-:Y:S01]  /*9fc0*/  IMAD R6, R3.reuse, UR4, RZ ;  /* 0x0000000403067c24 */ /* 0x040fe2000f8e02ff */
[----:B------:R-:W-:Y:S01]  /*9fd0*/  LOP3.LUT R7, R2, 0x3ffff000, RZ, 0xc0, !PT ;  /* 0x3ffff00002077812 */ /* 0x000fe200078ec0ff */
[----:B------:R-:W-:-:S02]  /*9fe0*/  IMAD R8, R3, UR6, RZ ;  /* 0x0000000603087c24 */ /* 0x000fc4000f8e02ff */
[----:B------:R-:W-:-:S04]  /*9ff0*/  IMAD.WIDE.U32 R2, R11, UR4, R4 ;  /* 0x000000040b027c25 */ /* 0x000fc8000f8e0004 */
[C---:B------:R-:W-:Y:S01]  /*a000*/  IMAD R9, R11.reuse, UR5, R6 ;  /* 0x000000050b097c24 */ /* 0x040fe2000f8e0206 */
[----:B------:R-:W-:Y:S01]  /*a010*/  SHF.R.S32.HI R6, RZ, 0x1f, R10 ;  /* 0x0000001fff067819 */ /* 0x000fe2000001140a */
[----:B------:R-:W-:Y:S01]  /*a020*/  IMAD.WIDE.U32 R4, R11, UR6, R4 ;  /* 0x000000060b047c25 */ /* 0x000fe2000f8e0004 */
[----:B------:R-:W-:Y:S02]  /*a030*/  ULDC.64 UR4, c[0x0][0x820] ;  /* 0x0002080000047ab9 */ /* 0x000fe40000000a00 */
[----:B------:R-:W-:Y:S01]  /*a040*/  IADD3 R3, R3, R9, RZ ;  /* 0x0000000903037210 */ /* 0x000fe20007ffe0ff */
[----:B-1----:R-:W-:Y:S01]  /*a050*/  IMAD R11, R11, UR7, R8 ;  /* 0x000000070b0b7c24 */ /* 0x002fe2000f8e0208 */
[----:B------:R-:W-:Y:S01]  /*a060*/  ULDC.64 UR6, c[0x0][0x848] ;  /* 0x0002120000067ab9 */ /* 0x000fe20000000a00 */
[----:B------:R-:W-:Y:S02]  /*a070*/  IMAD R0, R0, 0x4, R7 ;  /* 0x0000000400007824 */ /* 0x000fe400078e0207 */
[----:B------:R-:W-:-:S02]  /*a080*/  IMAD R7, R6, UR4, RZ ;  /* 0x0000000406077c24 */ /* 0x000fc4000f8e02ff */
[----:B------:R-:W-:Y:S02]  /*a090*/  IMAD.IADD R5, R5, 0x1, R11 ;  /* 0x0000000105057824 */ /* 0x000fe400078e020b */
[----:B------:R-:W-:Y:S02]  /*a0a0*/  IMAD R6, R6, UR6, RZ ;  /* 0x0000000606067c24 */ /* 0x000fe4000f8e02ff */
[C---:B------:R-:W-:Y:S02]  /*a0b0*/  IMAD R7, R10.reuse, UR5, R7 ;  /* 0x000000050a077c24 */ /* 0x040fe4000f8e0207 */
[----:B------:R-:W-:-:S04]  /*a0c0*/  IMAD.WIDE.U32 R2, R10, UR4, R2 ;  /* 0x000000040a027c25 */ /* 0x000fc8000f8e0002 */
[C---:B------:R-:W-:Y:S01]  /*a0d0*/  IMAD R9, R10.reuse, UR7, R6 ;  /* 0x000000070a097c24 */ /* 0x040fe2000f8e0206 */
[----:B------:R-:W-:Y:S01]  /*a0e0*/  IADD3 R7, R3, R7, RZ ;  /* 0x0000000703077210 */ /* 0x000fe20007ffe0ff */
[----:B------:R-:W-:Y:S01]  /*a0f0*/  IMAD.WIDE.U32 R4, R10, UR6, R4 ;  /* 0x000000060a047c25 */ /* 0x000fe2000f8e0004 */
[----:B------:R-:W-:Y:S05]  /*a100*/  WARPSYNC.ALL ;  /* 0x0000000000007948 */ /* 0x000fea0003800000 */
[----:B------:R-:W-:Y:S02]  /*a110*/  IMAD R0, R0, 0x4, R15 ;  /* 0x0000000400007824 */ /* 0x000fe400078e020f */
        /* <DEDUP_REMOVED lines=33> */
.L_x_2745:
[----:B------:R-:W-:Y:S01]  /*a330*/  @P0 ELECT P1, URZ, PT ;  /* 0x00000000003f082f */ /* 0x000fe20003820000 */
[----:B------:R1:W-:-:S12]  /*a340*/  UBLKRED.G.S.ADD.F32.RN [UR4], [UR6], UR7, desc[UR8] ;  /* 0x00000804060073bb */ /* 0x0003d800080a1407 */
[----:B------:R-:W-:Y:S02]  /*a350*/  @P1 PLOP3.LUT P0, PT, P1, PT, PT, 0x8, 0x0 ;  /* 0x000000000000181c */ /* 0x000fe40000f0e170 */
[----:B------:R-:W-:-:S11]  /*a360*/  PLOP3.LUT P1, PT, PT, PT, PT, 0x8, 0x0 ;  /* 0x000000000000781c */ /* 0x000fd60003f2e170 */
[----:B-1----:R-:W-:Y:S05]  /*a370*/  @P0 BRA.U.ANY `(.L_x_2745) ;  /* 0xfffffffd00ec0947 */ /* 0x002fea000393ffff */
[----:B------:R0:W-:Y:S01]  /*a380*/  UTMACMDFLUSH ;  /* 0x00000000000079b7 */ /* 0x0001e20000000000 */
[----:B------:R-:W-:-:S04]  /*a390*/  DEPBAR.LE SB0, 0x0 ;  /* 0x000080000000791a */ /* 0x000fc80000000000 */
.L_x_2744:
[----:B------:R-:W-:Y:S05]  /*a3a0*/  BSYNC B0 ;  /* 0x0000000000007941 */ /* 0x000fea0003800000 */
.L_x_2743:
        /* <DEDUP_REMOVED lines=25> */
.L_x_2746:
        /* <DEDUP_REMOVED lines=8> */
.L_x_2706:
        /* <DEDUP_REMOVED lines=29> */
.L_x_2748:
[----:B------:R-:W-:Y:S01]  /*a790*/  ULDC UR9, c[0x0][0x8cc] ;  /* 0x0002330000097ab9 */ /* 0x000fe20000000800 */
[----:B------:R-:W-:Y:S01]  /*a7a0*/  UMOV UR7, UR8 ;  /* 0x0000000800077c82 */ /* 0x000fe20008000000 */
[----:B------:R-:W-:-:S11]  /*a7b0*/  UISETP.NE.AND UP0, UPT, UR9, 0x1, UPT ;  /* 0x000000010900788c */ /* 0x000fd6000bf05270 */
[----:B------:R-:W-:Y:S02]  /*a7c0*/  @UP0 ULDC.64 UR10, c[0x0][0x8d0] ;  /* 0x00023400000a0ab9 */ /* 0x000fe40000000a00 */
[----:B------:R-:W-:-:S04]  /*a7d0*/  UIMAD.WIDE.U32 UR4, UR8, UR10, URZ ;  /* 0x0000000a080472a5 */ /* 0x000fc8000f8e003f */
[----:B------:R-:W-:-:S04]  /*a7e0*/  @UP0 USHF.R.U32.HI UR7, URZ, UR11, UR5 ;  /* 0x0000000b3f070299 */ /* 0x000fc80008011605 */
[----:B------:R-:W-:-:S12]  /*a7f0*/  UIMAD UR4, UR7, UR9, URZ ;  /* 0x00000009070472a4 */ /* 0x000fd8000f8e023f */
.L_x_2749:
        /* <DEDUP_REMOVED lines=67> */
.L_x_2752:
[----:B------:R-:W-:Y:S05]  /*ac30*/  BSYNC B0 ;  /* 0x0000000000007941 */ /* 0x000fea0003800000 */
.L_x_2751:
        /* <DEDUP_REMOVED lines=19> */
.L_x_2754:
[----:B------:R-:W-:Y:S05]  /*ad70*/  BSYNC B0 ;  /* 0x0000000000007941 */ /* 0x000fea0003800000 */
.L_x_2753:
[----:B------:R-:W-:Y:S06]  /*ad80*/  BAR.ARV 0xa, 0xa0 ;  /* 0x0282800000007b1d */ /* 0x000fec0000002000 */
[----:B------:R-:W-:Y:S04]  /*ad90*/  BSSY B0, `(.L_x_2755) ;  /* 0x0000003000007945 */ /* 0x000fe80003800000 */
[----:B------:R-:W-:Y:S05]  /*ada0*/  @!P0 BRA `(.L_x_2756) ;  /* 0x0000000000048947 */ /* 0x000fea0003800000 */
[----:B------:R-:W-:-:S04]  /*adb0*/  DEPBAR.LE SB0, 0x0 ;  /* 0x000080000000791a */ /* 0x000fc80000000000 */
.L_x_2756:
[----:B------:R-:W-:Y:S05]  /*adc0*/  BSYNC B0 ;  /* 0x0000000000007941 */ /* 0x000fea0003800000 */
.L_x_2755:
[----:B------:R-:W-:Y:S06]  /*add0*/  BAR.ARV 0xb, 0xa0 ;  /* 0x02c2800000007b1d */ /* 0x000fec0000002000 */
[----:B------:R-:W-:Y:S01]  /*ade0*/  UIADD3 UR12, UR8, 0x1, URZ ;  /* 0x00000001080c7890 */ /* 0x000fe2000fffe03f */
[----:B------:R-:W-:Y:S11]  /*adf0*/  BRA `(.L_x_2757) ;  /* 0x0000000000047947 */ /* 0x000ff60003800000 */
.L_x_2750:
[----:B------:R-:W-:-:S05]  /*ae00*/  UMOV UR12, UR8 ;  /* 0x00000008000c7c82 */ /* 0x000fca0008000000 */
.L_x_2757:
        /* <DEDUP_REMOVED lines=18> */
.L_x_2770:
        /* <DEDUP_REMOVED lines=20> */
.L_x_2759:
[----:B------:R-:W-:Y:S05]  /*b070*/  BSYNC B0 ;  /* 0x0000000000007941 */ /* 0x000fea0003800000 */
.L_x_2758:
        /* <DEDUP_REMOVED lines=13> */
.L_x_2761:
[----:B------:R-:W-:Y:S05]  /*b150*/  BSYNC B0 ;  /* 0x0000000000007941 */ /* 0x000fea0003800000 */
.L_x_2760:
[----:B------:R-:W-:Y:S06]  /*b160*/  BAR.ARV 0xa, 0xa0 ;  /* 0x0282800000007b1d */ /* 0x000fec0000002000 */
[----:B------:R-:W-:Y:S04]  /*b170*/  BSSY B0, `(.L_x_2762) ;  /* 0x0000003000007945 */ /* 0x000fe80003800000 */
[----:B------:R-:W-:Y:S05]  /*b180*/  @!P0 BRA `(.L_x_2763) ;  /* 0x0000000000048947 */ /* 0x000fea0003800000 */
[----:B------:R-:W-:-:S04]  /*b190*/  DEPBAR.LE SB0, 0x0 ;  /* 0x000080000000791a */ /* 0x000fc80000000000 */
.L_x_2763:
[----:B------:R-:W-:Y:S05]  /*b1a0*/  BSYNC B0 ;  /* 0x0000000000007941 */ /* 0x000fea0003800000 */
.L_x_2762:
        /* <DEDUP_REMOVED lines=13> */
.L_x_2765:
[----:B------:R-:W-:Y:S05]  /*b280*/  BSYNC B0 ;  /* 0x0000000000007941 */ /* 0x000fea0003800000 */
.L_x_2764:
        /* <DEDUP_REMOVED lines=13> */
.L_x_2767:
[----:B------:R-:W-:Y:S05]  /*b360*/  BSYNC B0 ;  /* 0x0000000000007941 */ /* 0x000fea0003800000 */
.L_x_2766:
[----:B------:R-:W-:Y:S01]  /*b370*/  UIADD3 UR12, UR12, 0x2, URZ ;  /* 0x000000020c0c7890 */ /* 0x000fe2000fffe03f */
[----:B------:R-:W-:Y:S06]  /*b380*/  BAR.ARV 0xa, 0xa0 ;  /* 0x0282800000007b1d */ /* 0x000fec0000002000 */
[----:B------:R-:W-:Y:S01]  /*b390*/  UISETP.GE.AND UP0, UPT, UR12, UR5, UPT ;  /* 0x000000050c00728c */ /* 0x000fe2000bf06270 */
[----:B------:R-:W-:Y:S04]  /*b3a0*/  BSSY B0, `(.L_x_2768) ;  /* 0x0000003000007945 */ /* 0x000fe80003800000 */
[----:B------:R-:W-:Y:S06]  /*b3b0*/  @!P0 BRA `(.L_x_2769) ;  /* 0x0000000000048947 */ /* 0x000fec0003800000 */
[----:B------:R-:W-:-:S04]  /*b3c0*/  DEPBAR.LE SB0, 0x0 ;  /* 0x000080000000791a */ /* 0x000fc80000000000 */
.L_x_2769:
[----:B------:R-:W-:Y:S05]  /*b3d0*/  BSYNC B0 ;  /* 0x0000000000007941 */ /* 0x000fea0003800000 */
.L_x_2768:
[----:B------:R-:W-:Y:S06]  /*b3e0*/  BAR.ARV 0xb, 0xa0 ;  /* 0x02c2800000007b1d */ /* 0x000fec0000002000 */
[----:B------:R-:W-:Y:S01]  /*b3f0*/  PLOP3.LUT P1, PT, PT, PT, UP0, 0x80, 0x0 ;  /* 0x000000000000781c */ /* 0x000fe20003f2f008 */
[----:B------:R-:W-:Y:S02]  /*b400*/  UIADD3 UR20, UR20, 0x3000, URZ ;  /* 0x0000300014147890 */ /* 0x000fe4000fffe03f */
[----:B------:R-:W-:-:S10]  /*b410*/  UIADD3 UR4, UR4, 0x3000, URZ ;  /* 0x0000300004047890 */ /* 0x000fd4000fffe03f */
[----:B------:R-:W-:Y:S05]  /*b420*/  @!P1 BRA `(.L_x_2770) ;  /* 0xfffffff800c09947 */ /* 0x000fea000383ffff */
[----:B------:R-:W-:Y:S05]  /*b430*/  BRA `(.L_x_2710) ;  /* 0x0000001c00cc7947 */ /* 0x000fea0003800000 */
.L_x_2747:
        /* <DEDUP_REMOVED lines=21> */
.L_x_2771:
[----:B------:R-:W-:Y:S01]  /*b590*/  ULDC UR8, c[0x0][0x8cc] ;  /* 0x0002330000087ab9 */ /* 0x000fe20000000800 */
[----:B------:R-:W-:Y:S01]  /*b5a0*/  UMOV UR11, UR7 ;  /* 0x00000007000b7c82 */ /* 0x000fe20008000000 */
[----:B------:R-:W-:-:S11]  /*b5b0*/  UISETP.NE.AND UP0, UPT, UR8, 0x1, UPT ;  /* 0x000000010800788c */ /* 0x000fd6000bf05270 */
[----:B------:R-:W-:Y:S02]  /*b5c0*/  @UP0 ULDC.64 UR12, c[0x0][0x8d0] ;  /* 0x00023400000c0ab9 */ /* 0x000fe40000000a00 */
[----:B------:R-:W-:-:S04]  /*b5d0*/  UIMAD.WIDE.U32 UR4, UR7, UR12, URZ ;  /* 0x0000000c070472a5 */ /* 0x000fc8000f8e003f */
[----:B------:R-:W-:-:S04]  /*b5e0*/  @UP0 USHF.R.U32.HI UR11, URZ, UR13, UR5 ;  /* 0x0000000d3f0b0299 */ /* 0x000fc80008011605 */
[----:B------:R-:W-:-:S12]  /*b5f0*/  UIMAD UR4, UR11, UR8, URZ ;  /* 0x000000080b0472a4 */ /* 0x000fd8000f8e023f */
.L_x_2772:
        /* <DEDUP_REMOVED lines=20> */
[----:B-1----:R-:W-:Y:S01]  /*b740*/  IADD3 R2, -R2, UR11, R3 ;  /* 0x0000000b02027c10 */ /* 0x002fe2000fffe103 */
[----:B------:R-:W-:-:S03]  /*b750*/  VIADD R3, R3, 0x5f ;  /* 0x0000005f03037836 */ /* 0x000fc60000000000 */
[----:B------:R-:W-:Y:S01]  /*b760*/  IADD3 R2, R2, -UR4, RZ ;  /* 0x8000000402027c10 */ /* 0x000fe2000fffe0ff */
        /* <DEDUP_REMOVED lines=10> */
[----:B------:R-:W-:Y:S01]  /*b810*/  MOV R9, UR20 ;  /* 0x0000001400097c02 */ /* 0x000fe20008000f00 */
[----:B------:R-:W-:Y:S01]  /*b820*/  ULDC UR4, c[0x0][0x2e8] ;  /* 0x0000ba0000047ab9 */ /* 0x000fe20000000800 */
[----:B------:R-:W-:Y:S01]  /*b830*/  ELECT P0, URZ, PT ;  /* 0x00000000003f782f */ /* 0x000fe20003800000 */
[----:B------:R-:W-:Y:S01]  /*b840*/  BSSY B0, `(.L_x_2773) ;  /* 0x000018d000007945 */ /* 0x000fe20003800000 */
[----:B------:R-:W-:Y:S01]  /*b850*/  SHF.R.S32.HI R9, RZ, 0x1f, R9 ;  /* 0x0000001fff097819 */ /* 0x000fe20000011409 */
[----:B------:R-:W-:Y:S02]  /*b860*/  UISETP.NE.AND UP0, UPT, UR4, 0x1, UPT ;  /* 0x000000010400788c */ /* 0x000fe4000bf05270 */
[----:B------:R-:W2:Y:S01]  /*b870*/  LDC.64 R6, c[0x0][0x730] ;  /* 0x0001cc00ff067b82 */ /* 0x000ea20000000a00 */
[----:B------:R-:W-:-:S07]  /*b880*/  UMOV UR12, UR20 ;  /* 0x00000014000c7c82 */ /* 0x000fce0008000000 */
        /* <DEDUP_REMOVED lines=22> */
[----:B------:R-:W-:Y:S01]  /*b9f0*/  IMAD R11, R11, UR21, R0 ;  /* 0x000000150b0b7c24 */ /* 0x000fe2000f8e0200 */
[----:B------:R-:W-:Y:S01]  /*ba00*/  MOV R0, RZ ;  /* 0x000000ff00007202 */ /* 0x000fe20000000f00 */
[----:B--2---:R-:W-:Y:S06]  /*ba10*/  @!P0 BRA `(.L_x_2774) ;  /* 0x0000001400bc8947 */ /* 0x004fec0003800000 */
        /* <DEDUP_REMOVED lines=10> */
.L_x_2803:
[----:B------:R-:W2:Y:S01]  /*bac0*/  LDL.64 R14, [R1] ;  /* 0x00000000010e7983 */ /* 0x000ea20000100a00 */
[----:B------:R-:W-:Y:S01]  /*bad0*/  IMAD.IADD R21, R7, 0x1, R11 ;  /* 0x0000000107157824 */ /* 0x000fe200078e020b */
[----:B------:R-:W-:Y:S02]  /*bae0*/  MOV R8, 0x1 ;  /* 0x0000000100087802 */ /* 0x000fe40000000f00 */
[----:B--2---:R-:W-:-:S05]  /*baf0*/  IADD3 R10, R15, R13, RZ ;  /* 0x0000000d0f0a7210 */ /* 0x004fca0007ffe0ff */
        /* <DEDUP_REMOVED lines=8> */
.L_x_2776:
[----:B------:R-:W-:Y:S01]  /*bb80*/  R2UR UR19, R5 ;  /* 0x00000000051372ca */ /* 0x000fe200000e0000 */
[----:B------:R-:W3:Y:S01]  /*bb90*/  LDC.64 R12, c[0x0][0x198] ;  /* 0x00006600ff0c7b82 */ /* 0x000ee20000000a00 */
[----:B------:R-:W-:Y:S01]  /*bba0*/  ULDC.64 UR4, c[0x0][0x700] ;  /* 0x0001c00000047ab9 */ /* 0x000fe20000000a00 */
[----:B------:R-:W-:Y:S01]  /*bbb0*/  R2UR UR8, R0 ;  /* 0x00000000000872ca */ /* 0x000fe200000e0000 */
[----:B------:R-:W-:Y:S01]  /*bbc0*/  IMAD.U32 R9, RZ, RZ, UR4 ;  /* 0x00000004ff097e24 */ /* 0x000fe2000f8e00ff */
[----:B------:R-:W-:Y:S01]  /*bbd0*/  UMOV UR24, 0x0 ;  /* 0x0000000000187882 */ /* 0x000fe20000000000 */
        /* <DEDUP_REMOVED lines=10> */
[----:B------:R-:W-:Y:S01]  /*bc80*/  IADD3 R2, P1, R14, UR19, RZ ;  /* 0x000000130e027c10 */ /* 0x000fe2000ff3e0ff */
[----:B------:R-:W-:Y:S01]  /*bc90*/  UIADD3 UR26, UR8, 0x1a000, URZ ;  /* 0x0001a000081a7890 */ /* 0x000fe2000fffe03f */
[----:B-1----:R-:W-:Y:S01]  /*bca0*/  MOV R3, UR19 ;  /* 0x0000001300037c02 */ /* 0x002fe20008000f00 */
[----:B------:R-:W-:-:S03]  /*bcb0*/  VIADD R14, R4, 0xffffffff ;  /* 0xffffffff040e7836 */ /* 0x000fc60000000000 */
[----:B------:R-:W-:Y:S01]  /*bcc0*/  LEA.HI.X.SX32 R3, R3, R10, 0x1, P1 ;  /* 0x0000000a03037211 */ /* 0x000fe200008f0eff */
[----:B------:R-:W-:Y:S01]  /*bcd0*/  UMOV UR27, UR17 ;  /* 0x00000011001b7c82 */ /* 0x000fe20008000000 */
[C---:B------:R-:W-:Y:S01]  /*bce0*/  LEA R11, P1, R2.reuse, R9, 0x2 ;  /* 0x00000009020b7211 */ /* 0x040fe200078210ff */
[----:B------:R1:W-:Y:S01]  /*bcf0*/  STL [R1+0x1c], R14 ;  /* 0x00001c0e01007387 */ /* 0x0003e20000100800 */
[----:B--2---:R-:W-:Y:S02]  /*bd00*/  MOV R10, UR5 ;  /* 0x00000005000a7c02 */ /* 0x004fe40008000f00 */
[----:B------:R-:W-:Y:S01]  /*bd10*/  R2UR UR4, R11 ;  /* 0x000000000b0472ca */ /* 0x000fe200000e0000 */
[----:B---3--:R-:W-:Y:S01]  /*bd20*/  IMAD.MOV.U32 R11, RZ, RZ, R12 ;  /* 0x000000ffff0b7224 */ /* 0x008fe200078e000c */
[----:B------:R-:W-:Y:S01]  /*bd30*/  LEA.HI.X R2, R2, R10, R3, 0x2, P1 ;  /* 0x0000000a02027211 */ /* 0x000fe200008f1403 */
[----:B------:R1:W-:Y:S01]  /*bd40*/  STL [R1+0x10], RZ ;  /* 0x000010ff01007387 */ /* 0x0003e20000100800 */
[----:B------:R-:W-:-:S02]  /*bd50*/  MOV R12, R13 ;  /* 0x0000000d000c7202 */ /* 0x000fc40000000f00 */
[----:B------:R-:W-:Y:S02]  /*bd60*/  R2UR UR5, R2 ;  /* 0x00000000020572ca */ /* 0x000fe400000e0000 */
[----:B------:R-:W-:Y:S02]  /*bd70*/  IADD3 R2, P1, R11, 0xf0, RZ ;  /* 0x000000f00b027810 */ /* 0x000fe40007f3e0ff */
[----:B------:R-:W-:Y:S02]  /*bd80*/  MOV R13, 0x8000 ;  /* 0x00008000000d7802 */ /* 0x000fe40000000f00 */
        /* <DEDUP_REMOVED lines=8> */
[----:B------:R-:W-:Y:S01]  /*be10*/  IMAD.X R13, RZ, RZ, R12, P1 ;  /* 0x000000ffff0d7224 */ /* 0x000fe200008e060c */
[----:B--2---:R-:W-:Y:S02]  /*be20*/  UIADD3 UR9, UR8, 0x26800, URZ ;  /* 0x0002680008097890 */ /* 0x004fe4000fffe03f */
[----:B------:R-:W-:Y:S02]  /*be30*/  UIADD3 UR24, UR8, 0x4000, URZ ;  /* 0x0000400008187890 */ /* 0x000fe4000fffe03f */
[----:B------:R-:W-:Y:S01]  /*be40*/  R2UR UR7, R13 ;  /* 0x000000000d0772ca */ /* 0x000fe200000e0000 */
[----:B------:R-:W-:Y:S01]  /*be50*/  UMOV UR16, 0x0 ;  /* 0x0000000000107882 */ /* 0x000fe20000000000 */
[----:B------:R-:W-:Y:S01]  /*be60*/  IADD3 R13, P1, R11, 0x3f0, RZ ;  /* 0x000003f00b0d7810 */ /* 0x000fe20007f3e0ff */
[----:B------:R-:W-:Y:S01]  /*be70*/  UMOV UR17, 0x10000000 ;  /* 0x1000000000117882 */ /* 0x000fe20000000000 */
[----:B------:R-:W-:Y:S01]  /*be80*/  UMOV UR27, UR11 ;  /* 0x0000000b001b7c82 */ /* 0x000fe20008000000 */
[----:B------:R-:W-:Y:S01]  /*be90*/  UMOV UR26, UR18 ;  /* 0x00000012001a7c82 */ /* 0x000fe20008000000 */
[----:B------:R-:W-:Y:S01]  /*bea0*/  R2UR UR14, R13 ;  /* 0x000000000d0e72ca */ /* 0x000fe200000e0000 */
[----:B------:R-:W-:Y:S01]  /*beb0*/  UMOV UR25, UR9 ;  /* 0x0000000900197c82 */ /* 0x000fe20008000000 */
[----:B------:R-:W-:-:S02]  /*bec0*/  IADD3.X R13, RZ, R12, RZ, P1, !PT ;  /* 0x0000000cff0d7210 */ /* 0x000fc40000ffe4ff */
[----:B------:R-:W-:Y:S02]  /*bed0*/  ISETP.GE.AND P1, PT, R5, R14, PT ;  /* 0x0000000e0500720c */ /* 0x000fe40003f26270 */
[----:B------:R-:W-:Y:S01]  /*bee0*/  R2UR UR15, R13 ;  /* 0x000000000d0f72ca */ /* 0x000fe200000e0000 */
[----:B------:R1:W-:-:S12]  /*bef0*/  UTMALDG.4D [UR8], [UR6], desc[UR16] ;  /* 0x00001008060075b4 */ /* 0x0003d80008019000 */
[----:B------:R1:W-:Y:S02]  /*bf00*/  UTMALDG.4D [UR24], [UR14], desc[UR16] ;  /* 0x000010180e0075b4 */ /* 0x0003e40008019000 */
[----:B-1----:R-:W-:Y:S05]  /*bf10*/  @P1 BRA `(.L_x_2777) ;  /* 0x0000000c00b01947 */ /* 0x002fea0003800000 */
[----:B------:R-:W-:Y:S01]  /*bf20*/  LOP3.LUT R16, RZ, R5, RZ, 0x33, !PT ;  /* 0x00000005ff107212 */ /* 0x000fe200078e33ff */
[----:B------:R-:W-:Y:S01]  /*bf30*/  IMAD.MOV.U32 R13, RZ, RZ, R5 ;  /* 0x000000ffff0d7224 */ /* 0x000fe200078e0005 */
[----:B------:R-:W-:Y:S02]  /*bf40*/  MOV R8, 0x1 ;  /* 0x0000000100087802 */ /* 0x000fe40000000f00 */
[C---:B------:R-:W-:Y:S01]  /*bf50*/  IADD3 R16, R4.reuse, R16, RZ ;  /* 0x0000001004107210 */ /* 0x040fe20007ffe0ff */
[----:B------:R-:W-:-:S05]  /*bf60*/  VIADD R4, R4, 0xfffffffe ;  /* 0xfffffffe04047836 */ /* 0x000fca0000000000 */
[----:B------:R-:W-:Y:S02]  /*bf70*/  ISETP.NE.AND P1, PT, R4, R5, PT ;  /* 0x000000050400720c */ /* 0x000fe40003f25270 */
[----:B------:R-:W-:-:S05]  /*bf80*/  LOP3.LUT R4, R16, 0x1, RZ, 0xc0, !PT ;  /* 0x0000000110047812 */ /* 0x000fca00078ec0ff */
[----:B------:R1:W-:Y:S06]  /*bf90*/  STL [R1+0x18], R4 ;  /* 0x0000180401007387 */ /* 0x0003ec0000100800 */
[----:B------:R-:W-:Y:S05]  /*bfa0*/  @!P1 BRA `(.L_x_2778) ;  /* 0x0000000800589947 */ /* 0x000fea0003800000 */
[----:B------:R-:W-:Y:S01]  /*bfb0*/  IADD3 R16, R16, -R4, RZ ;  /* 0x8000000410107210 */ /* 0x000fe20007ffe0ff */
[----:B------:R-:W-:Y:S01]  /*bfc0*/  IMAD.MOV.U32 R13, RZ, RZ, R5 ;  /* 0x000000ffff0d7224 */ /* 0x000fe200078e0005 */
[----:B------:R-:W-:-:S07]  /*bfd0*/  MOV R8, 0x1 ;  /* 0x0000000100087802 */ /* 0x000fce0000000f00 */
.L_x_2787:
[----:B--23--:R-:W-:-:S04]  /*bfe0*/  SHF.L.U32 R17, R8, 0x1f, RZ ;  /* 0x0000001f08117819 */ /* 0x00cfc800000006ff */
[----:B------:R-:W2:Y:S02]  /*bff0*/  SYNCS.PHASECHK.TRANS64.TRYWAIT P1, [R0+URZ+0x26840], R17 ;  /* 0x02684011000075a7 */ /* 0x000ea4000802017f */
[----:B--2---:R-:W-:Y:S05]  /*c000*/  @!P1 BRA `(.L_x_2779) ;  /* 0x0000001400749947 */ /* 0x004fea0003800000 */
.L_x_2804:
        /* <DEDUP_REMOVED lines=8> */
.L_x_2780:
        /* <DEDUP_REMOVED lines=29> */
.L_x_2805:
        /* <DEDUP_REMOVED lines=8> */
.L_x_2782:
        /* <DEDUP_REMOVED lines=31> */
.L_x_2806:
        /* <DEDUP_REMOVED lines=8> */
.L_x_2784:
        /* <DEDUP_REMOVED lines=24> */
.L_x_2808:
        /* <DEDUP_REMOVED lines=8> */
.L_x_2786:
        /* <DEDUP_REMOVED lines=28> */
.L_x_2778:
[----:B-1----:R-:W4:Y:S04]  /*c910*/  LDL.LU R4, [R1+0x18] ;  /* 0x0000180001047983 */ /* 0x002f280000300800 */
[----:B------:R1:W5:Y:S01]  /*c920*/  LDL R5, [R1+0x1c] ;  /* 0x00001c0001057983 */ /* 0x0003620000100800 */
[----:B----4-:R-:W-:-:S13]  /*c930*/  ISETP.NE.AND P1, PT, R4, RZ, PT ;  /* 0x000000ff0400720c */ /* 0x010fda0003f25270 */
[----:B-1----:R-:W-:Y:S05]  /*c940*/  @!P1 BRA `(.L_x_2777) ;  /* 0x0000000400249947 */ /* 0x002fea0003800000 */
[----:B------:R-:W-:-:S04]  /*c950*/  SHF.L.U32 R14, R8, 0x1f, RZ ;  /* 0x0000001f080e7819 */ /* 0x000fc800000006ff */
[----:B------:R-:W1:Y:S02]  /*c960*/  SYNCS.PHASECHK.TRANS64.TRYWAIT P1, [R0+URZ+0x26840], R14 ;  /* 0x0268400e000075a7 */ /* 0x000e64000802017f */
[----:B-1----:R-:W-:Y:S05]  /*c970*/  @!P1 BRA `(.L_x_2788) ;  /* 0x0000000c006c9947 */ /* 0x002fea0003800000 */
.L_x_2809:
        /* <DEDUP_REMOVED lines=8> */
.L_x_2789:
        /* <DEDUP_REMOVED lines=26> */
.L_x_2810:
        /* <DEDUP_REMOVED lines=8> */
.L_x_2791:
        /* <DEDUP_REMOVED lines=28> */
.L_x_2777:
        /* <DEDUP_REMOVED lines=8> */
.L_x_2811:
[----:B------:R-:W-:Y:S05]  /*ce60*/  @P1 BRA `(.L_x_2793) ;  /* 0x0000000000181947 */ /* 0x000fea0003800000 */
[----:B------:R-:W4:Y:S01]  /*ce70*/  S2R R2, SR_TID.X ;  /* 0x0000000000027919 */ /* 0x000f220000002100 */
[----:B-1----:R-:W-:-:S04]  /*ce80*/  IMAD.MOV.U32 R3, RZ, RZ, 0x3180 ;  /* 0x00003180ff037424 */ /* 0x002fc800078e00ff */
[----:B------:R1:W-:Y:S01]  /*ce90*/  SYNCS.ARRIVE.TRANS64 RZ, [R4+URZ+0x26830], R3 ;  /* 0x0268300304ff79a7 */ /* 0x0003e2000800003f */
[----:B----4-:R-:W-:-:S13]  /*cea0*/  LOP3.LUT P0, RZ, R2, 0x1f, RZ, 0xc0, !PT ;  /* 0x0000001f02ff7812 */ /* 0x010fda000780c0ff */
[----:B-1----:R-:W-:Y:S05]  /*ceb0*/  @!P0 BRA `(.L_x_2793) ;  /* 0x0000000000048947 */ /* 0x002fea0003800000 */
[----:B------:R-:W-:Y:S01]  /*cec0*/  BPT.TRAP 0x1 ;  /* 0x000000040000795c */ /* 0x000fe20000300000 */
.L_x_2793:
        /* <DEDUP_REMOVED lines=36> */
.L_x_2774:
[----:B------:R-:W-:Y:S05]  /*d110*/  BSYNC B0 ;  /* 0x0000000000007941 */ /* 0x000fea0003800000 */
.L_x_2773:
[----:B------:R-:W-:-:S03]  /*d120*/  UMOV UR4, 0xffffffff ;  /* 0xffffffff00047882 */ /* 0x000fc60000000000 */
[----:B------:R-:W-:Y:S05]  /*d130*/  BRA.DIV UR4, `(.L_x_2794) ;  /* 0x0000000604b87947 */ /* 0x000fea000b800000 */
[----:B------:R-:W-:-:S13]  /*d140*/  ELECT P6, URZ, PT ;  /* 0x00000000003f782f */ /* 0x000fda00038c0000 */
.L_x_2814:
[----:B------:R-:W-:Y:S05]  /*d150*/  @!P6 BRA `(.L_x_2710) ;  /* 0x000000000084e947 */ /* 0x000fea0003800000 */
[----:B------:R-:W2:Y:S02]  /*d160*/  LDL.LU R2, [R1+0xc] ;  /* 0x00000c0001027983 */ /* 0x000ea40000300800 */
[----:B--2---:R-:W-:-:S04]  /*d170*/  LOP3.LUT R2, R2, 0x2, RZ, 0xfc, !PT ;  /* 0x0000000202027812 */ /* 0x004fc800078efcff */
[----:B------:R-:W-:-:S13]  /*d180*/  ISETP.NE.AND P2, PT, R2, 0x3, PT ;  /* 0x000000030200780c */ /* 0x000fda0003f45270 */
[----:B------:R-:W-:Y:S05]  /*d190*/  @!P2 BRA `(.L_x_2795) ;  /* 0x000000000004a947 */ /* 0x000fea0003800000 */
[----:B------:R-:W-:Y:S01]  /*d1a0*/  BPT.TRAP 0x1 ;  /* 0x000000040000795c */ /* 0x000fe20000300000 */
.L_x_2795:
        /* <DEDUP_REMOVED lines=15> */
.L_x_2815:
[----:B------:R-:W2:Y:S02]  /*d2a0*/  SYNCS.PHASECHK.TRANS64.TRYWAIT P0, [R3+URZ], R2 ;  /* 0x00000002030075a7 */ /* 0x000ea4000800017f */
[----:B--2---:R-:W-:Y:S05]  /*d2b0*/  @!P0 BRA `(.L_x_2797) ;  /* 0x00000004008c8947 */ /* 0x004fea0003800000 */
.L_x_2816:
[----:B------:R-:W-:Y:S05]  /*d2c0*/  @!P2 BRA `(.L_x_2798) ;  /* 0x000000000004a947 */ /* 0x000fea0003800000 */
[----:B------:R-:W-:Y:S01]  /*d2d0*/  BPT.TRAP 0x1 ;  /* 0x000000040000795c */ /* 0x000fe20000300000 */
.L_x_2798:
[----:B--2---:R-:W-:-:S05]  /*d2e0*/  IADD3 R3, R9, 0x26840, RZ ;  /* 0x0002684009037810 */ /* 0x004fca0007ffe0ff */
[----:B------:R-:W-:-:S04]  /*d2f0*/  IMAD R5, R0, 0x8, R3 ;  /* 0x0000000800057824 */ /* 0x000fc800078e0203 */
[----:B------:R-:W2:Y:S02]  /*d300*/  SYNCS.PHASECHK.TRANS64.TRYWAIT P0, [R5+URZ], R4 ;  /* 0x00000004050075a7 */ /* 0x000ea4000800017f */
[----:B--2---:R-:W-:Y:S05]  /*d310*/  @!P0 BRA `(.L_x_2799) ;  /* 0x0000000400888947 */ /* 0x004fea0003800000 */
.L_x_2817:
[----:B------:R-:W-:-:S07]  /*d320*/  LEA R3, R6, R3, 0x3 ;  /* 0x0000000306037211 */ /* 0x000fce00078e18ff */
.L_x_2800:
[----:B---3--:R3:W4:Y:S02]  /*d330*/  SYNCS.PHASECHK.TRANS64.TRYWAIT P0, [R3+URZ], R2 ;  /* 0x00000002030075a7 */ /* 0x008724000800017f */
[----:B----4-:R-:W-:Y:S05]  /*d340*/  @!P0 NANOSLEEP.SYNCS 0x989680 ;  /* 0x009896800000895d */ /* 0x010fea0003900000 */
[----:B------:R-:W4:Y:S02]  /*d350*/  @!P0 SYNCS.PHASECHK.TRANS64 P0, [R3+URZ], R2 ;  /* 0x00000002030085a7 */ /* 0x000f24000800007f */
[----:B----4-:R-:W-:Y:S05]  /*d360*/  @!P0 BRA `(.L_x_2800) ;  /* 0xfffffffc00f08947 */ /* 0x010fea000383ffff */
.L_x_2710:
[----:B------:R-:W-:Y:S05]  /*d370*/  BSYNC B6 ;  /* 0x0000000000067941 */ /* 0x000fea0003800000 */
.L_x_2705:
[----:B------:R-:W-:Y:S05]  /*d380*/  EXIT ;  /* 0x000000000000794d */ /* 0x000fea0003800000 */
.L_x_2716:
[----:B------:R-:W-:Y:S01]  /*d390*/  IMAD.MOV.U32 R12, RZ, RZ, RZ ;  /* 0x000000ffff0c7224 */ /* 0x000fe200078e00ff */
[----:B------:R-:W-:Y:S01]  /*d3a0*/  MOV R11, 0x1f ;  /* 0x0000001f000b7802 */ /* 0x000fe20000000f00 */
[----:B------:R-:W-:-:S07]  /*d3b0*/  IMAD.MOV.U32 R15, RZ, RZ, -0x1 ;  /* 0xffffffffff0f7424 */ /* 0x000fce00078e00ff */
[----:B------:R-:W-:Y:S05]  /*d3c0*/  WARPSYNC.COLLECTIVE R15, `(.L_x_2801) ;  /* 0x000000000f087348 */ /* 0x000fea0003c00000 */
[----:B------:R1:W2:Y:S02]  /*d3d0*/  SHFL.IDX P6, R14, R13, R12, R11 ;  /* 0x0000000c0d0e7389 */ /* 0x0002a400000c000b */
[----:B-12---:R-:W-:Y:S01]  /*d3e0*/  ENDCOLLECTIVE ;  /* 0x000000000000791b */ /* 0x006fe20003800000 */
.L_x_2801:
[----:B------:R-:W-:Y:S05]  /*d3f0*/  BRA `(.L_x_2802) ;  /* 0xffffff3c00487947 */ /* 0x000fea000383ffff */
.L_x_2718:
[----:B----4-:R4:W1:Y:S02]  /*d400*/  SYNCS.PHASECHK.TRANS64.TRYWAIT P0, [R17+URZ+0x26800], R2 ;  /* 0x02680002110075a7 */ /* 0x010864000800017f */
[----:B-1----:R-:W-:Y:S05]  /*d410*/  @!P0 NANOSLEEP.SYNCS 0x989680 ;  /* 0x009896800000895d */ /* 0x002fea0003900000 */
[----:B------:R-:W1:Y:S02]  /*d420*/  @!P0 SYNCS.PHASECHK.TRANS64 P0, [R17+URZ+0x26800], R2 ;  /* 0x02680002110085a7 */ /* 0x000e64000800007f */
[----:B-1----:R-:W-:Y:S05]  /*d430*/  @!P0 BRA `(.L_x_2718) ;  /* 0xfffffffc00f08947 */ /* 0x002fea000383ffff */
[----:B------:R-:W-:Y:S05]  /*d440*/  BRA `(.L_x_2717) ;  /* 0xffffff3c005c7947 */ /* 0x000fea000383ffff */
.L_x_2723:
[----:B--2---:R2:W3:Y:S02]  /*d450*/  SYNCS.PHASECHK.TRANS64.TRYWAIT P1, [R6+URZ+0x26810], R21 ;  /* 0x02681015060075a7 */ /* 0x0044e4000802017f */
[----:B---3--:R-:W-:Y:S05]  /*d460*/  @!P1 NANOSLEEP.SYNCS 0x989680 ;  /* 0x009896800000995d */ /* 0x008fea0003900000 */
[----:B------:R-:W3:Y:S02]  /*d470*/  @!P1 SYNCS.PHASECHK.TRANS64 P1, [R6+URZ+0x26810], R21 ;  /* 0x02681015060095a7 */ /* 0x000ee4000802007f */
[----:B---3--:R-:W-:Y:S05]  /*d480*/  @!P1 BRA `(.L_x_2723) ;  /* 0xfffffffc00f09947 */ /* 0x008fea000383ffff */
[----:B------:R-:W-:Y:S05]  /*d490*/  BRA `(.L_x_2722) ;  /* 0xffffff4800147947 */ /* 0x000fea000383ffff */
.L_x_2727:
[----:B------:R1:W1:Y:S02]  /*d4a0*/  SYNCS.PHASECHK.TRANS64.TRYWAIT P1, [R6+URZ+0x26830], R21 ;  /* 0x02683015060075a7 */ /* 0x000264000802017f */
[----:B-1----:R-:W-:Y:S05]  /*d4b0*/  @!P1 NANOSLEEP.SYNCS 0x989680 ;  /* 0x009896800000995d */ /* 0x002fea0003900000 */
[----:B------:R-:W1:Y:S02]  /*d4c0*/  @!P1 SYNCS.PHASECHK.TRANS64 P1, [R6+URZ+0x26830], R21 ;  /* 0x02683015060095a7 */ /* 0x000e64000802007f */
[----:B-1----:R-:W-:Y:S05]  /*d4d0*/  @!P1 BRA `(.L_x_2727) ;  /* 0xfffffffc00f09947 */ /* 0x002fea000383ffff */
[----:B------:R-:W-:Y:S05]  /*d4e0*/  BRA `(.L_x_2726) ;  /* 0xffffff4c00107947 */ /* 0x000fea000383ffff */
.L_x_2735:
[----:B--2---:R2:W3:Y:S02]  /*d4f0*/  SYNCS.PHASECHK.TRANS64.TRYWAIT P1, [R6+URZ+0x26810], R15 ;  /* 0x0268100f060075a7 */ /* 0x0044e4000802017f */
[----:B---3--:R-:W-:Y:S05]  /*d500*/  @!P1 NANOSLEEP.SYNCS 0x989680 ;  /* 0x009896800000995d */ /* 0x008fea0003900000 */
[----:B------:R-:W3:Y:S02]  /*d510*/  @!P1 SYNCS.PHASECHK.TRANS64 P1, [R6+URZ+0x26810], R15 ;  /* 0x0268100f060095a7 */ /* 0x000ee4000802007f */
[----:B---3--:R-:W-:Y:S05]  /*d520*/  @!P1 BRA `(.L_x_2735) ;  /* 0xfffffffc00f09947 */ /* 0x008fea000383ffff */
[----:B------:R-:W-:Y:S05]  /*d530*/  BRA `(.L_x_2734) ;  /* 0xffffff8c001c7947 */ /* 0x000fea000383ffff */
.L_x_2739:
[----:B------:R1:W1:Y:S02]  /*d540*/  SYNCS.PHASECHK.TRANS64.TRYWAIT P1, [R6+URZ+0x26830], R15 ;  /* 0x0268300f060075a7 */ /* 0x000264000802017f */
[----:B-1----:R-:W-:Y:S05]  /*d550*/  @!P1 NANOSLEEP.SYNCS 0x989680 ;  /* 0x009896800000995d */ /* 0x002fea0003900000 */
[----:B------:R-:W1:Y:S02]  /*d560*/  @!P1 SYNCS.PHASECHK.TRANS64 P1, [R6+URZ+0x26830], R15 ;  /* 0x0268300f060095a7 */ /* 0x000e64000802007f */
[----:B-1----:R-:W-:Y:S05]  /*d570*/  @!P1 BRA `(.L_x_2739) ;  /* 0xfffffffc00f09947 */ /* 0x002fea000383ffff */
[----:B------:R-:W-:Y:S05]  /*d580*/  BRA `(.L_x_2738) ;  /* 0xffffff90000c7947 */ /* 0x000fea000383ffff */
.L_x_2775:
[----:B-1----:R1:W2:Y:S02]  /*d590*/  SYNCS.PHASECHK.TRANS64.TRYWAIT P1, [R0+URZ+0x26820], R3 ;  /* 0x02682003000075a7 */ /* 0x0022a4000802017f */
[----:B--2---:R-:W-:Y:S05]  /*d5a0*/  @!P1 NANOSLEEP.SYNCS 0x989680 ;  /* 0x009896800000995d */ /* 0x004fea0003900000 */
[----:B------:R-:W2:Y:S02]  /*d5b0*/  @!P1 SYNCS.PHASECHK.TRANS64 P1, [R0+URZ+0x26820], R3 ;  /* 0x02682003000095a7 */ /* 0x000ea4000802007f */
[----:B--2---:R-:W-:Y:S05]  /*d5c0*/  @!P1 BRA `(.L_x_2775) ;  /* 0xfffffffc00f09947 */ /* 0x004fea000383ffff */
[----:B------:R-:W-:Y:S05]  /*d5d0*/  BRA `(.L_x_2803) ;  /* 0xffffffe400387947 */ /* 0x000fea000383ffff */
.L_x_2779:
[----:B--2---:R2:W3:Y:S02]  /*d5e0*/  SYNCS.PHASECHK.TRANS64.TRYWAIT P1, [R0+URZ+0x26840], R17 ;  /* 0x02684011000075a7 */ /* 0x0044e4000802017f */
[----:B---3--:R-:W-:Y:S05]  /*d5f0*/  @!P1 NANOSLEEP.SYNCS 0x989680 ;  /* 0x009896800000995d */ /* 0x008fea0003900000 */
[----:B------:R-:W3:Y:S02]  /*d600*/  @!P1 SYNCS.PHASECHK.TRANS64 P1, [R0+URZ+0x26840], R17 ;  /* 0x02684011000095a7 */ /* 0x000ee4000802007f */
[----:B---3--:R-:W-:Y:S05]  /*d610*/  @!P1 BRA `(.L_x_2779) ;  /* 0xfffffffc00f09947 */ /* 0x008fea000383ffff */
[----:B------:R-:W-:Y:S05]  /*d620*/  BRA `(.L_x_2804) ;  /* 0xffffffe800787947 */ /* 0x000fea000383ffff */
.L_x_2781:
[----:B-1----:R1:W3:Y:S02]  /*d630*/  SYNCS.PHASECHK.TRANS64.TRYWAIT P1, [R0+URZ+0x26828], R17 ;  /* 0x02682811000075a7 */ /* 0x0022e4000802017f */
[----:B---3--:R-:W-:Y:S05]  /*d640*/  @!P1 NANOSLEEP.SYNCS 0x989680 ;  /* 0x009896800000995d */ /* 0x008fea0003900000 */
[----:B------:R-:W3:Y:S02]  /*d650*/  @!P1 SYNCS.PHASECHK.TRANS64 P1, [R0+URZ+0x26828], R17 ;  /* 0x02682811000095a7 */ /* 0x000ee4000802007f */
[----:B---3--:R-:W-:Y:S05]  /*d660*/  @!P1 BRA `(.L_x_2781) ;  /* 0xfffffffc00f09947 */ /* 0x008fea000383ffff */
[----:B------:R-:W-:Y:S05]  /*d670*/  BRA `(.L_x_2805) ;  /* 0xffffffe800f87947 */ /* 0x000fea000383ffff */
.L_x_2783:
[----:B---3--:R3:W4:Y:S02]  /*d680*/  SYNCS.PHASECHK.TRANS64.TRYWAIT P1, [R0+URZ+0x26848], R17 ;  /* 0x02684811000075a7 */ /* 0x008724000802017f */
[----:B----4-:R-:W-:Y:S05]  /*d690*/  @!P1 NANOSLEEP.SYNCS 0x989680 ;  /* 0x009896800000995d */ /* 0x010fea0003900000 */
[----:B------:R-:W4:Y:S02]  /*d6a0*/  @!P1 SYNCS.PHASECHK.TRANS64 P1, [R0+URZ+0x26848], R17 ;  /* 0x02684811000095a7 */ /* 0x000f24000802007f */
[----:B----4-:R-:W-:Y:S05]  /*d6b0*/  @!P1 BRA `(.L_x_2783) ;  /* 0xfffffffc00f09947 */ /* 0x010fea000383ffff */
[----:B------:R-:W-:Y:S05]  /*d6c0*/  BRA `(.L_x_2806) ;  /* 0xffffffec00807947 */ /* 0x000fea000383ffff */
.L_x_2785:
[----:B------:R-:W-:-:S07]  /*d6d0*/  SHF.L.U32 R4, R8, 0x1f, RZ ;  /* 0x0000001f08047819 */ /* 0x000fce00000006ff */
.L_x_2807:
[----:B----4-:R4:W1:Y:S02]  /*d6e0*/  SYNCS.PHASECHK.TRANS64.TRYWAIT P1, [R0+URZ+0x26820], R4 ;  /* 0x02682004000075a7 */ /* 0x010864000802017f */
[----:B-1----:R-:W-:Y:S05]  /*d6f0*/  @!P1 NANOSLEEP.SYNCS 0x989680 ;  /* 0x009896800000995d */ /* 0x002fea0003900000 */
[----:B------:R-:W1:Y:S02]  /*d700*/  @!P1 SYNCS.PHASECHK.TRANS64 P1, [R0+URZ+0x26820], R4 ;  /* 0x02682004000095a7 */ /* 0x000e64000802007f */
[----:B-1----:R-:W-:Y:S05]  /*d710*/  @!P1 BRA `(.L_x_2807) ;  /* 0xfffffffc00f09947 */ /* 0x002fea000383ffff */
[----:B------:R-:W-:Y:S05]  /*d720*/  BRA `(.L_x_2808) ;  /* 0xffffffec00e87947 */ /* 0x000fea000383ffff */
.L_x_2788:
[----:B-1----:R1:W4:Y:S02]  /*d730*/  SYNCS.PHASECHK.TRANS64.TRYWAIT P1, [R0+URZ+0x26840], R14 ;  /* 0x0268400e000075a7 */ /* 0x002324000802017f */
[----:B----4-:R-:W-:Y:S05]  /*d740*/  @!P1 NANOSLEEP.SYNCS 0x989680 ;  /* 0x009896800000995d */ /* 0x010fea0003900000 */
[----:B------:R-:W4:Y:S02]  /*d750*/  @!P1 SYNCS.PHASECHK.TRANS64 P1, [R0+URZ+0x26840], R14 ;  /* 0x0268400e000095a7 */ /* 0x000f24000802007f */
[----:B----4-:R-:W-:Y:S05]  /*d760*/  @!P1 BRA `(.L_x_2788) ;  /* 0xfffffffc00f09947 */ /* 0x010fea000383ffff */
[----:B------:R-:W-:Y:S05]  /*d770*/  BRA `(.L_x_2809) ;  /* 0xfffffff000807947 */ /* 0x000fea000383ffff */
.L_x_2790:
[----:B-1----:R1:W4:Y:S02]  /*d780*/  SYNCS.PHASECHK.TRANS64.TRYWAIT P1, [R0+URZ+0x26828], R14 ;  /* 0x0268280e000075a7 */ /* 0x002324000802017f */
[----:B----4-:R-:W-:Y:S05]  /*d790*/  @!P1 NANOSLEEP.SYNCS 0x989680 ;  /* 0x009896800000995d */ /* 0x010fea0003900000 */
[----:B------:R-:W4:Y:S02]  /*d7a0*/  @!P1 SYNCS.PHASECHK.TRANS64 P1, [R0+URZ+0x26828], R14 ;  /* 0x0268280e000095a7 */ /* 0x000f24000802007f */
[----:B----4-:R-:W-:Y:S05]  /*d7b0*/  @!P1 BRA `(.L_x_2790) ;  /* 0xfffffffc00f09947 */ /* 0x010fea000383ffff */
[----:B------:R-:W-:Y:S05]  /*d7c0*/  BRA `(.L_x_2810) ;  /* 0xfffffff000f47947 */ /* 0x000fea000383ffff */
.L_x_2792:
[----:B-1----:R1:W4:Y:S02]  /*d7d0*/  SYNCS.PHASECHK.TRANS64.TRYWAIT P0, [R4+URZ+0x26840], R3 ;  /* 0x02684003040075a7 */ /* 0x002324000800017f */
[----:B----4-:R-:W-:Y:S05]  /*d7e0*/  @!P0 NANOSLEEP.SYNCS 0x989680 ;  /* 0x009896800000895d */ /* 0x010fea0003900000 */
[----:B------:R-:W4:Y:S02]  /*d7f0*/  @!P0 SYNCS.PHASECHK.TRANS64 P0, [R4+URZ+0x26840], R3 ;  /* 0x02684003040085a7 */ /* 0x000f24000800007f */
[----:B----4-:R-:W-:Y:S05]  /*d800*/  @!P0 BRA `(.L_x_2792) ;  /* 0xfffffffc00f08947 */ /* 0x010fea000383ffff */
[----:B------:R-:W-:Y:S05]  /*d810*/  BRA `(.L_x_2811) ;  /* 0xfffffff400907947 */ /* 0x000fea000383ffff */
.L_x_2794:
[----:B------:R-:W-:Y:S01]  /*d820*/  BSSY B0, `(.L_x_2812) ;  /* 0x0000006000007945 */ /* 0x000fe20003800000 */
[----:B------:R-:W-:-:S07]  /*d830*/  MOV R15, 0xffffffff ;  /* 0xffffffff000f7802 */ /* 0x000fce0000000f00 */
[----:B------:R-:W-:Y:S05]  /*d840*/  WARPSYNC.COLLECTIVE R15, `(.L_x_2813) ;  /* 0x000000000f0c7348 */ /* 0x000fea0003c00000 */
[----:B------:R-:W-:Y:S02]  /*d850*/  ELECT P6, UR62, PT ;  /* 0x00000000003e782f */ /* 0x000fe400038c0000 */
[----:B------:R-:W-:Y:S01]  /*d860*/  MOV R14, UR62 ;  /* 0x0000003e000e7c02 */ /* 0x000fe20008000f00 */
[----:B------:R-:W-:Y:S10]  /*d870*/  ENDCOLLECTIVE ;  /* 0x000000000000791b */ /* 0x000ff40003800000 */
.L_x_2813:
[----:B------:R-:W-:Y:S05]  /*d880*/  BSYNC B0 ;  /* 0x0000000000007941 */ /* 0x000fea0003800000 */
.L_x_2812:
[----:B------:R-:W-:Y:S05]  /*d890*/  BRA `(.L_x_2814) ;  /* 0xfffffff8002c7947 */ /* 0x000fea000383ffff */
.L_x_2796:
[----:B-1----:R1:W2:Y:S02]  /*d8a0*/  SYNCS.PHASECHK.TRANS64.TRYWAIT P0, [R7+URZ], R4 ;  /* 0x00000004070075a7 */ /* 0x0022a4000800017f */
[----:B--2---:R-:W-:Y:S05]  /*d8b0*/  @!P0 NANOSLEEP.SYNCS 0x989680 ;  /* 0x009896800000895d */ /* 0x004fea0003900000 */
[----:B------:R-:W2:Y:S02]  /*d8c0*/  @!P0 SYNCS.PHASECHK.TRANS64 P0, [R7+URZ], R4 ;  /* 0x00000004070085a7 */ /* 0x000ea4000800007f */
[----:B--2---:R-:W-:Y:S05]  /*d8d0*/  @!P0 BRA `(.L_x_2796) ;  /* 0xfffffffc00f08947 */ /* 0x004fea000383ffff */
[----:B------:R-:W-:Y:S05]  /*d8e0*/  BRA `(.L_x_2815) ;  /* 0xfffffff8006c7947 */ /* 0x000fea000383ffff */
.L_x_2797:
[----:B--2---:R2:W3:Y:S02]  /*d8f0*/  SYNCS.PHASECHK.TRANS64.TRYWAIT P0, [R3+URZ], R2 ;  /* 0x00000002030075a7 */ /* 0x0044e4000800017f */
[----:B---3--:R-:W-:Y:S05]  /*d900*/  @!P0 NANOSLEEP.SYNCS 0x989680 ;  /* 0x009896800000895d */ /* 0x008fea0003900000 */
[----:B------:R-:W3:Y:S02]  /*d910*/  @!P0 SYNCS.PHASECHK.TRANS64 P0, [R3+URZ], R2 ;  /* 0x00000002030085a7 */ /* 0x000ee4000800007f */
[----:B---3--:R-:W-:Y:S05]  /*d920*/  @!P0 BRA `(.L_x_2797) ;  /* 0xfffffffc00f08947 */ /* 0x008fea000383ffff */
[----:B------:R-:W-:Y:S05]  /*d930*/  BRA `(.L_x_2816) ;  /* 0xfffffff800607947 */ /* 0x000fea000383ffff */
.L_x_2799:
[----:B--2---:R2:W3:Y:S02]  /*d940*/  SYNCS.PHASECHK.TRANS64.TRYWAIT P0, [R5+URZ], R4 ;  /* 0x00000004050075a7 */ /* 0x0044e4000800017f */
[----:B---3--:R-:W-:Y:S05]  /*d950*/  @!P0 NANOSLEEP.SYNCS 0x989680 ;  /* 0x009896800000895d */ /* 0x008fea0003900000 */
[----:B------:R-:W3:Y:S02]  /*d960*/  @!P0 SYNCS.PHASECHK.TRANS64 P0, [R5+URZ], R4 ;  /* 0x00000004050085a7 */ /* 0x000ee4000800007f */
[----:B---3--:R-:W-:Y:S05]  /*d970*/  @!P0 BRA `(.L_x_2799) ;  /* 0xfffffffc00f08947 */ /* 0x008fea000383ffff */
[----:B------:R-:W-:Y:S05]  /*d980*/  BRA `(.L_x_2817) ;  /* 0xfffffff800647947 */ /* 0x000fea000383ffff */
.L_x_2818:
        /* <DEDUP_REMOVED lines=15> */
.L_x_7392:


//--------------------- .text._ZN7cutlass13device_kernelIN5flash11enable_sm90INS1_16FlashAttnBwdSm90INS1_25CollectiveMainloopBwdSm90ILi2ELi2ELi2EN4cute5tupleIJNS5_1CILi1EEES8_S8_EEENS6_IJNS7_ILi96EEENS7_ILi128EEENS7_ILi64EEEEEENS_6half_tEfNS_4arch4Sm90ELb1ELb0ELb1ELb0ELb1ELb1ELb0ELb1ELi2ELi1ELi2ELi2ELb0EEENS1_24CollectiveEpilogueBwdGQAISD_fSG_Li256ELb0ELb1EEENS1_25SingleTileBwdLPTSchedulerILb0ELi128ELb1EEEEEEEEEvNT_6ParamsE --------------------------
	.section	.text._ZN7cutlass13device_kernelIN5flash11enable_sm90INS1_16FlashAttnBwdSm90INS1_25CollectiveMainloopBwdSm90ILi2ELi2ELi2EN4cute5tupleIJNS5_1CILi1EEES8_S8_EEENS6_IJNS7_ILi96EEENS7_ILi128EEENS7_ILi64EEEEEENS_6half_tEfNS_4arch4Sm90ELb1ELb0ELb1ELb0ELb1ELb1ELb0ELb1ELi2ELi1ELi2ELi2ELb0EEENS1_24CollectiveEpilogueBwdGQAISD_fSG_Li256ELb0ELb1EEENS1_25SingleTileBwdLPTSchedulerILb0ELi128ELb1EEEEEEEEEvNT_6ParamsE,"ax",@progbits
	.align	128
.text._ZN7cutlass13device_kernelIN5flash11enable_sm90INS1_16FlashAttnBwdSm90INS1_25CollectiveMainloopBwdSm90ILi2ELi2ELi2EN4cute5tupleIJNS5_1CILi1EEES8_S8_EEENS6_IJNS7_ILi96EEENS7_ILi128EEENS7_ILi64EEEEEENS_6half_tEfNS_4arch4Sm90ELb1ELb0ELb1ELb0ELb1ELb1ELb0ELb1ELi2ELi1ELi2ELi2ELb0EEENS1_24CollectiveEpilogueBwdGQAISD_fSG_Li256ELb0ELb1EEENS1_25SingleTileBwdLPTSchedulerILb0ELi128ELb1EEEEEEEEEvNT_6ParamsE:
        .type           _ZN7cutlass13device_kernelIN5flash11enable_sm90INS1_16FlashAttnBwdSm90INS1_25CollectiveMainloopBwdSm90ILi2ELi2ELi2EN4cute5tupleIJNS5_1CILi1EEES8_S8_EEENS6_IJNS7_ILi96EEENS7_ILi128EEENS7_ILi64EEEEEENS_6half_tEfNS_4arch4Sm90ELb1ELb0ELb1ELb0ELb1ELb1ELb0ELb1ELi2ELi1ELi2ELi2ELb0EEENS1_24CollectiveEpilogueBwdGQAISD_fSG_Li256ELb0ELb1EEENS1_25SingleTileBwdLPTSchedulerILb0ELi128ELb1EEEEEEEEEvNT_6ParamsE,@function
        .size           _ZN7cutlass13device_kernelIN5flash11enable_sm90INS1_16FlashAttnBwdSm90INS1_25CollectiveMainloopBwdSm90ILi2ELi2ELi2EN4cute5tupleIJNS5_1CILi1EEES8_S8_EEENS6_IJNS7_ILi96EEENS7_ILi128EEENS7_ILi64EEEEEENS_6half_tEfNS_4arch4Sm90ELb1ELb0ELb1ELb0ELb1ELb1ELb0ELb1ELi2ELi1ELi2ELi2ELb0EEENS1_24CollectiveEpilogueBwdGQAISD_fSG_Li256ELb0ELb1EEENS1_25SingleTileBwdLPTSchedulerILb0ELi128ELb1EEEEEEEEEvNT_6ParamsE,(.L_x_7393 - _ZN7cutlass13device_kernelIN5flash11enable_sm90INS1_16FlashAttnBwdSm90INS1_25CollectiveMainloopBwdSm90ILi2ELi2ELi2EN4cute5tupleIJNS5_1CILi1EEES8_S8_EEENS6_IJNS7_ILi96EEENS7_ILi128EEENS7_ILi64EEEEEENS_6half_tEfNS_4arch4Sm90ELb1ELb0ELb1ELb0ELb1ELb1ELb0ELb1ELi2ELi1ELi2ELi2ELb0EEENS1_24CollectiveEpilogueBwdGQAISD_fSG_Li256ELb0ELb1EEENS1_25SingleTileBwdLPTSchedulerILb0ELi128ELb1EEEEEEEEEvNT_6ParamsE)
        .other          _ZN7cutlass13device_kernelIN5flash11enable_sm90INS1_16FlashAttnBwdSm90INS1_25CollectiveMainloopBwdSm90ILi2ELi2ELi2EN4cute5tupleIJNS5_1CILi1EEES8_S8_EEENS6_IJNS7_ILi96EEENS7_ILi128EEENS7_ILi64EEEEEENS_6half_tEfNS_4arch4Sm90ELb1ELb0ELb1ELb0ELb1ELb1ELb0ELb1ELi2ELi1ELi2ELi2ELb0EEENS1_24CollectiveEpilogueBwdGQAISD_fSG_Li256ELb0ELb1EEENS1_25SingleTileBwdLPTSchedulerILb0ELi128ELb1EEEEEEEEEvNT_6ParamsE,@"STO_CUDA_ENTRY STV_DEFAULT"
_ZN7cutlass13device_kernelIN5flash11enable_sm90INS1_16FlashAttnBwdSm90INS1_25CollectiveMainloopBwdSm90ILi2ELi2ELi2EN4cute5tupleIJNS5_1CILi1EEES8_S8_EEENS6_IJNS7_ILi96EEENS7_ILi128EEENS7_ILi64EEEEEENS_6half_tEfNS_4arch4Sm90ELb1ELb0ELb1ELb0ELb1ELb1ELb0ELb1ELi2ELi1ELi2ELi2ELb0EEENS1_24CollectiveEpilogueBwdGQAISD_fSG_Li256ELb0ELb1EEENS1_25SingleTileBwdLPTSchedulerILb0ELi128ELb1EEEEEEEEEvNT_6ParamsE:
        /* <DEDUP_REMOVED lines=23> */
.L_x_2820:
[----:B------:R-:W-:Y:S05]  /*0170*/  BSYNC B0 ;  /* 0x0000000000007941 */ /* 0x000fea0003800000 */
.L_x_2819:
        /* <DEDUP_REMOVED lines=34> */
.L_x_2821:
        /* <DEDUP_REMOVED lines=22> */
.L_x_2822:
        /* <DEDUP_REMOVED lines=9> */
.L_x_2825:
        /* <DEDUP_REMOVED lines=32> */
.L_x_2826:
[----:B------:R-:W-:Y:S01]  /*0790*/  ULDC UR7, c[0x0][0x8cc] ;  /* 0x0002330000077ab9 */ /* 0x000fe20000000800 */
[----:B------:R-:W-:Y:S01]  /*07a0*/  UMOV UR38, UR10 ;  /* 0x0000000a00267c82 */ /* 0x000fe20008000000 */
[----:B------:R-:W-:-:S11]  /*07b0*/  UISETP.NE.AND UP0, UPT, UR7, 0x1, UPT ;  /* 0x000000010700788c */ /* 0x000fd6000bf05270 */
[----:B------:R-:W-:Y:S02]  /*07c0*/  @UP0 ULDC.64 UR8, c[0x0][0x8d0] ;  /* 0x0002340000080ab9 */ /* 0x000fe40000000a00 */
[----:B------:R-:W-:-:S04]  /*07d0*/  UIMAD.WIDE.U32 UR4, UR10, UR8, URZ ;  /* 0x000000080a0472a5 */ /* 0x000fc8000f8e003f */
[----:B------:R-:W-:-:S04]  /*07e0*/  @UP0 USHF.R.U32.HI UR38, URZ, UR9, UR5 ;  /* 0x000000093f260299 */ /* 0x000fc80008011605 */
[----:B------:R-:W-:-:S12]  /*07f0*/  UIMAD UR4, UR38, UR7, URZ ;  /* 0x00000007260472a4 */ /* 0x000fd8000f8e023f */
.L_x_2827:
[----:B------:R-:W-:Y:S01]  /*0800*/  ULDC UR40, c[0x0][0x8c0] ;  /* 0x0002300000287ab9 */ /* 0x000fe20000000800 */
[----:B------:R-:W-:Y:S01]  /*0810*/  UIADD3 UR4, UR10, -UR4, URZ ;  /* 0x800000040a047290 */ /* 0x000fe2000fffe03f */
[----:B------:R-:W1:Y:S01]  /*0820*/  LDC R0, c[0x0][0x8b4] ;  /* 0x00022d00ff007b82 */ /* 0x000e620000000800 */
[----:B------:R-:W-:Y:S01]  /*0830*/  UISETP.NE.AND UP0, UPT, UR40, 0x1, UPT ;  /* 0x000000012800788c */ /* 0x000fe2000bf05270 */
[----:B------:R-:W-:Y:S02]  /*0840*/  ULDC UR5, c[0x0][0x8cc] ;  /* 0x0002330000057ab9 */ /* 0x000fe40000000800 */
[----:B------:R-:W-:-:S08]  /*0850*/  UIMAD UR6, UR6, UR5, UR4 ;  /* 0x00000005060672a4 */ /* 0x000fd0000f8e0204 */
[----:B------:R-:W-:Y:S01]  /*0860*/  @UP0 ULDC UR4, c[0x0][0x8c4] ;  /* 0x0002310000040ab9 */ /* 0x000fe20000000800 */
[----:B------:R-:W-:Y:S01]  /*0870*/  @UP0 ULDC UR7, c[0x0][0x8c8] ;  /* 0x0002320000070ab9 */ /* 0x000fe20000000800 */
[----:B------:R-:W-:Y:S02]  /*0880*/  UIMAD.WIDE.U32 UR4, UR6, UR4, URZ ;  /* 0x00000004060472a5 */ /* 0x000fe4000f8e003f */
[----:B------:R-:W-:Y:S02]  /*0890*/  UMOV UR39, UR6 ;  /* 0x0000000600277c82 */ /* 0x000fe40008000000 */
[----:B------:R-:W-:Y:S02]  /*08a0*/  @UP0 USHF.R.U32.HI UR39, URZ, UR7, UR5 ;  /* 0x000000073f270299 */ /* 0x000fe40008011605 */
[----:B------:R-:W-:Y:S02]  /*08b0*/  ULOP3.LUT UR5, URZ, UR38, URZ, 0x33, !UPT ;  /* 0x000000263f057292 */ /* 0x000fe4000f8e333f */
[----:B------:R-:W-:-:S02]  /*08c0*/  UIADD3 UR4, -UR39, URZ, URZ ;  /* 0x0000003f27047290 */ /* 0x000fc4000fffe13f */
[----:B------:R-:W-:Y:S02]  /*08d0*/  ISETP.LE.AND P0, PT, RZ, UR39, PT ;  /* 0x00000027ff007c0c */ /* 0x000fe4000bf03270 */
[----:B------:R-:W-:Y:S01]  /*08e0*/  UIMAD UR40, UR40, UR4, UR6 ;  /* 0x00000004282872a4 */ /* 0x000fe2000f8e0206 */
[----:B-1----:R-:W-:-:S10]  /*08f0*/  VIADD R19, R0, UR5 ;  /* 0x0000000500137c36 */ /* 0x002fd40008000000 */
[----:B------:R-:W-:Y:S05]  /*0900*/  @!P0 BRA `(.L_x_2828) ;  /* 0x000000d8003c8947 */ /* 0x000fea0003800000 */
[----:B------:R-:W1:Y:S01]  /*0910*/  LDC R0, c[0x0][0x280] ;  /* 0x0000a000ff007b82 */ /* 0x000e620000000800 */
[----:B------:R-:W-:Y:S01]  /*0920*/  ULDC UR4, c[0x0][0x290] ;  /* 0x0000a40000047ab9 */ /* 0x000fe20000000800 */
[----:B------:R-:W-:Y:S02]  /*0930*/  PLOP3.LUT P0, PT, PT, PT, PT, 0x80, 0x0 ;  /* 0x000000000000781c */ /* 0x000fe40003f0f070 */
[----:B------:R-:W-:Y:S02]  /*0940*/  CS2R R120, SRZ ;  /* 0x0000000000787805 */ /* 0x000fe4000001ff00 */
[----:B------:R-:W-:Y:S02]  /*0950*/  CS2R R152, SRZ ;  /* 0x0000000000987805 */ /* 0x000fe4000001ff00 */
[----:B------:R-:W-:Y:S02]  /*0960*/  CS2R R122, SRZ ;  /* 0x00000000007a7805 */ /* 0x000fe4000001ff00 */
[----:B------:R-:W-:-:S02]  /*0970*/  CS2R R124, SRZ ;  /* 0x00000000007c7805 */ /* 0x000fc4000001ff00 */
[----:B------:R-:W-:Y:S01]  /*0980*/  CS2R R126, SRZ ;  /* 0x00000000007e7805 */ /* 0x000fe2000001ff00 */
[----:B------:R-:W2:Y:S01]  /*0990*/  LDC R3, c[0x0][0x74c] ;  /* 0x0001d300ff037b82 */ /* 0x000ea20000000800 */
        /* <DEDUP_REMOVED lines=15> */
[----:B-1----:R-:W-:Y:S01]  /*0a90*/  IMAD R2, R19, 0x80, R0 ;  /* 0x0000008013027824 */ /* 0x002fe200078e0200 */
[----:B------:R-:W-:Y:S02]  /*0aa0*/  IADD3 R0, R0, 0x5f, RZ ;  /* 0x0000005f00007810 */ /* 0x000fe40007ffe0ff */
[----:B------:R-:W-:-:S02]  /*0ab0*/  CS2R R160, SRZ ;  /* 0x0000000000a07805 */ /* 0x000fc4000001ff00 */
[----:B------:R-:W-:Y:S02]  /*0ac0*/  CS2R R162, SRZ ;  /* 0x0000000000a27805 */ /* 0x000fe4000001ff00 */
[----:B------:R-:W-:Y:S02]  /*0ad0*/  CS2R R164, SRZ ;  /* 0x0000000000a47805 */ /* 0x000fe4000001ff00 */
[----:B------:R-:W-:Y:S01]  /*0ae0*/  CS2R R166, SRZ ;  /* 0x0000000000a67805 */ /* 0x000fe2000001ff00 */
[----:B------:R-:W-:Y:S01]  /*0af0*/  IMAD.HI R0, R0, 0x2aaaaaab, RZ ;  /* 0x2aaaaaab00007827 */ /* 0x000fe200078e02ff */
[----:B------:R-:W-:Y:S02]  /*0b00*/  CS2R R168, SRZ ;  /* 0x0000000000a87805 */ /* 0x000fe4000001ff00 */
[----:B--2---:R-:W-:Y:S02]  /*0b10*/  IADD3 R2, R2, -UR4, -R3 ;  /* 0x8000000402027c10 */ /* 0x004fe4000fffe803 */
[----:B------:R-:W-:-:S02]  /*0b20*/  CS2R R170, SRZ ;  /* 0x0000000000aa7805 */ /* 0x000fc4000001ff00 */
[----:B------:R-:W-:Y:S02]  /*0b30*/  CS2R R172, SRZ ;  /* 0x0000000000ac7805 */ /* 0x000fe4000001ff00 */
[----:B------:R-:W-:Y:S02]  /*0b40*/  SHF.R.U32.HI R3, RZ, 0x1f, R0 ;  /* 0x0000001fff037819 */ /* 0x000fe40000011600 */
[----:B------:R-:W-:Y:S01]  /*0b50*/  CS2R R174, SRZ ;  /* 0x0000000000ae7805 */ /* 0x000fe2000001ff00 */
[----:B------:R-:W-:Y:S01]  /*0b60*/  IMAD.HI R2, R2, 0x2aaaaaab, RZ ;  /* 0x2aaaaaab02027827 */ /* 0x000fe200078e02ff */
[----:B------:R-:W-:Y:S02]  /*0b70*/  CS2R R176, SRZ ;  /* 0x0000000000b07805 */ /* 0x000fe4000001ff00 */
[----:B------:R-:W-:Y:S02]  /*0b80*/  LEA.HI.SX32 R4, R0, R3, 0x1c ;  /* 0x0000000300047211 */ /* 0x000fe400078fe2ff */
[----:B------:R-:W-:-:S02]  /*0b90*/  CS2R R178, SRZ ;  /* 0x0000000000b27805 */ /* 0x000fc4000001ff00 */
[----:B------:R-:W-:Y:S02]  /*0ba0*/  CS2R R180, SRZ ;  /* 0x0000000000b47805 */ /* 0x000fe4000001ff00 */
[----:B------:R-:W-:Y:S02]  /*0bb0*/  SHF.R.U32.HI R5, RZ, 0x1f, R2 ;  /* 0x0000001fff057819 */ /* 0x000fe40000011602 */
[----:B------:R-:W-:Y:S01]  /*0bc0*/  CS2R R182, SRZ ;  /* 0x0000000000b67805 */ /* 0x000fe2000001ff00 */
[----:B------:R1:W-:Y:S01]  /*0bd0*/  STL [R1+0x30], R4 ;  /* 0x0000300401007387 */ /* 0x0003e20000100800 */
[----:B------:R-:W-:-:S04]  /*0be0*/  LEA.HI.SX32 R5, R2, R5, 0x1c ;  /* 0x0000000502057211 */ /* 0x000fc800078fe2ff */
        /* <DEDUP_REMOVED lines=24> */
.L_x_2831:
        /* <DEDUP_REMOVED lines=15> */
.L_x_2830:
        /* <DEDUP_REMOVED lines=22> */
.L_x_2833:
        /* <DEDUP_REMOVED lines=15> */
.L_x_2832:
[----:B------:R-:W-:Y:S01]  /*10b0*/  SHF.R.S32.HI R7, RZ, 0x1f, R18 ;  /* 0x0000001fff077819 */ /* 0x000fe20000011412 */
[----:B------:R-:W-:-:S03]  /*10c0*/  UMOV UR4, 0xffffffff ;  /* 0xffffffff00047882 */ /* 0x000fc60000000000 */
[----:B------:R-:W-:-:S04]  /*10d0*/  LEA.HI R0, R7, R18, RZ, 0x7 ;  /* 0x0000001207007211 */ /* 0x000fc800078f38ff */
[----:B------:R-:W-:Y:S01]  /*10e0*/  SHF.R.S32.HI R13, RZ, 0x7, R0 ;  /* 0x00000007ff0d7819 */ /* 0x000fe20000011400 */
[----:B------:R-:W-:Y:S06]  /*10f0*/  BRA.DIV UR4, `(.L_x_2834) ;  /* 0x000000d204487947 */ /* 0x000fec000b800000 */
[----:B------:R1:W2:Y:S02]  /*1100*/  SHFL.IDX PT, R14, R13, RZ, 0x1f ;  /* 0x00001fff0d0e7589 */ /* 0x0002a400000e0000 */
.L_x_2950:
        /* <DEDUP_REMOVED lines=10> */
.L_x_2835:
        /* <DEDUP_REMOVED lines=10> */
[----:B--2---:R-:W-:Y:S01]  /*1250*/  LEA.HI R2, R14, R14, RZ, 0x1 ;  /* 0x0000000e0e027211 */ /* 0x004fe200078f08ff */
[----:B------:R-:W-:Y:S01]  /*1260*/  IMAD.IADD R6, R6, 0x1, -R9 ;  /* 0x0000000106067824 */ /* 0x000fe200078e0a09 */
[----:B-1-3--:R-:W-:Y:S02]  /*1270*/  IADD3 R10, -R11, 0x7f, R10 ;  /* 0x0000007f0b0a7810 */ /* 0x00afe40007ffe10a */
[----:B------:R-:W-:Y:S01]  /*1280*/  LOP3.LUT R5, R2, 0xfffffffe, RZ, 0xc0, !PT ;  /* 0xfffffffe02057812 */ /* 0x000fe200078ec0ff */
[----:B------:R-:W-:Y:S01]  /*1290*/  IMAD R6, R13, 0xc, R6 ;  /* 0x0000000c0d067824 */ /* 0x000fe200078e0206 */
[----:B------:R-:W-:Y:S01]  /*12a0*/  SHF.R.U32.HI R3, RZ, 0x3, R3 ;  /* 0x00000003ff037819 */ /* 0x000fe20000011603 */
[----:B------:R-:W-:-:S02]  /*12b0*/  IMAD R10, R19, 0x80, R10 ;  /* 0x00000080130a7824 */ /* 0x000fc400078e020a */
[----:B------:R-:W-:Y:S01]  /*12c0*/  IMAD.IADD R5, R14, 0x1, -R5 ;  /* 0x000000010e057824 */ /* 0x000fe200078e0a05 */
[----:B------:R-:W-:Y:S01]  /*12d0*/  LOP3.LUT R3, R4, R3, RZ, 0x3c, !PT ;  /* 0x0000000304037212 */ /* 0x000fe200078e3cff */
[----:B------:R-:W2:Y:S01]  /*12e0*/  LDL R14, [R1+0x30] ;  /* 0x00003000010e7983 */ /* 0x000ea20000100800 */
[----:B------:R-:W-:Y:S02]  /*12f0*/  IADD3 R10, R10, -UR4, RZ ;  /* 0x800000040a0a7c10 */ /* 0x000fe4000fffe0ff */
[----:B------:R-:W-:Y:S02]  /*1300*/  LEA R2, R6, R3, 0x9 ;  /* 0x0000000306027211 */ /* 0x000fe400078e48ff */
[----:B------:R-:W-:Y:S01]  /*1310*/  LOP3.LUT R3, R0, 0xffffff80, RZ, 0xc0, !PT ;  /* 0xffffff8000037812 */ /* 0x000fe200078ec0ff */
[----:B------:R-:W-:-:S03]  /*1320*/  IMAD.HI R10, R10, 0x2aaaaaab, RZ ;  /* 0x2aaaaaab0a0a7827 */ /* 0x000fc600078e02ff */
[----:B------:R-:W-:Y:S02]  /*1330*/  IADD3 R6, R18, -R3, RZ ;  /* 0x8000000312067210 */ /* 0x000fe40007ffe0ff */
[----:B------:R-:W-:Y:S02]  /*1340*/  SHF.R.U32.HI R9, RZ, 0x1f, R10 ;  /* 0x0000001fff097819 */ /* 0x000fe4000001160a */
[--C-:B------:R-:W-:Y:S02]  /*1350*/  SHF.R.S32.HI R12, RZ, 0x1f, R6.reuse ;  /* 0x0000001fff0c7819 */ /* 0x100fe40000011406 */
[----:B------:R-:W-:Y:S02]  /*1360*/  LEA.HI.SX32 R9, R10, R9, 0x1c ;  /* 0x000000090a097211 */ /* 0x000fe400078fe2ff */
[----:B------:R-:W-:Y:S01]  /*1370*/  LEA.HI R10, R12, R6, RZ, 0x2 ;  /* 0x000000060c0a7211 */ /* 0x000fe200078f10ff */
[----:B------:R1:W-:Y:S04]  /*1380*/  STL [R1+0x1c], R2 ;  /* 0x00001c0201007387 */ /* 0x0003e80000100800 */
[----:B------:R3:W-:Y:S04]  /*1390*/  STL [R1+0x18], R12 ;  /* 0x0000180c01007387 */ /* 0x0007e80000100800 */
[----:B------:R3:W-:Y:S01]  /*13a0*/  STL [R1+0x10], R10 ;  /* 0x0000100a01007387 */ /* 0x0007e20000100800 */
[----:B-1----:R-:W-:Y:S01]  /*13b0*/  IMAD R2, R13, 0x300, R6 ;  /* 0x000003000d027824 */ /* 0x002fe200078e0206 */
[----:B------:R-:W-:-:S03]  /*13c0*/  LOP3.LUT R3, R10, 0xfffffffc, RZ, 0xc0, !PT ;  /* 0xfffffffc0a037812 */ /* 0x000fc600078ec0ff */
        /* <DEDUP_REMOVED lines=35> */
[----:B------:R-:W-:Y:S01]  /*1600*/  IMAD R2, R2, 0x4, R17 ;  /* 0x0000000402027824 */ /* 0x000fe200078e0211 */
[----:B------:R-:W-:Y:S02]  /*1610*/  IADD3 R3, R6, -R3, RZ ;  /* 0x8000000306037210 */ /* 0x000fe40007ffe0ff */
[----:B--2---:R-:W-:-:S04]  /*1620*/  VIADDMNMX R237, R9, 0x1, R14, PT ;  /* 0x0000000109ed7846 */ /* 0x004fc8000380010e */
[----:B------:R-:W-:-:S13]  /*1630*/  ISETP.GE.AND P0, PT, R16, R237, PT ;  /* 0x000000ed1000720c */ /* 0x000fda0003f06270 */
[----:B---3--:R-:W-:Y:S05]  /*1640*/  @P0 BRA `(.L_x_2837) ;  /* 0x0000004000ec0947 */ /* 0x008fea0003800000 */
        /* <DEDUP_REMOVED lines=88> */
.L_x_2848:
[----:B-1----:R-:W2:Y:S02]  /*1bd0*/  LDL R6, [R1+0xc] ;  /* 0x00000c0001067983 */ /* 0x002ea40000100800 */
[----:B--2---:R-:W-:-:S04]  /*1be0*/  LOP3.LUT R6, R6, 0x1, RZ, 0xfc, !PT ;  /* 0x0000000106067812 */ /* 0x004fc800078efcff */
[----:B------:R-:W-:-:S13]  /*1bf0*/  ISETP.NE.AND P0, PT, R6, 0x3, PT ;  /* 0x000000030600780c */ /* 0x000fda0003f05270 */
[----:B------:R-:W-:Y:S05]  /*1c00*/  @!P0 BRA `(.L_x_2838) ;  /* 0x0000000000048947 */ /* 0x000fea0003800000 */
[----:B------:R-:W-:Y:S01]  /*1c10*/  BPT.TRAP 0x1 ;  /* 0x000000040000795c */ /* 0x000fe20000300000 */
.L_x_2838:
[----:B------:R-:W-:Y:S01]  /*1c20*/  IMAD R6, R0, 0x8, R17 ;  /* 0x0000000800067824 */ /* 0x000fe200078e0211 */
[----:B------:R-:W-:-:S04]  /*1c30*/  SHF.L.U32 R21, R4, 0x1f, RZ ;  /* 0x0000001f04157819 */ /* 0x000fc800000006ff */
[----:B------:R1:W2:Y:S01]  /*1c40*/  SYNCS.PHASECHK.TRANS64.TRYWAIT P1, [R6+URZ+0x26810], R21 ;  /* 0x02681015060075a7 */ /* 0x0002a2000802017f */
[----:B------:R-:W-:Y:S05]  /*1c50*/  @!P0 BRA `(.L_x_2839) ;  /* 0x0000000000048947 */ /* 0x000fea0003800000 */
[----:B------:R-:W-:Y:S01]  /*1c60*/  BPT.TRAP 0x1 ;  /* 0x000000040000795c */ /* 0x000fe20000300000 */
.L_x_2839:
[----:B------:R-:W-:-:S04]  /*1c70*/  IADD3 R7, R17, 0xe000, RZ ;  /* 0x0000e00011077810 */ /* 0x000fc80007ffe0ff */
[----:B------:R-:W-:-:S04]  /*1c80*/  SHF.R.U32.HI R7, RZ, 0x4, R7 ;  /* 0x00000004ff077819 */ /* 0x000fc80000011607 */
[----:B------:R-:W-:Y:S01]  /*1c90*/  LOP3.LUT R7, R7, 0x3fff, RZ, 0xc0, !PT ;  /* 0x00003fff07077812 */ /* 0x000fe200078ec0ff */
[----:B--2---:R-:W-:Y:S06]  /*1ca0*/  @P1 BRA `(.L_x_2840) ;  /* 0x0000000000081947 */ /* 0x004fec0003800000 */
[----:B------:R-:W2:Y:S02]  /*1cb0*/  SYNCS.PHASECHK.TRANS64.TRYWAIT P1, [R6+URZ+0x26810], R21 ;  /* 0x02681015060075a7 */ /* 0x000ea4000802017f */
[----:B--2---:R-:W-:Y:S05]  /*1cc0*/  @!P1 BRA `(.L_x_2841) ;  /* 0x000000c400849947 */ /* 0x004fea0003800000 */
.L_x_2840:
        /* <DEDUP_REMOVED lines=58> */
.L_x_2842:
[----:B------:R1:W1:Y:S01]  /*2070*/  SYNCS.PHASECHK.TRANS64.TRYWAIT P1, [R6+URZ+0x26830], R21 ;  /* 0x02683015060075a7 */ /* 0x000262000802017f */
[----:B------:R-:W-:Y:S05]  /*2080*/  @!P0 BRA `(.L_x_2843) ;  /* 0x0000000000048947 */ /* 0x000fea0003800000 */
[----:B------:R-:W-:Y:S01]  /*2090*/  BPT.TRAP 0x1 ;  /* 0x000000040000795c */ /* 0x000fe20000300000 */
.L_x_2843:
[----:B------:R-:W-:-:S04]  /*20a0*/  IADD3 R12, R17, 0x14000, RZ ;  /* 0x00014000110c7810 */ /* 0x000fc80007ffe0ff */
[----:B------:R-:W-:-:S04]  /*20b0*/  SHF.R.U32.HI R12, RZ, 0x4, R12 ;  /* 0x00000004ff0c7819 */ /* 0x000fc8000001160c */
[----:B------:R-:W-:-:S04]  /*20c0*/  LOP3.LUT R12, R12, 0x3fff, RZ, 0xc0, !PT ;  /* 0x00003fff0c0c7812 */ /* 0x000fc800078ec0ff */
[----:B------:R-:W-:Y:S01]  /*20d0*/  LOP3.LUT R19, R12, 0x10000, RZ, 0xfc, !PT ;  /* 0x000100000c137812 */ /* 0x000fe200078efcff */
[----:B-1----:R-:W-:Y:S06]  /*20e0*/  @P1 BRA `(.L_x_2844) ;  /* 0x0000000000081947 */ /* 0x002fec0003800000 */
[----:B------:R-:W1:Y:S02]  /*20f0*/  SYNCS.PHASECHK.TRANS64.TRYWAIT P1, [R6+URZ+0x26830], R21 ;  /* 0x02683015060075a7 */ /* 0x000e64000802017f */
[----:B-1----:R-:W-:Y:S05]  /*2100*/  @!P1 BRA `(.L_x_2845) ;  /* 0x000000c000889947 */ /* 0x002fea0003800000 */
.L_x_2844:
        /* <DEDUP_REMOVED lines=98> */
[----:B------:R-:W-:Y:S01]  /*2730*/  FMUL.FTZ R196, R118, UR10 ;  /* 0x0000000a76c47c20 */ /* 0x000fe20008410000 */
[----:B------:R-:W1:Y:S01]  /*2740*/  MUFU.TANH R185, R185 ;  /* 0x000000b900b97308 */ /* 0x000e620000002400 */
[----:B--2---:R-:W-:Y:S01]  /*2750*/  FSEL R96, R85, -INF , !P6 ;  /* 0xff80000055607808 */ /* 0x004fe20007000000 */
[----:B------:R-:W-:Y:S01]  /*2760*/  VIADD R118, R9, 0xc ;  /* 0x0000000c09767836 */ /* 0x000fe20000000000 */
[----:B------:R-:W-:Y:S01]  /*2770*/  ISETP.GT.AND P6, PT, R103, 0x39, PT ;  /* 0x000000396700780c */ /* 0x000fe20003fc4270 */
[----:B------:R-:W-:Y:S01]  /*2780*/  IMAD R236, R0, 0x300, R12 ;  /* 0x0000030000ec7824 */ /* 0x000fe200078e020c */
[----:B------:R-:W-:Y:S01]  /*2790*/  SHFL.IDX PT, R227, R15, R199, 0x1f ;  /* 0x00001fc70fe37589 */ /* 0x000fe200000e0000 */
[----:B------:R-:W-:-:S02]  /*27a0*/  FMUL.FTZ R115, R115, UR10 ;  /* 0x0000000a73737c20 */ /* 0x000fc40008410000 */
[----:B------:R-:W2:Y:S01]  /*27b0*/  MUFU.TANH R19, R19 ;  /* 0x0000001300137308 */ /* 0x000ea20000002400 */
[----:B----4-:R-:W-:Y:S01]  /*27c0*/  FSEL R97, R86, -INF , !P5 ;  /* 0xff80000056617808 */ /* 0x010fe20006800000 */
[----:B------:R-:W4:Y:S01]  /*27d0*/  SHFL.IDX PT, R225, R15, R118, 0x1f ;  /* 0x00001f760fe17589 */ /* 0x000f2200000e0000 */
[----:B------:R-:W-:-:S05]  /*27e0*/  ISETP.GT.AND P5, PT, R193, RZ, PT ;  /* 0x000000ffc100720c */ /* 0x000fca0003fa4270 */
[----:B------:R-:W5:Y:S01]  /*27f0*/  MUFU.TANH R186, R186 ;  /* 0x000000ba00ba7308 */ /* 0x000f620000002400 */
[----:B-1----:R-:W-:Y:S02]  /*2800*/  FSEL R100, R185, -INF , !P4 ;  /* 0xff800000b9647808 */ /* 0x002fe40006000000 */
[----:B------:R-:W-:-:S05]  /*2810*/  ISETP.GT.AND P4, PT, R193, 0x1, PT ;  /* 0x00000001c100780c */ /* 0x000fca0003f84270 */
[----:B------:R-:W1:Y:S01]  /*2820*/  MUFU.TANH R20, R20 ;  /* 0x0000001400147308 */ /* 0x000e620000002400 */
[----:B------:R-:W-:Y:S02]  /*2830*/  WARPGROUP.DEPBAR.LE gsb0, 0x0 ;  /* 0x00008000000079c5 */ /* 0x000fe40000010000 */
[----:B------:R-:W-:Y:S01]  /*2840*/  WARPGROUP.ARRIVE ;  /* 0x00000000000079c5 */ /* 0x000fe20000000000 */
[C---:B--2---:R-:W-:Y:S01]  /*2850*/  FSEL R226, R19.reuse, -INF , !P5 ;  /* 0xff80000013e27808 */ /* 0x044fe20006800000 */
[----:B------:R-:W-:Y:S01]  /*2860*/  FFMA.FTZ R19, -R19, R19, 1 ;  /* 0x3f80000013137423 */ /* 0x000fe20000010113 */
[C---:B------:R-:W-:Y:S02]  /*2870*/  ISETP.GT.AND P5, PT, R193.reuse, 0x9, PT ;  /* 0x00000009c100780c */ /* 0x040fe40003fa4270 */
[----:B------:R-:W2:Y:S01]  /*2880*/  MUFU.TANH R23, R23 ;  /* 0x0000001700177308 */ /* 0x000ea20000002400 */
[----:B------:R-:W-:Y:S01]  /*2890*/  HGMMA.64x96x16.F32 R24, gdesc[UR4], R24, gsb0 ;  /* 0x01600000041879f0 */ /* 0x000fe20008000818 */
[----:B------:R-:W-:Y:S01]  /*28a0*/  UIADD3 UR6, UR8, 0x4, URZ ;  /* 0x0000000408067890 */ /* 0x000fe2000fffe03f */
[----:B-----5:R-:W-:Y:S01]  /*28b0*/  FSEL R223, R186, -INF , !P6 ;  /* 0xff800000badf7808 */ /* 0x020fe20007000000 */
[----:B------:R-:W-:Y:S01]  /*28c0*/  UIADD3 UR4, UR9, 0x4, URZ ;  /* 0x0000000409047890 */ /* 0x000fe2000fffe03f */
[----:B------:R-:W-:Y:S01]  /*28d0*/  ISETP.GT.AND P6, PT, R193, 0x8, PT ;  /* 0x00000008c100780c */ /* 0x000fe20003fc4270 */
[----:B------:R-:W-:Y:S01]  /*28e0*/  UMOV UR7, 0x40000040 ;  /* 0x4000004000077882 */ /* 0x000fe20000000000 */
[----:B------:R-:W-:Y:S01]  /*28f0*/  UMOV UR5, 0x40000040 ;  /* 0x4000004000057882 */ /* 0x000fe20000000000 */
[----:B------:R-:W5:Y:S01]  /*2900*/  MUFU.TANH R72, R72 ;  /* 0x0000004800487308 */ /* 0x000f620000002400 */
[----:B-1----:R-:W-:-:S02]  /*2910*/  FSEL R224, R20, -INF , !P4 ;  /* 0xff80000014e07808 */ /* 0x002fc40006000000 */
[----:B------:R-:W-:-:S05]  /*2920*/  ISETP.GT.AND P4, PT, R193, 0x10, PT ;  /* 0x00000010c100780c */ /* 0x000fca0003f84270 */
[----:B------:R-:W1:Y:S01]  /*2930*/  MUFU.TANH R75, R75 ;  /* 0x0000004b004b7308 */ /* 0x000e620000002400 */
[----:B--2---:R-:W-:Y:S02]  /*2940*/  FSEL R219, R23, -INF , !P6 ;  /* 0xff80000017db7808 */ /* 0x004fe40007000000 */
[----:B------:R-:W-:-:S05]  /*2950*/  ISETP.GT.AND P6, PT, R193, 0x11, PT ;  /* 0x00000011c100780c */ /* 0x000fca0003fc4270 */
[----:B------:R-:W2:Y:S01]  /*2960*/  MUFU.TANH R21, R21 ;  /* 0x0000001500157308 */ /* 0x000ea20000002400 */
[----:B-----5:R-:W-:Y:S02]  /*2970*/  FSEL R221, R72, -INF , !P5 ;  /* 0xff80000048dd7808 */ /* 0x020fe40006800000 */
[----:B------:R-:W-:-:S05]  /*2980*/  ISETP.GT.AND P5, PT, R193, 0x18, PT ;  /* 0x00000018c100780c */ /* 0x000fca0003fa4270 */
[----:B------:R-:W5:Y:S01]  /*2990*/  MUFU.TANH R76, R76 ;  /* 0x0000004c004c7308 */ /* 0x000f620000002400 */
[----:B-1----:R-:W-:Y:S02]  /*29a0*/  FSEL R209, R75, -INF , !P4 ;  /* 0xff8000004bd17808 */ /* 0x002fe40006000000 */
        /* <DEDUP_REMOVED lines=24> */
[----:B------:R-:W-:Y:S01]  /*2b30*/  ISETP.GT.AND P5, PT, R193, 0x30, PT ;  /* 0x00000030c100780c */ /* 0x000fe20003fa4270 */
[----:B------:R-:W-:Y:S02]  /*2b40*/  WARPGROUP.DEPBAR.LE gsb0, 0x0 ;  /* 0x00008000000079c5 */ /* 0x000fe40000010000 */
[----:B------:R-:W-:Y:S02]  /*2b50*/  WARPGROUP.ARRIVE ;  /* 0x00000000000079c5 */ /* 0x000fe40000000000 */
[----:B------:R-:W5:Y:S01]  /*2b60*/  MUFU.TANH R88, R88 ;  /* 0x0000005800587308 */ /* 0x000f620000002400 */
[----:B-1----:R-:W-:Y:S02]  /*2b70*/  FSEL R206, R81, -INF , !P2 ;  /* 0xff80000051ce7808 */ /* 0x002fe40005000000 */
[----:B------:R-:W-:Y:S01]  /*2b80*/  ISETP.GT.AND P2, PT, R103, 0x31, PT ;  /* 0x000000316700780c */ /* 0x000fe20003f44270 */
[----:B------:R-:W-:Y:S01]  /*2b90*/  HGMMA.64x96x16.F32 R24, gdesc[UR4], R24, gsb0 ;  /* 0x01600000041879f0 */ /* 0x000fe20008000818 */
[----:B------:R-:W-:Y:S01]  /*2ba0*/  UIADD3 UR6, UR8, 0x6, URZ ;  /* 0x0000000608067890 */ /* 0x000fe2000fffe03f */
[----:B--2---:R-:W-:Y:S01]  /*2bb0*/  FSEL R204, R87, -INF , !P4 ;  /* 0xff80000057cc7808 */ /* 0x004fe20006000000 */
[----:B------:R-:W-:Y:S01]  /*2bc0*/  UIADD3 UR4, UR9, 0x6, URZ ;  /* 0x0000000609047890 */ /* 0x000fe2000fffe03f */
[----:B------:R-:W1:Y:S01]  /*2bd0*/  MUFU.TANH R89, R89 ;  /* 0x0000005900597308 */ /* 0x000e620000002400 */
[----:B------:R-:W-:Y:S01]  /*2be0*/  UMOV UR7, 0x40000040 ;  /* 0x4000004000077882 */ /* 0x000fe20000000000 */
[----:B------:R-:W-:Y:S01]  /*2bf0*/  UMOV UR5, 0x40000040 ;  /* 0x4000004000057882 */ /* 0x000fe20000000000 */
        /* <DEDUP_REMOVED lines=35> */
[----:B--2---:R-:W-:Y:S01]  /*2e30*/  FSEL R214, R106, -INF , !P2 ;  /* 0xff8000006ad67808 */ /* 0x004fe20005000000 */
[----:B------:R-:W-:Y:S02]  /*2e40*/  WARPGROUP.DEPBAR.LE gsb0, 0x0 ;  /* 0x00008000000079c5 */ /* 0x000fe40000010000 */
[----:B------:R-:W2:Y:S01]  /*2e50*/  LDS R190, [R190+0x380] ;  /* 0x00038000bebe7984 */ /* 0x000ea20000000800 */
[----:B------:R-:W-:Y:S01]  /*2e60*/  WARPGROUP.ARRIVE ;  /* 0x00000000000079c5 */ /* 0x000fe20000000000 */
[----:B------:R-:W-:Y:S02]  /*2e70*/  ISETP.GT.AND P2, PT, R193, 0x49, PT ;  /* 0x00000049c100780c */ /* 0x000fe40003f44270 */
[----:B------:R-:W4:Y:S01]  /*2e80*/  MUFU.TANH R110, R110 ;  /* 0x0000006e006e7308 */ /* 0x000f220000002400 */
[----:B-----5:R-:W-:Y:S02]  /*2e90*/  FSEL R216, R107, -INF , !P4 ;  /* 0xff8000006bd87808 */ /* 0x020fe40006000000 */
[----:B------:R-:W-:Y:S01]  /*2ea0*/  HGMMA.64x96x16.F32 R24, gdesc[UR4], R24, gsb0 ;  /* 0x01600000041879f0 */ /* 0x000fe20008000818 */
[----:B------:R-:W-:Y:S01]  /*2eb0*/  ULDC UR4, c[0x0][0x744] ;  /* 0x0001d10000047ab9 */ /* 0x000fe20000000800 */
[----:B------:R-:W-:Y:S01]  /*2ec0*/  ISETP.GT.AND P4, PT, R193, 0x50, PT ;  /* 0x00000050c100780c */ /* 0x000fe20003f84270 */
[--C-:B---3--:R-:W-:Y:S01]  /*2ed0*/  FFMA.FTZ R113, R113, UR4, -R104.reuse ;  /* 0x0000000471717c23 */ /* 0x108fe20008010868 */
[----:B------:R-:W-:Y:S01]  /*2ee0*/  FFMA.FTZ R104, R226, UR4, -R104 ;  /* 0x00000004e2687c23 */ /* 0x000fe20008010868 */
[----:B------:R-:W3:Y:S01]  /*2ef0*/  MUFU.TANH R111, R111 ;  /* 0x0000006f006f7308 */ /* 0x000ee20000002400 */
[----:B-1----:R-:W-:Y:S01]  /*2f00*/  FSEL R220, R112, -INF , !P6 ;  /* 0xff80000070dc7808 */ /* 0x002fe20007000000 */
[----:B----4-:R-:W-:Y:S01]  /*2f10*/  FFMA.FTZ R221, R221, UR4, -R225 ;  /* 0x00000004dddd7c23 */ /* 0x010fe200080108e1 */
[----:B------:R-:W-:Y:S01]  /*2f20*/  ISETP.GT.AND P6, PT, R193, 0x48, PT ;  /* 0x00000048c100780c */ /* 0x000fe20003fc4270 */
[--C-:B------:R-:W-:Y:S01]  /*2f30*/  FFMA.FTZ R94, R94, UR4, -R227.reuse ;  /* 0x000000045e5e7c23 */ /* 0x100fe200080108e3 */
[----:B------:R-:W-:-:S02]  /*2f40*/  FFMA.FTZ R209, R209, UR4, -R227 ;  /* 0x00000004d1d17c23 */ /* 0x000fc400080108e3 */
[----:B------:R-:W1:Y:S01]  /*2f50*/  SHFL.IDX PT, R227, R14, R118, 0x1f ;  /* 0x00001f760ee37589 */ /* 0x000e6200000e0000 */
[----:B------:R-:W4:Y:S01]  /*2f60*/  MUFU.TANH R114, R114 ;  /* 0x0000007200727308 */ /* 0x000f220000002400 */
[----:B------:R-:W-:Y:S02]  /*2f70*/  FSEL R215, R110, -INF , !P6 ;  /* 0xff8000006ed77808 */ /* 0x000fe40007000000 */
[----:B------:R-:W-:-:S05]  /*2f80*/  ISETP.GT.AND P6, PT, R193, 0x51, PT ;  /* 0x00000051c100780c */ /* 0x000fca0003fc4270 */
[----:B------:R-:W5:Y:S01]  /*2f90*/  MUFU.EX2 R113, R113 ;  /* 0x0000007100717308 */ /* 0x000f620000000800 */
[----:B---3--:R-:W-:Y:S02]  /*2fa0*/  FSEL R210, R111, -INF , !P2 ;  /* 0xff8000006fd27808 */ /* 0x008fe40005000000 */
[----:B------:R-:W-:-:S05]  /*2fb0*/  ISETP.GT.AND P2, PT, R193, 0x58, PT ;  /* 0x00000058c100780c */ /* 0x000fca0003f44270 */
[----:B------:R-:W-:Y:S01]  /*2fc0*/  MUFU.TANH R191, R191 ;  /* 0x000000bf00bf7308 */ /* 0x000fe20000002400 */
[----:B----4-:R-:W-:Y:S02]  /*2fd0*/  FSEL R212, R114, -INF , !P4 ;  /* 0xff80000072d47808 */ /* 0x010fe40006000000 */
[----:B------:R-:W-:Y:S01]  /*2fe0*/  ISETP.GT.AND P4, PT, R193, 0x59, PT ;  /* 0x00000059c100780c */ /* 0x000fe20003f84270 */
[----:B--2---:R-:W2:Y:S01]  /*2ff0*/  SHFL.IDX PT, R195, R190, R9, 0x1f ;  /* 0x00001f09bec37589 */ /* 0x004ea200000e0000 */
[--C-:B-1----:R-:W-:Y:S01]  /*3000*/  FFMA.FTZ R97, R97, UR4, -R227.reuse ;  /* 0x0000000461617c23 */ /* 0x102fe200080108e3 */
[----:B------:R-:W-:Y:S02]  /*3010*/  FFMA.FTZ R202, R202, UR4, -R227 ;  /* 0x00000004caca7c23 */ /* 0x000fe400080108e3 */
[----:B------:R-:W-:Y:S01]  /*3020*/  MUFU.TANH R115, R115 ;  /* 0x0000007300737308 */ /* 0x000fe20000002400 */
[----:B------:R-:W1:Y:S04]  /*3030*/  SHFL.IDX PT, R232, R190, R118, 0x1f ;  /* 0x00001f76bee87589 */ /* 0x000e6800000e0000 */
[----:B------:R-:W-:Y:S03]  /*3040*/  SHFL.IDX PT, R233, R190, R199, 0x1f ;  /* 0x00001fc7bee97589 */ /* 0x000fe600000e0000 */
[----:B------:R-:W-:Y:S08]  /*3050*/  MUFU.TANH R196, R196 ;  /* 0x000000c400c47308 */ /* 0x000ff00000002400 */
[----:B------:R-:W-:Y:S08]  /*3060*/  MUFU.TANH R201, R201 ;  /* 0x000000c900c97308 */ /* 0x000ff00000002400 */
[----:B------:R-:W3:Y:S01]  /*3070*/  MUFU.EX2 R104, R104 ;  /* 0x0000006800687308 */ /* 0x000ee20000000800 */
[----:B------:R-:W-:-:S02]  /*3080*/  WARPGROUP.DEPBAR.LE gsb0, 0x0 ;  /* 0x00008000000079c5 */ /* 0x000fc40000010000 */
[--C-:B--2---:R-:W-:Y:S01]  /*3090*/  FADD.FTZ R194, R24, -R195.reuse ;  /* 0x800000c318c27221 */ /* 0x104fe20000010000 */
[----:B------:R-:W-:Y:S01]  /*30a0*/  FFMA.FTZ R24, -R192, R192, 1 ;  /* 0x3f800000c0187423 */ /* 0x000fe200000101c0 */
[----:B------:R-:W-:Y:S01]  /*30b0*/  FMUL.FTZ R192, R116, UR10 ;  /* 0x0000000a74c07c20 */ /* 0x000fe20008410000 */
[----:B------:R-:W-:Y:S01]  /*30c0*/  FADD.FTZ R195, R26, -R195 ;  /* 0x800000c31ac37221 */ /* 0x000fe20000010000 */
[----:B-----5:R-:W-:Y:S01]  /*30d0*/  FMUL.FTZ R193, R113, R194 ;  /* 0x000000c271c17220 */ /* 0x020fe20000410000 */
[----:B------:R-:W-:Y:S01]  /*30e0*/  FMUL.FTZ R194, R117, UR10 ;  /* 0x0000000a75c27c20 */ /* 0x000fe20008410000 */
[C---:B------:R-:W-:Y:S02]  /*30f0*/  VIADD R117, R9.reuse, 0x8 ;  /* 0x0000000809757836 */ /* 0x040fe40000000000 */
[----:B------:R-:W-:Y:S01]  /*3100*/  FFMA.FTZ R26, R200, UR4, -R225 ;  /* 0x00000004c81a7c23 */ /* 0x000fe200080108e1 */
[----:B------:R-:W-:Y:S01]  /*3110*/  FMUL.FTZ R116, R24, R193 ;  /* 0x000000c118747220 */ /* 0x000fe20000410000 */
[C---:B------:R-:W-:Y:S01]  /*3120*/  IADD3 R193, R9.reuse, 0x4, RZ ;  /* 0x0000000409c17810 */ /* 0x040fe20007ffe0ff */
[----:B------:R-:W-:Y:S01]  /*3130*/  SHFL.IDX PT, R225, R14, R9, 0x1f ;  /* 0x00001f090ee17589 */ /* 0x000fe200000e0000 */
[----:B------:R-:W-:Y:S01]  /*3140*/  IADD3 R200, R9, 0x1c, RZ ;  /* 0x0000001c09c87810 */ /* 0x000fe20007ffe0ff */
[----:B------:R-:W2:Y:S02]  /*3150*/  MUFU.TANH R192, R192 ;  /* 0x000000c000c07308 */ /* 0x000ea40000002400 */
[----:B------:R-:W4:Y:S04]  /*3160*/  SHFL.IDX PT, R228, R15, R117, 0x1f ;  /* 0x00001f750fe47589 */ /* 0x000f2800000e0000 */
[----:B------:R-:W5:Y:S02]  /*3170*/  SHFL.IDX PT, R24, R15, R193, 0x1f ;  /* 0x00001fc10f187589 */ /* 0x000f6400000e0000 */
[----:B------:R-:W2:Y:S02]  /*3180*/  MUFU.TANH R194, R194 ;  /* 0x000000c200c27308 */ /* 0x000ea40000002400 */
[----:B------:R-:W2:Y:S04]  /*3190*/  SHFL.IDX PT, R229, R15, R200, 0x1f ;  /* 0x00001fc80fe57589 */ /* 0x000ea800000e0000 */
[----:B------:R-:W2:Y:S01]  /*31a0*/  SHFL.IDX PT, R227, R13, R117, 0x1f ;  /* 0x00001f750de37589 */ /* 0x000ea200000e0000 */
[----:B---3--:R-:W-:Y:S01]  /*31b0*/  FMUL.FTZ R195, R104, R195 ;  /* 0x000000c368c37220 */ /* 0x008fe20000410000 */
[----:B-1----:R-:W-:Y:S01]  /*31c0*/  FADD.FTZ R29, R29, -R232 ;  /* 0x800000e81d1d7221 */ /* 0x002fe20000010000 */
[----:B------:R-:W-:Y:S01]  /*31d0*/  MUFU.EX2 R26, R26 ;  /* 0x0000001a001a7308 */ /* 0x000fe20000000800 */
[----:B------:R-:W1:Y:S04]  /*31e0*/  SHFL.IDX PT, R234, R190, R193, 0x1f ;  /* 0x00001fc1beea7589 */ /* 0x000e6800000e0000 */
[----:B------:R-:W-:Y:S03]  /*31f0*/  LDS R11, [R11+0x380] ;  /* 0x000380000b0b7984 */ /* 0x000fe60000000800 */
[----:B------:R-:W-:Y:S01]  /*3200*/  MUFU.EX2 R209, R209 ;  /* 0x000000d100d17308 */ /* 0x000fe20000000800 */
[--C-:B----4-:R-:W-:Y:S01]  /*3210*/  FFMA.FTZ R198, R198, UR4, -R228.reuse ;  /* 0x00000004c6c67c23 */ /* 0x110fe200080108e4 */
[----:B------:R-:W-:-:S02]  /*3220*/  FFMA.FTZ R219, R219, UR4, -R228 ;  /* 0x00000004dbdb7c23 */ /* 0x000fc400080108e4 */
[----:B------:R-:W3:Y:S01]  /*3230*/  SHFL.IDX PT, R228, R14, R117, 0x1f ;  /* 0x00001f750ee47589 */ /* 0x000ee200000e0000 */
[--C-:B-----5:R-:W-:Y:S01]  /*3240*/  FFMA.FTZ R119, R197, UR4, -R24.reuse ;  /* 0x00000004c5777c23 */ /* 0x120fe20008010818 */
[----:B------:R-:W-:Y:S01]  /*3250*/  FFMA.FTZ R224, R224, UR4, -R24 ;  /* 0x00000004e0e07c23 */ /* 0x000fe20008010818 */
[----:B------:R-:W-:Y:S01]  /*3260*/  VIADD R197, R9, 0x14 ;  /* 0x0000001409c57836 */ /* 0x000fe20000000000 */
[----:B------:R4:W-:Y:S01]  /*3270*/  MUFU.EX2 R24, R198 ;  /* 0x000000c600187308 */ /* 0x0009e20000000800 */
[--C-:B--2---:R-:W-:Y:S01]  /*3280*/  FFMA.FTZ R92, R92, UR4, -R229.reuse ;  /* 0x000000045c5c7c23 */ /* 0x104fe200080108e5 */
[----:B------:R-:W-:Y:S01]  /*3290*/  FFMA.FTZ R207, R207, UR4, -R229 ;  /* 0x00000004cfcf7c23 */ /* 0x000fe200080108e5 */
[--C-:B------:R-:W-:Y:S01]  /*32a0*/  FFMA.FTZ R229, R206, UR4, -R225.reuse ;  /* 0x00000004cee57c23 */ /* 0x100fe200080108e1 */
[----:B------:R-:W2:Y:S01]  /*32b0*/  SHFL.IDX PT, R231, R15, R197, 0x1f ;  /* 0x00001fc50fe77589 */ /* 0x000ea200000e0000 */
[----:B------:R-:W-:Y:S01]  /*32c0*/  FFMA.FTZ R206, R222, UR4, -R225 ;  /* 0x00000004dece7c23 */ /* 0x000fe200080108e1 */
[--C-:B------:R-:W-:Y:S01]  /*32d0*/  FFMA.FTZ R103, R103, UR4, -R227.reuse ;  /* 0x0000000467677c23 */ /* 0x100fe200080108e3 */
[----:B------:R-:W-:Y:S01]  /*32e0*/  FFMA.FTZ R215, R215, UR4, -R227 ;  /* 0x00000004d7d77c23 */ /* 0x000fe200080108e3 */
[----:B------:R-:W5:Y:S01]  /*32f0*/  SHFL.IDX PT, R225, R14, R197, 0x1f ;  /* 0x00001fc50ee17589 */ /* 0x000f6200000e0000 */
[----:B----4-:R-:W-:-:S02]  /*3300*/  VIADD R198, R9, 0x18 ;  /* 0x0000001809c67836 */ /* 0x010fc40000000000 */
[----:B------:R-:W-:Y:S01]  /*3310*/  FMUL.FTZ R195, R19, R195 ;  /* 0x000000c313c37220 */ /* 0x000fe20000410000 */
[----:B------:R-:W-:Y:S01]  /*3320*/  FADD.FTZ R232, R31, -R232 ;  /* 0x800000e81fe87221 */ /* 0x000fe20000010000 */
[----:B-1----:R-:W-:Y:S01]  /*3330*/  FADD.FTZ R27, R27, -R234 ;  /* 0x800000ea1b1b7221 */ /* 0x002fe20000010000 */
[----:B------:R-:W-:Y:S01]  /*3340*/  FADD.FTZ R34, R34, -R233 ;  /* 0x800000e922227221 */ /* 0x000fe20000010000 */
[----:B------:R-:W1:Y:S01]  /*3350*/  SHFL.IDX PT, R226, R15, R198, 0x1f ;  /* 0x00001fc60fe27589 */ /* 0x000e6200000e0000 */
[----:B------:R-:W-:Y:S01]  /*3360*/  FFMA.FTZ R76, -R76, R76, 1 ;  /* 0x3f8000004c4c7423 */ /* 0x000fe2000001014c */
[----:B------:R-:W4:Y:S02]  /*3370*/  MUFU.EX2 R94, R94 ;  /* 0x0000005e005e7308 */ /* 0x000f240000000800 */
[----:B------:R-:W4:Y:S01]  /*3380*/  SHFL.IDX PT, R15, R14, R193, 0x1f ;  /* 0x00001fc10e0f7589 */ /* 0x000f2200000e0000 */
[----:B---3--:R-:W-:-:S03]  /*3390*/  FFMA.FTZ R204, R204, UR4, -R228 ;  /* 0x00000004cccc7c23 */ /* 0x008fc600080108e4 */
[----:B------:R-:W-:Y:S01]  /*33a0*/  SHFL.IDX PT, R227, R13, R198, 0x1f ;  /* 0x00001fc60de37589 */ /* 0x000fe200000e0000 */
[----:B------:R-:W-:Y:S01]  /*33b0*/  FADD.FTZ R32, R32, -R233 ;  /* 0x800000e920207221 */ /* 0x000fe20000010000 */
[----:B------:R-:W-:Y:S01]  /*33c0*/  FFMA.FTZ R77, -R77, R77, 1 ;  /* 0x3f8000004d4d7423 */ /* 0x000fe2000001014d */
[----:B------:R-:W-:Y:S01]  /*33d0*/  FFMA.FTZ R80, -R80, R80, 1 ;  /* 0x3f80000050507423 */ /* 0x000fe20000010150 */
[----:B------:R-:W-:Y:S01]  /*33e0*/  MUFU.EX2 R97, R97 ;  /* 0x0000006100617308 */ /* 0x000fe20000000800 */
[--C-:B--2---:R-:W-:Y:S01]  /*33f0*/  FFMA.FTZ R93, R93, UR4, -R231.reuse ;  /* 0x000000045d5d7c23 */ /* 0x104fe200080108e7 */
[----:B------:R-:W-:Y:S01]  /*3400*/  FFMA.FTZ R208, R208, UR4, -R231 ;  /* 0x00000004d0d07c23 */ /* 0x000fe200080108e7 */
[----:B------:R-:W-:Y:S01]  /*3410*/  FFMA.FTZ R231, R96, UR4, -R228 ;  /* 0x0000000460e77c23 */ /* 0x000fe200080108e4 */
[--C-:B-----5:R-:W-:Y:S01]  /*3420*/  FFMA.FTZ R99, R99, UR4, -R225.reuse ;  /* 0x0000000463637c23 */ /* 0x120fe200080108e1 */
[----:B------:R-:W-:Y:S01]  /*3430*/  FFMA.FTZ R217, R217, UR4, -R225 ;  /* 0x00000004d9d97c23 */ /* 0x000fe200080108e1 */
[----:B------:R-:W2:Y:S02]  /*3440*/  SHFL.IDX PT, R228, R13, R193, 0x1f ;  /* 0x00001fc10de47589 */ /* 0x000ea400000e0000 */
[----:B------:R-:W3:Y:S01]  /*3450*/  MUFU.EX2 R19, R224 ;  /* 0x000000e000137308 */ /* 0x000ee20000000800 */
[--C-:B-1----:R-:W-:Y:S01]  /*3460*/  FFMA.FTZ R95, R95, UR4, -R226.reuse ;  /* 0x000000045f5f7c23 */ /* 0x102fe200080108e2 */
[----:B------:R-:W-:Y:S01]  /*3470*/  FFMA.FTZ R205, R205, UR4, -R226 ;  /* 0x00000004cdcd7c23 */ /* 0x000fe200080108e2 */
[----:B------:R-:W1:Y:S01]  /*3480*/  SHFL.IDX PT, R225, R13, R199, 0x1f ;  /* 0x00001fc70de17589 */ /* 0x000e6200000e0000 */
[--C-:B----4-:R-:W-:Y:S01]  /*3490*/  FFMA.FTZ R222, R98, UR4, -R15.reuse ;  /* 0x0000000462de7c23 */ /* 0x110fe2000801080f */
[----:B------:R-:W-:-:S02]  /*34a0*/  FFMA.FTZ R203, R203, UR4, -R15 ;  /* 0x00000004cbcb7c23 */ /* 0x000fc4000801080f */
[----:B------:R-:W4:Y:S01]  /*34b0*/  SHFL.IDX PT, R226, R14, R199, 0x1f ;  /* 0x00001fc70ee27589 */ /* 0x000f2200000e0000 */
[----:B------:R5:W-:Y:S03]  /*34c0*/  MUFU.EX2 R15, R229 ;  /* 0x000000e5000f7308 */ /* 0x000be60000000800 */
[----:B------:R-:W3:Y:S05]  /*34d0*/  SHFL.IDX PT, R98, R14, R198, 0x1f ;  /* 0x00001fc60e627589 */ /* 0x000eea00000e0000 */
[----:B------:R1:W-:Y:S01]  /*34e0*/  MUFU.EX2 R96, R222 ;  /* 0x000000de00607308 */ /* 0x0003e20000000800 */
[----:B-----5:R5:W3:Y:S01]  /*34f0*/  SHFL.IDX PT, R229, R14, R200, 0x1f ;  /* 0x00001fc80ee57589 */ /* 0x020ae200000e0000 */
[--C-:B--2---:R-:W-:Y:S01]  /*3500*/  FFMA.FTZ R102, R102, UR4, -R228.reuse ;  /* 0x0000000466667c23 */ /* 0x104fe200080108e4 */
[----:B------:R-:W-:Y:S01]  /*3510*/  FFMA.FTZ R216, R216, UR4, -R228 ;  /* 0x00000004d8d87c23 */ /* 0x000fe200080108e4 */
[----:B------:R-:W-:-:S04]  /*3520*/  FSEL R228, R192, -INF , !P1 ;  /* 0xff800000c0e47808 */ /* 0x000fc80004800000 */
[----:B------:R-:W2:Y:S01]  /*3530*/  MUFU.EX2 R31, R219 ;  /* 0x000000db001f7308 */ /* 0x000ea20000000800 */
[----:B-1----:R-:W1:Y:S01]  /*3540*/  SHFL.IDX PT, R222, R13, R9, 0x1f ;  /* 0x00001f090dde7589 */ /* 0x002e6200000e0000 */
[--C-:B------:R-:W-:Y:S01]  /*3550*/  FFMA.FTZ R220, R220, UR4, -R225.reuse ;  /* 0x00000004dcdc7c23 */ /* 0x100fe200080108e1 */
[----:B------:R-:W-:Y:S01]  /*3560*/  FFMA.FTZ R212, R212, UR4, -R225 ;  /* 0x00000004d4d47c23 */ /* 0x000fe200080108e1 */
[----:B------:R-:W-:Y:S01]  /*3570*/  FSEL R225, R115, -INF , !P6 ;  /* 0xff80000073e17808 */ /* 0x000fe20007000000 */
[----:B------:R-:W-:Y:S01]  /*3580*/  FFMA.FTZ R228, R228, UR4, -R227 ;  /* 0x00000004e4e47c23 */ /* 0x000fe200080108e3 */
[--C-:B----4-:R-:W-:Y:S01]  /*3590*/  FFMA.FTZ R230, R230, UR4, -R226.reuse ;  /* 0x00000004e6e67c23 */ /* 0x110fe200080108e2 */
[----:B------:R-:W-:Y:S01]  /*35a0*/  FFMA.FTZ R218, R218, UR4, -R226 ;  /* 0x00000004dada7c23 */ /* 0x000fe200080108e2 */
[----:B-----5:R4:W-:Y:S01]  /*35b0*/  MUFU.EX2 R14, R231 ;  /* 0x000000e7000e7308 */ /* 0x0209e20000000800 */
[----:B------:R-:W5:Y:S01]  /*35c0*/  SHFL.IDX PT, R226, R13, R118, 0x1f ;  /* 0x00001f760de27589 */ /* 0x000f6200000e0000 */
[--C-:B---3--:R-:W-:Y:S01]  /*35d0*/  FFMA.FTZ R100, R100, UR4, -R98.reuse ;  /* 0x0000000464647c23 */ /* 0x108fe20008010862 */
[----:B------:R-:W-:Y:S01]  /*35e0*/  FFMA.FTZ R213, R213, UR4, -R98 ;  /* 0x00000004d5d57c23 */ /* 0x000fe20008010862 */
[--C-:B------:R-:W-:Y:S01]  /*35f0*/  FFMA.FTZ R223, R223, UR4, -R229.reuse ;  /* 0x00000004dfdf7c23 */ /* 0x100fe200080108e5 */
[----:B------:R-:W-:Y:S01]  /*3600*/  FFMA.FTZ R211, R211, UR4, -R229 ;  /* 0x00000004d3d37c23 */ /* 0x000fe200080108e5 */
[----:B------:R-:W-:-:S02]  /*3610*/  FSEL R229, R201, -INF , !P4 ;  /* 0xff800000c9e57808 */ /* 0x000fc40006000000 */
[----:B------:R3:W-:Y:S01]  /*3620*/  MUFU.EX2 R98, R230 ;  /* 0x000000e600627308 */ /* 0x0007e20000000800 */
[----:B----4-:R-:W4:Y:S01]  /*3630*/  SHFL.IDX PT, R231, R190, R117, 0x1f ;  /* 0x00001f75bee77589 */ /* 0x010f2200000e0000 */
[--C-:B-1----:R-:W-:Y:S01]  /*3640*/  FFMA.FTZ R101, R101, UR4, -R222.reuse ;  /* 0x0000000465657c23 */ /* 0x102fe200080108de */
[----:B------:R-:W-:Y:S02]  /*3650*/  FFMA.FTZ R214, R214, UR4, -R222 ;  /* 0x00000004d6d67c23 */ /* 0x000fe400080108de */
[----:B------:R-:W1:Y:S01]  /*3660*/  SHFL.IDX PT, R222, R13, R197, 0x1f ;  /* 0x00001fc50dde7589 */ /* 0x000e6200000e0000 */
[----:B------:R-:W-:Y:S02]  /*3670*/  FFMA.FTZ R219, -R18, R18, 1 ;  /* 0x3f80000012db7423 */ /* 0x000fe40000010112 */
[----:B------:R-:W-:Y:S01]  /*3680*/  MUFU.EX2 R93, R93 ;  /* 0x0000005d005d7308 */ /* 0x000fe20000000800 */
[----:B---3--:R-:W-:Y:S01]  /*3690*/  SHFL.IDX PT, R230, R190, R197, 0x1f ;  /* 0x00001fc5bee67589 */ /* 0x008fe200000e0000 */
[--C-:B-----5:R-:W-:Y:S01]  /*36a0*/  FFMA.FTZ R235, R235, UR4, -R226.reuse ;  /* 0x00000004ebeb7c23 */ /* 0x120fe200080108e2 */
[----:B------:R-:W-:-:S02]  /*36b0*/  FFMA.FTZ R210, R210, UR4, -R226 ;  /* 0x00000004d2d27c23 */ /* 0x000fc400080108e2 */
[----:B------:R3:W5:Y:S03]  /*36c0*/  SHFL.IDX PT, R226, R13, R200, 0x1f ;  /* 0x00001fc80de27589 */ /* 0x00076600000e0000 */
[----:B------:R2:W-:Y:S01]  /*36d0*/  MUFU.EX2 R12, R235 ;  /* 0x000000eb000c7308 */ /* 0x0005e20000000800 */
[--C-:B----4-:R-:W-:Y:S01]  /*36e0*/  FADD.FTZ R28, R28, -R231.reuse ;  /* 0x800000e71c1c7221 */ /* 0x110fe20000010000 */
[----:B------:R-:W-:Y:S01]  /*36f0*/  FADD.FTZ R30, R30, -R231 ;  /* 0x800000e71e1e7221 */ /* 0x000fe20000010000 */
[----:B--2---:R-:W2:Y:S05]  /*3700*/  LDL R235, [R1+0x1c] ;  /* 0x00001c0001eb7983 */ /* 0x004eaa0000100800 */
[----:B---3--:R3:W-:Y:S08]  /*3710*/  MUFU.EX2 R13, R223 ;  /* 0x000000df000d7308 */ /* 0x0087f00000000800 */
[----:B------:R-:W-:Y:S01]  /*3720*/  MUFU.EX2 R208, R208 ;  /* 0x000000d000d07308 */ /* 0x000fe20000000800 */
[----:B---3--:R-:W-:-:S05]  /*3730*/  FSEL R223, R191, -INF , !P5 ;  /* 0xff800000bfdf7808 */ /* 0x008fca0006800000 */
[--C-:B-1----:R-:W-:Y:S01]  /*3740*/  FFMA.FTZ R223, R223, UR4, -R222.reuse ;  /* 0x00000004dfdf7c23 */ /* 0x102fe200080108de */
[----:B------:R-:W-:Y:S01]  /*3750*/  FFMA.FTZ R222, R225, UR4, -R222 ;  /* 0x00000004e1de7c23 */ /* 0x000fe200080108de */
[----:B------:R-:W-:Y:S01]  /*3760*/  FSEL R225, R196, -INF , !P2 ;  /* 0xff800000c4e17808 */ /* 0x000fe20005000000 */
[----:B------:R-:W-:Y:S04]  /*3770*/  MUFU.EX2 R95, R95 ;  /* 0x0000005f005f7308 */ /* 0x000fe80000000800 */
[----:B------:R-:W-:Y:S01]  /*3780*/  FFMA.FTZ R227, R225, UR4, -R227 ;  /* 0x00000004e1e37c23 */ /* 0x000fe200080108e3 */
[----:B------:R-:W-:-:S03]  /*3790*/  FSEL R225, R194, -INF , !P3 ;  /* 0xff800000c2e17808 */ /* 0x000fc60005800000 */
[----:B------:R-:W-:Y:S02]  /*37a0*/  MUFU.EX2 R207, R207 ;  /* 0x000000cf00cf7308 */ /* 0x000fe40000000800 */
[--C-:B-----5:R-:W-:Y:S01]  /*37b0*/  FFMA.FTZ R225, R225, UR4, -R226.reuse ;  /* 0x00000004e1e17c23 */ /* 0x120fe200080108e2 */
[----:B------:R-:W-:Y:S02]  /*37c0*/  FFMA.FTZ R226, R229, UR4, -R226 ;  /* 0x00000004e5e27c23 */ /* 0x000fe400080108e2 */
[----:B------:R-:W-:Y:S01]  /*37d0*/  SHFL.IDX PT, R229, R190, R198, 0x1f ;  /* 0x00001fc6bee57589 */ /* 0x000fe200000e0000 */
[----:B------:R-:W-:Y:S02]  /*37e0*/  FMUL.FTZ R32, R94, R32 ;  /* 0x000000205e207220 */ /* 0x000fe40000410000 */
[----:B------:R-:W-:Y:S01]  /*37f0*/  MUFU.EX2 R204, R204 ;  /* 0x000000cc00cc7308 */ /* 0x000fe20000000800 */
[----:B------:R-:W1:Y:S07]  /*3800*/  SHFL.IDX PT, R190, R190, R200, 0x1f ;  /* 0x00001fc8bebe7589 */ /* 0x000e6e00000e0000 */
[----:B------:R-:W3:Y:S08]  /*3810*/  MUFU.EX2 R18, R221 ;  /* 0x000000dd00127308 */ /* 0x000ef00000000800 */
        /* <DEDUP_REMOVED lines=14> */
[----:B------:R-:W-:Y:S02]  /*3900*/  FMUL.FTZ R28, R26, R29 ;  /* 0x0000001d1a1c7220 */ /* 0x000fe40000410000 */
[----:B------:R-:W-:Y:S01]  /*3910*/  MUFU.EX2 R203, R203 ;  /* 0x000000cb00cb7308 */ /* 0x000fe20000000800 */
[----:B------:R-:W-:Y:S01]  /*3920*/  FMUL.FTZ R22, R22, R23 ;  /* 0x0000001716167220 */ /* 0x000fe20000410000 */
[----:B------:R-:W-:Y:S01]  /*3930*/  FMUL.FTZ R23, R27, R28 ;  /* 0x0000001c1b177220 */ /* 0x000fe20000410000 */
[----:B---3--:R-:W-:Y:S01]  /*3940*/  FMUL.FTZ R27, R18, R232 ;  /* 0x000000e8121b7220 */ /* 0x008fe20000410000 */
[----:B------:R-:W-:-:S04]  /*3950*/  FFMA.FTZ R30, -R72, R72, 1 ;  /* 0x3f800000481e7423 */ /* 0x000fc80000010148 */
[----:B------:R-:W-:Y:S01]  /*3960*/  FMUL.FTZ R30, R30, R27 ;  /* 0x0000001b1e1e7220 */ /* 0x000fe20000410000 */
[----:B------:R-:W-:Y:S08]  /*3970*/  MUFU.EX2 R218, R218 ;  /* 0x000000da00da7308 */ /* 0x000ff00000000800 */
        /* <DEDUP_REMOVED lines=9> */
[----:B------:R-:W3:Y:S01]  /*3a10*/  MUFU.EX2 R202, R202 ;  /* 0x000000ca00ca7308 */ /* 0x000ee20000000800 */
[----:B------:R-:W-:-:S02]  /*3a20*/  FMUL.FTZ R34, R34, R33 ;  /* 0x0000002122227220 */ /* 0x000fc40000410000 */
[----:B------:R-:W-:Y:S01]  /*3a30*/  FMUL.FTZ R33, R76, R35 ;  /* 0x000000234c217220 */ /* 0x000fe20000410000 */
[----:B------:R-:W-:Y:S01]  /*3a40*/  FFMA.FTZ R35, -R79, R79, 1 ;  /* 0x3f8000004f237423 */ /* 0x000fe2000001014f */
[----:B-1----:R-:W-:Y:S01]  /*3a50*/  FMUL.FTZ R38, R27, R38 ;  /* 0x000000261b267220 */ /* 0x002fe20000410000 */
[----:B------:R-:W1:Y:S01]  /*3a60*/  SHFL.IDX PT, R28, R11, R9, 0x1f ;  /* 0x00001f090b1c7589 */ /* 0x000e6200000e0000 */
[----:B------:R-:W-:Y:S01]  /*3a70*/  FFMA.FTZ R184, -R184, R184, 1 ;  /* 0x3f800000b8b87423 */ /* 0x000fe200000101b8 */
[----:B------:R-:W-:Y:S01]  /*3a80*/  FFMA.FTZ R89, -R89, R89, 1 ;  /* 0x3f80000059597423 */ /* 0x000fe20000010159 */
[----:B------:R-:W-:Y:S01]  /*3a90*/  FMUL.FTZ R35, R35, R38 ;  /* 0x0000002623237220 */ /* 0x000fe20000410000 */
[----:B------:R-:W-:Y:S01]  /*3aa0*/  SHFL.IDX PT, R74, R11, R199, 0x1f ;  /* 0x00001fc70b4a7589 */ /* 0x000fe200000e0000 */
[----:B------:R-:W4:Y:S03]  /*3ab0*/  MUFU.EX2 R100, R100 ;  /* 0x0000006400647308 */ /* 0x000f260000000800 */
[----:B------:R-:W5:Y:S01]  /*3ac0*/  SHFL.IDX PT, R38, R11, R118, 0x1f ;  /* 0x00001f760b267589 */ /* 0x000f6200000e0000 */
[----:B------:R-:W-:Y:S01]  /*3ad0*/  FADD.FTZ R36, R36, -R229 ;  /* 0x800000e524247221 */ /* 0x000fe20000010000 */
[----:B------:R-:W-:Y:S01]  /*3ae0*/  FMUL.FTZ R29, R29, R32 ;  /* 0x000000201d1d7220 */ /* 0x000fe20000410000 */
[----:B------:R-:W-:-:S02]  /*3af0*/  FFMA.FTZ R32, -R75, R75, 1 ;  /* 0x3f8000004b207423 */ /* 0x000fc4000001014b */
[----:B------:R-:W-:Y:S01]  /*3b00*/  FMUL.FTZ R36, R95, R36 ;  /* 0x000000245f247220 */ /* 0x000fe20000410000 */
[----:B------:R-:W-:Y:S01]  /*3b10*/  FMUL.FTZ R39, R207, R39 ;  /* 0x00000027cf277220 */ /* 0x000fe20000410000 */
[----:B------:R-:W-:Y:S01]  /*3b20*/  FMUL.FTZ R32, R32, R73 ;  /* 0x0000004920207220 */ /* 0x000fe20000410000 */
[----:B------:R-:W3:Y:S01]  /*3b30*/  SHFL.IDX PT, R72, R11, R193, 0x1f ;  /* 0x00001fc10b487589 */ /* 0x000ee200000e0000 */
[----:B------:R-:W-:Y:S01]  /*3b40*/  FMUL.FTZ R36, R77, R36 ;  /* 0x000000244d247220 */ /* 0x000fe20000410000 */
[----:B------:R-:W4:Y:S02]  /*3b50*/  MUFU.EX2 R213, R213 ;  /* 0x000000d500d57308 */ /* 0x000f240000000800 */
[----:B------:R-:W4:Y:S04]  /*3b60*/  SHFL.IDX PT, R73, R11, R117, 0x1f ;  /* 0x00001f750b497589 */ /* 0x000f2800000e0000 */
[----:B------:R-:W4:Y:S01]  /*3b70*/  SHFL.IDX PT, R75, R11, R197, 0x1f ;  /* 0x00001fc50b4b7589 */ /* 0x000f2200000e0000 */
[--C-:B-1----:R-:W-:Y:S01]  /*3b80*/  FADD.FTZ R40, R40, -R28.reuse ;  /* 0x8000001c28287221 */ /* 0x102fe20000010000 */
[----:B------:R-:W1:Y:S02]  /*3b90*/  MUFU.EX2 R92, R92 ;  /* 0x0000005c005c7308 */ /* 0x000e640000000800 */
[----:B------:R-:W1:Y:S04]  /*3ba0*/  SHFL.IDX PT, R76, R11, R198, 0x1f ;  /* 0x00001fc60b4c7589 */ /* 0x000e6800000e0000 */
[----:B------:R5:W-:Y:S01]  /*3bb0*/  SHFL.IDX PT, R77, R11, R200, 0x1f ;  /* 0x00001fc80b4d7589 */ /* 0x000be200000e0000 */
[----:B------:R-:W-:Y:S01]  /*3bc0*/  FFMA.FTZ R90, -R90, R90, 1 ;  /* 0x3f8000005a5a7423 */ /* 0x000fe2000001015a */
[----:B------:R-:W-:Y:S01]  /*3bd0*/  MUFU.EX2 R101, R101 ;  /* 0x0000006500657308 */ /* 0x000fe20000000800 */
[----:B-----5:R-:W-:Y:S01]  /*3be0*/  FMUL.FTZ R11, R80, R39 ;  /* 0x00000027500b7220 */ /* 0x020fe20000410000 */
[----:B------:R-:W-:Y:S01]  /*3bf0*/  FADD.FTZ R39, R42, -R28 ;  /* 0x8000001c2a277221 */ /* 0x000fe20000010000 */
[----:B------:R-:W-:Y:S01]  /*3c00*/  FADD.FTZ R28, R45, -R38 ;  /* 0x800000262d1c7221 */ /* 0x000fe20000010000 */
[----:B------:R-:W-:Y:S01]  /*3c10*/  FADD.FTZ R45, R48, -R74 ;  /* 0x8000004a302d7221 */ /* 0x000fe20000010000 */
[----:B------:R-:W-:Y:S01]  /*3c20*/  FFMA.FTZ R91, -R91, R91, 1 ;  /* 0x3f8000005b5b7423 */ /* 0x000fe2000001015b */
[----:B------:R5:W5:Y:S01]  /*3c30*/  LDS R48, [R10+0x380] ;  /* 0x000380000a307984 */ /* 0x000b620000000800 */
[--C-:B---3--:R-:W-:Y:S01]  /*3c40*/  FADD.FTZ R41, R41, -R72.reuse ;  /* 0x8000004829297221 */ /* 0x108fe20000010000 */
[----:B------:R-:W-:Y:S01]  /*3c50*/  FADD.FTZ R72, R43, -R72 ;  /* 0x800000482b487221 */ /* 0x000fe20000010000 */
[--C-:B----4-:R-:W-:Y:S01]  /*3c60*/  FADD.FTZ R43, R44, -R73.reuse ;  /* 0x800000492c2b7221 */ /* 0x110fe20000010000 */
[----:B------:R-:W-:Y:S01]  /*3c70*/  FADD.FTZ R73, R46, -R73 ;  /* 0x800000492e497221 */ /* 0x000fe20000010000 */
[----:B------:R-:W-:Y:S01]  /*3c80*/  FADD.FTZ R79, R50, -R74 ;  /* 0x8000004a324f7221 */ /* 0x000fe20000010000 */
[----:B------:R-:W-:Y:S01]  /*3c90*/  FFMA.FTZ R50, -R87, R87, 1 ;  /* 0x3f80000057327423 */ /* 0x000fe20000010157 */
[----:B------:R-:W-:Y:S01]  /*3ca0*/  FADD.FTZ R47, R47, -R38 ;  /* 0x800000262f2f7221 */ /* 0x000fe20000010000 */
[----:B------:R-:W-:Y:S01]  /*3cb0*/  FMUL.FTZ R73, R204, R73 ;  /* 0x00000049cc497220 */ /* 0x000fe20000410000 */
[--C-:B------:R-:W-:Y:S01]  /*3cc0*/  FADD.FTZ R42, R51, -R75.reuse ;  /* 0x8000004b332a7221 */ /* 0x100fe20000010000 */
[----:B------:R-:W-:Y:S01]  /*3cd0*/  FADD.FTZ R38, R49, -R75 ;  /* 0x8000004b31267221 */ /* 0x000fe20000010000 */
[--C-:B-1----:R-:W-:Y:S01]  /*3ce0*/  FADD.FTZ R49, R52, -R76.reuse ;  /* 0x8000004c34317221 */ /* 0x102fe20000010000 */
[----:B-----5:R-:W-:Y:S01]  /*3cf0*/  FMUL.FTZ R10, R14, R43 ;  /* 0x0000002b0e0a7220 */ /* 0x020fe20000410000 */
[----:B------:R-:W-:Y:S01]  /*3d00*/  FFMA.FTZ R52, -R86, R86, 1 ;  /* 0x3f80000056347423 */ /* 0x000fe20000010156 */
[----:B------:R-:W-:Y:S01]  /*3d10*/  FMUL.FTZ R43, R97, R28 ;  /* 0x0000001c612b7220 */ /* 0x000fe20000410000 */
[----:B------:R-:W-:Y:S01]  /*3d20*/  FMUL.FTZ R50, R50, R73 ;  /* 0x0000004932327220 */ /* 0x000fe20000410000 */
[----:B------:R-:W-:Y:S01]  /*3d30*/  FMUL.FTZ R73, R217, R42 ;  /* 0x0000002ad9497220 */ /* 0x000fe20000410000 */
        /* <DEDUP_REMOVED lines=8> */
[----:B------:R-:W-:Y:S01]  /*3dc0*/  MUFU.EX2 R102, R102 ;  /* 0x0000006600667308 */ /* 0x000fe20000000800 */
[----:B------:R-:W-:Y:S01]  /*3dd0*/  FMUL.FTZ R46, R46, R51 ;  /* 0x000000332e2e7220 */ /* 0x000fe20000410000 */
[----:B------:R-:W-:Y:S01]  /*3de0*/  FFMA.FTZ R51, -R85, R85, 1 ;  /* 0x3f80000055337423 */ /* 0x000fe20000010155 */
[----:B------:R-:W-:Y:S01]  /*3df0*/  FMUL.FTZ R28, R98, R45 ;  /* 0x0000002d621c7220 */ /* 0x000fe20000410000 */
[----:B------:R-:W-:Y:S01]  /*3e00*/  FMUL.FTZ R72, R218, R79 ;  /* 0x0000004fda487220 */ /* 0x000fe20000410000 */
[----:B------:R-:W-:-:S03]  /*3e10*/  FFMA.FTZ R185, -R185, R185, 1 ;  /* 0x3f800000b9b97423 */ /* 0x000fc600000101b9 */
[----:B------:R-:W-:Y:S01]  /*3e20*/  MUFU.EX2 R119, R119 ;  /* 0x0000007700777308 */ /* 0x000fe20000000800 */
[----:B------:R-:W1:Y:S07]  /*3e30*/  SHFL.IDX PT, R76, R48, R193, 0x1f ;  /* 0x00001fc1304c7589 */ /* 0x000e6e00000e0000 */
[----:B------:R-:W-:Y:S01]  /*3e40*/  MUFU.EX2 R103, R103 ;  /* 0x0000006700677308 */ /* 0x000fe20000000800 */
[----:B------:R-:W3:Y:S01]  /*3e50*/  SHFL.IDX PT, R73, R48, R198, 0x1f ;  /* 0x00001fc630497589 */ /* 0x000ee200000e0000 */
[----:B------:R-:W-:Y:S01]  /*3e60*/  FMUL.FTZ R51, R51, R10 ;  /* 0x0000000a33337220 */ /* 0x000fe20000410000 */
[----:B------:R-:W-:-:S02]  /*3e70*/  FMUL.FTZ R10, R202, R47 ;  /* 0x0000002fca0a7220 */ /* 0x000fc40000410000 */
[----:B------:R-:W4:Y:S01]  /*3e80*/  SHFL.IDX PT, R79, R48, R9, 0x1f ;  /* 0x00001f09304f7589 */ /* 0x000f2200000e0000 */
[----:B------:R-:W-:Y:S01]  /*3e90*/  FMUL.FTZ R47, R89, R28 ;  /* 0x0000001c592f7220 */ /* 0x000fe20000410000 */
[----:B------:R-:W-:Y:S02]  /*3ea0*/  FADD.FTZ R44, R53, -R77 ;  /* 0x8000004d352c7221 */ /* 0x000fe40000010000 */
[----:B------:R-:W5:Y:S01]  /*3eb0*/  SHFL.IDX PT, R118, R48, R118, 0x1f ;  /* 0x00001f7630767589 */ /* 0x000f6200000e0000 */
[----:B------:R-:W-:-:S03]  /*3ec0*/  FFMA.FTZ R53, -R88, R88, 1 ;  /* 0x3f80000058357423 */ /* 0x000fc60000010158 */
[----:B------:R-:W5:Y:S04]  /*3ed0*/  SHFL.IDX PT, R199, R48, R199, 0x1f ;  /* 0x00001fc730c77589 */ /* 0x000f6800000e0000 */
[----:B------:R-:W5:Y:S04]  /*3ee0*/  SHFL.IDX PT, R28, R48, R197, 0x1f ;  /* 0x00001fc5301c7589 */ /* 0x000f6800000e0000 */
[----:B------:R-:W5:Y:S01]  /*3ef0*/  SHFL.IDX PT, R117, R48, R117, 0x1f ;  /* 0x00001f7530757589 */ /* 0x000f6200000e0000 */
[----:B------:R-:W-:Y:S02]  /*3f00*/  FMUL.FTZ R53, R53, R10 ;  /* 0x0000000a35357220 */ /* 0x000fe40000410000 */
[----:B------:R-:W5:Y:S01]  /*3f10*/  MUFU.EX2 R10, R211 ;  /* 0x000000d3000a7308 */ /* 0x000f620000000800 */
[----:B------:R5:W2:Y:S01]  /*3f20*/  SHFL.IDX PT, R200, R48, R200, 0x1f ;  /* 0x00001fc830c87589 */ /* 0x000aa200000e0000 */
[--C-:B-1----:R-:W-:Y:S01]  /*3f30*/  FADD.FTZ R81, R57, -R76.reuse ;  /* 0x8000004c39517221 */ /* 0x102fe20000010000 */
[----:B------:R-:W-:Y:S01]  /*3f40*/  FMUL.FTZ R42, R90, R43 ;  /* 0x0000002b5a2a7220 */ /* 0x000fe20000410000 */
[----:B------:R-:W-:Y:S01]  /*3f50*/  FADD.FTZ R76, R59, -R76 ;  /* 0x8000004c3b4c7221 */ /* 0x000fe20000010000 */
[--C-:B---3--:R-:W-:Y:S01]  /*3f60*/  FADD.FTZ R59, R68, -R73.reuse ;  /* 0x80000049443b7221 */ /* 0x108fe20000010000 */
[----:B------:R-:W-:-:S02]  /*3f70*/  FADD.FTZ R70, R70, -R73 ;  /* 0x8000004946467221 */ /* 0x000fc40000010000 */
[----:B------:R-:W1:Y:S01]  /*3f80*/  MUFU.EX2 R220, R220 ;  /* 0x000000dc00dc7308 */ /* 0x000e620000000800 */
[----:B------:R-:W-:Y:S01]  /*3f90*/  FMUL.FTZ R45, R91, R72 ;  /* 0x000000485b2d7220 */ /* 0x000fe20000410000 */
[----:B------:R-:W-:-:S06]  /*3fa0*/  FMUL.FTZ R72, R100, R49 ;  /* 0x0000003164487220 */ /* 0x000fcc0000410000 */
[----:B------:R-:W3:Y:S01]  /*3fb0*/  MUFU.EX2 R43, R216 ;  /* 0x000000d8002b7308 */ /* 0x000ee20000000800 */
[----:B------:R-:W-:Y:S01]  /*3fc0*/  FFMA.FTZ R83, -R83, R83, 1 ;  /* 0x3f80000053537423 */ /* 0x000fe20000010153 */
[----:B------:R-:W-:-:S06]  /*3fd0*/  FMUL.FTZ R74, R213, R54 ;  /* 0x00000036d54a7220 */ /* 0x000fcc0000410000 */
[----:B------:R-:W3:Y:S01]  /*3fe0*/  MUFU.EX2 R73, R222 ;  /* 0x000000de00497308 */ /* 0x000ee20000000800 */
[----:B------:R-:W-:Y:S01]  /*3ff0*/  FADD.FTZ R55, R55, -R77 ;  /* 0x8000004d37377221 */ /* 0x000fe20000010000 */
[----:B------:R-:W-:Y:S01]  /*4000*/  FMUL.FTZ R54, R185, R72 ;  /* 0x00000048b9367220 */ /* 0x000fe20000410000 */
[----:B------:R-:W-:-:S05]  /*4010*/  FFMA.FTZ R78, -R78, R78, 1 ;  /* 0x3f8000004e4e7423 */ /* 0x000fca000001014e */
[----:B------:R-:W2:Y:S01]  /*4020*/  MUFU.EX2 R215, R215 ;  /* 0x000000d700d77308 */ /* 0x000ea20000000800 */
[----:B------:R-:W-:Y:S01]  /*4030*/  FMUL.FTZ R37, R92, R37 ;  /* 0x000000255c257220 */ /* 0x000fe20000410000 */
[----:B----4-:R-:W-:-:S06]  /*4040*/  FADD.FTZ R72, R56, -R79 ;  /* 0x8000004f38487221 */ /* 0x010fcc0000010000 */
[----:B------:R-:W4:Y:S01]  /*4050*/  MUFU.EX2 R227, R227 ;  /* 0x000000e300e37308 */ /* 0x000f220000000800 */
[----:B------:R-:W-:-:S07]  /*4060*/  FMUL.FTZ R40, R83, R40 ;  /* 0x0000002853287220 */ /* 0x000fce0000410000 */
[----:B------:R-:W4:Y:S01]  /*4070*/  MUFU.EX2 R214, R214 ;  /* 0x000000d600d67308 */ /* 0x000f220000000800 */
[----:B------:R-:W-:-:S07]  /*4080*/  FFMA.FTZ R186, -R186, R186, 1 ;  /* 0x3f800000baba7423 */ /* 0x000fce00000101ba */
[----:B------:R-:W4:Y:S01]  /*4090*/  MUFU.EX2 R210, R210 ;  /* 0x000000d200d27308 */ /* 0x000f220000000800 */
[----:B------:R-:W-:Y:S01]  /*40a0*/  FFMA.FTZ R188, -R188, R188, 1 ;  /* 0x3f800000bcbc7423 */ /* 0x000fe200000101bc */
[----:B------:R-:W-:-:S06]  /*40b0*/  FMUL.FTZ R75, R13, R44 ;  /* 0x0000002c0d4b7220 */ /* 0x000fcc0000410000 */
[----:B------:R-:W-:Y:S01]  /*40c0*/  MUFU.EX2 R223, R223 ;  /* 0x000000df00df7308 */ /* 0x000fe20000000800 */
[----:B-----5:R-:W-:Y:S01]  /*40d0*/  FMUL.FTZ R77, R10, R55 ;  /* 0x000000370a4d7220 */ /* 0x020fe20000410000 */
[----:B------:R-:W-:-:S06]  /*40e0*/  FADD.FTZ R83, R61, -R118 ;  /* 0x800000763d537221 */ /* 0x000fcc0000010000 */
[----:B------:R-:W-:Y:S01]  /*40f0*/  MUFU.EX2 R228, R228 ;  /* 0x000000e400e47308 */ /* 0x000fe20000000800 */
[----:B------:R-:W-:-:S07]  /*4100*/  FADD.FTZ R57, R64, -R199 ;  /* 0x800000c740397221 */ /* 0x000fce0000010000 */
[----:B------:R-:W-:Y:S01]  /*4110*/  MUFU.EX2 R225, R225 ;  /* 0x000000e100e17308 */ /* 0x000fe20000000800 */
[----:B------:R-:W-:-:S07]  /*4120*/  FMUL.FTZ R37, R78, R37 ;  /* 0x000000254e257220 */ /* 0x000fce0000410000 */
[----:B------:R-:W5:Y:S01]  /*4130*/  MUFU.EX2 R212, R212 ;  /* 0x000000d400d47308 */ /* 0x000f620000000800 */
[----:B------:R-:W-:-:S07]  /*4140*/  FFMA.FTZ R187, -R187, R187, 1 ;  /* 0x3f800000bbbb7423 */ /* 0x000fce00000101bb */
[----:B------:R-:W5:Y:S01]  /*4150*/  MUFU.EX2 R226, R226 ;  /* 0x000000e200e27308 */ /* 0x000f620000000800 */
[----:B------:R-:W-:Y:S01]  /*4160*/  FADD.FTZ R56, R65, -R28 ;  /* 0x8000001c41387221 */ /* 0x000fe20000010000 */
[----:B------:R-:W-:Y:S01]  /*4170*/  FFMA.FTZ R48, -R189, R189, 1 ;  /* 0x3f800000bd307423 */ /* 0x000fe200000101bd */
[----:B------:R-:W-:Y:S01]  /*4180*/  FMUL.FTZ R61, R101, R72 ;  /* 0x00000048653d7220 */ /* 0x000fe20000410000 */
[----:B------:R-:W-:Y:S01]  /*4190*/  FADD.FTZ R25, R25, -R234 ;  /* 0x800000ea19197221 */ /* 0x000fe20000010000 */
[--C-:B------:R-:W-:Y:S01]  /*41a0*/  FADD.FTZ R78, R60, -R117.reuse ;  /* 0x800000753c4e7221 */ /* 0x100fe20000010000 */
[----:B------:R-:W-:Y:S01]  /*41b0*/  FADD.FTZ R28, R67, -R28 ;  /* 0x8000001c431c7221 */ /* 0x000fe20000010000 */
[----:B------:R-:W-:Y:S01]  /*41c0*/  FMUL.FTZ R55, R186, R75 ;  /* 0x0000004bba377220 */ /* 0x000fe20000410000 */
[----:B------:R-:W-:Y:S01]  /*41d0*/  FMUL.FTZ R44, R188, R77 ;  /* 0x0000004dbc2c7220 */ /* 0x000fe20000410000 */
[----:B------:R-:W-:Y:S01]  /*41e0*/  FFMA.FTZ R112, -R112, R112, 1 ;  /* 0x3f80000070707423 */ /* 0x000fe20000010170 */
[----:B-1----:R-:W-:Y:S01]  /*41f0*/  FMUL.FTZ R57, R220, R57 ;  /* 0x00000039dc397220 */ /* 0x002fe20000410000 */
[----:B------:R-:W-:Y:S01]  /*4200*/  FMUL.FTZ R49, R187, R74 ;  /* 0x0000004abb317220 */ /* 0x000fe20000410000 */
[----:B------:R-:W-:Y:S01]  /*4210*/  FADD.FTZ R62, R62, -R117 ;  /* 0x800000753e3e7221 */ /* 0x000fe20000010000 */
[----:B------:R-:W-:Y:S01]  /*4220*/  FMUL.FTZ R48, R48, R61 ;  /* 0x0000003d30307220 */ /* 0x000fe20000410000 */
[----:B------:R-:W-:Y:S01]  /*4230*/  FFMA.FTZ R75, -R105, R105, 1 ;  /* 0x3f800000694b7423 */ /* 0x000fe20000010169 */
[----:B------:R-:W-:Y:S01]  /*4240*/  FFMA.FTZ R77, -R107, R107, 1 ;  /* 0x3f8000006b4d7423 */ /* 0x000fe2000001016b */
[----:B------:R-:W-:Y:S01]  /*4250*/  FMUL.FTZ R60, R102, R81 ;  /* 0x00000051663c7220 */ /* 0x000fe20000410000 */
[----:B---3--:R-:W-:Y:S01]  /*4260*/  FMUL.FTZ R76, R43, R76 ;  /* 0x0000004c2b4c7220 */ /* 0x008fe20000410000 */
[----:B------:R-:W-:Y:S01]  /*4270*/  FMUL.FTZ R25, R119, R25 ;  /* 0x0000001977197220 */ /* 0x000fe20000410000 */
[----:B------:R-:W-:Y:S01]  /*4280*/  FADD.FTZ R79, R58, -R79 ;  /* 0x8000004f3a4f7221 */ /* 0x000fe20000010000 */
[----:B------:R-:W-:Y:S01]  /*4290*/  FADD.FTZ R85, R63, -R118 ;  /* 0x800000763f557221 */ /* 0x000fe20000010000 */
[----:B------:R-:W-:Y:S01]  /*42a0*/  FFMA.FTZ R74, -R108, R108, 1 ;  /* 0x3f8000006c4a7423 */ /* 0x000fe2000001016c */
[----:B------:R-:W-:Y:S01]  /*42b0*/  FMUL.FTZ R61, R103, R78 ;  /* 0x0000004e673d7220 */ /* 0x000fe20000410000 */
[----:B------:R-:W-:Y:S01]  /*42c0*/  FFMA.FTZ R115, -R115, R115, 1 ;  /* 0x3f80000073737423 */ /* 0x000fe20000010173 */
[----:B------:R-:W-:Y:S01]  /*42d0*/  FMUL.FTZ R28, R73, R28 ;  /* 0x0000001c491c7220 */ /* 0x000fe20000410000 */
[----:B------:R-:W-:Y:S01]  /*42e0*/  FADD.FTZ R199, R66, -R199 ;  /* 0x800000c742c77221 */ /* 0x000fe20000010000 */
[--C-:B--2---:R-:W-:Y:S01]  /*42f0*/  FADD.FTZ R58, R69, -R200.reuse ;  /* 0x800000c8453a7221 */ /* 0x104fe20000010000 */
        /* <DEDUP_REMOVED lines=8> */
[----:B----4-:R-:W-:Y:S01]  /*4380*/  FMUL.FTZ R57, R227, R70 ;  /* 0x00000046e3397220 */ /* 0x010fe20000410000 */
[----:B------:R-:W-:Y:S01]  /*4390*/  FMUL.FTZ R25, R219, R25 ;  /* 0x00000019db197220 */ /* 0x000fe20000410000 */
[----:B------:R-:W-:Y:S01]  /*43a0*/  FFMA.FTZ R72, -R106, R106, 1 ;  /* 0x3f8000006a487423 */ /* 0x000fe2000001016a */
[----:B------:R-:W-:Y:S01]  /*43b0*/  FMUL.FTZ R79, R214, R79 ;  /* 0x0000004fd64f7220 */ /* 0x000fe20000410000 */
[----:B------:R-:W-:Y:S01]  /*43c0*/  FFMA.FTZ R109, -R109, R109, 1 ;  /* 0x3f8000006d6d7423 */ /* 0x000fe2000001016d */
[----:B------:R-:W-:Y:S01]  /*43d0*/  FFMA.FTZ R76, -R110, R110, 1 ;  /* 0x3f8000006e4c7423 */ /* 0x000fe2000001016e */
[----:B------:R-:W-:Y:S01]  /*43e0*/  FFMA.FTZ R111, -R111, R111, 1 ;  /* 0x3f8000006f6f7423 */ /* 0x000fe2000001016f */
[----:B------:R-:W-:Y:S01]  /*43f0*/  FMUL.FTZ R60, R12, R83 ;  /* 0x000000530c3c7220 */ /* 0x000fe20000410000 */
[----:B------:R-:W-:Y:S01]  /*4400*/  FMUL.FTZ R62, R210, R85 ;  /* 0x00000055d23e7220 */ /* 0x000fe20000410000 */
[----:B------:R-:W-:Y:S01]  /*4410*/  FMUL.FTZ R74, R74, R61 ;  /* 0x0000003d4a4a7220 */ /* 0x000fe20000410000 */
[----:B------:R-:W-:Y:S01]  /*4420*/  FMUL.FTZ R115, R115, R28 ;  /* 0x0000001c73737220 */ /* 0x000fe20000410000 */
[----:B------:R-:W-:Y:S01]  /*4430*/  F2FP.F16.F32.PACK_AB R70, R23, R20 ;  /* 0x000000141746723e */ /* 0x000fe200000000ff */
[----:B------:R-:W-:Y:S01]  /*4440*/  FFMA.FTZ R191, -R191, R191, 1 ;  /* 0x3f800000bfbf7423 */ /* 0x000fe200000101bf */
[----:B------:R-:W-:Y:S01]  /*4450*/  FFMA.FTZ R114, -R114, R114, 1 ;  /* 0x3f80000072727423 */ /* 0x000fe20000010172 */
[----:B-----5:R-:W-:Y:S01]  /*4460*/  FMUL.FTZ R199, R212, R199 ;  /* 0x000000c7d4c77220 */ /* 0x020fe20000410000 */
        /* <DEDUP_REMOVED lines=37> */
[----:B------:R1:W-:Y:S01]  /*46c0*/  STSM.16.MT88.4 [R20+0x1a800], R68 ;  /* 0x01a8004414007844 */ /* 0x0003e20000004200 */
[----:B------:R-:W-:Y:S02]  /*46d0*/  R2UR UR6, R236 ;  /* 0x00000000ec0672ca */ /* 0x000fe400000e0000 */
[----:B------:R-:W-:Y:S02]  /*46e0*/  F2FP.F16.F32.PACK_AB R52, R75, R48 ;  /* 0x000000304b34723e */ /* 0x000fe400000000ff */
        /* <DEDUP_REMOVED lines=238> */
.L_x_2846:
        /* <DEDUP_REMOVED lines=56> */
.L_x_2847:
        /* <DEDUP_REMOVED lines=11> */
.L_x_2837:
        /* <DEDUP_REMOVED lines=14> */
[----:B------:R-:W-:Y:S01]  /*5ae0*/  LOP3.LUT R13, R11, 0xfffffffc, RZ, 0xc0, !PT ;  /* 0xfffffffc0b0d7812 */ /* 0x000fe200078ec0ff */
[----:B------:R-:W-:Y:S01]  /*5af0*/  IMAD.IADD R9, R6, 0x1, -R9 ;  /* 0x0000000106097824 */ /* 0x000fe200078e0a09 */
[----:B------:R-:W-:-:S02]  /*5b00*/  LOP3.LUT R7, R8, 0xffffff80, RZ, 0xc0, !PT ;  /* 0xffffff8008077812 */ /* 0x000fc400078ec0ff */
[----:B------:R-:W-:Y:S02]  /*5b10*/  SHF.R.S32.HI R8, RZ, 0x7, R8 ;  /* 0x00000007ff087819 */ /* 0x000fe40000011408 */
[----:B------:R-:W-:Y:S02]  /*5b20*/  SHF.R.S32.HI R10, RZ, 0x1f, R9 ;  /* 0x0000001fff0a7819 */ /* 0x000fe40000011409 */
[----:B------:R-:W-:Y:S02]  /*5b30*/  IADD3 R7, R6, -R7, RZ ;  /* 0x8000000706077210 */ /* 0x000fe40007ffe0ff */
[CC--:B------:R-:W-:Y:S02]  /*5b40*/  LEA.HI R11, R10.reuse, R9.reuse, RZ, 0x3 ;  /* 0x000000090a0b7211 */ /* 0x0c0fe400078f18ff */
[----:B------:R-:W-:Y:S01]  /*5b50*/  LEA.HI R10, R10, R9, RZ, 0x2 ;  /* 0x000000090a0a7211 */ /* 0x000fe200078f10ff */
[----:B------:R-:W-:Y:S01]  /*5b60*/  IMAD.IADD R9, R6, 0x1, -R13 ;  /* 0x0000000106097824 */ /* 0x000fe200078e0a0d */
[----:B------:R-:W-:Y:S01]  /*5b70*/  SHF.R.S32.HI R11, RZ, 0x3, R11 ;  /* 0x00000003ff0b7819 */ /* 0x000fe2000001140b */
[----:B------:R-:W5:Y:S01]  /*5b80*/  LDC R6, c[0x0][0x8b4] ;  /* 0x00022d00ff067b82 */ /* 0x000f620000000800 */
[----:B------:R-:W-:-:S05]  /*5b90*/  SHF.R.S32.HI R13, RZ, 0x2, R10 ;  /* 0x00000002ff0d7819 */ /* 0x000fca000001140a */
[C---:B------:R-:W-:Y:S01]  /*5ba0*/  VIADD R14, R13.reuse, 0x8 ;  /* 0x000000080d0e7836 */ /* 0x040fe20000000000 */
[----:B------:R-:W-:-:S04]  /*5bb0*/  IADD3 R19, R13, 0x10, RZ ;  /* 0x000000100d137810 */ /* 0x000fc80007ffe0ff */
[----:B------:R-:W-:Y:S02]  /*5bc0*/  LEA.HI R15, R14, R14, RZ, 0x1 ;  /* 0x0000000e0e0f7211 */ /* 0x000fe400078f08ff */
[----:B------:R-:W-:Y:S02]  /*5bd0*/  LEA.HI R20, R19, R19, RZ, 0x1 ;  /* 0x0000001313147211 */ /* 0x000fe400078f08ff */
[----:B------:R-:W-:Y:S02]  /*5be0*/  SHF.R.S32.HI R18, RZ, 0x1, R15 ;  /* 0x00000001ff127819 */ /* 0x000fe4000001140f */
[----:B------:R-:W-:Y:S01]  /*5bf0*/  LEA.HI R10, R10, R13, RZ, 0x1 ;  /* 0x0000000d0a0a7211 */ /* 0x000fe200078f08ff */
[----:B------:R-:W-:-:S03]  /*5c00*/  ULOP3.LUT UR4, URZ, UR38, URZ, 0x33, !UPT ;  /* 0x000000263f047292 */ /* 0x000fc6000f8e333f */
[----:B------:R-:W-:-:S05]  /*5c10*/  LOP3.LUT R10, R10, 0xfffffffe, RZ, 0xc0, !PT ;  /* 0xfffffffe0a0a7812 */ /* 0x000fca00078ec0ff */
[----:B------:R-:W-:Y:S02]  /*5c20*/  IMAD.IADD R10, R13, 0x1, -R10 ;  /* 0x000000010d0a7824 */ /* 0x000fe400078e0a0a */
[----:B-----5:R-:W-:Y:S01]  /*5c30*/  VIADD R6, R6, UR4 ;  /* 0x0000000406067c36 */ /* 0x020fe20008000000 */
[----:B------:R-:W-:-:S03]  /*5c40*/  LOP3.LUT R15, R15, 0xfffffffe, RZ, 0xc0, !PT ;  /* 0xfffffffe0f0f7812 */ /* 0x000fc600078ec0ff */
[----:B-1----:R-:W-:Y:S01]  /*5c50*/  IMAD R6, R6, -0x80, R27 ;  /* 0xffffff8006067824 */ /* 0x002fe200078e021b */
[----:B------:R-:W-:Y:S01]  /*5c60*/  IADD3 R15, R14, -R15, RZ ;  /* 0x8000000f0e0f7210 */ /* 0x000fe20007ffe0ff */
[----:B------:R-:W-:Y:S01]  /*5c70*/  IMAD.MOV.U32 R185, RZ, RZ, 0x40000040 ;  /* 0x40000040ffb97424 */ /* 0x000fe200078e00ff */
[----:B------:R-:W-:Y:S01]  /*5c80*/  MOV R187, 0x40000040 ;  /* 0x4000004000bb7802 */ /* 0x000fe20000000f00 */
[----:B------:R-:W-:Y:S01]  /*5c90*/  IMAD.MOV.U32 R189, RZ, RZ, 0x40000040 ;  /* 0x40000040ffbd7424 */ /* 0x000fe200078e00ff */
[----:B------:R-:W-:Y:S01]  /*5ca0*/  MOV R193, 0x40000040 ;  /* 0x4000004000c17802 */ /* 0x000fe20000000f00 */
[----:B------:R-:W-:Y:S01]  /*5cb0*/  IMAD.MOV.U32 R191, RZ, RZ, 0x40000040 ;  /* 0x40000040ffbf7424 */ /* 0x000fe200078e00ff */
[----:B--2---:R-:W-:Y:S02]  /*5cc0*/  LEA.HI R24, R12, R7, RZ, 0x5 ;  /* 0x000000070c187211 */ /* 0x004fe400078f28ff */
[----:B------:R-:W-:Y:S01]  /*5cd0*/  LEA.HI R12, R8, R8, RZ, 0x1 ;  /* 0x00000008080c7211 */ /* 0x000fe200078f08ff */
[----:B------:R-:W-:-:S03]  /*5ce0*/  IMAD.HI R7, R11, 0x2aaaaaab, RZ ;  /* 0x2aaaaaab0b077827 */ /* 0x000fc600078e02ff */
[----:B------:R-:W-:Y:S02]  /*5cf0*/  LOP3.LUT R21, R12, 0xfffffffe, RZ, 0xc0, !PT ;  /* 0xfffffffe0c157812 */ /* 0x000fe400078ec0ff */
[----:B------:R-:W-:-:S03]  /*5d00*/  SHF.R.U32.HI R12, RZ, 0x1, R7 ;  /* 0x00000001ff0c7819 */ /* 0x000fc60000011607 */
[----:B------:R-:W-:Y:S01]  /*5d10*/  IMAD.IADD R25, R8, 0x1, -R21 ;  /* 0x0000000108197824 */ /* 0x000fe200078e0a15 */
[----:B------:R-:W-:Y:S02]  /*5d20*/  SHF.R.S32.HI R21, RZ, 0x1, R20 ;  /* 0x00000001ff157819 */ /* 0x000fe40000011414 */
[----:B------:R-:W-:Y:S01]  /*5d30*/  LEA.HI R12, R7, R12, RZ, 0x1 ;  /* 0x0000000c070c7211 */ /* 0x000fe200078f08ff */
[----:B------:R-:W-:-:S04]  /*5d40*/  IMAD.HI R7, R18, 0x2aaaaaab, RZ ;  /* 0x2aaaaaab12077827 */ /* 0x000fc800078e02ff */
[----:B------:R-:W-:Y:S01]  /*5d50*/  IMAD.HI R22, R21, 0x2aaaaaab, RZ ;  /* 0x2aaaaaab15167827 */ /* 0x000fe200078e02ff */
[----:B------:R-:W-:-:S04]  /*5d60*/  SHF.R.U32.HI R8, RZ, 0x1, R7 ;  /* 0x00000001ff087819 */ /* 0x000fc80000011607 */
[----:B------:R-:W-:Y:S02]  /*5d70*/  SHF.R.U32.HI R13, RZ, 0x1, R22 ;  /* 0x00000001ff0d7819 */ /* 0x000fe40000011616 */
[----:B------:R-:W-:Y:S02]  /*5d80*/  LEA.HI R7, R7, R8, RZ, 0x1 ;  /* 0x0000000807077211 */ /* 0x000fe400078f08ff */
[--C-:B---3--:R-:W-:Y:S02]  /*5d90*/  SHF.R.S32.HI R23, RZ, 0x2, R28.reuse ;  /* 0x00000002ff177819 */ /* 0x108fe4000001141c */
[----:B------:R-:W-:Y:S02]  /*5da0*/  SHF.R.S32.HI R8, RZ, 0x1f, R28 ;  /* 0x0000001fff087819 */ /* 0x000fe4000001141c */
[----:B------:R-:W-:Y:S01]  /*5db0*/  LEA.HI R22, R22, R13, RZ, 0x1 ;  /* 0x0000000d16167211 */ /* 0x000fe200078f08ff */
[----:B------:R-:W-:Y:S01]  /*5dc0*/  IMAD R11, R12, -0xc, R11 ;  /* 0xfffffff40c0b7824 */ /* 0x000fe200078e020b */
[----:B------:R-:W-:-:S02]  /*5dd0*/  SHF.R.S32.HI R13, RZ, 0x5, R24 ;  /* 0x00000005ff0d7819 */ /* 0x000fc40000011418 */
[----:B------:R-:W-:Y:S01]  /*5de0*/  LEA.HI R8, R8, R23, RZ, 0x3 ;  /* 0x0000001708087211 */ /* 0x000fe200078f18ff */
[----:B------:R-:W-:Y:S01]  /*5df0*/  IMAD R18, R7, -0xc, R18 ;  /* 0xfffffff407127824 */ /* 0x000fe200078e0212 */
[----:B------:R-:W-:Y:S01]  /*5e00*/  LEA R7, R11, R10, 0x3 ;  /* 0x0000000a0b077211 */ /* 0x000fe200078e18ff */
[----:B------:R-:W-:Y:S01]  /*5e10*/  IMAD R6, R13, -0x10, R6 ;  /* 0xfffffff00d067824 */ /* 0x000fe200078e0206 */
[----:B------:R-:W-:-:S03]  /*5e20*/  LOP3.LUT R8, R8, 0xfffffff8, RZ, 0xc0, !PT ;  /* 0xfffffff808087812 */ /* 0x000fc600078ec0ff */
[----:B------:R1:W-:Y:S01]  /*5e30*/  STL [R1+0x2c], R7 ;  /* 0x00002c0701007387 */ /* 0x0003e20000100800 */
[----:B------:R-:W-:Y:S01]  /*5e40*/  IADD3 R6, R6, R8, -R23 ;  /* 0x0000000806067210 */ /* 0x000fe20007ffe817 */
[----:B------:R-:W-:Y:S01]  /*5e50*/  IMAD R8, R18, 0x8, R15 ;  /* 0x0000000812087824 */ /* 0x000fe200078e020f */
[C---:B------:R-:W-:Y:S01]  /*5e60*/  LEA R10, R5.reuse, R17, 0xd ;  /* 0x00000011050a7211 */ /* 0x040fe200078e68ff */
[----:B-1----:R-:W-:-:S03]  /*5e70*/  IMAD R7, R5, 0x800, R17 ;  /* 0x0000080005077824 */ /* 0x002fc600078e0211 */
[----:B------:R1:W-:Y:S01]  /*5e80*/  STL [R1+0x28], R8 ;  /* 0x0000280801007387 */ /* 0x0003e20000100800 */
[----:B------:R-:W-:Y:S01]  /*5e90*/  LOP3.LUT R20, R20, 0xfffffffe, RZ, 0xc0, !PT ;  /* 0xfffffffe14147812 */ /* 0x000fe200078ec0ff */
[----:B------:R-:W-:Y:S02]  /*5ea0*/  VIADD R5, R7, 0x1a800 ;  /* 0x0001a80007057836 */ /* 0x000fe40000000000 */
[----:B-1----:R-:W-:Y:S01]  /*5eb0*/  IMAD R8, R25, -0x40, R6 ;  /* 0xffffffc019087824 */ /* 0x002fe200078e0206 */
[----:B------:R-:W-:Y:S02]  /*5ec0*/  IADD3 R6, R10, 0x4000, RZ ;  /* 0x000040000a067810 */ /* 0x000fe40007ffe0ff */
[----:B------:R-:W-:Y:S02]  /*5ed0*/  SHF.R.U32.HI R10, RZ, 0x4, R10 ;  /* 0x00000004ff0a7819 */ /* 0x000fe4000001160a */
[----:B------:R-:W-:Y:S01]  /*5ee0*/  SHF.R.U32.HI R5, RZ, 0x4, R5 ;  /* 0x00000004ff057819 */ /* 0x000fe20000011605 */
[----:B------:R-:W-:Y:S01]  /*5ef0*/  IMAD.IADD R20, R19, 0x1, -R20 ;  /* 0x0000000113147824 */ /* 0x000fe200078e0a14 */
[----:B------:R-:W-:Y:S01]  /*5f00*/  SHF.R.U32.HI R6, RZ, 0x4, R6 ;  /* 0x00000004ff067819 */ /* 0x000fe20000011606 */
[----:B------:R-:W-:Y:S01]  /*5f10*/  IMAD R21, R22, -0xc, R21 ;  /* 0xfffffff416157824 */ /* 0x000fe200078e0215 */
[----:B------:R-:W-:-:S02]  /*5f20*/  LOP3.LUT R10, R10, 0x3fff, RZ, 0xc0, !PT ;  /* 0x00003fff0a0a7812 */ /* 0x000fc400078ec0ff */
[----:B------:R-:W-:Y:S01]  /*5f30*/  LOP3.LUT R5, R5, 0x3fff, RZ, 0xc0, !PT ;  /* 0x00003fff05057812 */ /* 0x000fe200078ec0ff */
[----:B------:R-:W-:Y:S01]  /*5f40*/  IMAD R11, R21, 0x8, R20 ;  /* 0x00000008150b7824 */ /* 0x000fe200078e0214 */
[----:B------:R-:W-:Y:S02]  /*5f50*/  LOP3.LUT R6, R6, 0x3fff, RZ, 0xc0, !PT ;  /* 0x00003fff06067812 */ /* 0x000fe400078ec0ff */
[----:B------:R-:W-:Y:S02]  /*5f60*/  LOP3.LUT R10, R10, 0x10000, RZ, 0xfc, !PT ;  /* 0x000100000a0a7812 */ /* 0x000fe400078efcff */
[----:B------:R-:W-:Y:S02]  /*5f70*/  LOP3.LUT R5, R5, 0x10000, RZ, 0xfc, !PT ;  /* 0x0001000005057812 */ /* 0x000fe400078efcff */
[----:B------:R-:W-:Y:S01]  /*5f80*/  LOP3.LUT R6, R6, 0x10000, RZ, 0xfc, !PT ;  /* 0x0001000006067812 */ /* 0x000fe200078efcff */
[----:B------:R-:W-:Y:S01]  /*5f90*/  STL [R1+0x20], R11 ;  /* 0x0000200b01007387 */ /* 0x000fe20000100800 */
[C---:B------:R-:W-:Y:S01]  /*5fa0*/  VIADD R22, R10.reuse, 0x2 ;  /* 0x000000020a167836 */ /* 0x040fe20000000000 */
[----:B------:R-:W-:-:S02]  /*5fb0*/  IADD3 R186, R10, 0x6, RZ ;  /* 0x000000060aba7810 */ /* 0x000fc40007ffe0ff */
[----:B------:R1:W-:Y:S01]  /*5fc0*/  STL [R1+0x18], R10 ;  /* 0x0000180a01007387 */ /* 0x0003e20000100800 */
[----:B------:R-:W-:Y:S01]  /*5fd0*/  VIADD R184, R10, 0x4 ;  /* 0x000000040ab87836 */ /* 0x000fe20000000000 */
[C---:B------:R-:W-:Y:S01]  /*5fe0*/  IADD3 R192, R6.reuse, 0x6, RZ ;  /* 0x0000000606c07810 */ /* 0x040fe20007ffe0ff */
[C---:B------:R-:W-:Y:S01]  /*5ff0*/  VIADD R188, R6.reuse, 0x2 ;  /* 0x0000000206bc7836 */ /* 0x040fe20000000000 */
[----:B------:R2:W-:Y:S01]  /*6000*/  STL [R1+0x24], R5 ;  /* 0x0000240501007387 */ /* 0x0005e20000100800 */
[----:B------:R-:W-:Y:S01]  /*6010*/  VIADD R190, R6, 0x4 ;  /* 0x0000000406be7836 */ /* 0x000fe20000000000 */
[----:B----4-:R-:W-:Y:S02]  /*6020*/  LOP3.LUT R7, R26, 0x1, RZ, 0xfc, !PT ;  /* 0x000000011a077812 */ /* 0x010fe400078efcff */
[----:B------:R3:W-:Y:S01]  /*6030*/  STL [R1+0x14], R6 ;  /* 0x0000140601007387 */ /* 0x0007e20000100800 */
[----:B------:R-:W-:Y:S02]  /*6040*/  IMAD.MOV.U32 R23, RZ, RZ, 0x40000040 ;  /* 0x40000040ff177424 */ /* 0x000fe400078e00ff */
[----:B-1----:R-:W-:-:S02]  /*6050*/  VIADD R10, R9, 0x8 ;  /* 0x00000008090a7836 */ /* 0x002fc40000000000 */
[C---:B------:R-:W-:Y:S01]  /*6060*/  VIADD R10, R9.reuse, 0x14 ;  /* 0x00000014090a7836 */ /* 0x040fe20000000000 */
[C---:B--2---:R-:W-:Y:S02]  /*6070*/  IADD3 R5, R9.reuse, 0x10, RZ ;  /* 0x0000001009057810 */ /* 0x044fe40007ffe0ff */
[C---:B------:R-:W-:Y:S01]  /*6080*/  IADD3 R5, R9.reuse, 0x1c, RZ ;  /* 0x0000001c09057810 */ /* 0x040fe20007ffe0ff */
[C---:B---3--:R-:W-:Y:S02]  /*6090*/  VIADD R6, R9.reuse, 0xc ;  /* 0x0000000c09067836 */ /* 0x048fe40000000000 */
[----:B------:R-:W-:-:S07]  /*60a0*/  VIADD R6, R9, 0x18 ;  /* 0x0000001809067836 */ /* 0x000fce0000000000 */
.L_x_2860:
[----:B------:R-:W-:-:S13]  /*60b0*/  ISETP.NE.AND P0, PT, R7, 0x3, PT ;  /* 0x000000030700780c */ /* 0x000fda0003f05270 */
[----:B------:R-:W-:Y:S05]  /*60c0*/  @!P0 BRA `(.L_x_2850) ;  /* 0x0000000000048947 */ /* 0x000fea0003800000 */
[----:B------:R-:W-:Y:S01]  /*60d0*/  BPT.TRAP 0x1 ;  /* 0x000000040000795c */ /* 0x000fe20000300000 */
.L_x_2850:
[----:B------:R-:W-:Y:S01]  /*60e0*/  IMAD R6, R0, 0x8, R17 ;  /* 0x0000000800067824 */ /* 0x000fe200078e0211 */
[----:B------:R-:W-:-:S04]  /*60f0*/  SHF.L.U32 R15, R4, 0x1f, RZ ;  /* 0x0000001f040f7819 */ /* 0x000fc800000006ff */
[----:B------:R1:W2:Y:S01]  /*6100*/  SYNCS.PHASECHK.TRANS64.TRYWAIT P1, [R6+URZ+0x26810], R15 ;  /* 0x0268100f060075a7 */ /* 0x0002a2000802017f */
[----:B------:R-:W-:Y:S05]  /*6110*/  @!P0 BRA `(.L_x_2851) ;  /* 0x0000000000048947 */ /* 0x000fea0003800000 */
[----:B------:R-:W-:Y:S01]  /*6120*/  BPT.TRAP 0x1 ;  /* 0x000000040000795c */ /* 0x000fe20000300000 */
.L_x_2851:
[----:B------:R-:W-:-:S05]  /*6130*/  VIADD R5, R17, 0xe000 ;  /* 0x0000e00011057836 */ /* 0x000fca0000000000 */
[----:B------:R-:W-:-:S04]  /*6140*/  SHF.R.U32.HI R5, RZ, 0x4, R5 ;  /* 0x00000004ff057819 */ /* 0x000fc80000011605 */
[----:B------:R-:W-:-:S04]  /*6150*/  LOP3.LUT R5, R5, 0x3fff, RZ, 0xc0, !PT ;  /* 0x00003fff05057812 */ /* 0x000fc800078ec0ff */
[----:B------:R-:W-:Y:S01]  /*6160*/  LOP3.LUT R11, R5, 0x10000, RZ, 0xfc, !PT ;  /* 0x00010000050b7812 */ /* 0x000fe200078efcff */
[----:B--2---:R-:W-:Y:S06]  /*6170*/  @P1 BRA `(.L_x_2852) ;  /* 0x0000000000081947 */ /* 0x004fec0003800000 */
[----:B------:R-:W2:Y:S02]  /*6180*/  SYNCS.PHASECHK.TRANS64.TRYWAIT P1, [R6+URZ+0x26810], R15 ;  /* 0x0268100f060075a7 */ /* 0x000ea4000802017f */
[----:B--2---:R-:W-:Y:S05]  /*6190*/  @!P1 BRA `(.L_x_2853) ;  /* 0x0000008000789947 */ /* 0x004fea0003800000 */
.L_x_2852:
        /* <DEDUP_REMOVED lines=54> */
.L_x_2854:
[----:B------:R1:W1:Y:S01]  /*6500*/  SYNCS.PHASECHK.TRANS64.TRYWAIT P1, [R6+URZ+0x26830], R15 ;  /* 0x0268300f060075a7 */ /* 0x000262000802017f */
[----:B------:R-:W-:Y:S05]  /*6510*/  @!P0 BRA `(.L_x_2855) ;  /* 0x0000000000048947 */ /* 0x000fea0003800000 */
[----:B------:R-:W-:Y:S01]  /*6520*/  BPT.TRAP 0x1 ;  /* 0x000000040000795c */ /* 0x000fe20000300000 */
.L_x_2855:
        /* <DEDUP_REMOVED lines=8> */
.L_x_2856:
        /* <DEDUP_REMOVED lines=11> */
[C---:B------:R-:W-:Y:S01]  /*6660*/  IADD3 R230, R9.reuse, 0x14, RZ ;  /* 0x0000001409e67810 */ /* 0x040fe20007ffe0ff */
[----:B------:R1:W-:Y:S01]  /*6670*/  STL [R1+0x40], R5 ;  /* 0x0000400501007387 */ /* 0x0003e20000100800 */
[C---:B------:R-:W-:Y:S01]  /*6680*/  VIADD R205, R9.reuse, 0x10 ;  /* 0x0000001009cd7836 */ /* 0x040fe20000000000 */
[C---:B------:R-:W-:Y:S01]  /*6690*/  ISETP.GT.AND P2, PT, R8.reuse, RZ, PT ;  /* 0x000000ff0800720c */ /* 0x040fe20003f44270 */
[C---:B------:R-:W-:Y:S01]  /*66a0*/  VIADD R231, R9.reuse, 0x18 ;  /* 0x0000001809e77836 */ /* 0x040fe20000000000 */
[----:B------:R-:W-:Y:S01]  /*66b0*/  STL [R1+0x3c], R4 ;  /* 0x00003c0401007387 */ /* 0x000fe20000100800 */
[C---:B------:R-:W-:Y:S01]  /*66c0*/  VIADD R209, R9.reuse, 0x1c ;  /* 0x0000001c09d17836 */ /* 0x040fe20000000000 */
[----:B------:R-:W-:Y:S01]  /*66d0*/  ISETP.GT.AND P1, PT, R8, 0x8, PT ;  /* 0x000000080800780c */ /* 0x000fe20003f24270 */
[----:B------:R-:W-:Y:S01]  /*66e0*/  IMAD R236, R0, 0x300, R12 ;  /* 0x0000030000ec7824 */ /* 0x000fe200078e020c */
[----:B------:R-:W-:Y:S01]  /*66f0*/  STL [R1+0x38], R3 ;  /* 0x0000380301007387 */ /* 0x000fe20000100800 */
[----:B------:R-:W-:-:S03]  /*6700*/  VIADD R12, R9, 0x1c ;  /* 0x0000001c090c7836 */ /* 0x000fc60000000000 */
[----:B------:R1:W-:Y:S04]  /*6710*/  STL [R1+0x34], R2 ;  /* 0x0000340201007387 */ /* 0x0003e80000100800 */
        /* <DEDUP_REMOVED lines=21> */
[----:B------:R-:W-:Y:S01]  /*6870*/  FMUL.FTZ R195, R115, UR5 ;  /* 0x0000000573c37c20 */ /* 0x000fe20008410000 */
[----:B------:R-:W-:Y:S01]  /*6880*/  FMUL.FTZ R77, R77, UR5 ;  /* 0x000000054d4d7c20 */ /* 0x000fe20008410000 */
[----:B------:R-:W-:Y:S01]  /*6890*/  VIADD R115, R9, 0x4 ;  /* 0x0000000409737836 */ /* 0x000fe20000000000 */
[----:B------:R-:W2:Y:S01]  /*68a0*/  SHFL.IDX PT, R86, R198, R9, 0x1f ;  /* 0x00001f09c6567589 */ /* 0x000ea200000e0000 */
[----:B------:R-:W3:Y:S01]  /*68b0*/  MUFU.TANH R15, R15 ;  /* 0x0000000f000f7308 */ /* 0x000ee20000002400 */
        /* <DEDUP_REMOVED lines=8> */
[----:B------:R-:W-:Y:S01]  /*6940*/  SHFL.IDX PT, R92, R198, R229, 0x1f ;  /* 0x00001fe5c65c7589 */ /* 0x000fe200000e0000 */
[----:B------:R-:W-:Y:S01]  /*6950*/  FMUL.FTZ R19, R81, UR5 ;  /* 0x0000000551137c20 */ /* 0x000fe20008410000 */
[----:B------:R-:W-:Y:S01]  /*6960*/  FMUL.FTZ R21, R83, UR5 ;  /* 0x0000000553157c20 */ /* 0x000fe20008410000 */
[----:B------:R-:W-:Y:S01]  /*6970*/  FMUL.FTZ R72, R84, UR5 ;  /* 0x0000000554487c20 */ /* 0x000fe20008410000 */
[----:B------:R-:W-:Y:S01]  /*6980*/  FMUL.FTZ R79, R91, UR5 ;  /* 0x000000055b4f7c20 */ /* 0x000fe20008410000 */
[----:B------:R-:W-:Y:S01]  /*6990*/  FMUL.FTZ R194, R96, UR5 ;  /* 0x0000000560c27c20 */ /* 0x000fe20008410000 */
[----:B------:R-:W-:Y:S01]  /*69a0*/  SHFL.IDX PT, R91, R198, R230, 0x1f ;  /* 0x00001fe6c65b7589 */ /* 0x000fe200000e0000 */
[----:B-1----:R1:W-:Y:S01]  /*69b0*/  MUFU.TANH R5, R75 ;  /* 0x0000004b00057308 */ /* 0x0023e20000002400 */
[----:B------:R-:W-:Y:S01]  /*69c0*/  FMUL.FTZ R81, R93, UR5 ;  /* 0x000000055d517c20 */ /* 0x000fe20008410000 */
[----:B---3--:R-:W-:Y:S01]  /*69d0*/  FSEL R84, R15, -INF , P2 ;  /* 0xff8000000f547808 */ /* 0x008fe20001000000 */
[----:B------:R-:W-:Y:S01]  /*69e0*/  SHFL.IDX PT, R96, R198, R209, 0x1f ;  /* 0x00001fd1c6607589 */ /* 0x000fe200000e0000 */
[----:B------:R-:W-:Y:S01]  /*69f0*/  FMUL.FTZ R82, R94, UR5 ;  /* 0x000000055e527c20 */ /* 0x000fe20008410000 */
[----:B------:R-:W-:Y:S01]  /*6a00*/  FMUL.FTZ R196, R117, UR5 ;  /* 0x0000000575c47c20 */ /* 0x000fe20008410000 */
[----:B------:R-:W-:Y:S01]  /*6a10*/  FMUL.FTZ R197, R118, UR5 ;  /* 0x0000000576c57c20 */ /* 0x000fe20008410000 */
[----:B------:R-:W-:Y:S01]  /*6a20*/  SHFL.IDX PT, R93, R14, R115, 0x1f ;  /* 0x00001f730e5d7589 */ /* 0x000fe200000e0000 */
[----:B------:R3:W-:Y:S01]  /*6a30*/  MUFU.TANH R2, R77 ;  /* 0x0000004d00027308 */ /* 0x0007e20000002400 */
[----:B-1----:R-:W-:Y:S01]  /*6a40*/  FMUL.FTZ R75, R87, UR5 ;  /* 0x00000005574b7c20 */ /* 0x002fe20008410000 */
[----:B------:R-:W-:Y:S01]  /*6a50*/  FMUL.FTZ R98, R98, UR5 ;  /* 0x0000000562627c20 */ /* 0x000fe20008410000 */
[----:B------:R-:W1:Y:S01]  /*6a60*/  SHFL.IDX PT, R87, R198, R115, 0x1f ;  /* 0x00001f73c6577589 */ /* 0x000e6200000e0000 */
[----:B------:R-:W-:Y:S01]  /*6a70*/  FMUL.FTZ R83, R95, UR5 ;  /* 0x000000055f537c20 */ /* 0x000fe20008410000 */
[----:B------:R-:W-:Y:S01]  /*6a80*/  FMUL.FTZ R97, R97, UR5 ;  /* 0x0000000561617c20 */ /* 0x000fe20008410000 */
[----:B------:R-:W-:Y:S01]  /*6a90*/  FMUL.FTZ R99, R99, UR5 ;  /* 0x0000000563637c20 */ /* 0x000fe20008410000 */
[----:B------:R-:W-:Y:S01]  /*6aa0*/  FMUL.FTZ R100, R100, UR5 ;  /* 0x0000000564647c20 */ /* 0x000fe20008410000 */
[----:B------:R2:W1:Y:S01]  /*6ab0*/  MUFU.TANH R6, R73 ;  /* 0x0000004900067308 */ /* 0x0004620000002400 */
[----:B---3--:R-:W-:Y:S01]  /*6ac0*/  FMUL.FTZ R77, R89, UR5 ;  /* 0x00000005594d7c20 */ /* 0x008fe20008410000 */
[----:B------:R-:W-:Y:S01]  /*6ad0*/  FMUL.FTZ R102, R102, UR5 ;  /* 0x0000000566667c20 */ /* 0x000fe20008410000 */
[----:B------:R-:W3:Y:S01]  /*6ae0*/  SHFL.IDX PT, R89, R198, R233, 0x1f ;  /* 0x00001fe9c6597589 */ /* 0x000ee200000e0000 */
[----:B------:R-:W-:Y:S01]  /*6af0*/  FMUL.FTZ R101, R101, UR5 ;  /* 0x0000000565657c20 */ /* 0x000fe20008410000 */
[----:B------:R-:W-:Y:S01]  /*6b00*/  FMUL.FTZ R103, R103, UR5 ;  /* 0x0000000567677c20 */ /* 0x000fe20008410000 */
[----:B------:R-:W-:Y:S01]  /*6b10*/  FMUL.FTZ R104, R104, UR5 ;  /* 0x0000000568687c20 */ /* 0x000fe20008410000 */
[----:B------:R-:W-:Y:S01]  /*6b20*/  FMUL.FTZ R106, R106, UR5 ;  /* 0x000000056a6a7c20 */ /* 0x000fe20008410000 */
[----:B------:R1:W-:Y:S01]  /*6b30*/  MUFU.TANH R4, R76 ;  /* 0x0000004c00047308 */ /* 0x0003e20000002400 */
[----:B--2---:R-:W-:Y:S01]  /*6b40*/  FMUL.FTZ R73, R85, UR5 ;  /* 0x0000000555497c20 */ /* 0x004fe20008410000 */
[----:B----4-:R-:W-:Y:S01]  /*6b50*/  FSEL R85, R18, -INF , P1 ;  /* 0xff80000012557808 */ /* 0x010fe20000800000 */
[----:B------:R-:W-:Y:S01]  /*6b60*/  FMUL.FTZ R108, R108, UR5 ;  /* 0x000000056c6c7c20 */ /* 0x000fe20008410000 */
[----:B------:R-:W-:Y:S01]  /*6b70*/  FMUL.FTZ R110, R110, UR5 ;  /* 0x000000056e6e7c20 */ /* 0x000fe20008410000 */
[----:B------:R-:W-:Y:S01]  /*6b80*/  FMUL.FTZ R109, R109, UR5 ;  /* 0x000000056d6d7c20 */ /* 0x000fe20008410000 */
[----:B------:R-:W-:Y:S01]  /*6b90*/  FMUL.FTZ R111, R111, UR5 ;  /* 0x000000056f6f7c20 */ /* 0x000fe20008410000 */
[----:B------:R-:W-:Y:S01]  /*6ba0*/  FMUL.FTZ R112, R112, UR5 ;  /* 0x0000000570707c20 */ /* 0x000fe20008410000 */
[----:B------:R2:W-:Y:S01]  /*6bb0*/  MUFU.TANH R3, R78 ;  /* 0x0000004e00037308 */ /* 0x0005e20000002400 */
[----:B-1----:R-:W-:Y:S01]  /*6bc0*/  FMUL.FTZ R76, R88, UR5 ;  /* 0x00000005584c7c20 */ /* 0x002fe20008410000 */
[----:B------:R-:W-:Y:S01]  /*6bd0*/  FSEL R117, R6, -INF , P2 ;  /* 0xff80000006757808 */ /* 0x000fe20001000000 */
[----:B------:R-:W-:Y:S01]  /*6be0*/  FMUL.FTZ R114, R114, UR5 ;  /* 0x0000000572727c20 */ /* 0x000fe20008410000 */
[----:B------:R-:W-:Y:S01]  /*6bf0*/  FSEL R88, R5, -INF , P1 ;  /* 0xff80000005587808 */ /* 0x000fe20000800000 */
[----:B------:R-:W-:Y:S01]  /*6c00*/  FMUL.FTZ R113, R113, UR5 ;  /* 0x0000000571717c20 */ /* 0x000fe20008410000 */
[----:B------:R-:W-:Y:S01]  /*6c10*/  FMUL.FTZ R116, R116, UR5 ;  /* 0x0000000574747c20 */ /* 0x000fe20008410000 */
[----:B------:R-:W-:Y:S01]  /*6c20*/  FMUL.FTZ R105, R105, UR5 ;  /* 0x0000000569697c20 */ /* 0x000fe20008410000 */
[----:B------:R-:W1:Y:S01]  /*6c30*/  MUFU.TANH R237, R237 ;  /* 0x000000ed00ed7308 */ /* 0x000e620000002400 */
[----:B--2---:R-:W-:Y:S01]  /*6c40*/  FMUL.FTZ R78, R90, UR5 ;  /* 0x000000055a4e7c20 */ /* 0x004fe20008410000 */
[----:B------:R-:W-:Y:S01]  /*6c50*/  FMUL.FTZ R107, R107, UR5 ;  /* 0x000000056b6b7c20 */ /* 0x000fe20008410000 */
[----:B------:R-:W2:Y:S01]  /*6c60*/  SHFL.IDX PT, R90, R198, R205, 0x1f ;  /* 0x00001fcdc65a7589 */ /* 0x000ea200000e0000 */
[----:B------:R-:W-:-:S03]  /*6c70*/  FMUL.FTZ R119, R119, UR5 ;  /* 0x0000000577777c20 */ /* 0x000fc60008410000 */
[----:B------:R-:W-:Y:S01]  /*6c80*/  SHFL.IDX PT, R205, R13, R205, 0x1f ;  /* 0x00001fcd0dcd7589 */ /* 0x000fe200000e0000 */
[----:B------:R-:W4:Y:S03]  /*6c90*/  MUFU.TANH R235, R235 ;  /* 0x000000eb00eb7308 */ /* 0x000f260000002400 */
[----:B------:R-:W-:Y:S05]  /*6ca0*/  SHFL.IDX PT, R212, R13, R115, 0x1f ;  /* 0x00001f730dd47589 */ /* 0x000fea00000e0000 */
[----:B------:R-:W2:Y:S01]  /*6cb0*/  MUFU.TANH R20, R20 ;  /* 0x0000001400147308 */ /* 0x000ea20000002400 */
[----:B-1----:R-:W-:-:S07]  /*6cc0*/  FSEL R201, R237, -INF , P1 ;  /* 0xff800000edc97808 */ /* 0x002fce0000800000 */
[----:B------:R-:W1:Y:S01]  /*6cd0*/  MUFU.TANH R19, R19 ;  /* 0x0000001300137308 */ /* 0x000e620000002400 */
[----:B------:R-:W-:Y:S02]  /*6ce0*/  WARPGROUP.DEPBAR.LE gsb0, 0x0 ;  /* 0x00008000000079c5 */ /* 0x000fe40000010000 */
[----:B------:R-:W-:-:S05]  /*6cf0*/  WARPGROUP.ARRIVE ;  /* 0x00000000000079c5 */ /* 0x000fca0000000000 */
[----:B------:R-:W1:Y:S01]  /*6d00*/  MUFU.TANH R21, R21 ;  /* 0x0000001500157308 */ /* 0x000e620000002400 */
[----:B------:R-:W-:Y:S01]  /*6d10*/  HGMMA.64x96x16.F32 R24, gdesc[UR8], R24, gsb0 ;  /* 0x01600000081879f0 */ /* 0x000fe20008000818 */
[----:B------:R-:W-:Y:S01]  /*6d20*/  R2UR UR8, R190 ;  /* 0x00000000be0872ca */ /* 0x000fe200000e0000 */
[----:B------:R-:W-:Y:S01]  /*6d30*/  UMOV UR10, UR4 ;  /* 0x00000004000a7c82 */ /* 0x000fe20008000000 */
[----:B------:R-:W-:Y:S01]  /*6d40*/  R2UR UR9, R191 ;  /* 0x00000000bf0972ca */ /* 0x000fe200000e0000 */
[----:B------:R-:W-:-:S03]  /*6d50*/  UMOV UR11, 0x40000040 ;  /* 0x40000040000b7882 */ /* 0x000fc60000000000 */
[----:B------:R-:W1:Y:S01]  /*6d60*/  MUFU.TANH R72, R72 ;  /* 0x0000004800487308 */ /* 0x000e620000002400 */
[----:B------:R-:W-:Y:S02]  /*6d70*/  ULDC UR4, c[0x0][0x744] ;  /* 0x0001d10000047ab9 */ /* 0x000fe40000000800 */
[--C-:B------:R-:W-:Y:S01]  /*6d80*/  FFMA.FTZ R118, R84, UR4, -R86.reuse ;  /* 0x0000000454767c23 */ /* 0x100fe20008010856 */
[----:B------:R-:W-:Y:S01]  /*6d90*/  FFMA.FTZ R202, R85, UR4, -R86 ;  /* 0x0000000455ca7c23 */ /* 0x000fe20008010856 */
[----:B------:R-:W-:Y:S01]  /*6da0*/  FSEL R85, R4, -INF , P2 ;  /* 0xff80000004557808 */ /* 0x000fe20001000000 */
[--C-:B------:R-:W-:Y:S01]  /*6db0*/  FFMA.FTZ R117, R117, UR4, -R87.reuse ;  /* 0x0000000475757c23 */ /* 0x100fe20008010857 */
[----:B------:R-:W-:Y:S01]  /*6dc0*/  FSEL R84, R3, -INF , P1 ;  /* 0xff80000003547808 */ /* 0x000fe20000800000 */
[----:B------:R-:W1:Y:S01]  /*6dd0*/  MUFU.TANH R73, R73 ;  /* 0x0000004900497308 */ /* 0x000e620000002400 */
[----:B------:R-:W-:Y:S01]  /*6de0*/  FFMA.FTZ R88, R88, UR4, -R87 ;  /* 0x0000000458587c23 */ /* 0x000fe20008010857 */
[----:B------:R-:W-:Y:S01]  /*6df0*/  FSEL R86, R2, -INF , P2 ;  /* 0xff80000002567808 */ /* 0x000fe20001000000 */
[--C-:B---3--:R-:W-:Y:S01]  /*6e00*/  FFMA.FTZ R85, R85, UR4, -R89.reuse ;  /* 0x0000000455557c23 */ /* 0x108fe20008010859 */
[----:B------:R-:W-:Y:S01]  /*6e10*/  FFMA.FTZ R84, R84, UR4, -R89 ;  /* 0x0000000454547c23 */ /* 0x000fe20008010859 */
[----:B----4-:R-:W-:Y:S01]  /*6e20*/  FSEL R87, R235, -INF , P2 ;  /* 0xff800000eb577808 */ /* 0x010fe20001000000 */
[--C-:B------:R-:W-:Y:S01]  /*6e30*/  FFMA.FTZ R201, R201, UR4, -R92.reuse ;  /* 0x00000004c9c97c23 */ /* 0x100fe2000801085c */
[----:B--2---:R-:W-:Y:S01]  /*6e40*/  FSEL R89, R20, -INF , P1 ;  /* 0xff80000014597808 */ /* 0x004fe20000800000 */
[----:B------:R-:W2:Y:S01]  /*6e50*/  MUFU.TANH R77, R77 ;  /* 0x0000004d004d7308 */ /* 0x000ea20000002400 */
[----:B------:R-:W-:Y:S01]  /*6e60*/  FFMA.FTZ R86, R86, UR4, -R92 ;  /* 0x0000000456567c23 */ /* 0x000fe2000801085c */
[--C-:B------:R-:W-:Y:S01]  /*6e70*/  FFMA.FTZ R200, R87, UR4, -R90.reuse ;  /* 0x0000000457c87c23 */ /* 0x100fe2000801085a */
[----:B-1----:R-:W-:Y:S01]  /*6e80*/  FSEL R92, R19, -INF , P2 ;  /* 0xff800000135c7808 */ /* 0x002fe20001000000 */
[----:B------:R-:W-:Y:S01]  /*6e90*/  FFMA.FTZ R90, R89, UR4, -R90 ;  /* 0x00000004595a7c23 */ /* 0x000fe2000801085a */
[----:B------:R-:W-:-:S02]  /*6ea0*/  FSEL R94, R21, -INF , P1 ;  /* 0xff800000155e7808 */ /* 0x000fc40000800000 */
[----:B------:R-:W-:Y:S01]  /*6eb0*/  FSEL R89, R72, -INF , P2 ;  /* 0xff80000048597808 */ /* 0x000fe20001000000 */
[----:B------:R-:W1:Y:S01]  /*6ec0*/  MUFU.TANH R75, R75 ;  /* 0x0000004b004b7308 */ /* 0x000e620000002400 */
[----:B------:R-:W-:Y:S01]  /*6ed0*/  FSEL R95, R73, -INF , P2 ;  /* 0xff800000495f7808 */ /* 0x000fe20001000000 */
[--C-:B------:R-:W-:Y:S01]  /*6ee0*/  FFMA.FTZ R92, R92, UR4, -R91.reuse ;  /* 0x000000045c5c7c23 */ /* 0x100fe2000801085b */
[----:B------:R-:W-:-:S05]  /*6ef0*/  FFMA.FTZ R91, R94, UR4, -R91 ;  /* 0x000000045e5b7c23 */ /* 0x000fca000801085b */
[----:B------:R-:W3:Y:S01]  /*6f00*/  MUFU.TANH R74, R74 ;  /* 0x0000004a004a7308 */ /* 0x000ee20000002400 */
[----:B--2---:R-:W-:-:S07]  /*6f10*/  FSEL R198, R77, -INF , P2 ;  /* 0xff8000004dc67808 */ /* 0x004fce0001000000 */
[----:B------:R-:W2:Y:S01]  /*6f20*/  MUFU.TANH R76, R76 ;  /* 0x0000004c004c7308 */ /* 0x000ea20000002400 */
[----:B-1----:R-:W-:-:S07]  /*6f30*/  FSEL R203, R75, -INF , P1 ;  /* 0xff8000004bcb7808 */ /* 0x002fce0000800000 */
[----:B------:R-:W1:Y:S01]  /*6f40*/  MUFU.TANH R78, R78 ;  /* 0x0000004e004e7308 */ /* 0x000e620000002400 */
[----:B---3--:R-:W-:-:S07]  /*6f50*/  FSEL R199, R74, -INF , P1 ;  /* 0xff8000004ac77808 */ /* 0x008fce0000800000 */
[----:B------:R-:W3:Y:S01]  /*6f60*/  MUFU.TANH R80, R80 ;  /* 0x0000005000507308 */ /* 0x000ee20000002400 */
[----:B--2---:R-:W-:-:S05]  /*6f70*/  FSEL R94, R76, -INF , P2 ;  /* 0xff8000004c5e7808 */ /* 0x004fca0001000000 */
[----:B------:R-:W-:Y:S02]  /*6f80*/  FFMA.FTZ R94, R94, UR4, -R211 ;  /* 0x000000045e5e7c23 */ /* 0x000fe400080108d3 */
[----:B------:R-:W-:Y:S01]  /*6f90*/  MUFU.TANH R82, R82 ;  /* 0x0000005200527308 */ /* 0x000fe20000002400 */
[----:B-1----:R-:W-:-:S05]  /*6fa0*/  FSEL R206, R78, -INF , P1 ;  /* 0xff8000004ece7808 */ /* 0x002fca0000800000 */
[----:B------:R-:W-:Y:S02]  /*6fb0*/  FFMA.FTZ R211, R206, UR4, -R211 ;  /* 0x00000004ced37c23 */ /* 0x000fe400080108d3 */
[----:B------:R-:W-:Y:S01]  /*6fc0*/  MUFU.TANH R194, R194 ;  /* 0x000000c200c27308 */ /* 0x000fe20000002400 */
[----:B---3--:R-:W-:-:S05]  /*6fd0*/  FSEL R226, R80, -INF , P2 ;  /* 0xff80000050e27808 */ /* 0x008fca0001000000 */
[----:B------:R-:W-:Y:S02]  /*6fe0*/  FFMA.FTZ R226, R226, UR4, -R215 ;  /* 0x00000004e2e27c23 */ /* 0x000fe400080108d7 */
[----:B------:R-:W-:Y:S08]  /*6ff0*/  MUFU.TANH R98, R98 ;  /* 0x0000006200627308 */ /* 0x000ff00000002400 */
[----:B------:R-:W1:Y:S08]  /*7000*/  MUFU.TANH R81, R81 ;  /* 0x0000005100517308 */ /* 0x000e700000002400 */
[----:B------:R-:W-:Y:S01]  /*7010*/  MUFU.TANH R83, R83 ;  /* 0x0000005300537308 */ /* 0x000fe20000002400 */
[----:B------:R-:W-:-:S02]  /*7020*/  WARPGROUP.DEPBAR.LE gsb0, 0x0 ;  /* 0x00008000000079c5 */ /* 0x000fc40000010000 */
[----:B------:R-:W-:-:S05]  /*7030*/  WARPGROUP.ARRIVE ;  /* 0x00000000000079c5 */ /* 0x000fca0000000000 */
[----:B------:R-:W2:Y:S01]  /*7040*/  MUFU.TANH R97, R97 ;  /* 0x0000006100617308 */ /* 0x000ea20000002400 */
[----:B------:R-:W-:Y:S01]  /*7050*/  HGMMA.64x96x16.F32 R24, gdesc[UR8], R24, gsb0 ;  /* 0x01600000081879f0 */ /* 0x000fe20008000818 */
[----:B------:R-:W-:Y:S01]  /*7060*/  R2UR UR8, R192 ;  /* 0x00000000c00872ca */ /* 0x000fe200000e0000 */
[----:B------:R-:W-:Y:S01]  /*7070*/  UMOV UR10, UR6 ;  /* 0x00000006000a7c82 */ /* 0x000fe20008000000 */
[----:B------:R-:W-:Y:S01]  /*7080*/  R2UR UR9, R193 ;  /* 0x00000000c10972ca */ /* 0x000fe200000e0000 */
[----:B------:R-:W-:Y:S01]  /*7090*/  UMOV UR11, 0x40000040 ;  /* 0x40000040000b7882 */ /* 0x000fe20000000000 */
[----:B-1----:R-:W-:Y:S02]  /*70a0*/  FSEL R206, R81, -INF , P2 ;  /* 0xff80000051ce7808 */ /* 0x002fe40001000000 */
[----:B------:R-:W1:Y:S03]  /*70b0*/  MUFU.TANH R99, R99 ;  /* 0x0000006300637308 */ /* 0x000e660000002400 */
[----:B------:R-:W-:-:S05]  /*70c0*/  FFMA.FTZ R225, R206, UR4, -R223 ;  /* 0x00000004cee17c23 */ /* 0x000fca00080108df */
[----:B------:R3:W-:Y:S01]  /*70d0*/  MUFU.EX2 R87, R202 ;  /* 0x000000ca00577308 */ /* 0x0007e20000000800 */
[----:B--2---:R-:W-:-:S05]  /*70e0*/  FSEL R220, R97, -INF , P2 ;  /* 0xff80000061dc7808 */ /* 0x004fca0001000000 */
[----:B------:R-:W-:Y:S02]  /*70f0*/  FFMA.FTZ R220, R220, UR4, -R217 ;  /* 0x00000004dcdc7c23 */ /* 0x000fe400080108d9 */
[----:B------:R-:W2:Y:S01]  /*7100*/  MUFU.TANH R100, R100 ;  /* 0x0000006400647308 */ /* 0x000ea20000002400 */
[----:B---3--:R-:W-:Y:S01]  /*7110*/  FFMA.FTZ R202, R89, UR4, -R204 ;  /* 0x0000000459ca7c23 */ /* 0x008fe200080108cc */
[--C-:B------:R-:W-:Y:S01]  /*7120*/  FFMA.FTZ R89, R95, UR4, -R96.reuse ;  /* 0x000000045f597c23 */ /* 0x100fe20008010860 */
[----:B------:R-:W-:Y:S01]  /*7130*/  FFMA.FTZ R95, R198, UR4, -R93 ;  /* 0x00000004c65f7c23 */ /* 0x000fe2000801085d */
[----:B------:R-:W-:Y:S01]  /*7140*/  FSEL R198, R82, -INF , P1 ;  /* 0xff80000052c67808 */ /* 0x000fe20000800000 */
[----:B------:R-:W-:Y:S01]  /*7150*/  FFMA.FTZ R96, R203, UR4, -R96 ;  /* 0x00000004cb607c23 */ /* 0x000fe20008010860 */
[----:B------:R-:W-:Y:S01]  /*7160*/  FFMA.FTZ R204, R199, UR4, -R204 ;  /* 0x00000004c7cc7c23 */ /* 0x000fe200080108cc */
[----:B------:R-:W-:Y:S01]  /*7170*/  FSEL R203, R194, -INF , P2 ;  /* 0xff800000c2cb7808 */ /* 0x000fe20001000000 */
[----:B------:R-:W3:Y:S01]  /*7180*/  MUFU.TANH R102, R102 ;  /* 0x0000006600667308 */ /* 0x000ee20000002400 */
[----:B------:R-:W-:Y:S01]  /*7190*/  FSEL R199, R98, -INF , P1 ;  /* 0xff80000062c77808 */ /* 0x000fe20000800000 */
[----:B------:R-:W-:Y:S01]  /*71a0*/  FFMA.FTZ R215, R198, UR4, -R215 ;  /* 0x00000004c6d77c23 */ /* 0x000fe200080108d7 */
[----:B------:R-:W-:Y:S01]  /*71b0*/  FSEL R198, R83, -INF , P1 ;  /* 0xff80000053c67808 */ /* 0x000fe20000800000 */
[----:B------:R-:W-:-:S02]  /*71c0*/  FFMA.FTZ R224, R203, UR4, -R222 ;  /* 0x00000004cbe07c23 */ /* 0x000fc400080108de */
[----:B------:R-:W-:Y:S02]  /*71d0*/  FFMA.FTZ R222, R199, UR4, -R222 ;  /* 0x00000004c7de7c23 */ /* 0x000fe400080108de */
[----:B------:R-:W-:Y:S01]  /*71e0*/  MUFU.EX2 R118, R118 ;  /* 0x0000007600767308 */ /* 0x000fe20000000800 */
[----:B------:R-:W4:Y:S01]  /*71f0*/  SHFL.IDX PT, R199, R13, R9, 0x1f ;  /* 0x00001f090dc77589 */ /* 0x000f2200000e0000 */
[----:B------:R-:W-:Y:S01]  /*7200*/  FFMA.FTZ R223, R198, UR4, -R223 ;  /* 0x00000004c6df7c23 */ /* 0x000fe200080108df */
[----:B-1----:R-:W-:Y:S02]  /*7210*/  FSEL R198, R99, -INF , P1 ;  /* 0xff80000063c67808 */ /* 0x002fe40000800000 */
[----:B--2---:R-:W-:-:S03]  /*7220*/  FSEL R221, R100, -INF , P2 ;  /* 0xff80000064dd7808 */ /* 0x004fc60001000000 */
[----:B------:R-:W1:Y:S01]  /*7230*/  MUFU.TANH R101, R101 ;  /* 0x0000006500657308 */ /* 0x000e620000002400 */
[----:B---3--:R-:W-:Y:S01]  /*7240*/  FSEL R203, R102, -INF , P1 ;  /* 0xff80000066cb7808 */ /* 0x008fe20000800000 */
[----:B------:R-:W-:Y:S01]  /*7250*/  FFMA.FTZ R217, R198, UR4, -R217 ;  /* 0x00000004c6d97c23 */ /* 0x000fe200080108d9 */
[----:B------:R-:W-:Y:S01]  /*7260*/  FFMA.FTZ R198, -R15, R15, 1 ;  /* 0x3f8000000fc67423 */ /* 0x000fe2000001010f */
[--C-:B------:R-:W-:Y:S02]  /*7270*/  FFMA.FTZ R221, R221, UR4, -R218.reuse ;  /* 0x00000004dddd7c23 */ /* 0x100fe400080108da */
[----:B------:R-:W-:Y:S02]  /*7280*/  FFMA.FTZ R218, R203, UR4, -R218 ;  /* 0x00000004cbda7c23 */ /* 0x000fe400080108da */
[----:B------:R-:W-:Y:S01]  /*7290*/  MUFU.TANH R103, R103 ;  /* 0x0000006700677308 */ /* 0x000fe20000002400 */
[----:B------:R-:W-:Y:S07]  /*72a0*/  SHFL.IDX PT, R203, R13, R229, 0x1f ;  /* 0x00001fe50dcb7589 */ /* 0x000fee00000e0000 */
[----:B------:R-:W2:Y:S01]  /*72b0*/  MUFU.TANH R104, R104 ;  /* 0x0000006800687308 */ /* 0x000ea20000002400 */
[----:B-1----:R-:W-:-:S05]  /*72c0*/  FSEL R219, R101, -INF , P2 ;  /* 0xff80000065db7808 */ /* 0x002fca0001000000 */
[----:B------:R-:W-:Y:S02]  /*72d0*/  FFMA.FTZ R219, R219, UR4, -R216 ;  /* 0x00000004dbdb7c23 */ /* 0x000fe400080108d8 */
[----:B------:R-:W-:Y:S08]  /*72e0*/  MUFU.TANH R106, R106 ;  /* 0x0000006a006a7308 */ /* 0x000ff00000002400 */
[----:B------:R-:W1:Y:S01]  /*72f0*/  MUFU.TANH R79, R79 ;  /* 0x0000004f004f7308 */ /* 0x000e620000002400 */
[----:B--2---:R-:W-:-:S05]  /*7300*/  FSEL R206, R104, -INF , P2 ;  /* 0xff80000068ce7808 */ /* 0x004fca0001000000 */
[----:B----4-:R-:W-:Y:S02]  /*7310*/  FFMA.FTZ R206, R206, UR4, -R199 ;  /* 0x00000004cece7c23 */ /* 0x010fe400080108c7 */
[----:B------:R2:W-:Y:S08]  /*7320*/  MUFU.EX2 R14, R201 ;  /* 0x000000c9000e7308 */ /* 0x0005f00000000800 */
[----:B------:R-:W-:Y:S01]  /*7330*/  MUFU.TANH R108, R108 ;  /* 0x0000006c006c7308 */ /* 0x000fe20000002400 */
[----:B--2---:R-:W2:Y:S01]  /*7340*/  SHFL.IDX PT, R201, R13, R233, 0x1f ;  /* 0x00001fe90dc97589 */ /* 0x004ea200000e0000 */
[----:B-1----:R-:W-:Y:S01]  /*7350*/  FSEL R208, R79, -INF , P1 ;  /* 0xff8000004fd07808 */ /* 0x002fe20000800000 */
[----:B------:R-:W-:-:S02]  /*7360*/  WARPGROUP.DEPBAR.LE gsb0, 0x0 ;  /* 0x00008000000079c5 */ /* 0x000fc40000010000 */
[----:B------:R-:W-:-:S03]  /*7370*/  WARPGROUP.ARRIVE ;  /* 0x00000000000079c5 */ /* 0x000fc60000000000 */
[----:B------:R-:W-:Y:S01]  /*7380*/  MUFU.TANH R110, R110 ;  /* 0x0000006e006e7308 */ /* 0x000fe20000002400 */
[----:B------:R-:W-:Y:S02]  /*7390*/  FFMA.FTZ R93, R208, UR4, -R93 ;  /* 0x00000004d05d7c23 */ /* 0x000fe4000801085d */
[----:B------:R1:W-:Y:S01]  /*73a0*/  SHFL.IDX PT, R208, R13, R230, 0x1f ;  /* 0x00001fe60dd07589 */ /* 0x0003e200000e0000 */
[----:B------:R-:W-:Y:S04]  /*73b0*/  HGMMA.64x96x16.F32 R24, gdesc[UR8], R24, gsb0 ;  /* 0x01600000081879f0 */ /* 0x000fe80008000818 */
[----:B------:R-:W3:Y:S08]  /*73c0*/  MUFU.TANH R109, R109 ;  /* 0x0000006d006d7308 */ /* 0x000ef00000002400 */
[----:B------:R-:W-:Y:S08]  /*73d0*/  MUFU.TANH R111, R111 ;  /* 0x0000006f006f7308 */ /* 0x000ff00000002400 */
[----:B------:R-:W-:Y:S01]  /*73e0*/  MUFU.TANH R112, R112 ;  /* 0x0000007000707308 */ /* 0x000fe20000002400 */
[----:B---3--:R-:W-:-:S07]  /*73f0*/  FSEL R207, R109, -INF , P2 ;  /* 0xff8000006dcf7808 */ /* 0x008fce0001000000 */
[----:B------:R-:W-:Y:S08]  /*7400*/  MUFU.TANH R114, R114 ;  /* 0x0000007200727308 */ /* 0x000ff00000002400 */
[----:B------:R3:W-:Y:S08]  /*7410*/  MUFU.EX2 R15, R200 ;  /* 0x000000c8000f7308 */ /* 0x0007f00000000800 */
[----:B------:R-:W-:Y:S01]  /*7420*/  MUFU.TANH R113, R113 ;  /* 0x0000007100717308 */ /* 0x000fe20000002400 */
[----:B---3--:R-:W-:-:S05]  /*7430*/  FSEL R200, R108, -INF , P2 ;  /* 0xff8000006cc87808 */ /* 0x008fca0001000000 */
[----:B--2---:R-:W-:Y:S02]  /*7440*/  FFMA.FTZ R200, R200, UR4, -R201 ;  /* 0x00000004c8c87c23 */ /* 0x004fe400080108c9 */
        /* <DEDUP_REMOVED lines=8> */
[----:B------:R-:W3:Y:S01]  /*74d0*/  MUFU.TANH R196, R196 ;  /* 0x000000c400c47308 */ /* 0x000ee20000002400 */
[----:B-1----:R-:W-:-:S07]  /*74e0*/  FSEL R228, R105, -INF , P2 ;  /* 0xff80000069e47808 */ /* 0x002fce0001000000 */
[----:B------:R-:W1:Y:S01]  /*74f0*/  MUFU.TANH R119, R119 ;  /* 0x0000007700777308 */ /* 0x000e620000002400 */
[----:B--2---:R-:W-:Y:S01]  /*7500*/  FSEL R213, R107, -INF , P1 ;  /* 0xff8000006bd57808 */ /* 0x004fe20000800000 */
[----:B------:R-:W-:Y:S02]  /*7510*/  WARPGROUP.DEPBAR.LE gsb0, 0x0 ;  /* 0x00008000000079c5 */ /* 0x000fe40000010000 */
[----:B------:R-:W2:Y:S04]  /*7520*/  LDS R227, [R227+0x380] ;  /* 0x00038000e3e37984 */ /* 0x000ea80000000800 */
[----:B------:R-:W-:Y:S08]  /*7530*/  MUFU.EX2 R117, R117 ;  /* 0x0000007500757308 */ /* 0x000ff00000000800 */
[----:B------:R-:W4:Y:S08]  /*7540*/  MUFU.EX2 R85, R85 ;  /* 0x0000005500557308 */ /* 0x000f300000000800 */
[----:B------:R-:W4:Y:S08]  /*7550*/  MUFU.EX2 R86, R86 ;  /* 0x0000005600567308 */ /* 0x000f300000000800 */
[----:B------:R-:W-:Y:S08]  /*7560*/  MUFU.EX2 R90, R90 ;  /* 0x0000005a005a7308 */ /* 0x000ff00000000800 */
[----:B------:R-:W-:Y:S01]  /*7570*/  MUFU.EX2 R88, R88 ;  /* 0x0000005800587308 */ /* 0x000fe20000000800 */
[----:B--2---:R-:W2:Y:S07]  /*7580*/  SHFL.IDX PT, R234, R227, R9, 0x1f ;  /* 0x00001f09e3ea7589 */ /* 0x004eae00000e0000 */
[----:B------:R-:W-:Y:S01]  /*7590*/  MUFU.EX2 R91, R91 ;  /* 0x0000005b005b7308 */ /* 0x000fe20000000800 */
[----:B------:R-:W-:Y:S04]  /*75a0*/  SHFL.IDX PT, R232, R227, R115, 0x1f ;  /* 0x00001f73e3e87589 */ /* 0x000fe800000e0000 */
[----:B------:R-:W3:Y:S03]  /*75b0*/  SHFL.IDX PT, R233, R227, R233, 0x1f ;  /* 0x00001fe9e3e97589 */ /* 0x000ee600000e0000 */
[----:B------:R-:W-:Y:S01]  /*75c0*/  MUFU.EX2 R84, R84 ;  /* 0x0000005400547308 */ /* 0x000fe20000000800 */
[----:B------:R-:W1:Y:S04]  /*75d0*/  SHFL.IDX PT, R229, R227, R229, 0x1f ;  /* 0x00001fe5e3e57589 */ /* 0x000e6800000e0000 */
[----:B------:R-:W4:Y:S03]  /*75e0*/  SHFL.IDX PT, R230, R227, R230, 0x1f ;  /* 0x00001fe6e3e67589 */ /* 0x000f2600000e0000 */
[----:B------:R-:W-:Y:S01]  /*75f0*/  MUFU.EX2 R92, R92 ;  /* 0x0000005c005c7308 */ /* 0x000fe20000000800 */
[----:B------:R-:W4:Y:S01]  /*7600*/  SHFL.IDX PT, R231, R227, R231, 0x1f ;  /* 0x00001fe7e3e77589 */ /* 0x000f2200000e0000 */
[--C-:B--2---:R-:W-:Y:S01]  /*7610*/  FADD.FTZ R24, R24, -R234.reuse ;  /* 0x800000ea18187221 */ /* 0x104fe20000010000 */
[----:B------:R-:W-:-:S05]  /*7620*/  FADD.FTZ R234, R26, -R234 ;  /* 0x800000ea1aea7221 */ /* 0x000fca0000010000 */
[----:B------:R2:W-:Y:S01]  /*7630*/  MUFU.EX2 R26, R202 ;  /* 0x000000ca001a7308 */ /* 0x0005e20000000800 */
[----:B------:R-:W-:Y:S01]  /*7640*/  FMUL.FTZ R24, R118, R24 ;  /* 0x0000001876187220 */ /* 0x000fe20000410000 */
[----:B------:R-:W-:-:S03]  /*7650*/  FMUL.FTZ R234, R87, R234 ;  /* 0x000000ea57ea7220 */ /* 0x000fc60000410000 */
[----:B------:R-:W-:Y:S01]  /*7660*/  FMUL.FTZ R198, R198, R24 ;  /* 0x00000018c6c67220 */ /* 0x000fe20000410000 */
[----:B------:R-:W-:Y:S01]  /*7670*/  FSEL R24, R103, -INF , P1 ;  /* 0xff80000067187808 */ /* 0x000fe20000800000 */
[----:B---3--:R-:W-:Y:S01]  /*7680*/  FADD.FTZ R28, R28, -R233 ;  /* 0x800000e91c1c7221 */ /* 0x008fe20000010000 */
[----:B------:R-:W-:Y:S01]  /*7690*/  FFMA.FTZ R237, -R237, R237, 1 ;  /* 0x3f800000eded7423 */ /* 0x000fe200000101ed */
[----:B--2---:R-:W-:Y:S01]  /*76a0*/  FFMA.FTZ R202, R207, UR4, -R203 ;  /* 0x00000004cfca7c23 */ /* 0x004fe200080108cb */
[----:B------:R-:W-:Y:S01]  /*76b0*/  FSEL R207, R114, -INF , P1 ;  /* 0xff80000072cf7808 */ /* 0x000fe20000800000 */
[----:B------:R-:W-:Y:S01]  /*76c0*/  FFMA.FTZ R216, R24, UR4, -R216 ;  /* 0x0000000418d87c23 */ /* 0x000fe200080108d8 */
[----:B------:R-:W-:Y:S01]  /*76d0*/  FSEL R24, R106, -INF , P1 ;  /* 0xff8000006a187808 */ /* 0x000fe20000800000 */
[--C-:B-1----:R-:W-:Y:S01]  /*76e0*/  FADD.FTZ R29, R29, -R229.reuse ;  /* 0x800000e51d1d7221 */ /* 0x102fe20000010000 */
[----:B------:R-:W-:Y:S01]  /*76f0*/  FADD.FTZ R31, R31, -R229 ;  /* 0x800000e51f1f7221 */ /* 0x000fe20000010000 */
[----:B----4-:R-:W-:Y:S01]  /*7700*/  FADD.FTZ R35, R35, -R230 ;  /* 0x800000e623237221 */ /* 0x010fe20000010000 */
[----:B------:R-:W-:Y:S01]  /*7710*/  FFMA.FTZ R21, -R21, R21, 1 ;  /* 0x3f80000015157423 */ /* 0x000fe20000010115 */
[----:B------:R-:W-:Y:S01]  /*7720*/  FFMA.FTZ R199, R24, UR4, -R199 ;  /* 0x0000000418c77c23 */ /* 0x000fe200080108c7 */
[----:B------:R-:W-:Y:S01]  /*7730*/  FSEL R24, R110, -INF , P1 ;  /* 0xff8000006e187808 */ /* 0x000fe20000800000 */
[----:B------:R-:W-:Y:S01]  /*7740*/  FADD.FTZ R38, R38, -R231 ;  /* 0x800000e726267221 */ /* 0x000fe20000010000 */
[----:B------:R-:W-:Y:S01]  /*7750*/  FADD.FTZ R30, R30, -R233 ;  /* 0x800000e91e1e7221 */ /* 0x000fe20000010000 */
[----:B------:R-:W-:Y:S01]  /*7760*/  FADD.FTZ R36, R36, -R231 ;  /* 0x800000e724247221 */ /* 0x000fe20000010000 */
[----:B------:R-:W-:Y:S01]  /*7770*/  MUFU.EX2 R89, R89 ;  /* 0x0000005900597308 */ /* 0x000fe20000000800 */
[----:B------:R-:W-:Y:S01]  /*7780*/  FFMA.FTZ R201, R24, UR4, -R201 ;  /* 0x0000000418c97c23 */ /* 0x000fe200080108c9 */
[----:B------:R-:W-:-:S05]  /*7790*/  FSEL R24, R111, -INF , P1 ;  /* 0xff8000006f187808 */ /* 0x000fca0000800000 */
[----:B------:R-:W-:Y:S01]  /*77a0*/  FFMA.FTZ R203, R24, UR4, -R203 ;  /* 0x0000000418cb7c23 */ /* 0x000fe200080108cb */
[----:B------:R-:W-:Y:S08]  /*77b0*/  MUFU.EX2 R96, R96 ;  /* 0x0000006000607308 */ /* 0x000ff00000000800 */
[----:B------:R1:W2:Y:S01]  /*77c0*/  MUFU.EX2 R24, R204 ;  /* 0x000000cc00187308 */ /* 0x0002a20000000800 */
[----:B------:R-:W-:-:S07]  /*77d0*/  FFMA.FTZ R72, -R72, R72, 1 ;  /* 0x3f80000048487423 */ /* 0x000fce0000010148 */
[----:B------:R-:W3:Y:S01]  /*77e0*/  MUFU.EX2 R94, R94 ;  /* 0x0000005e005e7308 */ /* 0x000ee20000000800 */
[----:B-1----:R-:W-:-:S05]  /*77f0*/  FSEL R204, R112, -INF , P2 ;  /* 0xff80000070cc7808 */ /* 0x002fca0001000000 */
[--C-:B------:R-:W-:Y:S01]  /*7800*/  FFMA.FTZ R204, R204, UR4, -R205.reuse ;  /* 0x00000004cccc7c23 */ /* 0x100fe200080108cd */
[----:B------:R-:W-:Y:S01]  /*7810*/  FFMA.FTZ R205, R207, UR4, -R205 ;  /* 0x00000004cfcd7c23 */ /* 0x000fe200080108cd */
[----:B------:R-:W-:Y:S01]  /*7820*/  FSEL R207, R113, -INF , P2 ;  /* 0xff80000071cf7808 */ /* 0x000fe20001000000 */
[----:B------:R-:W-:Y:S04]  /*7830*/  MUFU.EX2 R95, R95 ;  /* 0x0000005f005f7308 */ /* 0x000fe80000000800 */
[--C-:B------:R-:W-:Y:S01]  /*7840*/  FFMA.FTZ R207, R207, UR4, -R208.reuse ;  /* 0x00000004cfcf7c23 */ /* 0x100fe200080108d0 */
[----:B------:R-:W-:Y:S01]  /*7850*/  FFMA.FTZ R208, R13, UR4, -R208 ;  /* 0x000000040dd07c23 */ /* 0x000fe200080108d0 */
[----:B------:R-:W-:Y:S01]  /*7860*/  FSEL R13, R197, -INF , P1 ;  /* 0xff800000c50d7808 */ /* 0x000fe20000800000 */
[----:B------:R-:W-:Y:S01]  /*7870*/  FFMA.FTZ R73, -R73, R73, 1 ;  /* 0x3f80000049497423 */ /* 0x000fe20000010149 */
[----:B------:R-:W-:Y:S01]  /*7880*/  FFMA.FTZ R75, -R75, R75, 1 ;  /* 0x3f8000004b4b7423 */ /* 0x000fe2000001014b */
[----:B------:R-:W-:Y:S01]  /*7890*/  FFMA.FTZ R76, -R76, R76, 1 ;  /* 0x3f8000004c4c7423 */ /* 0x000fe2000001014c */
[----:B------:R-:W-:Y:S01]  /*78a0*/  FFMA.FTZ R81, -R81, R81, 1 ;  /* 0x3f80000051517423 */ /* 0x000fe20000010151 */
[----:B------:R-:W-:Y:S01]  /*78b0*/  FFMA.FTZ R210, R13, UR4, -R210 ;  /* 0x000000040dd27c23 */ /* 0x000fe200080108d2 */
[----:B------:R-:W-:Y:S01]  /*78c0*/  FFMA.FTZ R80, -R80, R80, 1 ;  /* 0x3f80000050507423 */ /* 0x000fe20000010150 */
[----:B------:R1:W4:Y:S01]  /*78d0*/  MUFU.EX2 R13, R211 ;  /* 0x000000d3000d7308 */ /* 0x0003220000000800 */
[----:B------:R-:W-:Y:S01]  /*78e0*/  FFMA.FTZ R83, -R83, R83, 1 ;  /* 0x3f80000053537423 */ /* 0x000fe20000010153 */
[----:B------:R-:W-:Y:S01]  /*78f0*/  FFMA.FTZ R99, -R99, R99, 1 ;  /* 0x3f80000063637423 */ /* 0x000fe20000010163 */
[----:B------:R-:W-:-:S05]  /*7900*/  FFMA.FTZ R78, -R78, R78, 1 ;  /* 0x3f8000004e4e7423 */ /* 0x000fca000001014e */
[----:B------:R-:W-:Y:S01]  /*7910*/  MUFU.EX2 R93, R93 ;  /* 0x0000005d005d7308 */ /* 0x000fe20000000800 */
[--C-:B-1----:R-:W-:Y:S01]  /*7920*/  FFMA.FTZ R211, R228, UR4, -R212.reuse ;  /* 0x00000004e4d37c23 */ /* 0x102fe200080108d4 */
        /* <DEDUP_REMOVED lines=9> */
[----:B------:R-:W-:Y:S01]  /*79c0*/  FMUL.FTZ R35, R91, R35 ;  /* 0x000000235b237220 */ /* 0x000fe20000410000 */
[----:B------:R-:W-:Y:S01]  /*79d0*/  FMUL.FTZ R30, R84, R30 ;  /* 0x0000001e541e7220 */ /* 0x000fe20000410000 */
[----:B------:R-:W1:Y:S01]  /*79e0*/  SHFL.IDX PT, R228, R227, R228, 0x1f ;  /* 0x00001fe4e3e47589 */ /* 0x000e6200000e0000 */
[----:B------:R-:W-:-:S02]  /*79f0*/  VIADD R231, R9, 0x10 ;  /* 0x0000001009e77836 */ /* 0x000fc40000000000 */
[----:B------:R-:W-:Y:S01]  /*7a00*/  FMUL.FTZ R36, R26, R36 ;  /* 0x000000241a247220 */ /* 0x000fe20000410000 */
[----:B------:R-:W-:Y:S01]  /*7a10*/  IADD3 R233, R9, 0x18, RZ ;  /* 0x0000001809e97810 */ /* 0x000fe20007ffe0ff */
[----:B------:R-:W2:Y:S01]  /*7a20*/  SHFL.IDX PT, R227, R227, R12, 0x1f ;  /* 0x00001f0ce3e37589 */ /* 0x000ea200000e0000 */
[----:B------:R-:W-:Y:S01]  /*7a30*/  FFMA.FTZ R79, -R79, R79, 1 ;  /* 0x3f8000004f4f7423 */ /* 0x000fe2000001014f */
[----:B------:R-:W-:Y:S08]  /*7a40*/  MUFU.EX2 R211, R211 ;  /* 0x000000d300d37308 */ /* 0x000ff00000000800 */
[----:B------:R-:W-:Y:S08]  /*7a50*/  MUFU.EX2 R203, R203 ;  /* 0x000000cb00cb7308 */ /* 0x000ff00000000800 */
[----:B------:R-:W-:Y:S08]  /*7a60*/  MUFU.EX2 R199, R199 ;  /* 0x000000c700c77308 */ /* 0x000ff00000000800 */
[----:B------:R-:W-:Y:S01]  /*7a70*/  MUFU.EX2 R204, R204 ;  /* 0x000000cc00cc7308 */ /* 0x000fe20000000800 */
[----:B-1----:R-:W-:Y:S01]  /*7a80*/  FADD.FTZ R34, R34, -R228 ;  /* 0x800000e422227221 */ /* 0x002fe20000010000 */
[--C-:B--2---:R-:W-:Y:S01]  /*7a90*/  FADD.FTZ R37, R37, -R227.reuse ;  /* 0x800000e325257221 */ /* 0x104fe20000010000 */
[----:B------:R-:W-:-:S05]  /*7aa0*/  FADD.FTZ R39, R39, -R227 ;  /* 0x800000e327277221 */ /* 0x000fca0000010000 */
        /* <DEDUP_REMOVED lines=17> */
[----:B------:R-:W-:Y:S01]  /*7bc0*/  FFMA.FTZ R196, -R196, R196, 1 ;  /* 0x3f800000c4c47423 */ /* 0x000fe200000101c4 */
[----:B------:R-:W-:Y:S01]  /*7bd0*/  FFMA.FTZ R119, -R119, R119, 1 ;  /* 0x3f80000077777423 */ /* 0x000fe20000010177 */
[----:B------:R-:W-:Y:S01]  /*7be0*/  R2UR UR4, R236 ;  /* 0x00000000ec0472ca */ /* 0x000fe200000e0000 */
[----:B-1----:R-:W-:-:S03]  /*7bf0*/  FFMA.FTZ R226, -R18, R18, 1 ;  /* 0x3f80000012e27423 */ /* 0x002fc60000010112 */
[----:B------:R1:W-:Y:S02]  /*7c00*/  MUFU.EX2 R18, R215 ;  /* 0x000000d700127308 */ /* 0x0003e40000000800 */
[----:B-1----:R-:W-:Y:S01]  /*7c10*/  FMUL.FTZ R215, R226, R234 ;  /* 0x000000eae2d77220 */ /* 0x002fe20000410000 */
[--C-:B------:R-:W-:Y:S01]  /*7c20*/  FADD.FTZ R226, R25, -R232.reuse ;  /* 0x800000e819e27221 */ /* 0x100fe20000010000 */
[----:B------:R-:W-:-:S04]  /*7c30*/  FADD.FTZ R232, R27, -R232 ;  /* 0x800000e81be87221 */ /* 0x000fc80000010000 */
[----:B------:R1:W-:Y:S01]  /*7c40*/  MUFU.EX2 R25, R225 ;  /* 0x000000e100197308 */ /* 0x0003e20000000800 */
[----:B------:R-:W-:-:S07]  /*7c50*/  FMUL.FTZ R34, R90, R34 ;  /* 0x000000225a227220 */ /* 0x000fce0000410000 */
[----:B------:R2:W-:Y:S01]  /*7c60*/  MUFU.EX2 R27, R223 ;  /* 0x000000df001b7308 */ /* 0x0005e20000000800 */
[----:B-1----:R-:W-:Y:S01]  /*7c70*/  FADD.FTZ R225, R32, -R228 ;  /* 0x800000e420e17221 */ /* 0x002fe20000010000 */
[----:B------:R-:W-:Y:S01]  /*7c80*/  FADD.FTZ R228, R33, -R230 ;  /* 0x800000e621e47221 */ /* 0x000fe20000010000 */
[----:B------:R-:W-:-:S05]  /*7c90*/  FFMA.FTZ R33, -R6, R6, 1 ;  /* 0x3f80000006217423 */ /* 0x000fca0000010106 */
[----:B------:R1:W-:Y:S01]  /*7ca0*/  MUFU.EX2 R32, R224 ;  /* 0x000000e000207308 */ /* 0x0003e20000000800 */
[----:B--2---:R-:W-:Y:S01]  /*7cb0*/  FFMA.FTZ R223, -R5, R5, 1 ;  /* 0x3f80000005df7423 */ /* 0x004fe20000010105 */
[----:B------:R-:W-:Y:S01]  /*7cc0*/  FMUL.FTZ R232, R88, R232 ;  /* 0x000000e858e87220 */ /* 0x000fe20000410000 */
[----:B------:R-:W-:Y:S01]  /*7cd0*/  FMUL.FTZ R225, R15, R225 ;  /* 0x000000e10fe17220 */ /* 0x000fe20000410000 */
[----:B------:R-:W-:Y:S01]  /*7ce0*/  FFMA.FTZ R227, -R3, R3, 1 ;  /* 0x3f80000003e37423 */ /* 0x000fe20000010103 */
[----:B------:R-:W-:Y:S01]  /*7cf0*/  FMUL.FTZ R228, R92, R228 ;  /* 0x000000e45ce47220 */ /* 0x000fe20000410000 */
[----:B------:R-:W-:Y:S02]  /*7d00*/  VIADD R230, R9, 0x14 ;  /* 0x0000001409e67836 */ /* 0x000fe40000000000 */
[----:B------:R-:W-:Y:S01]  /*7d10*/  FMUL.FTZ R72, R72, R36 ;  /* 0x0000002448487220 */ /* 0x000fe20000410000 */
[----:B------:R-:W-:Y:S01]  /*7d20*/  FMUL.FTZ R37, R89, R37 ;  /* 0x0000002559257220 */ /* 0x000fe20000410000 */
[----:B-1----:R-:W-:Y:S01]  /*7d30*/  FMUL.FTZ R224, R117, R226 ;  /* 0x000000e275e07220 */ /* 0x002fe20000410000 */
[----:B------:R1:W5:Y:S04]  /*7d40*/  LDL.LU R6, [R1+0x44] ;  /* 0x0000440001067983 */ /* 0x0003680000300800 */
[----:B------:R2:W3:Y:S01]  /*7d50*/  LDS R226, [R10+0x380] ;  /* 0x000380000ae27984 */ /* 0x0004e20000000800 */
[----:B------:R-:W-:Y:S01]  /*7d60*/  FMUL.FTZ R224, R33, R224 ;  /* 0x000000e021e07220 */ /* 0x000fe20000410000 */
[----:B------:R-:W-:Y:S01]  /*7d70*/  FFMA.FTZ R33, -R4, R4, 1 ;  /* 0x3f80000004217423 */ /* 0x000fe20000010104 */
[----:B------:R-:W-:Y:S01]  /*7d80*/  FMUL.FTZ R223, R223, R232 ;  /* 0x000000e8dfdf7220 */ /* 0x000fe20000410000 */
[----:B------:R-:W-:Y:S01]  /*7d90*/  FMUL.FTZ R30, R227, R30 ;  /* 0x0000001ee31e7220 */ /* 0x000fe20000410000 */
[----:B------:R-:W-:Y:S01]  /*7da0*/  FMUL.FTZ R36, R96, R39 ;  /* 0x0000002760247220 */ /* 0x000fe20000410000 */
[----:B------:R1:W5:Y:S01]  /*7db0*/  LDL.LU R5, [R1+0x40] ;  /* 0x0000400001057983 */ /* 0x0003620000300800 */
[----:B--2---:R2:W-:Y:S01]  /*7dc0*/  MUFU.EX2 R10, R222 ;  /* 0x000000de000a7308 */ /* 0x0045e20000000800 */
[----:B------:R-:W-:Y:S01]  /*7dd0*/  IADD3 R232, R9, 0xc, RZ ;  /* 0x0000000c09e87810 */ /* 0x000fe20007ffe0ff */
[----:B------:R-:W-:Y:S01]  /*7de0*/  FMUL.FTZ R39, R73, R37 ;  /* 0x0000002549277220 */ /* 0x000fe20000410000 */
[----:B------:R1:W5:Y:S01]  /*7df0*/  LDL.LU R4, [R1+0x3c] ;  /* 0x00003c0001047983 */ /* 0x0003620000300800 */
[----:B--2---:R-:W-:Y:S01]  /*7e00*/  FMUL.FTZ R222, R33, R28 ;  /* 0x0000001c21de7220 */ /* 0x004fe20000410000 */
[----:B------:R-:W-:-:S03]  /*7e10*/  FFMA.FTZ R28, -R2, R2, 1 ;  /* 0x3f800000021c7423 */ /* 0x000fc60000010102 */
[----:B------:R2:W1:Y:S01]  /*7e20*/  MUFU.EX2 R33, R220 ;  /* 0x000000dc00217308 */ /* 0x0004620000000800 */
[----:B------:R-:W-:Y:S01]  /*7e30*/  FMUL.FTZ R37, R75, R36 ;  /* 0x000000244b257220 */ /* 0x000fe20000410000 */
[----:B------:R1:W5:Y:S04]  /*7e40*/  LDL.LU R3, [R1+0x38] ;  /* 0x0000380001037983 */ /* 0x0003680000300800 */
[----:B------:R1:W5:Y:S01]  /*7e50*/  LDL.LU R2, [R1+0x34] ;  /* 0x0000340001027983 */ /* 0x0003620000300800 */
[----:B------:R-:W-:Y:S01]  /*7e60*/  VIADD R234, R9, 0x1c ;  /* 0x0000001c09ea7836 */ /* 0x000fe20000000000 */
[----:B------:R-:W-:Y:S01]  /*7e70*/  MUFU.EX2 R36, R206 ;  /* 0x000000ce00247308 */ /* 0x000fe20000000800 */
[----:B--2---:R-:W-:Y:S01]  /*7e80*/  FMUL.FTZ R220, R14, R31 ;  /* 0x0000001f0edc7220 */ /* 0x004fe20000410000 */
[----:B------:R-:W-:Y:S01]  /*7e90*/  FMUL.FTZ R31, R28, R29 ;  /* 0x0000001d1c1f7220 */ /* 0x000fe20000410000 */
[----:B------:R-:W-:Y:S01]  /*7ea0*/  FFMA.FTZ R28, -R20, R20, 1 ;  /* 0x3f800000141c7423 */ /* 0x000fe20000010114 */
[----:B------:R-:W-:Y:S01]  /*7eb0*/  LDS R73, [R11+0x380] ;  /* 0x000380000b497984 */ /* 0x000fe20000000800 */
[----:B------:R-:W-:Y:S01]  /*7ec0*/  FMUL.FTZ R29, R237, R220 ;  /* 0x000000dced1d7220 */ /* 0x000fe20000410000 */
[----:B------:R-:W-:Y:S01]  /*7ed0*/  FFMA.FTZ R220, -R235, R235, 1 ;  /* 0x3f800000ebdc7423 */ /* 0x000fe200000101eb */
[----:B------:R-:W-:Y:S01]  /*7ee0*/  VIADD R235, R9, 0x8 ;  /* 0x0000000809eb7836 */ /* 0x000fe20000000000 */
[----:B------:R2:W1:Y:S02]  /*7ef0*/  MUFU.EX2 R20, R217 ;  /* 0x000000d900147308 */ /* 0x0004640000000800 */
[----:B------:R-:W-:Y:S01]  /*7f00*/  FMUL.FTZ R220, R220, R225 ;  /* 0x000000e1dcdc7220 */ /* 0x000fe20000410000 */
[----:B------:R-:W-:Y:S01]  /*7f10*/  FFMA.FTZ R225, -R19, R19, 1 ;  /* 0x3f80000013e17423 */ /* 0x000fe20000010113 */
[----:B---3--:R-:W3:Y:S03]  /*7f20*/  SHFL.IDX PT, R227, R226, R231, 0x1f ;  /* 0x00001fe7e2e37589 */ /* 0x008ee600000e0000 */
[----:B------:R-:W-:Y:S01]  /*7f30*/  FMUL.FTZ R225, R225, R228 ;  /* 0x000000e4e1e17220 */ /* 0x000fe20000410000 */
[----:B------:R4:W-:Y:S01]  /*7f40*/  MUFU.EX2 R19, R221 ;  /* 0x000000dd00137308 */ /* 0x0009e20000000800 */
[----:B--2---:R-:W-:Y:S01]  /*7f50*/  FMUL.FTZ R217, R28, R34 ;  /* 0x000000221cd97220 */ /* 0x004fe20000410000 */
[----:B------:R-:W-:Y:S01]  /*7f60*/  FFMA.FTZ R34, -R74, R74, 1 ;  /* 0x3f8000004a227423 */ /* 0x000fe2000001014a */
[----:B------:R-:W2:Y:S03]  /*7f70*/  SHFL.IDX PT, R28, R226, R9, 0x1f ;  /* 0x00001f09e21c7589 */ /* 0x000ea600000e0000 */
[----:B------:R-:W-:Y:S01]  /*7f80*/  FMUL.FTZ R38, R34, R38 ;  /* 0x0000002622267220 */ /* 0x000fe20000410000 */
[----:B------:R-:W1:Y:S01]  /*7f90*/  SHFL.IDX PT, R74, R226, R115, 0x1f ;  /* 0x00001f73e24a7589 */ /* 0x000e6200000e0000 */
[----:B------:R3:W-:Y:S01]  /*7fa0*/  MUFU.EX2 R34, R219 ;  /* 0x000000db00227308 */ /* 0x0007e20000000800 */
[----:B----4-:R-:W-:-:S02]  /*7fb0*/  FMUL.FTZ R221, R21, R35 ;  /* 0x0000002315dd7220 */ /* 0x010fc40000410000 */
[----:B------:R-:W4:Y:S04]  /*7fc0*/  SHFL.IDX PT, R228, R226, R230, 0x1f ;  /* 0x00001fe6e2e47589 */ /* 0x000f2800000e0000 */
[----:B------:R-:W-:Y:S01]  /*7fd0*/  SHFL.IDX PT, R229, R226, R233, 0x1f ;  /* 0x00001fe9e2e57589 */ /* 0x000fe200000e0000 */
[----:B------:R2:W-:Y:S03]  /*7fe0*/  MUFU.EX2 R21, R218 ;  /* 0x000000da00157308 */ /* 0x0005e60000000800 */
[----:B---3--:R-:W3:Y:S01]  /*7ff0*/  SHFL.IDX PT, R219, R226, R232, 0x1f ;  /* 0x00001fe8e2db7589 */ /* 0x008ee200000e0000 */
[--C-:B------:R-:W-:Y:S01]  /*8000*/  FADD.FTZ R48, R48, -R227.reuse ;  /* 0x800000e330307221 */ /* 0x100fe20000010000 */
[----:B------:R-:W-:-:S03]  /*8010*/  FADD.FTZ R50, R50, -R227 ;  /* 0x800000e332327221 */ /* 0x000fc60000010000 */
[----:B------:R-:W3:Y:S01]  /*8020*/  MUFU.EX2 R35, R216 ;  /* 0x000000d800237308 */ /* 0x000ee20000000800 */
[----:B--2---:R-:W2:Y:S01]  /*8030*/  SHFL.IDX PT, R218, R226, R235, 0x1f ;  /* 0x00001febe2da7589 */ /* 0x004ea200000e0000 */
[--C-:B------:R-:W-:Y:S01]  /*8040*/  FADD.FTZ R40, R40, -R28.reuse ;  /* 0x8000001c28287221 */ /* 0x100fe20000010000 */
[----:B------:R-:W-:Y:S01]  /*8050*/  FADD.FTZ R28, R42, -R28 ;  /* 0x8000001c2a1c7221 */ /* 0x000fe20000010000 */
[----:B------:R-:W-:Y:S01]  /*8060*/  FFMA.FTZ R42, -R77, R77, 1 ;  /* 0x3f8000004d2a7423 */ /* 0x000fe2000001014d */
[----:B------:R-:W-:Y:S01]  /*8070*/  SHFL.IDX PT, R226, R226, R234, 0x1f ;  /* 0x00001feae2e27589 */ /* 0x000fe200000e0000 */
[--C-:B-1----:R-:W-:Y:S01]  /*8080*/  FADD.FTZ R41, R41, -R74.reuse ;  /* 0x8000004a29297221 */ /* 0x102fe20000010000 */
[----:B------:R-:W-:Y:S01]  /*8090*/  FMUL.FTZ R75, R94, R40 ;  /* 0x000000285e4b7220 */ /* 0x000fe20000410000 */
[----:B------:R-:W-:Y:S01]  /*80a0*/  FMUL.FTZ R77, R13, R28 ;  /* 0x0000001c0d4d7220 */ /* 0x000fe20000410000 */
[----:B------:R-:W-:Y:S01]  /*80b0*/  FADD.FTZ R43, R43, -R74 ;  /* 0x8000004a2b2b7221 */ /* 0x000fe20000010000 */
[--C-:B----4-:R-:W-:Y:S01]  /*80c0*/  FADD.FTZ R49, R49, -R228.reuse ;  /* 0x800000e431317221 */ /* 0x110fe20000010000 */
[----:B------:R-:W-:Y:S01]  /*80d0*/  FADD.FTZ R51, R51, -R228 ;  /* 0x800000e433337221 */ /* 0x000fe20000010000 */
[----:B------:R-:W-:Y:S01]  /*80e0*/  FMUL.FTZ R11, R78, R77 ;  /* 0x0000004d4e0b7220 */ /* 0x000fe20000410000 */
[----:B------:R-:W-:Y:S01]  /*80f0*/  SHFL.IDX PT, R74, R73, R232, 0x1f ;  /* 0x00001fe8494a7589 */ /* 0x000fe200000e0000 */
[----:B------:R-:W-:Y:S01]  /*8100*/  FMUL.FTZ R49, R33, R49 ;  /* 0x0000003121317220 */ /* 0x000fe20000410000 */
[----:B------:R-:W-:Y:S01]  /*8110*/  FMUL.FTZ R40, R93, R43 ;  /* 0x0000002b5d287220 */ /* 0x000fe20000410000 */
[----:B------:R-:W-:Y:S01]  /*8120*/  FFMA.FTZ R43, -R82, R82, 1 ;  /* 0x3f800000522b7423 */ /* 0x000fe20000010152 */
[----:B------:R-:W1:Y:S01]  /*8130*/  SHFL.IDX PT, R78, R73, R115, 0x1f ;  /* 0x00001f73494e7589 */ /* 0x000e6200000e0000 */
[--C-:B---3--:R-:W-:Y:S01]  /*8140*/  FADD.FTZ R45, R45, -R219.reuse ;  /* 0x800000db2d2d7221 */ /* 0x108fe20000010000 */
[----:B------:R-:W-:Y:S01]  /*8150*/  FADD.FTZ R47, R47, -R219 ;  /* 0x800000db2f2f7221 */ /* 0x000fe20000010000 */
[----:B------:R-:W-:Y:S01]  /*8160*/  FMUL.FTZ R219, R95, R41 ;  /* 0x000000295fdb7220 */ /* 0x000fe20000410000 */
[----:B------:R-:W-:Y:S01]  /*8170*/  FMUL.FTZ R41, R76, R75 ;  /* 0x0000004b4c297220 */ /* 0x000fe20000410000 */
[----:B------:R-:W-:Y:S01]  /*8180*/  FMUL.FTZ R28, R25, R45 ;  /* 0x0000002d191c7220 */ /* 0x000fe20000410000 */
[----:B------:R-:W3:Y:S01]  /*8190*/  SHFL.IDX PT, R77, R73, R231, 0x1f ;  /* 0x00001fe7494d7589 */ /* 0x000ee200000e0000 */
[--C-:B--2---:R-:W-:Y:S01]  /*81a0*/  FADD.FTZ R44, R44, -R218.reuse ;  /* 0x800000da2c2c7221 */ /* 0x104fe20000010000 */
[----:B------:R-:W-:Y:S01]  /*81b0*/  FADD.FTZ R46, R46, -R218 ;  /* 0x800000da2e2e7221 */ /* 0x000fe20000010000 */
[----:B------:R-:W-:Y:S01]  /*81c0*/  FMUL.FTZ R45, R81, R28 ;  /* 0x0000001c512d7220 */ /* 0x000fe20000410000 */
[----:B------:R-:W-:Y:S01]  /*81d0*/  FMUL.FTZ R28, R27, R47 ;  /* 0x0000002f1b1c7220 */ /* 0x000fe20000410000 */
[----:B------:R-:W-:Y:S01]  /*81e0*/  FMUL.FTZ R75, R12, R44 ;  /* 0x0000002c0c4b7220 */ /* 0x000fe20000410000 */
[----:B------:R-:W-:Y:S01]  /*81f0*/  FMUL.FTZ R47, R32, R48 ;  /* 0x00000030202f7220 */ /* 0x000fe20000410000 */
[----:B------:R-:W2:Y:S01]  /*8200*/  SHFL.IDX PT, R81, R73, R9, 0x1f ;  /* 0x00001f0949517589 */ /* 0x000ea200000e0000 */
        /* <DEDUP_REMOVED lines=10> */
[----:B------:R-:W4:Y:S01]  /*82b0*/  LDL R99, [R1+0x1c] ;  /* 0x00001c0001637983 */ /* 0x000f220000100800 */
[----:B------:R-:W-:Y:S01]  /*82c0*/  FFMA.FTZ R46, -R98, R98, 1 ;  /* 0x3f800000622e7423 */ /* 0x000fe20000010162 */
[----:B-1----:R-:W-:Y:S01]  /*82d0*/  FADD.FTZ R59, R59, -R78 ;  /* 0x8000004e3b3b7221 */ /* 0x002fe20000010000 */
[----:B------:R-:W-:Y:S01]  /*82e0*/  FADD.FTZ R61, R61, -R74 ;  /* 0x8000004a3d3d7221 */ /* 0x000fe20000010000 */
[----:B------:R-:W1:Y:S01]  /*82f0*/  SHFL.IDX PT, R79, R73, R235, 0x1f ;  /* 0x00001feb494f7589 */ /* 0x000e6200000e0000 */
[----:B------:R-:W-:Y:S01]  /*8300*/  FMUL.FTZ R46, R46, R75 ;  /* 0x0000004b2e2e7220 */ /* 0x000fe20000410000 */
[--C-:B------:R-:W-:Y:S01]  /*8310*/  FADD.FTZ R55, R55, -R226.reuse ;  /* 0x800000e237377221 */ /* 0x100fe20000010000 */
[----:B------:R-:W1:Y:S01]  /*8320*/  MUFU.EX2 R206, R209 ;  /* 0x000000d100ce7308 */ /* 0x000e620000000800 */
[----:B------:R-:W1:Y:S01]  /*8330*/  SHFL.IDX PT, R28, R73, R230, 0x1f ;  /* 0x00001fe6491c7589 */ /* 0x000e6200000e0000 */
[--C-:B------:R-:W-:Y:S01]  /*8340*/  FADD.FTZ R52, R52, -R229.reuse ;  /* 0x800000e534347221 */ /* 0x100fe20000010000 */
[----:B------:R-:W-:Y:S01]  /*8350*/  FADD.FTZ R54, R54, -R229 ;  /* 0x800000e536367221 */ /* 0x000fe20000010000 */
[----:B------:R-:W-:Y:S01]  /*8360*/  FADD.FTZ R53, R53, -R226 ;  /* 0x800000e235357221 */ /* 0x000fe20000010000 */
[----:B------:R-:W1:Y:S01]  /*8370*/  SHFL.IDX PT, R76, R73, R234, 0x1f ;  /* 0x00001fea494c7589 */ /* 0x000e6200000e0000 */
[----:B---3--:R-:W-:-:S02]  /*8380*/  FADD.FTZ R66, R66, -R77 ;  /* 0x8000004d42427221 */ /* 0x008fc40000010000 */
[----:B------:R-:W3:Y:S01]  /*8390*/  MUFU.EX2 R213, R213 ;  /* 0x000000d500d57308 */ /* 0x000ee20000000800 */
[----:B------:R2:W3:Y:S01]  /*83a0*/  SHFL.IDX PT, R75, R73, R233, 0x1f ;  /* 0x00001fe9494b7589 */ /* 0x0004e200000e0000 */
[----:B------:R-:W-:Y:S01]  /*83b0*/  FFMA.FTZ R82, -R114, R114, 1 ;  /* 0x3f80000072527423 */ /* 0x000fe20000010172 */
[----:B------:R-:W-:Y:S01]  /*83c0*/  FMUL.FTZ R42, R42, R219 ;  /* 0x000000db2a2a7220 */ /* 0x000fe20000410000 */
[----:B------:R-:W-:Y:S01]  /*83d0*/  FMUL.FTZ R47, R194, R47 ;  /* 0x0000002fc22f7220 */ /* 0x000fe20000410000 */
[----:B--2---:R-:W-:Y:S01]  /*83e0*/  FADD.FTZ R73, R56, -R81 ;  /* 0x8000005138497221 */ /* 0x004fe20000010000 */
[----:B------:R-:W-:Y:S01]  /*83f0*/  FADD.FTZ R56, R57, -R78 ;  /* 0x8000004e39387221 */ /* 0x000fe20000010000 */
[----:B------:R-:W-:Y:S01]  /*8400*/  FADD.FTZ R78, R63, -R74 ;  /* 0x8000004a3f4e7221 */ /* 0x000fe20000010000 */
[----:B------:R-:W-:Y:S01]  /*8410*/  FFMA.FTZ R74, -R104, R104, 1 ;  /* 0x3f800000684a7423 */ /* 0x000fe20000010168 */
[----:B------:R-:W-:Y:S01]  /*8420*/  FMUL.FTZ R73, R36, R73 ;  /* 0x0000004924497220 */ /* 0x000fe20000410000 */
[----:B------:R-:W-:Y:S01]  /*8430*/  FADD.FTZ R57, R64, -R77 ;  /* 0x8000004d40397221 */ /* 0x000fe20000010000 */
[----:B------:R-:W-:-:S02]  /*8440*/  FFMA.FTZ R77, -R105, R105, 1 ;  /* 0x3f800000694d7423 */ /* 0x000fc40000010169 */
[----:B------:R-:W-:Y:S01]  /*8450*/  FMUL.FTZ R74, R74, R73 ;  /* 0x000000494a4a7220 */ /* 0x000fe20000410000 */
[----:B------:R-:W-:Y:S01]  /*8460*/  FMUL.FTZ R56, R211, R56 ;  /* 0x00000038d3387220 */ /* 0x000fe20000410000 */
[----:B------:R-:W2:Y:S01]  /*8470*/  MUFU.EX2 R73, R214 ;  /* 0x000000d600497308 */ /* 0x000ea20000000800 */
[----:B------:R-:W-:Y:S01]  /*8480*/  FMUL.FTZ R80, R35, R55 ;  /* 0x0000003723507220 */ /* 0x000fe20000410000 */
[--C-:B-1----:R-:W-:Y:S01]  /*8490*/  FADD.FTZ R55, R60, -R79.reuse ;  /* 0x8000004f3c377221 */ /* 0x102fe20000010000 */
[----:B------:R-:W-:Y:S01]  /*84a0*/  FADD.FTZ R62, R62, -R79 ;  /* 0x8000004f3e3e7221 */ /* 0x000fe20000010000 */
[----:B------:R-:W-:Y:S01]  /*84b0*/  FMUL.FTZ R77, R77, R56 ;  /* 0x000000384d4d7220 */ /* 0x000fe20000410000 */
[----:B------:R-:W-:Y:S01]  /*84c0*/  FADD.FTZ R58, R58, -R81 ;  /* 0x800000513a3a7221 */ /* 0x000fe20000010000 */
[----:B------:R-:W-:Y:S01]  /*84d0*/  FFMA.FTZ R79, -R111, R111, 1 ;  /* 0x3f8000006f4f7423 */ /* 0x000fe2000001016f */
[----:B------:R-:W-:Y:S01]  /*84e0*/  FMUL.FTZ R56, R203, R78 ;  /* 0x0000004ecb387220 */ /* 0x000fe20000410000 */
[----:B------:R-:W-:Y:S01]  /*84f0*/  FFMA.FTZ R51, -R102, R102, 1 ;  /* 0x3f80000066337423 */ /* 0x000fe20000010166 */
[----:B------:R-:W-:Y:S01]  /*8500*/  FMUL.FTZ R83, R19, R52 ;  /* 0x0000003413537220 */ /* 0x000fe20000410000 */
[----:B------:R-:W-:Y:S01]  /*8510*/  FMUL.FTZ R54, R21, R54 ;  /* 0x0000003615367220 */ /* 0x000fe20000410000 */
[--C-:B------:R-:W-:Y:S01]  /*8520*/  FADD.FTZ R60, R65, -R28.reuse ;  /* 0x8000001c413c7221 */ /* 0x100fe20000010000 */
[----:B------:R-:W-:Y:S01]  /*8530*/  FADD.FTZ R67, R67, -R28 ;  /* 0x8000001c43437221 */ /* 0x000fe20000010000 */
[----:B------:R-:W-:Y:S01]  /*8540*/  FMUL.FTZ R52, R34, R53 ;  /* 0x0000003522347220 */ /* 0x000fe20000410000 */
[--C-:B------:R-:W-:Y:S01]  /*8550*/  FADD.FTZ R28, R69, -R76.reuse ;  /* 0x8000004c451c7221 */ /* 0x100fe20000010000 */
[----:B------:R-:W-:Y:S01]  /*8560*/  FMUL.FTZ R69, R199, R58 ;  /* 0x0000003ac7457220 */ /* 0x000fe20000410000 */
[----:B------:R-:W-:Y:S01]  /*8570*/  FMUL.FTZ R79, R79, R56 ;  /* 0x000000384f4f7220 */ /* 0x000fe20000410000 */
[--C-:B---3--:R-:W-:Y:S01]  /*8580*/  FADD.FTZ R63, R68, -R75.reuse ;  /* 0x8000004b443f7221 */ /* 0x108fe20000010000 */
        /* <DEDUP_REMOVED lines=9> */
[----:B------:R-:W-:Y:S01]  /*8620*/  FADD.FTZ R64, R71, -R76 ;  /* 0x8000004c47407221 */ /* 0x000fe20000010000 */
[----:B------:R-:W-:Y:S01]  /*8630*/  FMUL.FTZ R52, R103, R80 ;  /* 0x0000005067347220 */ /* 0x000fe20000410000 */
        /* <DEDUP_REMOVED lines=278> */
.L_x_2858:
        /* <DEDUP_REMOVED lines=58> */
.L_x_2859:
        /* <DEDUP_REMOVED lines=12> */
.L_x_2849:
        /* <DEDUP_REMOVED lines=34> */
.L_x_2829:
[----:B------:R-:W-:Y:S05]  /*9e20*/  @P0 BRA `(.L_x_2828) ;  /* 0x0000004000f40947 */ /* 0x000fea0003800000 */
[----:B------:R-:W1:Y:S01]  /*9e30*/  LDC R12, c[0x0][0x850] ;  /* 0x00021400ff0c7b82 */ /* 0x000e620000000800 */
[----:B------:R-:W2:Y:S01]  /*9e40*/  S2R R20, SR_TID.X ;  /* 0x0000000000147919 */ /* 0x000ea20000002100 */
[----:B------:R-:W-:Y:S01]  /*9e50*/  ULOP3.LUT UR4, URZ, UR38, URZ, 0x33, !UPT ;  /* 0x000000263f047292 */ /* 0x000fe2000f8e333f */
[----:B------:R-:W-:Y:S01]  /*9e60*/  MOV R7, UR40 ;  /* 0x0000002800077c02 */ /* 0x000fe20008000f00 */
[----:B------:R-:W-:Y:S01]  /*9e70*/  ULDC.64 UR6, c[0x0][0x840] ;  /* 0x0002100000067ab9 */ /* 0x000fe20000000a00 */
[----:B------:R-:W3:Y:S01]  /*9e80*/  S2R R21, SR_CgaCtaId ;  /* 0x0000000000157919 */ /* 0x000ee20000008800 */
[----:B------:R-:W-:Y:S02]  /*9e90*/  MOV R10, 0x400 ;  /* 0x00000400000a7802 */ /* 0x000fe40000000f00 */
[----:B------:R-:W4:Y:S08]  /*9ea0*/  LDC R2, c[0x0][0x8b4] ;  /* 0x00022d00ff027b82 */ /* 0x000f300000000800 */
[----:B------:R-:W5:Y:S01]  /*9eb0*/  LDC.64 R14, c[0x0][0x820] ;  /* 0x00020800ff0e7b82 */ /* 0x000f620000000a00 */
[----:B-1----:R-:W-:-:S07]  /*9ec0*/  ISETP.NE.AND P0, PT, R12, 0x1, PT ;  /* 0x000000010c00780c */ /* 0x002fce0003f05270 */
[----:B------:R-:W1:Y:S01]  /*9ed0*/  LDC.64 R16, c[0x0][0x848] ;  /* 0x00021200ff107b82 */ /* 0x000e620000000a00 */
[----:B----4-:R-:W-:Y:S01]  /*9ee0*/  VIADD R18, R2, UR4 ;  /* 0x0000000402127c36 */ /* 0x010fe20008000000 */
[----:B------:R-:W-:Y:S01]  /*9ef0*/  ULDC.64 UR4, c[0x0][0x818] ;  /* 0x0002060000047ab9 */ /* 0x000fe20000000a00 */
[----:B--2---:R-:W-:-:S05]  /*9f00*/  VIADD R19, R20, 0xffffff80 ;  /* 0xffffff8014137836 */ /* 0x004fca0000000000 */
[----:B------:R-:W2:Y:S01]  /*9f10*/  @P0 LDC R0, c[0x0][0x854] ;  /* 0x00021500ff000b82 */ /* 0x000ea20000000800 */
[----:B------:R-:W-:Y:S02]  /*9f20*/  SHF.L.U32 R4, R18, 0xd, RZ ;  /* 0x0000000d12047819 */ /* 0x000fe400000006ff */
[----:B------:R-:W-:Y:S02]  /*9f30*/  SHF.R.S32.HI R2, RZ, 0x1f, R19 ;  /* 0x0000001fff027819 */ /* 0x000fe40000011413 */
[----:B------:R-:W-:Y:S02]  /*9f40*/  SHF.R.S32.HI R5, RZ, 0x1f, R4 ;  /* 0x0000001fff057819 */ /* 0x000fe40000011404 */
[----:B------:R-:W-:Y:S01]  /*9f50*/  LEA.HI R9, R2, R19, RZ, 0x7 ;  /* 0x0000001302097211 */ /* 0x000fe200078f38ff */
[----:B------:R-:W4:Y:S01]  /*9f60*/  @P0 LDC R3, c[0x0][0x858] ;  /* 0x00021600ff030b82 */ /* 0x000f220000000800 */
[----:B---3--:R-:W-:Y:S01]  /*9f70*/  LEA R21, R21, R10, 0x18 ;  /* 0x0000000a15157211 */ /* 0x008fe200078ec0ff */
[----:B--2---:R-:W-:-:S05]  /*9f80*/  @P0 IMAD.HI.U32 R0, R0, UR40, RZ ;  /* 0x0000002800000c27 */ /* 0x004fca000f8e00ff */
[----:B----4-:R-:W-:-:S04]  /*9f90*/  @P0 SHF.R.U32.HI R7, RZ, R3, R0 ;  /* 0x00000003ff070219 */ /* 0x010fc80000011600 */
[----:B------:R-:W-:Y:S01]  /*9fa0*/  SHF.R.S32.HI R8, RZ, 0x1f, R7 ;  /* 0x0000001fff087819 */ /* 0x000fe20000011407 */
[----:B------:R-:W-:-:S04]  /*9fb0*/  IMAD.WIDE.U32 R2, R7, UR4, R4 ;  /* 0x0000000407027c25 */ /* 0x000fc8000f8e0004 */
[C---:B------:R-:W-:Y:S02]  /*9fc0*/  IMAD R6, R8.reuse, UR6, RZ ;  /* 0x0000000608067c24 */ /* 0x040fe4000f8e02ff */
[----:B------:R-:W-:Y:S01]  /*9fd0*/  IMAD R0, R8, UR4, RZ ;  /* 0x0000000408007c24 */ /* 0x000fe2000f8e02ff */
[----:B------:R-:W-:Y:S01]  /*9fe0*/  USHF.R.S32.HI UR4, URZ, 0x1f, UR39 ;  /* 0x0000001f3f047899 */ /* 0x000fe20008011427 */
[C---:B------:R-:W-:Y:S02]  /*9ff0*/  IMAD R13, R7.reuse, UR7, R6 ;  /* 0x00000007070d7c24 */ /* 0x040fe4000f8e0206 */
[----:B------:R-:W-:Y:S01]  /*a000*/  IMAD R11, R7, UR5, R0 ;  /* 0x00000005070b7c24 */ /* 0x000fe2000f8e0200 */
[C---:B------:R-:W-:Y:S01]  /*a010*/  LOP3.LUT R0, R9.reuse, 0xfffff80, RZ, 0xc0, !PT ;  /* 0x0fffff8009007812 */ /* 0x040fe200078ec0ff */
[----:B------:R-:W-:Y:S02]  /*a020*/  IMAD.SHL.U32 R6, R9, 0x20, RZ ;  /* 0x0000002009067824 */ /* 0x000fe400078e00ff */
[----:B------:R-:W-:Y:S01]  /*a030*/  IMAD.WIDE.U32 R4, R7, UR6, R4 ;  /* 0x0000000607047c25 */ /* 0x000fe2000f8e0004 */
[----:B------:R-:W-:-:S02]  /*a040*/  IADD3 R3, R3, R11, RZ ;  /* 0x0000000b03037210 */ /* 0x000fc40007ffe0ff */
[----:B------:R-:W-:Y:S01]  /*a050*/  LOP3.LUT R9, R6, 0x3ffff000, RZ, 0xc0, !PT ;  /* 0x3ffff00006097812 */ /* 0x000fe200078ec0ff */
[----:B------:R-:W-:Y:S02]  /*a060*/  IMAD.IADD R0, R19, 0x1, -R0 ;  /* 0x0000000113007824 */ /* 0x000fe400078e0a00 */
[----:B------:R-:W-:Y:S02]  /*a070*/  IMAD.IADD R5, R5, 0x1, R13 ;  /* 0x0000000105057824 */ /* 0x000fe400078e020d */
[----:B-----5:R-:W-:Y:S02]  /*a080*/  IMAD R6, R14, UR4, RZ ;  /* 0x000000040e067c24 */ /* 0x020fe4000f8e02ff */
[----:B-1----:R-:W-:Y:S01]  /*a090*/  IMAD R10, R16, UR4, RZ ;  /* 0x00000004100a7c24 */ /* 0x002fe2000f8e02ff */
[----:B------:R-:W-:Y:S05]  /*a0a0*/  WARPSYNC.ALL ;  /* 0x0000000000007948 */ /* 0x000fea0003800000 */
[----:B------:R-:W-:-:S02]  /*a0b0*/  IMAD R0, R0, 0x4, R9 ;  /* 0x0000000400007824 */ /* 0x000fc400078e0209 */
[----:B------:R-:W-:Y:S02]  /*a0c0*/  IMAD R11, R15, UR39, R6 ;  /* 0x000000270f0b7c24 */ /* 0x000fe4000f8e0206 */
[----:B------:R-:W-:Y:S01]  /*a0d0*/  IMAD.WIDE.U32 R2, R14, UR39, R2 ;  /* 0x000000270e027c25 */ /* 0x000fe2000f8e0002 */
[----:B------:R-:W-:-:S03]  /*a0e0*/  LEA R0, R0, R21, 0x2 ;  /* 0x0000001500007211 */ /* 0x000fc600078e10ff */
[----:B------:R-:W-:Y:S02]  /*a0f0*/  IMAD R9, R17, UR39, R10 ;  /* 0x0000002711097c24 */ /* 0x000fe4000f8e020a */
[----:B------:R-:W-:-:S04]  /*a100*/  IMAD.WIDE.U32 R4, R16, UR39, R4 ;  /* 0x0000002710047c25 */ /* 0x000fc8000f8e0004 */
[----:B------:R-:W-:Y:S02]  /*a110*/  IMAD.IADD R11, R3, 0x1, R11 ;  /* 0x00000001030b7824 */ /* 0x000fe400078e020b */
[----:B------:R-:W-:Y:S01]  /*a120*/  IMAD.IADD R10, R5, 0x1, R9 ;  /* 0x00000001050a7824 */ /* 0x000fe200078e0209 */
[----:B------:R-:W-:Y:S01]  /*a130*/  BAR.SYNC.DEFER_BLOCKING 0x1, 0x100 ;  /* 0x0044000000007b1d */ /* 0x000fe20000010000 */
[----:B------:R-:W-:Y:S02]  /*a140*/  ISETP.NE.AND P0, PT, R19, RZ, PT ;  /* 0x000000ff1300720c */ /* 0x000fe40003f05270 */
[----:B------:R-:W-:-:S03]  /*a150*/  ISETP.NE.AND P1, PT, R20, 0x80, PT ;  /* 0x000000801400780c */ /* 0x000fc60003f25270 */
        /* <DEDUP_REMOVED lines=9> */
[----:B------:R-:W-:Y:S02]  /*a1f0*/  SHF.R.S32.HI R9, RZ, 0x1f, R6 ;  /* 0x0000001fff097819 */ /* 0x000fe40000011406 */
[----:B------:R-:W-:-:S04]  /*a200*/  IADD3 R6, P2, P3, R6, UR4, R7 ;  /* 0x0000000406067c10 */ /* 0x000fc8000fb5e007 */
[----:B------:R-:W-:Y:S01]  /*a210*/  IADD3.X R9, R9, UR5, R8, P2, P3 ;  /* 0x0000000509097c10 */ /* 0x000fe200097e6408 */
[----:B------:R3:W-:Y:S01]  /*a220*/  STS.128 [R0], R152 ;  /* 0x0000009800007388 */ /* 0x0007e20000000c00 */
[C---:B------:R-:W-:Y:S01]  /*a230*/  SHF.L.U32 R18, R6.reuse, 0x2, RZ ;  /* 0x0000000206127819 */ /* 0x040fe200000006ff */
[----:B------:R-:W-:Y:S01]  /*a240*/  ULDC.64 UR4, c[0x0][0x868] ;  /* 0x00021a0000047ab9 */ /* 0x000fe20000000a00 */
[----:B------:R-:W-:Y:S01]  /*a250*/  SHF.L.U64.HI R13, R6, 0x2, R9 ;  /* 0x00000002060d7819 */ /* 0x000fe20000010209 */
[----:B------:R3:W-:Y:S01]  /*a260*/  STS.128 [R0+0x800], R156 ;  /* 0x0008009c00007388 */ /* 0x0007e20000000c00 */
[----:B------:R-:W-:Y:S01]  /*a270*/  IADD3 R6, P4, R18, UR4, RZ ;  /* 0x0000000412067c10 */ /* 0x000fe2000ff9e0ff */
[----:B------:R-:W-:Y:S01]  /*a280*/  IMAD.MOV R9, RZ, RZ, -R7 ;  /* 0x000000ffff097224 */ /* 0x000fe200078e0a07 */
[----:B-1----:R-:W-:Y:S01]  /*a290*/  LEA R14, P2, R2, R14, 0x2 ;  /* 0x0000000e020e7211 */ /* 0x002fe200078410ff */
[----:B------:R3:W-:Y:S01]  /*a2a0*/  STS.128 [R0+0x1000], R160 ;  /* 0x001000a000007388 */ /* 0x0007e20000000c00 */
[----:B------:R-:W-:Y:S01]  /*a2b0*/  IADD3.X R7, R13, UR5, RZ, P4, !PT ;  /* 0x000000050d077c10 */ /* 0x000fe2000a7fe4ff */
[----:B------:R-:W-:-:S02]  /*a2c0*/  IMAD R9, R12, R9, UR40 ;  /* 0x000000280c097e24 */ /* 0x000fc4000f8e0209 */
[----:B------:R3:W-:Y:S01]  /*a2d0*/  STS.128 [R0+0x1800], R164 ;  /* 0x001800a400007388 */ /* 0x0007e20000000c00 */
[----:B--2---:R-:W-:-:S03]  /*a2e0*/  LEA R16, P3, R4, R16, 0x2 ;  /* 0x0000001004107211 */ /* 0x004fc600078610ff */
[----:B------:R3:W-:Y:S04]  /*a2f0*/  STS.128 [R0+0x2000], R168 ;  /* 0x002000a800007388 */ /* 0x0007e80000000c00 */
[----:B------:R3:W-:Y:S04]  /*a300*/  STS.128 [R0+0x2800], R172 ;  /* 0x002800ac00007388 */ /* 0x0007e80000000c00 */
[----:B------:R3:W-:Y:S04]  /*a310*/  STS.128 [R0+0x3000], R176 ;  /* 0x003000b000007388 */ /* 0x0007e80000000c00 */
[----:B------:R3:W-:Y:S01]  /*a320*/  STS.128 [R0+0x3800], R180 ;  /* 0x003800b400007388 */ /* 0x0007e20000000c00 */
[----:B------:R-:W-:Y:S05]  /*a330*/  @P0 BRA `(.L_x_2862) ;  /* 0x0000000000140947 */ /* 0x000fea0003800000 */
.L_x_2863:
[----:B------:R-:W2:Y:S04]  /*a340*/  LDG.E.STRONG.GPU R8, desc[UR36][R6.64] ;  /* 0x0000002406087981 */ /* 0x000ea8000c1ef900 */
[----:B--2---:R-:W-:Y:S01]  /*a350*/  CCTL.IVALL ;  /* 0x00000000ff00798f */ /* 0x004fe20002000000 */
[----:B------:R-:W-:Y:S05]  /*a360*/  YIELD ;  /* 0x0000000000007946 */ /* 0x000fea0003800000 */
[----:B------:R-:W-:-:S13]  /*a370*/  ISETP.NE.AND P0, PT, R8, R9, PT ;  /* 0x000000090800720c */ /* 0x000fda0003f05270 */
[----:B------:R-:W-:Y:S05]  /*a380*/  @P0 BRA `(.L_x_2863) ;  /* 0xfffffffc00ec0947 */ /* 0x000fea000383ffff */
.L_x_2862:
[----:B------:R-:W-:Y:S05]  /*a390*/  BSYNC B0 ;  /* 0x0000000000007941 */ /* 0x000fea0003800000 */
.L_x_2861:
[----:B------:R-:W-:Y:S01]  /*a3a0*/  UMOV UR4, 0xffffffff ;  /* 0xffffffff00047882 */ /* 0x000fe20000000000 */
[----:B------:R-:W-:Y:S02]  /*a3b0*/  LEA.HI.X R11, R2, R15, R11, 0x2, P2 ;  /* 0x0000000f020b7211 */ /* 0x000fe400010f140b */
[----:B------:R-:W-:Y:S01]  /*a3c0*/  LEA.HI.X R10, R4, R17, R10, 0x2, P3 ;  /* 0x00000011040a7211 */ /* 0x000fe200018f140a */
[----:B------:R-:W-:Y:S06]  /*a3d0*/  BRA.DIV UR4, `(.L_x_2864) ;  /* 0x0000004204107947 */ /* 0x000fec000b800000 */
[----:B------:R-:W-:Y:S01]  /*a3e0*/  NOP ;  /* 0x0000000000007918 */ /* 0x000fe20000000000 */
.L_x_2953:
        /* <DEDUP_REMOVED lines=17> */
.L_x_2867:
[----:B------:R-:W-:Y:S01]  /*a500*/  @P0 ELECT P2, URZ, PT ;  /* 0x00000000003f082f */ /* 0x000fe20003840000 */
[----:B------:R1:W-:-:S12]  /*a510*/  UBLKRED.G.S.ADD.F32.RN [UR4], [UR6], UR7, desc[UR8] ;  /* 0x00000804060073bb */ /* 0x0003d800080a1407 */
[----:B------:R-:W-:Y:S02]  /*a520*/  @P2 PLOP3.LUT P0, PT, P2, PT, PT, 0x8, 0x0 ;  /* 0x000000000000281c */ /* 0x000fe4000170e170 */
[----:B------:R-:W-:-:S11]  /*a530*/  PLOP3.LUT P2, PT, PT, PT, PT, 0x8, 0x0 ;  /* 0x000000000000781c */ /* 0x000fd60003f4e170 */
[----:B-1----:R-:W-:Y:S05]  /*a540*/  @P0 BRA.U.ANY `(.L_x_2867) ;  /* 0xfffffffd00ec0947 */ /* 0x002fea000393ffff */
[----:B------:R0:W-:Y:S01]  /*a550*/  UTMACMDFLUSH ;  /* 0x00000000000079b7 */ /* 0x0001e20000000000 */
[----:B------:R-:W-:-:S04]  /*a560*/  DEPBAR.LE SB0, 0x0 ;  /* 0x000080000000791a */ /* 0x000fc80000000000 */
.L_x_2866:
[----:B------:R-:W-:Y:S05]  /*a570*/  BSYNC B0 ;  /* 0x0000000000007941 */ /* 0x000fea0003800000 */
.L_x_2865:
        /* <DEDUP_REMOVED lines=14> */
.L_x_2869:
[----:B------:R-:W-:Y:S05]  /*a660*/  BSYNC B0 ;  /* 0x0000000000007941 */ /* 0x000fea0003800000 */
.L_x_2868:
        /* <DEDUP_REMOVED lines=14> */
.L_x_2872:
[----:B-1-3--:R-:W2:Y:S04]  /*a750*/  LDG.E.STRONG.GPU R0, desc[UR36][R2.64] ;  /* 0x0000002402007981 */ /* 0x00aea8000c1ef900 */
[----:B--2---:R-:W-:Y:S01]  /*a760*/  CCTL.IVALL ;  /* 0x00000000ff00798f */ /* 0x004fe20002000000 */
[----:B------:R-:W-:Y:S05]  /*a770*/  YIELD ;  /* 0x0000000000007946 */ /* 0x000fea0003800000 */
[----:B------:R-:W-:-:S13]  /*a780*/  ISETP.NE.AND P0, PT, R0, R9, PT ;  /* 0x000000090000720c */ /* 0x000fda0003f05270 */
[----:B------:R-:W-:Y:S05]  /*a790*/  @P0 BRA `(.L_x_2872) ;  /* 0xfffffffc00ec0947 */ /* 0x000fea000383ffff */
.L_x_2871:
[----:B------:R-:W-:Y:S05]  /*a7a0*/  BSYNC B0 ;  /* 0x0000000000007941 */ /* 0x000fea0003800000 */
.L_x_2870:
[----:B------:R-:W-:-:S03]  /*a7b0*/  UMOV UR4, 0xffffffff ;  /* 0xffffffff00047882 */ /* 0x000fc60000000000 */
[----:B------:R-:W-:Y:S05]  /*a7c0*/  BRA.DIV UR4, `(.L_x_2873) ;  /* 0x0000003e04307947 */ /* 0x000fea000b800000 */
[----:B------:R-:W-:Y:S01]  /*a7d0*/  NOP ;  /* 0x0000000000007918 */ /* 0x000fe20000000000 */
.L_x_2956:
        /* <DEDUP_REMOVED lines=17> */
.L_x_2876:
[----:B------:R-:W-:Y:S01]  /*a8f0*/  @P0 ELECT P2, URZ, PT ;  /* 0x00000000003f082f */ /* 0x000fe20003840000 */
[----:B------:R2:W-:-:S12]  /*a900*/  UBLKRED.G.S.ADD.F32.RN [UR4], [UR6], UR7, desc[UR8] ;  /* 0x00000804060073bb */ /* 0x0005d800080a1407 */
[----:B------:R-:W-:Y:S02]  /*a910*/  @P2 PLOP3.LUT P0, PT, P2, PT, PT, 0x8, 0x0 ;  /* 0x000000000000281c */ /* 0x000fe4000170e170 */
[----:B------:R-:W-:-:S11]  /*a920*/  PLOP3.LUT P2, PT, PT, PT, PT, 0x8, 0x0 ;  /* 0x000000000000781c */ /* 0x000fd60003f4e170 */
[----:B--2---:R-:W-:Y:S05]  /*a930*/  @P0 BRA.U.ANY `(.L_x_2876) ;  /* 0xfffffffd00ec0947 */ /* 0x004fea000393ffff */
[----:B------:R0:W-:Y:S01]  /*a940*/  UTMACMDFLUSH ;  /* 0x00000000000079b7 */ /* 0x0001e20000000000 */
[----:B------:R-:W-:-:S04]  /*a950*/  DEPBAR.LE SB0, 0x0 ;  /* 0x000080000000791a */ /* 0x000fc80000000000 */
.L_x_2875:
[----:B------:R-:W-:Y:S05]  /*a960*/  BSYNC B0 ;  /* 0x0000000000007941 */ /* 0x000fea0003800000 */
.L_x_2874:
[----:B------:R-:W-:Y:S01]  /*a970*/  NOP ;  /* 0x0000000000007918 */ /* 0x000fe20000000000 */
[----:B------:R-:W-:Y:S05]  /*a980*/  @P1 BRA `(.L_x_2828) ;  /* 0x00000038001c1947 */ /* 0x000fea0003800000 */
[----:B------:R-:W-:Y:S01]  /*a990*/  MOV R5, 0x1 ;  /* 0x0000000100057802 */ /* 0x000fe20000000f00 */
        /* <DEDUP_REMOVED lines=11> */
.L_x_2824:
        /* <DEDUP_REMOVED lines=29> */
.L_x_2878:
[----:B------:R-:W-:Y:S01]  /*ac20*/  ULDC UR9, c[0x0][0x8cc] ;  /* 0x0002330000097ab9 */ /* 0x000fe20000000800 */
[----:B------:R-:W-:Y:S01]  /*ac30*/  UMOV UR7, UR8 ;  /* 0x0000000800077c82 */ /* 0x000fe20008000000 */
[----:B------:R-:W-:-:S11]  /*ac40*/  UISETP.NE.AND UP0, UPT, UR9, 0x1, UPT ;  /* 0x000000010900788c */ /* 0x000fd6000bf05270 */
[----:B------:R-:W-:Y:S02]  /*ac50*/  @UP0 ULDC.64 UR10, c[0x0][0x8d0] ;  /* 0x00023400000a0ab9 */ /* 0x000fe40000000a00 */
[----:B------:R-:W-:-:S04]  /*ac60*/  UIMAD.WIDE.U32 UR4, UR8, UR10, URZ ;  /* 0x0000000a080472a5 */ /* 0x000fc8000f8e003f */
[----:B------:R-:W-:-:S04]  /*ac70*/  @UP0 USHF.R.U32.HI UR7, URZ, UR11, UR5 ;  /* 0x0000000b3f070299 */ /* 0x000fc80008011605 */
[----:B------:R-:W-:-:S12]  /*ac80*/  UIMAD UR4, UR7, UR9, URZ ;  /* 0x00000009070472a4 */ /* 0x000fd8000f8e023f */
.L_x_2879:
        /* <DEDUP_REMOVED lines=75> */
[----:B------:R-:W-:Y:S01]  /*b140*/  IMAD.U32 R3, RZ, RZ, UR4 ;  /* 0x00000004ff037e24 */ /* 0x000fe2000f8e00ff */
[----:B------:R-:W-:Y:S06]  /*b150*/  @P2 BRA `(.L_x_2882) ;  /* 0x0000000000302947 */ /* 0x000fec0003800000 */
[----:B------:R-:W-:-:S04]  /*b160*/  UIMAD UR4, UR8, 0x60, UR12 ;  /* 0x00000060080478a4 */ /* 0x000fc8000f8e020c */
[----:B------:R-:W-:-:S04]  /*b170*/  USHF.R.S32.HI UR10, URZ, 0x1f, UR4 ;  /* 0x0000001f3f0a7899 */ /* 0x000fc80008011404 */
[----:B------:R-:W-:-:S04]  /*b180*/  ULEA.HI UR10, UR10, UR4, URZ, 0x7 ;  /* 0x000000040a0a7291 */ /* 0x000fc8000f8f383f */
[----:B------:R-:W-:-:S04]  /*b190*/  USHF.R.S32.HI UR10, URZ, 0x7, UR10 ;  /* 0x000000073f0a7899 */ /* 0x000fc8000801140a */
[----:B------:R-:W-:-:S04]  /*b1a0*/  UISETP.LT.AND UP0, UPT, UR16, UR10, UPT ;  /* 0x0000000a1000728c */ /* 0x000fc8000bf01270 */
[----:B------:R-:W-:-:S06]  /*b1b0*/  USEL UR10, UR16, UR10, UP0 ;  /* 0x0000000a100a7287 */ /* 0x000fcc0008000000 */
[----:B------:R-:W-:-:S07]  /*b1c0*/  IADD3 R5, R8, UR10, RZ ;  /* 0x0000000a08057c10 */ /* 0x000fce000fffe0ff */
.L_x_2883:
[----:B------:R-:W2:Y:S04]  /*b1d0*/  LDG.E.STRONG.GPU R4, desc[UR36][R2.64] ;  /* 0x0000002402047981 */ /* 0x000ea8000c1ef900 */
[----:B--2---:R-:W-:Y:S01]  /*b1e0*/  CCTL.IVALL ;  /* 0x00000000ff00798f */ /* 0x004fe20002000000 */
[----:B------:R-:W-:Y:S05]  /*b1f0*/  YIELD ;  /* 0x0000000000007946 */ /* 0x000fea0003800000 */
[----:B------:R-:W-:-:S13]  /*b200*/  ISETP.NE.AND P1, PT, R4, R5, PT ;  /* 0x000000050400720c */ /* 0x000fda0003f25270 */
[----:B------:R-:W-:Y:S05]  /*b210*/  @P1 BRA `(.L_x_2883) ;  /* 0xfffffffc00ec1947 */ /* 0x000fea000383ffff */
.L_x_2882:
[----:B------:R-:W-:Y:S05]  /*b220*/  BSYNC B0 ;  /* 0x0000000000007941 */ /* 0x000fea0003800000 */
.L_x_2881:
[----:B------:R-:W-:-:S03]  /*b230*/  UMOV UR4, 0xffffffff ;  /* 0xffffffff00047882 */ /* 0x000fc60000000000 */
[----:B------:R-:W-:Y:S05]  /*b240*/  BRA.DIV UR4, `(.L_x_2884) ;  /* 0x0000003204ac7947 */ /* 0x000fea000b800000 */
[----:B------:R-:W-:Y:S01]  /*b250*/  NOP ;  /* 0x0000000000007918 */ /* 0x000fe20000000000 */
.L_x_2959:
        /* <DEDUP_REMOVED lines=22> */
.L_x_2886:
[----:B------:R-:W-:Y:S05]  /*b3c0*/  BSYNC B0 ;  /* 0x0000000000007941 */ /* 0x000fea0003800000 */
.L_x_2885:
        /* <DEDUP_REMOVED lines=20> */
.L_x_2888:
[----:B------:R-:W-:Y:S05]  /*b510*/  BSYNC B0 ;  /* 0x0000000000007941 */ /* 0x000fea0003800000 */
.L_x_2887:
[----:B------:R-:W-:Y:S06]  /*b520*/  BAR.ARV 0xa, 0xa0 ;  /* 0x0282800000007b1d */ /* 0x000fec0000002000 */
[----:B------:R-:W-:Y:S04]  /*b530*/  BSSY B0, `(.L_x_2889) ;  /* 0x0000003000007945 */ /* 0x000fe80003800000 */
[----:B------:R-:W-:Y:S05]  /*b540*/  @!P0 BRA `(.L_x_2890) ;  /* 0x0000000000048947 */ /* 0x000fea0003800000 */
[----:B------:R-:W-:-:S04]  /*b550*/  DEPBAR.LE SB0, 0x0 ;  /* 0x000080000000791a */ /* 0x000fc80000000000 */
.L_x_2890:
[----:B------:R-:W-:Y:S05]  /*b560*/  BSYNC B0 ;  /* 0x0000000000007941 */ /* 0x000fea0003800000 */
.L_x_2889:
        /* <DEDUP_REMOVED lines=19> */
.L_x_2892:
[----:B------:R-:W-:Y:S05]  /*b6a0*/  BSYNC B0 ;  /* 0x0000000000007941 */ /* 0x000fea0003800000 */
.L_x_2891:
[----:B------:R-:W-:Y:S01]  /*b6b0*/  UIADD3 UR17, UR8, 0x1, URZ ;  /* 0x0000000108117890 */ /* 0x000fe2000fffe03f */
[----:B------:R-:W-:Y:S11]  /*b6c0*/  BRA `(.L_x_2893) ;  /* 0x0000000000047947 */ /* 0x000ff60003800000 */
.L_x_2880:
[----:B------:R-:W-:-:S05]  /*b6d0*/  UMOV UR17, UR8 ;  /* 0x0000000800117c82 */ /* 0x000fca0008000000 */
.L_x_2893:
        /* <DEDUP_REMOVED lines=12> */
.L_x_2918:
        /* <DEDUP_REMOVED lines=12> */
[----:B------:R-:W-:-:S04]  /*b860*/  USHF.R.S32.HI UR18, URZ, 0x1f, UR28 ;  /* 0x0000001f3f127899 */ /* 0x000fc8000801141c */
[----:B------:R-:W-:-:S04]  /*b870*/  ULEA.HI UR18, UR18, UR28, URZ, 0x7 ;  /* 0x0000001c12127291 */ /* 0x000fc8000f8f383f */
[----:B------:R-:W-:-:S04]  /*b880*/  USHF.R.S32.HI UR18, URZ, 0x7, UR18 ;  /* 0x000000073f127899 */ /* 0x000fc80008011412 */
[----:B------:R-:W-:-:S04]  /*b890*/  UISETP.LT.AND UP0, UPT, UR16, UR18, UPT ;  /* 0x000000121000728c */ /* 0x000fc8000bf01270 */
[----:B------:R-:W-:-:S06]  /*b8a0*/  USEL UR18, UR16, UR18, UP0 ;  /* 0x0000001210127287 */ /* 0x000fcc0008000000 */
[----:B------:R-:W-:-:S07]  /*b8b0*/  VIADD R5, R8, UR18 ;  /* 0x0000001208057c36 */ /* 0x000fce0008000000 */
.L_x_2896:
[----:B------:R-:W2:Y:S04]  /*b8c0*/  LDG.E.STRONG.GPU R4, desc[UR36][R2.64] ;  /* 0x0000002402047981 */ /* 0x000ea8000c1ef900 */
[----:B--2---:R-:W-:Y:S01]  /*b8d0*/  CCTL.IVALL ;  /* 0x00000000ff00798f */ /* 0x004fe20002000000 */
[----:B------:R-:W-:Y:S05]  /*b8e0*/  YIELD ;  /* 0x0000000000007946 */ /* 0x000fea0003800000 */
[----:B------:R-:W-:-:S13]  /*b8f0*/  ISETP.NE.AND P1, PT, R4, R5, PT ;  /* 0x000000050400720c */ /* 0x000fda0003f25270 */
[----:B------:R-:W-:Y:S05]  /*b900*/  @P1 BRA `(.L_x_2896) ;  /* 0xfffffffc00ec1947 */ /* 0x000fea000383ffff */
.L_x_2895:
[----:B------:R-:W-:Y:S05]  /*b910*/  BSYNC B0 ;  /* 0x0000000000007941 */ /* 0x000fea0003800000 */
.L_x_2894:
[----:B------:R-:W-:-:S03]  /*b920*/  UMOV UR18, 0xffffffff ;  /* 0xffffffff00127882 */ /* 0x000fc60000000000 */
[----:B------:R-:W-:Y:S05]  /*b930*/  BRA.DIV UR18, `(.L_x_2897) ;  /* 0x0000002e120c7947 */ /* 0x000fea000b800000 */
[----:B------:R-:W-:Y:S01]  /*b940*/  NOP ;  /* 0x0000000000007918 */ /* 0x000fe20000000000 */
.L_x_2962:
        /* <DEDUP_REMOVED lines=19> */
.L_x_2899:
[----:B------:R-:W-:Y:S05]  /*ba80*/  BSYNC B0 ;  /* 0x0000000000007941 */ /* 0x000fea0003800000 */
.L_x_2898:
        /* <DEDUP_REMOVED lines=15> */
.L_x_2901:
[----:B------:R-:W-:Y:S05]  /*bb80*/  BSYNC B0 ;  /* 0x0000000000007941 */ /* 0x000fea0003800000 */
.L_x_2900:
[----:B------:R-:W-:Y:S06]  /*bb90*/  BAR.ARV 0xa, 0xa0 ;  /* 0x0282800000007b1d */ /* 0x000fec0000002000 */
[----:B------:R-:W-:Y:S04]  /*bba0*/  BSSY B0, `(.L_x_2902) ;  /* 0x0000003000007945 */ /* 0x000fe80003800000 */
[----:B------:R-:W-:Y:S05]  /*bbb0*/  @!P0 BRA `(.L_x_2903) ;  /* 0x0000000000048947 */ /* 0x000fea0003800000 */
[----:B------:R-:W-:-:S04]  /*bbc0*/  DEPBAR.LE SB0, 0x0 ;  /* 0x000080000000791a */ /* 0x000fc80000000000 */
.L_x_2903:
[----:B------:R-:W-:Y:S05]  /*bbd0*/  BSYNC B0 ;  /* 0x0000000000007941 */ /* 0x000fea0003800000 */
.L_x_2902:
        /* <DEDUP_REMOVED lines=19> */
.L_x_2905:
[----:B------:R-:W-:Y:S05]  /*bd10*/  BSYNC B0 ;  /* 0x0000000000007941 */ /* 0x000fea0003800000 */
.L_x_2904:
        /* <DEDUP_REMOVED lines=16> */
.L_x_2908:
[----:B------:R-:W2:Y:S04]  /*be20*/  LDG.E.STRONG.GPU R4, desc[UR36][R2.64] ;  /* 0x0000002402047981 */ /* 0x000ea8000c1ef900 */
[----:B--2---:R-:W-:Y:S01]  /*be30*/  CCTL.IVALL ;  /* 0x00000000ff00798f */ /* 0x004fe20002000000 */
[----:B------:R-:W-:Y:S05]  /*be40*/  YIELD ;  /* 0x0000000000007946 */ /* 0x000fea0003800000 */
[----:B------:R-:W-:-:S13]  /*be50*/  ISETP.NE.AND P1, PT, R4, R5, PT ;  /* 0x000000050400720c */ /* 0x000fda0003f25270 */
[----:B------:R-:W-:Y:S05]  /*be60*/  @P1 BRA `(.L_x_2908) ;  /* 0xfffffffc00ec1947 */ /* 0x000fea000383ffff */
.L_x_2907:
[----:B------:R-:W-:Y:S05]  /*be70*/  BSYNC B0 ;  /* 0x0000000000007941 */ /* 0x000fea0003800000 */
.L_x_2906:
[----:B------:R-:W-:-:S03]  /*be80*/  UMOV UR10, 0xffffffff ;  /* 0xffffffff000a7882 */ /* 0x000fc60000000000 */
[----:B------:R-:W-:Y:S05]  /*be90*/  BRA.DIV UR10, `(.L_x_2909) ;  /* 0x000000260ad07947 */ /* 0x000fea000b800000 */
[----:B------:R-:W-:Y:S01]  /*bea0*/  NOP ;  /* 0x0000000000007918 */ /* 0x000fe20000000000 */
.L_x_2965:
        /* <DEDUP_REMOVED lines=15> */
.L_x_2911:
[----:B------:R-:W-:Y:S05]  /*bfa0*/  BSYNC B0 ;  /* 0x0000000000007941 */ /* 0x000fea0003800000 */
.L_x_2910:
        /* <DEDUP_REMOVED lines=15> */
.L_x_2913:
[----:B------:R-:W-:Y:S05]  /*c0a0*/  BSYNC B0 ;  /* 0x0000000000007941 */ /* 0x000fea0003800000 */
.L_x_2912:
[----:B------:R-:W-:Y:S06]  /*c0b0*/  BAR.ARV 0xa, 0xa0 ;  /* 0x0282800000007b1d */ /* 0x000fec0000002000 */
[----:B------:R-:W-:Y:S04]  /*c0c0*/  BSSY B0, `(.L_x_2914) ;  /* 0x0000003000007945 */ /* 0x000fe80003800000 */
[----:B------:R-:W-:Y:S05]  /*c0d0*/  @!P0 BRA `(.L_x_2915) ;  /* 0x0000000000048947 */ /* 0x000fea0003800000 */
[----:B------:R-:W-:-:S04]  /*c0e0*/  DEPBAR.LE SB0, 0x0 ;  /* 0x000080000000791a */ /* 0x000fc80000000000 */
.L_x_2915:
[----:B------:R-:W-:Y:S05]  /*c0f0*/  BSYNC B0 ;  /* 0x0000000000007941 */ /* 0x000fea0003800000 */
.L_x_2914:
        /* <DEDUP_REMOVED lines=19> */
.L_x_2917:
[----:B------:R-:W-:Y:S05]  /*c230*/  BSYNC B0 ;  /* 0x0000000000007941 */ /* 0x000fea0003800000 */
.L_x_2916:
[----:B------:R-:W-:Y:S02]  /*c240*/  UIADD3 UR17, UR17, 0x2, URZ ;  /* 0x0000000211117890 */ /* 0x000fe4000fffe03f */
[----:B------:R-:W-:Y:S02]  /*c250*/  UIADD3 UR4, UR4, 0x3000, URZ ;  /* 0x0000300004047890 */ /* 0x000fe4000fffe03f */
[----:B------:R-:W-:-:S06]  /*c260*/  UISETP.GE.AND UP0, UPT, UR17, UR5, UPT ;  /* 0x000000051100728c */ /* 0x000fcc000bf06270 */
[----:B------:R-:W-:-:S13]  /*c270*/  PLOP3.LUT P1, PT, PT, PT, UP0, 0x80, 0x0 ;  /* 0x000000000000781c */ /* 0x000fda0003f2f008 */
[----:B------:R-:W-:Y:S05]  /*c280*/  @!P1 BRA `(.L_x_2918) ;  /* 0xfffffff400449947 */ /* 0x000fea000383ffff */
[----:B------:R-:W-:Y:S05]  /*c290*/  BRA `(.L_x_2828) ;  /* 0x0000001c00d87947 */ /* 0x000fea0003800000 */
.L_x_2877:
        /* <DEDUP_REMOVED lines=21> */
.L_x_2919:
[----:B------:R-:W-:Y:S01]  /*c3f0*/  ULDC UR9, c[0x0][0x8cc] ;  /* 0x0002330000097ab9 */ /* 0x000fe20000000800 */
[----:B------:R-:W-:Y:S01]  /*c400*/  UMOV UR7, UR8 ;  /* 0x0000000800077c82 */ /* 0x000fe20008000000 */
[----:B------:R-:W-:-:S11]  /*c410*/  UISETP.NE.AND UP0, UPT, UR9, 0x1, UPT ;  /* 0x000000010900788c */ /* 0x000fd6000bf05270 */
[----:B------:R-:W-:Y:S02]  /*c420*/  @UP0 ULDC.64 UR10, c[0x0][0x8d0] ;  /* 0x00023400000a0ab9 */ /* 0x000fe40000000a00 */
[----:B------:R-:W-:-:S04]  /*c430*/  UIMAD.WIDE.U32 UR4, UR8, UR10, URZ ;  /* 0x0000000a080472a5 */ /* 0x000fc8000f8e003f */
[----:B------:R-:W-:-:S04]  /*c440*/  @UP0 USHF.R.U32.HI UR7, URZ, UR11, UR5 ;  /* 0x0000000b3f070299 */ /* 0x000fc80008011605 */
[----:B------:R-:W-:-:S12]  /*c450*/  UIMAD UR4, UR7, UR9, URZ ;  /* 0x00000009070472a4 */ /* 0x000fd8000f8e023f */
.L_x_2920:
[----:B------:R-:W-:Y:S01]  /*c460*/  ULDC UR9, c[0x0][0x8c0] ;  /* 0x0002300000097ab9 */ /* 0x000fe20000000800 */
[----:B------:R-:W-:Y:S01]  /*c470*/  UIADD3 UR4, UR8, -UR4, URZ ;  /* 0x8000000408047290 */ /* 0x000fe2000fffe03f */
[----:B------:R-:W-:Y:S01]  /*c480*/  IMAD.MOV.U32 R8, RZ, RZ, 0x1 ;  /* 0x00000001ff087424 */ /* 0x000fe200078e00ff */
[----:B------:R-:W-:Y:S01]  /*c490*/  UISETP.NE.AND UP0, UPT, UR9, 0x1, UPT ;  /* 0x000000010900788c */ /* 0x000fe2000bf05270 */
[----:B------:R-:W-:Y:S01]  /*c4a0*/  MOV R0, RZ ;  /* 0x000000ff00007202 */ /* 0x000fe20000000f00 */
        /* <DEDUP_REMOVED lines=18> */
[----:B-1----:R-:W-:Y:S01]  /*c5d0*/  IADD3 R2, -R2, UR11, R3 ;  /* 0x0000000b02027c10 */ /* 0x002fe2000fffe103 */
[----:B------:R-:W-:-:S04]  /*c5e0*/  VIADD R3, R3, 0x5f ;  /* 0x0000005f03037836 */ /* 0x000fc80000000000 */
        /* <DEDUP_REMOVED lines=31> */
[----:B------:R-:W-:Y:S01]  /*c7e0*/  MOV R9, UR21 ;  /* 0x0000001500097c02 */ /* 0x000fe20008000f00 */
[----:B------:R-:W-:-:S03]  /*c7f0*/  IMAD.WIDE.U32 R6, R6, UR20, RZ ;  /* 0x0000001406067c25 */ /* 0x000fc6000f8e00ff */
[----:B------:R-:W-:Y:S01]  /*c800*/  SHF.R.S32.HI R9, RZ, 0x1f, R9 ;  /* 0x0000001fff097819 */ /* 0x000fe20000011409 */
[----:B---3--:R-:W-:-:S04]  /*c810*/  IMAD.WIDE.U32 R2, R12, UR21, R2 ;  /* 0x000000150c027c25 */ /* 0x008fc8000f8e0002 */
[----:B------:R-:W-:Y:S01]  /*c820*/  IMAD R0, R9, R12, RZ ;  /* 0x0000000c09007224 */ /* 0x000fe200078e02ff */
[----:B------:R2:W-:Y:S01]  /*c830*/  STL.64 [R1], R2 ;  /* 0x0000000201007387 */ /* 0x0005e20000100a00 */
[----:B------:R-:W-:Y:S02]  /*c840*/  IMAD.IADD R7, R7, 0x1, R15 ;  /* 0x0000000107077824 */ /* 0x000fe400078e020f */
        /* <DEDUP_REMOVED lines=16> */
.L_x_2966:
[----:B------:R-:W2:Y:S01]  /*c950*/  LDL.64 R14, [R1] ;  /* 0x00000000010e7983 */ /* 0x000ea20000100a00 */
[----:B------:R-:W-:Y:S02]  /*c960*/  IMAD.IADD R21, R7, 0x1, R11 ;  /* 0x0000000107157824 */ /* 0x000fe400078e020b */
[----:B------:R-:W-:Y:S01]  /*c970*/  IMAD.MOV.U32 R8, RZ, RZ, 0x1 ;  /* 0x00000001ff087424 */ /* 0x000fe200078e00ff */
[----:B--2---:R-:W-:-:S05]  /*c980*/  IADD3 R10, R15, R13, RZ ;  /* 0x0000000d0f0a7210 */ /* 0x004fca0007ffe0ff */
[----:B------:R2:W-:Y:S01]  /*c990*/  STL [R1+0x8], R10 ;  /* 0x0000080a01007387 */ /* 0x0005e20000100800 */
[----:B------:R-:W-:Y:S05]  /*c9a0*/  @P0 BRA `(.L_x_2924) ;  /* 0x0000000000180947 */ /* 0x000fea0003800000 */
[----:B------:R-:W3:Y:S01]  /*c9b0*/  S2R R2, SR_TID.X ;  /* 0x0000000000027919 */ /* 0x000ee20000002100 */
[----:B-1----:R-:W-:-:S04]  /*c9c0*/  MOV R3, 0x3180 ;  /* 0x0000318000037802 */ /* 0x002fc80000000f00 */
[----:B------:R4:W-:Y:S01]  /*c9d0*/  SYNCS.ARRIVE.TRANS64 RZ, [R0+URZ+0x26810], R3 ;  /* 0x0268100300ff79a7 */ /* 0x0009e2000800003f */
[----:B---3--:R-:W-:-:S13]  /*c9e0*/  LOP3.LUT P1, RZ, R2, 0x1f, RZ, 0xc0, !PT ;  /* 0x0000001f02ff7812 */ /* 0x008fda000782c0ff */
[----:B----4-:R-:W-:Y:S05]  /*c9f0*/  @!P1 BRA `(.L_x_2924) ;  /* 0x0000000000049947 */ /* 0x010fea0003800000 */
[----:B------:R-:W-:Y:S01]  /*ca00*/  BPT.TRAP 0x1 ;  /* 0x000000040000795c */ /* 0x000fe20000300000 */
.L_x_2924:
        /* <DEDUP_REMOVED lines=21> */
[----:B------:R-:W-:Y:S01]  /*cb60*/  UMOV UR27, UR17 ;  /* 0x00000011001b7c82 */ /* 0x000fe20008000000 */
[----:B------:R-:W-:Y:S01]  /*cb70*/  LEA R11, P1, R2, R9, 0x2 ;  /* 0x00000009020b7211 */ /* 0x000fe200078210ff */
[----:B------:R1:W-:Y:S01]  /*cb80*/  STL [R1+0x1c], R14 ;  /* 0x00001c0e01007387 */ /* 0x0003e20000100800 */
[----:B--2---:R-:W-:-:S02]  /*cb90*/  MOV R10, UR5 ;  /* 0x00000005000a7c02 */ /* 0x004fc40008000f00 */
[----:B------:R-:W-:Y:S01]  /*cba0*/  R2UR UR4, R11 ;  /* 0x000000000b0472ca */ /* 0x000fe200000e0000 */
[----:B---3--:R-:W-:Y:S01]  /*cbb0*/  IMAD.MOV.U32 R11, RZ, RZ, R12 ;  /* 0x000000ffff0b7224 */ /* 0x008fe200078e000c */
[----:B------:R-:W-:Y:S01]  /*cbc0*/  LEA.HI.X R2, R2, R10, R3, 0x2, P1 ;  /* 0x0000000a02027211 */ /* 0x000fe200008f1403 */
[----:B------:R-:W-:Y:S01]  /*cbd0*/  IMAD.MOV.U32 R12, RZ, RZ, R13 ;  /* 0x000000ffff0c7224 */ /* 0x000fe200078e000d */
[----:B------:R1:W-:Y:S01]  /*cbe0*/  STL [R1+0x10], RZ ;  /* 0x000010ff01007387 */ /* 0x0003e20000100800 */
[----:B------:R-:W-:Y:S01]  /*cbf0*/  IMAD.MOV.U32 R13, RZ, RZ, 0x8000 ;  /* 0x00008000ff0d7424 */ /* 0x000fe200078e00ff */
[----:B------:R-:W-:Y:S02]  /*cc00*/  R2UR UR5, R2 ;  /* 0x00000000020572ca */ /* 0x000fe400000e0000 */
[----:B------:R-:W-:-:S04]  /*cc10*/  IADD3 R2, P1, R11, 0xf0, RZ ;  /* 0x000000f00b027810 */ /* 0x000fc80007f3e0ff */
[----:B------:R-:W-:Y:S02]  /*cc20*/  IADD3.X R3, RZ, R12, RZ, P1, !PT ;  /* 0x0000000cff037210 */ /* 0x000fe40000ffe4ff */
[----:B------:R-:W-:Y:S02]  /*cc30*/  R2UR UR22, R2 ;  /* 0x00000000021672ca */ /* 0x000fe400000e0000 */
        /* <DEDUP_REMOVED lines=24> */
[----:B------:R-:W-:Y:S02]  /*cdc0*/  IMAD.MOV.U32 R8, RZ, RZ, 0x1 ;  /* 0x00000001ff087424 */ /* 0x000fe400078e00ff */
[----:B------:R-:W-:Y:S02]  /*cdd0*/  IMAD.MOV.U32 R13, RZ, RZ, R5 ;  /* 0x000000ffff0d7224 */ /* 0x000fe400078e0005 */
[C---:B------:R-:W-:Y:S01]  /*cde0*/  IMAD.IADD R16, R4.reuse, 0x1, R16 ;  /* 0x0000000104107824 */ /* 0x040fe200078e0210 */
[----:B------:R-:W-:-:S04]  /*cdf0*/  IADD3 R4, R4, -0x2, RZ ;  /* 0xfffffffe04047810 */ /* 0x000fc80007ffe0ff */
[----:B------:R-:W-:Y:S02]  /*ce00*/  ISETP.NE.AND P1, PT, R4, R5, PT ;  /* 0x000000050400720c */ /* 0x000fe40003f25270 */
[----:B------:R-:W-:-:S05]  /*ce10*/  LOP3.LUT R4, R16, 0x1, RZ, 0xc0, !PT ;  /* 0x0000000110047812 */ /* 0x000fca00078ec0ff */
[----:B------:R1:W-:Y:S06]  /*ce20*/  STL [R1+0x18], R4 ;  /* 0x0000180401007387 */ /* 0x0003ec0000100800 */
[----:B------:R-:W-:Y:S05]  /*ce30*/  @!P1 BRA `(.L_x_2926) ;  /* 0x0000000800589947 */ /* 0x000fea0003800000 */
[----:B------:R-:W-:Y:S01]  /*ce40*/  IADD3 R16, R16, -R4, RZ ;  /* 0x8000000410107210 */ /* 0x000fe20007ffe0ff */
[----:B------:R-:W-:Y:S02]  /*ce50*/  IMAD.MOV.U32 R13, RZ, RZ, R5 ;  /* 0x000000ffff0d7224 */ /* 0x000fe400078e0005 */
[----:B------:R-:W-:-:S07]  /*ce60*/  IMAD.MOV.U32 R8, RZ, RZ, 0x1 ;  /* 0x00000001ff087424 */ /* 0x000fce00078e00ff */
.L_x_2935:
[----:B--23--:R-:W-:-:S04]  /*ce70*/  SHF.L.U32 R17, R8, 0x1f, RZ ;  /* 0x0000001f08117819 */ /* 0x00cfc800000006ff */
[----:B------:R-:W2:Y:S02]  /*ce80*/  SYNCS.PHASECHK.TRANS64.TRYWAIT P1, [R0+URZ+0x26840], R17 ;  /* 0x02684011000075a7 */ /* 0x000ea4000802017f */
[----:B--2---:R-:W-:Y:S05]  /*ce90*/  @!P1 BRA `(.L_x_2927) ;  /* 0x0000001800009947 */ /* 0x004fea0003800000 */
.L_x_2967:
        /* <DEDUP_REMOVED lines=8> */
.L_x_2928:
        /* <DEDUP_REMOVED lines=17> */
[----:B-1----:R-:W-:Y:S02]  /*d030*/  IMAD.MOV.U32 R11, RZ, RZ, R4 ;  /* 0x000000ffff0b7224 */ /* 0x002fe400078e0004 */
        /* <DEDUP_REMOVED lines=11> */
.L_x_2968:
        /* <DEDUP_REMOVED lines=8> */
.L_x_2930:
        /* <DEDUP_REMOVED lines=31> */
.L_x_2969:
        /* <DEDUP_REMOVED lines=8> */
.L_x_2932:
        /* <DEDUP_REMOVED lines=24> */
.L_x_2971:
        /* <DEDUP_REMOVED lines=8> */
.L_x_2934:
        /* <DEDUP_REMOVED lines=28> */
.L_x_2926:
[----:B-1----:R-:W4:Y:S04]  /*d7a0*/  LDL.LU R4, [R1+0x18] ;  /* 0x0000180001047983 */ /* 0x002f280000300800 */
[----:B------:R1:W5:Y:S01]  /*d7b0*/  LDL R5, [R1+0x1c] ;  /* 0x00001c0001057983 */ /* 0x0003620000100800 */
[----:B----4-:R-:W-:-:S13]  /*d7c0*/  ISETP.NE.AND P1, PT, R4, RZ, PT ;  /* 0x000000ff0400720c */ /* 0x010fda0003f25270 */
[----:B-1----:R-:W-:Y:S05]  /*d7d0*/  @!P1 BRA `(.L_x_2925) ;  /* 0x0000000400249947 */ /* 0x002fea0003800000 */
[----:B------:R-:W-:-:S04]  /*d7e0*/  SHF.L.U32 R14, R8, 0x1f, RZ ;  /* 0x0000001f080e7819 */ /* 0x000fc800000006ff */
[----:B------:R-:W1:Y:S02]  /*d7f0*/  SYNCS.PHASECHK.TRANS64.TRYWAIT P1, [R0+URZ+0x26840], R14 ;  /* 0x0268400e000075a7 */ /* 0x000e64000802017f */
[----:B-1----:R-:W-:Y:S05]  /*d800*/  @!P1 BRA `(.L_x_2936) ;  /* 0x0000000c00f89947 */ /* 0x002fea0003800000 */
.L_x_2972:
        /* <DEDUP_REMOVED lines=8> */
.L_x_2937:
        /* <DEDUP_REMOVED lines=26> */
.L_x_2973:
        /* <DEDUP_REMOVED lines=8> */
.L_x_2939:
        /* <DEDUP_REMOVED lines=28> */
.L_x_2925:
        /* <DEDUP_REMOVED lines=8> */
.L_x_2974:
[----:B------:R-:W-:Y:S05]  /*dcf0*/  @P1 BRA `(.L_x_2941) ;  /* 0x0000000000181947 */ /* 0x000fea0003800000 */
[----:B------:R-:W4:Y:S01]  /*dd00*/  S2R R2, SR_TID.X ;  /* 0x0000000000027919 */ /* 0x000f220000002100 */
[----:B-1----:R-:W-:-:S04]  /*dd10*/  MOV R3, 0x3180 ;  /* 0x0000318000037802 */ /* 0x002fc80000000f00 */
[----:B------:R1:W-:Y:S01]  /*dd20*/  SYNCS.ARRIVE.TRANS64 RZ, [R4+URZ+0x26830], R3 ;  /* 0x0268300304ff79a7 */ /* 0x0003e2000800003f */
[----:B----4-:R-:W-:-:S13]  /*dd30*/  LOP3.LUT P0, RZ, R2, 0x1f, RZ, 0xc0, !PT ;  /* 0x0000001f02ff7812 */ /* 0x010fda000780c0ff */
[----:B-1----:R-:W-:Y:S05]  /*dd40*/  @!P0 BRA `(.L_x_2941) ;  /* 0x0000000000048947 */ /* 0x002fea0003800000 */
[----:B------:R-:W-:Y:S01]  /*dd50*/  BPT.TRAP 0x1 ;  /* 0x000000040000795c */ /* 0x000fe20000300000 */
.L_x_2941:
        /* <DEDUP_REMOVED lines=36> */
.L_x_2922:
[----:B------:R-:W-:Y:S05]  /*dfa0*/  BSYNC B0 ;  /* 0x0000000000007941 */ /* 0x000fea0003800000 */
.L_x_2921:
[----:B------:R-:W-:-:S03]  /*dfb0*/  UMOV UR4, 0xffffffff ;  /* 0xffffffff00047882 */ /* 0x000fc60000000000 */
[----:B------:R-:W-:Y:S05]  /*dfc0*/  BRA.DIV UR4, `(.L_x_2942) ;  /* 0x0000000a04447947 */ /* 0x000fea000b800000 */
[----:B------:R-:W-:-:S13]  /*dfd0*/  ELECT P6, URZ, PT ;  /* 0x00000000003f782f */ /* 0x000fda00038c0000 */
.L_x_2977:
[----:B------:R-:W-:Y:S05]  /*dfe0*/  @!P6 BRA `(.L_x_2828) ;  /* 0x000000000084e947 */ /* 0x000fea0003800000 */
[----:B------:R-:W2:Y:S02]  /*dff0*/  LDL.LU R2, [R1+0xc] ;  /* 0x00000c0001027983 */ /* 0x000ea40000300800 */
[----:B--2---:R-:W-:-:S04]  /*e000*/  LOP3.LUT R2, R2, 0x2, RZ, 0xfc, !PT ;  /* 0x0000000202027812 */ /* 0x004fc800078efcff */
[----:B------:R-:W-:-:S13]  /*e010*/  ISETP.NE.AND P2, PT, R2, 0x3, PT ;  /* 0x000000030200780c */ /* 0x000fda0003f45270 */
[----:B------:R-:W-:Y:S05]  /*e020*/  @!P2 BRA `(.L_x_2943) ;  /* 0x000000000004a947 */ /* 0x000fea0003800000 */
[----:B------:R-:W-:Y:S01]  /*e030*/  BPT.TRAP 0x1 ;  /* 0x000000040000795c */ /* 0x000fe20000300000 */
.L_x_2943:
        /* <DEDUP_REMOVED lines=15> */
.L_x_2978:
[----:B------:R-:W2:Y:S02]  /*e130*/  SYNCS.PHASECHK.TRANS64.TRYWAIT P0, [R3+URZ], R2 ;  /* 0x00000002030075a7 */ /* 0x000ea4000800017f */
[----:B--2---:R-:W-:Y:S05]  /*e140*/  @!P0 BRA `(.L_x_2945) ;  /* 0x0000000800188947 */ /* 0x004fea0003800000 */
.L_x_2979:
[----:B------:R-:W-:Y:S05]  /*e150*/  @!P2 BRA `(.L_x_2946) ;  /* 0x000000000004a947 */ /* 0x000fea0003800000 */
[----:B------:R-:W-:Y:S01]  /*e160*/  BPT.TRAP 0x1 ;  /* 0x000000040000795c */ /* 0x000fe20000300000 */
.L_x_2946:
[----:B--2---:R-:W-:-:S05]  /*e170*/  VIADD R3, R9, 0x26840 ;  /* 0x0002684009037836 */ /* 0x004fca0000000000 */
[----:B------:R-:W-:-:S04]  /*e180*/  LEA R5, R0, R3, 0x3 ;  /* 0x0000000300057211 */ /* 0x000fc800078e18ff */
[----:B------:R-:W2:Y:S02]  /*e190*/  SYNCS.PHASECHK.TRANS64.TRYWAIT P0, [R5+URZ], R4 ;  /* 0x00000004050075a7 */ /* 0x000ea4000800017f */
[----:B--2---:R-:W-:Y:S05]  /*e1a0*/  @!P0 BRA `(.L_x_2947) ;  /* 0x0000000800148947 */ /* 0x004fea0003800000 */
.L_x_2980:
[----:B------:R-:W-:-:S07]  /*e1b0*/  IMAD R3, R6, 0x8, R3 ;  /* 0x0000000806037824 */ /* 0x000fce00078e0203 */
.L_x_2948:
[----:B---3--:R3:W4:Y:S02]  /*e1c0*/  SYNCS.PHASECHK.TRANS64.TRYWAIT P0, [R3+URZ], R2 ;  /* 0x00000002030075a7 */ /* 0x008724000800017f */
[----:B----4-:R-:W-:Y:S05]  /*e1d0*/  @!P0 NANOSLEEP.SYNCS 0x989680 ;  /* 0x009896800000895d */ /* 0x010fea0003900000 */
[----:B------:R-:W4:Y:S02]  /*e1e0*/  @!P0 SYNCS.PHASECHK.TRANS64 P0, [R3+URZ], R2 ;  /* 0x00000002030085a7 */ /* 0x000f24000800007f */
[----:B----4-:R-:W-:Y:S05]  /*e1f0*/  @!P0 BRA `(.L_x_2948) ;  /* 0xfffffffc00f08947 */ /* 0x010fea000383ffff */
.L_x_2828:
[----:B------:R-:W-:Y:S05]  /*e200*/  BSYNC B6 ;  /* 0x0000000000067941 */ /* 0x000fea0003800000 */
.L_x_2823:
[----:B------:R-:W-:Y:S05]  /*e210*/  EXIT ;  /* 0x000000000000794d */ /* 0x000fea0003800000 */
.L_x_2834:
[----:B------:R-:W-:Y:S01]  /*e220*/  MOV R12, RZ ;  /* 0x000000ff000c7202 */ /* 0x000fe20000000f00 */
[----:B------:R-:W-:Y:S01]  /*e230*/  IMAD.MOV.U32 R11, RZ, RZ, 0x1f ;  /* 0x0000001fff0b7424 */ /* 0x000fe200078e00ff */
[----:B------:R-:W-:-:S07]  /*e240*/  MOV R15, 0xffffffff ;  /* 0xffffffff000f7802 */ /* 0x000fce0000000f00 */
[----:B------:R-:W-:Y:S05]  /*e250*/  WARPSYNC.COLLECTIVE R15, `(.L_x_2949) ;  /* 0x000000000f087348 */ /* 0x000fea0003c00000 */
[----:B------:R1:W2:Y:S02]  /*e260*/  SHFL.IDX P6, R14, R13, R12, R11 ;  /* 0x0000000c0d0e7389 */ /* 0x0002a400000c000b */
[----:B-12---:R-:W-:Y:S01]  /*e270*/  ENDCOLLECTIVE ;  /* 0x000000000000791b */ /* 0x006fe20003800000 */
.L_x_2949:
[----:B------:R-:W-:Y:S05]  /*e280*/  BRA `(.L_x_2950) ;  /* 0xffffff2c00a07947 */ /* 0x000fea000383ffff */
.L_x_2836:
[----:B----4-:R4:W1:Y:S02]  /*e290*/  SYNCS.PHASECHK.TRANS64.TRYWAIT P0, [R17+URZ+0x26800], R2 ;  /* 0x02680002110075a7 */ /* 0x010864000800017f */
[----:B-1----:R-:W-:Y:S05]  /*e2a0*/  @!P0 NANOSLEEP.SYNCS 0x989680 ;  /* 0x009896800000895d */ /* 0x002fea0003900000 */
[----:B------:R-:W1:Y:S02]  /*e2b0*/  @!P0 SYNCS.PHASECHK.TRANS64 P0, [R17+URZ+0x26800], R2 ;  /* 0x02680002110085a7 */ /* 0x000e64000800007f */
[----:B-1----:R-:W-:Y:S05]  /*e2c0*/  @!P0 BRA `(.L_x_2836) ;  /* 0xfffffffc00f08947 */ /* 0x002fea000383ffff */
[----:B------:R-:W-:Y:S05]  /*e2d0*/  BRA `(.L_x_2835) ;  /* 0xffffff2c00b47947 */ /* 0x000fea000383ffff */
.L_x_2841:
[----:B--2---:R2:W3:Y:S02]  /*e2e0*/  SYNCS.PHASECHK.TRANS64.TRYWAIT P1, [R6+URZ+0x26810], R21 ;  /* 0x02681015060075a7 */ /* 0x0044e4000802017f */
[----:B---3--:R-:W-:Y:S05]  /*e2f0*/  @!P1 NANOSLEEP.SYNCS 0x989680 ;  /* 0x009896800000995d */ /* 0x008fea0003900000 */
[----:B------:R-:W3:Y:S02]  /*e300*/  @!P1 SYNCS.PHASECHK.TRANS64 P1, [R6+URZ+0x26810], R21 ;  /* 0x02681015060095a7 */ /* 0x000ee4000802007f */
[----:B---3--:R-:W-:Y:S05]  /*e310*/  @!P1 BRA `(.L_x_2841) ;  /* 0xfffffffc00f09947 */ /* 0x008fea000383ffff */
[----:B------:R-:W-:Y:S05]  /*e320*/  BRA `(.L_x_2840) ;  /* 0xffffff3800687947 */ /* 0x000fea000383ffff */
.L_x_2845:
[----:B------:R1:W1:Y:S02]  /*e330*/  SYNCS.PHASECHK.TRANS64.TRYWAIT P1, [R6+URZ+0x26830], R21 ;  /* 0x02683015060075a7 */ /* 0x000264000802017f */
[----:B-1----:R-:W-:Y:S05]  /*e340*/  @!P1 NANOSLEEP.SYNCS 0x989680 ;  /* 0x009896800000995d */ /* 0x002fea0003900000 */
[----:B------:R-:W1:Y:S02]  /*e350*/  @!P1 SYNCS.PHASECHK.TRANS64 P1, [R6+URZ+0x26830], R21 ;  /* 0x02683015060095a7 */ /* 0x000e64000802007f */
[----:B-1----:R-:W-:Y:S05]  /*e360*/  @!P1 BRA `(.L_x_2845) ;  /* 0xfffffffc00f09947 */ /* 0x002fea000383ffff */
[----:B------:R-:W-:Y:S05]  /*e370*/  BRA `(.L_x_2844) ;  /* 0xffffff3c00647947 */ /* 0x000fea000383ffff */
.L_x_2853:
[----:B--2---:R2:W3:Y:S02]  /*e380*/  SYNCS.PHASECHK.TRANS64.TRYWAIT P1, [R6+URZ+0x26810], R15 ;  /* 0x0268100f060075a7 */ /* 0x0044e4000802017f */
[----:B---3--:R-:W-:Y:S05]  /*e390*/  @!P1 NANOSLEEP.SYNCS 0x989680 ;  /* 0x009896800000995d */ /* 0x008fea0003900000 */
[----:B------:R-:W3:Y:S02]  /*e3a0*/  @!P1 SYNCS.PHASECHK.TRANS64 P1, [R6+URZ+0x26810], R15 ;  /* 0x0268100f060095a7 */ /* 0x000ee4000802007f */
[----:B---3--:R-:W-:Y:S05]  /*e3b0*/  @!P1 BRA `(.L_x_2853) ;  /* 0xfffffffc00f09947 */ /* 0x008fea000383ffff */
[----:B------:R-:W-:Y:S05]  /*e3c0*/  BRA `(.L_x_2852) ;  /* 0xffffff7c00747947 */ /* 0x000fea000383ffff */
.L_x_2857:
[----:B------:R1:W1:Y:S02]  /*e3d0*/  SYNCS.PHASECHK.TRANS64.TRYWAIT P1, [R6+URZ+0x26830], R15 ;  /* 0x0268300f060075a7 */ /* 0x000264000802017f */
[----:B-1----:R-:W-:Y:S05]  /*e3e0*/  @!P1 NANOSLEEP.SYNCS 0x989680 ;  /* 0x009896800000995d */ /* 0x002fea0003900000 */
[----:B------:R-:W1:Y:S02]  /*e3f0*/  @!P1 SYNCS.PHASECHK.TRANS64 P1, [R6+URZ+0x26830], R15 ;  /* 0x0268300f060095a7 */ /* 0x000e64000802007f */
[----:B-1----:R-:W-:Y:S05]  /*e400*/  @!P1 BRA `(.L_x_2857) ;  /* 0xfffffffc00f09947 */ /* 0x002fea000383ffff */
[----:B------:R-:W-:Y:S05]  /*e410*/  BRA `(.L_x_2856) ;  /* 0xffffff8000647947 */ /* 0x000fea000383ffff */
.L_x_2864:
[----:B------:R-:W-:Y:S01]  /*e420*/  BSSY B0, `(.L_x_2951) ;  /* 0x0000005000007945 */ /* 0x000fe20003800000 */
[----:B------:R-:W-:-:S07]  /*e430*/  IMAD.MOV.U32 R15, RZ, RZ, -0x1 ;  /* 0xffffffffff0f7424 */ /* 0x000fce00078e00ff */
[----:B---3--:R-:W-:Y:S05]  /*e440*/  WARPSYNC.COLLECTIVE R15, `(.L_x_2952) ;  /* 0x000000000f087348 */ /* 0x008fea0003c00000 */
[----:B------:R-:W-:Y:S01]  /*e450*/  NOP ;  /* 0x0000000000007918 */ /* 0x000fe20000000000 */
[----:B---3--:R-:W-:Y:S01]  /*e460*/  ENDCOLLECTIVE ;  /* 0x000000000000791b */ /* 0x008fe20003800000 */
.L_x_2952:
[----:B------:R-:W-:Y:S05]  /*e470*/  BSYNC B0 ;  /* 0x0000000000007941 */ /* 0x000fea0003800000 */
.L_x_2951:
[----:B------:R-:W-:Y:S05]  /*e480*/  BRA `(.L_x_2953) ;  /* 0xffffffbc00d87947 */ /* 0x000fea000383ffff */
.L_x_2873:
[----:B------:R-:W-:Y:S01]  /*e490*/  BSSY B0, `(.L_x_2954) ;  /* 0x0000005000007945 */ /* 0x000fe20003800000 */
[----:B------:R-:W-:-:S07]  /*e4a0*/  MOV R15, 0xffffffff ;  /* 0xffffffff000f7802 */ /* 0x000fce0000000f00 */
[----:B-1-3--:R-:W-:Y:S05]  /*e4b0*/  WARPSYNC.COLLECTIVE R15, `(.L_x_2955) ;  /* 0x000000000f087348 */ /* 0x00afea0003c00000 */
[----:B------:R-:W-:Y:S01]  /*e4c0*/  NOP ;  /* 0x0000000000007918 */ /* 0x000fe20000000000 */
[----:B-1-3--:R-:W-:Y:S01]  /*e4d0*/  ENDCOLLECTIVE ;  /* 0x000000000000791b */ /* 0x00afe20003800000 */
.L_x_2955:
[----:B------:R-:W-:Y:S05]  /*e4e0*/  BSYNC B0 ;  /* 0x0000000000007941 */ /* 0x000fea0003800000 */
.L_x_2954:
[----:B------:R-:W-:Y:S05]  /*e4f0*/  BRA `(.L_x_2956) ;  /* 0xffffffc000b87947 */ /* 0x000fea000383ffff */
.L_x_2884:
[----:B------:R-:W-:Y:S01]  /*e500*/  BSSY B0, `(.L_x_2957) ;  /* 0x0000005000007945 */ /* 0x000fe20003800000 */
[----:B------:R-:W-:-:S07]  /*e510*/  IMAD.MOV.U32 R15, RZ, RZ, -0x1 ;  /* 0xffffffffff0f7424 */ /* 0x000fce00078e00ff */
[----:B------:R-:W-:Y:S05]  /*e520*/  WARPSYNC.COLLECTIVE R15, `(.L_x_2958) ;  /* 0x000000000f087348 */ /* 0x000fea0003c00000 */
[----:B------:R-:W-:Y:S01]  /*e530*/  NOP ;  /* 0x0000000000007918 */ /* 0x000fe20000000000 */
[----:B------:R-:W-:Y:S01]  /*e540*/  ENDCOLLECTIVE ;  /* 0x000000000000791b */ /* 0x000fe20003800000 */
.L_x_2958:
[----:B------:R-:W-:Y:S05]  /*e550*/  BSYNC B0 ;  /* 0x0000000000007941 */ /* 0x000fea0003800000 */
.L_x_2957:
[----:B------:R-:W-:Y:S05]  /*e560*/  BRA `(.L_x_2959) ;  /* 0xffffffcc003c7947 */ /* 0x000fea000383ffff */
.L_x_2897:
[----:B------:R-:W-:Y:S01]  /*e570*/  BSSY B0, `(.L_x_2960) ;  /* 0x0000005000007945 */ /* 0x000fe20003800000 */
[----:B------:R-:W-:-:S07]  /*e580*/  MOV R15, 0xffffffff ;  /* 0xffffffff000f7802 */ /* 0x000fce0000000f00 */
[----:B------:R-:W-:Y:S05]  /*e590*/  WARPSYNC.COLLECTIVE R15, `(.L_x_2961) ;  /* 0x000000000f087348 */ /* 0x000fea0003c00000 */
[----:B------:R-:W-:Y:S01]  /*e5a0*/  NOP ;  /* 0x0000000000007918 */ /* 0x000fe20000000000 */
[----:B------:R-:W-:Y:S01]  /*e5b0*/  ENDCOLLECTIVE ;  /* 0x000000000000791b */ /* 0x000fe20003800000 */
.L_x_2961:
[----:B------:R-:W-:Y:S05]  /*e5c0*/  BSYNC B0 ;  /* 0x0000000000007941 */ /* 0x000fea0003800000 */
.L_x_2960:
[----:B------:R-:W-:Y:S05]  /*e5d0*/  BRA `(.L_x_2962) ;  /* 0xffffffd000dc7947 */ /* 0x000fea000383ffff */
.L_x_2909:
[----:B------:R-:W-:Y:S01]  /*e5e0*/  BSSY B0, `(.L_x_2963) ;  /* 0x0000005000007945 */ /* 0x000fe20003800000 */
[----:B------:R-:W-:-:S07]  /*e5f0*/  IMAD.MOV.U32 R15, RZ, RZ, -0x1 ;  /* 0xffffffffff0f7424 */ /* 0x000fce00078e00ff */
[----:B------:R-:W-:Y:S05]  /*e600*/  WARPSYNC.COLLECTIVE R15, `(.L_x_2964) ;  /* 0x000000000f087348 */ /* 0x000fea0003c00000 */
[----:B------:R-:W-:Y:S01]  /*e610*/  NOP ;  /* 0x0000000000007918 */ /* 0x000fe20000000000 */
[----:B------:R-:W-:Y:S01]  /*e620*/  ENDCOLLECTIVE ;  /* 0x000000000000791b */ /* 0x000fe20003800000 */
.L_x_2964:
[----:B------:R-:W-:Y:S05]  /*e630*/  BSYNC B0 ;  /* 0x0000000000007941 */ /* 0x000fea0003800000 */
.L_x_2963:
[----:B------:R-:W-:Y:S05]  /*e640*/  BRA `(.L_x_2965) ;  /* 0xffffffd800187947 */ /* 0x000fea000383ffff */
.L_x_2923:
[----:B-1----:R1:W2:Y:S02]  /*e650*/  SYNCS.PHASECHK.TRANS64.TRYWAIT P1, [R0+URZ+0x26820], R3 ;  /* 0x02682003000075a7 */ /* 0x0022a4000802017f */
[----:B--2---:R-:W-:Y:S05]  /*e660*/  @!P1 NANOSLEEP.SYNCS 0x989680 ;  /* 0x009896800000995d */ /* 0x004fea0003900000 */
[----:B------:R-:W2:Y:S02]  /*e670*/  @!P1 SYNCS.PHASECHK.TRANS64 P1, [R0+URZ+0x26820], R3 ;  /* 0x02682003000095a7 */ /* 0x000ea4000802007f */
[----:B--2---:R-:W-:Y:S05]  /*e680*/  @!P1 BRA `(.L_x_2923) ;  /* 0xfffffffc00f09947 */ /* 0x004fea000383ffff */
[----:B------:R-:W-:Y:S05]  /*e690*/  BRA `(.L_x_2966) ;  /* 0xffffffe000ac7947 */ /* 0x000fea000383ffff */
.L_x_2927:
[----:B--2---:R2:W3:Y:S02]  /*e6a0*/  SYNCS.PHASECHK.TRANS64.TRYWAIT P1, [R0+URZ+0x26840], R17 ;  /* 0x02684011000075a7 */ /* 0x0044e4000802017f */
[----:B---3--:R-:W-:Y:S05]  /*e6b0*/  @!P1 NANOSLEEP.SYNCS 0x989680 ;  /* 0x009896800000995d */ /* 0x008fea0003900000 */
[----:B------:R-:W3:Y:S02]  /*e6c0*/  @!P1 SYNCS.PHASECHK.TRANS64 P1, [R0+URZ+0x26840], R17 ;  /* 0x02684011000095a7 */ /* 0x000ee4000802007f */
[----:B---3--:R-:W-:Y:S05]  /*e6d0*/  @!P1 BRA `(.L_x_2927) ;  /* 0xfffffffc00f09947 */ /* 0x008fea000383ffff */
[----:B------:R-:W-:Y:S05]  /*e6e0*/  BRA `(.L_x_2967) ;  /* 0xffffffe400ec7947 */ /* 0x000fea000383ffff */
.L_x_2929:
[----:B-1----:R1:W3:Y:S02]  /*e6f0*/  SYNCS.PHASECHK.TRANS64.TRYWAIT P1, [R0+URZ+0x26828], R17 ;  /* 0x02682811000075a7 */ /* 0x0022e4000802017f */
[----:B---3--:R-:W-:Y:S05]  /*e700*/  @!P1 NANOSLEEP.SYNCS 0x989680 ;  /* 0x009896800000995d */ /* 0x008fea0003900000 */
[----:B------:R-:W3:Y:S02]  /*e710*/  @!P1 SYNCS.PHASECHK.TRANS64 P1, [R0+URZ+0x26828], R17 ;  /* 0x02682811000095a7 */ /* 0x000ee4000802007f */
[----:B---3--:R-:W-:Y:S05]  /*e720*/  @!P1 BRA `(.L_x_2929) ;  /* 0xfffffffc00f09947 */ /* 0x008fea000383ffff */
[----:B------:R-:W-:Y:S05]  /*e730*/  BRA `(.L_x_2968) ;  /* 0xffffffe8006c7947 */ /* 0x000fea000383ffff */
.L_x_2931:
[----:B---3--:R3:W4:Y:S02]  /*e740*/  SYNCS.PHASECHK.TRANS64.TRYWAIT P1, [R0+URZ+0x26848], R17 ;  /* 0x02684811000075a7 */ /* 0x008724000802017f */
[----:B----4-:R-:W-:Y:S05]  /*e750*/  @!P1 NANOSLEEP.SYNCS 0x989680 ;  /* 0x009896800000995d */ /* 0x010fea0003900000 */
[----:B------:R-:W4:Y:S02]  /*e760*/  @!P1 SYNCS.PHASECHK.TRANS64 P1, [R0+URZ+0x26848], R17 ;  /* 0x02684811000095a7 */ /* 0x000f24000802007f */
[----:B----4-:R-:W-:Y:S05]  /*e770*/  @!P1 BRA `(.L_x_2931) ;  /* 0xfffffffc00f09947 */ /* 0x010fea000383ffff */
[----:B------:R-:W-:Y:S05]  /*e780*/  BRA `(.L_x_2969) ;  /* 0xffffffe800f47947 */ /* 0x000fea000383ffff */
.L_x_2933:
[----:B------:R-:W-:-:S07]  /*e790*/  SHF.L.U32 R4, R8, 0x1f, RZ ;  /* 0x0000001f08047819 */ /* 0x000fce00000006ff */
.L_x_2970:
[----:B----4-:R4:W1:Y:S02]  /*e7a0*/  SYNCS.PHASECHK.TRANS64.TRYWAIT P1, [R0+URZ+0x26820], R4 ;  /* 0x02682004000075a7 */ /* 0x010864000802017f */
[----:B-1----:R-:W-:Y:S05]  /*e7b0*/  @!P1 NANOSLEEP.SYNCS 0x989680 ;  /* 0x009896800000995d */ /* 0x002fea0003900000 */
[----:B------:R-:W1:Y:S02]  /*e7c0*/  @!P1 SYNCS.PHASECHK.TRANS64 P1, [R0+URZ+0x26820], R4 ;  /* 0x02682004000095a7 */ /* 0x000e64000802007f */
[----:B-1----:R-:W-:Y:S05]  /*e7d0*/  @!P1 BRA `(.L_x_2970) ;  /* 0xfffffffc00f09947 */ /* 0x002fea000383ffff */
[----:B------:R-:W-:Y:S05]  /*e7e0*/  BRA `(.L_x_2971) ;  /* 0xffffffec005c7947 */ /* 0x000fea000383ffff */
.L_x_2936:
[----:B-1----:R1:W4:Y:S02]  /*e7f0*/  SYNCS.PHASECHK.TRANS64.TRYWAIT P1, [R0+URZ+0x26840], R14 ;  /* 0x0268400e000075a7 */ /* 0x002324000802017f */
[----:B----4-:R-:W-:Y:S05]  /*e800*/  @!P1 NANOSLEEP.SYNCS 0x989680 ;  /* 0x009896800000995d */ /* 0x010fea0003900000 */
[----:B------:R-:W4:Y:S02]  /*e810*/  @!P1 SYNCS.PHASECHK.TRANS64 P1, [R0+URZ+0x26840], R14 ;  /* 0x0268400e000095a7 */ /* 0x000f24000802007f */
[----:B----4-:R-:W-:Y:S05]  /*e820*/  @!P1 BRA `(.L_x_2936) ;  /* 0xfffffffc00f09947 */ /* 0x010fea000383ffff */
[----:B------:R-:W-:Y:S05]  /*e830*/  BRA `(.L_x_2972) ;  /* 0xffffffec00f47947 */ /* 0x000fea000383ffff */
.L_x_2938:
[----:B-1----:R1:W4:Y:S02]  /*e840*/  SYNCS.PHASECHK.TRANS64.TRYWAIT P1, [R0+URZ+0x26828], R14 ;  /* 0x0268280e000075a7 */ /* 0x002324000802017f */
[----:B----4-:R-:W-:Y:S05]  /*e850*/  @!P1 NANOSLEEP.SYNCS 0x989680 ;  /* 0x009896800000995d */ /* 0x010fea0003900000 */
[----:B------:R-:W4:Y:S02]  /*e860*/  @!P1 SYNCS.PHASECHK.TRANS64 P1, [R0+URZ+0x26828], R14 ;  /* 0x0268280e000095a7 */ /* 0x000f24000802007f */
[----:B----4-:R-:W-:Y:S05]  /*e870*/  @!P1 BRA `(.L_x_2938) ;  /* 0xfffffffc00f09947 */ /* 0x010fea000383ffff */
[----:B------:R-:W-:Y:S05]  /*e880*/  BRA `(.L_x_2973) ;  /* 0xfffffff000687947 */ /* 0x000fea000383ffff */
.L_x_2940:
[----:B-1----:R1:W4:Y:S02]  /*e890*/  SYNCS.PHASECHK.TRANS64.TRYWAIT P0, [R4+URZ+0x26840], R3 ;  /* 0x02684003040075a7 */ /* 0x002324000800017f */
[----:B----4-:R-:W-:Y:S05]  /*e8a0*/  @!P0 NANOSLEEP.SYNCS 0x989680 ;  /* 0x009896800000895d */ /* 0x010fea0003900000 */
[----:B------:R-:W4:Y:S02]  /*e8b0*/  @!P0 SYNCS.PHASECHK.TRANS64 P0, [R4+URZ+0x26840], R3 ;  /* 0x02684003040085a7 */ /* 0x000f24000800007f */
[----:B----4-:R-:W-:Y:S05]  /*e8c0*/  @!P0 BRA `(.L_x_2940) ;  /* 0xfffffffc00f08947 */ /* 0x010fea000383ffff */
[----:B------:R-:W-:Y:S05]  /*e8d0*/  BRA `(.L_x_2974) ;  /* 0xfffffff400047947 */ /* 0x000fea000383ffff */
.L_x_2942:
[----:B------:R-:W-:Y:S01]  /*e8e0*/  BSSY B0, `(.L_x_2975) ;  /* 0x0000006000007945 */ /* 0x000fe20003800000 */
[----:B------:R-:W-:-:S07]  /*e8f0*/  MOV R15, 0xffffffff ;  /* 0xffffffff000f7802 */ /* 0x000fce0000000f00 */
[----:B------:R-:W-:Y:S05]  /*e900*/  WARPSYNC.COLLECTIVE R15, `(.L_x_2976) ;  /* 0x000000000f0c7348 */ /* 0x000fea0003c00000 */
[----:B------:R-:W-:Y:S02]  /*e910*/  ELECT P6, UR62, PT ;  /* 0x00000000003e782f */ /* 0x000fe400038c0000 */
[----:B------:R-:W-:Y:S01]  /*e920*/  MOV R14, UR62 ;  /* 0x0000003e000e7c02 */ /* 0x000fe20008000f00 */
[----:B------:R-:W-:Y:S10]  /*e930*/  ENDCOLLECTIVE ;  /* 0x000000000000791b */ /* 0x000ff40003800000 */
.L_x_2976:
[----:B------:R-:W-:Y:S05]  /*e940*/  BSYNC B0 ;  /* 0x0000000000007941 */ /* 0x000fea0003800000 */
.L_x_2975:
[----:B------:R-:W-:Y:S05]  /*e950*/  BRA `(.L_x_2977) ;  /* 0xfffffff400a07947 */ /* 0x000fea000383ffff */
.L_x_2944:
[----:B-1----:R1:W2:Y:S02]  /*e960*/  SYNCS.PHASECHK.TRANS64.TRYWAIT P0, [R7+URZ], R4 ;  /* 0x00000004070075a7 */ /* 0x0022a4000800017f */
[----:B--2---:R-:W-:Y:S05]  /*e970*/  @!P0 NANOSLEEP.SYNCS 0x989680 ;  /* 0x009896800000895d */ /* 0x004fea0003900000 */
[----:B------:R-:W2:Y:S02]  /*e980*/  @!P0 SYNCS.PHASECHK.TRANS64 P0, [R7+URZ], R4 ;  /* 0x00000004070085a7 */ /* 0x000ea4000800007f */
[----:B--2---:R-:W-:Y:S05]  /*e990*/  @!P0 BRA `(.L_x_2944) ;  /* 0xfffffffc00f08947 */ /* 0x004fea000383ffff */
[----:B------:R-:W-:Y:S05]  /*e9a0*/  BRA `(.L_x_2978) ;  /* 0xfffffff400e07947 */ /* 0x000fea000383ffff */
.L_x_2945:
[----:B--2---:R2:W3:Y:S02]  /*e9b0*/  SYNCS.PHASECHK.TRANS64.TRYWAIT P0, [R3+URZ], R2 ;  /* 0x00000002030075a7 */ /* 0x0044e4000800017f */
[----:B---3--:R-:W-:Y:S05]  /*e9c0*/  @!P0 NANOSLEEP.SYNCS 0x989680 ;  /* 0x009896800000895d */ /* 0x008fea0003900000 */
[----:B------:R-:W3:Y:S02]  /*e9d0*/  @!P0 SYNCS.PHASECHK.TRANS64 P0, [R3+URZ], R2 ;  /* 0x00000002030085a7 */ /* 0x000ee4000800007f */
[----:B---3--:R-:W-:Y:S05]  /*e9e0*/  @!P0 BRA `(.L_x_2945) ;  /* 0xfffffffc00f08947 */ /* 0x008fea000383ffff */
[----:B------:R-:W-:Y:S05]  /*e9f0*/  BRA `(.L_x_2979) ;  /* 0xfffffff400d47947 */ /* 0x000fea000383ffff */
.L_x_2947:
[----:B--2---:R2:W3:Y:S02]  /*ea00*/  SYNCS.PHASECHK.TRANS64.TRYWAIT P0, [R5+URZ], R4 ;  /* 0x00000004050075a7 */ /* 0x0044e4000800017f */
[----:B---3--:R-:W-:Y:S05]  /*ea10*/  @!P0 NANOSLEEP.SYNCS 0x989680 ;  /* 0x009896800000895d */ /* 0x008fea0003900000 */
[----:B------:R-:W3:Y:S02]  /*ea20*/  @!P0 SYNCS.PHASECHK.TRANS64 P0, [R5+URZ], R4 ;  /* 0x00000004050085a7 */ /* 0x000ee4000800007f */
[----:B---3--:R-:W-:Y:S05]  /*ea30*/  @!P0 BRA `(.L_x_2947) ;  /* 0xfffffffc00f08947 */ /* 0x008fea000383ffff */
[----:B------:R-:W-:Y:S05]  /*ea40*/  BRA `(.L_x_2980) ;  /* 0xfffffff400d87947 */ /* 0x000fea000383ffff */
.L_x_2981:
        /* <DEDUP_REMOVED lines=11> */
.L_x_7393:


//--------------------- .text._ZN7cutlass13device_kernelIN5flash22FlashAttnBwdPreprocessIN4cute5tupleIJNS3_1CILi96EEENS5_ILi64EEEEEENS_6half_tEfNS_4arch4Sm90ELb1ELb0EEEEEvNT_6ParamsE --------------------------
	.section	.text._ZN7cutlass13device_kernelIN5flash22FlashAttnBwdPreprocessIN4cute5tupleIJNS3_1CILi96EEENS5_ILi64EEEEEENS_6half_tEfNS_4arch4Sm90ELb1ELb0EEEEEvNT_6ParamsE,"ax",@progbits
	.align	128
.text._ZN7cutlass13device_kernelIN5flash22FlashAttnBwdPreprocessIN4cute5tupleIJNS3_1CILi96EEENS5_ILi64EEEEEENS_6half_tEfNS_4arch4Sm90ELb1ELb0EEEEEvNT_6ParamsE:
        .type           _ZN7cutlass13device_kernelIN5flash22FlashAttnBwdPreprocessIN4cute5tupleIJNS3_1CILi96EEENS5_ILi64EEEEEENS_6half_tEfNS_4arch4Sm90ELb1ELb0EEEEEvNT_6ParamsE,@function
        .size           _ZN7cutlass13device_kernelIN5flash22FlashAttnBwdPreprocessIN4cute5tupleIJNS3_1CILi96EEENS5_ILi64EEEEEENS_6half_tEfNS_4arch4Sm90ELb1ELb0EEEEEvNT_6ParamsE,(.L_x_7394 - _ZN7cutlass13device_kernelIN5flash22FlashAttnBwdPreprocessIN4cute5tupleIJNS3_1CILi96EEENS5_ILi64EEEEEENS_6half_tEfNS_4arch4Sm90ELb1ELb0EEEEEvNT_6ParamsE)
        .other          _ZN7cutlass13device_kernelIN5flash22FlashAttnBwdPreprocessIN4cute5tupleIJNS3_1CILi96EEENS5_ILi64EEEEEENS_6half_tEfNS_4arch4Sm90ELb1ELb0EEEEEvNT_6ParamsE,@"STO_CUDA_ENTRY STV_DEFAULT"
_ZN7cutlass13device_kernelIN5flash22FlashAttnBwdPreprocessIN4cute5tupleIJNS3_1CILi96EEENS5_ILi64EEEEEENS_6half_tEfNS_4arch4Sm90ELb1ELb0EEEEEvNT_6ParamsE:
[----:B------:R-:W-:Y:S01]  /*0000*/  LDC R1, c[0x0][0x28] ;  /* 0x00000a00ff017b82 */ /* 0x000fe20000000800 */
[----:B------:R-:W0:Y:S07]  /*0010*/  S2R R2, SR_CTAID.X ;  /* 0x0000000000027919 */ /* 0x000e2e0000002500 */
[----:B------:R-:W0:Y:S01]  /*0020*/  LDC R7, c[0x0][0x218] ;  /* 0x00008600ff077b82 */ /* 0x000e220000000800 */
[----:B------:R-:W-:Y:S01]  /*0030*/  ULDC.64 UR4, c[0x0][0x208] ;  /* 0x0000820000047ab9 */ /* 0x000fe20000000a00 */
[----:B------:R-:W-:Y:S01]  /*0040*/  BSSY B0, `(.L_x_2982) ;  /* 0x0000023000007945 */ /* 0x000fe20003800000 */
[----:B------:R-:W1:Y:S01]  /*0050*/  S2R R0, SR_TID.X ;  /* 0x0000000000007919 */ /* 0x000e620000002100 */
[----:B------:R-:W-:-:S04]  /*0060*/  MOV R4, 0x7f800000 ;  /* 0x7f80000000047802 */ /* 0x000fc80000000f00 */
[----:B------:R-:W2:Y:S08]  /*0070*/  S2UR UR6, SR_CTAID.Y ;  /* 0x00000000000679c3 */ /* 0x000eb00000002600 */
[----:B------:R-:W3:Y:S08]  /*0080*/  S2UR UR7, SR_CTAID.Z ;  /* 0x00000000000779c3 */ /* 0x000ef00000002700 */
[----:B------:R-:W4:Y:S01]  /*0090*/  LDC.64 R8, c[0x0][0x230] ;  /* 0x00008c00ff087b82 */ /* 0x000f220000000a00 */
[----:B0-----:R-:W-:Y:S01]  /*00a0*/  IMAD R3, R2, -0x60, R7 ;  /* 0xffffffa002037824 */ /* 0x001fe200078e0207 */
[----:B--2---:R-:W-:Y:S01]  /*00b0*/  USHF.R.S32.HI UR8, URZ, 0x1f, UR6 ;  /* 0x0000001f3f087899 */ /* 0x004fe20008011406 */
[----:B-1----:R-:W-:-:S02]  /*00c0*/  ISETP.GT.AND P0, PT, R0, 0x5f, PT ;  /* 0x0000005f0000780c */ /* 0x002fc40003f04270 */
[----:B------:R-:W-:Y:S02]  /*00d0*/  SHF.R.S32.HI R5, RZ, 0x1f, R0 ;  /* 0x0000001fff057819 */ /* 0x000fe40000011400 */
[----:B------:R-:W-:Y:S01]  /*00e0*/  ISETP.GE.OR P1, PT, R0, R3, P0 ;  /* 0x000000030000720c */ /* 0x000fe20000726670 */
[----:B---3--:R-:W-:Y:S01]  /*00f0*/  USHF.R.S32.HI UR9, URZ, 0x1f, UR7 ;  /* 0x0000001f3f097899 */ /* 0x008fe20008011407 */
[----:B------:R-:W-:-:S04]  /*0100*/  LEA.HI R6, R5, R0, RZ, 0x3 ;  /* 0x0000000005067211 */ /* 0x000fc800078f18ff */
[----:B------:R-:W-:-:S04]  /*0110*/  LOP3.LUT R5, R6, 0xfffffff8, RZ, 0xc0, !PT ;  /* 0xfffffff806057812 */ /* 0x000fc800078ec0ff */
[----:B------:R-:W-:-:S04]  /*0120*/  IADD3 R5, -R5, R0, RZ ;  /* 0x0000000005057210 */ /* 0x000fc80007ffe1ff */
[----:B------:R-:W-:Y:S01]  /*0130*/  SHF.L.U32 R14, R5, 0x3, RZ ;  /* 0x00000003050e7819 */ /* 0x000fe200000006ff */
[----:B------:R-:W-:Y:S06]  /*0140*/  @P1 BRA `(.L_x_2983) ;  /* 0x0000000000481947 */ /* 0x000fec0003800000 */
[----:B------:R-:W0:Y:S01]  /*0150*/  LDC.64 R16, c[0x0][0x290] ;  /* 0x0000a400ff107b82 */ /* 0x000e220000000a00 */
[----:B------:R-:W-:Y:S01]  /*0160*/  IMAD R11, R2, 0x60, RZ ;  /* 0x00000060020b7824 */ /* 0x000fe200078e02ff */
[----:B------:R-:W-:Y:S01]  /*0170*/  SHF.R.S32.HI R4, RZ, 0x1f, R0 ;  /* 0x0000001fff047819 */ /* 0x000fe20000011400 */
[----:B------:R-:W-:-:S03]  /*0180*/  ULDC.64 UR10, c[0x0][0x288] ;  /* 0x0000a200000a7ab9 */ /* 0x000fc60000000a00 */
[C---:B------:R-:W-:Y:S02]  /*0190*/  IADD3 R10, P1, R11.reuse, R0, RZ ;  /* 0x000000000b0a7210 */ /* 0x040fe40007f3e0ff */
[----:B------:R-:W1:Y:S02]  /*01a0*/  LDC.64 R18, c[0x0][0x298] ;  /* 0x0000a600ff127b82 */ /* 0x000e640000000a00 */
[----:B------:R-:W-:Y:S01]  /*01b0*/  LEA.HI.X.SX32 R11, R11, R4, 0x1, P1 ;  /* 0x000000040b0b7211 */ /* 0x000fe200008f0eff */
[C---:B0-----:R-:W-:Y:S02]  /*01c0*/  IMAD R12, R16.reuse, UR8, RZ ;  /* 0x00000008100c7c24 */ /* 0x041fe4000f8e02ff */
[----:B------:R-:W-:-:S04]  /*01d0*/  IMAD.WIDE.U32 R10, R16, UR6, R10 ;  /* 0x00000006100a7c25 */ /* 0x000fc8000f8e000a */
[----:B------:R-:W-:Y:S02]  /*01e0*/  IMAD R13, R17, UR6, R12 ;  /* 0x00000006110d7c24 */ /* 0x000fe4000f8e020c */
[----:B-1----:R-:W-:-:S03]  /*01f0*/  IMAD R4, R18, UR9, RZ ;  /* 0x0000000912047c24 */ /* 0x002fc6000f8e02ff */
[----:B------:R-:W-:Y:S01]  /*0200*/  IADD3 R11, R11, R13, RZ ;  /* 0x0000000d0b0b7210 */ /* 0x000fe20007ffe0ff */
[----:B------:R-:W-:Y:S02]  /*0210*/  IMAD R13, R19, UR7, R4 ;  /* 0x00000007130d7c24 */ /* 0x000fe4000f8e0204 */
[----:B------:R-:W-:-:S05]  /*0220*/  IMAD.WIDE.U32 R10, R18, UR7, R10 ;  /* 0x00000007120a7c25 */ /* 0x000fca000f8e000a */
[----:B------:R-:W-:Y:S02]  /*0230*/  IADD3 R11, R11, R13, RZ ;  /* 0x0000000d0b0b7210 */ /* 0x000fe40007ffe0ff */
[----:B------:R-:W-:-:S04]  /*0240*/  LEA R12, P1, R10, UR10, 0x2 ;  /* 0x0000000a0a0c7c11 */ /* 0x000fc8000f8210ff */
[----:B------:R-:W-:-:S05]  /*0250*/  LEA.HI.X R13, R10, UR11, R11, 0x2, P1 ;  /* 0x0000000b0a0d7c11 */ /* 0x000fca00088f140b */
[----:B------:R0:W5:Y:S04]  /*0260*/  LDG.E R4, desc[UR4][R12.64] ;  /* 0x000000040c047981 */ /* 0x000168000c1e1900 */
.L_x_2983:
[----:B------:R-:W-:Y:S05]  /*0270*/  BSYNC B0 ;  /* 0x0000000000007941 */ /* 0x000fea0003800000 */
.L_x_2982:
[----:B------:R-:W1:Y:S01]  /*0280*/  LDC.64 R34, c[0x0][0x238] ;  /* 0x00008e00ff227b82 */ /* 0x000e620000000a00 */
[----:B------:R-:W-:Y:S01]  /*0290*/  ULDC UR10, c[0x0][0x21c] ;  /* 0x00008700000a7ab9 */ /* 0x000fe20000000800 */
[----:B------:R-:W-:Y:S01]  /*02a0*/  SHF.R.S32.HI R10, RZ, 0x3, R6 ;  /* 0x00000003ff0a7819 */ /* 0x000fe20000011406 */
[----:B----4-:R-:W-:Y:S01]  /*02b0*/  IMAD R6, R8, UR8, RZ ;  /* 0x0000000808067c24 */ /* 0x010fe2000f8e02ff */
[----:B------:R-:W-:Y:S02]  /*02c0*/  ISETP.GE.AND P1, PT, R14, UR10, PT ;  /* 0x0000000a0e007c0c */ /* 0x000fe4000bf26270 */
[----:B------:R-:W-:Y:S01]  /*02d0*/  SHF.R.S32.HI R15, RZ, 0x1f, R14 ;  /* 0x0000001fff0f7819 */ /* 0x000fe2000001140e */
[----:B0-----:R-:W-:Y:S01]  /*02e0*/  IMAD R13, R9, UR6, R6 ;  /* 0x00000006090d7c24 */ /* 0x001fe2000f8e0206 */
[----:B------:R-:W0:Y:S01]  /*02f0*/  LDC.64 R20, c[0x0][0x250] ;  /* 0x00009400ff147b82 */ /* 0x000e220000000a00 */
[----:B------:R-:W-:Y:S01]  /*0300*/  ISETP.LT.AND P3, PT, R10, R3, !P1 ;  /* 0x000000030a00720c */ /* 0x000fe20004f61270 */
[----:B------:R-:W-:Y:S01]  /*0310*/  IMAD.WIDE.U32 R8, R8, UR6, R14 ;  /* 0x0000000608087c25 */ /* 0x000fe2000f8e000e */
[----:B------:R-:W-:-:S02]  /*0320*/  IADD3 R6, R10, 0x20, RZ ;  /* 0x000000200a067810 */ /* 0x000fc40007ffe0ff */
[----:B------:R-:W-:-:S03]  /*0330*/  SHF.R.S32.HI R11, RZ, 0x1f, R10 ;  /* 0x0000001fff0b7819 */ /* 0x000fc6000001140a */
[----:B------:R-:W2:Y:S01]  /*0340*/  LDC.64 R30, c[0x0][0x258] ;  /* 0x00009600ff1e7b82 */ /* 0x000ea20000000a00 */
[----:B------:R-:W-:Y:S02]  /*0350*/  IADD3 R9, R9, R13, RZ ;  /* 0x0000000d09097210 */ /* 0x000fe40007ffe0ff */
[----:B------:R-:W-:Y:S01]  /*0360*/  ISETP.LT.AND P2, PT, R6, R3, !P1 ;  /* 0x000000030600720c */ /* 0x000fe20004f41270 */
[----:B------:R-:W-:-:S04]  /*0370*/  IMAD.WIDE R12, R2, 0x60, R10 ;  /* 0x00000060020c7825 */ /* 0x000fc800078e020a */
[----:B------:R-:W3:Y:S01]  /*0380*/  @P3 LDC.64 R18, c[0x0][0x228] ;  /* 0x00008a00ff123b82 */ /* 0x000ee20000000a00 */
[----:B-1----:R-:W-:-:S04]  /*0390*/  IMAD R22, R34, UR9, RZ ;  /* 0x0000000922167c24 */ /* 0x002fc8000f8e02ff */
[----:B------:R-:W-:Y:S02]  /*03a0*/  IMAD R23, R35, UR7, R22 ;  /* 0x0000000723177c24 */ /* 0x000fe4000f8e0216 */
[----:B------:R-:W-:Y:S01]  /*03b0*/  IMAD.WIDE.U32 R34, R34, UR7, R8 ;  /* 0x0000000722227c25 */ /* 0x000fe2000f8e0008 */
[----:B------:R-:W1:Y:S01]  /*03c0*/  @P3 LDC.64 R16, c[0x0][0x248] ;  /* 0x00009200ff103b82 */ /* 0x000e620000000a00 */
[----:B------:R-:W-:Y:S02]  /*03d0*/  IADD3 R8, R10, 0x40, RZ ;  /* 0x000000400a087810 */ /* 0x000fe40007ffe0ff */
[----:B0-----:R-:W-:Y:S01]  /*03e0*/  IMAD R22, R20, UR8, RZ ;  /* 0x0000000814167c24 */ /* 0x001fe2000f8e02ff */
[----:B------:R-:W-:Y:S02]  /*03f0*/  IADD3 R35, R35, R23, RZ ;  /* 0x0000001723237210 */ /* 0x000fe40007ffe0ff */
[----:B------:R-:W-:Y:S01]  /*0400*/  ISETP.LT.AND P1, PT, R8, R3, !P1 ;  /* 0x000000030800720c */ /* 0x000fe20004f21270 */
[----:B------:R-:W-:Y:S01]  /*0410*/  IMAD R9, R21, UR6, R22 ;  /* 0x0000000615097c24 */ /* 0x000fe2000f8e0216 */
[----:B------:R-:W0:Y:S01]  /*0420*/  @P2 LDC.64 R46, c[0x0][0x228] ;  /* 0x00008a00ff2e2b82 */ /* 0x000e220000000a00 */
[----:B------:R-:W-:Y:S01]  /*0430*/  IMAD.WIDE.U32 R20, R20, UR6, R14 ;  /* 0x0000000614147c25 */ /* 0x000fe2000f8e000e */
[----:B------:R-:W-:-:S02]  /*0440*/  @P2 IADD3 R23, P6, R12, 0x20, RZ ;  /* 0x000000200c172810 */ /* 0x000fc40007fde0ff */
[----:B------:R-:W-:Y:S01]  /*0450*/  @P2 IADD3 R53, P5, R12, 0x20, RZ ;  /* 0x000000200c352810 */ /* 0x000fe20007fbe0ff */
[----:B--2---:R-:W-:Y:S01]  /*0460*/  IMAD R22, R30, UR9, RZ ;  /* 0x000000091e167c24 */ /* 0x004fe2000f8e02ff */
[----:B------:R-:W-:Y:S01]  /*0470*/  IADD3 R21, R21, R9, RZ ;  /* 0x0000000915157210 */ /* 0x000fe20007ffe0ff */
[----:B---3--:R-:W-:Y:S01]  /*0480*/  @P3 IMAD R24, R13, R18, RZ ;  /* 0x000000120d183224 */ /* 0x008fe200078e02ff */
[----:B------:R-:W2:Y:S01]  /*0490*/  @P3 LDC.64 R48, c[0x0][0x210] ;  /* 0x00008400ff303b82 */ /* 0x000ea20000000a00 */
[----:B------:R-:W-:Y:S02]  /*04a0*/  IMAD R25, R31, UR7, R22 ;  /* 0x000000071f197c24 */ /* 0x000fe4000f8e0216 */
[----:B------:R-:W-:Y:S01]  /*04b0*/  @P1 IADD3 R51, P4, R12, 0x40, RZ ;  /* 0x000000400c331810 */ /* 0x000fe20007f9e0ff */
[----:B------:R-:W-:Y:S01]  /*04c0*/  IMAD.WIDE.U32 R30, R30, UR7, R20 ;  /* 0x000000071e1e7c25 */ /* 0x000fe2000f8e0014 */
[-C--:B------:R-:W-:Y:S02]  /*04d0*/  @P2 IADD3.X R21, RZ, R13.reuse, RZ, P6, !PT ;  /* 0x0000000dff152210 */ /* 0x080fe400037fe4ff */
[----:B------:R-:W-:Y:S01]  /*04e0*/  @P1 IADD3.X R29, RZ, R13, RZ, P4, !PT ;  /* 0x0000000dff1d1210 */ /* 0x000fe200027fe4ff */
[C---:B------:R-:W-:Y:S01]  /*04f0*/  @P3 IMAD R19, R12.reuse, R19, R24 ;  /* 0x000000130c133224 */ /* 0x040fe200078e0218 */
[----:B------:R-:W-:Y:S01]  /*0500*/  IADD3 R31, R31, R25, RZ ;  /* 0x000000191f1f7210 */ /* 0x000fe20007ffe0ff */
[----:B------:R-:W3:Y:S01]  /*0510*/  @P1 LDC.64 R26, c[0x0][0x228] ;  /* 0x00008a00ff1a1b82 */ /* 0x000ee20000000a00 */
[----:B-1----:R-:W-:Y:S01]  /*0520*/  @P3 IMAD R9, R13, R16, RZ ;  /* 0x000000100d093224 */ /* 0x002fe200078e02ff */
[----:B------:R-:W-:Y:S01]  /*0530*/  @P2 MOV R20, R34 ;  /* 0x0000002200142202 */ /* 0x000fe20000000f00 */
[----:B------:R-:W-:-:S04]  /*0540*/  @P3 IMAD.WIDE.U32 R14, R12, R18, R34 ;  /* 0x000000120c0e3225 */ /* 0x000fc800078e0022 */
[C---:B------:R-:W-:Y:S01]  /*0550*/  @P3 IMAD R37, R12.reuse, R17, R9 ;  /* 0x000000110c253224 */ /* 0x040fe200078e0209 */
[----:B------:R-:W1:Y:S01]  /*0560*/  @P2 LDC.64 R24, c[0x0][0x248] ;  /* 0x00009200ff182b82 */ /* 0x000e620000000a00 */
[C---:B------:R-:W-:Y:S02]  /*0570*/  @P1 IADD3 R9, P6, R12.reuse, 0x40, RZ ;  /* 0x000000400c091810 */ /* 0x040fe40007fde0ff */
[-C--:B------:R-:W-:Y:S02]  /*0580*/  @P2 IADD3.X R17, RZ, R13.reuse, RZ, P5, !PT ;  /* 0x0000000dff112210 */ /* 0x080fe40002ffe4ff */
[----:B------:R-:W-:Y:S01]  /*0590*/  @P1 IADD3.X R33, RZ, R13, RZ, P6, !PT ;  /* 0x0000000dff211210 */ /* 0x000fe200037fe4ff */
[----:B------:R-:W-:Y:S01]  /*05a0*/  @P3 IMAD.WIDE.U32 R12, R12, R16, R30 ;  /* 0x000000100c0c3225 */ /* 0x000fe200078e001e */
[----:B------:R-:W-:Y:S01]  /*05b0*/  @P3 IADD3 R19, R15, R19, RZ ;  /* 0x000000130f133210 */ /* 0x000fe20007ffe0ff */
[----:B------:R-:W4:Y:S01]  /*05c0*/  @P3 LDC.64 R42, c[0x0][0x240] ;  /* 0x00009000ff2a3b82 */ /* 0x000f220000000a00 */
[----:B--2---:R-:W-:Y:S01]  /*05d0*/  @P3 LEA R48, P4, R14, R48, 0x1 ;  /* 0x000000300e303211 */ /* 0x004fe200078808ff */
[----:B0-----:R-:W-:Y:S01]  /*05e0*/  @P2 IMAD R16, R21, R46, RZ ;  /* 0x0000002e15102224 */ /* 0x001fe200078e02ff */
[----:B------:R-:W-:-:S02]  /*05f0*/  @P2 MOV R21, R35 ;  /* 0x0000002300152202 */ /* 0x000fc40000000f00 */
[----:B------:R-:W-:Y:S01]  /*0600*/  @P3 IADD3 R13, R13, R37, RZ ;  /* 0x000000250d0d3210 */ /* 0x000fe20007ffe0ff */
[C---:B------:R-:W-:Y:S01]  /*0610*/  @P2 IMAD R47, R23.reuse, R47, R16 ;  /* 0x0000002f172f2224 */ /* 0x040fe200078e0210 */
[----:B------:R-:W-:Y:S01]  /*0620*/  @P3 LEA.HI.X R49, R14, R49, R19, 0x1, P4 ;  /* 0x000000310e313211 */ /* 0x000fe200020f0c13 */
[----:B------:R-:W-:Y:S01]  /*0630*/  @P2 IMAD.WIDE.U32 R20, R23, R46, R20 ;  /* 0x0000002e17142225 */ /* 0x000fe200078e0014 */
[----:B------:R-:W0:Y:S01]  /*0640*/  @P2 LDC.64 R38, c[0x0][0x210] ;  /* 0x00008400ff262b82 */ /* 0x000e220000000a00 */
[----:B------:R-:W-:Y:S02]  /*0650*/  CS2R R14, SRZ ;  /* 0x00000000000e7805 */ /* 0x000fe4000001ff00 */
[----:B------:R-:W-:Y:S01]  /*0660*/  CS2R R18, SRZ ;  /* 0x0000000000127805 */ /* 0x000fe2000001ff00 */
[----:B---3--:R-:W-:Y:S02]  /*0670*/  @P1 IMAD R32, R29, R26, RZ ;  /* 0x0000001a1d201224 */ /* 0x008fe400078e02ff */
[----:B-1----:R-:W-:-:S02]  /*0680*/  @P2 IMAD R28, R17, R24, RZ ;  /* 0x00000018111c2224 */ /* 0x002fc400078e02ff */
[----:B------:R-:W1:Y:S01]  /*0690*/  @P1 LDC.64 R22, c[0x0][0x248] ;  /* 0x00009200ff161b82 */ /* 0x000e620000000a00 */
[----:B------:R-:W-:Y:S02]  /*06a0*/  @P2 MOV R29, R31 ;  /* 0x0000001f001d2202 */ /* 0x000fe40000000f00 */
[----:B------:R-:W-:Y:S01]  /*06b0*/  CS2R R16, SRZ ;  /* 0x0000000000107805 */ /* 0x000fe2000001ff00 */
[C---:B------:R-:W-:Y:S01]  /*06c0*/  @P2 IMAD R45, R53.reuse, R25, R28 ;  /* 0x00000019352d2224 */ /* 0x040fe200078e021c */
[----:B------:R-:W-:Y:S02]  /*06d0*/  @P2 MOV R28, R30 ;  /* 0x0000001e001c2202 */ /* 0x000fe40000000f00 */
[C---:B----4-:R-:W-:Y:S01]  /*06e0*/  @P3 LEA R42, P5, R12.reuse, R42, 0x1 ;  /* 0x0000002a0c2a3211 */ /* 0x050fe200078a08ff */
[----:B------:R-:W2:Y:S02]  /*06f0*/  @P1 LDC.64 R36, c[0x0][0x210] ;  /* 0x00008400ff241b82 */ /* 0x000ea40000000a00 */
[----:B------:R-:W-:Y:S01]  /*0700*/  @P2 IMAD.WIDE.U32 R24, R53, R24, R28 ;  /* 0x0000001835182225 */ /* 0x000fe200078e001c */
[----:B------:R-:W-:-:S02]  /*0710*/  @P3 LEA.HI.X R43, R12, R43, R13, 0x1, P5 ;  /* 0x0000002b0c2b3211 */ /* 0x000fc400028f0c0d */
[----:B------:R-:W-:-:S03]  /*0720*/  CS2R R12, SRZ ;  /* 0x00000000000c7805 */ /* 0x000fc6000001ff00 */
[----:B------:R-:W3:Y:S01]  /*0730*/  @P2 LDC.64 R40, c[0x0][0x240] ;  /* 0x00009000ff282b82 */ /* 0x000ee20000000a00 */
[----:B------:R4:W4:Y:S01]  /*0740*/  @P3 LDG.E.128 R16, desc[UR4][R42.64] ;  /* 0x000000042a103981 */ /* 0x000922000c1e1d00 */
[----:B------:R-:W-:-:S06]  /*0750*/  @P1 IMAD R53, R51, R27, R32 ;  /* 0x0000001b33351224 */ /* 0x000fcc00078e0220 */
[----:B------:R-:W4:Y:S01]  /*0760*/  @P1 LDC.64 R28, c[0x0][0x240] ;  /* 0x00009000ff1c1b82 */ /* 0x000f220000000a00 */
[----:B------:R-:W4:Y:S01]  /*0770*/  @P3 LDG.E.128 R12, desc[UR4][R48.64] ;  /* 0x00000004300c3981 */ /* 0x000f22000c1e1d00 */
[----:B------:R-:W-:Y:S01]  /*0780*/  @P1 IMAD.WIDE.U32 R26, R51, R26, R34 ;  /* 0x0000001a331a1225 */ /* 0x000fe200078e0022 */
[----:B------:R-:W-:-:S03]  /*0790*/  @P2 IADD3 R47, R21, R47, RZ ;  /* 0x0000002f152f2210 */ /* 0x000fc60007ffe0ff */
[-C--:B-1----:R-:W-:Y:S01]  /*07a0*/  @P1 IMAD R32, R33, R22.reuse, RZ ;  /* 0x0000001621201224 */ /* 0x082fe200078e02ff */
[----:B------:R-:W-:Y:S01]  /*07b0*/  @P1 IADD3 R21, R27, R53, RZ ;  /* 0x000000351b151210 */ /* 0x000fe20007ffe0ff */
[----:B------:R-:W-:Y:S01]  /*07c0*/  @P1 IMAD.WIDE.U32 R30, R9, R22, R30 ;  /* 0x00000016091e1225 */ /* 0x000fe200078e001e */
[----:B0-----:R-:W-:-:S03]  /*07d0*/  @P2 LEA R38, P3, R20, R38, 0x1 ;  /* 0x0000002614262211 */ /* 0x001fc600078608ff */
[----:B------:R-:W-:Y:S01]  /*07e0*/  @P1 IMAD R27, R9, R23, R32 ;  /* 0x00000017091b1224 */ /* 0x000fe200078e0220 */
[----:B------:R-:W-:Y:S02]  /*07f0*/  @P2 IADD3 R45, R25, R45, RZ ;  /* 0x0000002d192d2210 */ /* 0x000fe40007ffe0ff */
[----:B--2---:R-:W-:Y:S02]  /*0800*/  @P1 LEA R36, P4, R26, R36, 0x1 ;  /* 0x000000241a241211 */ /* 0x004fe400078808ff */
[----:B---3--:R-:W-:Y:S02]  /*0810*/  @P2 LEA R40, P5, R24, R40, 0x1 ;  /* 0x0000002818282211 */ /* 0x008fe400078a08ff */
[----:B------:R-:W-:Y:S02]  /*0820*/  @P2 LEA.HI.X R39, R20, R39, R47, 0x1, P3 ;  /* 0x0000002714272211 */ /* 0x000fe400018f0c2f */
[----:B------:R-:W-:Y:S02]  /*0830*/  @P1 IADD3 R9, R31, R27, RZ ;  /* 0x0000001b1f091210 */ /* 0x000fe40007ffe0ff */
[----:B----4-:R-:W-:-:S02]  /*0840*/  @P1 LEA R42, P3, R30, R28, 0x1 ;  /* 0x0000001c1e2a1211 */ /* 0x010fc400078608ff */
[----:B------:R-:W-:Y:S02]  /*0850*/  CS2R R22, SRZ ;  /* 0x0000000000167805 */ /* 0x000fe4000001ff00 */
[----:B------:R-:W-:Y:S02]  /*0860*/  @P1 LEA.HI.X R37, R26, R37, R21, 0x1, P4 ;  /* 0x000000251a251211 */ /* 0x000fe400020f0c15 */
[----:B------:R-:W-:Y:S02]  /*0870*/  CS2R R20, SRZ ;  /* 0x0000000000147805 */ /* 0x000fe4000001ff00 */
[----:B------:R-:W-:Y:S02]  /*0880*/  @P2 LEA.HI.X R41, R24, R41, R45, 0x1, P5 ;  /* 0x0000002918292211 */ /* 0x000fe400028f0c2d */
[----:B------:R-:W-:Y:S02]  /*0890*/  CS2R R24, SRZ ;  /* 0x0000000000187805 */ /* 0x000fe4000001ff00 */
[----:B------:R-:W-:-:S02]  /*08a0*/  CS2R R26, SRZ ;  /* 0x00000000001a7805 */ /* 0x000fc4000001ff00 */
[----:B------:R-:W-:Y:S02]  /*08b0*/  @P1 LEA.HI.X R43, R30, R29, R9, 0x1, P3 ;  /* 0x0000001d1e2b1211 */ /* 0x000fe400018f0c09 */
[----:B------:R-:W-:Y:S02]  /*08c0*/  CS2R R28, SRZ ;  /* 0x00000000001c7805 */ /* 0x000fe4000001ff00 */
[----:B------:R-:W-:Y:S02]  /*08d0*/  CS2R R30, SRZ ;  /* 0x00000000001e7805 */ /* 0x000fe4000001ff00 */
[----:B------:R-:W-:Y:S02]  /*08e0*/  CS2R R32, SRZ ;  /* 0x0000000000207805 */ /* 0x000fe4000001ff00 */
[----:B------:R-:W-:Y:S01]  /*08f0*/  CS2R R34, SRZ ;  /* 0x0000000000227805 */ /* 0x000fe2000001ff00 */
[----:B------:R0:W2:Y:S04]  /*0900*/  @P2 LDG.E.128 R20, desc[UR4][R38.64] ;  /* 0x0000000426142981 */ /* 0x0000a8000c1e1d00 */
[----:B------:R1:W3:Y:S04]  /*0910*/  @P2 LDG.E.128 R24, desc[UR4][R40.64] ;  /* 0x0000000428182981 */ /* 0x0002e8000c1e1d00 */
[----:B------:R2:W4:Y:S04]  /*0920*/  @P1 LDG.E.128 R28, desc[UR4][R36.64] ;  /* 0x00000004241c1981 */ /* 0x000528000c1e1d00 */
[----:B------:R-:W4:Y:S01]  /*0930*/  @P1 LDG.E.128 R32, desc[UR4][R42.64] ;  /* 0x000000042a201981 */ /* 0x000f22000c1e1d00 */
[----:B------:R-:W-:Y:S01]  /*0940*/  BSSY B0, `(.L_x_2984) ;  /* 0x000008d000007945 */ /* 0x000fe20003800000 */
[----:B0-----:R-:W-:-:S02]  /*0950*/  HADD2.F32 R38, -RZ, R16.H1_H1 ;  /* 0x30000010ff267230 */ /* 0x001fc40000004100 */
[----:B------:R-:W-:Y:S02]  /*0960*/  HADD2.F32 R39, -RZ, R16.H0_H0 ;  /* 0x20000010ff277230 */ /* 0x000fe40000004100 */
[--C-:B------:R-:W-:Y:S02]  /*0970*/  HADD2.F32 R9, -RZ, R12.reuse.H1_H1 ;  /* 0x3000000cff097230 */ /* 0x100fe40000004100 */
[----:B------:R-:W-:-:S03]  /*0980*/  HADD2.F32 R12, -RZ, R12.H0_H0 ;  /* 0x2000000cff0c7230 */ /* 0x000fc60000004100 */
[----:B-1----:R-:W-:Y:S01]  /*0990*/  FMUL.FTZ R41, R9, R38 ;  /* 0x0000002609297220 */ /* 0x002fe20000410000 */
[----:B------:R-:W-:Y:S02]  /*09a0*/  HADD2.F32 R9, -RZ, R13.H0_H0 ;  /* 0x2000000dff097230 */ /* 0x000fe40000004100 */
[----:B------:R-:W-:Y:S02]  /*09b0*/  HADD2.F32 R16, -RZ, R17.H0_H0 ;  /* 0x20000011ff107230 */ /* 0x000fe40000004100 */
[----:B------:R-:W-:Y:S01]  /*09c0*/  FFMA.FTZ R38, R12, R39, R41 ;  /* 0x000000270c267223 */ /* 0x000fe20000010029 */
[----:B------:R-:W-:Y:S02]  /*09d0*/  HADD2.F32 R13, -RZ, R13.H1_H1 ;  /* 0x3000000dff0d7230 */ /* 0x000fe40000004100 */
[----:B------:R-:W-:Y:S02]  /*09e0*/  HADD2.F32 R12, -RZ, R17.H1_H1 ;  /* 0x30000011ff0c7230 */ /* 0x000fe40000004100 */
[----:B------:R-:W-:Y:S01]  /*09f0*/  FFMA.FTZ R38, R9, R16, R38 ;  /* 0x0000001009267223 */ /* 0x000fe20000010026 */
[----:B------:R-:W-:-:S02]  /*0a00*/  HADD2.F32 R9, -RZ, R14.H0_H0 ;  /* 0x2000000eff097230 */ /* 0x000fc40000004100 */
[----:B------:R-:W-:Y:S02]  /*0a10*/  HADD2.F32 R16, -RZ, R18.H0_H0 ;  /* 0x20000012ff107230 */ /* 0x000fe40000004100 */
[----:B------:R-:W-:Y:S01]  /*0a20*/  FFMA.FTZ R12, R13, R12, R38 ;  /* 0x0000000c0d0c7223 */ /* 0x000fe20000010026 */
[----:B------:R-:W-:Y:S02]  /*0a30*/  HADD2.F32 R14, -RZ, R14.H1_H1 ;  /* 0x3000000eff0e7230 */ /* 0x000fe40000004100 */
[----:B------:R-:W-:Y:S02]  /*0a40*/  HADD2.F32 R13, -RZ, R18.H1_H1 ;  /* 0x30000012ff0d7230 */ /* 0x000fe40000004100 */
[----:B------:R-:W-:Y:S01]  /*0a50*/  FFMA.FTZ R17, R9, R16, R12 ;  /* 0x0000001009117223 */ /* 0x000fe2000001000c */
[----:B------:R-:W-:Y:S02]  /*0a60*/  HADD2.F32 R9, -RZ, R15.H0_H0 ;  /* 0x2000000fff097230 */ /* 0x000fe40000004100 */
[----:B------:R-:W-:-:S02]  /*0a70*/  HADD2.F32 R16, -RZ, R19.H0_H0 ;  /* 0x20000013ff107230 */ /* 0x000fc40000004100 */
[----:B------:R-:W-:Y:S01]  /*0a80*/  FFMA.FTZ R14, R14, R13, R17 ;  /* 0x0000000d0e0e7223 */ /* 0x000fe20000010011 */
[----:B------:R-:W-:Y:S02]  /*0a90*/  HADD2.F32 R12, -RZ, R19.H1_H1 ;  /* 0x30000013ff0c7230 */ /* 0x000fe40000004100 */
[----:B--2---:R-:W-:Y:S02]  /*0aa0*/  HADD2.F32 R37, -RZ, R20.H1_H1 ;  /* 0x30000014ff257230 */ /* 0x004fe40000004100 */
[--C-:B---3--:R-:W-:Y:S02]  /*0ab0*/  HADD2.F32 R38, -RZ, R24.reuse.H1_H1 ;  /* 0x30000018ff267230 */ /* 0x108fe40000004100 */
[----:B------:R-:W-:Y:S02]  /*0ac0*/  HADD2.F32 R39, -RZ, R24.H0_H0 ;  /* 0x20000018ff277230 */ /* 0x000fe40000004100 */
[----:B----4-:R-:W-:Y:S02]  /*0ad0*/  HADD2.F32 R24, -RZ, R28.H1_H1 ;  /* 0x3000001cff187230 */ /* 0x010fe40000004100 */
[----:B------:R-:W-:Y:S01]  /*0ae0*/  FMUL.FTZ R37, R37, R38 ;  /* 0x0000002625257220 */ /* 0x000fe20000410000 */
[----:B------:R-:W-:-:S02]  /*0af0*/  HADD2.F32 R36, -RZ, R20.H0_H0 ;  /* 0x20000014ff247230 */ /* 0x000fc40000004100 */
[----:B------:R-:W-:Y:S02]  /*0b00*/  HADD2.F32 R41, -RZ, R32.H1_H1 ;  /* 0x30000020ff297230 */ /* 0x000fe40000004100 */
[--C-:B------:R-:W-:Y:S02]  /*0b10*/  HADD2.F32 R40, -RZ, R25.reuse.H0_H0 ;  /* 0x20000019ff287230 */ /* 0x100fe40000004100 */
[----:B------:R-:W-:Y:S02]  /*0b20*/  HADD2.F32 R42, -RZ, R25.H1_H1 ;  /* 0x30000019ff2a7230 */ /* 0x000fe40000004100 */
[----:B------:R-:W-:Y:S01]  /*0b30*/  FMUL.FTZ R41, R24, R41 ;  /* 0x0000002918297220 */ /* 0x000fe20000410000 */
[----:B------:R-:W-:Y:S02]  /*0b40*/  HADD2.F32 R28, -RZ, R28.H0_H0 ;  /* 0x2000001cff1c7230 */ /* 0x000fe40000004100 */
[----:B------:R-:W-:Y:S02]  /*0b50*/  HADD2.F32 R25, -RZ, R32.H0_H0 ;  /* 0x20000020ff197230 */ /* 0x000fe40000004100 */
[----:B------:R-:W-:Y:S01]  /*0b60*/  FFMA.FTZ R14, R9, R16, R14 ;  /* 0x00000010090e7223 */ /* 0x000fe2000001000e */
[----:B------:R-:W-:-:S02]  /*0b70*/  HADD2.F32 R19, -RZ, R21.H0_H0 ;  /* 0x20000015ff137230 */ /* 0x000fc40000004100 */
[----:B------:R-:W-:Y:S01]  /*0b80*/  FFMA.FTZ R36, R36, R39, R37 ;  /* 0x0000002724247223 */ /* 0x000fe20000010025 */
[--C-:B------:R-:W-:Y:S02]  /*0b90*/  HADD2.F32 R18, -RZ, R27.reuse.H0_H0 ;  /* 0x2000001bff127230 */ /* 0x100fe40000004100 */
[----:B------:R-:W-:Y:S02]  /*0ba0*/  HADD2.F32 R16, -RZ, R27.H1_H1 ;  /* 0x3000001bff107230 */ /* 0x000fe40000004100 */
[----:B------:R-:W-:Y:S01]  /*0bb0*/  FFMA.FTZ R25, R28, R25, R41 ;  /* 0x000000191c197223 */ /* 0x000fe20000010029 */
[----:B------:R-:W-:Y:S02]  /*0bc0*/  HADD2.F32 R24, -RZ, R29.H0_H0 ;  /* 0x2000001dff187230 */ /* 0x000fe40000004100 */
[----:B------:R-:W-:Y:S02]  /*0bd0*/  HADD2.F32 R27, -RZ, R33.H0_H0 ;  /* 0x20000021ff1b7230 */ /* 0x000fe40000004100 */
[----:B------:R-:W-:Y:S01]  /*0be0*/  FFMA.FTZ R36, R19, R40, R36 ;  /* 0x0000002813247223 */ /* 0x000fe20000010024 */
[----:B------:R-:W-:-:S02]  /*0bf0*/  HADD2.F32 R21, -RZ, R21.H1_H1 ;  /* 0x30000015ff157230 */ /* 0x000fc40000004100 */
[--C-:B------:R-:W-:Y:S02]  /*0c00*/  HADD2.F32 R20, -RZ, R26.reuse.H0_H0 ;  /* 0x2000001aff147230 */ /* 0x100fe40000004100 */
[----:B------:R-:W-:Y:S02]  /*0c10*/  HADD2.F32 R17, -RZ, R26.H1_H1 ;  /* 0x3000001aff117230 */ /* 0x000fe40000004100 */
[----:B------:R-:W-:Y:S01]  /*0c20*/  FFMA.FTZ R28, R24, R27, R25 ;  /* 0x0000001b181c7223 */ /* 0x000fe20000010019 */
[----:B------:R-:W-:Y:S02]  /*0c30*/  HADD2.F32 R29, -RZ, R29.H1_H1 ;  /* 0x3000001dff1d7230 */ /* 0x000fe40000004100 */
[----:B------:R-:W-:Y:S02]  /*0c40*/  HADD2.F32 R26, -RZ, R33.H1_H1 ;  /* 0x30000021ff1a7230 */ /* 0x000fe40000004100 */
[----:B------:R-:W-:Y:S01]  /*0c50*/  FFMA.FTZ R36, R21, R42, R36 ;  /* 0x0000002a15247223 */ /* 0x000fe20000010024 */
[----:B------:R-:W-:-:S02]  /*0c60*/  HADD2.F32 R13, -RZ, R22.H0_H0 ;  /* 0x20000016ff0d7230 */ /* 0x000fc40000004100 */
[----:B------:R-:W-:Y:S02]  /*0c70*/  HADD2.F32 R19, -RZ, R30.H0_H0 ;  /* 0x2000001eff137230 */ /* 0x000fe40000004100 */
[----:B------:R-:W-:Y:S01]  /*0c80*/  FFMA.FTZ R26, R29, R26, R28 ;  /* 0x0000001a1d1a7223 */ /* 0x000fe2000001001c */
[----:B------:R-:W-:Y:S02]  /*0c90*/  HADD2.F32 R24, -RZ, R34.H0_H0 ;  /* 0x20000022ff187230 */ /* 0x000fe40000004100 */
[----:B------:R-:W-:Y:S01]  /*0ca0*/  FFMA.FTZ R13, R13, R20, R36 ;  /* 0x000000140d0d7223 */ /* 0x000fe20000010024 */
[----:B------:R-:W-:Y:S02]  /*0cb0*/  HADD2.F32 R22, -RZ, R22.H1_H1 ;  /* 0x30000016ff167230 */ /* 0x000fe40000004100 */
[----:B------:R-:W-:Y:S02]  /*0cc0*/  HADD2.F32 R30, -RZ, R30.H1_H1 ;  /* 0x3000001eff1e7230 */ /* 0x000fe40000004100 */
[----:B------:R-:W-:Y:S01]  /*0cd0*/  FFMA.FTZ R19, R19, R24, R26 ;  /* 0x0000001813137223 */ /* 0x000fe2000001001a */
[----:B------:R-:W-:-:S02]  /*0ce0*/  HADD2.F32 R21, -RZ, R34.H1_H1 ;  /* 0x30000022ff157230 */ /* 0x000fc40000004100 */
[----:B------:R-:W-:Y:S01]  /*0cf0*/  FFMA.FTZ R22, R22, R17, R13 ;  /* 0x0000001116167223 */ /* 0x000fe2000001000d */
[----:B------:R-:W-:Y:S02]  /*0d00*/  HADD2.F32 R9, -RZ, R23.H0_H0 ;  /* 0x20000017ff097230 */ /* 0x000fe40000004100 */
[----:B------:R-:W-:Y:S02]  /*0d10*/  HADD2.F32 R13, -RZ, R31.H0_H0 ;  /* 0x2000001fff0d7230 */ /* 0x000fe40000004100 */
[----:B------:R-:W-:Y:S01]  /*0d20*/  FFMA.FTZ R30, R30, R21, R19 ;  /* 0x000000151e1e7223 */ /* 0x000fe20000010013 */
[----:B------:R-:W-:Y:S02]  /*0d30*/  HADD2.F32 R20, -RZ, R35.H0_H0 ;  /* 0x20000023ff147230 */ /* 0x000fe40000004100 */
[----:B------:R-:W-:Y:S01]  /*0d40*/  FFMA.FTZ R22, R9, R18, R22 ;  /* 0x0000001209167223 */ /* 0x000fe20000010016 */
[----:B------:R-:W-:Y:S02]  /*0d50*/  HADD2.F32 R15, -RZ, R15.H1_H1 ;  /* 0x3000000fff0f7230 */ /* 0x000fe40000004100 */
[----:B------:R-:W-:-:S02]  /*0d60*/  HADD2.F32 R23, -RZ, R23.H1_H1 ;  /* 0x30000017ff177230 */ /* 0x000fc40000004100 */
[----:B------:R-:W-:Y:S01]  /*0d70*/  FFMA.FTZ R20, R13, R20, R30 ;  /* 0x000000140d147223 */ /* 0x000fe2000001001e */
[----:B------:R-:W-:Y:S02]  /*0d80*/  HADD2.F32 R31, -RZ, R31.H1_H1 ;  /* 0x3000001fff1f7230 */ /* 0x000fe40000004100 */
[----:B------:R-:W-:Y:S02]  /*0d90*/  HADD2.F32 R18, -RZ, R35.H1_H1 ;  /* 0x30000023ff127230 */ /* 0x000fe40000004100 */
[----:B------:R-:W-:Y:S01]  /*0da0*/  FFMA.FTZ R14, R15, R12, R14 ;  /* 0x0000000c0f0e7223 */ /* 0x000fe2000001000e */
[----:B------:R-:W-:Y:S02]  /*0db0*/  FFMA.FTZ R22, R23, R16, R22 ;  /* 0x0000001017167223 */ /* 0x000fe40000010016 */
[----:B------:R-:W-:Y:S02]  /*0dc0*/  FFMA.FTZ R20, R31, R18, R20 ;  /* 0x000000121f147223 */ /* 0x000fe40000010014 */
[----:B------:R-:W0:Y:S04]  /*0dd0*/  SHFL.BFLY PT, R9, R14, 0x4, 0x1f ;  /* 0x0c801f000e097f89 */ /* 0x000e2800000e0000 */
[----:B------:R-:W1:Y:S04]  /*0de0*/  SHFL.BFLY PT, R13, R22, 0x4, 0x1f ;  /* 0x0c801f00160d7f89 */ /* 0x000e6800000e0000 */
[----:B------:R-:W2:Y:S01]  /*0df0*/  SHFL.BFLY PT, R15, R20, 0x4, 0x1f ;  /* 0x0c801f00140f7f89 */ /* 0x000ea200000e0000 */
[----:B------:R-:W-:Y:S01]  /*0e00*/  IADD3 R21, R7, 0x5f, RZ ;  /* 0x0000005f07157810 */ /* 0x000fe20007ffe0ff */
[----:B0-----:R-:W-:Y:S01]  /*0e10*/  FADD.FTZ R9, R14, R9 ;  /* 0x000000090e097221 */ /* 0x001fe20000010000 */
[----:B-1----:R-:W-:Y:S01]  /*0e20*/  FADD.FTZ R17, R22, R13 ;  /* 0x0000000d16117221 */ /* 0x002fe20000010000 */
[----:B--2---:R-:W-:-:S03]  /*0e30*/  FADD.FTZ R19, R20, R15 ;  /* 0x0000000f14137221 */ /* 0x004fc60000010000 */
[----:B------:R-:W0:Y:S01]  /*0e40*/  SHFL.BFLY PT, R16, R9, 0x2, 0x1f ;  /* 0x0c401f0009107f89 */ /* 0x000e2200000e0000 */
[----:B------:R-:W1:Y:S03]  /*0e50*/  LDC.64 R12, c[0x0][0x2d0] ;  /* 0x0000b400ff0c7b82 */ /* 0x000e660000000a00 */
[----:B------:R-:W2:Y:S04]  /*0e60*/  SHFL.BFLY PT, R18, R17, 0x2, 0x1f ;  /* 0x0c401f0011127f89 */ /* 0x000ea800000e0000 */
[----:B------:R-:W3:Y:S01]  /*0e70*/  SHFL.BFLY PT, R24, R19, 0x2, 0x1f ;  /* 0x0c401f0013187f89 */ /* 0x000ee200000e0000 */
[----:B------:R-:W-:-:S05]  /*0e80*/  IMAD.HI R7, R21, 0x2aaaaaab, RZ ;  /* 0x2aaaaaab15077827 */ /* 0x000fca00078e02ff */
[----:B------:R-:W-:-:S04]  /*0e90*/  SHF.R.U32.HI R14, RZ, 0x1f, R7 ;  /* 0x0000001fff0e7819 */ /* 0x000fc80000011607 */
[----:B------:R-:W-:Y:S02]  /*0ea0*/  LEA.HI.SX32 R22, R7, R14, 0x1c ;  /* 0x0000000e07167211 */ /* 0x000fe400078fe2ff */
[----:B------:R-:W4:Y:S01]  /*0eb0*/  LDC.64 R14, c[0x0][0x2d8] ;  /* 0x0000b600ff0e7b82 */ /* 0x000f220000000a00 */
[----:B------:R-:W-:Y:S01]  /*0ec0*/  SHF.L.U32 R20, R0, 0x2, RZ ;  /* 0x0000000200147819 */ /* 0x000fe200000006ff */
[----:B------:R-:W-:Y:S02]  /*0ed0*/  IMAD R23, R2, 0x1800, RZ ;  /* 0x0000180002177824 */ /* 0x000fe400078e02ff */
[----:B0-----:R-:W-:Y:S01]  /*0ee0*/  FADD.FTZ R9, R9, R16 ;  /* 0x0000001009097221 */ /* 0x001fe20000010000 */
[----:B--2---:R-:W-:Y:S01]  /*0ef0*/  FADD.FTZ R7, R17, R18 ;  /* 0x0000001211077221 */ /* 0x004fe20000010000 */
[----:B---3--:R-:W-:Y:S01]  /*0f00*/  FADD.FTZ R24, R19, R24 ;  /* 0x0000001813187221 */ /* 0x008fe20000010000 */
[----:B------:R-:W-:Y:S02]  /*0f10*/  SHF.R.S32.HI R26, RZ, 0x1f, R20 ;  /* 0x0000001fff1a7819 */ /* 0x000fe40000011414 */
[----:B------:R-:W0:Y:S01]  /*0f20*/  SHFL.BFLY PT, R18, R9, 0x1, 0x1f ;  /* 0x0c201f0009127f89 */ /* 0x000e2200000e0000 */
[----:B------:R-:W-:-:S03]  /*0f30*/  IADD3 R16, P1, R23, R20, RZ ;  /* 0x0000001417107210 */ /* 0x000fc60007f3e0ff */
[----:B------:R-:W2:Y:S04]  /*0f40*/  SHFL.BFLY PT, R20, R7, 0x1, 0x1f ;  /* 0x0c201f0007147f89 */ /* 0x000ea800000e0000 */
[----:B------:R-:W3:Y:S01]  /*0f50*/  SHFL.BFLY PT, R19, R24, 0x1, 0x1f ;  /* 0x0c201f0018137f89 */ /* 0x000ee200000e0000 */
[C---:B-1----:R-:W-:Y:S01]  /*0f60*/  IMAD R28, R12.reuse, UR8, RZ ;  /* 0x000000080c1c7c24 */ /* 0x042fe2000f8e02ff */
[----:B------:R-:W-:Y:S02]  /*0f70*/  LEA.HI.X.SX32 R17, R23, R26, 0x1, P1 ;  /* 0x0000001a17117211 */ /* 0x000fe400008f0eff */
[----:B------:R-:W-:Y:S01]  /*0f80*/  ISETP.NE.AND P1, PT, R5, RZ, PT ;  /* 0x000000ff0500720c */ /* 0x000fe20003f25270 */
[----:B------:R-:W-:Y:S02]  /*0f90*/  IMAD R23, R13, UR6, R28 ;  /* 0x000000060d177c24 */ /* 0x000fe4000f8e021c */
[----:B------:R-:W-:-:S04]  /*0fa0*/  IMAD.WIDE.U32 R12, R12, UR6, R16 ;  /* 0x000000060c0c7c25 */ /* 0x000fc8000f8e0010 */
[--C-:B------:R-:W-:Y:S01]  /*0fb0*/  IMAD R22, R22, 0x60, -R21.reuse ;  /* 0x0000006016167824 */ /* 0x100fe200078e0a15 */
[----:B------:R-:W-:Y:S01]  /*0fc0*/  IADD3 R13, R13, R23, RZ ;  /* 0x000000170d0d7210 */ /* 0x000fe20007ffe0ff */
[----:B------:R-:W-:Y:S02]  /*0fd0*/  IMAD R21, R2, -0x60, R21 ;  /* 0xffffffa002157824 */ /* 0x000fe400078e0215 */
[C---:B----4-:R-:W-:Y:S02]  /*0fe0*/  IMAD R16, R14.reuse, UR9, RZ ;  /* 0x000000090e107c24 */ /* 0x050fe4000f8e02ff */
[----:B------:R-:W-:Y:S01]  /*0ff0*/  IMAD.WIDE.U32 R12, R14, UR7, R12 ;  /* 0x000000070e0c7c25 */ /* 0x000fe2000f8e000c */
[----:B------:R-:W-:-:S03]  /*1000*/  IADD3 R21, R21, R22, RZ ;  /* 0x0000001615157210 */ /* 0x000fc60007ffe0ff */
[----:B------:R-:W-:Y:S01]  /*1010*/  IMAD R5, R15, UR7, R16 ;  /* 0x000000070f057c24 */ /* 0x000fe2000f8e0210 */
[----:B------:R-:W-:Y:S01]  /*1020*/  ISETP.GE.OR P0, PT, R0, R21, P0 ;  /* 0x000000150000720c */ /* 0x000fe20000706670 */
[----:B0-----:R-:W-:Y:S01]  /*1030*/  FADD.FTZ R17, R9, R18 ;  /* 0x0000001209117221 */ /* 0x001fe20000010000 */
[----:B--2---:R-:W-:Y:S01]  /*1040*/  FADD.FTZ R22, R7, R20 ;  /* 0x0000001407167221 */ /* 0x004fe20000010000 */
[----:B---3--:R-:W-:Y:S01]  /*1050*/  FADD.FTZ R24, R24, R19 ;  /* 0x0000001318187221 */ /* 0x008fe20000010000 */
[----:B------:R-:W-:Y:S01]  /*1060*/  IADD3 R5, R13, R5, RZ ;  /* 0x000000050d057210 */ /* 0x000fe20007ffe0ff */
[----:B------:R-:W-:Y:S08]  /*1070*/  @P1 BRA `(.L_x_2985) ;  /* 0x0000000000641947 */ /* 0x000ff00003800000 */
[----:B------:R-:W0:Y:S01]  /*1080*/  LDC.64 R18, c[0x0][0x278] ;  /* 0x00009e00ff127b82 */ /* 0x000e220000000a00 */
[----:B------:R-:W-:Y:S01]  /*1090*/  IMAD R14, R2, 0x60, RZ ;  /* 0x00000060020e7824 */ /* 0x000fe200078e02ff */
[----:B------:R-:W-:Y:S01]  /*10a0*/  ULDC.64 UR10, c[0x0][0x260] ;  /* 0x00009800000a7ab9 */ /* 0x000fe20000000a00 */
[-C--:B------:R-:W-:Y:S02]  /*10b0*/  ISETP.GE.AND P3, PT, R10, R3.reuse, PT ;  /* 0x000000030a00720c */ /* 0x080fe40003f66270 */
[----:B------:R-:W-:Y:S02]  /*10c0*/  ISETP.GE.AND P2, PT, R6, R3, PT ;  /* 0x000000030600720c */ /* 0x000fe40003f46270 */
[--C-:B------:R-:W-:Y:S01]  /*10d0*/  SHF.R.S32.HI R15, RZ, 0x1f, R14.reuse ;  /* 0x0000001fff0f7819 */ /* 0x100fe2000001140e */
[----:B------:R-:W1:Y:S01]  /*10e0*/  LDC.64 R20, c[0x0][0x280] ;  /* 0x0000a000ff147b82 */ /* 0x000e620000000a00 */
[C---:B0-----:R-:W-:Y:S02]  /*10f0*/  IMAD R16, R18.reuse, UR8, RZ ;  /* 0x0000000812107c24 */ /* 0x041fe4000f8e02ff */
[----:B------:R-:W-:-:S04]  /*1100*/  IMAD.WIDE.U32 R14, R18, UR6, R14 ;  /* 0x00000006120e7c25 */ /* 0x000fc8000f8e000e */
[----:B------:R-:W-:Y:S02]  /*1110*/  IMAD R7, R19, UR6, R16 ;  /* 0x0000000613077c24 */ /* 0x000fe4000f8e0210 */
[----:B-1----:R-:W-:-:S03]  /*1120*/  IMAD R16, R20, UR9, RZ ;  /* 0x0000000914107c24 */ /* 0x002fc6000f8e02ff */
[----:B------:R-:W-:Y:S01]  /*1130*/  IADD3 R15, R15, R7, RZ ;  /* 0x000000070f0f7210 */ /* 0x000fe20007ffe0ff */
[----:B------:R-:W-:Y:S02]  /*1140*/  IMAD R9, R21, UR7, R16 ;  /* 0x0000000715097c24 */ /* 0x000fe4000f8e0210 */
[----:B------:R-:W-:-:S03]  /*1150*/  IMAD.WIDE.U32 R14, R20, UR7, R14 ;  /* 0x00000007140e7c25 */ /* 0x000fc6000f8e000e */
[----:B------:R-:W-:-:S04]  /*1160*/  IADD3 R7, P1, R10, R14, RZ ;  /* 0x0000000e0a077210 */ /* 0x000fc80007f3e0ff */
[----:B------:R-:W-:Y:S02]  /*1170*/  IADD3.X R16, R11, R15, R9, P1, !PT ;  /* 0x0000000f0b107210 */ /* 0x000fe40000ffe409 */
[C---:B------:R-:W-:Y:S02]  /*1180*/  LEA R14, P4, R7.reuse, UR10, 0x2 ;  /* 0x0000000a070e7c11 */ /* 0x040fe4000f8810ff */
[----:B------:R-:W-:Y:S02]  /*1190*/  ISETP.GE.AND P1, PT, R8, R3, PT ;  /* 0x000000030800720c */ /* 0x000fe40003f26270 */
[----:B------:R-:W-:Y:S02]  /*11a0*/  LEA.HI.X R15, R7, UR11, R16, 0x2, P4 ;  /* 0x0000000b070f7c11 */ /* 0x000fe4000a0f1410 */
[----:B------:R-:W-:Y:S02]  /*11b0*/  FSEL R3, R17, RZ, !P3 ;  /* 0x000000ff11037208 */ /* 0x000fe40005800000 */
[----:B------:R-:W-:-:S02]  /*11c0*/  FSEL R7, R22, RZ, !P2 ;  /* 0x000000ff16077208 */ /* 0x000fc40005000000 */
[----:B------:R-:W-:Y:S01]  /*11d0*/  FSEL R9, R24, RZ, !P1 ;  /* 0x000000ff18097208 */ /* 0x000fe20004800000 */
[----:B------:R0:W-:Y:S04]  /*11e0*/  STG.E desc[UR4][R14.64], R3 ;  /* 0x000000030e007986 */ /* 0x0001e8000c101904 */
[----:B------:R0:W-:Y:S04]  /*11f0*/  STG.E desc[UR4][R14.64+0x80], R7 ;  /* 0x000080070e007986 */ /* 0x0001e8000c101904 */
[----:B------:R0:W-:Y:S02]  /*1200*/  STG.E desc[UR4][R14.64+0x100], R9 ;  /* 0x000100090e007986 */ /* 0x0001e4000c101904 */
.L_x_2985:
[----:B------:R-:W-:Y:S05]  /*1210*/  BSYNC B0 ;  /* 0x0000000000007941 */ /* 0x000fea0003800000 */
.L_x_2984:
[----:B------:R-:W-:Y:S04]  /*1220*/  BSSY B0, `(.L_x_2986) ;  /* 0x0000017000007945 */ /* 0x000fe80003800000 */
[----:B------:R-:W-:Y:S05]  /*1230*/  @P0 BRA `(.L_x_2987) ;  /* 0x0000000000540947 */ /* 0x000fea0003800000 */
[----:B------:R-:W1:Y:S01]  /*1240*/  LDC.64 R10, c[0x0][0x2a8] ;  /* 0x0000aa00ff0a7b82 */ /* 0x000e620000000a00 */
[----:B0-----:R-:W-:Y:S01]  /*1250*/  IMAD R3, R2, 0x60, RZ ;  /* 0x0000006002037824 */ /* 0x001fe200078e02ff */
[----:B------:R-:W-:Y:S01]  /*1260*/  SHF.R.S32.HI R16, RZ, 0x1f, R0 ;  /* 0x0000001fff107819 */ /* 0x000fe20000011400 */
[----:B------:R-:W-:-:S03]  /*1270*/  ULDC.64 UR10, c[0x0][0x2a0] ;  /* 0x0000a800000a7ab9 */ /* 0x000fc60000000a00 */
[C---:B------:R-:W-:Y:S02]  /*1280*/  IADD3 R6, P0, R3.reuse, R0, RZ ;  /* 0x0000000003067210 */ /* 0x040fe40007f1e0ff */
[----:B------:R-:W0:Y:S02]  /*1290*/  LDC.64 R14, c[0x0][0x2b0] ;  /* 0x0000ac00ff0e7b82 */ /* 0x000e240000000a00 */
[----:B------:R-:W-:Y:S02]  /*12a0*/  LEA.HI.X.SX32 R7, R3, R16, 0x1, P0 ;  /* 0x0000001003077211 */ /* 0x000fe400000f0eff */
[----:B-----5:R-:W-:Y:S01]  /*12b0*/  FSETP.NEU.FTZ.AND P0, PT, R4, -INF , PT ;  /* 0xff8000000400780b */ /* 0x020fe20003f1d000 */
[C---:B-1----:R-:W-:Y:S02]  /*12c0*/  IMAD R8, R10.reuse, UR8, RZ ;  /* 0x000000080a087c24 */ /* 0x042fe4000f8e02ff */
[----:B------:R-:W-:-:S04]  /*12d0*/  IMAD.WIDE.U32 R6, R10, UR6, R6 ;  /* 0x000000060a067c25 */ /* 0x000fc8000f8e0006 */
[----:B------:R-:W-:Y:S02]  /*12e0*/  IMAD R3, R11, UR6, R8 ;  /* 0x000000060b037c24 */ /* 0x000fe4000f8e0208 */
[----:B0-----:R-:W-:-:S03]  /*12f0*/  IMAD R8, R14, UR9, RZ ;  /* 0x000000090e087c24 */ /* 0x001fc6000f8e02ff */
[----:B------:R-:W-:Y:S01]  /*1300*/  IADD3 R7, R7, R3, RZ ;  /* 0x0000000307077210 */ /* 0x000fe20007ffe0ff */
[----:B------:R-:W-:Y:S02]  /*1310*/  IMAD R9, R15, UR7, R8 ;  /* 0x000000070f097c24 */ /* 0x000fe4000f8e0208 */
[----:B------:R-:W-:Y:S01]  /*1320*/  FMUL.FTZ R3, R4, 1.4426950216293334961 ;  /* 0x3fb8aa3b04037820 */ /* 0x000fe20000410000 */
[----:B------:R-:W-:-:S04]  /*1330*/  IMAD.WIDE.U32 R6, R14, UR7, R6 ;  /* 0x000000070e067c25 */ /* 0x000fc8000f8e0006 */
[----:B------:R-:W-:Y:S02]  /*1340*/  FSEL R3, R3, RZ, P0 ;  /* 0x000000ff03037208 */ /* 0x000fe40000000000 */
[----:B------:R-:W-:Y:S02]  /*1350*/  IADD3 R7, R7, R9, RZ ;  /* 0x0000000907077210 */ /* 0x000fe40007ffe0ff */
[----:B------:R-:W-:-:S04]  /*1360*/  LEA R8, P1, R6, UR10, 0x2 ;  /* 0x0000000a06087c11 */ /* 0x000fc8000f8210ff */
[----:B------:R-:W-:-:S05]  /*1370*/  LEA.HI.X R9, R6, UR11, R7, 0x2, P1 ;  /* 0x0000000b06097c11 */ /* 0x000fca00088f1407 */
[----:B------:R1:W-:Y:S04]  /*1380*/  STG.E desc[UR4][R8.64], R3 ;  /* 0x0000000308007986 */ /* 0x0003e8000c101904 */
.L_x_2987:
[----:B------:R-:W-:Y:S05]  /*1390*/  BSYNC B0 ;  /* 0x0000000000007941 */ /* 0x000fea0003800000 */
.L_x_2986:
[----:B------:R-:W-:Y:S01]  /*13a0*/  ULDC.64 UR12, c[0x0][0x2e8] ;  /* 0x0000ba00000c7ab9 */ /* 0x000fe20000000a00 */
[----:B------:R-:W-:Y:S01]  /*13b0*/  ULDC.64 UR10, c[0x0][0x2b8] ;  /* 0x0000ae00000a7ab9 */ /* 0x000fe20000000a00 */
[----:B------:R-:W-:Y:S02]  /*13c0*/  ISETP.NE.U32.AND P0, PT, RZ, UR12, PT ;  /* 0x0000000cff007c0c */ /* 0x000fe4000bf05070 */
[C---:B-----5:R-:W-:Y:S02]  /*13d0*/  LEA R4, P1, R12.reuse, UR10, 0x2 ;  /* 0x0000000a0c047c11 */ /* 0x060fe4000f8210ff */
[----:B------:R-:W-:Y:S02]  /*13e0*/  ISETP.NE.AND.EX P0, PT, RZ, UR13, PT, P0 ;  /* 0x0000000dff007c0c */ /* 0x000fe4000bf05300 */
[----:B------:R-:W-:Y:S02]  /*13f0*/  LEA.HI.X R5, R12, UR11, R5, 0x2, P1 ;  /* 0x0000000b0c057c11 */ /* 0x000fe400088f1405 */
[----:B------:R-:W-:-:S03]  /*1400*/  ISETP.NE.OR P0, PT, R0, RZ, !P0 ;  /* 0x000000ff0000720c */ /* 0x000fc60004705670 */
[----:B------:R2:W-:Y:S04]  /*1410*/  STG.E.128 desc[UR4][R4.64], RZ ;  /* 0x000000ff04007986 */ /* 0x0005e8000c101d04 */
[----:B------:R2:W-:Y:S04]  /*1420*/  STG.E.128 desc[UR4][R4.64+0x1000], RZ ;  /* 0x001000ff04007986 */ /* 0x0005e8000c101d04 */
[----:B------:R2:W-:Y:S04]  /*1430*/  STG.E.128 desc[UR4][R4.64+0x2000], RZ ;  /* 0x002000ff04007986 */ /* 0x0005e8000c101d04 */
[----:B------:R2:W-:Y:S04]  /*1440*/  STG.E.128 desc[UR4][R4.64+0x3000], RZ ;  /* 0x003000ff04007986 */ /* 0x0005e8000c101d04 */
[----:B------:R2:W-:Y:S04]  /*1450*/  STG.E.128 desc[UR4][R4.64+0x4000], RZ ;  /* 0x004000ff04007986 */ /* 0x0005e8000c101d04 */
[----:B------:R2:W-:Y:S01]  /*1460*/  STG.E.128 desc[UR4][R4.64+0x5000], RZ ;  /* 0x005000ff04007986 */ /* 0x0005e2000c101d04 */
[----:B------:R-:W-:Y:S05]  /*1470*/  @P0 EXIT ;  /* 0x000000000000094d */ /* 0x000fea0003800000 */
[----:B01----:R-:W0:Y:S08]  /*1480*/  LDC R3, c[0x0][0x2e0] ;  /* 0x0000b800ff037b82 */ /* 0x003e300000000800 */
[----:B------:R-:W1:Y:S08]  /*1490*/  LDC R7, c[0x0][0x220] ;  /* 0x00008800ff077b82 */ /* 0x000e700000000800 */
[----:B--2---:R-:W2:Y:S01]  /*14a0*/  LDC.64 R4, c[0x0][0x2e8] ;  /* 0x0000ba00ff047b82 */ /* 0x004ea20000000a00 */
[----:B0-----:R-:W-:-:S04]  /*14b0*/  IMAD R2, R2, R3, UR7 ;  /* 0x0000000702027e24 */ /* 0x001fc8000f8e0203 */
[----:B-1----:R-:W-:-:S04]  /*14c0*/  IMAD R3, R2, R7, UR6 ;  /* 0x0000000602037e24 */ /* 0x002fc8000f8e0207 */
[----:B--2---:R-:W-:-:S05]  /*14d0*/  IMAD.WIDE R2, R3, 0x4, R4 ;  /* 0x0000000403027825 */ /* 0x004fca00078e0204 */
[----:B------:R-:W-:Y:S01]  /*14e0*/  STG.E desc[UR4][R2.64], RZ ;  /* 0x000000ff02007986 */ /* 0x000fe2000c101904 */
[----:B------:R-:W-:Y:S05]  /*14f0*/  EXIT ;  /* 0x000000000000794d */ /* 0x000fea0003800000 */
.L_x_2988:
        /* <DEDUP_REMOVED lines=16> */
.L_x_7394:


//--------------------- .text._ZN7cutlass13device_kernelIN5flash11enable_sm90INS1_16FlashAttnBwdSm90INS1_25CollectiveMainloopBwdSm90ILi2ELi2ELi2EN4cute5tupleIJNS5_1CILi1EEES8_S8_EEENS6_IJNS7_ILi96EEENS7_ILi128EEENS7_ILi64EEEEEENS_6half_tEfNS_4arch4Sm90ELb1ELb0ELb1ELb1ELb0ELb1ELb0ELb1ELi2ELi1ELi2ELi2ELb0EEENS1_21CollectiveEpilogueBwdISD_SE_SG_Li256ELb1ELb0ELi1EEENS1_25SingleTileBwdLPTSchedulerILb1ELi128ELb0EEEEEEEEEvNT_6ParamsE --------------------------
	.section	.text._ZN7cutlass13device_kernelIN5flash11enable_sm90INS1_16FlashAttnBwdSm90INS1_25CollectiveMainloopBwdSm90ILi2ELi2ELi2EN4cute5tupleIJNS5_1CILi1EEES8_S8_EEENS6_IJNS7_ILi96EEENS7_ILi128EEENS7_ILi64EEEEEENS_6half_tEfNS_4arch4Sm90ELb1ELb0ELb1ELb1ELb0ELb1ELb0ELb1ELi2ELi1ELi2ELi2ELb0EEENS1_21CollectiveEpilogueBwdISD_SE_SG_Li256ELb1ELb0ELi1EEENS1_25SingleTileBwdLPTSchedulerILb1ELi128ELb0EEEEEEEEEvNT_6ParamsE,"ax",@progbits
	.align	128
.text._ZN7cutlass13device_kernelIN5flash11enable_sm90INS1_16FlashAttnBwdSm90INS1_25CollectiveMainloopBwdSm90ILi2ELi2ELi2EN4cute5tupleIJNS5_1CILi1EEES8_S8_EEENS6_IJNS7_ILi96EEENS7_ILi128EEENS7_ILi64EEEEEENS_6half_tEfNS_4arch4Sm90ELb1ELb0ELb1ELb1ELb0ELb1ELb0ELb1ELi2ELi1ELi2ELi2ELb0EEENS1_21CollectiveEpilogueBwdISD_SE_SG_Li256ELb1ELb0ELi1EEENS1_25SingleTileBwdLPTSchedulerILb1ELi128ELb0EEEEEEEEEvNT_6ParamsE:
        .type           _ZN7cutlass13device_kernelIN5flash11enable_sm90INS1_16FlashAttnBwdSm90INS1_25CollectiveMainloopBwdSm90ILi2ELi2ELi2EN4cute5tupleIJNS5_1CILi1EEES8_S8_EEENS6_IJNS7_ILi96EEENS7_ILi128EEENS7_ILi64EEEEEENS_6half_tEfNS_4arch4Sm90ELb1ELb0ELb1ELb1ELb0ELb1ELb0ELb1ELi2ELi1ELi2ELi2ELb0EEENS1_21CollectiveEpilogueBwdISD_SE_SG_Li256ELb1ELb0ELi1EEENS1_25SingleTileBwdLPTSchedulerILb1ELi128ELb0EEEEEEEEEvNT_6ParamsE,@function
        .size           _ZN7cutlass13device_kernelIN5flash11enable_sm90INS1_16FlashAttnBwdSm90INS1_25CollectiveMainloopBwdSm90ILi2ELi2ELi2EN4cute5tupleIJNS5_1CILi1EEES8_S8_EEENS6_IJNS7_ILi96EEENS7_ILi128EEENS7_ILi64EEEEEENS_6half_tEfNS_4arch4Sm90ELb1ELb0ELb1ELb1ELb0ELb1ELb0ELb1ELi2ELi1ELi2ELi2ELb0EEENS1_21CollectiveEpilogueBwdISD_SE_SG_Li256ELb1ELb0ELi1EEENS1_25SingleTileBwdLPTSchedulerILb1ELi128ELb0EEEEEEEEEvNT_6ParamsE,(.L_x_7395 - _ZN7cutlass13device_kernelIN5flash11enable_sm90INS1_16FlashAttnBwdSm90INS1_25CollectiveMainloopBwdSm90ILi2ELi2ELi2EN4cute5tupleIJNS5_1CILi1EEES8_S8_EEENS6_IJNS7_ILi96EEENS7_ILi128EEENS7_ILi64EEEEEENS_6half_tEfNS_4arch4Sm90ELb1ELb0ELb1ELb1ELb0ELb1ELb0ELb1ELi2ELi1ELi2ELi2ELb0EEENS1_21CollectiveEpilogueBwdISD_SE_SG_Li256ELb1ELb0ELi1EEENS1_25SingleTileBwdLPTSchedulerILb1ELi128ELb0EEEEEEEEEvNT_6ParamsE)
        .other          _ZN7cutlass13device_kernelIN5flash11enable_sm90INS1_16FlashAttnBwdSm90INS1_25CollectiveMainloopBwdSm90ILi2ELi2ELi2EN4cute5tupleIJNS5_1CILi1EEES8_S8_EEENS6_IJNS7_ILi96EEENS7_ILi128EEENS7_ILi64EEEEEENS_6half_tEfNS_4arch4Sm90ELb1ELb0ELb1ELb1ELb0ELb1ELb0ELb1ELi2ELi1ELi2ELi2ELb0EEENS1_21CollectiveEpilogueBwdISD_SE_SG_Li256ELb1ELb0ELi1EEENS1_25SingleTileBwdLPTSchedulerILb1ELi128ELb0EEEEEEEEEvNT_6ParamsE,@"STO_CUDA_ENTRY STV_DEFAULT"
_ZN7cutlass13device_kernelIN5flash11enable_sm90INS1_16FlashAttnBwdSm90INS1_25CollectiveMainloopBwdSm90ILi2ELi2ELi2EN4cute5tupleIJNS5_1CILi1EEES8_S8_EEENS6_IJNS7_ILi96EEENS7_ILi128EEENS7_ILi64EEEEEENS_6half_tEfNS_4arch4Sm90ELb1ELb0ELb1ELb1ELb0ELb1ELb0ELb1ELi2ELi1ELi2ELi2ELb0EEENS1_21CollectiveEpilogueBwdISD_SE_SG_Li256ELb1ELb0ELi1EEENS1_25SingleTileBwdLPTSchedulerILb1ELi128ELb0EEEEEEEEEvNT_6ParamsE:
        /* <DEDUP_REMOVED lines=24> */
.L_x_2990:
[----:B------:R-:W-:Y:S05]  /*0180*/  BSYNC B0 ;  /* 0x0000000000007941 */ /* 0x000fea0003800000 */
.L_x_2989:
        /* <DEDUP_REMOVED lines=37> */
.L_x_2991:
        /* <DEDUP_REMOVED lines=22> */
.L_x_2992:
[----:B------:R-:W-:Y:S01]  /*0540*/  PLOP3.LUT P0, PT, PT, PT, UP0, 0x80, 0x0 ;  /* 0x000000000000781c */ /* 0x000fe20003f0f008 */
[----:B------:R-:W-:Y:S01]  /*0550*/  NOP ;  /* 0x0000000000007918 */ /* 0x000fe20000000000 */
[----:B------:R-:W-:Y:S01]  /*0560*/  ULDC.64 UR38, c[0x0][0x208] ;  /* 0x0000820000267ab9 */ /* 0x000fe20000000a00 */
[----:B------:R-:W-:Y:S01]  /*0570*/  BSSY B6, `(.L_x_2993) ;  /* 0x0000f5b000067945 */ /* 0x000fe20003800000 */
[----:B-12-4-:R-:W-:Y:S09]  /*0580*/  BAR.SYNC.DEFER_BLOCKING 0x0 ;  /* 0x0000000000007b1d */ /* 0x016ff20000010000 */
[----:B------:R-:W-:Y:S05]  /*0590*/  @!P0 BRA `(.L_x_2994) ;  /* 0x000000b800ac8947 */ /* 0x000fea0003800000 */
.L_x_2995:
[----:B------:R-:W-:-:S08]  /*05a0*/  NOP ;  /* 0x0000000000007918 */ /* 0x000fd00000000000 */
[----:B------:R-:W1:Y:S02]  /*05b0*/  USETMAXREG.TRY_ALLOC.CTAPOOL UP0, 0xf0 ;  /* 0x000000f0000079c8 */ /* 0x000e640008000600 */
[----:B-1----:R-:W-:-:S13]  /*05c0*/  PLOP3.LUT P0, PT, PT, PT, UP0, 0x80, 0x0 ;  /* 0x000000000000781c */ /* 0x002fda0003f0f008 */
[----:B------:R-:W-:Y:S05]  /*05d0*/  @!P0 BRA `(.L_x_2995) ;  /* 0xfffffffc00f08947 */ /* 0x000fea000383ffff */
[----:B------:R-:W-:Y:S01]  /*05e0*/  LOP3.LUT R0, R0, 0x3, RZ, 0xc0, !PT ;  /* 0x0000000300007812 */ /* 0x000fe200078ec0ff */
[----:B------:R-:W1:Y:S01]  /*05f0*/  S2R R2, SR_TID.X ;  /* 0x0000000000027919 */ /* 0x000e620000002100 */
        /* <DEDUP_REMOVED lines=14> */
[----:B------:R-:W-:-:S05]  /*06e0*/  @!P0 VIADD R2, R2, 0x9 ;  /* 0x0000000902028836 */ /* 0x000fca0000000000 */
        /* <DEDUP_REMOVED lines=11> */
.L_x_2996:
[----:B------:R-:W-:Y:S01]  /*07a0*/  ULDC UR7, c[0x0][0x8c4] ;  /* 0x0002310000077ab9 */ /* 0x000fe20000000800 */
[----:B------:R-:W-:Y:S01]  /*07b0*/  UMOV UR37, UR10 ;  /* 0x0000000a00257c82 */ /* 0x000fe20008000000 */
[----:B------:R-:W-:-:S11]  /*07c0*/  UISETP.NE.AND UP0, UPT, UR7, 0x1, UPT ;  /* 0x000000010700788c */ /* 0x000fd6000bf05270 */
[----:B------:R-:W-:Y:S02]  /*07d0*/  @UP0 ULDC.64 UR8, c[0x0][0x8c8] ;  /* 0x0002320000080ab9 */ /* 0x000fe40000000a00 */
[----:B------:R-:W-:-:S04]  /*07e0*/  UIMAD.WIDE.U32 UR4, UR10, UR8, URZ ;  /* 0x000000080a0472a5 */ /* 0x000fc8000f8e003f */
[----:B------:R-:W-:-:S04]  /*07f0*/  @UP0 USHF.R.U32.HI UR37, URZ, UR9, UR5 ;  /* 0x000000093f250299 */ /* 0x000fc80008011605 */
[----:B------:R-:W-:-:S12]  /*0800*/  UIMAD UR4, UR37, UR7, URZ ;  /* 0x00000007250472a4 */ /* 0x000fd8000f8e023f */
.L_x_2997:
        /* <DEDUP_REMOVED lines=9> */
[----:B------:R-:W-:-:S03]  /*08a0*/  @UP0 USHF.R.U32.HI UR41, URZ, UR7, UR5 ;  /* 0x000000073f290299 */ /* 0x000fc60008011605 */
[----:B------:R-:W-:Y:S02]  /*08b0*/  ULDC.64 UR4, c[0x0][0x8f8] ;  /* 0x00023e0000047ab9 */ /* 0x000fe40000000a00 */
[----:B------:R-:W-:Y:S01]  /*08c0*/  ISETP.NE.U32.AND P0, PT, RZ, UR4, PT ;  /* 0x00000004ff007c0c */ /* 0x000fe2000bf05070 */
[----:B------:R-:W-:-:S03]  /*08d0*/  UIADD3 UR4, -UR41, URZ, URZ ;  /* 0x0000003f29047290 */ /* 0x000fc6000fffe13f */
[----:B------:R-:W-:Y:S01]  /*08e0*/  ISETP.NE.AND.EX P0, PT, RZ, UR5, PT, P0 ;  /* 0x00000005ff007c0c */ /* 0x000fe2000bf05300 */
[----:B------:R-:W-:-:S12]  /*08f0*/  UIMAD UR40, UR40, UR4, UR6 ;  /* 0x00000004282872a4 */ /* 0x000fd8000f8e0206 */
        /* <DEDUP_REMOVED lines=8> */
.L_x_2998:
[----:B------:R-:W-:Y:S02]  /*0980*/  ULDC.64 UR4, c[0x0][0x8f0] ;  /* 0x00023c0000047ab9 */ /* 0x000fe40000000a00 */
        /* <DEDUP_REMOVED lines=11> */
[----:B------:R-:W-:Y:S01]  /*0a40*/  UIADD3 UR4, -UR4, UR5, URZ ;  /* 0x0000000504047290 */ /* 0x000fe2000fffe13f */
[----:B------:R-:W-:Y:S11]  /*0a50*/  BRA `(.L_x_2999) ;  /* 0x0000000000047947 */ /* 0x000ff60003800000 */
.L_x_3000:
[----:B------:R-:W-:-:S05]  /*0a60*/  ULDC UR4, c[0x0][0x8ec] ;  /* 0x00023b0000047ab9 */ /* 0x000fca0000000800 */
.L_x_2999:
[----:B------:R-:W-:-:S04]  /*0a70*/  UIADD3 UR4, UR4, 0x7f, URZ ;  /* 0x0000007f04047890 */ /* 0x000fc8000fffe03f */
[----:B------:R-:W-:-:S04]  /*0a80*/  USHF.R.S32.HI UR5, URZ, 0x1f, UR4 ;  /* 0x0000001f3f057899 */ /* 0x000fc80008011404 */
[----:B------:R-:W-:-:S04]  /*0a90*/  ULEA.HI UR5, UR5, UR4, URZ, 0x7 ;  /* 0x0000000405057291 */ /* 0x000fc8000f8f383f */
[----:B------:R-:W-:-:S04]  /*0aa0*/  USHF.R.S32.HI UR5, URZ, 0x7, UR5 ;  /* 0x000000073f057899 */ /* 0x000fc80008011405 */
[----:B------:R-:W-:-:S04]  /*0ab0*/  UISETP.GE.AND UP0, UPT, UR37, UR5, UPT ;  /* 0x000000052500728c */ /* 0x000fc8000bf06270 */
[----:B------:R-:W-:-:S06]  /*0ac0*/  USEL UR41, UR41, 0xffffffff, !UP0 ;  /* 0xffffffff29297887 */ /* 0x000fcc000c000000 */
[----:B------:R-:W-:-:S13]  /*0ad0*/  ISETP.LE.AND P0, PT, RZ, UR41, PT ;  /* 0x00000029ff007c0c */ /* 0x000fda000bf03270 */
[----:B------:R-:W-:Y:S05]  /*0ae0*/  @!P0 BRA `(.L_x_3001) ;  /* 0x000000f0000c8947 */ /* 0x000fea0003800000 */
[----:B------:R-:W1:Y:S01]  /*0af0*/  S2R R0, SR_TID.X ;  /* 0x0000000000007919 */ /* 0x000e620000002100 */
[----:B------:R-:W-:Y:S01]  /*0b00*/  ULDC.64 UR4, c[0x0][0x780] ;  /* 0x0001e00000047ab9 */ /* 0x000fe20000000a00 */
[----:B------:R-:W-:Y:S01]  /*0b10*/  USHF.R.S32.HI UR46, URZ, 0x1f, UR40 ;  /* 0x0000001f3f2e7899 */ /* 0x000fe20008011428 */
[----:B------:R-:W-:Y:S01]  /*0b20*/  ISETP.NE.U32.AND P0, PT, RZ, UR4, PT ;  /* 0x00000004ff007c0c */ /* 0x000fe2000bf05070 */
[----:B------:R-:W-:-:S03]  /*0b30*/  ULDC UR42, c[0x0][0x290] ;  /* 0x0000a400002a7ab9 */ /* 0x000fc60000000800 */
[----:B------:R-:W-:Y:S01]  /*0b40*/  ISETP.NE.AND.EX P0, PT, RZ, UR5, PT, P0 ;  /* 0x00000005ff007c0c */ /* 0x000fe2000bf05300 */
[----:B-1----:R-:W-:-:S12]  /*0b50*/  VIADD R17, R0, 0xffffff80 ;  /* 0xffffff8000117836 */ /* 0x002fd80000000000 */
        /* <DEDUP_REMOVED lines=8> */
.L_x_3002:
        /* <DEDUP_REMOVED lines=14> */
.L_x_3003:
        /* <DEDUP_REMOVED lines=11> */
.L_x_3004:
        /* <DEDUP_REMOVED lines=13> */
.L_x_3005:
[----:B------:R-:W-:Y:S01]  /*0e40*/  UIADD3 UR5, UR43, -UR42, URZ ;  /* 0x8000002a2b057290 */ /* 0x000fe2000fffe03f */
[----:B------:R-:W-:Y:S01]  /*0e50*/  PLOP3.LUT P0, PT, PT, PT, PT, 0x80, 0x0 ;  /* 0x000000000000781c */ /* 0x000fe20003f0f070 */
[----:B------:R-:W-:Y:S01]  /*0e60*/  ULDC UR6, c[0x0][0x74c] ;  /* 0x0001d30000067ab9 */ /* 0x000fe20000000800 */
[----:B------:R-:W-:Y:S01]  /*0e70*/  UIADD3 UR4, UR43, 0x5f, URZ ;  /* 0x0000005f2b047890 */ /* 0x000fe2000fffe03f */
[----:B------:R-:W-:Y:S01]  /*0e80*/  CS2R R150, SRZ ;  /* 0x0000000000967805 */ /* 0x000fe2000001ff00 */
[----:B------:R-:W-:Y:S01]  /*0e90*/  ULEA UR5, UR37, UR5, 0x7 ;  /* 0x0000000525057291 */ /* 0x000fe2000f8e383f */
[----:B------:R-:W-:Y:S02]  /*0ea0*/  CS2R R148, SRZ ;  /* 0x0000000000947805 */ /* 0x000fe4000001ff00 */
[----:B------:R-:W-:Y:S02]  /*0eb0*/  CS2R R146, SRZ ;  /* 0x0000000000927805 */ /* 0x000fe4000001ff00 */
[----:B------:R-:W-:Y:S01]  /*0ec0*/  CS2R R144, SRZ ;  /* 0x0000000000907805 */ /* 0x000fe2000001ff00 */
[----:B------:R-:W-:Y:S01]  /*0ed0*/  UIADD3 UR5, UR5, -UR6, URZ ;  /* 0x8000000605057290 */ /* 0x000fe2000fffe03f */
[----:B------:R-:W-:-:S02]  /*0ee0*/  CS2R R142, SRZ ;  /* 0x00000000008e7805 */ /* 0x000fc4000001ff00 */
[----:B------:R-:W-:Y:S02]  /*0ef0*/  CS2R R140, SRZ ;  /* 0x00000000008c7805 */ /* 0x000fe4000001ff00 */
        /* <DEDUP_REMOVED lines=12> */
[----:B------:R-:W-:Y:S01]  /*0fc0*/  CS2R R126, SRZ ;  /* 0x00000000007e7805 */ /* 0x000fe2000001ff00 */
[----:B------:R-:W-:Y:S01]  /*0fd0*/  UISETP.LT.AND UP0, UPT, URZ, UR6, UPT ;  /* 0x000000063f00728c */ /* 0x000fe2000bf01270 */
[----:B------:R-:W-:-:S02]  /*0fe0*/  CS2R R124, SRZ ;  /* 0x00000000007c7805 */ /* 0x000fc4000001ff00 */
[----:B------:R-:W-:Y:S02]  /*0ff0*/  CS2R R122, SRZ ;  /* 0x00000000007a7805 */ /* 0x000fe4000001ff00 */
[----:B------:R-:W-:Y:S01]  /*1000*/  CS2R R120, SRZ ;  /* 0x0000000000787805 */ /* 0x000fe2000001ff00 */
[----:B------:R-:W-:Y:S01]  /*1010*/  USEL UR45, URZ, UR6, !UP0 ;  /* 0x000000063f2d7287 */ /* 0x000fe2000c000000 */
[----:B------:R-:W-:Y:S02]  /*1020*/  CS2R R182, SRZ ;  /* 0x0000000000b67805 */ /* 0x000fe4000001ff00 */
[----:B------:R-:W-:Y:S02]  /*1030*/  CS2R R180, SRZ ;  /* 0x0000000000b47805 */ /* 0x000fe4000001ff00 */
[----:B------:R-:W-:Y:S01]  /*1040*/  CS2R R178, SRZ ;  /* 0x0000000000b27805 */ /* 0x000fe2000001ff00 */
[----:B------:R-:W-:Y:S01]  /*1050*/  UISETP.GT.AND UP0, UPT, UR44, UR45, UPT ;  /* 0x0000002d2c00728c */ /* 0x000fe2000bf04270 */
[----:B------:R-:W-:-:S02]  /*1060*/  CS2R R176, SRZ ;  /* 0x0000000000b07805 */ /* 0x000fc4000001ff00 */
[----:B------:R-:W-:Y:S02]  /*1070*/  CS2R R174, SRZ ;  /* 0x0000000000ae7805 */ /* 0x000fe4000001ff00 */
[----:B------:R-:W-:Y:S02]  /*1080*/  CS2R R172, SRZ ;  /* 0x0000000000ac7805 */ /* 0x000fe4000001ff00 */
[----:B------:R-:W-:Y:S02]  /*1090*/  CS2R R170, SRZ ;  /* 0x0000000000aa7805 */ /* 0x000fe4000001ff00 */
[----:B------:R-:W-:Y:S02]  /*10a0*/  CS2R R168, SRZ ;  /* 0x0000000000a87805 */ /* 0x000fe4000001ff00 */
[----:B------:R-:W-:Y:S02]  /*10b0*/  PLOP3.LUT P1, PT, PT, PT, UP0, 0x80, 0x0 ;  /* 0x000000000000781c */ /* 0x000fe40003f2f008 */
        /* <DEDUP_REMOVED lines=19> */
[----:B------:R-:W-:Y:S01]  /*11f0*/  MOV R10, UR6 ;  /* 0x00000006000a7c02 */ /* 0x000fe20008000f00 */
[----:B------:R-:W-:Y:S01]  /*1200*/  IMAD.U32 R6, RZ, RZ, UR4 ;  /* 0x00000004ff067e24 */ /* 0x000fe2000f8e00ff */
[----:B------:R-:W-:Y:S01]  /*1210*/  MOV R13, RZ ;  /* 0x000000ff000d7202 */ /* 0x000fe20000000f00 */
[----:B------:R-:W-:-:S02]  /*1220*/  IMAD.U32 R7, RZ, RZ, UR5 ;  /* 0x00000005ff077e24 */ /* 0x000fc4000f8e00ff */
[----:B------:R-:W-:Y:S02]  /*1230*/  IMAD.U32 R11, RZ, RZ, UR7 ;  /* 0x00000007ff0b7e24 */ /* 0x000fe4000f8e00ff */
[----:B------:R-:W-:Y:S02]  /*1240*/  IMAD.MOV.U32 R8, RZ, RZ, 0x70 ;  /* 0x00000070ff087424 */ /* 0x000fe400078e00ff */
[----:B-1----:R-:W-:-:S07]  /*1250*/  IMAD.MOV.U32 R12, RZ, RZ, 0x1 ;  /* 0x00000001ff0c7424 */ /* 0x002fce00078e00ff */
[----:B------:R-:W-:-:S07]  /*1260*/  LEPC R20, `(.L_x_3008) ;  /* 0x000000001014794e */ /* 0x000fce0000000000 */
[----:B--2---:R-:W-:Y:S05]  /*1270*/  CALL.ABS.NOINC R14 ;  /* 0x000000000e007343 */ /* 0x004fea0003c00000 */
.L_x_3008:
        /* <DEDUP_REMOVED lines=15> */
.L_x_3007:
        /* <DEDUP_REMOVED lines=19> */
[----:B-1----:R-:W-:-:S07]  /*14a0*/  IMAD.MOV.U32 R13, RZ, RZ, RZ ;  /* 0x000000ffff0d7224 */ /* 0x002fce00078e00ff */
[----:B------:R-:W-:-:S07]  /*14b0*/  LEPC R20, `(.L_x_3010) ;  /* 0x000000001014794e */ /* 0x000fce0000000000 */
[----:B--2---:R-:W-:Y:S05]  /*14c0*/  CALL.ABS.NOINC R14 ;  /* 0x000000000e007343 */ /* 0x004fea0003c00000 */
.L_x_3010:
[----:B------:R-:W1:Y:S01]  /*14d0*/  LDC.64 R2, c[0x4][R2] ;  /* 0x0100000002027b82 */ /* 0x000e620000000a00 */
[----:B------:R-:W-:Y:S01]  /*14e0*/  ULDC.64 UR4, c[0x4][0x90] ;  /* 0x0100240000047ab9 */ /* 0x000fe20000000a00 */
[----:B------:R-:W-:Y:S01]  /*14f0*/  ULDC.64 UR6, c[0x4][0x30] ;  /* 0x01000c0000067ab9 */ /* 0x000fe20000000a00 */
[----:B------:R-:W-:Y:S01]  /*1500*/  MOV R4, UR4 ;  /* 0x0000000400047c02 */ /* 0x000fe20008000f00 */
[----:B------:R-:W-:Y:S01]  /*1510*/  IMAD.U32 R5, RZ, RZ, UR5 ;  /* 0x00000005ff057e24 */ /* 0x000fe2000f8e00ff */
[----:B------:R-:W-:Y:S01]  /*1520*/  ULDC.64 UR4, c[0x4][0x98] ;  /* 0x0100260000047ab9 */ /* 0x000fe20000000a00 */
[----:B------:R-:W-:Y:S01]  /*1530*/  MOV R10, UR6 ;  /* 0x00000006000a7c02 */ /* 0x000fe20008000f00 */
[----:B------:R-:W-:Y:S01]  /*1540*/  IMAD.U32 R6, RZ, RZ, UR4 ;  /* 0x00000004ff067e24 */ /* 0x000fe2000f8e00ff */
[----:B------:R-:W-:Y:S01]  /*1550*/  MOV R13, RZ ;  /* 0x000000ff000d7202 */ /* 0x000fe20000000f00 */
[----:B------:R-:W-:Y:S02]  /*1560*/  IMAD.U32 R7, RZ, RZ, UR5 ;  /* 0x00000005ff077e24 */ /* 0x000fe4000f8e00ff */
[----:B------:R-:W-:-:S02]  /*1570*/  IMAD.U32 R11, RZ, RZ, UR7 ;  /* 0x00000007ff0b7e24 */ /* 0x000fc4000f8e00ff */
[----:B------:R-:W-:Y:S02]  /*1580*/  IMAD.MOV.U32 R8, RZ, RZ, 0x70 ;  /* 0x00000070ff087424 */ /* 0x000fe400078e00ff */
[----:B------:R-:W-:-:S07]  /*1590*/  IMAD.MOV.U32 R12, RZ, RZ, 0x1 ;  /* 0x00000001ff0c7424 */ /* 0x000fce00078e00ff */
[----:B------:R-:W-:-:S07]  /*15a0*/  LEPC R20, `(.L_x_3009) ;  /* 0x000000001014794e */ /* 0x000fce0000000000 */
[----:B-1----:R-:W-:Y:S05]  /*15b0*/  CALL.ABS.NOINC R2 ;  /* 0x0000000002007343 */ /* 0x002fea0003c00000 */
.L_x_3009:
[----:B------:R-:W-:Y:S01]  /*15c0*/  SHF.R.S32.HI R6, RZ, 0x1f, R17 ;  /* 0x0000001fff067819 */ /* 0x000fe20000011411 */
[----:B------:R-:W-:-:S03]  /*15d0*/  UMOV UR4, 0xffffffff ;  /* 0xffffffff00047882 */ /* 0x000fc60000000000 */
[----:B------:R-:W-:-:S04]  /*15e0*/  LEA.HI R0, R6, R17, RZ, 0x7 ;  /* 0x0000001106007211 */ /* 0x000fc800078f38ff */
[----:B------:R-:W-:Y:S01]  /*15f0*/  SHF.R.S32.HI R13, RZ, 0x7, R0 ;  /* 0x00000007ff0d7819 */ /* 0x000fe20000011400 */
[----:B------:R-:W-:Y:S06]  /*1600*/  BRA.DIV UR4, `(.L_x_3011) ;  /* 0x000000e6044c7947 */ /* 0x000fec000b800000 */
[----:B------:R1:W2:Y:S02]  /*1610*/  SHFL.IDX PT, R14, R13, RZ, 0x1f ;  /* 0x00001fff0d0e7589 */ /* 0x0002a400000e0000 */
.L_x_3136:
[----:B------:R-:W-:Y:S01]  /*1620*/  SHF.L.U32 R3, RZ, 0x1f, RZ ;  /* 0x0000001fff037819 */ /* 0x000fe200000006ff */
[----:B------:R-:W-:-:S03]  /*1630*/  IMAD.SHL.U32 R2, R17, 0x40, RZ ;  /* 0x0000004011027824 */ /* 0x000fc600078e00ff */
[----:B------:R-:W3:Y:S02]  /*1640*/  SYNCS.PHASECHK.TRANS64.TRYWAIT P0, [R16+URZ+0x26800], R3 ;  /* 0x02680003100075a7 */ /* 0x000ee4000800017f */
[----:B---3--:R-:W-:Y:S05]  /*1650*/  @P0 BRA `(.L_x_3012) ;  /* 0x0000000000080947 */ /* 0x008fea0003800000 */
[----:B------:R-:W3:Y:S02]  /*1660*/  SYNCS.PHASECHK.TRANS64.TRYWAIT P0, [R16+URZ+0x26800], R3 ;  /* 0x02680003100075a7 */ /* 0x000ee4000800017f */
[----:B---3--:R-:W-:Y:S05]  /*1670*/  @!P0 BRA `(.L_x_3013) ;  /* 0x000000e4004c8947 */ /* 0x008fea0003800000 */
.L_x_3012:
[-C--:B------:R-:W-:Y:S01]  /*1680*/  LEA.HI R7, R6, R17.reuse, RZ, 0x5 ;  /* 0x0000001106077211 */ /* 0x080fe200078f28ff */
[----:B------:R-:W-:Y:S01]  /*1690*/  UIADD3 UR4, -UR42, 0x7f, UR43 ;  /* 0x0000007f2a047890 */ /* 0x000fe2000fffe12b */
[----:B---3--:R-:W-:Y:S01]  /*16a0*/  LOP3.LUT R3, R2, 0x1c0, RZ, 0xc0, !PT ;  /* 0x000001c002037812 */ /* 0x008fe200078ec0ff */
[----:B------:R-:W-:Y:S01]  /*16b0*/  ULDC UR5, c[0x0][0x74c] ;  /* 0x0001d30000057ab9 */ /* 0x000fe20000000800 */
[----:B------:R-:W-:Y:S01]  /*16c0*/  SHF.R.S32.HI R2, RZ, 0x5, R7 ;  /* 0x00000005ff027819 */ /* 0x000fe20000011407 */
[----:B------:R-:W-:Y:S01]  /*16d0*/  ULEA UR4, UR37, UR4, 0x7 ;  /* 0x0000000425047291 */ /* 0x000fe2000f8e383f */
[-C--:B------:R-:W-:Y:S02]  /*16e0*/  LEA.HI R5, R6, R17.reuse, RZ, 0x4 ;  /* 0x0000001106057211 */ /* 0x080fe400078f20ff */
[----:B------:R-:W-:Y:S02]  /*16f0*/  CS2R R150, SRZ ;  /* 0x0000000000967805 */ /* 0x000fe4000001ff00 */
[----:B------:R-:W-:Y:S01]  /*1700*/  CS2R R148, SRZ ;  /* 0x0000000000947805 */ /* 0x000fe2000001ff00 */
[----:B------:R-:W-:Y:S01]  /*1710*/  IMAD.SHL.U32 R4, R2, 0x10, RZ ;  /* 0x0000001002047824 */ /* 0x000fe200078e00ff */
[----:B------:R-:W-:Y:S01]  /*1720*/  SHF.R.S32.HI R8, RZ, 0x4, R5 ;  /* 0x00000004ff087819 */ /* 0x000fe20000011405 */
[----:B------:R-:W-:Y:S01]  /*1730*/  UIADD3 UR4, UR4, -UR5, URZ ;  /* 0x8000000504047290 */ /* 0x000fe2000fffe03f */
[----:B------:R-:W-:-:S02]  /*1740*/  LEA.HI R2, R6, R17, RZ, 0x3 ;  /* 0x0000001106027211 */ /* 0x000fc400078f18ff */
[----:B------:R-:W-:Y:S02]  /*1750*/  CS2R R146, SRZ ;  /* 0x0000000000927805 */ /* 0x000fe4000001ff00 */
[----:B------:R-:W-:Y:S01]  /*1760*/  LEA.HI R9, R5, R8, RZ, 0x1 ;  /* 0x0000000805097211 */ /* 0x000fe200078f08ff */
[----:B------:R-:W-:Y:S01]  /*1770*/  UIMAD.WIDE UR4, UR4, 0x2aaaaaab, URZ ;  /* 0x2aaaaaab040478a5 */ /* 0x000fe2000f8e023f */
[----:B------:R-:W-:Y:S02]  /*1780*/  LOP3.LUT R5, R3, 0x30, R4, 0xf8, !PT ;  /* 0x0000003003057812 */ /* 0x000fe400078ef804 */
[----:B------:R-:W-:Y:S02]  /*1790*/  CS2R R144, SRZ ;  /* 0x0000000000907805 */ /* 0x000fe4000001ff00 */
[----:B------:R-:W-:Y:S01]  /*17a0*/  SHF.R.U32.HI R4, RZ, 0x3, R3 ;  /* 0x00000003ff047819 */ /* 0x000fe20000011603 */
[----:B------:R-:W-:Y:S01]  /*17b0*/  USHF.R.U32.HI UR4, URZ, 0x1f, UR5 ;  /* 0x0000001f3f047899 */ /* 0x000fe20008011605 */
[----:B------:R-:W-:-:S02]  /*17c0*/  LOP3.LUT R5, R5, 0x8, R2, 0xf8, !PT ;  /* 0x0000000805057812 */ /* 0x000fc400078ef802 */
[----:B------:R-:W-:Y:S02]  /*17d0*/  CS2R R142, SRZ ;  /* 0x00000000008e7805 */ /* 0x000fe4000001ff00 */
[----:B------:R-:W-:Y:S01]  /*17e0*/  LOP3.LUT R9, R9, 0x7ffffe, RZ, 0xc0, !PT ;  /* 0x007ffffe09097812 */ /* 0x000fe200078ec0ff */
[----:B------:R-:W-:Y:S01]  /*17f0*/  ULEA.HI.SX32 UR4, UR5, UR4, 0x1c ;  /* 0x0000000405047291 */ /* 0x000fe2000f8fe23f */
[----:B--2---:R-:W-:Y:S02]  /*1800*/  LEA.HI R2, R14, R14, RZ, 0x1 ;  /* 0x0000000e0e027211 */ /* 0x004fe400078f08ff */
[----:B------:R-:W-:Y:S02]  /*1810*/  CS2R R140, SRZ ;  /* 0x00000000008c7805 */ /* 0x000fe4000001ff00 */
[----:B------:R-:W-:Y:S01]  /*1820*/  LOP3.LUT R4, R5, R4, RZ, 0x3c, !PT ;  /* 0x0000000405047212 */ /* 0x000fe200078e3cff */
[----:B------:R-:W-:Y:S01]  /*1830*/  IMAD.IADD R8, R8, 0x1, -R9 ;  /* 0x0000000108087824 */ /* 0x000fe200078e0a09 */
[----:B------:R-:W-:Y:S01]  /*1840*/  LOP3.LUT R5, R2, 0xfffffffe, RZ, 0xc0, !PT ;  /* 0xfffffffe02057812 */ /* 0x000fe200078ec0ff */
[----:B------:R-:W-:Y:S01]  /*1850*/  IMAD.U32 R10, RZ, RZ, UR4 ;  /* 0x00000004ff0a7e24 */ /* 0x000fe2000f8e00ff */
[----:B------:R-:W-:Y:S01]  /*1860*/  LOP3.LUT R2, R0, 0xffffff80, RZ, 0xc0, !PT ;  /* 0xffffff8000027812 */ /* 0x000fe200078ec0ff */
[----:B------:R-:W-:Y:S01]  /*1870*/  IMAD R3, R13, 0xc, R8 ;  /* 0x0000000c0d037824 */ /* 0x000fe200078e0208 */
[----:B------:R-:W-:Y:S01]  /*1880*/  MOV R9, 0x1 ;  /* 0x0000000100097802 */ /* 0x000fe20000000f00 */
[----:B------:R-:W-:Y:S01]  /*1890*/  IMAD.IADD R5, R14, 0x1, -R5 ;  /* 0x000000010e057824 */ /* 0x000fe200078e0a05 */
[----:B------:R-:W-:Y:S01]  /*18a0*/  MOV R0, RZ ;  /* 0x000000ff00007202 */ /* 0x000fe20000000f00 */
[----:B------:R-:W-:Y:S01]  /*18b0*/  IMAD.IADD R8, R17, 0x1, -R2 ;  /* 0x0000000111087824 */ /* 0x000fe200078e0a02 */
[----:B------:R-:W-:Y:S01]  /*18c0*/  VIADDMNMX R10, R10, R9, UR44, PT ;  /* 0x0000002c0a0a7e46 */ /* 0x000fe2000b800109 */
[----:B------:R-:W-:Y:S01]  /*18d0*/  IMAD.U32 R3, R3, 0x200, R4 ;  /* 0x0000020003037824 */ /* 0x000fe200078e0004 */
[----:B------:R-:W-:Y:S01]  /*18e0*/  CS2R R138, SRZ ;  /* 0x00000000008a7805 */ /* 0x000fe2000001ff00 */
[--C-:B------:R-:W-:Y:S01]  /*18f0*/  IMAD R9, R13, 0x300, R8.reuse ;  /* 0x000003000d097824 */ /* 0x100fe200078e0208 */
[----:B------:R-:W-:Y:S01]  /*1900*/  SHF.R.S32.HI R12, RZ, 0x1f, R8 ;  /* 0x0000001fff0c7819 */ /* 0x000fe20000011408 */
[----:B------:R-:W-:Y:S01]  /*1910*/  IMAD.MOV.U32 R4, RZ, RZ, RZ ;  /* 0x000000ffff047224 */ /* 0x000fe200078e00ff */
[----:B------:R2:W-:Y:S01]  /*1920*/  STL [R1+0x10], R3 ;  /* 0x0000100301007387 */ /* 0x0005e20000100800 */
[----:B------:R-:W-:Y:S01]  /*1930*/  ISETP.LE.AND P0, PT, R10, UR45, PT ;  /* 0x0000002d0a007c0c */ /* 0x000fe2000bf03270 */
[----:B------:R-:W-:Y:S01]  /*1940*/  IMAD.SHL.U32 R9, R9, 0x4, RZ ;  /* 0x0000000409097824 */ /* 0x000fe200078e00ff */
[----:B------:R-:W-:Y:S01]  /*1950*/  LEA.HI R11, R12, R8, RZ, 0x2 ;  /* 0x000000080c0b7211 */ /* 0x000fe200078f10ff */
[----:B------:R3:W-:Y:S01]  /*1960*/  STL [R1+0x14], R12 ;  /* 0x0000140c01007387 */ /* 0x0007e20000100800 */
[----:B------:R-:W-:-:S02]  /*1970*/  CS2R R136, SRZ ;  /* 0x0000000000887805 */ /* 0x000fc4000001ff00 */
[----:B------:R-:W-:Y:S02]  /*1980*/  CS2R R134, SRZ ;  /* 0x0000000000867805 */ /* 0x000fe4000001ff00 */
[----:B------:R-:W-:Y:S01]  /*1990*/  CS2R R132, SRZ ;  /* 0x0000000000847805 */ /* 0x000fe2000001ff00 */
[----:B------:R3:W-:Y:S01]  /*19a0*/  STL [R1+0x8], R11 ;  /* 0x0000080b01007387 */ /* 0x0007e20000100800 */
        /* <DEDUP_REMOVED lines=23> */
[----:B------:R-:W-:Y:S01]  /*1b20*/  LEA R2, R9, R16, 0x2 ;  /* 0x0000001009027211 */ /* 0x000fe200078e10ff */
[----:B------:R-:W-:Y:S01]  /*1b30*/  IMAD.IADD R3, R8, 0x1, -R3 ;  /* 0x0000000108037824 */ /* 0x000fe200078e0a03 */
[----:B---3--:R-:W-:Y:S06]  /*1b40*/  @P0 BRA `(.L_x_3014) ;  /* 0x00000040006c0947 */ /* 0x008fec0003800000 */
[----:B------:R-:W-:Y:S01]  /*1b50*/  LOP3.LUT R0, R7, 0xffffffe0, RZ, 0xc0, !PT ;  /* 0xffffffe007007812 */ /* 0x000fe200078ec0ff */
[----:B------:R-:W-:Y:S01]  /*1b60*/  UIMAD UR4, UR37, -0x80, UR42 ;  /* 0xffffff80250478a4 */ /* 0x000fe2000f8e022a */
[----:B------:R-:W-:Y:S02]  /*1b70*/  LEA.HI R8, R12, R8, RZ, 0x5 ;  /* 0x000000080c087211 */ /* 0x000fe400078f28ff */
[----:B------:R-:W-:Y:S01]  /*1b80*/  LEA.HI R4, R13, R13, RZ, 0x1 ;  /* 0x0000000d0d047211 */ /* 0x000fe200078f08ff */
[----:B------:R-:W-:Y:S01]  /*1b90*/  IMAD.IADD R0, R17, 0x1, -R0 ;  /* 0x0000000111007824 */ /* 0x000fe200078e0a00 */
[----:B------:R-:W-:Y:S01]  /*1ba0*/  SHF.R.S32.HI R9, RZ, 0x5, R8 ;  /* 0x00000005ff097819 */ /* 0x000fe20000011408 */
[----:B------:R-:W-:Y:S01]  /*1bb0*/  IMAD.U32 R12, RZ, RZ, UR4 ;  /* 0x00000004ff0c7e24 */ /* 0x000fe2000f8e00ff */
[----:B------:R-:W-:Y:S02]  /*1bc0*/  LOP3.LUT R8, R4, 0xfffffffe, RZ, 0xc0, !PT ;  /* 0xfffffffe04087812 */ /* 0x000fe400078ec0ff */
[----:B------:R-:W-:Y:S01]  /*1bd0*/  SHF.R.S32.HI R7, RZ, 0x1f, R0 ;  /* 0x0000001fff077819 */ /* 0x000fe20000011400 */
[----:B------:R-:W-:Y:S01]  /*1be0*/  IMAD R21, R9, -0x10, R12 ;  /* 0xfffffff009157824 */ /* 0x000fe200078e020c */
[----:B------:R-:W-:-:S02]  /*1bf0*/  IADD3 R23, R13, -R8, RZ ;  /* 0x800000080d177210 */ /* 0x000fc40007ffe0ff */
[CC--:B------:R-:W-:Y:S02]  /*1c00*/  LEA.HI R4, R7.reuse, R0.reuse, RZ, 0x2 ;  /* 0x0000000007047211 */ /* 0x0c0fe400078f10ff */
[----:B------:R-:W-:Y:S02]  /*1c10*/  LEA.HI R0, R7, R0, RZ, 0x3 ;  /* 0x0000000007007211 */ /* 0x000fe400078f18ff */
[----:B------:R-:W-:Y:S02]  /*1c20*/  SHF.R.S32.HI R7, RZ, 0x2, R4 ;  /* 0x00000002ff077819 */ /* 0x000fe40000011404 */
[--C-:B------:R-:W-:Y:S02]  /*1c30*/  SHF.R.S32.HI R15, RZ, 0x2, R11.reuse ;  /* 0x00000002ff0f7819 */ /* 0x100fe4000001140b */
[----:B------:R-:W-:Y:S01]  /*1c40*/  SHF.R.S32.HI R8, RZ, 0x1f, R11 ;  /* 0x0000001fff087819 */ /* 0x000fe2000001140b */
[C---:B------:R-:W-:Y:S01]  /*1c50*/  VIADD R11, R7.reuse, 0x8 ;  /* 0x00000008070b7836 */ /* 0x040fe20000000000 */
[----:B------:R-:W-:Y:S01]  /*1c60*/  LEA.HI R6, R6, R17, RZ, 0x2 ;  /* 0x0000001106067211 */ /* 0x000fe200078f10ff */
[----:B------:R-:W-:Y:S01]  /*1c70*/  VIADD R18, R7, 0x10 ;  /* 0x0000001007127836 */ /* 0x000fe20000000000 */
[----:B------:R-:W-:-:S02]  /*1c80*/  SHF.R.S32.HI R0, RZ, 0x3, R0 ;  /* 0x00000003ff007819 */ /* 0x000fc40000011400 */
[----:B------:R-:W-:Y:S02]  /*1c90*/  LEA.HI R12, R11, R11, RZ, 0x1 ;  /* 0x0000000b0b0c7211 */ /* 0x000fe400078f08ff */
[----:B------:R-:W-:Y:S02]  /*1ca0*/  LOP3.LUT R6, R6, 0xfffffffc, RZ, 0xc0, !PT ;  /* 0xfffffffc06067812 */ /* 0x000fe400078ec0ff */
[----:B-1----:R-:W-:Y:S02]  /*1cb0*/  SHF.R.S32.HI R13, RZ, 0x1, R12 ;  /* 0x00000001ff0d7819 */ /* 0x002fe4000001140c */
[----:B------:R-:W-:Y:S01]  /*1cc0*/  LEA.HI R9, R8, R15, RZ, 0x3 ;  /* 0x0000000f08097211 */ /* 0x000fe200078f18ff */
[----:B------:R-:W-:Y:S01]  /*1cd0*/  IMAD.IADD R6, R17, 0x1, -R6 ;  /* 0x0000000111067824 */ /* 0x000fe200078e0a06 */
[----:B------:R-:W-:Y:S01]  /*1ce0*/  LEA.HI R17, R18, R18, RZ, 0x1 ;  /* 0x0000001212117211 */ /* 0x000fe200078f08ff */
[----:B------:R-:W-:Y:S01]  /*1cf0*/  IMAD.HI R8, R0, 0x2aaaaaab, RZ ;  /* 0x2aaaaaab00087827 */ /* 0x000fe200078e02ff */
[----:B------:R-:W-:-:S02]  /*1d00*/  LOP3.LUT R22, R9, 0xfffffff8, RZ, 0xc0, !PT ;  /* 0xfffffff809167812 */ /* 0x000fc400078ec0ff */
[----:B------:R-:W-:Y:S01]  /*1d10*/  SHF.R.S32.HI R19, RZ, 0x1, R17 ;  /* 0x00000001ff137819 */ /* 0x000fe20000011411 */
[----:B------:R-:W-:Y:S01]  /*1d20*/  IMAD.HI R14, R13, 0x2aaaaaab, RZ ;  /* 0x2aaaaaab0d0e7827 */ /* 0x000fe200078e02ff */
[----:B------:R-:W-:Y:S02]  /*1d30*/  IADD3 R22, R21, R22, -R15 ;  /* 0x0000001615167210 */ /* 0x000fe40007ffe80f */
[----:B------:R-:W-:Y:S01]  /*1d40*/  LEA.HI R4, R4, R7, RZ, 0x1 ;  /* 0x0000000704047211 */ /* 0x000fe200078f08ff */
[----:B------:R-:W-:Y:S01]  /*1d50*/  IMAD.HI R20, R19, 0x2aaaaaab, RZ ;  /* 0x2aaaaaab13147827 */ /* 0x000fe200078e02ff */
[----:B------:R-:W-:Y:S02]  /*1d60*/  SHF.R.U32.HI R9, RZ, 0x1, R8 ;  /* 0x00000001ff097819 */ /* 0x000fe40000011608 */
[----:B------:R-:W-:Y:S02]  /*1d70*/  SHF.R.U32.HI R15, RZ, 0x1, R14 ;  /* 0x00000001ff0f7819 */ /* 0x000fe4000001160e */
[----:B------:R-:W-:-:S02]  /*1d80*/  LOP3.LUT R4, R4, 0xfffffffe, RZ, 0xc0, !PT ;  /* 0xfffffffe04047812 */ /* 0x000fc400078ec0ff */
[----:B------:R-:W-:Y:S02]  /*1d90*/  LEA.HI R9, R8, R9, RZ, 0x1 ;  /* 0x0000000908097211 */ /* 0x000fe400078f08ff */
[----:B------:R-:W-:Y:S02]  /*1da0*/  LEA.HI R14, R14, R15, RZ, 0x1 ;  /* 0x0000000f0e0e7211 */ /* 0x000fe400078f08ff */
[----:B------:R-:W-:Y:S01]  /*1db0*/  LOP3.LUT R12, R12, 0xfffffffe, RZ, 0xc0, !PT ;  /* 0xfffffffe0c0c7812 */ /* 0x000fe200078ec0ff */
[----:B------:R-:W-:Y:S01]  /*1dc0*/  IMAD R9, R9, -0xc, R0 ;  /* 0xfffffff409097824 */ /* 0x000fe200078e0200 */
[----:B------:R-:W-:Y:S01]  /*1dd0*/  SHF.R.U32.HI R21, RZ, 0x1, R20 ;  /* 0x00000001ff157819 */ /* 0x000fe20000011614 */
[----:B------:R-:W-:Y:S01]  /*1de0*/  IMAD R13, R14, -0xc, R13 ;  /* 0xfffffff40e0d7824 */ /* 0x000fe200078e020d */
[----:B------:R-:W-:Y:S01]  /*1df0*/  IADD3 R4, R7, -R4, RZ ;  /* 0x8000000407047210 */ /* 0x000fe20007ffe0ff */
[----:B------:R-:W-:Y:S01]  /*1e00*/  IMAD.IADD R12, R11, 0x1, -R12 ;  /* 0x000000010b0c7824 */ /* 0x000fe200078e0a0c */
[----:B------:R-:W-:Y:S01]  /*1e10*/  LEA.HI R20, R20, R21, RZ, 0x1 ;  /* 0x0000001514147211 */ /* 0x000fe200078f08ff */
[----:B------:R-:W-:Y:S01]  /*1e20*/  IMAD R7, R23, -0x40, R22 ;  /* 0xffffffc017077824 */ /* 0x000fe200078e0216 */
[----:B------:R-:W-:Y:S01]  /*1e30*/  LOP3.LUT R17, R17, 0xfffffffe, RZ, 0xc0, !PT ;  /* 0xfffffffe11117812 */ /* 0x000fe200078ec0ff */
[----:B------:R-:W-:Y:S01]  /*1e40*/  IMAD R4, R9, 0x8, R4 ;  /* 0x0000000809047824 */ /* 0x000fe200078e0204 */
[----:B------:R-:W-:Y:S01]  /*1e50*/  LEA R0, R13, R12, 0x3 ;  /* 0x0000000c0d007211 */ /* 0x000fe200078e18ff */
[----:B------:R-:W-:Y:S01]  /*1e60*/  IMAD R20, R20, -0xc, R19 ;  /* 0xfffffff414147824 */ /* 0x000fe200078e0213 */
[----:B------:R-:W-:Y:S01]  /*1e70*/  MOV R151, RZ ;  /* 0x000000ff00977202 */ /* 0x000fe20000000f00 */
[----:B------:R-:W-:Y:S01]  /*1e80*/  IMAD.IADD R17, R18, 0x1, -R17 ;  /* 0x0000000112117824 */ /* 0x000fe200078e0a11 */
[----:B------:R1:W-:Y:S03]  /*1e90*/  STL [R1+0x4], R4 ;  /* 0x0000040401007387 */ /* 0x0003e60000100800 */
[----:B------:R-:W-:Y:S01]  /*1ea0*/  IMAD R237, R20, 0x8, R17 ;  /* 0x0000000814ed7824 */ /* 0x000fe200078e0211 */
[----:B------:R2:W-:Y:S01]  /*1eb0*/  STL [R1], R0 ;  /* 0x0000000001007387 */ /* 0x0005e20000100800 */
[----:B-1----:R-:W-:-:S02]  /*1ec0*/  IMAD.MOV.U32 R4, RZ, RZ, RZ ;  /* 0x000000ffff047224 */ /* 0x002fc400078e00ff */
[----:B--2---:R-:W-:-:S07]  /*1ed0*/  IMAD.MOV.U32 R0, RZ, RZ, RZ ;  /* 0x000000ffff007224 */ /* 0x004fce00078e00ff */
.L_x_3025:
[----:B------:R-:W-:-:S06]  /*1ee0*/  ULOP3.LUT UR4, UR36, 0x1, URZ, 0xfc, !UPT ;  /* 0x0000000124047892 */ /* 0x000fcc000f8efc3f */
[----:B--2---:R-:W-:-:S05]  /*1ef0*/  IMAD.U32 R8, RZ, RZ, UR4 ;  /* 0x00000004ff087e24 */ /* 0x004fca000f8e00ff */
[----:B------:R-:W-:-:S13]  /*1f00*/  ISETP.NE.AND P0, PT, R8, 0x3, PT ;  /* 0x000000030800780c */ /* 0x000fda0003f05270 */
[----:B------:R-:W-:Y:S05]  /*1f10*/  @!P0 BRA `(.L_x_3015) ;  /* 0x0000000000048947 */ /* 0x000fea0003800000 */
[----:B------:R-:W-:Y:S01]  /*1f20*/  BPT.TRAP 0x1 ;  /* 0x000000040000795c */ /* 0x000fe20000300000 */
.L_x_3015:
[----:B------:R-:W-:Y:S01]  /*1f30*/  IMAD R8, R0, 0x8, R16 ;  /* 0x0000000800087824 */ /* 0x000fe200078e0210 */
[----:B------:R-:W-:-:S04]  /*1f40*/  SHF.L.U32 R21, R4, 0x1f, RZ ;  /* 0x0000001f04157819 */ /* 0x000fc800000006ff */
[----:B------:R1:W2:Y:S01]  /*1f50*/  SYNCS.PHASECHK.TRANS64.TRYWAIT P1, [R8+URZ+0x26810], R21 ;  /* 0x02681015080075a7 */ /* 0x0002a2000802017f */
[----:B------:R-:W-:Y:S05]  /*1f60*/  @!P0 BRA `(.L_x_3016) ;  /* 0x0000000000048947 */ /* 0x000fea0003800000 */
[----:B------:R-:W-:Y:S01]  /*1f70*/  BPT.TRAP 0x1 ;  /* 0x000000040000795c */ /* 0x000fe20000300000 */
.L_x_3016:
[----:B------:R-:W-:-:S05]  /*1f80*/  VIADD R9, R16, 0xe000 ;  /* 0x0000e00010097836 */ /* 0x000fca0000000000 */
[----:B------:R-:W-:-:S04]  /*1f90*/  SHF.R.U32.HI R9, RZ, 0x4, R9 ;  /* 0x00000004ff097819 */ /* 0x000fc80000011609 */
[----:B------:R-:W-:Y:S01]  /*1fa0*/  LOP3.LUT R9, R9, 0x3fff, RZ, 0xc0, !PT ;  /* 0x00003fff09097812 */ /* 0x000fe200078ec0ff */
[----:B--2---:R-:W-:Y:S06]  /*1fb0*/  @P1 BRA `(.L_x_3017) ;  /* 0x0000000000081947 */ /* 0x004fec0003800000 */
[----:B------:R-:W2:Y:S02]  /*1fc0*/  SYNCS.PHASECHK.TRANS64.TRYWAIT P1, [R8+URZ+0x26810], R21 ;  /* 0x02681015080075a7 */ /* 0x000ea4000802017f */
[----:B--2---:R-:W-:Y:S05]  /*1fd0*/  @!P1 BRA `(.L_x_3018) ;  /* 0x000000dc00089947 */ /* 0x004fea0003800000 */
.L_x_3017:
[----:B------:R-:W-:Y:S05]  /*1fe0*/  WARPSYNC.ALL ;  /* 0x0000000000007948 */ /* 0x000fea0003800000 */
[----:B------:R-:W-:Y:S02]  /*1ff0*/  LOP3.LUT R11, R9, 0x10000, RZ, 0xfc, !PT ;  /* 0x00010000090b7812 */ /* 0x000fe400078efcff */
[----:B------:R-:W-:Y:S01]  /*2000*/  LEA R12, R5, R16, 0xd ;  /* 0x00000010050c7211 */ /* 0x000fe200078e68ff */
[----:B------:R-:W3:Y:S03]  /*2010*/  LDL R14, [R1+0x4] ;  /* 0x00000400010e7983 */ /* 0x000ee60000100800 */
[----:B------:R-:W-:Y:S01]  /*2020*/  R2UR UR9, R12 ;  /* 0x000000000c0972ca */ /* 0x000fe200000e0000 */
[C---:B------:R-:W-:Y:S01]  /*2030*/  IMAD R11, R0.reuse, 0x300, R11 ;  /* 0x00000300000b7824 */ /* 0x040fe200078e020b */
[----:B------:R-:W4:Y:S01]  /*2040*/  LDL R13, [R1] ;  /* 0x00000000010d7983 */ /* 0x000f220000100800 */
[----:B------:R-:W-:Y:S01]  /*2050*/  WARPGROUP.ARRIVE ;  /* 0x00000000000079c5 */ /* 0x000fe20000000000 */
[----:B------:R-:W-:Y:S01]  /*2060*/  UMOV UR7, 0x40000040 ;  /* 0x4000004000077882 */ /* 0x000fe20000000000 */
[----:B------:R-:W-:Y:S01]  /*2070*/  UMOV UR5, 0x40000040 ;  /* 0x4000004000057882 */ /* 0x000fe20000000000 */
[----:B------:R-:W-:Y:S01]  /*2080*/  R2UR UR8, R11 ;  /* 0x000000000b0872ca */ /* 0x000fe200000e0000 */
[----:B------:R-:W-:-:S04]  /*2090*/  IMAD R18, R0, 0x80, R237 ;  /* 0x0000008000127824 */ /* 0x000fc800078e02ed */
[----:B------:R-:W-:Y:S02]  /*20a0*/  IMAD R19, R3, 0x2, R18 ;  /* 0x0000000203137824 */ /* 0x000fe400078e0212 */
[----:B------:R-:W-:Y:S01]  /*20b0*/  USHF.R.U32.HI UR4, URZ, 0x4, UR9 ;  /* 0x000000043f047899 */ /* 0x000fe20008011609 */
[----:B------:R-:W-:-:S03]  /*20c0*/  VIADD R18, R16, 0x1a000 ;  /* 0x0001a00010127836 */ /* 0x000fc60000000000 */
        /* <DEDUP_REMOVED lines=23> */
[C---:B---3--:R-:W-:Y:S02]  /*2240*/  IMAD R12, R0.reuse, 0x80, R14 ;  /* 0x00000080000c7824 */ /* 0x048fe400078e020e */
[----:B----4-:R-:W-:-:S03]  /*2250*/  IMAD R14, R0, 0x80, R13 ;  /* 0x00000080000e7824 */ /* 0x010fc600078e020d */
[C---:B------:R-:W-:Y:S01]  /*2260*/  LEA R11, R3.reuse, R12, 0x1 ;  /* 0x0000000c030b7211 */ /* 0x040fe200078e08ff */
[----:B------:R-:W-:-:S04]  /*2270*/  IMAD R13, R3, 0x2, R14 ;  /* 0x00000002030d7824 */ /* 0x000fc800078e020e */
[--C-:B------:R-:W-:Y:S02]  /*2280*/  IMAD R17, R11, 0x4, R16.reuse ;  /* 0x000000040b117824 */ /* 0x100fe400078e0210 */
[----:B------:R-:W-:Y:S01]  /*2290*/  IMAD R14, R19, 0x4, R16 ;  /* 0x00000004130e7824 */ /* 0x000fe200078e0210 */
[----:B------:R-:W-:Y:S01]  /*22a0*/  LEA R15, R13, R16, 0x2 ;  /* 0x000000100d0f7211 */ /* 0x000fe200078e10ff */
[--C-:B------:R-:W-:Y:S01]  /*22b0*/  IMAD R190, R11, 0x4, R18.reuse ;  /* 0x000000040bbe7824 */ /* 0x100fe200078e0212 */
[----:B------:R-:W-:Y:S01]  /*22c0*/  LEA R12, R13, R18, 0x2 ;  /* 0x000000120d0c7211 */ /* 0x000fe200078e10ff */
        /* <DEDUP_REMOVED lines=10> */
.L_x_3019:
[----:B------:R1:W1:Y:S01]  /*2370*/  SYNCS.PHASECHK.TRANS64.TRYWAIT P1, [R8+URZ+0x26830], R21 ;  /* 0x02683015080075a7 */ /* 0x000262000802017f */
[----:B------:R-:W-:Y:S05]  /*2380*/  @!P0 BRA `(.L_x_3020) ;  /* 0x0000000000048947 */ /* 0x000fea0003800000 */
[----:B------:R-:W-:Y:S01]  /*2390*/  BPT.TRAP 0x1 ;  /* 0x000000040000795c */ /* 0x000fe20000300000 */
.L_x_3020:
[----:B------:R-:W-:-:S05]  /*23a0*/  VIADD R13, R16, 0x14000 ;  /* 0x00014000100d7836 */ /* 0x000fca0000000000 */
[----:B------:R-:W-:-:S04]  /*23b0*/  SHF.R.U32.HI R13, RZ, 0x4, R13 ;  /* 0x00000004ff0d7819 */ /* 0x000fc8000001160d */
[----:B------:R-:W-:-:S04]  /*23c0*/  LOP3.LUT R13, R13, 0x3fff, RZ, 0xc0, !PT ;  /* 0x00003fff0d0d7812 */ /* 0x000fc800078ec0ff */
[----:B------:R-:W-:Y:S01]  /*23d0*/  LOP3.LUT R19, R13, 0x10000, RZ, 0xfc, !PT ;  /* 0x000100000d137812 */ /* 0x000fe200078efcff */
[----:B-1----:R-:W-:Y:S06]  /*23e0*/  @P1 BRA `(.L_x_3021) ;  /* 0x0000000000081947 */ /* 0x002fec0003800000 */
[----:B------:R-:W1:Y:S02]  /*23f0*/  SYNCS.PHASECHK.TRANS64.TRYWAIT P1, [R8+URZ+0x26830], R21 ;  /* 0x02683015080075a7 */ /* 0x000e64000802017f */
[----:B-1----:R-:W-:Y:S05]  /*2400*/  @!P1 BRA `(.L_x_3022) ;  /* 0x000000d800109947 */ /* 0x002fea0003800000 */
.L_x_3021:
        /* <DEDUP_REMOVED lines=16> */
[----:B------:R-:W-:-:S02]  /*2510*/  IMAD.MOV.U32 R92, RZ, RZ, -0x2 ;  /* 0xfffffffeff5c7424 */ /* 0x000fc400078e00ff */
[----:B------:R-:W-:Y:S01]  /*2520*/  FMUL.FTZ R192, R72, UR10 ;  /* 0x0000000a48c07c20 */ /* 0x000fe20008410000 */
[----:B------:R-:W-:Y:S01]  /*2530*/  FMUL.FTZ R18, R73, UR10 ;  /* 0x0000000a49127c20 */ /* 0x000fe20008410000 */
        /* <DEDUP_REMOVED lines=23> */
[----:B--2---:R-:W-:Y:S01]  /*26b0*/  FMUL.FTZ R21, R76, UR10 ;  /* 0x0000000a4c157c20 */ /* 0x004fe20008410000 */
[----:B------:R-:W-:Y:S01]  /*26c0*/  FMUL.FTZ R76, R83, UR10 ;  /* 0x0000000a534c7c20 */ /* 0x000fe20008410000 */
[----:B------:R-:W-:Y:S01]  /*26d0*/  FMUL.FTZ R191, R113, UR10 ;  /* 0x0000000a71bf7c20 */ /* 0x000fe20008410000 */
[----:B------:R-:W-:Y:S01]  /*26e0*/  FMUL.FTZ R80, R87, UR10 ;  /* 0x0000000a57507c20 */ /* 0x000fe20008410000 */
[----:B------:R-:W-:Y:S01]  /*26f0*/  FMUL.FTZ R83, R90, UR10 ;  /* 0x0000000a5a537c20 */ /* 0x000fe20008410000 */
[----:B------:R-:W-:Y:S01]  /*2700*/  FMUL.FTZ R87, R94, UR10 ;  /* 0x0000000a5e577c20 */ /* 0x000fe20008410000 */
[----:B------:R-:W2:Y:S01]  /*2710*/  MUFU.TANH R73, R73 ;  /* 0x0000004900497308 */ /* 0x000ea20000002400 */
[----:B------:R-:W-:Y:S01]  /*2720*/  FMUL.FTZ R90, R97, UR10 ;  /* 0x0000000a615a7c20 */ /* 0x000fe20008410000 */
[----:B------:R-:W-:Y:S01]  /*2730*/  FMUL.FTZ R81, R88, UR10 ;  /* 0x0000000a58517c20 */ /* 0x000fe20008410000 */
[----:B------:R-:W-:Y:S01]  /*2740*/  FMUL.FTZ R189, R104, UR10 ;  /* 0x0000000a68bd7c20 */ /* 0x000fe20008410000 */
[----:B------:R-:W-:Y:S01]  /*2750*/  FMUL.FTZ R88, R95, UR10 ;  /* 0x0000000a5f587c20 */ /* 0x000fe20008410000 */
[----:B---3--:R-:W3:Y:S01]  /*2760*/  SHFL.IDX PT, R104, R17, R6, 0x1f ;  /* 0x00001f0611687589 */ /* 0x008ee200000e0000 */
        /* <DEDUP_REMOVED lines=10> */
[----:B------:R-:W3:Y:S01]  /*2810*/  MUFU.TANH R77, R77 ;  /* 0x0000004d004d7308 */ /* 0x000ee20000002400 */
[----:B------:R-:W-:Y:S01]  /*2820*/  FMUL.FTZ R107, R107, UR10 ;  /* 0x0000000a6b6b7c20 */ /* 0x000fe20008410000 */
[----:B------:R-:W-:Y:S01]  /*2830*/  FMUL.FTZ R112, R112, UR10 ;  /* 0x0000000a70707c20 */ /* 0x000fe20008410000 */
[----:B------:R-:W-:Y:S01]  /*2840*/  FMUL.FTZ R110, R110, UR10 ;  /* 0x0000000a6e6e7c20 */ /* 0x000fe20008410000 */
[----:B------:R-:W-:Y:S01]  /*2850*/  FMUL.FTZ R111, R111, UR10 ;  /* 0x0000000a6f6f7c20 */ /* 0x000fe20008410000 */
[----:B------:R-:W-:Y:S01]  /*2860*/  FMUL.FTZ R114, R114, UR10 ;  /* 0x0000000a72727c20 */ /* 0x000fe20008410000 */
[----:B------:R-:W-:Y:S01]  /*2870*/  FMUL.FTZ R194, R117, UR10 ;  /* 0x0000000a75c27c20 */ /* 0x000fe20008410000 */
[----:B------:R-:W-:Y:S01]  /*2880*/  VIADD R117, R6, 0x8 ;  /* 0x0000000806757836 */ /* 0x000fe20000000000 */
[----:B------:R-:W3:Y:S01]  /*2890*/  MUFU.TANH R82, R82 ;  /* 0x0000005200527308 */ /* 0x000ee20000002400 */
[----:B------:R-:W-:Y:S01]  /*28a0*/  FMUL.FTZ R201, R119, UR10 ;  /* 0x0000000a77c97c20 */ /* 0x000fe20008410000 */
[----:B------:R-:W-:Y:S01]  /*28b0*/  FMUL.FTZ R196, R118, UR10 ;  /* 0x0000000a76c47c20 */ /* 0x000fe20008410000 */
[----:B------:R-:W-:Y:S01]  /*28c0*/  IADD3 R118, R6, 0xc, RZ ;  /* 0x0000000c06767810 */ /* 0x000fe20007ffe0ff */
[----:B------:R-:W3:Y:S01]  /*28d0*/  SHFL.IDX PT, R228, R17, R117, 0x1f ;  /* 0x00001f7511e47589 */ /* 0x000ee200000e0000 */
[----:B------:R-:W-:-:S03]  /*28e0*/  FMUL.FTZ R115, R115, UR10 ;  /* 0x0000000a73737c20 */ /* 0x000fc60008410000 */
[----:B------:R-:W3:Y:S01]  /*28f0*/  MUFU.TANH R85, R85 ;  /* 0x0000005500557308 */ /* 0x000ee20000002400 */
[----:B------:R-:W3:Y:S07]  /*2900*/  SHFL.IDX PT, R225, R17, R118, 0x1f ;  /* 0x00001f7611e17589 */ /* 0x000eee00000e0000 */
[----:B------:R-:W3:Y:S08]  /*2910*/  MUFU.TANH R86, R86 ;  /* 0x0000005600567308 */ /* 0x000ef00000002400 */
[----:B------:R-:W3:Y:S08]  /*2920*/  MUFU.TANH R185, R185 ;  /* 0x000000b900b97308 */ /* 0x000ef00000002400 */
[----:B------:R-:W-:Y:S08]  /*2930*/  MUFU.TANH R19, R19 ;  /* 0x0000001300137308 */ /* 0x000ff00000002400 */
[----:B------:R-:W3:Y:S08]  /*2940*/  MUFU.TANH R186, R186 ;  /* 0x000000ba00ba7308 */ /* 0x000ef00000002400 */
[----:B------:R-:W3:Y:S01]  /*2950*/  MUFU.TANH R20, R20 ;  /* 0x0000001400147308 */ /* 0x000ee20000002400 */
[----:B------:R-:W-:-:S02]  /*2960*/  WARPGROUP.DEPBAR.LE gsb0, 0x0 ;  /* 0x00008000000079c5 */ /* 0x000fc40000010000 */
[----:B------:R-:W-:-:S05]  /*2970*/  WARPGROUP.ARRIVE ;  /* 0x00000000000079c5 */ /* 0x000fca0000000000 */
[----:B------:R-:W3:Y:S01]  /*2980*/  MUFU.TANH R23, R23 ;  /* 0x0000001700177308 */ /* 0x000ee20000002400 */
[----:B------:R-:W-:Y:S01]  /*2990*/  HGMMA.64x96x16.F32 R24, gdesc[UR4], R24, gsb0 ;  /* 0x01600000041879f0 */ /* 0x000fe20008000818 */
[----:B------:R-:W-:Y:S02]  /*29a0*/  UIADD3 UR6, UR8, 0x4, URZ ;  /* 0x0000000408067890 */ /* 0x000fe4000fffe03f */
[----:B------:R-:W-:-:S04]  /*29b0*/  UIADD3 UR4, UR9, 0x4, URZ ;  /* 0x0000000409047890 */ /* 0x000fc8000fffe03f */
[----:B------:R-:W3:Y:S01]  /*29c0*/  MUFU.TANH R72, R72 ;  /* 0x0000004800487308 */ /* 0x000ee20000002400 */
[----:B------:R-:W-:Y:S01]  /*29d0*/  UMOV UR7, 0x40000040 ;  /* 0x4000004000077882 */ /* 0x000fe20000000000 */
[----:B------:R-:W-:-:S06]  /*29e0*/  UMOV UR5, 0x40000040 ;  /* 0x4000004000057882 */ /* 0x000fcc0000000000 */
[----:B------:R-:W3:Y:S08]  /*29f0*/  MUFU.TANH R75, R75 ;  /* 0x0000004b004b7308 */ /* 0x000ef00000002400 */
        /* <DEDUP_REMOVED lines=10> */
[----:B------:R-:W-:Y:S01]  /*2aa0*/  MUFU.TANH R88, R88 ;  /* 0x0000005800587308 */ /* 0x000fe20000002400 */
[----:B------:R-:W-:-:S02]  /*2ab0*/  WARPGROUP.DEPBAR.LE gsb0, 0x0 ;  /* 0x00008000000079c5 */ /* 0x000fc40000010000 */
[----:B------:R-:W-:-:S05]  /*2ac0*/  WARPGROUP.ARRIVE ;  /* 0x00000000000079c5 */ /* 0x000fca0000000000 */
[----:B------:R-:W3:Y:S01]  /*2ad0*/  MUFU.TANH R89, R89 ;  /* 0x0000005900597308 */ /* 0x000ee20000002400 */
[----:B------:R-:W-:Y:S01]  /*2ae0*/  HGMMA.64x96x16.F32 R24, gdesc[UR4], R24, gsb0 ;  /* 0x01600000041879f0 */ /* 0x000fe20008000818 */
[----:B------:R-:W-:Y:S02]  /*2af0*/  UIMAD UR4, UR45, -0x60, UR43 ;  /* 0xffffffa02d0478a4 */ /* 0x000fe4000f8e022b */
[----:B------:R-:W-:Y:S01]  /*2b00*/  UIADD3 UR6, UR8, 0x6, URZ ;  /* 0x0000000608067890 */ /* 0x000fe2000fffe03f */
[----:B------:R-:W-:Y:S01]  /*2b10*/  UMOV UR7, 0x40000040 ;  /* 0x4000004000077882 */ /* 0x000fe20000000000 */
[----:B------:R-:W-:Y:S02]  /*2b20*/  UMOV UR5, 0x40000040 ;  /* 0x4000004000057882 */ /* 0x000fe40000000000 */
[----:B------:R-:W-:Y:S01]  /*2b30*/  IMAD R92, R3, R92, UR4 ;  /* 0x00000004035c7e24 */ /* 0x000fe2000f8e025c */
[----:B------:R-:W-:Y:S01]  /*2b40*/  UIADD3 UR4, UR9, 0x6, URZ ;  /* 0x0000000609047890 */ /* 0x000fe2000fffe03f */
[----:B------:R-:W3:Y:S03]  /*2b50*/  MUFU.TANH R91, R91 ;  /* 0x0000005b005b7308 */ /* 0x000ee60000002400 */
[----:B------:R-:W-:-:S04]  /*2b60*/  IADD3 R92, -R7, R92, RZ ;  /* 0x0000005c075c7210 */ /* 0x000fc80007ffe1ff */
[C---:B------:R-:W-:Y:S01]  /*2b70*/  SEL R103, R92.reuse, 0x60, P2 ;  /* 0x000000605c677807 */ /* 0x040fe20001000000 */
[----:B------:R-:W-:Y:S01]  /*2b80*/  VIADD R97, R92, 0x8 ;  /* 0x000000085c617836 */ /* 0x000fe20000000000 */
[----:B------:R-:W3:Y:S02]  /*2b90*/  MUFU.TANH R90, R90 ;  /* 0x0000005a005a7308 */ /* 0x000ee40000002400 */
[C---:B------:R-:W-:Y:S02]  /*2ba0*/  ISETP.GT.AND P6, PT, R103.reuse, RZ, PT ;  /* 0x000000ff6700720c */ /* 0x040fe40003fc4270 */
[C---:B------:R-:W-:Y:S02]  /*2bb0*/  ISETP.GT.AND P5, PT, R103.reuse, 0x1, PT ;  /* 0x000000016700780c */ /* 0x040fe40003fa4270 */
[C---:B------:R-:W-:Y:S02]  /*2bc0*/  ISETP.GT.AND P4, PT, R103.reuse, 0x10, PT ;  /* 0x000000106700780c */ /* 0x040fe40003f84270 */
[----:B-1----:R-:W-:Y:S01]  /*2bd0*/  FSEL R113, R192, -INF , !P6 ;  /* 0xff800000c0717808 */ /* 0x002fe20007000000 */
[----:B------:R-:W1:Y:S01]  /*2be0*/  MUFU.TANH R184, R184 ;  /* 0x000000b800b87308 */ /* 0x000e620000002400 */
[----:B-----5:R-:W-:Y:S01]  /*2bf0*/  FSEL R197, R18, -INF , !P5 ;  /* 0xff80000012c57808 */ /* 0x020fe20006800000 */
[----:B------:R-:W-:Y:S01]  /*2c00*/  FFMA.FTZ R192, -R192, R192, 1 ;  /* 0x3f800000c0c07423 */ /* 0x000fe200000101c0 */
[----:B------:R-:W-:-:S02]  /*2c10*/  ISETP.GT.AND P6, PT, R103, 0x11, PT ;  /* 0x000000116700780c */ /* 0x000fc40003fc4270 */
[----:B------:R-:W-:Y:S02]  /*2c20*/  ISETP.GT.AND P5, PT, R103, 0x18, PT ;  /* 0x000000186700780c */ /* 0x000fe40003fa4270 */
[----:B--2---:R-:W-:Y:S01]  /*2c30*/  FSEL R94, R73, -INF , !P4 ;  /* 0xff800000495e7808 */ /* 0x004fe20006000000 */
[----:B------:R-:W2:Y:S01]  /*2c40*/  MUFU.TANH R187, R187 ;  /* 0x000000bb00bb7308 */ /* 0x000ea20000002400 */
[----:B------:R-:W-:Y:S02]  /*2c50*/  ISETP.GT.AND P4, PT, R103, 0x21, PT ;  /* 0x000000216700780c */ /* 0x000fe40003f84270 */
[----:B----4-:R-:W-:Y:S02]  /*2c60*/  FSEL R93, R74, -INF , !P6 ;  /* 0xff8000004a5d7808 */ /* 0x010fe40007000000 */
[----:B---3--:R-:W-:Y:S02]  /*2c70*/  FSEL R95, R77, -INF , !P5 ;  /* 0xff8000004d5f7808 */ /* 0x008fe40006800000 */
[C---:B------:R-:W-:Y:S01]  /*2c80*/  ISETP.GT.AND P6, PT, R103.reuse, 0x28, PT ;  /* 0x000000286700780c */ /* 0x040fe20003fc4270 */
[----:B------:R-:W3:Y:S01]  /*2c90*/  MUFU.TANH R188, R188 ;  /* 0x000000bc00bc7308 */ /* 0x000ee20000002400 */
[----:B------:R-:W-:-:S02]  /*2ca0*/  ISETP.GT.AND P5, PT, R103, 0x29, PT ;  /* 0x000000296700780c */ /* 0x000fc40003fa4270 */
[----:B------:R-:W-:Y:S02]  /*2cb0*/  FSEL R98, R82, -INF , !P4 ;  /* 0xff80000052627808 */ /* 0x000fe40006000000 */
[----:B------:R-:W-:Y:S02]  /*2cc0*/  SEL R193, R97, 0x60, P1 ;  /* 0x0000006061c17807 */ /* 0x000fe40000800000 */
[----:B------:R-:W-:Y:S01]  /*2cd0*/  ISETP.GT.AND P4, PT, R103, 0x38, PT ;  /* 0x000000386700780c */ /* 0x000fe20003f84270 */
[----:B------:R-:W4:Y:S01]  /*2ce0*/  MUFU.TANH R189, R189 ;  /* 0x000000bd00bd7308 */ /* 0x000f220000002400 */
[----:B------:R-:W-:Y:S02]  /*2cf0*/  FSEL R96, R85, -INF , !P6 ;  /* 0xff80000055607808 */ /* 0x000fe40007000000 */
[----:B------:R-:W-:Y:S02]  /*2d00*/  FSEL R97, R86, -INF , !P5 ;  /* 0xff80000056617808 */ /* 0x000fe40006800000 */
[----:B------:R-:W-:-:S02]  /*2d10*/  ISETP.GT.AND P6, PT, R103, 0x39, PT ;  /* 0x000000396700780c */ /* 0x000fc40003fc4270 */
[----:B------:R-:W-:Y:S01]  /*2d20*/  ISETP.GT.AND P5, PT, R193, RZ, PT ;  /* 0x000000ffc100720c */ /* 0x000fe20003fa4270 */
[----:B------:R-:W5:Y:S01]  /*2d30*/  MUFU.TANH R105, R105 ;  /* 0x0000006900697308 */ /* 0x000f620000002400 */
[----:B------:R-:W-:Y:S02]  /*2d40*/  FSEL R100, R185, -INF , !P4 ;  /* 0xff800000b9647808 */ /* 0x000fe40006000000 */
[----:B------:R-:W-:Y:S02]  /*2d50*/  ISETP.GT.AND P4, PT, R193, 0x1, PT ;  /* 0x00000001c100780c */ /* 0x000fe40003f84270 */
[----:B------:R-:W-:Y:S02]  /*2d60*/  FSEL R222, R186, -INF , !P6 ;  /* 0xff800000bade7808 */ /* 0x000fe40007000000 */
[----:B------:R-:W-:Y:S01]  /*2d70*/  FSEL R226, R19, -INF , !P5 ;  /* 0xff80000013e27808 */ /* 0x000fe20006800000 */
[----:B------:R-:W5:Y:S01]  /*2d80*/  MUFU.TANH R108, R108 ;  /* 0x0000006c006c7308 */ /* 0x000f620000002400 */
[----:B------:R-:W-:Y:S01]  /*2d90*/  ISETP.GT.AND P6, PT, R193, 0x8, PT ;  /* 0x00000008c100780c */ /* 0x000fe20003fc4270 */
[----:B------:R-:W-:Y:S01]  /*2da0*/  FFMA.FTZ R19, -R19, R19, 1 ;  /* 0x3f80000013137423 */ /* 0x000fe20000010113 */
[----:B------:R-:W-:-:S02]  /*2db0*/  ISETP.GT.AND P5, PT, R193, 0x9, PT ;  /* 0x00000009c100780c */ /* 0x000fc40003fa4270 */
[----:B------:R-:W-:Y:S02]  /*2dc0*/  FSEL R224, R20, -INF , !P4 ;  /* 0xff80000014e07808 */ /* 0x000fe40006000000 */
[----:B------:R-:W-:Y:S01]  /*2dd0*/  ISETP.GT.AND P4, PT, R193, 0x10, PT ;  /* 0x00000010c100780c */ /* 0x000fe20003f84270 */
[----:B------:R-:W5:Y:S01]  /*2de0*/  MUFU.TANH R109, R109 ;  /* 0x0000006d006d7308 */ /* 0x000f620000002400 */
[----:B------:R-:W-:Y:S02]  /*2df0*/  FSEL R219, R23, -INF , !P6 ;  /* 0xff80000017db7808 */ /* 0x000fe40007000000 */
[----:B------:R-:W-:Y:S02]  /*2e00*/  FSEL R221, R72, -INF , !P5 ;  /* 0xff80000048dd7808 */ /* 0x000fe40006800000 */
[----:B------:R-:W-:Y:S02]  /*2e10*/  ISETP.GT.AND P3, PT, R103, 0x8, PT ;  /* 0x000000086700780c */ /* 0x000fe40003f64270 */
[C---:B------:R-:W-:Y:S01]  /*2e20*/  ISETP.GT.AND P6, PT, R193.reuse, 0x11, PT ;  /* 0x00000011c100780c */ /* 0x040fe20003fc4270 */
[----:B------:R-:W-:Y:S01]  /*2e30*/  MUFU.TANH R106, R106 ;  /* 0x0000006a006a7308 */ /* 0x000fe20000002400 */
[----:B------:R-:W-:-:S02]  /*2e40*/  ISETP.GT.AND P5, PT, R193, 0x18, PT ;  /* 0x00000018c100780c */ /* 0x000fc40003fa4270 */
[----:B------:R-:W-:Y:S02]  /*2e50*/  FSEL R209, R75, -INF , !P4 ;  /* 0xff8000004bd17808 */ /* 0x000fe40006000000 */
[----:B------:R-:W-:Y:S02]  /*2e60*/  ISETP.GT.AND P2, PT, R103, 0x9, PT ;  /* 0x000000096700780c */ /* 0x000fe40003f44270 */
[----:B------:R-:W-:Y:S01]  /*2e70*/  ISETP.GT.AND P4, PT, R193, 0x19, PT ;  /* 0x00000019c100780c */ /* 0x000fe20003f84270 */
[----:B------:R-:W-:Y:S01]  /*2e80*/  MUFU.TANH R107, R107 ;  /* 0x0000006b006b7308 */ /* 0x000fe20000002400 */
[----:B------:R-:W-:Y:S02]  /*2e90*/  FSEL R198, R21, -INF , !P3 ;  /* 0xff80000015c67808 */ /* 0x000fe40005800000 */
[----:B------:R-:W-:Y:S02]  /*2ea0*/  FSEL R208, R76, -INF , !P6 ;  /* 0xff8000004cd07808 */ /* 0x000fe40007000000 */
[----:B------:R-:W-:-:S02]  /*2eb0*/  FSEL R205, R79, -INF , !P5 ;  /* 0xff8000004fcd7808 */ /* 0x000fc40006800000 */
[----:B------:R-:W-:Y:S01]  /*2ec0*/  ISETP.GT.AND P3, PT, R103, 0x19, PT ;  /* 0x000000196700780c */ /* 0x000fe20003f64270 */
[----:B------:R-:W5:Y:S01]  /*2ed0*/  MUFU.TANH R112, R112 ;  /* 0x0000007000707308 */ /* 0x000f620000002400 */
[C---:B------:R-:W-:Y:S01]  /*2ee0*/  ISETP.GT.AND P6, PT, R193.reuse, 0x20, PT ;  /* 0x00000020c100780c */ /* 0x040fe20003fc4270 */
[----:B------:R-:W-:Y:S02]  /*2ef0*/  WARPGROUP.DEPBAR.LE gsb0, 0x0 ;  /* 0x00008000000079c5 */ /* 0x000fe40000010000 */
[----:B------:R-:W1:Y:S01]  /*2f00*/  LDS R190, [R190+0x380] ;  /* 0x00038000bebe7984 */ /* 0x000e620000000800 */
[----:B------:R-:W-:Y:S01]  /*2f10*/  WARPGROUP.ARRIVE ;  /* 0x00000000000079c5 */ /* 0x000fe20000000000 */
[----:B------:R-:W-:Y:S02]  /*2f20*/  ISETP.GT.AND P5, PT, R193, 0x21, PT ;  /* 0x00000021c100780c */ /* 0x000fe40003fa4270 */
[----:B------:R-:W5:Y:S01]  /*2f30*/  MUFU.TANH R110, R110 ;  /* 0x0000006e006e7308 */ /* 0x000f620000002400 */
[----:B------:R-:W-:-:S02]  /*2f40*/  FSEL R200, R22, -INF , !P2 ;  /* 0xff80000016c87808 */ /* 0x000fc40005000000 */
[----:B------:R-:W-:Y:S01]  /*2f50*/  FSEL R207, R80, -INF , !P4 ;  /* 0xff80000050cf7808 */ /* 0x000fe20006000000 */
[----:B------:R-:W-:Y:S01]  /*2f60*/  HGMMA.64x96x16.F32 R24, gdesc[UR4], R24, gsb0 ;  /* 0x01600000041879f0 */ /* 0x000fe20008000818 */
[----:B------:R-:W-:Y:S01]  /*2f70*/  ULDC UR4, c[0x0][0x744] ;  /* 0x0001d10000047ab9 */ /* 0x000fe20000000800 */
[----:B------:R-:W-:Y:S01]  /*2f80*/  ISETP.GT.AND P2, PT, R103, 0x20, PT ;  /* 0x000000206700780c */ /* 0x000fe20003f44270 */
[----:B------:R-:W-:Y:S01]  /*2f90*/  FFMA.FTZ R113, R113, UR4, -R104 ;  /* 0x0000000471717c23 */ /* 0x000fe20008010868 */
[----:B------:R-:W-:Y:S01]  /*2fa0*/  ISETP.GT.AND P4, PT, R193, 0x28, PT ;  /* 0x00000028c100780c */ /* 0x000fe20003f84270 */
[----:B------:R-:W5:Y:S01]  /*2fb0*/  MUFU.TANH R111, R111 ;  /* 0x0000006f006f7308 */ /* 0x000f620000002400 */
[----:B------:R-:W-:Y:S01]  /*2fc0*/  FSEL R92, R78, -INF , !P3 ;  /* 0xff8000004e5c7808 */ /* 0x000fe20005800000 */
[----:B------:R-:W-:Y:S01]  /*2fd0*/  FFMA.FTZ R198, R198, UR4, -R228 ;  /* 0x00000004c6c67c23 */ /* 0x000fe200080108e4 */
[----:B------:R-:W-:Y:S01]  /*2fe0*/  FSEL R223, R83, -INF , !P6 ;  /* 0xff80000053df7808 */ /* 0x000fe20007000000 */
[----:B------:R-:W-:Y:S01]  /*2ff0*/  FFMA.FTZ R104, R226, UR4, -R104 ;  /* 0x00000004e2687c23 */ /* 0x000fe20008010868 */
[----:B------:R-:W-:Y:S01]  /*3000*/  FSEL R202, R84, -INF , !P5 ;  /* 0xff80000054ca7808 */ /* 0x000fe20006800000 */
[----:B------:R-:W-:Y:S01]  /*3010*/  FFMA.FTZ R221, R221, UR4, -R225 ;  /* 0x00000004dddd7c23 */ /* 0x000fe200080108e1 */
[----:B------:R-:W-:Y:S01]  /*3020*/  ISETP.GT.AND P3, PT, R103, 0x30, PT ;  /* 0x000000306700780c */ /* 0x000fe20003f64270 */
[----:B------:R-:W-:Y:S01]  /*3030*/  MUFU.EX2 R113, R113 ;  /* 0x0000007100717308 */ /* 0x000fe20000000800 */
[----:B------:R-:W-:Y:S01]  /*3040*/  ISETP.GT.AND P6, PT, R193, 0x29, PT ;  /* 0x00000029c100780c */ /* 0x000fe20003fc4270 */
[----:B------:R-:W-:Y:S01]  /*3050*/  FFMA.FTZ R219, R219, UR4, -R228 ;  /* 0x00000004dbdb7c23 */ /* 0x000fe200080108e4 */
[----:B------:R-:W-:Y:S01]  /*3060*/  ISETP.GT.AND P5, PT, R193, 0x30, PT ;  /* 0x00000030c100780c */ /* 0x000fe20003fa4270 */
[----:B------:R-:W2:Y:S01]  /*3070*/  SHFL.IDX PT, R228, R15, R117, 0x1f ;  /* 0x00001f750fe47589 */ /* 0x000ea200000e0000 */
[----:B------:R-:W-:-:S02]  /*3080*/  FSEL R206, R81, -INF , !P2 ;  /* 0xff80000051ce7808 */ /* 0x000fc40005000000 */
[----:B------:R-:W-:Y:S01]  /*3090*/  FSEL R204, R87, -INF , !P4 ;  /* 0xff80000057cc7808 */ /* 0x000fe20006000000 */
[----:B------:R-:W5:Y:S01]  /*30a0*/  MUFU.TANH R114, R114 ;  /* 0x0000007200727308 */ /* 0x000f620000002400 */
[----:B------:R-:W-:Y:S02]  /*30b0*/  ISETP.GT.AND P2, PT, R103, 0x31, PT ;  /* 0x000000316700780c */ /* 0x000fe40003f44270 */
[----:B------:R-:W-:Y:S02]  /*30c0*/  ISETP.GT.AND P4, PT, R193, 0x31, PT ;  /* 0x00000031c100780c */ /* 0x000fe40003f84270 */
[----:B------:R-:W-:Y:S02]  /*30d0*/  FSEL R230, R89, -INF , !P3 ;  /* 0xff80000059e67808 */ /* 0x000fe40005800000 */
[----:B------:R-:W-:Y:S01]  /*30e0*/  FSEL R203, R88, -INF , !P6 ;  /* 0xff80000058cb7808 */ /* 0x000fe20007000000 */
[----:B------:R-:W-:Y:S01]  /*30f0*/  MUFU.TANH R191, R191 ;  /* 0x000000bf00bf7308 */ /* 0x000fe20000002400 */
[----:B------:R-:W-:-:S02]  /*3100*/  FSEL R218, R91, -INF , !P5 ;  /* 0xff8000005bda7808 */ /* 0x000fc40006800000 */
[C---:B------:R-:W-:Y:S01]  /*3110*/  ISETP.GT.AND P1, PT, R103.reuse, 0x40, PT ;  /* 0x000000406700780c */ /* 0x040fe20003f24270 */
[----:B-1----:R-:W1:Y:S01]  /*3120*/  SHFL.IDX PT, R195, R190, R6, 0x1f ;  /* 0x00001f06bec37589 */ /* 0x002e6200000e0000 */
[----:B------:R-:W-:Y:S02]  /*3130*/  ISETP.GT.AND P3, PT, R103, 0x41, PT ;  /* 0x000000416700780c */ /* 0x000fe40003f64270 */
[C---:B------:R-:W-:Y:S01]  /*3140*/  ISETP.GT.AND P6, PT, R193.reuse, 0x38, PT ;  /* 0x00000038c100780c */ /* 0x040fe20003fc4270 */
[----:B------:R-:W-:Y:S01]  /*3150*/  MUFU.TANH R115, R115 ;  /* 0x0000007300737308 */ /* 0x000fe20000002400 */
[----:B------:R-:W-:Y:S01]  /*3160*/  ISETP.GT.AND P5, PT, R193, 0x39, PT ;  /* 0x00000039c100780c */ /* 0x000fe20003fa4270 */
[----:B------:R-:W-:Y:S01]  /*3170*/  SHFL.IDX PT, R232, R190, R118, 0x1f ;  /* 0x00001f76bee87589 */ /* 0x000fe200000e0000 */
[----:B------:R-:W-:Y:S01]  /*3180*/  FSEL R99, R90, -INF , !P2 ;  /* 0xff8000005a637808 */ /* 0x000fe20005000000 */
[----:B--2---:R-:W-:Y:S01]  /*3190*/  FFMA.FTZ R204, R204, UR4, -R228 ;  /* 0x00000004cccc7c23 */ /* 0x004fe200080108e4 */
[----:B------:R-:W-:-:S02]  /*31a0*/  FSEL R217, R184, -INF , !P4 ;  /* 0xff800000b8d97808 */ /* 0x000fc40006000000 */
[C---:B------:R-:W-:Y:S01]  /*31b0*/  ISETP.GT.AND P2, PT, R103.reuse, 0x48, PT ;  /* 0x000000486700780c */ /* 0x040fe20003f44270 */
[----:B------:R-:W-:Y:S01]  /*31c0*/  MUFU.TANH R194, R194 ;  /* 0x000000c200c27308 */ /* 0x000fe20000002400 */
[----:B------:R-:W-:Y:S02]  /*31d0*/  ISETP.GT.AND P4, PT, R103, 0x49, PT ;  /* 0x000000496700780c */ /* 0x000fe40003f84270 */
[----:B------:R-:W-:Y:S02]  /*31e0*/  FSEL R213, R187, -INF , !P6 ;  /* 0xff800000bbd57808 */ /* 0x000fe40007000000 */
[----:B---3--:R-:W-:Y:S02]  /*31f0*/  FSEL R210, R188, -INF , !P5 ;  /* 0xff800000bcd27808 */ /* 0x008fe40006800000 */
[----:B----4-:R-:W-:Y:S01]  /*3200*/  FSEL R101, R189, -INF , !P1 ;  /* 0xff800000bd657808 */ /* 0x010fe20004800000 */
[----:B------:R-:W-:Y:S01]  /*3210*/  MUFU.TANH R196, R196 ;  /* 0x000000c400c47308 */ /* 0x000fe20000002400 */
[----:B-----5:R-:W-:-:S02]  /*3220*/  FSEL R102, R105, -INF , !P3 ;  /* 0xff80000069667808 */ /* 0x020fc40005800000 */
[C---:B------:R-:W-:Y:S02]  /*3230*/  ISETP.GT.AND P6, PT, R103.reuse, 0x50, PT ;  /* 0x000000506700780c */ /* 0x040fe40003fc4270 */
[C---:B------:R-:W-:Y:S02]  /*3240*/  ISETP.GT.AND P5, PT, R103.reuse, 0x51, PT ;  /* 0x000000516700780c */ /* 0x040fe40003fa4270 */
[C---:B------:R-:W-:Y:S01]  /*3250*/  ISETP.GT.AND P1, PT, R103.reuse, 0x58, PT ;  /* 0x000000586700780c */ /* 0x040fe20003f24270 */
[----:B------:R-:W-:Y:S01]  /*3260*/  MUFU.TANH R201, R201 ;  /* 0x000000c900c97308 */ /* 0x000fe20000002400 */
[----:B------:R-:W-:Y:S02]  /*3270*/  ISETP.GT.AND P3, PT, R103, 0x59, PT ;  /* 0x000000596700780c */ /* 0x000fe40003f64270 */
[----:B------:R-:W-:Y:S02]  /*3280*/  FSEL R103, R108, -INF , !P2 ;  /* 0xff8000006c677808 */ /* 0x000fe40005000000 */
[----:B------:R-:W-:-:S02]  /*3290*/  FSEL R235, R109, -INF , !P4 ;  /* 0xff8000006deb7808 */ /* 0x000fc40006000000 */
[C---:B------:R-:W-:Y:S01]  /*32a0*/  ISETP.GT.AND P2, PT, R193.reuse, 0x40, PT ;  /* 0x00000040c100780c */ /* 0x040fe20003f44270 */
[----:B------:R-:W2:Y:S01]  /*32b0*/  MUFU.EX2 R104, R104 ;  /* 0x0000006800687308 */ /* 0x000ea20000000800 */
[----:B------:R-:W-:Y:S02]  /*32c0*/  ISETP.GT.AND P4, PT, R193, 0x41, PT ;  /* 0x00000041c100780c */ /* 0x000fe40003f84270 */
[----:B------:R-:W-:Y:S02]  /*32d0*/  FSEL R220, R112, -INF , !P6 ;  /* 0xff80000070dc7808 */ /* 0x000fe40007000000 */
[----:B------:R-:W-:Y:S02]  /*32e0*/  FSEL R214, R106, -INF , !P2 ;  /* 0xff8000006ad67808 */ /* 0x000fe40005000000 */
[----:B------:R-:W-:Y:S02]  /*32f0*/  FSEL R216, R107, -INF , !P4 ;  /* 0xff8000006bd87808 */ /* 0x000fe40006000000 */
[----:B------:R-:W-:-:S02]  /*3300*/  ISETP.GT.AND P6, PT, R193, 0x48, PT ;  /* 0x00000048c100780c */ /* 0x000fc40003fc4270 */
[C---:B------:R-:W-:Y:S02]  /*3310*/  ISETP.GT.AND P2, PT, R193.reuse, 0x49, PT ;  /* 0x00000049c100780c */ /* 0x040fe40003f44270 */
[----:B------:R-:W-:Y:S02]  /*3320*/  ISETP.GT.AND P4, PT, R193, 0x50, PT ;  /* 0x00000050c100780c */ /* 0x000fe40003f84270 */
[----:B------:R-:W-:Y:S02]  /*3330*/  FSEL R215, R110, -INF , !P6 ;  /* 0xff8000006ed77808 */ /* 0x000fe40007000000 */
[----:B------:R-:W-:Y:S02]  /*3340*/  FSEL R211, R111, -INF , !P2 ;  /* 0xff8000006fd37808 */ /* 0x000fe40005000000 */
[----:B------:R-:W-:Y:S02]  /*3350*/  FSEL R212, R114, -INF , !P4 ;  /* 0xff80000072d47808 */ /* 0x000fe40006000000 */
[----:B------:R-:W-:-:S02]  /*3360*/  ISETP.GT.AND P6, PT, R193, 0x51, PT ;  /* 0x00000051c100780c */ /* 0x000fc40003fc4270 */
[C---:B------:R-:W-:Y:S02]  /*3370*/  ISETP.GT.AND P2, PT, R193.reuse, 0x58, PT ;  /* 0x00000058c100780c */ /* 0x040fe40003f44270 */
[----:B------:R-:W-:Y:S01]  /*3380*/  ISETP.GT.AND P4, PT, R193, 0x59, PT ;  /* 0x00000059c100780c */ /* 0x000fe20003f84270 */
[----:B------:R-:W-:-:S06]  /*3390*/  FMUL.FTZ R193, R116, UR10 ;  /* 0x0000000a74c17c20 */ /* 0x000fcc0008410000 */
[----:B------:R-:W-:Y:S01]  /*33a0*/  MUFU.TANH R193, R193 ;  /* 0x000000c100c17308 */ /* 0x000fe20000002400 */
[----:B------:R-:W-:Y:S02]  /*33b0*/  WARPGROUP.DEPBAR.LE gsb0, 0x0 ;  /* 0x00008000000079c5 */ /* 0x000fe40000010000 */
[--C-:B-1----:R-:W-:Y:S01]  /*33c0*/  FADD.FTZ R24, R24, -R195.reuse ;  /* 0x800000c318187221 */ /* 0x102fe20000010000 */
[----:B------:R-:W-:Y:S01]  /*33d0*/  FADD.FTZ R195, R26, -R195 ;  /* 0x800000c31ac37221 */ /* 0x000fe20000010000 */
[----:B------:R-:W-:Y:S01]  /*33e0*/  FFMA.FTZ R26, R200, UR4, -R225 ;  /* 0x00000004c81a7c23 */ /* 0x000fe200080108e1 */
[----:B------:R-:W-:Y:S01]  /*33f0*/  IADD3 R200, R6, 0x1c, RZ ;  /* 0x0000001c06c87810 */ /* 0x000fe20007ffe0ff */
[----:B------:R-:W-:Y:S01]  /*3400*/  FMUL.FTZ R199, R113, R24 ;  /* 0x0000001871c77220 */ /* 0x000fe20000410000 */
[----:B------:R-:W-:Y:S03]  /*3410*/  SHFL.IDX PT, R225, R15, R6, 0x1f ;  /* 0x00001f060fe17589 */ /* 0x000fe600000e0000 */
[----:B------:R-:W-:Y:S01]  /*3420*/  FMUL.FTZ R116, R192, R199 ;  /* 0x000000c7c0747220 */ /* 0x000fe20000410000 */
[C---:B------:R-:W-:Y:S01]  /*3430*/  VIADD R192, R6.reuse, 0x4 ;  /* 0x0000000406c07836 */ /* 0x040fe20000000000 */
[----:B------:R-:W1:Y:S01]  /*3440*/  SHFL.IDX PT, R229, R17, R200, 0x1f ;  /* 0x00001fc811e57589 */ /* 0x000e6200000e0000 */
[----:B------:R-:W-:-:S03]  /*3450*/  VIADD R199, R6, 0x10 ;  /* 0x0000001006c77836 */ /* 0x000fc60000000000 */
[----:B------:R-:W-:Y:S01]  /*3460*/  LDS R12, [R12+0x380] ;  /* 0x000380000c0c7984 */ /* 0x000fe20000000800 */
[----:B--2---:R-:W-:Y:S01]  /*3470*/  FMUL.FTZ R195, R104, R195 ;  /* 0x000000c368c37220 */ /* 0x004fe20000410000 */
[----:B------:R-:W-:Y:S02]  /*3480*/  MUFU.EX2 R26, R26 ;  /* 0x0000001a001a7308 */ /* 0x000fe40000000800 */
[----:B------:R-:W2:Y:S04]  /*3490*/  SHFL.IDX PT, R24, R17, R192, 0x1f ;  /* 0x00001fc011187589 */ /* 0x000ea800000e0000 */
[----:B------:R-:W3:Y:S04]  /*34a0*/  SHFL.IDX PT, R227, R17, R199, 0x1f ;  /* 0x00001fc711e37589 */ /* 0x000ee800000e0000 */
[----:B------:R-:W4:Y:S04]  /*34b0*/  SHFL.IDX PT, R234, R190, R192, 0x1f ;  /* 0x00001fc0beea7589 */ /* 0x000f2800000e0000 */
[----:B------:R-:W5:Y:S01]  /*34c0*/  SHFL.IDX PT, R233, R190, R199, 0x1f ;  /* 0x00001fc7bee97589 */ /* 0x000f6200000e0000 */
[--C-:B-1----:R-:W-:Y:S01]  /*34d0*/  FFMA.FTZ R92, R92, UR4, -R229.reuse ;  /* 0x000000045c5c7c23 */ /* 0x102fe200080108e5 */
[----:B------:R-:W-:Y:S01]  /*34e0*/  FFMA.FTZ R207, R207, UR4, -R229 ;  /* 0x00000004cfcf7c23 */ /* 0x000fe200080108e5 */
[--C-:B------:R-:W-:Y:S01]  /*34f0*/  FFMA.FTZ R229, R206, UR4, -R225.reuse ;  /* 0x00000004cee57c23 */ /* 0x100fe200080108e1 */
[----:B------:R-:W-:Y:S01]  /*3500*/  FFMA.FTZ R206, R223, UR4, -R225 ;  /* 0x00000004dfce7c23 */ /* 0x000fe200080108e1 */
[----:B------:R-:W-:Y:S01]  /*3510*/  FMUL.FTZ R195, R19, R195 ;  /* 0x000000c313c37220 */ /* 0x000fe20000410000 */
[----:B------:R-:W-:Y:S01]  /*3520*/  FADD.FTZ R29, R29, -R232 ;  /* 0x800000e81d1d7221 */ /* 0x000fe20000010000 */
[--C-:B--2---:R-:W-:Y:S01]  /*3530*/  FFMA.FTZ R119, R197, UR4, -R24.reuse ;  /* 0x00000004c5777c23 */ /* 0x104fe20008010818 */
[----:B------:R-:W-:Y:S01]  /*3540*/  FFMA.FTZ R224, R224, UR4, -R24 ;  /* 0x00000004e0e07c23 */ /* 0x000fe20008010818 */
[----:B------:R-:W-:Y:S01]  /*3550*/  VIADD R197, R6, 0x14 ;  /* 0x0000001406c57836 */ /* 0x000fe20000000000 */
[----:B------:R1:W-:Y:S01]  /*3560*/  MUFU.EX2 R24, R198 ;  /* 0x000000c600187308 */ /* 0x0003e20000000800 */
[--C-:B---3--:R-:W-:Y:S01]  /*3570*/  FFMA.FTZ R94, R94, UR4, -R227.reuse ;  /* 0x000000045e5e7c23 */ /* 0x108fe200080108e3 */
[----:B------:R-:W-:-:S02]  /*3580*/  FFMA.FTZ R209, R209, UR4, -R227 ;  /* 0x00000004d1d17c23 */ /* 0x000fc400080108e3 */
[----:B------:R-:W2:Y:S04]  /*3590*/  SHFL.IDX PT, R231, R17, R197, 0x1f ;  /* 0x00001fc511e77589 */ /* 0x000ea800000e0000 */
[----:B------:R-:W3:Y:S01]  /*35a0*/  SHFL.IDX PT, R227, R15, R118, 0x1f ;  /* 0x00001f760fe37589 */ /* 0x000ee200000e0000 */
[----:B-1----:R-:W-:Y:S01]  /*35b0*/  VIADD R198, R6, 0x18 ;  /* 0x0000001806c67836 */ /* 0x002fe20000000000 */
        /* <DEDUP_REMOVED lines=17> */
[----:B------:R-:W2:Y:S02]  /*36d0*/  SHFL.IDX PT, R228, R14, R192, 0x1f ;  /* 0x00001fc00ee47589 */ /* 0x000ea400000e0000 */
[----:B------:R-:W-:Y:S01]  /*36e0*/  MUFU.EX2 R206, R206 ;  /* 0x000000ce00ce7308 */ /* 0x000fe20000000800 */
[--C-:B-1----:R-:W-:Y:S01]  /*36f0*/  FFMA.FTZ R99, R99, UR4, -R225.reuse ;  /* 0x0000000463637c23 */ /* 0x102fe200080108e1 */
[----:B------:R-:W-:Y:S01]  /*3700*/  FFMA.FTZ R217, R217, UR4, -R225 ;  /* 0x00000004d9d97c23 */ /* 0x000fe200080108e1 */
[----:B------:R-:W1:Y:S01]  /*3710*/  SHFL.IDX PT, R227, R14, R117, 0x1f ;  /* 0x00001f750ee37589 */ /* 0x000e6200000e0000 */
[--C-:B------:R-:W-:Y:S01]  /*3720*/  FFMA.FTZ R95, R95, UR4, -R226.reuse ;  /* 0x000000045f5f7c23 */ /* 0x100fe200080108e2 */
[----:B------:R-:W-:-:S02]  /*3730*/  FFMA.FTZ R205, R205, UR4, -R226 ;  /* 0x00000004cdcd7c23 */ /* 0x000fc400080108e2 */
[----:B------:R-:W3:Y:S01]  /*3740*/  SHFL.IDX PT, R225, R14, R199, 0x1f ;  /* 0x00001fc70ee17589 */ /* 0x000ee200000e0000 */
[----:B------:R-:W-:Y:S01]  /*3750*/  MUFU.EX2 R204, R204 ;  /* 0x000000cc00cc7308 */ /* 0x000fe20000000800 */
[--C-:B------:R-:W-:Y:S01]  /*3760*/  FFMA.FTZ R223, R98, UR4, -R17.reuse ;  /* 0x0000000462df7c23 */ /* 0x100fe20008010811 */
[----:B------:R-:W-:Y:S01]  /*3770*/  FFMA.FTZ R202, R202, UR4, -R17 ;  /* 0x00000004caca7c23 */ /* 0x000fe20008010811 */
[----:B------:R-:W4:Y:S04]  /*3780*/  SHFL.IDX PT, R226, R15, R199, 0x1f ;  /* 0x00001fc70fe27589 */ /* 0x000f2800000e0000 */
[----:B------:R-:W5:Y:S01]  /*3790*/  SHFL.IDX PT, R98, R15, R198, 0x1f ;  /* 0x00001fc60f627589 */ /* 0x000f6200000e0000 */
[----:B------:R1:W-:Y:S01]  /*37a0*/  MUFU.EX2 R96, R223 ;  /* 0x000000df00607308 */ /* 0x0003e20000000800 */
[----:B--2---:R-:W-:-:S07]  /*37b0*/  FFMA.FTZ R102, R102, UR4, -R228 ;  /* 0x0000000466667c23 */ /* 0x004fce00080108e4 */
[----:B------:R2:W-:Y:S01]  /*37c0*/  MUFU.EX2 R17, R229 ;  /* 0x000000e500117308 */ /* 0x0005e20000000800 */
[----:B-1----:R-:W1:Y:S01]  /*37d0*/  SHFL.IDX PT, R223, R14, R6, 0x1f ;  /* 0x00001f060edf7589 */ /* 0x002e6200000e0000 */
[----:B------:R-:W-:Y:S01]  /*37e0*/  FFMA.FTZ R216, R216, UR4, -R228 ;  /* 0x00000004d8d87c23 */ /* 0x000fe200080108e4 */
[--C-:B------:R-:W-:Y:S01]  /*37f0*/  FFMA.FTZ R103, R103, UR4, -R227.reuse ;  /* 0x0000000467677c23 */ /* 0x100fe200080108e3 */
[----:B------:R-:W-:Y:S01]  /*3800*/  FFMA.FTZ R215, R215, UR4, -R227 ;  /* 0x00000004d7d77c23 */ /* 0x000fe200080108e3 */
[----:B------:R-:W-:Y:S01]  /*3810*/  FSEL R228, R191, -INF , !P5 ;  /* 0xff800000bfe47808 */ /* 0x000fe20006800000 */
[----:B------:R-:W-:Y:S01]  /*3820*/  SHFL.IDX PT, R227, R14, R198, 0x1f ;  /* 0x00001fc60ee37589 */ /* 0x000fe200000e0000 */
[--C-:B---3--:R-:W-:Y:S01]  /*3830*/  FFMA.FTZ R220, R220, UR4, -R225.reuse ;  /* 0x00000004dcdc7c23 */ /* 0x108fe200080108e1 */
[----:B------:R-:W-:Y:S01]  /*3840*/  FFMA.FTZ R212, R212, UR4, -R225 ;  /* 0x00000004d4d47c23 */ /* 0x000fe200080108e1 */
[----:B------:R-:W-:Y:S01]  /*3850*/  FSEL R225, R194, -INF , !P3 ;  /* 0xff800000c2e17808 */ /* 0x000fe20005800000 */
[----:B--2---:R2:W3:Y:S01]  /*3860*/  SHFL.IDX PT, R229, R15, R200, 0x1f ;  /* 0x00001fc80fe57589 */ /* 0x0044e200000e0000 */
[--C-:B----4-:R-:W-:Y:S01]  /*3870*/  FFMA.FTZ R230, R230, UR4, -R226.reuse ;  /* 0x00000004e6e67c23 */ /* 0x110fe200080108e2 */
[----:B------:R-:W-:Y:S01]  /*3880*/  FFMA.FTZ R218, R218, UR4, -R226 ;  /* 0x00000004dada7c23 */ /* 0x000fe200080108e2 */
[----:B------:R-:W4:Y:S01]  /*3890*/  MUFU.EX2 R31, R219 ;  /* 0x000000db001f7308 */ /* 0x000f220000000800 */
[----:B------:R-:W4:Y:S01]  /*38a0*/  SHFL.IDX PT, R226, R14, R118, 0x1f ;  /* 0x00001f760ee27589 */ /* 0x000f2200000e0000 */
[--C-:B-----5:R-:W-:Y:S01]  /*38b0*/  FFMA.FTZ R100, R100, UR4, -R98.reuse ;  /* 0x0000000464647c23 */ /* 0x120fe20008010862 */
[----:B------:R-:W-:-:S05]  /*38c0*/  FFMA.FTZ R213, R213, UR4, -R98 ;  /* 0x00000004d5d57c23 */ /* 0x000fca0008010862 */
[----:B------:R5:W-:Y:S01]  /*38d0*/  MUFU.EX2 R98, R230 ;  /* 0x000000e600627308 */ /* 0x000be20000000800 */
[--C-:B-1----:R-:W-:Y:S01]  /*38e0*/  FFMA.FTZ R101, R101, UR4, -R223.reuse ;  /* 0x0000000465657c23 */ /* 0x102fe200080108df */
[----:B------:R-:W-:Y:S02]  /*38f0*/  FFMA.FTZ R214, R214, UR4, -R223 ;  /* 0x00000004d6d67c23 */ /* 0x000fe400080108df */
[----:B------:R-:W1:Y:S04]  /*3900*/  SHFL.IDX PT, R223, R14, R197, 0x1f ;  /* 0x00001fc50edf7589 */ /* 0x000e6800000e0000 */
[----:B--2---:R2:W-:Y:S01]  /*3910*/  MUFU.EX2 R15, R231 ;  /* 0x000000e7000f7308 */ /* 0x0045e20000000800 */
[----:B-----5:R-:W-:Y:S01]  /*3920*/  FSEL R230, R115, -INF , !P6 ;  /* 0xff80000073e67808 */ /* 0x020fe20007000000 */
[--C-:B---3--:R-:W-:Y:S01]  /*3930*/  FFMA.FTZ R222, R222, UR4, -R229.reuse ;  /* 0x00000004dede7c23 */ /* 0x108fe200080108e5 */
[----:B------:R-:W-:Y:S01]  /*3940*/  FFMA.FTZ R210, R210, UR4, -R229 ;  /* 0x00000004d2d27c23 */ /* 0x000fe200080108e5 */
[----:B------:R-:W-:Y:S01]  /*3950*/  FSEL R229, R201, -INF , !P4 ;  /* 0xff800000c9e57808 */ /* 0x000fe20006000000 */
[----:B------:R-:W-:Y:S01]  /*3960*/  FMUL.FTZ R32, R94, R32 ;  /* 0x000000205e207220 */ /* 0x000fe20000410000 */
[--C-:B----4-:R-:W-:Y:S01]  /*3970*/  FFMA.FTZ R235, R235, UR4, -R226.reuse ;  /* 0x00000004ebeb7c23 */ /* 0x110fe200080108e2 */
[----:B------:R-:W-:Y:S01]  /*3980*/  FFMA.FTZ R211, R211, UR4, -R226 ;  /* 0x00000004d3d37c23 */ /* 0x000fe200080108e2 */
[----:B--2---:R-:W-:Y:S01]  /*3990*/  SHFL.IDX PT, R231, R190, R117, 0x1f ;  /* 0x00001f75bee77589 */ /* 0x004fe200000e0000 */
[----:B------:R-:W2:Y:S03]  /*39a0*/  MUFU.EX2 R209, R209 ;  /* 0x000000d100d17308 */ /* 0x000ea60000000800 */
[----:B------:R3:W4:Y:S05]  /*39b0*/  SHFL.IDX PT, R226, R14, R200, 0x1f ;  /* 0x00001fc80ee27589 */ /* 0x00072a00000e0000 */
[----:B------:R5:W-:Y:S08]  /*39c0*/  MUFU.EX2 R13, R235 ;  /* 0x000000eb000d7308 */ /* 0x000bf00000000800 */
[----:B---3--:R1:W-:Y:S01]  /*39d0*/  MUFU.EX2 R14, R222 ;  /* 0x000000de000e7308 */ /* 0x0083e20000000800 */
[----:B-----5:R-:W3:Y:S07]  /*39e0*/  LDL R235, [R1+0x10] ;  /* 0x0000100001eb7983 */ /* 0x020eee0000100800 */
[----:B------:R-:W5:Y:S01]  /*39f0*/  MUFU.EX2 R93, R93 ;  /* 0x0000005d005d7308 */ /* 0x000f620000000800 */
[--C-:B-1----:R-:W-:Y:S01]  /*3a00*/  FFMA.FTZ R222, R228, UR4, -R223.reuse ;  /* 0x00000004e4de7c23 */ /* 0x102fe200080108df */
[----:B------:R-:W-:Y:S01]  /*3a10*/  FFMA.FTZ R223, R230, UR4, -R223 ;  /* 0x00000004e6df7c23 */ /* 0x000fe200080108df */
[----:B------:R-:W-:Y:S01]  /*3a20*/  FSEL R228, R193, -INF , !P1 ;  /* 0xff800000c1e47808 */ /* 0x000fe20004800000 */
[--C-:B----4-:R-:W-:Y:S01]  /*3a30*/  FFMA.FTZ R225, R225, UR4, -R226.reuse ;  /* 0x00000004e1e17c23 */ /* 0x110fe200080108e2 */
[----:B------:R-:W-:Y:S01]  /*3a40*/  FSEL R230, R196, -INF , !P2 ;  /* 0xff800000c4e67808 */ /* 0x000fe20005000000 */
[----:B------:R-:W-:-:S02]  /*3a50*/  FFMA.FTZ R226, R229, UR4, -R226 ;  /* 0x00000004e5e27c23 */ /* 0x000fc400080108e2 */
[--C-:B------:R-:W-:Y:S01]  /*3a60*/  FFMA.FTZ R228, R228, UR4, -R227.reuse ;  /* 0x00000004e4e47c23 */ /* 0x100fe200080108e3 */
[----:B------:R-:W-:Y:S01]  /*3a70*/  SHFL.IDX PT, R229, R190, R198, 0x1f ;  /* 0x00001fc6bee57589 */ /* 0x000fe200000e0000 */
[----:B------:R-:W-:Y:S01]  /*3a80*/  FFMA.FTZ R227, R230, UR4, -R227 ;  /* 0x00000004e6e37c23 */ /* 0x000fe200080108e3 */
[----:B------:R-:W1:Y:S02]  /*3a90*/  MUFU.EX2 R208, R208 ;  /* 0x000000d000d07308 */ /* 0x000e640000000800 */
[----:B------:R-:W-:Y:S04]  /*3aa0*/  SHFL.IDX PT, R230, R190, R197, 0x1f ;  /* 0x00001fc5bee67589 */ /* 0x000fe800000e0000 */
[----:B------:R-:W4:Y:S01]  /*3ab0*/  SHFL.IDX PT, R190, R190, R200, 0x1f ;  /* 0x00001fc8bebe7589 */ /* 0x000f2200000e0000 */
[--C-:B------:R-:W-:Y:S01]  /*3ac0*/  FADD.FTZ R28, R28, -R231.reuse ;  /* 0x800000e71c1c7221 */ /* 0x100fe20000010000 */
[----:B------:R-:W-:Y:S01]  /*3ad0*/  FADD.FTZ R30, R30, -R231 ;  /* 0x800000e71e1e7221 */ /* 0x000fe20000010000 */
[----:B------:R-:W1:Y:S01]  /*3ae0*/  MUFU.EX2 R95, R95 ;  /* 0x0000005f005f7308 */ /* 0x000e620000000800 */
[----:B------:R-:W-:-:S07]  /*3af0*/  FFMA.FTZ R219, -R18, R18, 1 ;  /* 0x3f80000012db7423 */ /* 0x000fce0000010112 */
[----:B------:R-:W-:Y:S08]  /*3b00*/  MUFU.EX2 R97, R97 ;  /* 0x0000006100617308 */ /* 0x000ff00000000800 */
[----:B------:R-:W-:Y:S01]  /*3b10*/  MUFU.EX2 R99, R99 ;  /* 0x0000006300637308 */ /* 0x000fe20000000800 */
[--C-:B----4-:R-:W-:Y:S01]  /*3b20*/  FADD.FTZ R37, R37, -R190.reuse ;  /* 0x800000be25257221 */ /* 0x110fe20000010000 */
        /* <DEDUP_REMOVED lines=12> */
[----:B------:R-:W-:Y:S01]  /*3bf0*/  FFMA.FTZ R30, -R72, R72, 1 ;  /* 0x3f800000481e7423 */ /* 0x000fe20000010148 */
[----:B------:R-:W-:Y:S01]  /*3c00*/  FMUL.FTZ R29, R29, R32 ;  /* 0x000000201d1d7220 */ /* 0x000fe20000410000 */
[----:B------:R-:W-:Y:S01]  /*3c10*/  FFMA.FTZ R32, -R75, R75, 1 ;  /* 0x3f8000004b207423 */ /* 0x000fe2000001014b */
[----:B------:R-:W-:Y:S01]  /*3c20*/  SHFL.IDX PT, R72, R12, R118, 0x1f ;  /* 0x00001f760c487589 */ /* 0x000fe200000e0000 */
[----:B------:R-:W-:Y:S03]  /*3c30*/  MUFU.EX2 R202, R202 ;  /* 0x000000ca00ca7308 */ /* 0x000fe60000000800 */
[----:B------:R-:W4:Y:S01]  /*3c40*/  SHFL.IDX PT, R75, R12, R198, 0x1f ;  /* 0x00001fc60c4b7589 */ /* 0x000f2200000e0000 */
[--C-:B------:R-:W-:Y:S01]  /*3c50*/  FADD.FTZ R33, R33, -R230.reuse ;  /* 0x800000e621217221 */ /* 0x100fe20000010000 */
[----:B------:R-:W-:Y:S01]  /*3c60*/  FADD.FTZ R35, R35, -R230 ;  /* 0x800000e623237221 */ /* 0x000fe20000010000 */
[----:B------:R-:W-:Y:S01]  /*3c70*/  FADD.FTZ R36, R36, -R229 ;  /* 0x800000e524247221 */ /* 0x000fe20000010000 */
[----:B--2---:R-:W-:Y:S01]  /*3c80*/  FMUL.FTZ R73, R209, R34 ;  /* 0x00000022d1497220 */ /* 0x004fe20000410000 */
[----:B------:R-:W-:Y:S01]  /*3c90*/  FFMA.FTZ R34, -R74, R74, 1 ;  /* 0x3f8000004a227423 */ /* 0x000fe2000001014a */
[----:B-----5:R-:W-:Y:S01]  /*3ca0*/  FMUL.FTZ R33, R93, R33 ;  /* 0x000000215d217220 */ /* 0x020fe20000410000 */
[----:B------:R-:W2:Y:S01]  /*3cb0*/  MUFU.EX2 R18, R221 ;  /* 0x000000dd00127308 */ /* 0x000ea20000000800 */
[----:B-1----:R-:W-:Y:S01]  /*3cc0*/  FMUL.FTZ R35, R208, R35 ;  /* 0x00000023d0237220 */ /* 0x002fe20000410000 */
        /* <DEDUP_REMOVED lines=8> */
[----:B------:R-:W1:Y:S01]  /*3d50*/  SHFL.IDX PT, R73, R12, R6, 0x1f ;  /* 0x00001f060c497589 */ /* 0x000e6200000e0000 */
[----:B------:R-:W-:Y:S03]  /*3d60*/  MUFU.EX2 R203, R203 ;  /* 0x000000cb00cb7308 */ /* 0x000fe60000000800 */
[----:B------:R-:W-:Y:S04]  /*3d70*/  SHFL.IDX PT, R28, R12, R192, 0x1f ;  /* 0x00001fc00c1c7589 */ /* 0x000fe800000e0000 */
[----:B------:R-:W5:Y:S01]  /*3d80*/  SHFL.IDX PT, R79, R12, R117, 0x1f ;  /* 0x00001f750c4f7589 */ /* 0x000f6200000e0000 */
[----:B----4-:R-:W-:Y:S01]  /*3d90*/  FADD.FTZ R54, R54, -R75 ;  /* 0x8000004b36367221 */ /* 0x010fe20000010000 */
[----:B------:R-:W-:Y:S01]  /*3da0*/  FFMA.FTZ R87, -R87, R87, 1 ;  /* 0x3f80000057577423 */ /* 0x000fe20000010157 */
[----:B------:R-:W-:Y:S01]  /*3db0*/  MUFU.EX2 R218, R218 ;  /* 0x000000da00da7308 */ /* 0x000fe20000000800 */
[----:B------:R-:W4:Y:S04]  /*3dc0*/  SHFL.IDX PT, R77, R12, R199, 0x1f ;  /* 0x00001fc70c4d7589 */ /* 0x000f2800000e0000 */
[----:B------:R-:W-:Y:S03]  /*3dd0*/  SHFL.IDX PT, R76, R12, R197, 0x1f ;  /* 0x00001fc50c4c7589 */ /* 0x000fe600000e0000 */
[----:B------:R-:W-:Y:S01]  /*3de0*/  MUFU.EX2 R92, R92 ;  /* 0x0000005c005c7308 */ /* 0x000fe20000000800 */
[----:B------:R2:W-:Y:S01]  /*3df0*/  SHFL.IDX PT, R74, R12, R200, 0x1f ;  /* 0x00001fc80c4a7589 */ /* 0x0005e200000e0000 */
[----:B------:R-:W-:Y:S01]  /*3e00*/  FFMA.FTZ R83, -R83, R83, 1 ;  /* 0x3f80000053537423 */ /* 0x000fe20000010153 */
[----:B------:R-:W-:-:S05]  /*3e10*/  FFMA.FTZ R84, -R84, R84, 1 ;  /* 0x3f80000054547423 */ /* 0x000fca0000010154 */
[----:B------:R-:W-:Y:S01]  /*3e20*/  MUFU.EX2 R100, R100 ;  /* 0x0000006400647308 */ /* 0x000fe20000000800 */
[----:B--2---:R-:W-:Y:S01]  /*3e30*/  FADD.FTZ R12, R45, -R72 ;  /* 0x800000482d0c7221 */ /* 0x004fe20000010000 */
[----:B------:R-:W-:Y:S02]  /*3e40*/  FADD.FTZ R45, R52, -R75 ;  /* 0x8000004b342d7221 */ /* 0x000fe40000010000 */
[----:B------:R-:W2:Y:S01]  /*3e50*/  LDS R75, [R11+0x380] ;  /* 0x000380000b4b7984 */ /* 0x000ea20000000800 */
[----:B------:R-:W-:-:S03]  /*3e60*/  FMUL.FTZ R27, R18, R232 ;  /* 0x000000e8121b7220 */ /* 0x000fc60000410000 */
[----:B------:R-:W-:Y:S01]  /*3e70*/  MUFU.EX2 R213, R213 ;  /* 0x000000d500d57308 */ /* 0x000fe20000000800 */
[----:B------:R-:W-:-:S07]  /*3e80*/  FMUL.FTZ R30, R30, R27 ;  /* 0x0000001b1e1e7220 */ /* 0x000fce0000410000 */
[----:B------:R-:W4:Y:S01]  /*3e90*/  MUFU.EX2 R27, R205 ;  /* 0x000000cd001b7308 */ /* 0x000f220000000800 */
[----:B------:R-:W-:Y:S01]  /*3ea0*/  FADD.FTZ R38, R38, -R229 ;  /* 0x800000e526267221 */ /* 0x000fe20000010000 */
[--C-:B-1----:R-:W-:Y:S01]  /*3eb0*/  FADD.FTZ R40, R40, -R73.reuse ;  /* 0x8000004928287221 */ /* 0x102fe20000010000 */
[----:B------:R-:W-:Y:S01]  /*3ec0*/  FADD.FTZ R73, R42, -R73 ;  /* 0x800000492a497221 */ /* 0x000fe20000010000 */
[----:B------:R-:W-:Y:S01]  /*3ed0*/  FMUL.FTZ R39, R207, R39 ;  /* 0x00000027cf277220 */ /* 0x000fe20000410000 */
[----:B------:R-:W-:Y:S01]  /*3ee0*/  FADD.FTZ R72, R47, -R72 ;  /* 0x800000482f487221 */ /* 0x000fe20000010000 */
[--C-:B-----5:R-:W-:Y:S01]  /*3ef0*/  FADD.FTZ R44, R44, -R79.reuse ;  /* 0x8000004f2c2c7221 */ /* 0x120fe20000010000 */
[----:B------:R-:W-:Y:S01]  /*3f00*/  FFMA.FTZ R42, -R81, R81, 1 ;  /* 0x3f800000512a7423 */ /* 0x000fe20000010151 */
[----:B------:R-:W-:Y:S01]  /*3f10*/  FMUL.FTZ R47, R17, R40 ;  /* 0x00000028112f7220 */ /* 0x000fe20000410000 */
[----:B------:R-:W-:Y:S01]  /*3f20*/  FADD.FTZ R79, R46, -R79 ;  /* 0x8000004f2e4f7221 */ /* 0x000fe20000010000 */
[----:B------:R-:W1:Y:S01]  /*3f30*/  MUFU.EX2 R101, R101 ;  /* 0x0000006500657308 */ /* 0x000e620000000800 */
[----:B----4-:R-:W-:-:S07]  /*3f40*/  FMUL.FTZ R38, R27, R38 ;  /* 0x000000261b267220 */ /* 0x010fce0000410000 */
[----:B------:R-:W-:Y:S01]  /*3f50*/  MUFU.EX2 R217, R217 ;  /* 0x000000d900d97308 */ /* 0x000fe20000000800 */
[----:B------:R-:W-:Y:S01]  /*3f60*/  FMUL.FTZ R35, R35, R38 ;  /* 0x0000002623237220 */ /* 0x000fe20000410000 */
[----:B------:R-:W-:Y:S01]  /*3f70*/  FFMA.FTZ R38, -R80, R80, 1 ;  /* 0x3f80000050267423 */ /* 0x000fe20000010150 */
[----:B------:R-:W-:Y:S01]  /*3f80*/  FMUL.FTZ R40, R206, R73 ;  /* 0x00000049ce287220 */ /* 0x000fe20000410000 */
[----:B------:R-:W-:Y:S01]  /*3f90*/  FMUL.FTZ R42, R42, R47 ;  /* 0x0000002f2a2a7220 */ /* 0x000fe20000410000 */
[----:B------:R-:W-:Y:S01]  /*3fa0*/  FMUL.FTZ R46, R15, R44 ;  /* 0x0000002c0f2e7220 */ /* 0x000fe20000410000 */
[----:B------:R-:W-:Y:S01]  /*3fb0*/  FMUL.FTZ R38, R38, R39 ;  /* 0x0000002726267220 */ /* 0x000fe20000410000 */
[----:B------:R-:W-:Y:S01]  /*3fc0*/  FADD.FTZ R39, R48, -R77 ;  /* 0x8000004d30277221 */ /* 0x000fe20000010000 */
[----:B------:R-:W-:Y:S01]  /*3fd0*/  FMUL.FTZ R48, R204, R79 ;  /* 0x0000004fcc307220 */ /* 0x000fe20000410000 */
[----:B------:R-:W-:Y:S01]  /*3fe0*/  MUFU.EX2 R103, R103 ;  /* 0x0000006700677308 */ /* 0x000fe20000000800 */
[----:B--2---:R-:W2:Y:S01]  /*3ff0*/  SHFL.IDX PT, R73, R75, R6, 0x1f ;  /* 0x00001f064b497589 */ /* 0x004ea200000e0000 */
[----:B------:R-:W-:Y:S01]  /*4000*/  FFMA.FTZ R44, -R86, R86, 1 ;  /* 0x3f800000562c7423 */ /* 0x000fe20000010156 */
[----:B------:R-:W-:Y:S01]  /*4010*/  FMUL.FTZ R47, R97, R12 ;  /* 0x0000000c612f7220 */ /* 0x000fe20000410000 */
[--C-:B------:R-:W-:Y:S01]  /*4020*/  FADD.FTZ R41, R41, -R28.reuse ;  /* 0x8000001c29297221 */ /* 0x100fe20000010000 */
[----:B------:R-:W4:Y:S01]  /*4030*/  SHFL.IDX PT, R118, R75, R118, 0x1f ;  /* 0x00001f764b767589 */ /* 0x000f2200000e0000 */
[----:B------:R-:W-:Y:S01]  /*4040*/  FADD.FTZ R43, R43, -R28 ;  /* 0x8000001c2b2b7221 */ /* 0x000fe20000010000 */
[----:B------:R-:W-:Y:S01]  /*4050*/  FADD.FTZ R28, R49, -R76 ;  /* 0x8000004c311c7221 */ /* 0x000fe20000010000 */
[----:B------:R-:W-:Y:S01]  /*4060*/  FMUL.FTZ R12, R87, R48 ;  /* 0x00000030570c7220 */ /* 0x000fe20000410000 */
[----:B------:R-:W5:Y:S01]  /*4070*/  SHFL.IDX PT, R192, R75, R192, 0x1f ;  /* 0x00001fc04bc07589 */ /* 0x000f6200000e0000 */
[----:B------:R-:W-:Y:S01]  /*4080*/  FMUL.FTZ R44, R44, R47 ;  /* 0x0000002f2c2c7220 */ /* 0x000fe20000410000 */
[----:B------:R-:W-:Y:S01]  /*4090*/  FFMA.FTZ R47, -R89, R89, 1 ;  /* 0x3f800000592f7423 */ /* 0x000fe20000010159 */
[----:B------:R-:W-:Y:S01]  /*40a0*/  FMUL.FTZ R48, R98, R39 ;  /* 0x0000002762307220 */ /* 0x000fe20000410000 */
[----:B------:R-:W-:Y:S01]  /*40b0*/  FMUL.FTZ R43, R202, R43 ;  /* 0x0000002bca2b7220 */ /* 0x000fe20000410000 */
[----:B------:R-:W-:Y:S01]  /*40c0*/  FMUL.FTZ R39, R99, R28 ;  /* 0x0000001c63277220 */ /* 0x000fe20000410000 */
[----:B------:R-:W-:Y:S01]  /*40d0*/  FMUL.FTZ R72, R203, R72 ;  /* 0x00000048cb487220 */ /* 0x000fe20000410000 */
[----:B------:R-:W-:Y:S01]  /*40e0*/  FMUL.FTZ R47, R47, R48 ;  /* 0x000000302f2f7220 */ /* 0x000fe20000410000 */
[----:B------:R-:W5:Y:S01]  /*40f0*/  SHFL.IDX PT, R117, R75, R117, 0x1f ;  /* 0x00001f754b757589 */ /* 0x000f6200000e0000 */
[----:B------:R-:W-:Y:S01]  /*4100*/  FFMA.FTZ R49, -R88, R88, 1 ;  /* 0x3f80000058317423 */ /* 0x000fe20000010158 */
[----:B------:R-:W-:Y:S01]  /*4110*/  FFMA.FTZ R48, -R90, R90, 1 ;  /* 0x3f8000005a307423 */ /* 0x000fe2000001015a */
[----:B------:R-:W5:Y:S01]  /*4120*/  MUFU.EX2 R214, R214 ;  /* 0x000000d600d67308 */ /* 0x000f620000000800 */
[----:B------:R-:W5:Y:S01]  /*4130*/  SHFL.IDX PT, R199, R75, R199, 0x1f ;  /* 0x00001fc74bc77589 */ /* 0x000f6200000e0000 */
[----:B------:R-:W-:-:S03]  /*4140*/  FMUL.FTZ R11, R84, R43 ;  /* 0x0000002b540b7220 */ /* 0x000fc60000410000 */
[----:B------:R-:W5:Y:S01]  /*4150*/  SHFL.IDX PT, R28, R75, R197, 0x1f ;  /* 0x00001fc54b1c7589 */ /* 0x000f6200000e0000 */
[----:B------:R-:W-:Y:S01]  /*4160*/  FMUL.FTZ R40, R83, R40 ;  /* 0x0000002853287220 */ /* 0x000fe20000410000 */
[----:B------:R-:W-:Y:S01]  /*4170*/  FFMA.FTZ R43, -R85, R85, 1 ;  /* 0x3f800000552b7423 */ /* 0x000fe20000010155 */
[----:B------:R-:W-:Y:S01]  /*4180*/  FADD.FTZ R77, R50, -R77 ;  /* 0x8000004d324d7221 */ /* 0x000fe20000010000 */
[----:B------:R-:W-:Y:S01]  /*4190*/  FMUL.FTZ R49, R49, R72 ;  /* 0x0000004831317220 */ /* 0x000fe20000410000 */
[----:B------:R-:W-:Y:S01]  /*41a0*/  FMUL.FTZ R48, R48, R39 ;  /* 0x0000002730307220 */ /* 0x000fe20000410000 */
[----:B------:R-:W3:Y:S01]  /*41b0*/  SHFL.IDX PT, R83, R75, R198, 0x1f ;  /* 0x00001fc64b537589 */ /* 0x000ee200000e0000 */
[----:B------:R-:W5:Y:S03]  /*41c0*/  MUFU.EX2 R39, R216 ;  /* 0x000000d800277308 */ /* 0x000f660000000800 */
[----:B------:R-:W3:Y:S01]  /*41d0*/  SHFL.IDX PT, R200, R75, R200, 0x1f ;  /* 0x00001fc84bc87589 */ /* 0x000ee200000e0000 */
[----:B------:R-:W-:Y:S01]  /*41e0*/  FMUL.FTZ R43, R43, R46 ;  /* 0x0000002e2b2b7220 */ /* 0x000fe20000410000 */
[----:B------:R-:W-:-:S03]  /*41f0*/  FFMA.FTZ R46, -R91, R91, 1 ;  /* 0x3f8000005b2e7423 */ /* 0x000fc6000001015b */
[----:B------:R-:W5:Y:S01]  /*4200*/  MUFU.EX2 R72, R211 ;  /* 0x000000d300487308 */ /* 0x000f620000000800 */
[----:B------:R-:W-:Y:S01]  /*4210*/  FMUL.FTZ R77, R218, R77 ;  /* 0x0000004dda4d7220 */ /* 0x000fe20000410000 */
[----:B------:R-:W-:Y:S01]  /*4220*/  FFMA.FTZ R78, -R78, R78, 1 ;  /* 0x3f8000004e4e7423 */ /* 0x000fe2000001014e */
[----:B------:R-:W-:-:S05]  /*4230*/  FMUL.FTZ R37, R92, R37 ;  /* 0x000000255c257220 */ /* 0x000fca0000410000 */
[----:B------:R-:W5:Y:S01]  /*4240*/  MUFU.EX2 R210, R210 ;  /* 0x000000d200d27308 */ /* 0x000f620000000800 */
[----:B------:R-:W-:Y:S01]  /*4250*/  FFMA.FTZ R50, -R185, R185, 1 ;  /* 0x3f800000b9327423 */ /* 0x000fe200000101b9 */
[----:B------:R-:W-:Y:S01]  /*4260*/  FMUL.FTZ R45, R100, R45 ;  /* 0x0000002d642d7220 */ /* 0x000fe20000410000 */
[----:B------:R-:W-:Y:S01]  /*4270*/  FMUL.FTZ R46, R46, R77 ;  /* 0x0000004d2e2e7220 */ /* 0x000fe20000410000 */
[----:B------:R-:W-:Y:S01]  /*4280*/  FFMA.FTZ R187, -R187, R187, 1 ;  /* 0x3f800000bbbb7423 */ /* 0x000fe200000101bb */
[----:B------:R-:W-:Y:S01]  /*4290*/  FMUL.FTZ R54, R213, R54 ;  /* 0x00000036d5367220 */ /* 0x000fe20000410000 */
[--C-:B--2---:R-:W-:Y:S02]  /*42a0*/  FADD.FTZ R56, R56, -R73.reuse ;  /* 0x8000004938387221 */ /* 0x104fe40000010000 */
[----:B------:R-:W2:Y:S01]  /*42b0*/  MUFU.EX2 R220, R220 ;  /* 0x000000dc00dc7308 */ /* 0x000ea20000000800 */
[----:B------:R-:W-:Y:S01]  /*42c0*/  FADD.FTZ R77, R58, -R73 ;  /* 0x800000493a4d7221 */ /* 0x000fe20000010000 */
[----:B------:R-:W-:Y:S01]  /*42d0*/  FMUL.FTZ R37, R78, R37 ;  /* 0x000000254e257220 */ /* 0x000fe20000410000 */
[----:B------:R-:W-:-:S05]  /*42e0*/  FMUL.FTZ R50, R50, R45 ;  /* 0x0000002d32327220 */ /* 0x000fca0000410000 */
[----:B------:R-:W2:Y:S01]  /*42f0*/  MUFU.EX2 R222, R222 ;  /* 0x000000de00de7308 */ /* 0x000ea20000000800 */
[----:B----4-:R-:W-:Y:S01]  /*4300*/  FADD.FTZ R78, R61, -R118 ;  /* 0x800000763d4e7221 */ /* 0x010fe20000010000 */
[----:B------:R-:W-:Y:S01]  /*4310*/  FMUL.FTZ R45, R187, R54 ;  /* 0x00000036bb2d7220 */ /* 0x000fe20000410000 */
[----:B-1----:R-:W-:-:S05]  /*4320*/  FMUL.FTZ R61, R101, R56 ;  /* 0x00000038653d7220 */ /* 0x002fca0000410000 */
[----:B------:R-:W1:Y:S01]  /*4330*/  MUFU.EX2 R119, R119 ;  /* 0x0000007700777308 */ /* 0x000e620000000800 */
[----:B-----5:R-:W-:Y:S01]  /*4340*/  FADD.FTZ R79, R57, -R192 ;  /* 0x800000c0394f7221 */ /* 0x020fe20000010000 */
[----:B------:R-:W-:Y:S01]  /*4350*/  FFMA.FTZ R54, -R189, R189, 1 ;  /* 0x3f800000bd367423 */ /* 0x000fe200000101bd */
[----:B------:R-:W-:Y:S01]  /*4360*/  FFMA.FTZ R73, -R106, R106, 1 ;  /* 0x3f8000006a497423 */ /* 0x000fe2000001016a */
[----:B------:R-:W-:-:S04]  /*4370*/  FMUL.FTZ R56, R214, R77 ;  /* 0x0000004dd6387220 */ /* 0x000fc80000410000 */
[----:B------:R-:W4:Y:S01]  /*4380*/  MUFU.EX2 R102, R102 ;  /* 0x0000006600667308 */ /* 0x000f220000000800 */
[----:B------:R-:W-:Y:S01]  /*4390*/  FADD.FTZ R76, R51, -R76 ;  /* 0x8000004c334c7221 */ /* 0x000fe20000010000 */
[----:B------:R-:W-:Y:S01]  /*43a0*/  FADD.FTZ R192, R59, -R192 ;  /* 0x800000c03bc07221 */ /* 0x000fe20000010000 */
[----:B------:R-:W-:Y:S01]  /*43b0*/  FADD.FTZ R81, R63, -R118 ;  /* 0x800000763f517221 */ /* 0x000fe20000010000 */
[----:B------:R-:W-:-:S04]  /*43c0*/  FADD.FTZ R55, R55, -R74 ;  /* 0x8000004a37377221 */ /* 0x000fc80000010000 */
[----:B------:R-:W-:Y:S01]  /*43d0*/  MUFU.EX2 R228, R228 ;  /* 0x000000e400e47308 */ /* 0x000fe20000000800 */
[----:B------:R-:W-:Y:S01]  /*43e0*/  FADD.FTZ R53, R53, -R74 ;  /* 0x8000004a35357221 */ /* 0x000fe20000010000 */
[----:B------:R-:W-:-:S06]  /*43f0*/  FMUL.FTZ R54, R54, R61 ;  /* 0x0000003d36367220 */ /* 0x000fcc0000410000 */
[----:B------:R-:W-:Y:S01]  /*4400*/  MUFU.EX2 R225, R225 ;  /* 0x000000e100e17308 */ /* 0x000fe20000000800 */
[----:B------:R-:W-:-:S07]  /*4410*/  FMUL.FTZ R73, R73, R56 ;  /* 0x0000003849497220 */ /* 0x000fce0000410000 */
[----:B------:R-:W5:Y:S01]  /*4420*/  MUFU.EX2 R215, R215 ;  /* 0x000000d700d77308 */ /* 0x000f620000000800 */
[----:B------:R-:W-:Y:S01]  /*4430*/  FFMA.FTZ R51, -R184, R184, 1 ;  /* 0x3f800000b8337423 */ /* 0x000fe200000101b8 */
[----:B------:R-:W-:-:S06]  /*4440*/  FMUL.FTZ R76, R217, R76 ;  /* 0x0000004cd94c7220 */ /* 0x000fcc0000410000 */
[----:B------:R-:W5:Y:S01]  /*4450*/  MUFU.EX2 R212, R212 ;  /* 0x000000d400d47308 */ /* 0x000f620000000800 */
[----:B------:R-:W-:Y:S01]  /*4460*/  FFMA.FTZ R74, -R107, R107, 1 ;  /* 0x3f8000006b4a7423 */ /* 0x000fe2000001016b */
[----:B------:R-:W-:-:S06]  /*4470*/  FMUL.FTZ R61, R39, R192 ;  /* 0x000000c0273d7220 */ /* 0x000fcc0000410000 */
[----:B------:R-:W5:Y:S01]  /*4480*/  MUFU.EX2 R223, R223 ;  /* 0x000000df00df7308 */ /* 0x000f620000000800 */
[----:B------:R-:W-:Y:S01]  /*4490*/  FFMA.FTZ R111, -R111, R111, 1 ;  /* 0x3f8000006f6f7423 */ /* 0x000fe2000001016f */
[----:B------:R-:W-:-:S06]  /*44a0*/  FMUL.FTZ R56, R72, R81 ;  /* 0x0000005148387220 */ /* 0x000fcc0000410000 */
[----:B------:R-:W5:Y:S01]  /*44b0*/  MUFU.EX2 R227, R227 ;  /* 0x000000e300e37308 */ /* 0x000f620000000800 */
[----:B------:R-:W-:-:S07]  /*44c0*/  FFMA.FTZ R52, -R188, R188, 1 ;  /* 0x3f800000bc347423 */ /* 0x000fce00000101bc */
[----:B------:R-:W5:Y:S01]  /*44d0*/  MUFU.EX2 R226, R226 ;  /* 0x000000e200e27308 */ /* 0x000f620000000800 */
[----:B------:R-:W-:Y:S01]  /*44e0*/  FMUL.FTZ R55, R210, R55 ;  /* 0x00000037d2377220 */ /* 0x000fe20000410000 */
[----:B------:R-:W-:Y:S01]  /*44f0*/  FADD.FTZ R60, R60, -R117 ;  /* 0x800000753c3c7221 */ /* 0x000fe20000010000 */
[----:B------:R-:W-:Y:S01]  /*4500*/  FADD.FTZ R57, R64, -R199 ;  /* 0x800000c740397221 */ /* 0x000fe20000010000 */
[----:B------:R-:W-:Y:S01]  /*4510*/  FADD.FTZ R65, R65, -R28 ;  /* 0x8000001c41417221 */ /* 0x000fe20000010000 */
[----:B------:R-:W-:Y:S01]  /*4520*/  FADD.FTZ R25, R25, -R234 ;  /* 0x800000ea19197221 */ /* 0x000fe20000010000 */
[----:B------:R-:W-:Y:S01]  /*4530*/  FMUL.FTZ R51, R51, R76 ;  /* 0x0000004c33337220 */ /* 0x000fe20000410000 */
[----:B------:R-:W-:Y:S01]  /*4540*/  FMUL.FTZ R74, R74, R61 ;  /* 0x0000003d4a4a7220 */ /* 0x000fe20000410000 */
[----:B------:R-:W-:Y:S01]  /*4550*/  FMUL.FTZ R111, R111, R56 ;  /* 0x000000386f6f7220 */ /* 0x000fe20000410000 */
[----:B------:R-:W-:Y:S01]  /*4560*/  FMUL.FTZ R52, R52, R55 ;  /* 0x0000003734347220 */ /* 0x000fe20000410000 */
[----:B------:R-:W-:Y:S01]  /*4570*/  FADD.FTZ R64, R67, -R28 ;  /* 0x8000001c43407221 */ /* 0x000fe20000010000 */
[----:B------:R-:W-:Y:S01]  /*4580*/  FFMA.FTZ R76, -R108, R108, 1 ;  /* 0x3f8000006c4c7423 */ /* 0x000fe2000001016c */
[----:B------:R-:W-:Y:S01]  /*4590*/  FMUL.FTZ R61, R103, R60 ;  /* 0x0000003c673d7220 */ /* 0x000fe20000410000 */
[----:B------:R-:W-:Y:S01]  /*45a0*/  FFMA.FTZ R112, -R112, R112, 1 ;  /* 0x3f80000070707423 */ /* 0x000fe20000010170 */
[----:B------:R-:W-:Y:S01]  /*45b0*/  FFMA.FTZ R191, -R191, R191, 1 ;  /* 0x3f800000bfbf7423 */ /* 0x000fe200000101bf */
[----:B--2---:R-:W-:Y:S01]  /*45c0*/  FMUL.FTZ R57, R220, R57 ;  /* 0x00000039dc397220 */ /* 0x004fe20000410000 */
[----:B------:R-:W-:Y:S01]  /*45d0*/  FMUL.FTZ R56, R222, R65 ;  /* 0x00000041de387220 */ /* 0x000fe20000410000 */
[----:B-1----:R-:W-:Y:S01]  /*45e0*/  FMUL.FTZ R224, R119, R25 ;  /* 0x0000001977e07220 */ /* 0x002fe20000410000 */
[----:B------:R-:W-:Y:S01]  /*45f0*/  FADD.FTZ R62, R62, -R117 ;  /* 0x800000753e3e7221 */ /* 0x000fe20000010000 */
[----:B---3--:R-:W-:Y:S01]  /*4600*/  FADD.FTZ R55, R68, -R83 ;  /* 0x8000005344377221 */ /* 0x008fe20000010000 */
        /* <DEDUP_REMOVED lines=9> */
[----:B----4-:R-:W-:Y:S01]  /*46a0*/  FMUL.FTZ R58, R102, R79 ;  /* 0x0000004f663a7220 */ /* 0x010fe20000410000 */
[----:B------:R-:W-:Y:S01]  /*46b0*/  FMUL.FTZ R76, R76, R61 ;  /* 0x0000003d4c4c7220 */ /* 0x000fe20000410000 */
[----:B------:R-:W-:Y:S01]  /*46c0*/  FMUL.FTZ R112, R112, R57 ;  /* 0x0000003970707220 */ /* 0x000fe20000410000 */
[----:B------:R-:W-:Y:S01]  /*46d0*/  FMUL.FTZ R191, R191, R56 ;  /* 0x00000038bfbf7220 */ /* 0x000fe20000410000 */
[----:B------:R-:W-:Y:S01]  /*46e0*/  FMUL.FTZ R25, R219, R224 ;  /* 0x000000e0db197220 */ /* 0x000fe20000410000 */
[----:B------:R-:W-:Y:S01]  /*46f0*/  FFMA.FTZ R109, -R109, R109, 1 ;  /* 0x3f8000006d6d7423 */ /* 0x000fe2000001016d */
[----:B------:R-:W-:Y:S01]  /*4700*/  FFMA.FTZ R110, -R110, R110, 1 ;  /* 0x3f8000006e6e7423 */ /* 0x000fe2000001016e */
[----:B-----5:R-:W-:Y:S01]  /*4710*/  FMUL.FTZ R63, R215, R62 ;  /* 0x0000003ed73f7220 */ /* 0x020fe20000410000 */
        /* <DEDUP_REMOVED lines=114> */
[----:B------:R-:W-:-:S04]  /*4e40*/  VIADD R12, R16, 0x1a800 ;  /* 0x0001a800100c7836 */ /* 0x000fc80000000000 */
        /* <DEDUP_REMOVED lines=168> */
.L_x_3023:
[----:B------:R-:W-:Y:S01]  /*58d0*/  IMAD R9, R0, 0x300, R9 ;  /* 0x0000030000097824 */ /* 0x000fe200078e0209 */
        /* <DEDUP_REMOVED lines=55> */
.L_x_3024:
[----:B------:R-:W-:Y:S01]  /*5c50*/  UIADD3 UR45, UR45, 0x1, URZ ;  /* 0x000000012d2d7890 */ /* 0x000fe2000fffe03f */
[----:B------:R-:W-:Y:S01]  /*5c60*/  VIADD R8, R8, 0x26820 ;  /* 0x0002682008087836 */ /* 0x000fe20000000000 */
[----:B------:R-:W-:-:S04]  /*5c70*/  IADD3 R0, R0, 0x1, RZ ;  /* 0x0000000100007810 */ /* 0x000fc80007ffe0ff */
[----:B------:R-:W-:Y:S02]  /*5c80*/  ISETP.LE.AND P1, PT, R10, UR45, PT ;  /* 0x0000002d0a007c0c */ /* 0x000fe4000bf23270 */
[C---:B------:R-:W-:Y:S02]  /*5c90*/  ISETP.NE.AND P0, PT, R0.reuse, 0x2, PT ;  /* 0x000000020000780c */ /* 0x040fe40003f05270 */
[----:B------:R-:W-:Y:S02]  /*5ca0*/  PRMT R8, RZ, 0x654, R8 ;  /* 0x00000654ff087816 */ /* 0x000fe40000000008 */
[----:B-1----:R-:W-:Y:S02]  /*5cb0*/  SEL R9, RZ, 0x1, P0 ;  /* 0x00000001ff097807 */ /* 0x002fe40000000000 */
[----:B------:R2:W-:Y:S01]  /*5cc0*/  SYNCS.ARRIVE.TRANS64.RED.A1T0 RZ, [R8+URZ], RZ ;  /* 0x000000ff08ff79a7 */ /* 0x0005e2000810043f */
[----:B------:R-:W-:Y:S02]  /*5cd0*/  SEL R0, R0, RZ, P0 ;  /* 0x000000ff00007207 */ /* 0x000fe40000000000 */
[----:B------:R-:W-:-:S02]  /*5ce0*/  LOP3.LUT R4, R4, R9, RZ, 0x3c, !PT ;  /* 0x0000000904047212 */ /* 0x000fc400078e3cff */
[----:B------:R-:W-:Y:S05]  /*5cf0*/  @!P1 BRA `(.L_x_3025) ;  /* 0xffffffc000789947 */ /* 0x000fea000383ffff */
.L_x_3014:
[----:B------:R-:W-:-:S06]  /*5d00*/  UISETP.GE.AND UP0, UPT, UR45, UR44, UPT ;  /* 0x0000002c2d00728c */ /* 0x000fcc000bf06270 */
[----:B------:R-:W-:-:S13]  /*5d10*/  PLOP3.LUT P0, PT, PT, PT, UP0, 0x80, 0x0 ;  /* 0x000000000000781c */ /* 0x000fda0003f0f008 */
[----:B------:R-:W-:Y:S05]  /*5d20*/  @P0 BRA `(.L_x_3026) ;  /* 0x0000004000580947 */ /* 0x000fea0003800000 */
[----:B------:R-:W3:Y:S04]  /*5d30*/  LDL.LU R14, [R1+0x14] ;  /* 0x00001400010e7983 */ /* 0x000ee80000300800 */
[----:B------:R-:W4:Y:S01]  /*5d40*/  LDL.LU R12, [R1+0x8] ;  /* 0x00000800010c7983 */ /* 0x000f220000300800 */
[----:B------:R-:W-:Y:S01]  /*5d50*/  UIMAD UR4, UR37, -0x80, UR42 ;  /* 0xffffff80250478a4 */ /* 0x000fe2000f8e022a */
[----:B------:R-:W-:Y:S01]  /*5d60*/  IMAD.MOV.U32 R185, RZ, RZ, 0x40000040 ;  /* 0x40000040ffb97424 */ /* 0x000fe200078e00ff */
[----:B------:R-:W-:Y:S01]  /*5d70*/  MOV R189, 0x40000040 ;  /* 0x4000004000bd7802 */ /* 0x000fe20000000f00 */
[----:B------:R-:W5:Y:S01]  /*5d80*/  S2R R6, SR_TID.X ;  /* 0x0000000000067919 */ /* 0x000f620000002100 */
[----:B------:R-:W-:Y:S02]  /*5d90*/  IMAD.MOV.U32 R187, RZ, RZ, 0x40000040 ;  /* 0x40000040ffbb7424 */ /* 0x000fe400078e00ff */
[----:B------:R-:W-:-:S02]  /*5da0*/  IMAD.MOV.U32 R191, RZ, RZ, 0x40000040 ;  /* 0x40000040ffbf7424 */ /* 0x000fc400078e00ff */
[----:B------:R-:W-:Y:S02]  /*5db0*/  IMAD.MOV.U32 R193, RZ, RZ, 0x40000040 ;  /* 0x40000040ffc17424 */ /* 0x000fe400078e00ff */
[----:B-----5:R-:W-:-:S05]  /*5dc0*/  VIADD R6, R6, 0xffffff80 ;  /* 0xffffff8006067836 */ /* 0x020fca0000000000 */
[----:B------:R-:W-:-:S04]  /*5dd0*/  SHF.R.S32.HI R7, RZ, 0x1f, R6 ;  /* 0x0000001fff077819 */ /* 0x000fc80000011406 */
[CC--:B------:R-:W-:Y:S02]  /*5de0*/  LEA.HI R9, R7.reuse, R6.reuse, RZ, 0x5 ;  /* 0x0000000607097211 */ /* 0x0c0fe400078f28ff */
[-C--:B--2---:R-:W-:Y:S02]  /*5df0*/  LEA.HI R8, R7, R6.reuse, RZ, 0x7 ;  /* 0x0000000607087211 */ /* 0x084fe400078f38ff */
[----:B------:R-:W-:Y:S02]  /*5e00*/  LOP3.LUT R9, R9, 0xffffffe0, RZ, 0xc0, !PT ;  /* 0xffffffe009097812 */ /* 0x000fe400078ec0ff */
[----:B------:R-:W-:Y:S02]  /*5e10*/  LEA.HI R11, R7, R6, RZ, 0x2 ;  /* 0x00000006070b7211 */ /* 0x000fe400078f10ff */
[----:B------:R-:W-:Y:S01]  /*5e20*/  LOP3.LUT R7, R8, 0xffffff80, RZ, 0xc0, !PT ;  /* 0xffffff8008077812 */ /* 0x000fe200078ec0ff */
[----:B------:R-:W-:Y:S01]  /*5e30*/  IMAD.IADD R10, R6, 0x1, -R9 ;  /* 0x00000001060a7824 */ /* 0x000fe200078e0a09 */
[----:B-1----:R-:W-:-:S02]  /*5e40*/  LOP3.LUT R13, R11, 0xfffffffc, RZ, 0xc0, !PT ;  /* 0xfffffffc0b0d7812 */ /* 0x002fc400078ec0ff */
[----:B------:R-:W-:Y:S01]  /*5e50*/  SHF.R.S32.HI R8, RZ, 0x7, R8 ;  /* 0x00000007ff087819 */ /* 0x000fe20000011408 */
[C---:B------:R-:W-:Y:S01]  /*5e60*/  IMAD.IADD R9, R6.reuse, 0x1, -R7 ;  /* 0x0000000106097824 */ /* 0x040fe200078e0a07 */
[----:B------:R-:W-:Y:S02]  /*5e70*/  SHF.R.S32.HI R11, RZ, 0x1f, R10 ;  /* 0x0000001fff0b7819 */ /* 0x000fe4000001140a */
[----:B------:R-:W-:Y:S02]  /*5e80*/  IADD3 R7, R6, -R13, RZ ;  /* 0x8000000d06077210 */ /* 0x000fe40007ffe0ff */
[CC--:B------:R-:W-:Y:S02]  /*5e90*/  LEA.HI R6, R11.reuse, R10.reuse, RZ, 0x3 ;  /* 0x0000000a0b067211 */ /* 0x0c0fe400078f18ff */
[----:B------:R-:W-:Y:S02]  /*5ea0*/  LEA.HI R10, R11, R10, RZ, 0x2 ;  /* 0x0000000a0b0a7211 */ /* 0x000fe400078f10ff */
[----:B------:R-:W-:-:S02]  /*5eb0*/  SHF.R.S32.HI R6, RZ, 0x3, R6 ;  /* 0x00000003ff067819 */ /* 0x000fc40000011406 */
[----:B---3--:R-:W-:Y:S01]  /*5ec0*/  LEA.HI R9, R14, R9, RZ, 0x5 ;  /* 0x000000090e097211 */ /* 0x008fe200078f28ff */
[----:B------:R-:W-:-:S03]  /*5ed0*/  IMAD.U32 R14, RZ, RZ, UR4 ;  /* 0x00000004ff0e7e24 */ /* 0x000fc6000f8e00ff */
[----:B------:R-:W-:Y:S02]  /*5ee0*/  SHF.R.S32.HI R13, RZ, 0x5, R9 ;  /* 0x00000005ff0d7819 */ /* 0x000fe40000011409 */
[----:B------:R-:W-:Y:S02]  /*5ef0*/  SHF.R.S32.HI R9, RZ, 0x2, R10 ;  /* 0x00000002ff097819 */ /* 0x000fe4000001140a */
[----:B----4-:R-:W-:Y:S01]  /*5f00*/  SHF.R.S32.HI R11, RZ, 0x2, R12 ;  /* 0x00000002ff0b7819 */ /* 0x010fe2000001140c */
[----:B------:R-:W-:Y:S01]  /*5f10*/  IMAD R17, R13, -0x10, R14 ;  /* 0xfffffff00d117824 */ /* 0x000fe200078e020e */
[----:B------:R-:W-:Y:S01]  /*5f20*/  SHF.R.S32.HI R12, RZ, 0x1f, R12 ;  /* 0x0000001fff0c7819 */ /* 0x000fe2000001140c */
[C---:B------:R-:W-:Y:S01]  /*5f30*/  VIADD R13, R9.reuse, 0x8 ;  /* 0x00000008090d7836 */ /* 0x040fe20000000000 */
[----:B------:R-:W-:Y:S01]  /*5f40*/  LEA.HI R14, R8, R8, RZ, 0x1 ;  /* 0x00000008080e7211 */ /* 0x000fe200078f08ff */
[----:B------:R-:W-:Y:S01]  /*5f50*/  VIADD R19, R9, 0x10 ;  /* 0x0000001009137836 */ /* 0x000fe20000000000 */
[----:B------:R-:W-:-:S02]  /*5f60*/  LEA.HI R12, R12, R11, RZ, 0x3 ;  /* 0x0000000b0c0c7211 */ /* 0x000fc400078f18ff */
[----:B------:R-:W-:Y:S02]  /*5f70*/  LOP3.LUT R15, R14, 0xfffffffe, RZ, 0xc0, !PT ;  /* 0xfffffffe0e0f7812 */ /* 0x000fe400078ec0ff */
[----:B------:R-:W-:Y:S02]  /*5f80*/  LEA.HI R14, R13, R13, RZ, 0x1 ;  /* 0x0000000d0d0e7211 */ /* 0x000fe400078f08ff */
[----:B------:R-:W-:Y:S02]  /*5f90*/  LOP3.LUT R12, R12, 0xfffffff8, RZ, 0xc0, !PT ;  /* 0xfffffff80c0c7812 */ /* 0x000fe400078ec0ff */
[----:B------:R-:W-:Y:S02]  /*5fa0*/  IADD3 R8, R8, -R15, RZ ;  /* 0x8000000f08087210 */ /* 0x000fe40007ffe0ff */
[----:B------:R-:W-:Y:S02]  /*5fb0*/  SHF.R.S32.HI R15, RZ, 0x1, R14 ;  /* 0x00000001ff0f7819 */ /* 0x000fe4000001140e */
[----:B------:R-:W-:Y:S01]  /*5fc0*/  IADD3 R23, R17, R12, -R11 ;  /* 0x0000000c11177210 */ /* 0x000fe20007ffe80b */
[----:B------:R-:W-:Y:S01]  /*5fd0*/  IMAD.HI R11, R6, 0x2aaaaaab, RZ ;  /* 0x2aaaaaab060b7827 */ /* 0x000fe200078e02ff */
[----:B------:R-:W-:-:S02]  /*5fe0*/  LEA.HI R10, R10, R9, RZ, 0x1 ;  /* 0x000000090a0a7211 */ /* 0x000fc400078f08ff */
[----:B------:R-:W-:Y:S01]  /*5ff0*/  LEA.HI R20, R19, R19, RZ, 0x1 ;  /* 0x0000001313147211 */ /* 0x000fe200078f08ff */
[----:B------:R-:W-:Y:S01]  /*6000*/  IMAD.HI R17, R15, 0x2aaaaaab, RZ ;  /* 0x2aaaaaab0f117827 */ /* 0x000fe200078e02ff */
[----:B------:R-:W-:Y:S02]  /*6010*/  SHF.R.U32.HI R12, RZ, 0x1, R11 ;  /* 0x00000001ff0c7819 */ /* 0x000fe4000001160b */
[----:B------:R-:W-:Y:S01]  /*6020*/  LOP3.LUT R10, R10, 0xfffffffe, RZ, 0xc0, !PT ;  /* 0xfffffffe0a0a7812 */ /* 0x000fe200078ec0ff */
[----:B------:R-:W-:Y:S01]  /*6030*/  IMAD R8, R8, -0x40, R23 ;  /* 0xffffffc008087824 */ /* 0x000fe200078e0217 */
[----:B------:R-:W-:Y:S02]  /*6040*/  SHF.R.U32.HI R18, RZ, 0x1, R17 ;  /* 0x00000001ff127819 */ /* 0x000fe40000011611 */
[----:B------:R-:W-:Y:S01]  /*6050*/  LEA.HI R11, R11, R12, RZ, 0x1 ;  /* 0x0000000c0b0b7211 */ /* 0x000fe200078f08ff */
[----:B------:R-:W-:Y:S01]  /*6060*/  IMAD.IADD R10, R9, 0x1, -R10 ;  /* 0x00000001090a7824 */ /* 0x000fe200078e0a0a */
[----:B------:R-:W-:-:S02]  /*6070*/  LEA.HI R18, R17, R18, RZ, 0x1 ;  /* 0x0000001211127211 */ /* 0x000fc400078f08ff */
[----:B------:R-:W-:Y:S01]  /*6080*/  LOP3.LUT R14, R14, 0xfffffffe, RZ, 0xc0, !PT ;  /* 0xfffffffe0e0e7812 */ /* 0x000fe200078ec0ff */
[----:B------:R-:W-:Y:S01]  /*6090*/  IMAD R11, R11, -0xc, R6 ;  /* 0xfffffff40b0b7824 */ /* 0x000fe200078e0206 */
[----:B------:R-:W-:Y:S01]  /*60a0*/  SHF.R.S32.HI R21, RZ, 0x1, R20 ;  /* 0x00000001ff157819 */ /* 0x000fe20000011414 */
[----:B------:R-:W-:Y:S01]  /*60b0*/  IMAD R15, R18, -0xc, R15 ;  /* 0xfffffff4120f7824 */ /* 0x000fe200078e020f */
[----:B------:R-:W-:Y:S01]  /*60c0*/  LOP3.LUT R20, R20, 0xfffffffe, RZ, 0xc0, !PT ;  /* 0xfffffffe14147812 */ /* 0x000fe200078ec0ff */
[----:B------:R-:W-:Y:S01]  /*60d0*/  IMAD.IADD R14, R13, 0x1, -R14 ;  /* 0x000000010d0e7824 */ /* 0x000fe200078e0a0e */
[----:B------:R-:W-:Y:S01]  /*60e0*/  LEA R10, R11, R10, 0x3 ;  /* 0x0000000a0b0a7211 */ /* 0x000fe200078e18ff */
[----:B------:R-:W-:-:S04]  /*60f0*/  IMAD.HI R22, R21, 0x2aaaaaab, RZ ;  /* 0x2aaaaaab15167827 */ /* 0x000fc800078e02ff */
[----:B------:R-:W-:Y:S01]  /*6100*/  IMAD R9, R15, 0x8, R14 ;  /* 0x000000080f097824 */ /* 0x000fe200078e020e */
[----:B------:R-:W-:Y:S01]  /*6110*/  SHF.R.U32.HI R23, RZ, 0x1, R22 ;  /* 0x00000001ff177819 */ /* 0x000fe20000011616 */
[C-C-:B------:R-:W-:Y:S01]  /*6120*/  IMAD R6, R5.reuse, 0x800, R16.reuse ;  /* 0x0000080005067824 */ /* 0x140fe200078e0210 */
[----:B------:R-:W-:Y:S01]  /*6130*/  STL [R1+0x20], R10 ;  /* 0x0000200a01007387 */ /* 0x000fe20000100800 */
[----:B------:R-:W-:Y:S01]  /*6140*/  IMAD R5, R5, 0x2000, R16 ;  /* 0x0000200005057824 */ /* 0x000fe200078e0210 */
[----:B------:R-:W-:Y:S01]  /*6150*/  LEA.HI R22, R22, R23, RZ, 0x1 ;  /* 0x0000001716167211 */ /* 0x000fe200078f08ff */
[----:B------:R-:W-:Y:S01]  /*6160*/  VIADD R6, R6, 0x1a800 ;  /* 0x0001a80006067836 */ /* 0x000fe20000000000 */
[----:B------:R1:W-:Y:S01]  /*6170*/  STL [R1+0x1c], R9 ;  /* 0x00001c0901007387 */ /* 0x0003e20000100800 */
[----:B------:R-:W-:Y:S01]  /*6180*/  IMAD.IADD R20, R19, 0x1, -R20 ;  /* 0x0000000113147824 */ /* 0x000fe200078e0a14 */
[----:B------:R-:W-:Y:S01]  /*6190*/  MOV R23, 0x40000040 ;  /* 0x4000004000177802 */ /* 0x000fe20000000f00 */
[----:B------:R-:W-:Y:S01]  /*61a0*/  IMAD R21, R22, -0xc, R21 ;  /* 0xfffffff416157824 */ /* 0x000fe200078e0215 */
[----:B------:R-:W-:-:S04]  /*61b0*/  SHF.R.U32.HI R6, RZ, 0x4, R6 ;  /* 0x00000004ff067819 */ /* 0x000fc80000011606 */
[----:B------:R-:W-:Y:S01]  /*61c0*/  LOP3.LUT R6, R6, 0x3fff, RZ, 0xc0, !PT ;  /* 0x00003fff06067812 */ /* 0x000fe200078ec0ff */
[----:B-1----:R-:W-:Y:S01]  /*61d0*/  VIADD R9, R5, 0x4000 ;  /* 0x0000400005097836 */ /* 0x002fe20000000000 */
[----:B------:R-:W-:Y:S02]  /*61e0*/  SHF.R.U32.HI R5, RZ, 0x4, R5 ;  /* 0x00000004ff057819 */ /* 0x000fe40000011605 */
[----:B------:R-:W-:Y:S02]  /*61f0*/  LEA R10, R21, R20, 0x3 ;  /* 0x00000014150a7211 */ /* 0x000fe400078e18ff */
[----:B------:R-:W-:Y:S02]  /*6200*/  SHF.R.U32.HI R9, RZ, 0x4, R9 ;  /* 0x00000004ff097819 */ /* 0x000fe40000011609 */
[----:B------:R-:W-:Y:S01]  /*6210*/  LOP3.LUT R5, R5, 0x3fff, RZ, 0xc0, !PT ;  /* 0x00003fff05057812 */ /* 0x000fe200078ec0ff */
[----:B------:R-:W-:Y:S01]  /*6220*/  STL [R1+0x14], R10 ;  /* 0x0000140a01007387 */ /* 0x000fe20000100800 */
[----:B------:R-:W-:-:S02]  /*6230*/  LOP3.LUT R9, R9, 0x3fff, RZ, 0xc0, !PT ;  /* 0x00003fff09097812 */ /* 0x000fc400078ec0ff */
[----:B------:R-:W-:Y:S02]  /*6240*/  LOP3.LUT R11, R5, 0x10000, RZ, 0xfc, !PT ;  /* 0x00010000050b7812 */ /* 0x000fe400078efcff */
[----:B------:R-:W-:Y:S02]  /*6250*/  LOP3.LUT R6, R6, 0x10000, RZ, 0xfc, !PT ;  /* 0x0001000006067812 */ /* 0x000fe400078efcff */
[----:B------:R-:W-:Y:S01]  /*6260*/  LOP3.LUT R5, R9, 0x10000, RZ, 0xfc, !PT ;  /* 0x0001000009057812 */ /* 0x000fe200078efcff */
[----:B------:R-:W-:Y:S01]  /*6270*/  STL [R1+0xc], R11 ;  /* 0x00000c0b01007387 */ /* 0x000fe20000100800 */
[----:B------:R-:W-:Y:S01]  /*6280*/  IADD3 R9, R7, 0x8, RZ ;  /* 0x0000000807097810 */ /* 0x000fe20007ffe0ff */
[----:B------:R-:W-:Y:S01]  /*6290*/  VIADD R22, R11, 0x2 ;  /* 0x000000020b167836 */ /* 0x000fe20000000000 */
[C---:B------:R-:W-:Y:S01]  /*62a0*/  IADD3 R190, R5.reuse, 0x4, RZ ;  /* 0x0000000405be7810 */ /* 0x040fe20007ffe0ff */
[----:B------:R1:W-:Y:S01]  /*62b0*/  STL [R1+0x18], R6 ;  /* 0x0000180601007387 */ /* 0x0003e20000100800 */
[----:B------:R-:W-:Y:S01]  /*62c0*/  VIADD R188, R5, 0x2 ;  /* 0x0000000205bc7836 */ /* 0x000fe20000000000 */
[----:B------:R-:W-:Y:S01]  /*62d0*/  IADD3 R184, R11, 0x4, RZ ;  /* 0x000000040bb87810 */ /* 0x000fe20007ffe0ff */
[----:B------:R-:W-:Y:S01]  /*62e0*/  VIADD R192, R5, 0x6 ;  /* 0x0000000605c07836 */ /* 0x000fe20000000000 */
[----:B------:R2:W-:Y:S01]  /*62f0*/  STL [R1+0x8], R5 ;  /* 0x0000080501007387 */ /* 0x0005e20000100800 */
[----:B------:R-:W-:Y:S01]  /*6300*/  VIADD R186, R11, 0x6 ;  /* 0x000000060bba7836 */ /* 0x000fe20000000000 */
[C---:B------:R-:W-:Y:S01]  /*6310*/  IADD3 R9, R7.reuse, 0x14, RZ ;  /* 0x0000001407097810 */ /* 0x040fe20007ffe0ff */
[----:B-1----:R-:W-:-:S02]  /*6320*/  VIADD R6, R7, 0xc ;  /* 0x0000000c07067836 */ /* 0x002fc40000000000 */
[C---:B------:R-:W-:Y:S02]  /*6330*/  VIADD R6, R7.reuse, 0x18 ;  /* 0x0000001807067836 */ /* 0x040fe40000000000 */
[C---:B--2---:R-:W-:Y:S02]  /*6340*/  VIADD R5, R7.reuse, 0x4 ;  /* 0x0000000407057836 */ /* 0x044fe40000000000 */
[C---:B------:R-:W-:Y:S02]  /*6350*/  VIADD R5, R7.reuse, 0x10 ;  /* 0x0000001007057836 */ /* 0x040fe40000000000 */
[----:B------:R-:W-:-:S07]  /*6360*/  VIADD R5, R7, 0x1c ;  /* 0x0000001c07057836 */ /* 0x000fce0000000000 */
.L_x_3037:
[----:B------:R-:W-:-:S04]  /*6370*/  MOV R5, UR36 ;  /* 0x0000002400057c02 */ /* 0x000fc80008000f00 */
[----:B------:R-:W-:-:S04]  /*6380*/  LOP3.LUT R5, R5, 0x1, RZ, 0xfc, !PT ;  /* 0x0000000105057812 */ /* 0x000fc800078efcff */
[----:B------:R-:W-:-:S13]  /*6390*/  ISETP.NE.AND P0, PT, R5, 0x3, PT ;  /* 0x000000030500780c */ /* 0x000fda0003f05270 */
[----:B--2---:R-:W-:Y:S05]  /*63a0*/  @!P0 BRA `(.L_x_3027) ;  /* 0x0000000000048947 */ /* 0x004fea0003800000 */
[----:B------:R-:W-:Y:S01]  /*63b0*/  BPT.TRAP 0x1 ;  /* 0x000000040000795c */ /* 0x000fe20000300000 */
.L_x_3027:
[----:B------:R-:W-:Y:S01]  /*63c0*/  IMAD R5, R0, 0x8, R16 ;  /* 0x0000000800057824 */ /* 0x000fe200078e0210 */
[----:B------:R-:W-:-:S04]  /*63d0*/  SHF.L.U32 R18, R4, 0x1f, RZ ;  /* 0x0000001f04127819 */ /* 0x000fc800000006ff */
[----:B------:R1:W2:Y:S01]  /*63e0*/  SYNCS.PHASECHK.TRANS64.TRYWAIT P1, [R5+URZ+0x26810], R18 ;  /* 0x02681012050075a7 */ /* 0x0002a2000802017f */
[----:B------:R-:W-:Y:S05]  /*63f0*/  @!P0 BRA `(.L_x_3028) ;  /* 0x0000000000048947 */ /* 0x000fea0003800000 */
[----:B------:R-:W-:Y:S01]  /*6400*/  BPT.TRAP 0x1 ;  /* 0x000000040000795c */ /* 0x000fe20000300000 */
.L_x_3028:
[----:B------:R-:W-:-:S05]  /*6410*/  VIADD R6, R16, 0xe000 ;  /* 0x0000e00010067836 */ /* 0x000fca0000000000 */
[----:B------:R-:W-:-:S04]  /*6420*/  SHF.R.U32.HI R6, RZ, 0x4, R6 ;  /* 0x00000004ff067819 */ /* 0x000fc80000011606 */
[----:B------:R-:W-:-:S04]  /*6430*/  LOP3.LUT R6, R6, 0x3fff, RZ, 0xc0, !PT ;  /* 0x00003fff06067812 */ /* 0x000fc800078ec0ff */
[----:B------:R-:W-:Y:S01]  /*6440*/  LOP3.LUT R9, R6, 0x10000, RZ, 0xfc, !PT ;  /* 0x0001000006097812 */ /* 0x000fe200078efcff */
[----:B--2---:R-:W-:Y:S06]  /*6450*/  @P1 BRA `(.L_x_3029) ;  /* 0x0000000000081947 */ /* 0x004fec0003800000 */
[----:B------:R-:W2:Y:S02]  /*6460*/  SYNCS.PHASECHK.TRANS64.TRYWAIT P1, [R5+URZ+0x26810], R18 ;  /* 0x02681012050075a7 */ /* 0x000ea4000802017f */
[----:B--2---:R-:W-:Y:S05]  /*6470*/  @!P1 BRA `(.L_x_3030) ;  /* 0x0000009800089947 */ /* 0x004fea0003800000 */
.L_x_3029:
        /* <DEDUP_REMOVED lines=21> */
[----:B--2---:R-:W-:Y:S01]  /*65d0*/  IMAD R14, R0, 0x80, R11 ;  /* 0x00000080000e7824 */ /* 0x004fe200078e020b */
[----:B------:R-:W-:Y:S01]  /*65e0*/  IADD3 R10, R16, 0x1a000, RZ ;  /* 0x0001a000100a7810 */ /* 0x000fe20007ffe0ff */
        /* <DEDUP_REMOVED lines=31> */
.L_x_3031:
[----:B------:R1:W1:Y:S01]  /*67e0*/  SYNCS.PHASECHK.TRANS64.TRYWAIT P1, [R5+URZ+0x26830], R18 ;  /* 0x02683012050075a7 */ /* 0x000262000802017f */
[----:B------:R-:W-:Y:S05]  /*67f0*/  @!P0 BRA `(.L_x_3032) ;  /* 0x0000000000048947 */ /* 0x000fea0003800000 */
[----:B------:R-:W-:Y:S01]  /*6800*/  BPT.TRAP 0x1 ;  /* 0x000000040000795c */ /* 0x000fe20000300000 */
.L_x_3032:
        /* <DEDUP_REMOVED lines=8> */
.L_x_3033:
        /* <DEDUP_REMOVED lines=9> */
[C---:B------:R-:W-:Y:S01]  /*6920*/  IADD3 R233, R7.reuse, 0x8, RZ ;  /* 0x0000000807e97810 */ /* 0x040fe20007ffe0ff */
[C---:B------:R-:W-:Y:S01]  /*6930*/  VIADD R229, R7.reuse, 0xc ;  /* 0x0000000c07e57836 */ /* 0x040fe20000000000 */
[----:B------:R1:W-:Y:S01]  /*6940*/  STL [R1+0x28], R3 ;  /* 0x0000280301007387 */ /* 0x0003e20000100800 */
[C---:B------:R-:W-:Y:S01]  /*6950*/  VIADD R217, R7.reuse, 0x10 ;  /* 0x0000001007d97836 */ /* 0x040fe20000000000 */
[C---:B------:R-:W-:Y:S01]  /*6960*/  IADD3 R230, R7.reuse, 0x14, RZ ;  /* 0x0000001407e67810 */ /* 0x040fe20007ffe0ff */
[C---:B------:R-:W-:Y:S01]  /*6970*/  VIADD R231, R7.reuse, 0x18 ;  /* 0x0000001807e77836 */ /* 0x040fe20000000000 */
[----:B------:R1:W-:Y:S01]  /*6980*/  STL [R1+0x24], R2 ;  /* 0x0000240201007387 */ /* 0x0003e20000100800 */
[C---:B------:R-:W-:Y:S01]  /*6990*/  VIADD R219, R7.reuse, 0x1c ;  /* 0x0000001c07db7836 */ /* 0x040fe20000000000 */
[----:B------:R-:W-:Y:S01]  /*69a0*/  ISETP.GT.AND P1, PT, R8, 0x8, PT ;  /* 0x000000080800780c */ /* 0x000fe20003f24270 */
[----:B------:R-:W-:Y:S01]  /*69b0*/  IMAD R236, R0, 0x300, R11 ;  /* 0x0000030000ec7824 */ /* 0x000fe200078e020b */
[----:B------:R-:W-:Y:S01]  /*69c0*/  ISETP.GT.AND P2, PT, R8, RZ, PT ;  /* 0x000000ff0800720c */ /* 0x000fe20003f44270 */
[----:B--2---:R-:W-:Y:S01]  /*69d0*/  SHFL.IDX PT, R204, R198, R231, 0x1f ;  /* 0x00001fe7c6cc7589 */ /* 0x004fe200000e0000 */
[----:B------:R-:W-:-:S03]  /*69e0*/  VIADD R11, R7, 0x1c ;  /* 0x0000001c070b7836 */ /* 0x000fc60000000000 */
[----:B---3--:R-:W-:Y:S04]  /*69f0*/  SHFL.IDX PT, R224, R13, R233, 0x1f ;  /* 0x00001fe90de07589 */ /* 0x008fe800000e0000 */
[----:B------:R-:W-:Y:S04]  /*6a00*/  SHFL.IDX PT, R213, R13, R217, 0x1f ;  /* 0x00001fd90dd57589 */ /* 0x000fe800000e0000 */
[----:B------:R-:W-:Y:S04]  /*6a10*/  SHFL.IDX PT, R214, R13, R229, 0x1f ;  /* 0x00001fe50dd67589 */ /* 0x000fe800000e0000 */
[----:B------:R-:W-:Y:S04]  /*6a20*/  SHFL.IDX PT, R209, R13, R219, 0x1f ;  /* 0x00001fdb0dd17589 */ /* 0x000fe800000e0000 */
[----:B----4-:R-:W-:Y:S04]  /*6a30*/  SHFL.IDX PT, R206, R12, R7, 0x1f ;  /* 0x00001f070cce7589 */ /* 0x010fe800000e0000 */
[----:B------:R-:W-:Y:S04]  /*6a40*/  SHFL.IDX PT, R212, R12, R232, 0x1f ;  /* 0x00001fe80cd47589 */ /* 0x000fe800000e0000 */
        /* <DEDUP_REMOVED lines=14> */
[----:B------:R-:W2:Y:S01]  /*6b30*/  SHFL.IDX PT, R87, R198, R7, 0x1f ;  /* 0x00001f07c6577589 */ /* 0x000ea200000e0000 */
        /* <DEDUP_REMOVED lines=11> */
[----:B------:R-:W4:Y:S01]  /*6bf0*/  SHFL.IDX PT, R88, R198, R232, 0x1f ;  /* 0x00001fe8c6587589 */ /* 0x000f2200000e0000 */
[----:B------:R-:W-:Y:S01]  /*6c00*/  FMUL.FTZ R19, R80, UR5 ;  /* 0x0000000550137c20 */ /* 0x000fe20008410000 */
[----:B------:R-:W-:Y:S01]  /*6c10*/  FMUL.FTZ R20, R81, UR5 ;  /* 0x0000000551147c20 */ /* 0x000fe20008410000 */
[----:B------:R-:W-:Y:S01]  /*6c20*/  FMUL.FTZ R72, R83, UR5 ;  /* 0x0000000553487c20 */ /* 0x000fe20008410000 */
[----:B------:R-:W4:Y:S01]  /*6c30*/  SHFL.IDX PT, R93, R198, R229, 0x1f ;  /* 0x00001fe5c65d7589 */ /* 0x000f2200000e0000 */
[----:B-1----:R1:W2:Y:S01]  /*6c40*/  MUFU.TANH R3, R73 ;  /* 0x0000004900037308 */ /* 0x0022a20000002400 */
[----:B------:R-:W-:Y:S01]  /*6c50*/  FMUL.FTZ R80, R91, UR5 ;  /* 0x000000055b507c20 */ /* 0x000fe20008410000 */
[----:B------:R-:W-:Y:S01]  /*6c60*/  FMUL.FTZ R81, R92, UR5 ;  /* 0x000000055c517c20 */ /* 0x000fe20008410000 */
[----:B------:R-:W4:Y:S01]  /*6c70*/  SHFL.IDX PT, R90, R198, R233, 0x1f ;  /* 0x00001fe9c65a7589 */ /* 0x000f2200000e0000 */
[----:B------:R-:W-:Y:S01]  /*6c80*/  FMUL.FTZ R74, R85, UR5 ;  /* 0x00000005554a7c20 */ /* 0x000fe20008410000 */
[----:B------:R-:W-:Y:S01]  /*6c90*/  FMUL.FTZ R195, R97, UR5 ;  /* 0x0000000561c37c20 */ /* 0x000fe20008410000 */
[----:B------:R-:W-:Y:S01]  /*6ca0*/  FMUL.FTZ R78, R89, UR5 ;  /* 0x00000005594e7c20 */ /* 0x000fe20008410000 */
[----:B------:R-:W4:Y:S01]  /*6cb0*/  SHFL.IDX PT, R91, R198, R217, 0x1f ;  /* 0x00001fd9c65b7589 */ /* 0x000f2200000e0000 */
[----:B------:R2:W4:Y:S01]  /*6cc0*/  MUFU.TANH R2, R75 ;  /* 0x0000004b00027308 */ /* 0x0005220000002400 */
[----:B-1----:R-:W-:Y:S01]  /*6cd0*/  FMUL.FTZ R73, R84, UR5 ;  /* 0x0000000554497c20 */ /* 0x002fe20008410000 */
[----:B---3--:R-:W-:Y:S01]  /*6ce0*/  FSEL R85, R14, -INF , P2 ;  /* 0xff8000000e557808 */ /* 0x008fe20001000000 */
[----:B------:R-:W1:Y:S01]  /*6cf0*/  SHFL.IDX PT, R92, R198, R230, 0x1f ;  /* 0x00001fe6c65c7589 */ /* 0x000e6200000e0000 */
[----:B------:R-:W-:Y:S01]  /*6d00*/  FMUL.FTZ R83, R94, UR5 ;  /* 0x000000055e537c20 */ /* 0x000fe20008410000 */
[----:B------:R-:W-:Y:S01]  /*6d10*/  FMUL.FTZ R196, R117, UR5 ;  /* 0x0000000575c47c20 */ /* 0x000fe20008410000 */
[----:B------:R-:W-:Y:S01]  /*6d20*/  FMUL.FTZ R197, R118, UR5 ;  /* 0x0000000576c57c20 */ /* 0x000fe20008410000 */
[----:B------:R-:W3:Y:S01]  /*6d30*/  SHFL.IDX PT, R97, R198, R219, 0x1f ;  /* 0x00001fdbc6617589 */ /* 0x000ee200000e0000 */
[----:B------:R-:W-:Y:S01]  /*6d40*/  MUFU.TANH R235, R235 ;  /* 0x000000eb00eb7308 */ /* 0x000fe20000002400 */
[----:B--2---:R-:W-:Y:S01]  /*6d50*/  FMUL.FTZ R75, R86, UR5 ;  /* 0x00000005564b7c20 */ /* 0x004fe20008410000 */
[----:B------:R-:W-:Y:S01]  /*6d60*/  FSEL R86, R15, -INF , P1 ;  /* 0xff8000000f567808 */ /* 0x000fe20000800000 */
[----:B------:R-:W2:Y:S01]  /*6d70*/  SHFL.IDX PT, R94, R13, R7, 0x1f ;  /* 0x00001f070d5e7589 */ /* 0x000ea200000e0000 */
[----:B------:R-:W-:Y:S01]  /*6d80*/  FSEL R117, R3, -INF , P2 ;  /* 0xff80000003757808 */ /* 0x000fe20001000000 */
[----:B------:R-:W-:Y:S01]  /*6d90*/  FMUL.FTZ R194, R96, UR5 ;  /* 0x0000000560c27c20 */ /* 0x000fe20008410000 */
[----:B------:R-:W-:Y:S01]  /*6da0*/  FMUL.FTZ R84, R95, UR5 ;  /* 0x000000055f547c20 */ /* 0x000fe20008410000 */
[----:B------:R-:W2:Y:S01]  /*6db0*/  SHFL.IDX PT, R96, R13, R232, 0x1f ;  /* 0x00001fe80d607589 */ /* 0x000ea200000e0000 */
[----:B------:R-:W1:Y:S01]  /*6dc0*/  MUFU.TANH R18, R18 ;  /* 0x0000001200127308 */ /* 0x000e620000002400 */
[----:B----4-:R-:W-:Y:S01]  /*6dd0*/  FSEL R89, R2, -INF , P1 ;  /* 0xff80000002597808 */ /* 0x010fe20000800000 */
        /* <DEDUP_REMOVED lines=15> */
[----:B-1----:R-:W-:Y:S01]  /*6ed0*/  FSEL R208, R18, -INF , P1 ;  /* 0xff80000012d07808 */ /* 0x002fe20000800000 */
[----:B------:R-:W-:Y:S01]  /*6ee0*/  FMUL.FTZ R111, R111, UR5 ;  /* 0x000000056f6f7c20 */ /* 0x000fe20008410000 */
[----:B------:R-:W-:Y:S01]  /*6ef0*/  FMUL.FTZ R112, R112, UR5 ;  /* 0x0000000570707c20 */ /* 0x000fe20008410000 */
[----:B------:R-:W-:Y:S01]  /*6f00*/  FMUL.FTZ R114, R114, UR5 ;  /* 0x0000000572727c20 */ /* 0x000fe20008410000 */
[----:B------:R-:W-:Y:S01]  /*6f10*/  FMUL.FTZ R113, R113, UR5 ;  /* 0x0000000571717c20 */ /* 0x000fe20008410000 */
[----:B------:R-:W-:Y:S01]  /*6f20*/  FMUL.FTZ R115, R115, UR5 ;  /* 0x0000000573737c20 */ /* 0x000fe20008410000 */
[----:B------:R-:W-:Y:S01]  /*6f30*/  SHFL.IDX PT, R217, R12, R217, 0x1f ;  /* 0x00001fd90cd97589 */ /* 0x000fe200000e0000 */
[----:B------:R-:W1:Y:S01]  /*6f40*/  MUFU.TANH R19, R19 ;  /* 0x0000001300137308 */ /* 0x000e620000002400 */
[----:B------:R-:W-:Y:S01]  /*6f50*/  FMUL.FTZ R116, R116, UR5 ;  /* 0x0000000574747c20 */ /* 0x000fe20008410000 */
[----:B------:R-:W-:-:S06]  /*6f60*/  FMUL.FTZ R119, R119, UR5 ;  /* 0x0000000577777c20 */ /* 0x000fcc0008410000 */
[----:B------:R-:W2:Y:S08]  /*6f70*/  MUFU.TANH R20, R20 ;  /* 0x0000001400147308 */ /* 0x000eb00000002400 */
[----:B------:R-:W2:Y:S08]  /*6f80*/  MUFU.TANH R21, R21 ;  /* 0x0000001500157308 */ /* 0x000eb00000002400 */
[----:B------:R-:W2:Y:S01]  /*6f90*/  MUFU.TANH R72, R72 ;  /* 0x0000004800487308 */ /* 0x000ea20000002400 */
        /* <DEDUP_REMOVED lines=8> */
[----:B------:R-:W-:Y:S02]  /*7020*/  ULDC UR4, c[0x0][0x744] ;  /* 0x0001d10000047ab9 */ /* 0x000fe40000000800 */
[----:B------:R-:W2:Y:S01]  /*7030*/  MUFU.TANH R74, R74 ;  /* 0x0000004a004a7308 */ /* 0x000ea20000002400 */
[--C-:B------:R-:W-:Y:S01]  /*7040*/  FFMA.FTZ R199, R86, UR4, -R87.reuse ;  /* 0x0000000456c77c23 */ /* 0x100fe20008010857 */
[----:B------:R-:W-:Y:S01]  /*7050*/  FFMA.FTZ R118, R85, UR4, -R87 ;  /* 0x0000000455767c23 */ /* 0x000fe20008010857 */
[----:B------:R-:W-:Y:S01]  /*7060*/  FSEL R86, R235, -INF , P2 ;  /* 0xff800000eb567808 */ /* 0x000fe20001000000 */
[--C-:B------:R-:W-:Y:S01]  /*7070*/  FFMA.FTZ R117, R117, UR4, -R88.reuse ;  /* 0x0000000475757c23 */ /* 0x100fe20008010858 */
[----:B----4-:R-:W-:Y:S01]  /*7080*/  FSEL R87, R237, -INF , P2 ;  /* 0xff800000ed577808 */ /* 0x010fe20001000000 */
[----:B------:R-:W-:Y:S01]  /*7090*/  FFMA.FTZ R89, R89, UR4, -R88 ;  /* 0x0000000459597c23 */ /* 0x000fe20008010858 */
[----:B---3--:R-:W-:Y:S01]  /*70a0*/  FSEL R85, R17, -INF , P1 ;  /* 0xff80000011557808 */ /* 0x008fe20000800000 */
[----:B------:R-:W3:Y:S01]  /*70b0*/  MUFU.TANH R75, R75 ;  /* 0x0000004b004b7308 */ /* 0x000ee20000002400 */
[--C-:B------:R-:W-:Y:S01]  /*70c0*/  FFMA.FTZ R86, R86, UR4, -R93.reuse ;  /* 0x0000000456567c23 */ /* 0x100fe2000801085d */
[----:B------:R-:W-:Y:S01]  /*70d0*/  FFMA.FTZ R208, R208, UR4, -R93 ;  /* 0x00000004d0d07c23 */ /* 0x000fe2000801085d */
[--C-:B------:R-:W-:Y:S01]  /*70e0*/  FFMA.FTZ R87, R87, UR4, -R90.reuse ;  /* 0x0000000457577c23 */ /* 0x100fe2000801085a */
[----:B------:R-:W-:Y:S01]  /*70f0*/  FFMA.FTZ R85, R85, UR4, -R90 ;  /* 0x0000000455557c23 */ /* 0x000fe2000801085a */
[----:B-1----:R-:W-:-:S02]  /*7100*/  FSEL R88, R19, -INF , P2 ;  /* 0xff80000013587808 */ /* 0x002fc40001000000 */
[----:B--2---:R-:W-:Y:S01]  /*7110*/  FSEL R93, R20, -INF , P2 ;  /* 0xff800000145d7808 */ /* 0x004fe20001000000 */
[----:B------:R-:W1:Y:S01]  /*7120*/  MUFU.TANH R76, R76 ;  /* 0x0000004c004c7308 */ /* 0x000e620000002400 */
[----:B------:R-:W-:Y:S01]  /*7130*/  FSEL R90, R21, -INF , P1 ;  /* 0xff800000155a7808 */ /* 0x000fe20000800000 */
[--C-:B------:R-:W-:Y:S01]  /*7140*/  FFMA.FTZ R203, R88, UR4, -R91.reuse ;  /* 0x0000000458cb7c23 */ /* 0x100fe2000801085b */
[----:B------:R-:W-:Y:S01]  /*7150*/  FSEL R95, R72, -INF , P1 ;  /* 0xff800000485f7808 */ /* 0x000fe20000800000 */
[--C-:B------:R-:W-:Y:S01]  /*7160*/  FFMA.FTZ R93, R93, UR4, -R92.reuse ;  /* 0x000000045d5d7c23 */ /* 0x100fe2000801085c */
[----:B------:R-:W-:Y:S01]  /*7170*/  FSEL R207, R73, -INF , P2 ;  /* 0xff80000049cf7808 */ /* 0x000fe20001000000 */
[----:B------:R-:W-:Y:S01]  /*7180*/  FFMA.FTZ R91, R90, UR4, -R91 ;  /* 0x000000045a5b7c23 */ /* 0x000fe2000801085b */
[----:B------:R-:W-:Y:S01]  /*7190*/  FSEL R90, R74, -INF , P2 ;  /* 0xff8000004a5a7808 */ /* 0x000fe20001000000 */
[----:B------:R-:W2:Y:S01]  /*71a0*/  MUFU.TANH R77, R77 ;  /* 0x0000004d004d7308 */ /* 0x000ea20000002400 */
[----:B------:R-:W-:Y:S01]  /*71b0*/  FFMA.FTZ R92, R95, UR4, -R92 ;  /* 0x000000045f5c7c23 */ /* 0x000fe2000801085c */
[----:B---3--:R-:W-:Y:S01]  /*71c0*/  FSEL R95, R75, -INF , P1 ;  /* 0xff8000004b5f7808 */ /* 0x008fe20000800000 */
[----:B------:R-:W-:Y:S01]  /*71d0*/  FFMA.FTZ R207, R207, UR4, -R204 ;  /* 0x00000004cfcf7c23 */ /* 0x000fe200080108cc */
[----:B------:R-:W-:-:S03]  /*71e0*/  FFMA.FTZ R90, R90, UR4, -R97 ;  /* 0x000000045a5a7c23 */ /* 0x000fc60008010861 */
[----:B------:R-:W-:Y:S01]  /*71f0*/  FFMA.FTZ R204, R95, UR4, -R204 ;  /* 0x000000045fcc7c23 */ /* 0x000fe200080108cc */
[----:B------:R-:W3:Y:S01]  /*7200*/  MUFU.TANH R79, R79 ;  /* 0x0000004f004f7308 */ /* 0x000ee20000002400 */
[----:B-1----:R-:W-:-:S05]  /*7210*/  FSEL R198, R76, -INF , P1 ;  /* 0xff8000004cc67808 */ /* 0x002fca0000800000 */
[----:B------:R-:W-:Y:S02]  /*7220*/  FFMA.FTZ R97, R198, UR4, -R97 ;  /* 0x00000004c6617c23 */ /* 0x000fe40008010861 */
[----:B------:R-:W-:Y:S01]  /*7230*/  MUFU.TANH R78, R78 ;  /* 0x0000004e004e7308 */ /* 0x000fe20000002400 */
[----:B--2---:R-:W-:Y:S01]  /*7240*/  FSEL R95, R77, -INF , P2 ;  /* 0xff8000004d5f7808 */ /* 0x004fe20001000000 */
[----:B------:R-:W1:Y:S04]  /*7250*/  SHFL.IDX PT, R198, R13, R230, 0x1f ;  /* 0x00001fe60dc67589 */ /* 0x000e6800000e0000 */
[----:B------:R-:W-:Y:S02]  /*7260*/  FFMA.FTZ R216, R95, UR4, -R94 ;  /* 0x000000045fd87c23 */ /* 0x000fe4000801085e */
[----:B------:R-:W-:Y:S01]  /*7270*/  MUFU.TANH R81, R81 ;  /* 0x0000005100517308 */ /* 0x000fe20000002400 */
[----:B---3--:R-:W-:-:S05]  /*7280*/  FSEL R201, R79, -INF , P1 ;  /* 0xff8000004fc97808 */ /* 0x008fca0000800000 */
[----:B------:R-:W-:Y:S02]  /*7290*/  FFMA.FTZ R94, R201, UR4, -R94 ;  /* 0x00000004c95e7c23 */ /* 0x000fe4000801085e */
[----:B------:R-:W2:Y:S01]  /*72a0*/  MUFU.TANH R80, R80 ;  /* 0x0000005000507308 */ /* 0x000ea20000002400 */
[----:B------:R-:W3:Y:S07]  /*72b0*/  SHFL.IDX PT, R201, R13, R231, 0x1f ;  /* 0x00001fe70dc97589 */ /* 0x000eee00000e0000 */
[----:B------:R-:W4:Y:S08]  /*72c0*/  MUFU.TANH R194, R194 ;  /* 0x000000c200c27308 */ /* 0x000f300000002400 */
[----:B------:R-:W1:Y:S01]  /*72d0*/  MUFU.TANH R82, R82 ;  /* 0x0000005200527308 */ /* 0x000e620000002400 */
[----:B--2---:R-:W-:-:S07]  /*72e0*/  FSEL R205, R80, -INF , P1 ;  /* 0xff80000050cd7808 */ /* 0x004fce0000800000 */
[----:B------:R-:W-:Y:S01]  /*72f0*/  MUFU.TANH R84, R84 ;  /* 0x0000005400547308 */ /* 0x000fe20000002400 */
[----:B----4-:R-:W-:-:S05]  /*7300*/  FSEL R202, R194, -INF , P2 ;  /* 0xff800000c2ca7808 */ /* 0x010fca0001000000 */
[----:B------:R-:W-:Y:S01]  /*7310*/  FFMA.FTZ R223, R202, UR4, -R213 ;  /* 0x00000004cadf7c23 */ /* 0x000fe200080108d5 */
[----:B------:R-:W-:Y:S01]  /*7320*/  FFMA.FTZ R202, -R14, R14, 1 ;  /* 0x3f8000000eca7423 */ /* 0x000fe2000001010e */
[----:B------:R-:W2:Y:S01]  /*7330*/  MUFU.TANH R83, R83 ;  /* 0x0000005300537308 */ /* 0x000ea20000002400 */
[----:B-1----:R-:W-:-:S05]  /*7340*/  FSEL R225, R82, -INF , P2 ;  /* 0xff80000052e17808 */ /* 0x002fca0001000000 */
[----:B------:R-:W-:Y:S01]  /*7350*/  FFMA.FTZ R225, R225, UR4, -R214 ;  /* 0x00000004e1e17c23 */ /* 0x000fe200080108d6 */
[----:B------:R-:W-:Y:S02]  /*7360*/  WARPGROUP.DEPBAR.LE gsb0, 0x0 ;  /* 0x00008000000079c5 */ /* 0x000fe40000010000 */
[----:B------:R-:W-:Y:S01]  /*7370*/  WARPGROUP.ARRIVE ;  /* 0x00000000000079c5 */ /* 0x000fe20000000000 */
[----:B------:R-:W-:Y:S05]  /*7380*/  MUFU.EX2 R118, R118 ;  /* 0x0000007600767308 */ /* 0x000fea0000000800 */
[----:B------:R-:W-:Y:S01]  /*7390*/  HGMMA.64x96x16.F32 R24, gdesc[UR8], R24, gsb0 ;  /* 0x01600000081879f0 */ /* 0x000fe20008000818 */
[----:B------:R-:W-:Y:S01]  /*73a0*/  R2UR UR8, R192 ;  /* 0x00000000c00872ca */ /* 0x000fe200000e0000 */
[----:B------:R-:W-:Y:S01]  /*73b0*/  UMOV UR10, UR6 ;  /* 0x00000006000a7c82 */ /* 0x000fe20008000000 */
[----:B------:R-:W-:Y:S01]  /*73c0*/  R2UR UR9, R193 ;  /* 0x00000000c10972ca */ /* 0x000fe200000e0000 */
[----:B------:R-:W-:Y:S01]  /*73d0*/  UMOV UR11, 0x40000040 ;  /* 0x40000040000b7882 */ /* 0x000fe20000000000 */
[----:B------:R1:W-:Y:S08]  /*73e0*/  MUFU.EX2 R88, R199 ;  /* 0x000000c700587308 */ /* 0x0003f00000000800 */
[----:B------:R-:W4:Y:S01]  /*73f0*/  MUFU.TANH R195, R195 ;  /* 0x000000c300c37308 */ /* 0x000f220000002400 */
[----:B-1----:R-:W-:-:S05]  /*7400*/  FSEL R199, R78, -INF , P2 ;  /* 0xff8000004ec77808 */ /* 0x002fca0001000000 */
[--C-:B------:R-:W-:Y:S01]  /*7410*/  FFMA.FTZ R95, R199, UR4, -R96.reuse ;  /* 0x00000004c75f7c23 */ /* 0x100fe20008010860 */
[----:B------:R-:W-:Y:S01]  /*7420*/  FSEL R199, R81, -INF , P2 ;  /* 0xff80000051c77808 */ /* 0x000fe20001000000 */
[----:B------:R-:W1:Y:S01]  /*7430*/  MUFU.TANH R98, R98 ;  /* 0x0000006200627308 */ /* 0x000e620000002400 */
[----:B------:R-:W-:Y:S01]  /*7440*/  FFMA.FTZ R96, R205, UR4, -R96 ;  /* 0x00000004cd607c23 */ /* 0x000fe20008010860 */
[----:B--2---:R-:W-:Y:S02]  /*7450*/  FSEL R205, R83, -INF , P1 ;  /* 0xff80000053cd7808 */ /* 0x004fe40000800000 */
[--C-:B------:R-:W-:Y:S01]  /*7460*/  FFMA.FTZ R226, R199, UR4, -R224.reuse ;  /* 0x00000004c7e27c23 */ /* 0x100fe200080108e0 */
[----:B------:R-:W-:Y:S02]  /*7470*/  FSEL R199, R84, -INF , P1 ;  /* 0xff80000054c77808 */ /* 0x000fe40000800000 */
[----:B------:R-:W-:Y:S01]  /*7480*/  FFMA.FTZ R224, R205, UR4, -R224 ;  /* 0x00000004cde07c23 */ /* 0x000fe200080108e0 */
[----:B------:R-:W2:Y:S02]  /*7490*/  MUFU.TANH R99, R99 ;  /* 0x0000006300637308 */ /* 0x000ea40000002400 */
[----:B------:R-:W-:Y:S01]  /*74a0*/  FFMA.FTZ R214, R199, UR4, -R214 ;  /* 0x00000004c7d67c23 */ /* 0x000fe200080108d6 */
[----:B----4-:R-:W-:-:S05]  /*74b0*/  FSEL R199, R195, -INF , P2 ;  /* 0xff800000c3c77808 */ /* 0x010fca0001000000 */
[----:B------:R-:W4:Y:S01]  /*74c0*/  MUFU.TANH R101, R101 ;  /* 0x0000006500657308 */ /* 0x000f220000002400 */
[----:B-1----:R-:W-:Y:S01]  /*74d0*/  FSEL R200, R98, -INF , P1 ;  /* 0xff80000062c87808 */ /* 0x002fe20000800000 */
[----:B------:R-:W-:-:S04]  /*74e0*/  FFMA.FTZ R199, R199, UR4, -R198 ;  /* 0x00000004c7c77c23 */ /* 0x000fc800080108c6 */
[----:B------:R-:W-:Y:S02]  /*74f0*/  FFMA.FTZ R213, R200, UR4, -R213 ;  /* 0x00000004c8d57c23 */ /* 0x000fe400080108d5 */
[----:B------:R-:W-:Y:S01]  /*7500*/  MUFU.TANH R103, R103 ;  /* 0x0000006700677308 */ /* 0x000fe20000002400 */
[----:B--2---:R-:W-:-:S05]  /*7510*/  FSEL R205, R99, -INF , P1 ;  /* 0xff80000063cd7808 */ /* 0x004fca0000800000 */
[----:B------:R-:W-:Y:S02]  /*7520*/  FFMA.FTZ R198, R205, UR4, -R198 ;  /* 0x00000004cdc67c23 */ /* 0x000fe400080108c6 */
[----:B------:R-:W1:Y:S01]  /*7530*/  MUFU.TANH R100, R100 ;  /* 0x0000006400647308 */ /* 0x000e620000002400 */
[----:B----4-:R-:W-:-:S05]  /*7540*/  FSEL R210, R101, -INF , P2 ;  /* 0xff80000065d27808 */ /* 0x010fca0001000000 */
[----:B------:R-:W-:Y:S02]  /*7550*/  FFMA.FTZ R210, R210, UR4, -R209 ;  /* 0x00000004d2d27c23 */ /* 0x000fe400080108d1 */
[----:B------:R-:W2:Y:S08]  /*7560*/  MUFU.TANH R102, R102 ;  /* 0x0000006600667308 */ /* 0x000eb00000002400 */
[----:B------:R-:W-:Y:S01]  /*7570*/  MUFU.TANH R104, R104 ;  /* 0x0000006800687308 */ /* 0x000fe20000002400 */
[----:B-1----:R-:W-:-:S05]  /*7580*/  FSEL R200, R100, -INF , P2 ;  /* 0xff80000064c87808 */ /* 0x002fca0001000000 */
[----:B---3--:R-:W-:Y:S02]  /*7590*/  FFMA.FTZ R200, R200, UR4, -R201 ;  /* 0x00000004c8c87c23 */ /* 0x008fe400080108c9 */
[----:B------:R-:W-:Y:S01]  /*75a0*/  MUFU.TANH R106, R106 ;  /* 0x0000006a006a7308 */ /* 0x000fe20000002400 */
[----:B--2---:R-:W-:-:S05]  /*75b0*/  FSEL R205, R102, -INF , P1 ;  /* 0xff80000066cd7808 */ /* 0x004fca0000800000 */
[----:B------:R-:W-:Y:S02]  /*75c0*/  FFMA.FTZ R201, R205, UR4, -R201 ;  /* 0x00000004cdc97c23 */ /* 0x000fe400080108c9 */
[----:B------:R-:W1:Y:S08]  /*75d0*/  MUFU.TANH R105, R105 ;  /* 0x0000006900697308 */ /* 0x000e700000002400 */
[----:B------:R-:W-:Y:S08]  /*75e0*/  MUFU.TANH R107, R107 ;  /* 0x0000006b006b7308 */ /* 0x000ff00000002400 */
[----:B------:R2:W-:Y:S01]  /*75f0*/  MUFU.EX2 R13, R208 ;  /* 0x000000d0000d7308 */ /* 0x0005e20000000800 */
[----:B------:R-:W-:-:S02]  /*7600*/  WARPGROUP.DEPBAR.LE gsb0, 0x0 ;  /* 0x00008000000079c5 */ /* 0x000fc40000010000 */
[----:B------:R-:W-:Y:S01]  /*7610*/  WARPGROUP.ARRIVE ;  /* 0x00000000000079c5 */ /* 0x000fe20000000000 */
[----:B-1----:R-:W-:-:S04]  /*7620*/  FSEL R205, R105, -INF , P2 ;  /* 0xff80000069cd7808 */ /* 0x002fc80001000000 */
[----:B------:R-:W1:Y:S01]  /*7630*/  MUFU.TANH R108, R108 ;  /* 0x0000006c006c7308 */ /* 0x000e620000002400 */
[----:B------:R-:W-:Y:S01]  /*7640*/  HGMMA.64x96x16.F32 R24, gdesc[UR8], R24, gsb0 ;  /* 0x01600000081879f0 */ /* 0x000fe20008000818 */
[----:B--2---:R-:W2:Y:S01]  /*7650*/  SHFL.IDX PT, R208, R12, R233, 0x1f ;  /* 0x00001fe90cd07589 */ /* 0x004ea200000e0000 */
[----:B------:R-:W-:-:S05]  /*7660*/  FFMA.FTZ R205, R205, UR4, -R212 ;  /* 0x00000004cdcd7c23 */ /* 0x000fca00080108d4 */
[----:B------:R-:W-:Y:S08]  /*7670*/  MUFU.TANH R110, R110 ;  /* 0x0000006e006e7308 */ /* 0x000ff00000002400 */
[----:B------:R3:W-:Y:S01]  /*7680*/  MUFU.EX2 R14, R203 ;  /* 0x000000cb000e7308 */ /* 0x0007e20000000800 */
[----:B-1----:R-:W-:-:S07]  /*7690*/  FSEL R211, R108, -INF , P2 ;  /* 0xff8000006cd37808 */ /* 0x002fce0001000000 */
[----:B------:R-:W-:Y:S01]  /*76a0*/  MUFU.TANH R109, R109 ;  /* 0x0000006d006d7308 */ /* 0x000fe20000002400 */
[----:B---3--:R-:W-:Y:S01]  /*76b0*/  FSEL R203, R104, -INF , P2 ;  /* 0xff80000068cb7808 */ /* 0x008fe20001000000 */
[----:B--2---:R-:W-:-:S04]  /*76c0*/  FFMA.FTZ R211, R211, UR4, -R208 ;  /* 0x00000004d3d37c23 */ /* 0x004fc800080108d0 */
[----:B------:R-:W-:Y:S02]  /*76d0*/  FFMA.FTZ R203, R203, UR4, -R206 ;  /* 0x00000004cbcb7c23 */ /* 0x000fe400080108ce */
[----:B------:R-:W-:Y:S08]  /*76e0*/  MUFU.TANH R111, R111 ;  /* 0x0000006f006f7308 */ /* 0x000ff00000002400 */
[----:B------:R-:W1:Y:S08]  /*76f0*/  MUFU.TANH R112, R112 ;  /* 0x0000007000707308 */ /* 0x000e700000002400 */
[----:B------:R-:W-:Y:S08]  /*7700*/  MUFU.TANH R114, R114 ;  /* 0x0000007200727308 */ /* 0x000ff00000002400 */
[----:B------:R-:W2:Y:S01]  /*7710*/  MUFU.TANH R113, R113 ;  /* 0x0000007100717308 */ /* 0x000ea20000002400 */
[----:B-1----:R-:W-:-:S05]  /*7720*/  FSEL R219, R112, -INF , P2 ;  /* 0xff80000070db7808 */ /* 0x002fca0001000000 */
[----:B------:R-:W-:Y:S02]  /*7730*/  FFMA.FTZ R219, R219, UR4, -R217 ;  /* 0x00000004dbdb7c23 */ /* 0x000fe400080108d9 */
[----:B------:R-:W1:Y:S08]  /*7740*/  MUFU.TANH R115, R115 ;  /* 0x0000007300737308 */ /* 0x000e700000002400 */
[----:B------:R-:W-:Y:S01]  /*7750*/  MUFU.TANH R116, R116 ;  /* 0x0000007400747308 */ /* 0x000fe20000002400 */
[----:B--2---:R-:W-:-:S05]  /*7760*/  FSEL R222, R113, -INF , P2 ;  /* 0xff80000071de7808 */ /* 0x004fca0001000000 */
[----:B------:R-:W-:Y:S02]  /*7770*/  FFMA.FTZ R222, R222, UR4, -R218 ;  /* 0x00000004dede7c23 */ /* 0x000fe400080108da */
[----:B------:R-:W-:Y:S01]  /*7780*/  MUFU.TANH R197, R197 ;  /* 0x000000c500c57308 */ /* 0x000fe20000002400 */
[----:B-1----:R-:W-:-:S07]  /*7790*/  FSEL R221, R115, -INF , P1 ;  /* 0xff80000073dd7808 */ /* 0x002fce0000800000 */
[----:B------:R-:W-:Y:S08]  /*77a0*/  MUFU.TANH R196, R196 ;  /* 0x000000c400c47308 */ /* 0x000ff00000002400 */
[----:B------:R-:W1:Y:S01]  /*77b0*/  MUFU.TANH R119, R119 ;  /* 0x0000007700777308 */ /* 0x000e620000002400 */
[----:B------:R-:W-:Y:S02]  /*77c0*/  WARPGROUP.DEPBAR.LE gsb0, 0x0 ;  /* 0x00008000000079c5 */ /* 0x000fe40000010000 */
[----:B------:R-:W2:Y:S05]  /*77d0*/  LDS R227, [R227+0x380] ;  /* 0x00038000e3e37984 */ /* 0x000eaa0000000800 */
[----:B------:R-:W-:Y:S01]  /*77e0*/  MUFU.EX2 R117, R117 ;  /* 0x0000007500757308 */ /* 0x000fe20000000800 */
[----:B-1----:R-:W-:-:S07]  /*77f0*/  FSEL R228, R119, -INF , P1 ;  /* 0xff80000077e47808 */ /* 0x002fce0000800000 */
[----:B------:R-:W1:Y:S08]  /*7800*/  MUFU.EX2 R93, R93 ;  /* 0x0000005d005d7308 */ /* 0x000e700000000800 */
[----:B------:R-:W3:Y:S01]  /*7810*/  MUFU.EX2 R92, R92 ;  /* 0x0000005c005c7308 */ /* 0x000ee20000000800 */
[----:B------:R-:W-:Y:S01]  /*7820*/  FFMA.FTZ R20, -R20, R20, 1 ;  /* 0x3f80000014147423 */ /* 0x000fe20000010114 */
[----:B------:R-:W-:-:S06]  /*7830*/  FFMA.FTZ R72, -R72, R72, 1 ;  /* 0x3f80000048487423 */ /* 0x000fcc0000010148 */
[----:B------:R-:W4:Y:S08]  /*7840*/  MUFU.EX2 R87, R87 ;  /* 0x0000005700577308 */ /* 0x000f300000000800 */
[----:B------:R-:W4:Y:S01]  /*7850*/  MUFU.EX2 R86, R86 ;  /* 0x0000005600567308 */ /* 0x000f220000000800 */
[----:B--2---:R-:W2:Y:S07]  /*7860*/  SHFL.IDX PT, R234, R227, R7, 0x1f ;  /* 0x00001f07e3ea7589 */ /* 0x004eae00000e0000 */
[----:B------:R-:W-:Y:S01]  /*7870*/  MUFU.EX2 R91, R91 ;  /* 0x0000005b005b7308 */ /* 0x000fe20000000800 */
[----:B------:R-:W-:Y:S04]  /*7880*/  SHFL.IDX PT, R232, R227, R232, 0x1f ;  /* 0x00001fe8e3e87589 */ /* 0x000fe800000e0000 */
[----:B------:R-:W1:Y:S01]  /*7890*/  SHFL.IDX PT, R233, R227, R233, 0x1f ;  /* 0x00001fe9e3e97589 */ /* 0x000e6200000e0000 */
[----:B------:R-:W-:Y:S01]  /*78a0*/  FFMA.FTZ R237, -R237, R237, 1 ;  /* 0x3f800000eded7423 */ /* 0x000fe200000101ed */
[----:B------:R-:W-:Y:S01]  /*78b0*/  FFMA.FTZ R235, -R235, R235, 1 ;  /* 0x3f800000ebeb7423 */ /* 0x000fe200000101eb */
[----:B------:R-:W-:Y:S01]  /*78c0*/  FFMA.FTZ R18, -R18, R18, 1 ;  /* 0x3f80000012127423 */ /* 0x000fe20000010112 */
[----:B------:R-:W3:Y:S01]  /*78d0*/  SHFL.IDX PT, R229, R227, R229, 0x1f ;  /* 0x00001fe5e3e57589 */ /* 0x000ee200000e0000 */
[----:B------:R-:W-:Y:S01]  /*78e0*/  FFMA.FTZ R19, -R19, R19, 1 ;  /* 0x3f80000013137423 */ /* 0x000fe20000010113 */
[----:B------:R-:W-:Y:S02]  /*78f0*/  MUFU.EX2 R89, R89 ;  /* 0x0000005900597308 */ /* 0x000fe40000000800 */
[----:B------:R-:W4:Y:S06]  /*7900*/  SHFL.IDX PT, R230, R227, R230, 0x1f ;  /* 0x00001fe6e3e67589 */ /* 0x000f2c00000e0000 */
[----:B------:R-:W-:Y:S01]  /*7910*/  MUFU.EX2 R85, R85 ;  /* 0x0000005500557308 */ /* 0x000fe20000000800 */
[--C-:B--2---:R-:W-:Y:S01]  /*7920*/  FADD.FTZ R24, R24, -R234.reuse ;  /* 0x800000ea18187221 */ /* 0x104fe20000010000 */
[----:B------:R-:W-:-:S03]  /*7930*/  FADD.FTZ R234, R26, -R234 ;  /* 0x800000ea1aea7221 */ /* 0x000fc60000010000 */
[----:B------:R-:W-:Y:S01]  /*7940*/  FMUL.FTZ R24, R118, R24 ;  /* 0x0000001876187220 */ /* 0x000fe20000410000 */
[----:B------:R-:W-:Y:S02]  /*7950*/  FMUL.FTZ R234, R88, R234 ;  /* 0x000000ea58ea7220 */ /* 0x000fe40000410000 */
[----:B------:R2:W2:Y:S01]  /*7960*/  MUFU.EX2 R26, R207 ;  /* 0x000000cf001a7308 */ /* 0x0004a20000000800 */
[----:B------:R-:W-:Y:S01]  /*7970*/  FMUL.FTZ R202, R202, R24 ;  /* 0x00000018caca7220 */ /* 0x000fe20000410000 */
[----:B------:R-:W-:Y:S01]  /*7980*/  FSEL R24, R103, -INF , P1 ;  /* 0xff80000067187808 */ /* 0x000fe20000800000 */
[----:B------:R-:W-:Y:S01]  /*7990*/  FFMA.FTZ R84, -R84, R84, 1 ;  /* 0x3f80000054547423 */ /* 0x000fe20000010154 */
[----:B-1----:R-:W-:Y:S01]  /*79a0*/  FADD.FTZ R28, R28, -R233 ;  /* 0x800000e91c1c7221 */ /* 0x002fe20000010000 */
[--C-:B---3--:R-:W-:Y:S01]  /*79b0*/  FADD.FTZ R29, R29, -R229.reuse ;  /* 0x800000e51d1d7221 */ /* 0x108fe20000010000 */
[----:B------:R-:W-:Y:S01]  /*79c0*/  FADD.FTZ R31, R31, -R229 ;  /* 0x800000e51f1f7221 */ /* 0x000fe20000010000 */
[----:B------:R-:W-:Y:S01]  /*79d0*/  FFMA.FTZ R209, R24, UR4, -R209 ;  /* 0x0000000418d17c23 */ /* 0x000fe200080108d1 */
[----:B------:R-:W-:Y:S01]  /*79e0*/  FSEL R24, R106, -INF , P1 ;  /* 0xff8000006a187808 */ /* 0x000fe20000800000 */
[--C-:B----4-:R-:W-:Y:S01]  /*79f0*/  FADD.FTZ R33, R33, -R230.reuse ;  /* 0x800000e621217221 */ /* 0x110fe20000010000 */
[----:B--2---:R-:W-:Y:S01]  /*7a00*/  FSEL R207, R109, -INF , P2 ;  /* 0xff8000006dcf7808 */ /* 0x004fe20001000000 */
[----:B------:R-:W-:Y:S01]  /*7a10*/  FADD.FTZ R35, R35, -R230 ;  /* 0x800000e623237221 */ /* 0x000fe20000010000 */
[----:B------:R-:W-:Y:S01]  /*7a20*/  MUFU.EX2 R97, R97 ;  /* 0x0000006100617308 */ /* 0x000fe20000000800 */
[----:B------:R-:W-:Y:S01]  /*7a30*/  FFMA.FTZ R206, R24, UR4, -R206 ;  /* 0x0000000418ce7c23 */ /* 0x000fe200080108ce */
[----:B------:R-:W-:Y:S01]  /*7a40*/  FSEL R24, R107, -INF , P1 ;  /* 0xff8000006b187808 */ /* 0x000fe20000800000 */
[----:B------:R-:W-:Y:S01]  /*7a50*/  FFMA.FTZ R207, R207, UR4, -R215 ;  /* 0x00000004cfcf7c23 */ /* 0x000fe200080108d7 */
[----:B------:R-:W-:-:S03]  /*7a60*/  FADD.FTZ R30, R30, -R233 ;  /* 0x800000e91e1e7221 */ /* 0x000fc60000010000 */
[----:B------:R-:W-:Y:S01]  /*7a70*/  FFMA.FTZ R212, R24, UR4, -R212 ;  /* 0x0000000418d47c23 */ /* 0x000fe200080108d4 */
[----:B------:R-:W-:Y:S01]  /*7a80*/  FSEL R24, R110, -INF , P1 ;  /* 0xff8000006e187808 */ /* 0x000fe20000800000 */
[----:B------:R-:W-:Y:S04]  /*7a90*/  MUFU.EX2 R95, R95 ;  /* 0x0000005f005f7308 */ /* 0x000fe80000000800 */
[----:B------:R-:W-:-:S04]  /*7aa0*/  FFMA.FTZ R208, R24, UR4, -R208 ;  /* 0x0000000418d07c23 */ /* 0x000fc800080108d0 */
[----:B------:R1:W2:Y:S01]  /*7ab0*/  MUFU.EX2 R24, R204 ;  /* 0x000000cc00187308 */ /* 0x0002a20000000800 */
[----:B------:R-:W-:-:S07]  /*7ac0*/  FFMA.FTZ R17, -R17, R17, 1 ;  /* 0x3f80000011117423 */ /* 0x000fce0000010111 */
[----:B------:R-:W-:Y:S01]  /*7ad0*/  MUFU.EX2 R94, R94 ;  /* 0x0000005e005e7308 */ /* 0x000fe20000000800 */
[----:B-1----:R-:W-:-:S05]  /*7ae0*/  FSEL R204, R111, -INF , P1 ;  /* 0xff8000006fcc7808 */ /* 0x002fca0000800000 */
[----:B------:R-:W-:Y:S02]  /*7af0*/  FFMA.FTZ R204, R204, UR4, -R215 ;  /* 0x00000004cccc7c23 */ /* 0x000fe400080108d7 */
[----:B------:R1:W3:Y:S01]  /*7b00*/  SHFL.IDX PT, R215, R12, R231, 0x1f ;  /* 0x00001fe70cd77589 */ /* 0x0002e200000e0000 */
[----:B------:R-:W-:Y:S03]  /*7b10*/  MUFU.EX2 R96, R96 ;  /* 0x0000006000607308 */ /* 0x000fe60000000800 */
[----:B------:R-:W4:Y:S05]  /*7b20*/  SHFL.IDX PT, R231, R227, R231, 0x1f ;  /* 0x00001fe7e3e77589 */ /* 0x000f2a00000e0000 */
[----:B------:R-:W2:Y:S01]  /*7b30*/  MUFU.EX2 R90, R90 ;  /* 0x0000005a005a7308 */ /* 0x000ea20000000800 */
[----:B-1----:R-:W-:-:S05]  /*7b40*/  FSEL R12, R114, -INF , P1 ;  /* 0xff800000720c7808 */ /* 0x002fca0000800000 */
[----:B------:R-:W-:Y:S02]  /*7b50*/  FFMA.FTZ R217, R12, UR4, -R217 ;  /* 0x000000040cd97c23 */ /* 0x000fe400080108d9 */
[----:B------:R1:W-:Y:S02]  /*7b60*/  MUFU.EX2 R12, R216 ;  /* 0x000000d8000c7308 */ /* 0x0003e40000000800 */
[----:B-1----:R-:W-:Y:S01]  /*7b70*/  FFMA.FTZ R216, R221, UR4, -R218 ;  /* 0x00000004ddd87c23 */ /* 0x002fe200080108da */
[----:B------:R-:W-:Y:S01]  /*7b80*/  FSEL R218, R116, -INF , P2 ;  /* 0xff80000074da7808 */ /* 0x000fe20001000000 */
[----:B------:R-:W-:Y:S01]  /*7b90*/  FMUL.FTZ R33, R93, R33 ;  /* 0x000000215d217220 */ /* 0x000fe20000410000 */
[----:B------:R-:W-:Y:S01]  /*7ba0*/  FSEL R221, R197, -INF , P1 ;  /* 0xff800000c5dd7808 */ /* 0x000fe20000800000 */
[----:B------:R-:W-:Y:S01]  /*7bb0*/  FMUL.FTZ R35, R92, R35 ;  /* 0x000000235c237220 */ /* 0x000fe20000410000 */
[----:B------:R-:W-:Y:S02]  /*7bc0*/  VIADD R230, R7, 0xc ;  /* 0x0000000c07e67836 */ /* 0x000fe40000000000 */
[--C-:B---3--:R-:W-:Y:S01]  /*7bd0*/  FFMA.FTZ R218, R218, UR4, -R215.reuse ;  /* 0x00000004dada7c23 */ /* 0x108fe200080108d7 */
[----:B------:R-:W-:Y:S01]  /*7be0*/  FMUL.FTZ R28, R87, R28 ;  /* 0x0000001c571c7220 */ /* 0x000fe20000410000 */
[----:B------:R-:W-:Y:S01]  /*7bf0*/  FFMA.FTZ R215, R221, UR4, -R215 ;  /* 0x00000004ddd77c23 */ /* 0x000fe200080108d7 */
[----:B------:R-:W-:Y:S01]  /*7c00*/  FSEL R221, R196, -INF , P2 ;  /* 0xff800000c4dd7808 */ /* 0x000fe20001000000 */
[----:B------:R-:W-:Y:S01]  /*7c10*/  FMUL.FTZ R29, R86, R29 ;  /* 0x0000001d561d7220 */ /* 0x000fe20000410000 */
[--C-:B----4-:R-:W-:Y:S01]  /*7c20*/  FADD.FTZ R38, R38, -R231.reuse ;  /* 0x800000e726267221 */ /* 0x110fe20000010000 */
[----:B------:R-:W-:-:S02]  /*7c30*/  FADD.FTZ R36, R36, -R231 ;  /* 0x800000e724247221 */ /* 0x000fc40000010000 */
[--C-:B------:R-:W-:Y:S01]  /*7c40*/  FFMA.FTZ R221, R221, UR4, -R220.reuse ;  /* 0x00000004dddd7c23 */ /* 0x100fe200080108dc */
[----:B------:R-:W-:Y:S01]  /*7c50*/  FFMA.FTZ R220, R228, UR4, -R220 ;  /* 0x00000004e4dc7c23 */ /* 0x000fe200080108dc */
[C---:B------:R-:W-:Y:S01]  /*7c60*/  IADD3 R228, R7.reuse, 0x10, RZ ;  /* 0x0000001007e47810 */ /* 0x040fe20007ffe0ff */
[----:B------:R-:W-:Y:S01]  /*7c70*/  FMUL.FTZ R33, R20, R33 ;  /* 0x0000002114217220 */ /* 0x000fe20000410000 */
[C---:B------:R-:W-:Y:S02]  /*7c80*/  IADD3 R231, R7.reuse, 0x8, RZ ;  /* 0x0000000807e77810 */ /* 0x040fe40007ffe0ff */
[----:B------:R-:W-:Y:S02]  /*7c90*/  IADD3 R229, R7, 0x14, RZ ;  /* 0x0000001407e57810 */ /* 0x000fe40007ffe0ff */
[----:B------:R-:W1:Y:S01]  /*7ca0*/  SHFL.IDX PT, R228, R227, R228, 0x1f ;  /* 0x00001fe4e3e47589 */ /* 0x000e6200000e0000 */
[----:B------:R-:W-:Y:S01]  /*7cb0*/  FMUL.FTZ R36, R26, R36 ;  /* 0x000000241a247220 */ /* 0x000fe20000410000 */
[----:B------:R-:W-:Y:S01]  /*7cc0*/  FMUL.FTZ R30, R85, R30 ;  /* 0x0000001e551e7220 */ /* 0x000fe20000410000 */
[----:B------:R-:W-:Y:S01]  /*7cd0*/  VIADD R233, R7, 0x18 ;  /* 0x0000001807e97836 */ /* 0x000fe20000000000 */
[----:B------:R3:W4:Y:S01]  /*7ce0*/  SHFL.IDX PT, R227, R227, R11, 0x1f ;  /* 0x00001f0be3e37589 */ /* 0x00072200000e0000 */
[----:B------:R-:W-:Y:S01]  /*7cf0*/  FFMA.FTZ R78, -R78, R78, 1 ;  /* 0x3f8000004e4e7423 */ /* 0x000fe2000001014e */
[----:B------:R-:W-:Y:S01]  /*7d00*/  FFMA.FTZ R79, -R79, R79, 1 ;  /* 0x3f8000004f4f7423 */ /* 0x000fe2000001014f */
[----:B------:R-:W-:Y:S01]  /*7d10*/  FFMA.FTZ R80, -R80, R80, 1 ;  /* 0x3f80000050507423 */ /* 0x000fe20000010150 */
[----:B------:R-:W-:Y:S01]  /*7d20*/  FFMA.FTZ R74, -R74, R74, 1 ;  /* 0x3f8000004a4a7423 */ /* 0x000fe2000001014a */
[----:B------:R-:W-:Y:S01]  /*7d30*/  MUFU.EX2 R201, R201 ;  /* 0x000000c900c97308 */ /* 0x000fe20000000800 */
[----:B------:R-:W-:-:S07]  /*7d40*/  FFMA.FTZ R195, -R195, R195, 1 ;  /* 0x3f800000c3c37423 */ /* 0x000fce00000101c3 */
[----:B------:R-:W-:Y:S01]  /*7d50*/  MUFU.EX2 R210, R210 ;  /* 0x000000d200d27308 */ /* 0x000fe20000000800 */
[----:B------:R-:W-:-:S07]  /*7d60*/  FMUL.FTZ R20, R72, R35 ;  /* 0x0000002348147220 */ /* 0x000fce0000410000 */
[----:B------:R-:W-:Y:S01]  /*7d70*/  MUFU.EX2 R209, R209 ;  /* 0x000000d100d17308 */ /* 0x000fe20000000800 */
[----:B-1----:R-:W-:-:S07]  /*7d80*/  FADD.FTZ R34, R34, -R228 ;  /* 0x800000e422227221 */ /* 0x002fce0000010000 */
[----:B------:R-:W-:Y:S01]  /*7d90*/  MUFU.EX2 R205, R205 ;  /* 0x000000cd00cd7308 */ /* 0x000fe20000000800 */
[----:B------:R-:W-:-:S07]  /*7da0*/  FFMA.FTZ R101, -R101, R101, 1 ;  /* 0x3f80000065657423 */ /* 0x000fce0000010165 */
[----:B------:R-:W-:Y:S08]  /*7db0*/  MUFU.EX2 R212, R212 ;  /* 0x000000d400d47308 */ /* 0x000ff00000000800 */
        /* <DEDUP_REMOVED lines=19> */
[----:B---3--:R1:W-:Y:S01]  /*7ef0*/  MUFU.EX2 R11, R226 ;  /* 0x000000e2000b7308 */ /* 0x0083e20000000800 */
[--C-:B----4-:R-:W-:Y:S01]  /*7f00*/  FADD.FTZ R37, R37, -R227.reuse ;  /* 0x800000e325257221 */ /* 0x110fe20000010000 */
[----:B------:R-:W-:Y:S01]  /*7f10*/  FADD.FTZ R39, R39, -R227 ;  /* 0x800000e327277221 */ /* 0x000fe20000010000 */
[----:B------:R-:W-:Y:S01]  /*7f20*/  FFMA.FTZ R119, -R119, R119, 1 ;  /* 0x3f80000077777423 */ /* 0x000fe20000010177 */
[----:B------:R-:W-:Y:S01]  /*7f30*/  R2UR UR4, R236 ;  /* 0x00000000ec0472ca */ /* 0x000fe200000e0000 */
[----:B-1----:R-:W-:-:S03]  /*7f40*/  FFMA.FTZ R226, -R15, R15, 1 ;  /* 0x3f8000000fe27423 */ /* 0x002fc6000001010f */
[----:B------:R1:W-:Y:S02]  /*7f50*/  MUFU.EX2 R15, R224 ;  /* 0x000000e0000f7308 */ /* 0x0003e40000000800 */
[----:B-1----:R-:W-:Y:S01]  /*7f60*/  FMUL.FTZ R224, R226, R234 ;  /* 0x000000eae2e07220 */ /* 0x002fe20000410000 */
[----:B------:R-:W-:Y:S01]  /*7f70*/  FADD.FTZ R226, R25, -R232 ;  /* 0x800000e819e27221 */ /* 0x000fe20000010000 */
[----:B------:R-:W-:-:S04]  /*7f80*/  FFMA.FTZ R35, -R73, R73, 1 ;  /* 0x3f80000049237423 */ /* 0x000fc80000010149 */
[----:B------:R1:W-:Y:S01]  /*7f90*/  MUFU.EX2 R25, R225 ;  /* 0x000000e100197308 */ /* 0x0003e20000000800 */
[----:B------:R-:W-:-:S07]  /*7fa0*/  FADD.FTZ R232, R27, -R232 ;  /* 0x800000e81be87221 */ /* 0x000fce0000010000 */
[----:B------:R3:W4:Y:S01]  /*7fb0*/  MUFU.EX2 R27, R214 ;  /* 0x000000d6001b7308 */ /* 0x0007220000000800 */
[----:B-1----:R-:W-:-:S07]  /*7fc0*/  FADD.FTZ R225, R32, -R228 ;  /* 0x800000e420e17221 */ /* 0x002fce0000010000 */
[----:B------:R1:W4:Y:S01]  /*7fd0*/  MUFU.EX2 R32, R223 ;  /* 0x000000df00207308 */ /* 0x0003220000000800 */
[----:B---3--:R-:W-:Y:S01]  /*7fe0*/  FFMA.FTZ R214, -R3, R3, 1 ;  /* 0x3f80000003d67423 */ /* 0x008fe20000010103 */
[----:B------:R-:W-:Y:S01]  /*7ff0*/  FFMA.FTZ R227, -R2, R2, 1 ;  /* 0x3f80000002e37423 */ /* 0x000fe20000010102 */
[----:B------:R3:W5:Y:S04]  /*8000*/  LDL.LU R3, [R1+0x28] ;  /* 0x0000280001037983 */ /* 0x0007680000300800 */
[----:B------:R3:W5:Y:S01]  /*8010*/  LDL.LU R2, [R1+0x24] ;  /* 0x0000240001027983 */ /* 0x0007620000300800 */
[----:B------:R-:W-:Y:S01]  /*8020*/  FMUL.FTZ R34, R91, R34 ;  /* 0x000000225b227220 */ /* 0x000fe20000410000 */
[----:B-1----:R-:W-:Y:S01]  /*8030*/  FMUL.FTZ R223, R117, R226 ;  /* 0x000000e275df7220 */ /* 0x002fe20000410000 */
[----:B------:R-:W-:Y:S01]  /*8040*/  FMUL.FTZ R232, R89, R232 ;  /* 0x000000e859e87220 */ /* 0x000fe20000410000 */
[----:B------:R1:W3:Y:S01]  /*8050*/  LDS R226, [R9+0x380] ;  /* 0x0003800009e27984 */ /* 0x0002e20000000800 */
[----:B--2---:R-:W-:Y:S01]  /*8060*/  FMUL.FTZ R72, R24, R38 ;  /* 0x0000002618487220 */ /* 0x004fe20000410000 */
[----:B------:R-:W-:Y:S01]  /*8070*/  FMUL.FTZ R223, R214, R223 ;  /* 0x000000dfd6df7220 */ /* 0x000fe20000410000 */
[----:B------:R-:W-:Y:S01]  /*8080*/  FMUL.FTZ R214, R227, R232 ;  /* 0x000000e8e3d67220 */ /* 0x000fe20000410000 */
[----:B------:R-:W-:-:S02]  /*8090*/  VIADD R232, R7, 0x4 ;  /* 0x0000000407e87836 */ /* 0x000fc40000000000 */
[----:B------:R-:W-:Y:S01]  /*80a0*/  FMUL.FTZ R35, R35, R36 ;  /* 0x0000002423237220 */ /* 0x000fe20000410000 */
[----:B------:R-:W-:Y:S02]  /*80b0*/  VIADD R228, R7, 0x10 ;  /* 0x0000001007e47836 */ /* 0x000fe40000000000 */
[----:B------:R-:W-:Y:S01]  /*80c0*/  FFMA.FTZ R36, -R76, R76, 1 ;  /* 0x3f8000004c247423 */ /* 0x000fe2000001014c */
[----:B-1----:R1:W-:Y:S01]  /*80d0*/  MUFU.EX2 R9, R213 ;  /* 0x000000d500097308 */ /* 0x0023e20000000800 */
[----:B------:R-:W-:Y:S01]  /*80e0*/  FMUL.FTZ R39, R97, R39 ;  /* 0x0000002761277220 */ /* 0x000fe20000410000 */
[----:B------:R-:W-:Y:S02]  /*80f0*/  VIADD R234, R7, 0x1c ;  /* 0x0000001c07ea7836 */ /* 0x000fe40000000000 */
[----:B------:R-:W-:Y:S01]  /*8100*/  FMUL.FTZ R30, R17, R30 ;  /* 0x0000001e111e7220 */ /* 0x000fe20000410000 */
[----:B------:R-:W-:Y:S01]  /*8110*/  FMUL.FTZ R37, R90, R37 ;  /* 0x000000255a257220 */ /* 0x000fe20000410000 */
[----:B------:R-:W-:Y:S01]  /*8120*/  FMUL.FTZ R36, R36, R39 ;  /* 0x0000002724247220 */ /* 0x000fe20000410000 */
[----:B------:R-:W-:Y:S01]  /*8130*/  FFMA.FTZ R39, -R77, R77, 1 ;  /* 0x3f8000004d277423 */ /* 0x000fe2000001014d */
[----:B------:R-:W2:Y:S01]  /*8140*/  MUFU.EX2 R17, R199 ;  /* 0x000000c700117308 */ /* 0x000ea20000000800 */
[----:B-1----:R-:W-:Y:S01]  /*8150*/  FMUL.FTZ R213, R237, R28 ;  /* 0x0000001cedd57220 */ /* 0x002fe20000410000 */
[----:B------:R-:W-:Y:S01]  /*8160*/  FMUL.FTZ R28, R13, R31 ;  /* 0x0000001f0d1c7220 */ /* 0x000fe20000410000 */
[----:B------:R-:W-:Y:S01]  /*8170*/  FMUL.FTZ R31, R235, R29 ;  /* 0x0000001deb1f7220 */ /* 0x000fe20000410000 */
[----:B------:R-:W-:-:S02]  /*8180*/  FMUL.FTZ R37, R74, R37 ;  /* 0x000000254a257220 */ /* 0x000fc40000410000 */
[----:B------:R-:W-:Y:S01]  /*8190*/  FMUL.FTZ R29, R18, R28 ;  /* 0x0000001c121d7220 */ /* 0x000fe20000410000 */
[----:B------:R-:W-:Y:S01]  /*81a0*/  FFMA.FTZ R28, -R21, R21, 1 ;  /* 0x3f800000151c7423 */ /* 0x000fe20000010115 */
[----:B------:R-:W-:Y:S01]  /*81b0*/  FMUL.FTZ R21, R14, R225 ;  /* 0x000000e10e157220 */ /* 0x000fe20000410000 */
[----:B------:R1:W2:Y:S03]  /*81c0*/  MUFU.EX2 R18, R198 ;  /* 0x000000c600127308 */ /* 0x0002a60000000800 */
[----:B------:R-:W-:Y:S01]  /*81d0*/  FMUL.FTZ R21, R19, R21 ;  /* 0x0000001513157220 */ /* 0x000fe20000410000 */
[----:B------:R-:W-:Y:S01]  /*81e0*/  FMUL.FTZ R19, R28, R34 ;  /* 0x000000221c137220 */ /* 0x000fe20000410000 */
[----:B------:R-:W-:-:S04]  /*81f0*/  FFMA.FTZ R34, -R75, R75, 1 ;  /* 0x3f8000004b227423 */ /* 0x000fc8000001014b */
[----:B------:R-:W-:Y:S01]  /*8200*/  FMUL.FTZ R34, R34, R72 ;  /* 0x0000004822227220 */ /* 0x000fe20000410000 */
[----:B---3--:R-:W3:Y:S04]  /*8210*/  SHFL.IDX PT, R73, R226, R230, 0x1f ;  /* 0x00001fe6e2497589 */ /* 0x008ee800000e0000 */
[----:B------:R-:W2:Y:S04]  /*8220*/  SHFL.IDX PT, R28, R226, R7, 0x1f ;  /* 0x00001f07e21c7589 */ /* 0x000ea800000e0000 */
[----:B------:R-:W2:Y:S04]  /*8230*/  SHFL.IDX PT, R38, R226, R232, 0x1f ;  /* 0x00001fe8e2267589 */ /* 0x000ea800000e0000 */
[----:B------:R-:W2:Y:S04]  /*8240*/  SHFL.IDX PT, R72, R226, R231, 0x1f ;  /* 0x00001fe7e2487589 */ /* 0x000ea800000e0000 */
[----:B------:R-:W2:Y:S04]  /*8250*/  SHFL.IDX PT, R75, R226, R228, 0x1f ;  /* 0x00001fe4e24b7589 */ /* 0x000ea800000e0000 */
[----:B-1----:R-:W1:Y:S01]  /*8260*/  SHFL.IDX PT, R198, R226, R229, 0x1f ;  /* 0x00001fe5e2c67589 */ /* 0x002e6200000e0000 */
[----:B---3--:R-:W-:-:S03]  /*8270*/  FADD.FTZ R47, R47, -R73 ;  /* 0x800000492f2f7221 */ /* 0x008fc60000010000 */
[----:B------:R-:W3:Y:S01]  /*8280*/  SHFL.IDX PT, R199, R226, R233, 0x1f ;  /* 0x00001fe9e2c77589 */ /* 0x000ee200000e0000 */
[----:B------:R-:W-:Y:S01]  /*8290*/  FADD.FTZ R45, R45, -R73 ;  /* 0x800000492d2d7221 */ /* 0x000fe20000010000 */
[----:B----4-:R-:W-:Y:S01]  /*82a0*/  FMUL.FTZ R47, R27, R47 ;  /* 0x0000002f1b2f7220 */ /* 0x010fe20000410000 */
[--C-:B--2---:R-:W-:Y:S01]  /*82b0*/  FADD.FTZ R40, R40, -R28.reuse ;  /* 0x8000001c28287221 */ /* 0x104fe20000010000 */
[----:B------:R-:W-:Y:S01]  /*82c0*/  FADD.FTZ R28, R42, -R28 ;  /* 0x8000001c2a1c7221 */ /* 0x000fe20000010000 */
[----:B------:R-:W2:Y:S01]  /*82d0*/  SHFL.IDX PT, R226, R226, R234, 0x1f ;  /* 0x00001feae2e27589 */ /* 0x000ea200000e0000 */
[----:B------:R-:W-:Y:S01]  /*82e0*/  FMUL.FTZ R47, R84, R47 ;  /* 0x0000002f542f7220 */ /* 0x000fe20000410000 */
[----:B------:R-:W-:Y:S01]  /*82f0*/  FADD.FTZ R41, R41, -R38 ;  /* 0x8000002629297221 */ /* 0x000fe20000010000 */
[----:B------:R-:W-:Y:S01]  /*8300*/  FMUL.FTZ R40, R12, R40 ;  /* 0x000000280c287220 */ /* 0x000fe20000410000 */
[----:B------:R-:W4:Y:S01]  /*8310*/  LDL R84, [R1+0x10] ;  /* 0x0000100001547983 */ /* 0x000f220000100800 */
[----:B------:R-:W-:Y:S01]  /*8320*/  FADD.FTZ R46, R46, -R72 ;  /* 0x800000482e2e7221 */ /* 0x000fe20000010000 */
[----:B------:R-:W-:Y:S01]  /*8330*/  FMUL.FTZ R41, R95, R41 ;  /* 0x000000295f297220 */ /* 0x000fe20000410000 */
[----:B------:R-:W-:Y:S01]  /*8340*/  FADD.FTZ R38, R43, -R38 ;  /* 0x800000262b267221 */ /* 0x000fe20000010000 */
[----:B------:R1:W2:Y:S01]  /*8350*/  LDS R42, [R10+0x380] ;  /* 0x000380000a2a7984 */ /* 0x0002a20000000800 */
[----:B------:R-:W-:Y:S01]  /*8360*/  FMUL.FTZ R39, R39, R40 ;  /* 0x0000002827277220 */ /* 0x000fe20000410000 */
[----:B------:R-:W-:Y:S01]  /*8370*/  FMUL.FTZ R40, R78, R41 ;  /* 0x000000294e287220 */ /* 0x000fe20000410000 */
[--C-:B------:R-:W-:Y:S01]  /*8380*/  FADD.FTZ R48, R48, -R75.reuse ;  /* 0x8000004b30307221 */ /* 0x100fe20000010000 */
[----:B------:R-:W-:Y:S01]  /*8390*/  FFMA.FTZ R41, -R83, R83, 1 ;  /* 0x3f80000053297423 */ /* 0x000fe20000010153 */
[----:B------:R-:W-:Y:S01]  /*83a0*/  FMUL.FTZ R46, R15, R46 ;  /* 0x0000002e0f2e7220 */ /* 0x000fe20000410000 */
[----:B------:R-:W-:Y:S01]  /*83b0*/  FMUL.FTZ R28, R94, R28 ;  /* 0x0000001c5e1c7220 */ /* 0x000fe20000410000 */
[----:B------:R-:W-:Y:S01]  /*83c0*/  FMUL.FTZ R43, R96, R38 ;  /* 0x00000026602b7220 */ /* 0x000fe20000410000 */
[----:B------:R-:W-:Y:S01]  /*83d0*/  FADD.FTZ R44, R44, -R72 ;  /* 0x800000482c2c7221 */ /* 0x000fe20000010000 */
[----:B------:R-:W-:Y:S01]  /*83e0*/  FMUL.FTZ R41, R41, R46 ;  /* 0x0000002e29297220 */ /* 0x000fe20000410000 */
[----:B------:R-:W-:Y:S01]  /*83f0*/  FMUL.FTZ R73, R32, R48 ;  /* 0x0000003020497220 */ /* 0x000fe20000410000 */
[----:B-1----:R-:W-:Y:S01]  /*8400*/  FMUL.FTZ R10, R79, R28 ;  /* 0x0000001c4f0a7220 */ /* 0x002fe20000410000 */
[----:B------:R-:W-:Y:S01]  /*8410*/  FMUL.FTZ R38, R80, R43 ;  /* 0x0000002b50267220 */ /* 0x000fe20000410000 */
[----:B------:R-:W-:Y:S01]  /*8420*/  FFMA.FTZ R46, -R194, R194, 1 ;  /* 0x3f800000c22e7423 */ /* 0x000fe200000101c2 */
[----:B------:R-:W-:Y:S01]  /*8430*/  FFMA.FTZ R43, -R81, R81, 1 ;  /* 0x3f800000512b7423 */ /* 0x000fe20000010151 */
[----:B------:R-:W-:Y:S01]  /*8440*/  FMUL.FTZ R28, R11, R44 ;  /* 0x0000002c0b1c7220 */ /* 0x000fe20000410000 */
[----:B------:R-:W-:Y:S01]  /*8450*/  FADD.FTZ R49, R49, -R198 ;  /* 0x800000c631317221 */ /* 0x000fe20000010000 */
[----:B------:R-:W-:Y:S01]  /*8460*/  FMUL.FTZ R46, R46, R73 ;  /* 0x000000492e2e7220 */ /* 0x000fe20000410000 */
[----:B------:R-:W-:Y:S01]  /*8470*/  FADD.FTZ R50, R50, -R75 ;  /* 0x8000004b32327221 */ /* 0x000fe20000010000 */
[----:B------:R-:W-:Y:S01]  /*8480*/  FMUL.FTZ R43, R43, R28 ;  /* 0x0000001c2b2b7220 */ /* 0x000fe20000410000 */
[----:B------:R-:W-:Y:S01]  /*8490*/  FMUL.FTZ R28, R17, R49 ;  /* 0x00000031111c7220 */ /* 0x000fe20000410000 */
[--C-:B---3--:R-:W-:Y:S01]  /*84a0*/  FADD.FTZ R54, R54, -R199.reuse ;  /* 0x800000c736367221 */ /* 0x108fe20000010000 */
[--C-:B--2---:R-:W-:Y:S01]  /*84b0*/  FADD.FTZ R53, R53, -R226.reuse ;  /* 0x800000e235357221 */ /* 0x104fe20000010000 */
[----:B------:R-:W-:Y:S01]  /*84c0*/  FADD.FTZ R55, R55, -R226 ;  /* 0x800000e237377221 */ /* 0x000fe20000010000 */
[----:B------:R-:W-:Y:S01]  /*84d0*/  FMUL.FTZ R49, R195, R28 ;  /* 0x0000001cc3317220 */ /* 0x000fe20000410000 */
[----:B------:R-:W-:Y:S01]  /*84e0*/  FADD.FTZ R51, R51, -R198 ;  /* 0x800000c633337221 */ /* 0x000fe20000010000 */
[----:B------:R-:W1:Y:S01]  /*84f0*/  MUFU.EX2 R221, R221 ;  /* 0x000000dd00dd7308 */ /* 0x000e620000000800 */
[----:B------:R-:W-:Y:S01]  /*8500*/  FFMA.FTZ R48, -R99, R99, 1 ;  /* 0x3f80000063307423 */ /* 0x000fe20000010163 */
[----:B------:R-:W-:Y:S01]  /*8510*/  FFMA.FTZ R44, -R82, R82, 1 ;  /* 0x3f800000522c7423 */ /* 0x000fe20000010152 */
[----:B------:R-:W-:Y:S01]  /*8520*/  FMUL.FTZ R45, R25, R45 ;  /* 0x0000002d192d7220 */ /* 0x000fe20000410000 */
[----:B------:R-:W-:Y:S01]  /*8530*/  FADD.FTZ R52, R52, -R199 ;  /* 0x800000c734347221 */ /* 0x000fe20000010000 */
[----:B------:R-:W2:Y:S04]  /*8540*/  SHFL.IDX PT, R79, R42, R7, 0x1f ;  /* 0x00001f072a4f7589 */ /* 0x000ea800000e0000 */
[----:B------:R-:W3:Y:S04]  /*8550*/  SHFL.IDX PT, R76, R42, R232, 0x1f ;  /* 0x00001fe82a4c7589 */ /* 0x000ee800000e0000 */
[----:B------:R-:W1:Y:S04]  /*8560*/  SHFL.IDX PT, R74, R42, R230, 0x1f ;  /* 0x00001fe62a4a7589 */ /* 0x000e6800000e0000 */
[----:B------:R-:W1:Y:S04]  /*8570*/  SHFL.IDX PT, R77, R42, R231, 0x1f ;  /* 0x00001fe72a4d7589 */ /* 0x000e6800000e0000 */
[----:B------:R-:W1:Y:S04]  /*8580*/  SHFL.IDX PT, R73, R42, R233, 0x1f ;  /* 0x00001fe92a497589 */ /* 0x000e6800000e0000 */
[----:B------:R-:W1:Y:S04]  /*8590*/  SHFL.IDX PT, R75, R42, R228, 0x1f ;  /* 0x00001fe42a4b7589 */ /* 0x000e6800000e0000 */
[----:B------:R-:W-:Y:S01]  /*85a0*/  SHFL.IDX PT, R72, R42, R234, 0x1f ;  /* 0x00001fea2a487589 */ /* 0x000fe200000e0000 */
[----:B------:R-:W-:Y:S01]  /*85b0*/  FMUL.FTZ R83, R201, R54 ;  /* 0x00000036c9537220 */ /* 0x000fe20000410000 */
[----:B------:R-:W-:Y:S01]  /*85c0*/  MUFU.EX2 R220, R220 ;  /* 0x000000dc00dc7308 */ /* 0x000fe20000000800 */
[----:B------:R-:W-:Y:S01]  /*85d0*/  FMUL.FTZ R50, R9, R50 ;  /* 0x0000003209327220 */ /* 0x000fe20000410000 */
[----:B------:R1:W1:Y:S01]  /*85e0*/  SHFL.IDX PT, R28, R42, R229, 0x1f ;  /* 0x00001fe52a1c7589 */ /* 0x00026200000e0000 */
[----:B------:R-:W-:Y:S01]  /*85f0*/  FMUL.FTZ R54, R210, R53 ;  /* 0x00000035d2367220 */ /* 0x000fe20000410000 */
[----:B------:R-:W-:Y:S01]  /*8600*/  FMUL.FTZ R78, R209, R55 ;  /* 0x00000037d14e7220 */ /* 0x000fe20000410000 */
[----:B------:R-:W-:Y:S01]  /*8610*/  FMUL.FTZ R51, R18, R51 ;  /* 0x0000003312337220 */ /* 0x000fe20000410000 */
[----:B------:R-:W-:Y:S01]  /*8620*/  FMUL.FTZ R44, R44, R45 ;  /* 0x0000002d2c2c7220 */ /* 0x000fe20000410000 */
[----:B------:R-:W-:Y:S01]  /*8630*/  FMUL.FTZ R53, R101, R54 ;  /* 0x0000003665357220 */ /* 0x000fe20000410000 */
[--C-:B--2---:R-:W-:Y:S01]  /*8640*/  FADD.FTZ R54, R56, -R79.reuse ;  /* 0x8000004f38367221 */ /* 0x104fe20000010000 */
[--C-:B---3--:R-:W-:Y:S01]  /*8650*/  FADD.FTZ R56, R57, -R76.reuse ;  /* 0x8000004c39387221 */ /* 0x108fe20000010000 */
[----:B------:R-:W-:Y:S01]  /*8660*/  FADD.FTZ R55, R58, -R79 ;  /* 0x8000004f3a377221 */ /* 0x000fe20000010000 */
[----:B------:R-:W-:Y:S01]  /*8670*/  FADD.FTZ R59, R59, -R76 ;  /* 0x8000004c3b3b7221 */ /* 0x000fe20000010000 */
[----:B-1----:R-:W1:Y:S01]  /*8680*/  MUFU.EX2 R42, R216 ;  /* 0x000000d8002a7308 */ /* 0x002e620000000800 */
[--C-:B------:R-:W-:Y:S01]  /*8690*/  FADD.FTZ R58, R61, -R74.reuse ;  /* 0x8000004a3d3a7221 */ /* 0x100fe20000010000 */
[----:B------:R-:W-:Y:S01]  /*86a0*/  FADD.FTZ R60, R60, -R77 ;  /* 0x8000004d3c3c7221 */ /* 0x000fe20000010000 */
[--C-:B------:R-:W-:Y:S01]  /*86b0*/  FADD.FTZ R57, R68, -R73.reuse ;  /* 0x8000004944397221 */ /* 0x100fe20000010000 */
[----:B------:R-:W-:Y:S01]  /*86c0*/  FADD.FTZ R70, R70, -R73 ;  /* 0x8000004946467221 */ /* 0x000fe20000010000 */
[----:B------:R-:W-:Y:S01]  /*86d0*/  FADD.FTZ R77, R62, -R77 ;  /* 0x8000004d3e4d7221 */ /* 0x000fe20000010000 */
[----:B------:R-:W-:Y:S01]  /*86e0*/  FFMA.FTZ R73, -R105, R105, 1 ;  /* 0x3f80000069497423 */ /* 0x000fe20000010169 */
[----:B------:R-:W-:Y:S01]  /*86f0*/  FMUL.FTZ R56, R205, R56 ;  /* 0x00000038cd387220 */ /* 0x000fe20000410000 */
[----:B------:R-:W-:Y:S01]  /*8700*/  FMUL.FTZ R48, R48, R51 ;  /* 0x0000003330307220 */ /* 0x000fe20000410000 */
[----:B------:R-:W-:Y:S01]  /*8710*/  FADD.FTZ R63, R63, -R74 ;  /* 0x8000004a3f3f7221 */ /* 0x000fe20000010000 */
[----:B------:R-:W-:Y:S01]  /*8720*/  FMUL.FTZ R62, R212, R59 ;  /* 0x0000003bd43e7220 */ /* 0x000fe20000410000 */
[----:B------:R-:W-:Y:S01]  /*8730*/  FFMA.FTZ R51, -R103, R103, 1 ;  /* 0x3f80000067337423 */ /* 0x000fe20000010167 */
[----:B------:R-:W-:Y:S01]  /*8740*/  FFMA.FTZ R76, -R109, R109, 1 ;  /* 0x3f8000006d4c7423 */ /* 0x000fe2000001016d */
[----:B------:R-:W-:Y:S01]  /*8750*/  FMUL.FTZ R59, R207, R58 ;  /* 0x0000003acf3b7220 */ /* 0x000fe20000410000 */
[--C-:B------:R-:W-:Y:S01]  /*8760*/  FADD.FTZ R64, R64, -R75.reuse ;  /* 0x8000004b40407221 */ /* 0x100fe20000010000 */
[----:B------:R-:W-:Y:S01]  /*8770*/  FMUL.FTZ R73, R73, R56 ;  /* 0x0000003849497220 */ /* 0x000fe20000410000 */
[----:B------:R-:W-:Y:S01]  /*8780*/  FFMA.FTZ R74, -R110, R110, 1 ;  /* 0x3f8000006e4a7423 */ /* 0x000fe2000001016e */
[----:B------:R-:W-:Y:S01]  /*8790*/  FMUL.FTZ R77, R208, R77 ;  /* 0x0000004dd04d7220 */ /* 0x000fe20000410000 */
[----:B------:R-:W-:Y:S01]  /*87a0*/  FMUL.FTZ R56, R204, R63 ;  /* 0x0000003fcc387220 */ /* 0x000fe20000410000 */
[----:B------:R-:W-:Y:S01]  /*87b0*/  FFMA.FTZ R45, -R98, R98, 1 ;  /* 0x3f800000622d7423 */ /* 0x000fe20000010162 */
[----:B------:R-:W-:Y:S01]  /*87c0*/  FMUL.FTZ R51, R51, R78 ;  /* 0x0000004e33337220 */ /* 0x000fe20000410000 */
[--C-:B------:R-:W-:Y:S01]  /*87d0*/  FADD.FTZ R65, R65, -R28.reuse ;  /* 0x8000001c41417221 */ /* 0x100fe20000010000 */
[----:B------:R-:W-:Y:S01]  /*87e0*/  FMUL.FTZ R76, R76, R59 ;  /* 0x0000003b4c4c7220 */ /* 0x000fe20000410000 */
[----:B------:R-:W-:Y:S01]  /*87f0*/  FADD.FTZ R67, R67, -R28 ;  /* 0x8000001c43437221 */ /* 0x000fe20000010000 */
[----:B------:R-:W-:Y:S01]  /*8800*/  FFMA.FTZ R78, -R112, R112, 1 ;  /* 0x3f800000704e7423 */ /* 0x000fe20000010170 */
[----:B------:R-:W-:Y:S01]  /*8810*/  FMUL.FTZ R59, R219, R64 ;  /* 0x00000040db3b7220 */ /* 0x000fe20000410000 */
[----:B------:R-:W-:Y:S01]  /*8820*/  FMUL.FTZ R81, R200, R52 ;  /* 0x00000034c8517220 */ /* 0x000fe20000410000 */
[--C-:B------:R-:W-:Y:S01]  /*8830*/  FADD.FTZ R28, R69, -R72.reuse ;  /* 0x80000048451c7221 */ /* 0x100fe20000010000 */
[----:B------:R-:W-:Y:S01]  /*8840*/  FMUL.FTZ R74, R74, R77 ;  /* 0x0000004d4a4a7220 */ /* 0x000fe20000410000 */
[----:B------:R-:W-:Y:S01]  /*8850*/  FADD.FTZ R66, R66, -R75 ;  /* 0x8000004b42427221 */ /* 0x000fe20000010000 */
[----:B------:R-:W-:Y:S01]  /*8860*/  FADD.FTZ R71, R71, -R72 ;  /* 0x8000004847477221 */ /* 0x000fe20000010000 */
        /* <DEDUP_REMOVED lines=14> */
[----:B------:R-:W-:Y:S01]  /*8950*/  FFMA.FTZ R79, -R114, R114, 1 ;  /* 0x3f800000724f7423 */ /* 0x000fe20000010172 */
[----:B------:R-:W-:Y:S01]  /*8960*/  FFMA.FTZ R81, -R113, R113, 1 ;  /* 0x3f80000071517423 */ /* 0x000fe20000010171 */
[----:B------:R-:W-:Y:S01]  /*8970*/  FFMA.FTZ R80, -R115, R115, 1 ;  /* 0x3f80000073507423 */ /* 0x000fe20000010173 */
[----:B------:R-:W-:Y:S01]  /*8980*/  FMUL.FTZ R66, R217, R66 ;  /* 0x00000042d9427220 */ /* 0x000fe20000410000 */
        /* <DEDUP_REMOVED lines=266> */
.L_x_3035:
        /* <DEDUP_REMOVED lines=43> */
[----:B-----5:R2:W-:Y:S04]  /*9ce0*/  STS.128 [R2+0x8000], R40 ;  /* 0x0080002802007388 */ /* 0x0205e80000000c00 */
        /* <DEDUP_REMOVED lines=14> */
.L_x_3036:
[----:B------:R-:W-:Y:S01]  /*9dd0*/  UIADD3 UR45, UR45, 0x1, URZ ;  /* 0x000000012d2d7890 */ /* 0x000fe2000fffe03f */
[----:B------:R-:W-:Y:S02]  /*9de0*/  VIADD R5, R5, 0x26820 ;  /* 0x0002682005057836 */ /* 0x000fe40000000000 */
[----:B------:R-:W-:Y:S01]  /*9df0*/  VIADD R0, R0, 0x1 ;  /* 0x0000000100007836 */ /* 0x000fe20000000000 */
[----:B------:R-:W-:Y:S02]  /*9e00*/  UISETP.GE.AND UP0, UPT, UR45, UR44, UPT ;  /* 0x0000002c2d00728c */ /* 0x000fe4000bf06270 */
[----:B------:R-:W-:Y:S02]  /*9e10*/  PRMT R5, RZ, 0x654, R5 ;  /* 0x00000654ff057816 */ /* 0x000fe40000000005 */
[C---:B------:R-:W-:Y:S02]  /*9e20*/  ISETP.NE.AND P0, PT, R0.reuse, 0x2, PT ;  /* 0x000000020000780c */ /* 0x040fe40003f05270 */
[----:B------:R-:W-:Y:S01]  /*9e30*/  PLOP3.LUT P1, PT, PT, PT, UP0, 0x80, 0x0 ;  /* 0x000000000000781c */ /* 0x000fe20003f2f008 */
[----:B------:R1:W-:Y:S01]  /*9e40*/  SYNCS.ARRIVE.TRANS64.RED.A1T0 RZ, [R5+URZ], RZ ;  /* 0x000000ff05ff79a7 */ /* 0x0003e2000810043f */
[----:B------:R-:W-:-:S02]  /*9e50*/  SEL R0, R0, RZ, P0 ;  /* 0x000000ff00007207 */ /* 0x000fc40000000000 */
[----:B-1----:R-:W-:-:S04]  /*9e60*/  SEL R5, RZ, 0x1, P0 ;  /* 0x00000001ff057807 */ /* 0x002fc80000000000 */
[----:B------:R-:W-:-:S05]  /*9e70*/  LOP3.LUT R4, R4, R5, RZ, 0x3c, !PT ;  /* 0x0000000504047212 */ /* 0x000fca00078e3cff */
[----:B------:R-:W-:Y:S05]  /*9e80*/  @!P1 BRA `(.L_x_3037) ;  /* 0xffffffc400389947 */ /* 0x000fea000383ffff */
.L_x_3026:
        /* <DEDUP_REMOVED lines=34> */
.L_x_3006:
[----:B------:R-:W-:Y:S05]  /*a0b0*/  @P0 BRA `(.L_x_3038) ;  /* 0x0000001000ac0947 */ /* 0x000fea0003800000 */
[----:B------:R-:W1:Y:S01]  /*a0c0*/  S2R R0, SR_TID.X ;  /* 0x0000000000007919 */ /* 0x000e620000002100 */
[----:B------:R-:W3:Y:S01]  /*a0d0*/  S2UR UR5, SR_CgaCtaId ;  /* 0x00000000000579c3 */ /* 0x000ee20000008800 */
[----:B------:R-:W-:Y:S01]  /*a0e0*/  UMOV UR4, 0x400 ;  /* 0x0000040000047882 */ /* 0x000fe20000000000 */
[----:B------:R-:W-:-:S06]  /*a0f0*/  F2FP.F16.F32.PACK_AB R152, R153, R152 ;  /* 0x000000989998723e */ /* 0x000fcc00000000ff */
[----:B------:R-:W-:Y:S01]  /*a100*/  BAR.SYNC.DEFER_BLOCKING 0x1, 0x100 ;  /* 0x0044000000007b1d */ /* 0x000fe20000010000 */
[----:B------:R-:W-:Y:S02]  /*a110*/  F2FP.F16.F32.PACK_AB R153, R155, R154 ;  /* 0x0000009a9b99723e */ /* 0x000fe400000000ff */
[----:B------:R-:W-:Y:S02]  /*a120*/  F2FP.F16.F32.PACK_AB R160, R161, R160 ;  /* 0x000000a0a1a0723e */ /* 0x000fe400000000ff */
[----:B------:R-:W-:Y:S01]  /*a130*/  F2FP.F16.F32.PACK_AB R154, R157, R156 ;  /* 0x0000009c9d9a723e */ /* 0x000fe200000000ff */
[----:B------:R-:W-:Y:S01]  /*a140*/  ULDC.64 UR8, c[0x0][0x878] ;  /* 0x00021e0000087ab9 */ /* 0x000fe20000000a00 */
[----:B------:R-:W-:Y:S01]  /*a150*/  F2FP.F16.F32.PACK_AB R155, R159, R158 ;  /* 0x0000009e9f9b723e */ /* 0x000fe200000000ff */
[----:B------:R-:W-:Y:S01]  /*a160*/  UISETP.NE.U32.AND UP0, UPT, UR8, URZ, UPT ;  /* 0x0000003f0800728c */ /* 0x000fe2000bf05070 */
[----:B------:R-:W-:Y:S02]  /*a170*/  F2FP.F16.F32.PACK_AB R161, R163, R162 ;  /* 0x000000a2a3a1723e */ /* 0x000fe400000000ff */
[----:B------:R-:W-:Y:S01]  /*a180*/  F2FP.F16.F32.PACK_AB R168, R169, R168 ;  /* 0x000000a8a9a8723e */ /* 0x000fe200000000ff */
[----:B------:R-:W-:Y:S01]  /*a190*/  UISETP.NE.AND.EX UP0, UPT, UR9, URZ, UPT, UP0 ;  /* 0x0000003f0900728c */ /* 0x000fe2000bf05300 */
[----:B------:R-:W-:-:S02]  /*a1a0*/  F2FP.F16.F32.PACK_AB R162, R165, R164 ;  /* 0x000000a4a5a2723e */ /* 0x000fc400000000ff */
        /* <DEDUP_REMOVED lines=8> */
[----:B-1----:R-:W-:Y:S02]  /*a230*/  IADD3 R13, R0, -0x80, RZ ;  /* 0xffffff80000d7810 */ /* 0x002fe40007ffe0ff */
[----:B------:R-:W-:Y:S02]  /*a240*/  F2FP.F16.F32.PACK_AB R120, R121, R120 ;  /* 0x000000787978723e */ /* 0x000fe400000000ff */
[----:B--2---:R-:W-:Y:S02]  /*a250*/  SHF.R.S32.HI R10, RZ, 0x1f, R13 ;  /* 0x0000001fff0a7819 */ /* 0x004fe4000001140d */
        /* <DEDUP_REMOVED lines=21> */
[----:B------:R-:W-:Y:S01]  /*a3b0*/  R2P PR, R5, 0x6 ;  /* 0x0000000605007804 */ /* 0x000fe20000000000 */
[----:B------:R-:W-:Y:S01]  /*a3c0*/  IMAD.MOV.U32 R5, RZ, RZ, 0x40 ;  /* 0x00000040ff057424 */ /* 0x000fe200078e00ff */
[----:B------:R-:W-:Y:S02]  /*a3d0*/  LOP3.LUT R0, R0, 0x1c0, RZ, 0xc0, !PT ;  /* 0x000001c000007812 */ /* 0x000fe400078ec0ff */
[----:B------:R-:W-:Y:S02]  /*a3e0*/  F2FP.F16.F32.PACK_AB R131, R135, R134 ;  /* 0x000000868783723e */ /* 0x000fe400000000ff */
[----:B------:R-:W-:-:S02]  /*a3f0*/  LOP3.LUT R7, R0, 0x8, R7, 0xf8, !PT ;  /* 0x0000000800077812 */ /* 0x000fc400078ef807 */
[----:B------:R-:W-:Y:S01]  /*a400*/  SHF.R.U32.HI R2, RZ, 0x3, R0 ;  /* 0x00000003ff027819 */ /* 0x000fe20000011600 */
[----:B------:R-:W-:Y:S01]  /*a410*/  IMAD.SHL.U32 R0, R4, 0x20, RZ ;  /* 0x0000002004007824 */ /* 0x000fe200078e00ff */
[----:B------:R-:W-:Y:S02]  /*a420*/  SEL R5, R5, 0xffffffc0, !P2 ;  /* 0xffffffc005057807 */ /* 0x000fe40005000000 */
[----:B------:R-:W-:Y:S02]  /*a430*/  LOP3.LUT R2, R7, R2, RZ, 0x3c, !PT ;  /* 0x0000000207027212 */ /* 0x000fe400078e3cff */
[----:B------:R-:W-:Y:S02]  /*a440*/  LOP3.LUT R0, R0, 0x7ffffc00, RZ, 0xc0, !PT ;  /* 0x7ffffc0000007812 */ /* 0x000fe400078ec0ff */
[----:B------:R-:W-:Y:S02]  /*a450*/  F2FP.F16.F32.PACK_AB R137, R139, R138 ;  /* 0x0000008a8b89723e */ /* 0x000fe400000000ff */
[----:B------:R-:W-:-:S02]  /*a460*/  IADD3 R0, R2, R3, R0 ;  /* 0x0000000302007210 */ /* 0x000fc40007ffe000 */
[----:B------:R-:W-:Y:S02]  /*a470*/  MOV R3, 0x20 ;  /* 0x0000002000037802 */ /* 0x000fe40000000f00 */
        /* <DEDUP_REMOVED lines=15> */
[----:B------:R-:W-:Y:S02]  /*a570*/  ISETP.NE.U32.AND P4, PT, RZ, UR4, PT ;  /* 0x00000004ff007c0c */ /* 0x000fe4000bf85070 */
[----:B------:R-:W-:Y:S01]  /*a580*/  PLOP3.LUT P1, PT, PT, PT, UP0, 0x80, 0x0 ;  /* 0x000000000000781c */ /* 0x000fe20003f2f008 */
[----:B------:R1:W-:Y:S01]  /*a590*/  STSM.16.M88.4 [R0], R120 ;  /* 0x0000007800007844 */ /* 0x0003e20000000200 */
[----:B------:R-:W-:Y:S01]  /*a5a0*/  ISETP.NE.AND.EX P4, PT, RZ, UR5, PT, P4 ;  /* 0x00000005ff007c0c */ /* 0x000fe2000bf85340 */
[----:B------:R-:W-:-:S02]  /*a5b0*/  ULDC.64 UR4, c[0x0][0x870] ;  /* 0x00021c0000047ab9 */ /* 0x000fc40000000a00 */
[----:B------:R2:W-:Y:S01]  /*a5c0*/  STSM.16.M88.4 [R2+-0x4000], R128 ;  /* 0xffc0008002007844 */ /* 0x0005e20000000200 */
[----:B------:R-:W-:-:S03]  /*a5d0*/  UIMAD.WIDE UR4, UR41, 0x4, UR4 ;  /* 0x00000004290478a5 */ /* 0x000fc6000f8e0204 */
[----:B------:R-:W-:Y:S03]  /*a5e0*/  STSM.16.M88.4 [R8+-0x4000], R136 ;  /* 0xffc0008808007844 */ /* 0x000fe60000000200 */
[----:B------:R-:W-:Y:S01]  /*a5f0*/  MOV R4, UR4 ;  /* 0x0000000400047c02 */ /* 0x000fe20008000f00 */
[----:B------:R3:W-:Y:S01]  /*a600*/  STSM.16.M88.4 [R3+-0x4000], R144 ;  /* 0xffc0009003007844 */ /* 0x0007e20000000200 */
[----:B------:R-:W-:Y:S01]  /*a610*/  IMAD.U32 R5, RZ, RZ, UR5 ;  /* 0x00000005ff057e24 */ /* 0x000fe2000f8e00ff */
[----:B------:R-:W-:Y:S01]  /*a620*/  @UP0 ULDC.64 UR4, c[0x0][0x878] ;  /* 0x00021e0000040ab9 */ /* 0x000fe20000000a00 */
[----:B------:R-:W-:Y:S01]  /*a630*/  BAR.SYNC.DEFER_BLOCKING 0x1, 0x100 ;  /* 0x0044000000007b1d */ /* 0x000fe20000010000 */
[----:B------:R-:W-:-:S06]  /*a640*/  @UP0 UIMAD.WIDE UR4, UR41, 0x4, UR4 ;  /* 0x00000004290408a5 */ /* 0x000fcc000f8e0204 */
[----:B------:R-:W-:Y:S01]  /*a650*/  IMAD.U32 R6, RZ, RZ, UR4 ;  /* 0x00000004ff067e24 */ /* 0x000fe2000f8e00ff */
[----:B------:R-:W-:Y:S01]  /*a660*/  MOV R7, UR5 ;  /* 0x0000000500077c02 */ /* 0x000fe20008000f00 */
[----:B------:R-:W4:Y:S04]  /*a670*/  @P4 LDG.E R9, desc[UR38][R4.64] ;  /* 0x0000002604094981 */ /* 0x000f28000c1e1900 */
[----:B------:R5:W4:Y:S01]  /*a680*/  @P1 LDG.E R6, desc[UR38][R6.64] ;  /* 0x0000002606061981 */ /* 0x000b22000c1e1900 */
[----:B------:R-:W-:Y:S01]  /*a690*/  LEA.HI R19, R10, R13, RZ, 0x3 ;  /* 0x0000000d0a137211 */ /* 0x000fe200078f18ff */
[----:B------:R-:W-:-:S03]  /*a6a0*/  ULDC UR4, c[0x0][0x808] ;  /* 0x0002020000047ab9 */ /* 0x000fc60000000800 */
[----:B-1----:R-:W-:Y:S02]  /*a6b0*/  LOP3.LUT R0, R19, 0x1ffffff8, RZ, 0xc0, !PT ;  /* 0x1ffffff813007812 */ /* 0x002fe400078ec0ff */
[----:B------:R-:W-:-:S03]  /*a6c0*/  SHF.R.S32.HI R19, RZ, 0x3, R19 ;  /* 0x00000003ff137819 */ /* 0x000fc60000011413 */
[----:B------:R-:W-:Y:S01]  /*a6d0*/  IMAD.IADD R0, R13, 0x1, -R0 ;  /* 0x000000010d007824 */ /* 0x000fe200078e0a00 */
[----:B-----5:R-:W-:Y:S01]  /*a6e0*/  LEA.HI R7, R10, R13, RZ, 0x6 ;  /* 0x0000000d0a077211 */ /* 0x020fe200078f30ff */
[----:B--2---:R-:W-:-:S03]  /*a6f0*/  IMAD.SHL.U32 R2, R19, 0x40, RZ ;  /* 0x0000004013027824 */ /* 0x004fc600078e00ff */
[----:B------:R-:W-:Y:S01]  /*a700*/  SHF.L.U32 R20, R0, 0x3, RZ ;  /* 0x0000000300147819 */ /* 0x000fe200000006ff */
[----:B------:R-:W-:Y:S01]  /*a710*/  IMAD.SHL.U32 R7, R7, 0x8, RZ ;  /* 0x0000000807077824 */ /* 0x000fe200078e00ff */
[----:B------:R-:W-:Y:S02]  /*a720*/  LOP3.LUT R11, R2, 0x1c0, RZ, 0xc0, !PT ;  /* 0x000001c0020b7812 */ /* 0x000fe400078ec0ff */
[----:B---3--:R-:W-:Y:S02]  /*a730*/  CS2R R2, SRZ ;  /* 0x0000000000027805 */ /* 0x008fe4000001ff00 */
[----:B------:R-:W-:Y:S02]  /*a740*/  LOP3.LUT R0, R11, 0x38, R20, 0xf8, !PT ;  /* 0x000000380b007812 */ /* 0x000fe400078ef814 */
[----:B------:R-:W-:-:S04]  /*a750*/  SHF.R.U32.HI R11, RZ, 0x3, R11 ;  /* 0x00000003ff0b7819 */ /* 0x000fc8000001160b */
[----:B------:R-:W-:-:S04]  /*a760*/  LOP3.LUT R0, R0, R11, RZ, 0x3c, !PT ;  /* 0x0000000b00007212 */ /* 0x000fc800078e3cff */
[----:B------:R-:W-:Y:S01]  /*a770*/  LOP3.LUT R0, R0, 0x7ffffe00, R7, 0xf8, !PT ;  /* 0x7ffffe0000007812 */ /* 0x000fe200078ef807 */
[--C-:B----4-:R-:W-:Y:S01]  /*a780*/  @P4 IMAD.MOV.U32 R2, RZ, RZ, R9.reuse ;  /* 0x000000ffff024224 */ /* 0x110fe200078e0009 */
[----:B------:R-:W-:Y:S02]  /*a790*/  @P4 SHF.R.S32.HI R3, RZ, 0x1f, R9 ;  /* 0x0000001fff034819 */ /* 0x000fe40000011409 */
[----:B------:R-:W-:Y:S02]  /*a7a0*/  @P1 R2UR UR4, R6 ;  /* 0x00000000060412ca */ /* 0x000fe400000e0000 */
[----:B------:R-:W-:Y:S01]  /*a7b0*/  IADD3 R16, P0, R19, R2, RZ ;  /* 0x0000000213107210 */ /* 0x000fe20007f1e0ff */
[----:B------:R-:W-:-:S12]  /*a7c0*/  @P1 BRA `(.L_x_3039) ;  /* 0x0000000000181947 */ /* 0x000fd80003800000 */
[----:B------:R-:W-:Y:S05]  /*a7d0*/  @!P4 BRA `(.L_x_3039) ;  /* 0x000000000014c947 */ /* 0x000fea0003800000 */
[----:B------:R-:W2:Y:S04]  /*a7e0*/  LDG.E R7, desc[UR38][R4.64] ;  /* 0x0000002604077981 */ /* 0x000ea8000c1e1900 */
[----:B------:R-:W3:Y:S01]  /*a7f0*/  LDG.E R6, desc[UR38][R4.64+0x4] ;  /* 0x0000042604067981 */ /* 0x000ee2000c1e1900 */
[----:B--2---:R-:W-:Y:S02]  /*a800*/  R2UR UR5, R7 ;  /* 0x00000000070572ca */ /* 0x004fe400000e0000 */
[----:B---3--:R-:W-:-:S13]  /*a810*/  R2UR UR4, R6 ;  /* 0x00000000060472ca */ /* 0x008fda00000e0000 */
[----:B------:R-:W-:-:S12]  /*a820*/  UIADD3 UR4, -UR5, UR4, URZ ;  /* 0x0000000405047290 */ /* 0x000fd8000fffe13f */
.L_x_3039:
[----:B------:R-:W-:Y:S01]  /*a830*/  LEA R0, R0, UR6, 0x1 ;  /* 0x0000000600007c11 */ /* 0x000fe2000f8e08ff */
[----:B------:R-:W1:Y:S01]  /*a840*/  LDC R31, c[0x0][0x83c] ;  /* 0x00020f00ff1f7b82 */ /* 0x000e620000000800 */
[----:B------:R-:W-:Y:S01]  /*a850*/  UIMAD UR4, UR37, -0x80, UR4 ;  /* 0xffffff80250478a4 */ /* 0x000fe2000f8e0204 */
[C---:B------:R-:W-:Y:S01]  /*a860*/  VIADD R2, R19.reuse, 0x20 ;  /* 0x0000002013027836 */ /* 0x040fe20000000000 */
[----:B------:R-:W-:Y:S01]  /*a870*/  USHF.R.S32.HI UR5, URZ, 0x1f, UR41 ;  /* 0x0000001f3f057899 */ /* 0x000fe20008011429 */
[----:B------:R2:W3:Y:S01]  /*a880*/  LDS.128 R12, [R0+0x1000] ;  /* 0x00100000000c7984 */ /* 0x0004e20000000c00 */
[----:B------:R-:W-:Y:S01]  /*a890*/  ULDC.64 UR6, c[0x0][0x850] ;  /* 0x0002140000067ab9 */ /* 0x000fe20000000a00 */
[C---:B------:R-:W-:Y:S01]  /*a8a0*/  LEA.HI.X.SX32 R17, R19.reuse, R3, 0x1, P0 ;  /* 0x0000000313117211 */ /* 0x040fe200000f0eff */
[----:B------:R-:W-:Y:S01]  /*a8b0*/  IMAD.U32 R3, RZ, RZ, UR6 ;  /* 0x00000006ff037e24 */ /* 0x000fe2000f8e00ff */
[----:B------:R2:W4:Y:S01]  /*a8c0*/  LDS.128 R8, [R0+0x2000] ;  /* 0x0020000000087984 */ /* 0x0005220000000c00 */
[----:B------:R-:W-:Y:S01]  /*a8d0*/  MOV R22, UR4 ;  /* 0x0000000400167c02 */ /* 0x000fe20008000f00 */
[----:B------:R-:W-:Y:S01]  /*a8e0*/  UIMAD UR4, UR46, UR6, URZ ;  /* 0x000000062e0472a4 */ /* 0x000fe2000f8e023f */
[--C-:B------:R-:W-:Y:S01]  /*a8f0*/  SHF.R.S32.HI R21, RZ, 0x1f, R20.reuse ;  /* 0x0000001fff157819 */ /* 0x100fe20000011414 */
[----:B------:R2:W2:Y:S01]  /*a900*/  LDS.128 R4, [R0+0x3000] ;  /* 0x0030000000047984 */ /* 0x0004a20000000c00 */
[----:B------:R-:W-:Y:S01]  /*a910*/  VIMNMX R22, R22, 0x80, PT ;  /* 0x0000008016167848 */ /* 0x000fe20003fe0100 */
[----:B------:R-:W2:Y:S01]  /*a920*/  LDC R33, c[0x0][0x80c] ;  /* 0x00020300ff217b82 */ /* 0x000ea20000000800 */
[----:B------:R-:W-:Y:S01]  /*a930*/  IMAD.U32 R30, RZ, RZ, UR5 ;  /* 0x00000005ff1e7e24 */ /* 0x000fe2000f8e00ff */
[----:B------:R-:W-:Y:S01]  /*a940*/  UIMAD UR4, UR40, UR7, UR4 ;  /* 0x00000007280472a4 */ /* 0x000fe2000f8e0204 */
[-C--:B------:R-:W-:Y:S01]  /*a950*/  ISETP.GE.AND P3, PT, R19, R22.reuse, PT ;  /* 0x000000161300720c */ /* 0x080fe20003f66270 */
[----:B------:R-:W-:Y:S01]  /*a960*/  IMAD.U32 R27, RZ, RZ, UR37 ;  /* 0x00000025ff1b7e24 */ /* 0x000fe2000f8e00ff */
[-C--:B------:R-:W-:Y:S01]  /*a970*/  ISETP.GE.AND P2, PT, R2, R22.reuse, PT ;  /* 0x000000160200720c */ /* 0x080fe20003f46270 */
[----:B------:R-:W-:Y:S01]  /*a980*/  IMAD.WIDE.U32 R2, R3, UR40, R20 ;  /* 0x0000002803027c25 */ /* 0x000fe2000f8e0014 */
[C---:B------:R-:W-:Y:S01]  /*a990*/  IADD3 R18, R19.reuse, 0x40, RZ ;  /* 0x0000004013127810 */ /* 0x040fe20007ffe0ff */
[----:B------:R-:W-:Y:S01]  /*a9a0*/  BSSY B0, `(.L_x_3040) ;  /* 0x000001c000007945 */ /* 0x000fe20003800000 */
[----:B------:R-:W-:Y:S01]  /*a9b0*/  SEL R30, R30, RZ, !P4 ;  /* 0x000000ff1e1e7207 */ /* 0x000fe20006000000 */
[----:B------:R-:W-:Y:S01]  /*a9c0*/  VIADD R19, R19, 0x60 ;  /* 0x0000006013137836 */ /* 0x000fe20000000000 */
[----:B-1----:R-:W-:Y:S01]  /*a9d0*/  ISETP.GE.OR P6, PT, R20, R31, P3 ;  /* 0x0000001f1400720c */ /* 0x002fe20001fc6670 */
[----:B------:R-:W-:Y:S01]  /*a9e0*/  IMAD.WIDE R26, R27, 0x80, R16 ;  /* 0x000000801b1a7825 */ /* 0x000fe200078e0210 */
[----:B------:R-:W-:Y:S01]  /*a9f0*/  IADD3 R3, R3, UR4, RZ ;  /* 0x0000000403037c10 */ /* 0x000fe2000fffe0ff */
[----:B------:R-:W-:Y:S01]  /*aa00*/  ULDC.64 UR4, c[0x0][0x858] ;  /* 0x0002160000047ab9 */ /* 0x000fe20000000a00 */
[----:B------:R-:W-:Y:S01]  /*aa10*/  ISETP.GE.AND P1, PT, R18, R22, PT ;  /* 0x000000161200720c */ /* 0x000fe20003f26270 */
[----:B------:R-:W-:Y:S01]  /*aa20*/  IMAD R18, R30, UR4, RZ ;  /* 0x000000041e127c24 */ /* 0x000fe2000f8e02ff */
[----:B------:R-:W-:-:S02]  /*aa30*/  SEL R35, RZ, UR41, P4 ;  /* 0x00000029ff237c07 */ /* 0x000fc4000a000000 */
[----:B------:R-:W-:Y:S02]  /*aa40*/  ISETP.GE.AND P0, PT, R19, R22, PT ;  /* 0x000000161300720c */ /* 0x000fe40003f06270 */
[CC--:B------:R-:W-:Y:S01]  /*aa50*/  ISETP.GE.OR P5, PT, R20.reuse, R31.reuse, P2 ;  /* 0x0000001f1400720c */ /* 0x0c0fe200017a6670 */
[C---:B------:R-:W-:Y:S01]  /*aa60*/  IMAD R23, R35.reuse, UR5, R18 ;  /* 0x0000000523177c24 */ /* 0x040fe2000f8e0212 */
[----:B------:R-:W-:Y:S01]  /*aa70*/  ISETP.GE.OR P4, PT, R20, R31, P1 ;  /* 0x0000001f1400720c */ /* 0x000fe20000f86670 */
[----:B------:R-:W-:-:S04]  /*aa80*/  IMAD.WIDE.U32 R28, R35, UR4, R2 ;  /* 0x00000004231c7c25 */ /* 0x000fc8000f8e0002 */
        /* <DEDUP_REMOVED lines=13> */
.L_x_3041:
[----:B------:R-:W-:Y:S05]  /*ab60*/  BSYNC B0 ;  /* 0x0000000000007941 */ /* 0x000fea0003800000 */
.L_x_3040:
[----:B-1----:R1:W2:Y:S01]  /*ab70*/  LDS.128 R16, [R0+0x5000] ;  /* 0x0050000000107984 */ /* 0x0022a20000000c00 */
[----:B------:R-:W-:Y:S01]  /*ab80*/  BSSY B0, `(.L_x_3042) ;  /* 0x0000010000007945 */ /* 0x000fe20003800000 */
[----:B------:R-:W-:-:S03]  /*ab90*/  ISETP.GE.OR P6, PT, R20, R31, P0 ;  /* 0x0000001f1400720c */ /* 0x000fc600007c6670 */
[----:B------:R-:W-:Y:S10]  /*aba0*/  @P5 BRA `(.L_x_3043) ;  /* 0x0000000000345947 */ /* 0x000ff40003800000 */
[----:B------:R-:W-:Y:S01]  /*abb0*/  IADD3 R25, P5, R26, 0x20, RZ ;  /* 0x000000201a197810 */ /* 0x000fe20007fbe0ff */
[----:B------:R-:W-:Y:S01]  /*abc0*/  ULDC.64 UR4, c[0x0][0x848] ;  /* 0x0002120000047ab9 */ /* 0x000fe20000000a00 */
[----:B------:R-:W-:-:S03]  /*abd0*/  IMAD.MOV.U32 R3, RZ, RZ, R23 ;  /* 0x000000ffff037224 */ /* 0x000fc600078e0017 */
[----:B------:R-:W-:-:S04]  /*abe0*/  IMAD.X R2, RZ, RZ, R27, P5 ;  /* 0x000000ffff027224 */ /* 0x000fc800028e061b */
[----:B------:R-:W-:Y:S01]  /*abf0*/  IMAD R24, R2, UR4, RZ ;  /* 0x0000000402187c24 */ /* 0x000fe2000f8e02ff */
[----:B------:R-:W-:-:S05]  /*ac00*/  MOV R2, R28 ;  /* 0x0000001c00027202 */ /* 0x000fca0000000f00 */
[----:B------:R-:W-:-:S04]  /*ac10*/  IMAD.WIDE.U32 R2, R25, UR4, R2 ;  /* 0x0000000419027c25 */ /* 0x000fc8000f8e0002 */
[----:B------:R-:W-:Y:S01]  /*ac20*/  IMAD R25, R25, UR5, R24 ;  /* 0x0000000519197c24 */ /* 0x000fe2000f8e0218 */
[----:B------:R-:W-:Y:S02]  /*ac30*/  ULDC.64 UR4, c[0x0][0x830] ;  /* 0x00020c0000047ab9 */ /* 0x000fe40000000a00 */
[----:B------:R-:W-:Y:S01]  /*ac40*/  LEA R24, P5, R2, UR4, 0x1 ;  /* 0x0000000402187c11 */ /* 0x000fe2000f8a08ff */
[----:B------:R-:W-:-:S05]  /*ac50*/  IMAD.IADD R3, R3, 0x1, R25 ;  /* 0x0000000103037824 */ /* 0x000fca00078e0219 */
[----:B------:R-:W-:-:S05]  /*ac60*/  LEA.HI.X R25, R2, UR5, R3, 0x1, P5 ;  /* 0x0000000502197c11 */ /* 0x000fca000a8f0c03 */
[----:B--2---:R3:W-:Y:S02]  /*ac70*/  STG.E.128 desc[UR38][R24.64], R16 ;  /* 0x0000001018007986 */ /* 0x0047e4000c101d26 */
.L_x_3043:
[----:B------:R-:W-:Y:S05]  /*ac80*/  BSYNC B0 ;  /* 0x0000000000007941 */ /* 0x000fea0003800000 */
.L_x_3042:
[----:B--23--:R2:W3:Y:S01]  /*ac90*/  LDS.128 R16, [R0+0x6000] ;  /* 0x0060000000107984 */ /* 0x00c4e20000000c00 */
[----:B------:R-:W-:Y:S04]  /*aca0*/  BSSY B0, `(.L_x_3044) ;  /* 0x000000f000007945 */ /* 0x000fe80003800000 */
[----:B------:R-:W-:Y:S05]  /*acb0*/  @P4 BRA `(.L_x_3045) ;  /* 0x0000000000344947 */ /* 0x000fea0003800000 */
[----:B------:R-:W-:Y:S01]  /*acc0*/  IADD3 R25, P4, R26, 0x40, RZ ;  /* 0x000000401a197810 */ /* 0x000fe20007f9e0ff */
[----:B------:R-:W-:Y:S01]  /*acd0*/  ULDC.64 UR4, c[0x0][0x848] ;  /* 0x0002120000047ab9 */ /* 0x000fe20000000a00 */
[----:B------:R-:W-:Y:S02]  /*ace0*/  IMAD.MOV.U32 R3, RZ, RZ, R23 ;  /* 0x000000ffff037224 */ /* 0x000fe400078e0017 */
[----:B------:R-:W-:-:S05]  /*acf0*/  IADD3.X R2, RZ, R27, RZ, P4, !PT ;  /* 0x0000001bff027210 */ /* 0x000fca00027fe4ff */
[----:B------:R-:W-:Y:S02]  /*ad00*/  IMAD R24, R2, UR4, RZ ;  /* 0x0000000402187c24 */ /* 0x000fe4000f8e02ff */
[----:B------:R-:W-:-:S04]  /*ad10*/  IMAD.MOV.U32 R2, RZ, RZ, R28 ;  /* 0x000000ffff027224 */ /* 0x000fc800078e001c */
[----:B------:R-:W-:-:S04]  /*ad20*/  IMAD.WIDE.U32 R2, R25, UR4, R2 ;  /* 0x0000000419027c25 */ /* 0x000fc8000f8e0002 */
[----:B------:R-:W-:Y:S01]  /*ad30*/  IMAD R25, R25, UR5, R24 ;  /* 0x0000000519197c24 */ /* 0x000fe2000f8e0218 */
[----:B------:R-:W-:Y:S02]  /*ad40*/  ULDC.64 UR4, c[0x0][0x830] ;  /* 0x00020c0000047ab9 */ /* 0x000fe40000000a00 */
[----:B------:R-:W-:Y:S02]  /*ad50*/  LEA R24, P4, R2, UR4, 0x1 ;  /* 0x0000000402187c11 */ /* 0x000fe4000f8808ff */
[----:B------:R-:W-:-:S04]  /*ad60*/  IADD3 R3, R3, R25, RZ ;  /* 0x0000001903037210 */ /* 0x000fc80007ffe0ff */
[----:B------:R-:W-:-:S05]  /*ad70*/  LEA.HI.X R25, R2, UR5, R3, 0x1, P4 ;  /* 0x0000000502197c11 */ /* 0x000fca000a0f0c03 */
[----:B---3--:R4:W-:Y:S02]  /*ad80*/  STG.E.128 desc[UR38][R24.64], R16 ;  /* 0x0000001018007986 */ /* 0x0089e4000c101d26 */
.L_x_3045:
[----:B------:R-:W-:Y:S05]  /*ad90*/  BSYNC B0 ;  /* 0x0000000000007941 */ /* 0x000fea0003800000 */
.L_x_3044:
[----:B---34-:R3:W4:Y:S01]  /*ada0*/  LDS.128 R16, [R0+0x7000] ;  /* 0x0070000000107984 */ /* 0x0187220000000c00 */
[----:B------:R-:W-:Y:S04]  /*adb0*/  BSSY B0, `(.L_x_3046) ;  /* 0x000000f000007945 */ /* 0x000fe80003800000 */
[----:B------:R-:W-:Y:S05]  /*adc0*/  @P6 BRA `(.L_x_3047) ;  /* 0x0000000000346947 */ /* 0x000fea0003800000 */
[----:B------:R-:W-:Y:S01]  /*add0*/  IADD3 R25, P4, R26, 0x60, RZ ;  /* 0x000000601a197810 */ /* 0x000fe20007f9e0ff */
[----:B------:R-:W-:Y:S01]  /*ade0*/  ULDC.64 UR4, c[0x0][0x848] ;  /* 0x0002120000047ab9 */ /* 0x000fe20000000a00 */
[----:B------:R-:W-:-:S03]  /*adf0*/  MOV R3, R23 ;  /* 0x0000001700037202 */ /* 0x000fc60000000f00 */
[----:B------:R-:W-:-:S04]  /*ae00*/  IMAD.X R2, RZ, RZ, R27, P4 ;  /* 0x000000ffff027224 */ /* 0x000fc800020e061b */
[----:B------:R-:W-:Y:S02]  /*ae10*/  IMAD R22, R2, UR4, RZ ;  /* 0x0000000402167c24 */ /* 0x000fe4000f8e02ff */
[----:B------:R-:W-:-:S04]  /*ae20*/  IMAD.MOV.U32 R2, RZ, RZ, R28 ;  /* 0x000000ffff027224 */ /* 0x000fc800078e001c */
[----:B------:R-:W-:-:S04]  /*ae30*/  IMAD.WIDE.U32 R2, R25, UR4, R2 ;  /* 0x0000000419027c25 */ /* 0x000fc8000f8e0002 */
[----:B------:R-:W-:Y:S01]  /*ae40*/  IMAD R25, R25, UR5, R22 ;  /* 0x0000000519197c24 */ /* 0x000fe2000f8e0216 */
[----:B------:R-:W-:Y:S02]  /*ae50*/  ULDC.64 UR4, c[0x0][0x830] ;  /* 0x00020c0000047ab9 */ /* 0x000fe40000000a00 */
[----:B------:R-:W-:Y:S01]  /*ae60*/  LEA R22, P4, R2, UR4, 0x1 ;  /* 0x0000000402167c11 */ /* 0x000fe2000f8808ff */
[----:B------:R-:W-:-:S05]  /*ae70*/  IMAD.IADD R3, R3, 0x1, R25 ;  /* 0x0000000103037824 */ /* 0x000fca00078e0219 */
[----:B------:R-:W-:-:S05]  /*ae80*/  LEA.HI.X R23, R2, UR5, R3, 0x1, P4 ;  /* 0x0000000502177c11 */ /* 0x000fca000a0f0c03 */
[----:B----4-:R4:W-:Y:S02]  /*ae90*/  STG.E.128 desc[UR38][R22.64], R16 ;  /* 0x0000001016007986 */ /* 0x0109e4000c101d26 */
.L_x_3047:
[----:B------:R-:W-:Y:S05]  /*aea0*/  BSYNC B0 ;  /* 0x0000000000007941 */ /* 0x000fea0003800000 */
.L_x_3046:
[----:B----4-:R4:W1:Y:S01]  /*aeb0*/  LDS.128 R16, [R0] ;  /* 0x0000000000107984 */ /* 0x0108620000000c00 */
[----:B------:R-:W-:Y:S01]  /*aec0*/  ULDC.64 UR6, c[0x0][0x820] ;  /* 0x0002080000067ab9 */ /* 0x000fe20000000a00 */
[CC--:B------:R-:W-:Y:S01]  /*aed0*/  ISETP.GE.OR P3, PT, R20.reuse, R33.reuse, P3 ;  /* 0x000000211400720c */ /* 0x0c0fe20001f66670 */
[----:B------:R-:W-:Y:S02]  /*aee0*/  UIMAD UR4, UR46, UR6, URZ ;  /* 0x000000062e0472a4 */ /* 0x000fe4000f8e023f */
[----:B------:R-:W-:Y:S01]  /*aef0*/  IMAD.U32 R3, RZ, RZ, UR6 ;  /* 0x00000006ff037e24 */ /* 0x000fe2000f8e00ff */
[----:B------:R-:W-:Y:S01]  /*af00*/  BSSY B0, `(.L_x_3048) ;  /* 0x0000017000007945 */ /* 0x000fe20003800000 */
[CC--:B------:R-:W-:Y:S01]  /*af10*/  ISETP.GE.OR P2, PT, R20.reuse, R33.reuse, P2 ;  /* 0x000000211400720c */ /* 0x0c0fe20001746670 */
[----:B------:R-:W-:Y:S02]  /*af20*/  UIMAD UR4, UR40, UR7, UR4 ;  /* 0x00000007280472a4 */ /* 0x000fe4000f8e0204 */
[----:B------:R-:W-:Y:S01]  /*af30*/  IMAD.WIDE.U32 R2, R3, UR40, R20 ;  /* 0x0000002803027c25 */ /* 0x000fe2000f8e0014 */
[----:B------:R-:W-:-:S02]  /*af40*/  ISETP.GE.OR P1, PT, R20, R33, P1 ;  /* 0x000000211400720c */ /* 0x000fc40000f26670 */
[----:B------:R-:W-:Y:S02]  /*af50*/  ISETP.GE.OR P0, PT, R20, R33, P0 ;  /* 0x000000211400720c */ /* 0x000fe40000706670 */
[----:B------:R-:W-:Y:S01]  /*af60*/  IADD3 R3, R3, UR4, RZ ;  /* 0x0000000403037c10 */ /* 0x000fe2000fffe0ff */
[----:B------:R-:W-:Y:S02]  /*af70*/  ULDC.64 UR4, c[0x0][0x828] ;  /* 0x00020a0000047ab9 */ /* 0x000fe40000000a00 */
[----:B------:R-:W-:Y:S02]  /*af80*/  IMAD R21, R30, UR4, RZ ;  /* 0x000000041e157c24 */ /* 0x000fe4000f8e02ff */
[----:B------:R-:W-:-:S04]  /*af90*/  IMAD.WIDE.U32 R24, R35, UR4, R2 ;  /* 0x0000000423187c25 */ /* 0x000fc8000f8e0002 */
[----:B------:R-:W-:-:S04]  /*afa0*/  IMAD R21, R35, UR5, R21 ;  /* 0x0000000523157c24 */ /* 0x000fc8000f8e0215 */
[----:B------:R-:W-:Y:S01]  /*afb0*/  IMAD.IADD R21, R25, 0x1, R21 ;  /* 0x0000000119157824 */ /* 0x000fe200078e0215 */
[----:B----4-:R-:W-:Y:S06]  /*afc0*/  @P3 BRA `(.L_x_3049) ;  /* 0x0000000000283947 */ /* 0x010fec0003800000 */
        /* <DEDUP_REMOVED lines=10> */
.L_x_3049:
[----:B------:R-:W-:Y:S05]  /*b070*/  BSYNC B0 ;  /* 0x0000000000007941 */ /* 0x000fea0003800000 */
.L_x_3048:
[----:B------:R-:W-:Y:S04]  /*b080*/  BSSY B0, `(.L_x_3050) ;  /* 0x000000f000007945 */ /* 0x000fe80003800000 */
[----:B------:R-:W-:Y:S05]  /*b090*/  @P2 BRA `(.L_x_3051) ;  /* 0x0000000000342947 */ /* 0x000fea0003800000 */
[----:B-1--4-:R-:W-:Y:S01]  /*b0a0*/  IADD3 R17, P2, R26, 0x20, RZ ;  /* 0x000000201a117810 */ /* 0x012fe20007f5e0ff */
[----:B------:R-:W-:Y:S01]  /*b0b0*/  ULDC.64 UR4, c[0x0][0x818] ;  /* 0x0002060000047ab9 */ /* 0x000fe20000000a00 */
[----:B------:R-:W-:Y:S01]  /*b0c0*/  MOV R3, R21 ;  /* 0x0000001500037202 */ /* 0x000fe20000000f00 */
[----:B------:R-:W-:Y:S02]  /*b0d0*/  IMAD.MOV.U32 R2, RZ, RZ, R24 ;  /* 0x000000ffff027224 */ /* 0x000fe400078e0018 */
[----:B--23--:R-:W-:Y:S02]  /*b0e0*/  IMAD.X R0, RZ, RZ, R27, P2 ;  /* 0x000000ffff007224 */ /* 0x00cfe400010e061b */
        /* <DEDUP_REMOVED lines=8> */
.L_x_3051:
[----:B------:R-:W-:Y:S05]  /*b170*/  BSYNC B0 ;  /* 0x0000000000007941 */ /* 0x000fea0003800000 */
.L_x_3050:
[----:B------:R-:W-:Y:S04]  /*b180*/  BSSY B0, `(.L_x_3052) ;  /* 0x000000f000007945 */ /* 0x000fe80003800000 */
[----:B------:R-:W-:Y:S05]  /*b190*/  @P1 BRA `(.L_x_3053) ;  /* 0x0000000000341947 */ /* 0x000fea0003800000 */
[----:B-1----:R-:W-:Y:S01]  /*b1a0*/  IADD3 R13, P1, R26, 0x40, RZ ;  /* 0x000000401a0d7810 */ /* 0x002fe20007f3e0ff */
        /* <DEDUP_REMOVED lines=12> */
.L_x_3053:
[----:B------:R-:W-:Y:S05]  /*b270*/  BSYNC B0 ;  /* 0x0000000000007941 */ /* 0x000fea0003800000 */
.L_x_3052:
[----:B------:R-:W-:Y:S05]  /*b280*/  @P0 BRA `(.L_x_3001) ;  /* 0x0000004800240947 */ /* 0x000fea0003800000 */
[----:B-1----:R-:W-:Y:S01]  /*b290*/  IADD3 R9, P0, R26, 0x60, RZ ;  /* 0x000000601a097810 */ /* 0x002fe20007f1e0ff */
[----:B------:R-:W-:Y:S01]  /*b2a0*/  ULDC.64 UR4, c[0x0][0x818] ;  /* 0x0002060000047ab9 */ /* 0x000fe20000000a00 */
[----:B------:R-:W-:Y:S02]  /*b2b0*/  IMAD.MOV.U32 R2, RZ, RZ, R24 ;  /* 0x000000ffff027224 */ /* 0x000fe400078e0018 */
[----:B--23--:R-:W-:Y:S01]  /*b2c0*/  IADD3.X R0, RZ, R27, RZ, P0, !PT ;  /* 0x0000001bff007210 */ /* 0x00cfe200007fe4ff */
        /* <DEDUP_REMOVED lines=8> */
[----:B------:R1:W-:Y:S01]  /*b350*/  STG.E.128 desc[UR38][R8.64], R4 ;  /* 0x0000000408007986 */ /* 0x0003e2000c101d26 */
[----:B------:R-:W-:Y:S05]  /*b360*/  BRA `(.L_x_3001) ;  /* 0x0000004400ec7947 */ /* 0x000fea0003800000 */
.L_x_3038:
[----:B------:R-:W-:Y:S01]  /*b370*/  ULDC.64 UR4, c[0x0][0x870] ;  /* 0x00021c0000047ab9 */ /* 0x000fe20000000a00 */
[----:B------:R-:W-:Y:S01]  /*b380*/  ULDC.64 UR6, c[0x0][0x870] ;  /* 0x00021c0000067ab9 */ /* 0x000fe20000000a00 */
[----:B------:R-:W-:Y:S01]  /*b390*/  UIMAD.WIDE UR4, UR41, 0x4, UR4 ;  /* 0x00000004290478a5 */ /* 0x000fe2000f8e0204 */
[----:B------:R-:W-:-:S04]  /*b3a0*/  ISETP.NE.U32.AND P0, PT, RZ, UR6, PT ;  /* 0x00000006ff007c0c */ /* 0x000fc8000bf05070 */
[----:B------:R-:W-:Y:S01]  /*b3b0*/  ISETP.NE.AND.EX P4, PT, RZ, UR7, PT, P0 ;  /* 0x00000007ff007c0c */ /* 0x000fe2000bf85300 */
[----:B------:R-:W-:Y:S02]  /*b3c0*/  IMAD.U32 R4, RZ, RZ, UR4 ;  /* 0x00000004ff047e24 */ /* 0x000fe4000f8e00ff */
[----:B------:R-:W-:Y:S01]  /*b3d0*/  IMAD.U32 R5, RZ, RZ, UR5 ;  /* 0x00000005ff057e24 */ /* 0x000fe2000f8e00ff */
[----:B------:R-:W-:Y:S02]  /*b3e0*/  ULDC.64 UR4, c[0x0][0x878] ;  /* 0x00021e0000047ab9 */ /* 0x000fe40000000a00 */
[----:B------:R-:W-:-:S04]  /*b3f0*/  UISETP.NE.U32.AND UP0, UPT, UR4, URZ, UPT ;  /* 0x0000003f0400728c */ /* 0x000fc8000bf05070 */
[----:B------:R-:W-:-:S03]  /*b400*/  UISETP.NE.AND.EX UP0, UPT, UR5, URZ, UPT, UP0 ;  /* 0x0000003f0500728c */ /* 0x000fc6000bf05300 */
[----:B--2---:R-:W2:Y:S01]  /*b410*/  @P4 LDG.E R9, desc[UR38][R4.64] ;  /* 0x0000002604094981 */ /* 0x004ea2000c1e1900 */
[----:B------:R-:W-:Y:S02]  /*b420*/  ULDC UR6, c[0x0][0x808] ;  /* 0x0002020000067ab9 */ /* 0x000fe40000000800 */
[----:B------:R-:W-:Y:S02]  /*b430*/  PLOP3.LUT P1, PT, PT, PT, UP0, 0x80, 0x0 ;  /* 0x000000000000781c */ /* 0x000fe40003f2f008 */
[----:B------:R-:W-:-:S03]  /*b440*/  MOV R0, UR6 ;  /* 0x0000000600007c02 */ /* 0x000fc60008000f00 */
[----:B------:R-:W-:Y:S02]  /*b450*/  @UP0 ULDC.64 UR4, c[0x0][0x878] ;  /* 0x00021e0000040ab9 */ /* 0x000fe40000000a00 */
[----:B------:R-:W-:-:S06]  /*b460*/  @UP0 UIMAD.WIDE UR4, UR41, 0x4, UR4 ;  /* 0x00000004290408a5 */ /* 0x000fcc000f8e0204 */
[----:B------:R-:W-:Y:S02]  /*b470*/  IMAD.U32 R6, RZ, RZ, UR4 ;  /* 0x00000004ff067e24 */ /* 0x000fe4000f8e00ff */
[----:B------:R-:W-:-:S05]  /*b480*/  IMAD.U32 R7, RZ, RZ, UR5 ;  /* 0x00000005ff077e24 */ /* 0x000fca000f8e00ff */
[----:B------:R3:W5:Y:S01]  /*b490*/  @P1 LDG.E R0, desc[UR38][R6.64] ;  /* 0x0000002606001981 */ /* 0x000762000c1e1900 */
[----:B------:R-:W4:Y:S02]  /*b4a0*/  S2R R2, SR_TID.X ;  /* 0x0000000000027919 */ /* 0x000f240000002100 */
[----:B----4-:R-:W-:Y:S02]  /*b4b0*/  IADD3 R8, R2, -0x80, RZ ;  /* 0xffffff8002087810 */ /* 0x010fe40007ffe0ff */
[----:B------:R-:W-:Y:S02]  /*b4c0*/  CS2R R2, SRZ ;  /* 0x0000000000027805 */ /* 0x000fe4000001ff00 */
[----:B------:R-:W-:-:S04]  /*b4d0*/  SHF.R.S32.HI R11, RZ, 0x1f, R8 ;  /* 0x0000001fff0b7819 */ /* 0x000fc80000011408 */
[----:B------:R-:W-:-:S04]  /*b4e0*/  LEA.HI R11, R11, R8, RZ, 0x3 ;  /* 0x000000080b0b7211 */ /* 0x000fc800078f18ff */
[----:B-1----:R-:W-:Y:S02]  /*b4f0*/  SHF.R.S32.HI R13, RZ, 0x3, R11 ;  /* 0x00000003ff0d7819 */ /* 0x002fe4000001140b */
[----:B------:R-:W-:-:S05]  /*b500*/  LOP3.LUT R11, R11, 0x1ffffff8, RZ, 0xc0, !PT ;  /* 0x1ffffff80b0b7812 */ /* 0x000fca00078ec0ff */
[----:B------:R-:W-:Y:S02]  /*b510*/  IMAD.IADD R11, R8, 0x1, -R11 ;  /* 0x00000001080b7824 */ /* 0x000fe400078e0a0b */
[--C-:B--2---:R-:W-:Y:S01]  /*b520*/  @P4 IMAD.MOV.U32 R2, RZ, RZ, R9.reuse ;  /* 0x000000ffff024224 */ /* 0x104fe200078e0009 */
[----:B------:R-:W-:Y:S02]  /*b530*/  @P4 SHF.R.S32.HI R3, RZ, 0x1f, R9 ;  /* 0x0000001fff034819 */ /* 0x000fe40000011409 */
[----:B------:R-:W-:Y:S02]  /*b540*/  MOV R9, UR37 ;  /* 0x0000002500097c02 */ /* 0x000fe40008000f00 */
[----:B------:R-:W-:-:S04]  /*b550*/  IADD3 R2, P0, R13, R2, RZ ;  /* 0x000000020d027210 */ /* 0x000fc80007f1e0ff */
[----:B------:R-:W-:Y:S01]  /*b560*/  LEA.HI.X.SX32 R3, R13, R3, 0x1, P0 ;  /* 0x000000030d037211 */ /* 0x000fe200000f0eff */
[----:B---3--:R-:W-:Y:S08]  /*b570*/  @P1 BRA `(.L_x_3054) ;  /* 0x0000000000101947 */ /* 0x008ff00003800000 */
[----:B------:R-:W-:Y:S05]  /*b580*/  @!P4 BRA `(.L_x_3054) ;  /* 0x00000000000cc947 */ /* 0x000fea0003800000 */
[----:B------:R-:W2:Y:S04]  /*b590*/  LDG.E R7, desc[UR38][R4.64] ;  /* 0x0000002604077981 */ /* 0x000ea8000c1e1900 */
[----:B-----5:R-:W2:Y:S02]  /*b5a0*/  LDG.E R0, desc[UR38][R4.64+0x4] ;  /* 0x0000042604007981 */ /* 0x020ea4000c1e1900 */
[----:B--2---:R-:W-:-:S07]  /*b5b0*/  IMAD.IADD R0, R0, 0x1, -R7 ;  /* 0x0000000100007824 */ /* 0x004fce00078e0a07 */
.L_x_3054:
[----:B------:R-:W1:Y:S01]  /*b5c0*/  LDC R17, c[0x0][0x80c] ;  /* 0x00020300ff117b82 */ /* 0x000e620000000800 */
[----:B------:R-:W-:Y:S01]  /*b5d0*/  IMAD.SHL.U32 R10, R11, 0x8, RZ ;  /* 0x000000080b0a7824 */ /* 0x000fe200078e00ff */
[----:B------:R-:W-:Y:S01]  /*b5e0*/  USHF.R.S32.HI UR5, URZ, 0x1f, UR41 ;  /* 0x0000001f3f057899 */ /* 0x000fe20008011429 */
[----:B-----5:R-:W-:Y:S01]  /*b5f0*/  IMAD R0, R9, -0x80, R0 ;  /* 0xffffff8009007824 */ /* 0x020fe200078e0200 */
[----:B------:R-:W-:Y:S01]  /*b600*/  ULDC.64 UR6, c[0x0][0x820] ;  /* 0x0002080000067ab9 */ /* 0x000fe20000000a00 */
[C---:B------:R-:W-:Y:S01]  /*b610*/  IADD3 R5, R13.reuse, 0x20, RZ ;  /* 0x000000200d057810 */ /* 0x040fe20007ffe0ff */
[----:B------:R-:W-:Y:S01]  /*b620*/  UIMAD UR4, UR46, UR6, URZ ;  /* 0x000000062e0472a4 */ /* 0x000fe2000f8e023f */
[--C-:B------:R-:W-:Y:S01]  /*b630*/  SHF.R.S32.HI R11, RZ, 0x1f, R10.reuse ;  /* 0x0000001fff0b7819 */ /* 0x100fe2000001140a */
[----:B------:R-:W2:Y:S01]  /*b640*/  LDC R19, c[0x0][0x83c] ;  /* 0x00020f00ff137b82 */ /* 0x000ea20000000800 */
[----:B------:R-:W-:Y:S01]  /*b650*/  IMAD.U32 R7, RZ, RZ, UR6 ;  /* 0x00000006ff077e24 */ /* 0x000fe2000f8e00ff */
[-C--:B------:R-:W-:Y:S01]  /*b660*/  ISETP.GE.AND P3, PT, R13, R0.reuse, PT ;  /* 0x000000000d00720c */ /* 0x080fe20003f66270 */
[----:B------:R-:W-:Y:S01]  /*b670*/  IMAD.U32 R12, RZ, RZ, UR5 ;  /* 0x00000005ff0c7e24 */ /* 0x000fe2000f8e00ff */
[----:B------:R-:W-:Y:S01]  /*b680*/  UIMAD UR4, UR40, UR7, UR4 ;  /* 0x00000007280472a4 */ /* 0x000fe2000f8e0204 */
[----:B------:R-:W-:Y:S01]  /*b690*/  ISETP.GE.AND P2, PT, R5, R0, PT ;  /* 0x000000000500720c */ /* 0x000fe20003f46270 */
[----:B------:R-:W-:Y:S01]  /*b6a0*/  IMAD.WIDE.U32 R4, R7, UR40, R10 ;  /* 0x0000002807047c25 */ /* 0x000fe2000f8e000a */
[----:B------:R-:W-:Y:S01]  /*b6b0*/  SEL R15, RZ, UR41, P4 ;  /* 0x00000029ff0f7c07 */ /* 0x000fe2000a000000 */
[----:B------:R-:W-:Y:S01]  /*b6c0*/  BSSY B0, `(.L_x_3055) ;  /* 0x000001c000007945 */ /* 0x000fe20003800000 */
[----:B------:R-:W-:Y:S01]  /*b6d0*/  SEL R12, R12, RZ, !P4 ;  /* 0x000000ff0c0c7207 */ /* 0x000fe20006000000 */
[C---:B------:R-:W-:Y:S01]  /*b6e0*/  VIADD R7, R13.reuse, 0x40 ;  /* 0x000000400d077836 */ /* 0x040fe20000000000 */
[----:B------:R-:W-:Y:S01]  /*b6f0*/  IADD3 R13, R13, 0x60, RZ ;  /* 0x000000600d0d7810 */ /* 0x000fe20007ffe0ff */
[----:B------:R-:W-:Y:S01]  /*b700*/  VIADD R5, R5, UR4 ;  /* 0x0000000405057c36 */ /* 0x000fe20008000000 */
[----:B------:R-:W-:-:S02]  /*b710*/  ULDC.64 UR4, c[0x0][0x828] ;  /* 0x00020a0000047ab9 */ /* 0x000fc40000000a00 */
[-C--:B------:R-:W-:Y:S01]  /*b720*/  ISETP.GE.AND P1, PT, R7, R0.reuse, PT ;  /* 0x000000000700720c */ /* 0x080fe20003f26270 */
[----:B------:R-:W-:Y:S01]  /*b730*/  IMAD.WIDE.U32 R8, R15, UR4, R4 ;  /* 0x000000040f087c25 */ /* 0x000fe2000f8e0004 */
[-C--:B-1----:R-:W-:Y:S02]  /*b740*/  ISETP.GE.OR P6, PT, R10, R17.reuse, P3 ;  /* 0x000000110a00720c */ /* 0x082fe40001fc6670 */
[----:B------:R-:W-:Y:S01]  /*b750*/  ISETP.GE.AND P0, PT, R13, R0, PT ;  /* 0x000000000d00720c */ /* 0x000fe20003f06270 */
[----:B------:R-:W-:Y:S01]  /*b760*/  IMAD R0, R12, UR4, RZ ;  /* 0x000000040c007c24 */ /* 0x000fe2000f8e02ff */
[----:B------:R-:W-:Y:S02]  /*b770*/  MOV R7, UR37 ;  /* 0x0000002500077c02 */ /* 0x000fe40008000f00 */
[CC--:B------:R-:W-:Y:S01]  /*b780*/  ISETP.GE.OR P5, PT, R10.reuse, R17.reuse, P2 ;  /* 0x000000110a00720c */ /* 0x0c0fe200017a6670 */
[----:B------:R-:W-:Y:S01]  /*b790*/  IMAD R13, R15, UR5, R0 ;  /* 0x000000050f0d7c24 */ /* 0x000fe2000f8e0200 */
[----:B------:R-:W-:Y:S01]  /*b7a0*/  ISETP.GE.OR P4, PT, R10, R17, P1 ;  /* 0x000000110a00720c */ /* 0x000fe20000f86670 */
[----:B------:R-:W-:-:S04]  /*b7b0*/  IMAD.WIDE R6, R7, 0x80, R2 ;  /* 0x0000008007067825 */ /* 0x000fc800078e0202 */
[----:B------:R-:W-:Y:S01]  /*b7c0*/  IMAD.IADD R5, R9, 0x1, R13 ;  /* 0x0000000109057824 */ /* 0x000fe200078e020d */
[----:B--2---:R-:W-:Y:S07]  /*b7d0*/  @P6 BRA `(.L_x_3056) ;  /* 0x0000000000286947 */ /* 0x004fee0003800000 */
        /* <DEDUP_REMOVED lines=10> */
.L_x_3056:
[----:B------:R-:W-:Y:S05]  /*b880*/  BSYNC B0 ;  /* 0x0000000000007941 */ /* 0x000fea0003800000 */
.L_x_3055:
        /* <DEDUP_REMOVED lines=16> */
.L_x_3058:
[----:B------:R-:W-:Y:S05]  /*b990*/  BSYNC B0 ;  /* 0x0000000000007941 */ /* 0x000fea0003800000 */
.L_x_3057:
        /* <DEDUP_REMOVED lines=15> */
.L_x_3060:
[----:B------:R-:W-:Y:S05]  /*ba90*/  BSYNC B0 ;  /* 0x0000000000007941 */ /* 0x000fea0003800000 */
.L_x_3059:
        /* <DEDUP_REMOVED lines=15> */
.L_x_3062:
[----:B------:R-:W-:Y:S05]  /*bb90*/  BSYNC B0 ;  /* 0x0000000000007941 */ /* 0x000fea0003800000 */
.L_x_3061:
        /* <DEDUP_REMOVED lines=9> */
[----:B------:R-:W-:Y:S01]  /*bc30*/  ISETP.GE.OR P0, PT, R10, R19, P0 ;  /* 0x000000130a00720c */ /* 0x000fe20000706670 */
[----:B------:R-:W-:Y:S01]  /*bc40*/  VIADD R3, R3, UR4 ;  /* 0x0000000403037c36 */ /* 0x000fe20008000000 */
[----:B------:R-:W-:Y:S02]  /*bc50*/  ULDC.64 UR4, c[0x0][0x858] ;  /* 0x0002160000047ab9 */ /* 0x000fe40000000a00 */
[----:B------:R-:W-:Y:S02]  /*bc60*/  IMAD R0, R12, UR4, RZ ;  /* 0x000000040c007c24 */ /* 0x000fe4000f8e02ff */
[----:B------:R-:W-:-:S04]  /*bc70*/  IMAD.WIDE.U32 R8, R15, UR4, R2 ;  /* 0x000000040f087c25 */ /* 0x000fc8000f8e0002 */
[----:B----4-:R-:W-:-:S05]  /*bc80*/  IMAD R5, R15, UR5, R0 ;  /* 0x000000050f057c24 */ /* 0x010fca000f8e0200 */
        /* <DEDUP_REMOVED lines=12> */
.L_x_3064:
[----:B------:R-:W-:Y:S05]  /*bd50*/  BSYNC B0 ;  /* 0x0000000000007941 */ /* 0x000fea0003800000 */
.L_x_3063:
        /* <DEDUP_REMOVED lines=15> */
.L_x_3066:
[----:B------:R-:W-:Y:S05]  /*be50*/  BSYNC B0 ;  /* 0x0000000000007941 */ /* 0x000fea0003800000 */
.L_x_3065:
        /* <DEDUP_REMOVED lines=15> */
.L_x_3068:
[----:B------:R-:W-:Y:S05]  /*bf50*/  BSYNC B0 ;  /* 0x0000000000007941 */ /* 0x000fea0003800000 */
.L_x_3067:
        /* <DEDUP_REMOVED lines=15> */
.L_x_2994:
        /* <DEDUP_REMOVED lines=29> */
.L_x_3070:
[----:B------:R-:W-:Y:S01]  /*c220*/  ULDC UR9, c[0x0][0x8c4] ;  /* 0x0002310000097ab9 */ /* 0x000fe20000000800 */
[----:B------:R-:W-:Y:S01]  /*c230*/  UMOV UR6, UR8 ;  /* 0x0000000800067c82 */ /* 0x000fe20008000000 */
[----:B------:R-:W-:-:S11]  /*c240*/  UISETP.NE.AND UP0, UPT, UR9, 0x1, UPT ;  /* 0x000000010900788c */ /* 0x000fd6000bf05270 */
[----:B------:R-:W-:Y:S02]  /*c250*/  @UP0 ULDC.64 UR10, c[0x0][0x8c8] ;  /* 0x00023200000a0ab9 */ /* 0x000fe40000000a00 */
[----:B------:R-:W-:-:S04]  /*c260*/  UIMAD.WIDE.U32 UR4, UR8, UR10, URZ ;  /* 0x0000000a080472a5 */ /* 0x000fc8000f8e003f */
[----:B------:R-:W-:-:S04]  /*c270*/  @UP0 USHF.R.U32.HI UR6, URZ, UR11, UR5 ;  /* 0x0000000b3f060299 */ /* 0x000fc80008011605 */
[----:B------:R-:W-:-:S12]  /*c280*/  UIMAD UR4, UR6, UR9, URZ ;  /* 0x00000009060472a4 */ /* 0x000fd8000f8e023f */
.L_x_3071:
        /* <DEDUP_REMOVED lines=10> */
[----:B------:R-:W-:Y:S01]  /*c330*/  ULDC.64 UR4, c[0x0][0x8f8] ;  /* 0x00023e0000047ab9 */ /* 0x000fe20000000a00 */
[----:B------:R-:W-:Y:S01]  /*c340*/  UIADD3 UR7, -UR10, URZ, URZ ;  /* 0x0000003f0a077290 */ /* 0x000fe2000fffe13f */
[----:B------:R-:W-:-:S03]  /*c350*/  ISETP.NE.U32.AND P0, PT, RZ, UR4, PT ;  /* 0x00000004ff007c0c */ /* 0x000fc6000bf05070 */
[----:B------:R-:W-:Y:S01]  /*c360*/  UIMAD UR7, UR9, UR7, UR8 ;  /* 0x00000007090772a4 */ /* 0x000fe2000f8e0208 */
        /* <DEDUP_REMOVED lines=9> */
.L_x_3072:
        /* <DEDUP_REMOVED lines=11> */
[----:B------:R-:W-:Y:S01]  /*c4b0*/  R2UR UR4, R0 ;  /* 0x00000000000472ca */ /* 0x000fe200000e0000 */
[----:B------:R-:W-:-:S14]  /*c4c0*/  BRA `(.L_x_3073) ;  /* 0x0000000000047947 */ /* 0x000fdc0003800000 */
.L_x_3074:
[----:B------:R-:W-:-:S05]  /*c4d0*/  ULDC UR4, c[0x0][0x8ec] ;  /* 0x00023b0000047ab9 */ /* 0x000fca0000000800 */
.L_x_3073:
        /* <DEDUP_REMOVED lines=8> */
[----:B------:R-:W-:Y:S01]  /*c560*/  ULDC.64 UR4, c[0x0][0x770] ;  /* 0x0001dc0000047ab9 */ /* 0x000fe20000000a00 */
[----:B------:R-:W-:Y:S01]  /*c570*/  ULDC.64 UR12, c[0x0][0x788] ;  /* 0x0001e200000c7ab9 */ /* 0x000fe20000000a00 */
[----:B------:R-:W-:-:S04]  /*c580*/  UISETP.NE.U32.AND UP0, UPT, UR4, URZ, UPT ;  /* 0x0000003f0400728c */ /* 0x000fc8000bf05070 */
        /* <DEDUP_REMOVED lines=18> */
[----:B------:R-:W-:-:S11]  /*c6b0*/  USHF.R.S32.HI UR16, URZ, 0x1f, UR7 ;  /* 0x0000001f3f107899 */ /* 0x000fd60008011407 */
[----:B--2---:R-:W-:Y:S02]  /*c6c0*/  @P0 R2UR UR4, R0 ;  /* 0x00000000000402ca */ /* 0x004fe400000e0000 */
[----:B------:R-:W-:-:S04]  /*c6d0*/  ISETP.NE.U32.AND P0, PT, RZ, UR12, PT ;  /* 0x0000000cff007c0c */ /* 0x000fc8000bf05070 */
[----:B------:R-:W-:-:S07]  /*c6e0*/  ISETP.NE.AND.EX P0, PT, RZ, UR13, PT, P0 ;  /* 0x0000000dff007c0c */ /* 0x000fce000bf05300 */
[----:B------:R-:W-:-:S04]  /*c6f0*/  @UP0 UIMAD UR4, UR10, 0x60, UR4 ;  /* 0x000000600a0408a4 */ /* 0x000fc8000f8e0204 */
[----:B------:R-:W-:-:S04]  /*c700*/  UIMAD.WIDE UR4, UR4, 0x2aaaaaab, URZ ;  /* 0x2aaaaaab040478a5 */ /* 0x000fc8000f8e023f */
[----:B------:R-:W-:-:S04]  /*c710*/  @UP0 USHF.R.U32.HI UR4, URZ, 0x1f, UR5 ;  /* 0x0000001f3f040899 */ /* 0x000fc80008011605 */
[----:B------:R-:W-:Y:S01]  /*c720*/  @UP0 ULEA.HI.SX32 UR4, UR5, UR4, 0x1c ;  /* 0x0000000405040291 */ /* 0x000fe2000f8fe23f */
[----:B---3--:R-:W-:-:S03]  /*c730*/  @P2 R2UR UR11, R4 ;  /* 0x00000000040b22ca */ /* 0x008fc600000e0000 */
[----:B------:R-:W-:-:S04]  /*c740*/  @UP0 UIMAD UR9, UR4, 0x1800, URZ ;  /* 0x00001800040908a4 */ /* 0x000fc8000f8e023f */
[----:B------:R-:W-:Y:S01]  /*c750*/  @UP0 USHF.R.S32.HI UR12, URZ, 0x1f, UR9 ;  /* 0x0000001f3f0c0899 */ /* 0x000fe20008011409 */
[----:B------:R-:W-:Y:S11]  /*c760*/  @P2 BRA `(.L_x_3075) ;  /* 0x0000000000142947 */ /* 0x000ff60003800000 */
[----:B------:R-:W-:Y:S05]  /*c770*/  @!P1 BRA `(.L_x_3075) ;  /* 0x0000000000109947 */ /* 0x000fea0003800000 */
[----:B------:R-:W2:Y:S04]  /*c780*/  LDG.E R5, desc[UR38][R2.64] ;  /* 0x0000002602057981 */ /* 0x000ea8000c1e1900 */
[----:B------:R-:W2:Y:S02]  /*c790*/  LDG.E R0, desc[UR38][R2.64+0x4] ;  /* 0x0000042602007981 */ /* 0x000ea4000c1e1900 */
[----:B--2---:R-:W-:-:S04]  /*c7a0*/  IADD3 R0, -R5, R0, RZ ;  /* 0x0000000005007210 */ /* 0x004fc80007ffe1ff */
[----:B------:R-:W-:-:S15]  /*c7b0*/  R2UR UR11, R0 ;  /* 0x00000000000b72ca */ /* 0x000fde00000e0000 */
.L_x_3075:
        /* <DEDUP_REMOVED lines=13> */
.L_x_3076:
        /* <DEDUP_REMOVED lines=12> */
.L_x_3077:
[----:B------:R-:W-:Y:S01]  /*c950*/  ULEA UR6, UR6, UR11, 0x7 ;  /* 0x0000000b06067291 */ /* 0x000fe2000f8e383f */
[----:B------:R-:W-:-:S03]  /*c960*/  ULDC UR9, c[0x0][0x74c] ;  /* 0x0001d30000097ab9 */ /* 0x000fc60000000800 */
[----:B------:R-:W-:Y:S02]  /*c970*/  UIADD3 UR6, UR6, -UR9, -UR8 ;  /* 0x8000000906067290 */ /* 0x000fe4000fffe808 */
[----:B------:R-:W-:Y:S02]  /*c980*/  UIADD3 UR8, UR11, 0x5f, URZ ;  /* 0x0000005f0b087890 */ /* 0x000fe4000fffe03f */
[----:B------:R-:W-:Y:S02]  /*c990*/  UIMAD.WIDE UR12, UR6, 0x2aaaaaab, URZ ;  /* 0x2aaaaaab060c78a5 */ /* 0x000fe4000f8e023f */
[----:B------:R-:W-:Y:S02]  /*c9a0*/  UIMAD.WIDE UR8, UR8, 0x2aaaaaab, URZ ;  /* 0x2aaaaaab080878a5 */ /* 0x000fe4000f8e023f */
[----:B------:R-:W-:Y:S02]  /*c9b0*/  USHF.R.U32.HI UR6, URZ, 0x1f, UR13 ;  /* 0x0000001f3f067899 */ /* 0x000fe4000801160d */
[----:B------:R-:W-:-:S02]  /*c9c0*/  USHF.R.U32.HI UR12, URZ, 0x1f, UR9 ;  /* 0x0000001f3f0c7899 */ /* 0x000fc40008011609 */
[----:B------:R-:W-:Y:S02]  /*c9d0*/  ULEA.HI.SX32 UR6, UR13, UR6, 0x1c ;  /* 0x000000060d067291 */ /* 0x000fe4000f8fe23f */
[----:B------:R-:W-:Y:S02]  /*c9e0*/  ULEA.HI.SX32 UR12, UR9, UR12, 0x1c ;  /* 0x0000000c090c7291 */ /* 0x000fe4000f8fe23f */
[----:B------:R-:W-:-:S04]  /*c9f0*/  UISETP.LT.AND UP1, UPT, URZ, UR6, UPT ;  /* 0x000000063f00728c */ /* 0x000fc8000bf21270 */
[----:B------:R-:W-:-:S04]  /*ca00*/  USEL UR13, URZ, UR6, !UP1 ;  /* 0x000000063f0d7287 */ /* 0x000fc8000c800000 */
[----:B------:R-:W-:-:S06]  /*ca10*/  UISETP.GT.AND UP1, UPT, UR12, UR13, UPT ;  /* 0x0000000d0c00728c */ /* 0x000fcc000bf24270 */
[----:B------:R-:W-:-:S13]  /*ca20*/  PLOP3.LUT P0, PT, PT, PT, UP1, 0x80, 0x0 ;  /* 0x000000000000781c */ /* 0x000fda0003f0f018 */
[----:B------:R-:W-:Y:S05]  /*ca30*/  @!P0 BRA `(.L_x_3001) ;  /* 0x0000003000388947 */ /* 0x000fea0003800000 */
[----:B------:R-:W-:Y:S01]  /*ca40*/  ULDC.64 UR14, c[0x0][0x2d8] ;  /* 0x0000b600000e7ab9 */ /* 0x000fe20000000a00 */
[----:B------:R-:W-:Y:S02]  /*ca50*/  USHF.R.S32.HI UR11, URZ, 0x1f, UR10 ;  /* 0x0000001f3f0b7899 */ /* 0x000fe4000801140a */
[----:B------:R-:W-:Y:S02]  /*ca60*/  UIMAD UR6, UR16, UR14, URZ ;  /* 0x0000000e100672a4 */ /* 0x000fe4000f8e023f */
[----:B------:R-:W-:Y:S02]  /*ca70*/  UIMAD.WIDE.U32 UR8, UR7, UR14, URZ ;  /* 0x0000000e070872a5 */ /* 0x000fe4000f8e003f */
[----:B------:R-:W-:Y:S02]  /*ca80*/  UIMAD UR15, UR7, UR15, UR6 ;  /* 0x0000000f070f72a4 */ /* 0x000fe4000f8e0206 */
[----:B------:R-:W-:Y:S02]  /*ca90*/  UIADD3 UR6, UR12, -UR13, URZ ;  /* 0x8000000d0c067290 */ /* 0x000fe4000fffe03f */
[----:B------:R-:W-:-:S02]  /*caa0*/  USEL UR7, UR10, URZ, !UP0 ;  /* 0x0000003f0a077287 */ /* 0x000fc4000c000000 */
[----:B------:R-:W-:Y:S02]  /*cab0*/  ULOP3.LUT UR6, UR6, 0x1, URZ, 0xc0, !UPT ;  /* 0x0000000106067892 */ /* 0x000fe4000f8ec03f */
[----:B------:R-:W-:Y:S02]  /*cac0*/  USEL UR14, UR11, URZ, !UP0 ;  /* 0x0000003f0b0e7287 */ /* 0x000fe4000c000000 */
[----:B------:R-:W-:Y:S02]  /*cad0*/  UISETP.NE.U32.AND UP0, UPT, UR6, 0x1, UPT ;  /* 0x000000010600788c */ /* 0x000fe4000bf05070 */
[----:B------:R-:W-:Y:S02]  /*cae0*/  UIADD3 UR10, UP1, UR4, UR8, URZ ;  /* 0x00000008040a7290 */ /* 0x000fe4000ff3e03f */
[----:B------:R-:W-:Y:S02]  /*caf0*/  UIADD3 UR15, UR9, UR15, URZ ;  /* 0x0000000f090f7290 */ /* 0x000fe4000fffe03f */
[----:B------:R-:W-:Y:S01]  /*cb00*/  PLOP3.LUT P1, PT, PT, PT, UP0, 0x80, 0x0 ;  /* 0x000000000000781c */ /* 0x000fe20003f2f008 */
[----:B------:R-:W-:Y:S01]  /*cb10*/  ULDC.64 UR28, c[0x0][0x2e0] ;  /* 0x0000b800001c7ab9 */ /* 0x000fe20000000a00 */
[----:B------:R-:W-:-:S02]  /*cb20*/  UIADD3.X UR11, UR5, UR15, URZ, UP1, !UPT ;  /* 0x0000000f050b7290 */ /* 0x000fc40008ffe43f */
[----:B------:R-:W-:Y:S02]  /*cb30*/  UIMAD UR14, UR14, UR28, URZ ;  /* 0x0000001c0e0e72a4 */ /* 0x000fe4000f8e023f */
[----:B------:R-:W-:Y:S02]  /*cb40*/  UIMAD.WIDE.U32 UR10, UR7, UR28, UR10 ;  /* 0x0000001c070a72a5 */ /* 0x000fe4000f8e000a */
[----:B------:R-:W-:Y:S01]  /*cb50*/  UIMAD UR14, UR7, UR29, UR14 ;  /* 0x0000001d070e72a4 */ /* 0x000fe2000f8e020e */
[----:B------:R-:W-:-:S03]  /*cb60*/  ELECT P0, URZ, PT ;  /* 0x00000000003f782f */ /* 0x000fc60003800000 */
[----:B------:R-:W-:Y:S01]  /*cb70*/  UIADD3 UR27, UR11, UR14, URZ ;  /* 0x0000000e0b1b7290 */ /* 0x000fe2000fffe03f */
[----:B------:R-:W-:Y:S11]  /*cb80*/  @P1 BRA `(.L_x_3078) ;  /* 0x0000000000bc1947 */ /* 0x000ff60003800000 */
        /* <DEDUP_REMOVED lines=18> */
.L_x_3080:
[----:B------:R-:W-:Y:S05]  /*ccb0*/  BSYNC B0 ;  /* 0x0000000000007941 */ /* 0x000fea0003800000 */
.L_x_3079:
        /* <DEDUP_REMOVED lines=19> */
.L_x_3082:
[----:B------:R-:W-:Y:S05]  /*cdf0*/  BSYNC B0 ;  /* 0x0000000000007941 */ /* 0x000fea0003800000 */
.L_x_3081:
[----:B------:R-:W-:Y:S06]  /*ce00*/  BAR.ARV 0xa, 0xa0 ;  /* 0x0282800000007b1d */ /* 0x000fec0000002000 */
[----:B------:R-:W-:Y:S04]  /*ce10*/  BSSY B0, `(.L_x_3083) ;  /* 0x0000003000007945 */ /* 0x000fe80003800000 */
[----:B------:R-:W-:Y:S05]  /*ce20*/  @!P0 BRA `(.L_x_3084) ;  /* 0x0000000000048947 */ /* 0x000fea0003800000 */
[----:B------:R-:W-:-:S04]  /*ce30*/  DEPBAR.LE SB0, 0x0 ;  /* 0x000080000000791a */ /* 0x000fc80000000000 */
.L_x_3084:
[----:B------:R-:W-:Y:S05]  /*ce40*/  BSYNC B0 ;  /* 0x0000000000007941 */ /* 0x000fea0003800000 */
.L_x_3083:
[----:B------:R-:W-:Y:S06]  /*ce50*/  BAR.ARV 0xb, 0xa0 ;  /* 0x02c2800000007b1d */ /* 0x000fec0000002000 */
[----:B------:R-:W-:Y:S01]  /*ce60*/  UIADD3 UR18, UR13, 0x1, URZ ;  /* 0x000000010d127890 */ /* 0x000fe2000fffe03f */
[----:B------:R-:W-:Y:S11]  /*ce70*/  BRA `(.L_x_3085) ;  /* 0x0000000000047947 */ /* 0x000ff60003800000 */
.L_x_3078:
[----:B------:R-:W-:-:S05]  /*ce80*/  UMOV UR18, UR13 ;  /* 0x0000000d00127c82 */ /* 0x000fca0008000000 */
.L_x_3085:
[----:B------:R-:W-:-:S04]  /*ce90*/  UIADD3 UR6, UR13, 0x1, URZ ;  /* 0x000000010d067890 */ /* 0x000fc8000fffe03f */
[----:B------:R-:W-:-:S06]  /*cea0*/  UISETP.NE.AND UP0, UPT, UR12, UR6, UPT ;  /* 0x000000060c00728c */ /* 0x000fcc000bf05270 */
[----:B------:R-:W-:-:S13]  /*ceb0*/  PLOP3.LUT P1, PT, PT, PT, UP0, 0x80, 0x0 ;  /* 0x000000000000781c */ /* 0x000fda0003f2f008 */
[----:B------:R-:W-:Y:S05]  /*cec0*/  @!P1 BRA `(.L_x_3001) ;  /* 0x0000002c00149947 */ /* 0x000fea0003800000 */
[----:B------:R-:W-:Y:S01]  /*ced0*/  UMOV UR16, UR8 ;  /* 0x0000000800107c82 */ /* 0x000fe20008000000 */
[----:B------:R-:W-:Y:S01]  /*cee0*/  UMOV UR17, UR15 ;  /* 0x0000000f00117c82 */ /* 0x000fe20008000000 */
[----:B------:R-:W-:Y:S01]  /*cef0*/  ULDC.64 UR20, c[0x0][0x2c0] ;  /* 0x0000b00000147ab9 */ /* 0x000fe20000000a00 */
[----:B------:R-:W-:Y:S02]  /*cf00*/  UIMAD.WIDE.U32 UR16, UR7, UR28, UR16 ;  /* 0x0000001c071072a5 */ /* 0x000fe4000f8e0010 */
[----:B------:R-:W-:Y:S02]  /*cf10*/  UIMAD UR19, UR18, 0x1800, URZ ;  /* 0x00001800121378a4 */ /* 0x000fe4000f8e023f */
[----:B------:R-:W-:Y:S01]  /*cf20*/  UIADD3 UR25, UP0, UR4, UR16, URZ ;  /* 0x0000001004197290 */ /* 0x000fe2000ff1e03f */
[----:B------:R-:W-:Y:S01]  /*cf30*/  UMOV UR6, URZ ;  /* 0x0000003f00067c82 */ /* 0x000fe20008000000 */
[----:B------:R-:W-:Y:S02]  /*cf40*/  ULDC.64 UR30, c[0x0][0x2c0] ;  /* 0x0000b000001e7ab9 */ /* 0x000fe40000000a00 */
[----:B------:R-:W-:-:S02]  /*cf50*/  UIADD3.X UR16, UR5, UR14, UR17, UP0, !UPT ;  /* 0x0000000e05107290 */ /* 0x000fc400087fe411 */
[----:B------:R-:W-:Y:S01]  /*cf60*/  ULEA UR24, UP0, UR25, UR20, 0x2 ;  /* 0x0000001419187291 */ /* 0x000fe2000f80103f */
[----:B------:R-:W-:-:S03]  /*cf70*/  UMOV UR26, UR19 ;  /* 0x00000013001a7c82 */ /* 0x000fc60008000000 */
[----:B------:R-:W-:Y:S02]  /*cf80*/  ULEA.HI.X UR25, UR25, UR21, UR16, 0x2, UP0 ;  /* 0x0000001519197291 */ /* 0x000fe400080f1410 */
[----:B------:R-:W-:Y:S02]  /*cf90*/  UIADD3 UR20, UP0, UR24, 0x3000, URZ ;  /* 0x0000300018147890 */ /* 0x000fe4000ff1e03f */
[----:B------:R-:W-:Y:S02]  /*cfa0*/  UIADD3 UR22, UP1, UR24, 0x6000, URZ ;  /* 0x0000600018167890 */ /* 0x000fe4000ff3e03f */
[----:B------:R-:W-:Y:S02]  /*cfb0*/  UIADD3 UR24, UP2, UR24, 0x9000, URZ ;  /* 0x0000900018187890 */ /* 0x000fe4000ff5e03f */
[----:B------:R-:W-:Y:S02]  /*cfc0*/  UIADD3.X UR21, URZ, UR25, URZ, UP0, !UPT ;  /* 0x000000193f157290 */ /* 0x000fe400087fe43f */
[----:B------:R-:W-:-:S02]  /*cfd0*/  UIADD3.X UR23, URZ, UR25, URZ, UP1, !UPT ;  /* 0x000000193f177290 */ /* 0x000fc40008ffe43f */
[----:B------:R-:W-:-:S12]  /*cfe0*/  UIADD3.X UR25, URZ, UR25, URZ, UP2, !UPT ;  /* 0x000000193f197290 */ /* 0x000fd800097fe43f */
.L_x_3098:
        /* <DEDUP_REMOVED lines=12> */
[----:B------:R-:W-:-:S04]  /*d0b0*/  ULEA UR40, UP0, UR41, UR30, 0x2 ;  /* 0x0000001e29287291 */ /* 0x000fc8000f80103f */
[----:B------:R-:W-:-:S03]  /*d0c0*/  ULEA.HI.X UR41, UR41, UR31, UR42, 0x2, UP0 ;  /* 0x0000001f29297291 */ /* 0x000fc600080f142a */
[----:B------:R-:W-:Y:S01]  /*d0d0*/  UMOV UR42, 0x0 ;  /* 0x00000000002a7882 */ /* 0x000fe20000000000 */
[----:B-1----:R-:W-:-:S03]  /*d0e0*/  ULEA UR29, UR37, UR29, 0x18 ;  /* 0x0000001d251d7291 */ /* 0x002fc6000f8ec03f */
[----:B------:R-:W-:Y:S01]  /*d0f0*/  UMOV UR37, 0x300 ;  /* 0x0000030000257882 */ /* 0x000fe20000000000 */
[----:B------:R-:W-:-:S09]  /*d100*/  UIADD3 UR29, UR29, 0x8000, URZ ;  /* 0x000080001d1d7890 */ /* 0x000fd2000fffe03f */
[----:B------:R1:W-:Y:S02]  /*d110*/  UBLKRED.G.S.ADD.F32.RN [UR40], [UR29], UR37, desc[UR42] ;  /* 0x00002a281d0073bb */ /* 0x0003e400080a1425 */
[----:B-1----:R0:W-:Y:S02]  /*d120*/  UTMACMDFLUSH ;  /* 0x00000000000079b7 */ /* 0x0021e40000000000 */
.L_x_3087:
[----:B------:R-:W-:Y:S05]  /*d130*/  BSYNC B0 ;  /* 0x0000000000007941 */ /* 0x000fea0003800000 */
.L_x_3086:
        /* <DEDUP_REMOVED lines=13> */
.L_x_3089:
[----:B------:R-:W-:Y:S05]  /*d210*/  BSYNC B0 ;  /* 0x0000000000007941 */ /* 0x000fea0003800000 */
.L_x_3088:
[----:B------:R-:W-:Y:S06]  /*d220*/  BAR.ARV 0xa, 0xa0 ;  /* 0x0282800000007b1d */ /* 0x000fec0000002000 */
[----:B------:R-:W-:Y:S04]  /*d230*/  BSSY B0, `(.L_x_3090) ;  /* 0x0000003000007945 */ /* 0x000fe80003800000 */
[----:B------:R-:W-:Y:S05]  /*d240*/  @!P0 BRA `(.L_x_3091) ;  /* 0x0000000000048947 */ /* 0x000fea0003800000 */
[----:B------:R-:W-:-:S04]  /*d250*/  DEPBAR.LE SB0, 0x0 ;  /* 0x000080000000791a */ /* 0x000fc80000000000 */
.L_x_3091:
[----:B------:R-:W-:Y:S05]  /*d260*/  BSYNC B0 ;  /* 0x0000000000007941 */ /* 0x000fea0003800000 */
.L_x_3090:
        /* <DEDUP_REMOVED lines=13> */
.L_x_3093:
[----:B------:R-:W-:Y:S05]  /*d340*/  BSYNC B0 ;  /* 0x0000000000007941 */ /* 0x000fea0003800000 */
.L_x_3092:
        /* <DEDUP_REMOVED lines=13> */
.L_x_3095:
[----:B------:R-:W-:Y:S05]  /*d420*/  BSYNC B0 ;  /* 0x0000000000007941 */ /* 0x000fea0003800000 */
.L_x_3094:
[----:B------:R-:W-:Y:S01]  /*d430*/  UIADD3 UR18, UR18, 0x2, URZ ;  /* 0x0000000212127890 */ /* 0x000fe2000fffe03f */
[----:B------:R-:W-:Y:S06]  /*d440*/  BAR.ARV 0xa, 0xa0 ;  /* 0x0282800000007b1d */ /* 0x000fec0000002000 */
[----:B------:R-:W-:Y:S01]  /*d450*/  UISETP.GE.AND UP0, UPT, UR18, UR12, UPT ;  /* 0x0000000c1200728c */ /* 0x000fe2000bf06270 */
[----:B------:R-:W-:Y:S04]  /*d460*/  BSSY B0, `(.L_x_3096) ;  /* 0x0000003000007945 */ /* 0x000fe80003800000 */
[----:B------:R-:W-:Y:S06]  /*d470*/  @!P0 BRA `(.L_x_3097) ;  /* 0x0000000000048947 */ /* 0x000fec0003800000 */
[----:B------:R-:W-:-:S04]  /*d480*/  DEPBAR.LE SB0, 0x0 ;  /* 0x000080000000791a */ /* 0x000fc80000000000 */
.L_x_3097:
[----:B------:R-:W-:Y:S05]  /*d490*/  BSYNC B0 ;  /* 0x0000000000007941 */ /* 0x000fea0003800000 */
.L_x_3096:
[----:B------:R-:W-:Y:S06]  /*d4a0*/  BAR.ARV 0xb, 0xa0 ;  /* 0x02c2800000007b1d */ /* 0x000fec0000002000 */
[----:B------:R-:W-:Y:S01]  /*d4b0*/  PLOP3.LUT P1, PT, PT, PT, UP0, 0x80, 0x0 ;  /* 0x000000000000781c */ /* 0x000fe20003f2f008 */
[----:B------:R-:W-:Y:S02]  /*d4c0*/  UIADD3 UR26, UR26, 0x3000, URZ ;  /* 0x000030001a1a7890 */ /* 0x000fe4000fffe03f */
[----:B------:R-:W-:-:S10]  /*d4d0*/  UIADD3 UR6, UR6, 0x3000, URZ ;  /* 0x0000300006067890 */ /* 0x000fd4000fffe03f */
[----:B------:R-:W-:Y:S05]  /*d4e0*/  @!P1 BRA `(.L_x_3098) ;  /* 0xfffffff800c09947 */ /* 0x000fea000383ffff */
[----:B------:R-:W-:Y:S05]  /*d4f0*/  BRA `(.L_x_3001) ;  /* 0x0000002400887947 */ /* 0x000fea0003800000 */
.L_x_3069:
[----:B------:R-:W1:Y:S01]  /*d500*/  S2UR UR7, SR_CTAID.X ;  /* 0x00000000000779c3 */ /* 0x000e620000002500 */
[----:B------:R-:W-:Y:S02]  /*d510*/  ULDC UR8, c[0x0][0x8d0] ;  /* 0x0002340000087ab9 */ /* 0x000fe40000000800 */
[----:B------:R-:W-:-:S11]  /*d520*/  UISETP.NE.AND UP0, UPT, UR8, 0x1, UPT ;  /* 0x000000010800788c */ /* 0x000fd6000bf05270 */
[----:B------:R-:W-:Y:S01]  /*d530*/  @UP0 ULDC UR4, c[0x0][0x8d4] ;  /* 0x0002350000040ab9 */ /* 0x000fe20000000800 */
[----:B------:R-:W-:Y:S01]  /*d540*/  @UP0 ULDC UR9, c[0x0][0x8d8] ;  /* 0x0002360000090ab9 */ /* 0x000fe20000000800 */
[----:B-1----:R-:W-:Y:S02]  /*d550*/  UIMAD.WIDE.U32 UR4, UR7, UR4, URZ ;  /* 0x00000004070472a5 */ /* 0x002fe4000f8e003f */
[----:B------:R-:W-:Y:S02]  /*d560*/  UMOV UR6, UR7 ;  /* 0x0000000700067c82 */ /* 0x000fe40008000000 */
[----:B------:R-:W-:-:S03]  /*d570*/  @UP0 USHF.R.U32.HI UR6, URZ, UR9, UR5 ;  /* 0x000000093f060299 */ /* 0x000fc60008011605 */
[----:B------:R-:W-:Y:S02]  /*d580*/  ULDC UR4, c[0x0][0x8e8] ;  /* 0x00023a0000047ab9 */ /* 0x000fe40000000800 */
[----:B------:R-:W-:Y:S02]  /*d590*/  UISETP.GE.AND UP0, UPT, UR6, UR4, UPT ;  /* 0x000000040600728c */ /* 0x000fe4000bf06270 */
[----:B------:R-:W-:-:S04]  /*d5a0*/  UIADD3 UR4, -UR6, URZ, URZ ;  /* 0x0000003f06047290 */ /* 0x000fc8000fffe13f */
[----:B------:R-:W-:Y:S01]  /*d5b0*/  PLOP3.LUT P0, PT, PT, PT, UP0, 0x80, 0x0 ;  /* 0x000000000000781c */ /* 0x000fe20003f0f008 */
[----:B------:R-:W-:-:S12]  /*d5c0*/  UIMAD UR8, UR8, UR4, UR7 ;  /* 0x00000004080872a4 */ /* 0x000fd8000f8e0207 */
        /* <DEDUP_REMOVED lines=9> */
.L_x_3099:
[----:B------:R-:W-:Y:S01]  /*d660*/  ULDC UR9, c[0x0][0x8c4] ;  /* 0x0002310000097ab9 */ /* 0x000fe20000000800 */
[----:B------:R-:W-:Y:S01]  /*d670*/  UMOV UR7, UR8 ;  /* 0x0000000800077c82 */ /* 0x000fe20008000000 */
[----:B------:R-:W-:-:S11]  /*d680*/  UISETP.NE.AND UP0, UPT, UR9, 0x1, UPT ;  /* 0x000000010900788c */ /* 0x000fd6000bf05270 */
[----:B------:R-:W-:Y:S02]  /*d690*/  @UP0 ULDC.64 UR10, c[0x0][0x8c8] ;  /* 0x00023200000a0ab9 */ /* 0x000fe40000000a00 */
[----:B------:R-:W-:-:S04]  /*d6a0*/  UIMAD.WIDE.U32 UR4, UR8, UR10, URZ ;  /* 0x0000000a080472a5 */ /* 0x000fc8000f8e003f */
[----:B------:R-:W-:-:S04]  /*d6b0*/  @UP0 USHF.R.U32.HI UR7, URZ, UR11, UR5 ;  /* 0x0000000b3f070299 */ /* 0x000fc80008011605 */
[----:B------:R-:W-:-:S12]  /*d6c0*/  UIMAD UR4, UR7, UR9, URZ ;  /* 0x00000009070472a4 */ /* 0x000fd8000f8e023f */
.L_x_3100:
        /* <DEDUP_REMOVED lines=23> */
.L_x_3101:
        /* <DEDUP_REMOVED lines=14> */
.L_x_3103:
[----:B------:R-:W-:-:S05]  /*d920*/  ULDC UR4, c[0x0][0x8ec] ;  /* 0x00023b0000047ab9 */ /* 0x000fca0000000800 */
.L_x_3102:
[----:B------:R-:W-:Y:S01]  /*d930*/  UIADD3 UR4, UR4, 0x7f, URZ ;  /* 0x0000007f04047890 */ /* 0x000fe2000fffe03f */
[----:B------:R-:W-:Y:S02]  /*d940*/  IMAD.MOV.U32 R10, RZ, RZ, 0x1 ;  /* 0x00000001ff0a7424 */ /* 0x000fe400078e00ff */
[----:B------:R-:W-:Y:S01]  /*d950*/  IMAD.MOV.U32 R2, RZ, RZ, RZ ;  /* 0x000000ffff027224 */ /* 0x000fe200078e00ff */
        /* <DEDUP_REMOVED lines=13> */
[----:B------:R-:W1:Y:S02]  /*da30*/  LDC R0, c[0x0][0x280] ;  /* 0x0000a000ff007b82 */ /* 0x000e640000000800 */
[----:B------:R-:W-:Y:S01]  /*da40*/  MOV R2, UR8 ;  /* 0x0000000800027c02 */ /* 0x000fe20008000f00 */
[----:B------:R-:W-:Y:S01]  /*da50*/  IMAD.U32 R3, RZ, RZ, UR9 ;  /* 0x00000009ff037e24 */ /* 0x000fe2000f8e00ff */
[----:B------:R-:W-:Y:S01]  /*da60*/  PLOP3.LUT P1, PT, PT, PT, UP1, 0x80, 0x0 ;  /* 0x000000000000781c */ /* 0x000fe20003f2f018 */
[----:B------:R-:W-:Y:S01]  /*da70*/  UISETP.NE.U32.AND UP0, UPT, UR4, URZ, UPT ;  /* 0x0000003f0400728c */ /* 0x000fe2000bf05070 */
[----:B------:R-:W-:Y:S01]  /*da80*/  ULDC.64 UR14, c[0x0][0x778] ;  /* 0x0001de00000e7ab9 */ /* 0x000fe20000000a00 */
[----:B------:R-:W-:-:S10]  /*da90*/  ULDC.64 UR18, c[0x0][0x788] ;  /* 0x0001e20000127ab9 */ /* 0x000fd40000000a00 */
[----:B------:R-:W2:Y:S01]  /*daa0*/  @P1 LDG.E R6, desc[UR38][R2.64] ;  /* 0x0000002602061981 */ /* 0x000ea2000c1e1900 */
[----:B------:R-:W-:Y:S02]  /*dab0*/  UISETP.NE.AND.EX UP0, UPT, UR5, URZ, UPT, UP0 ;  /* 0x0000003f0500728c */ /* 0x000fe4000bf05300 */
[----:B------:R-:W-:Y:S01]  /*dac0*/  UIMAD.WIDE UR14, UR13, 0x4, UR14 ;  /* 0x000000040d0e78a5 */ /* 0x000fe2000f8e020e */
[----:B------:R3:W4:Y:S01]  /*dad0*/  @P1 LDG.E R4, desc[UR38][R2.64] ;  /* 0x0000002602041981 */ /* 0x000722000c1e1900 */
[----:B------:R-:W-:Y:S02]  /*dae0*/  ULDC.64 UR4, c[0x0][0x780] ;  /* 0x0001e00000047ab9 */ /* 0x000fe40000000a00 */
[----:B------:R-:W-:Y:S01]  /*daf0*/  UISETP.NE.U32.AND UP2, UPT, UR4, URZ, UPT ;  /* 0x0000003f0400728c */ /* 0x000fe2000bf45070 */
[----:B------:R-:W-:-:S03]  /*db00*/  PLOP3.LUT P2, PT, PT, PT, UP0, 0x80, 0x0 ;  /* 0x000000000000781c */ /* 0x000fc60003f4f008 */
[----:B------:R-:W-:Y:S01]  /*db10*/  UISETP.NE.AND.EX UP2, UPT, UR5, URZ, UPT, UP2 ;  /* 0x0000003f0500728c */ /* 0x000fe2000bf45320 */
[----:B---3--:R-:W-:Y:S01]  /*db20*/  IMAD.U32 R2, RZ, RZ, UR14 ;  /* 0x0000000eff027e24 */ /* 0x008fe2000f8e00ff */
[----:B------:R-:W-:-:S04]  /*db30*/  MOV R3, UR15 ;  /* 0x0000000f00037c02 */ /* 0x000fc80008000f00 */
[----:B------:R-:W-:-:S04]  /*db40*/  PLOP3.LUT P3, PT, PT, PT, UP2, 0x80, 0x0 ;  /* 0x000000000000781c */ /* 0x000fc80003f6f028 */
[----:B------:R3:W4:Y:S01]  /*db50*/  @P2 LDG.E R5, desc[UR38][R2.64] ;  /* 0x0000002602052981 */ /* 0x000722000c1e1900 */
[----:B------:R-:W-:Y:S02]  /*db60*/  @UP2 ULDC.64 UR4, c[0x0][0x780] ;  /* 0x0001e00000042ab9 */ /* 0x000fe40000000a00 */
[----:B------:R-:W-:-:S06]  /*db70*/  @UP2 UIMAD.WIDE UR4, UR13, 0x4, UR4 ;  /* 0x000000040d0428a5 */ /* 0x000fcc000f8e0204 */
[----:B---3--:R-:W-:Y:S02]  /*db80*/  IMAD.U32 R2, RZ, RZ, UR4 ;  /* 0x00000004ff027e24 */ /* 0x008fe4000f8e00ff */
[----:B------:R-:W-:-:S05]  /*db90*/  IMAD.U32 R3, RZ, RZ, UR5 ;  /* 0x00000005ff037e24 */ /* 0x000fca000f8e00ff */
[----:B-1----:R1:W5:Y:S01]  /*dba0*/  @P3 LDG.E R0, desc[UR38][R2.64] ;  /* 0x0000002602003981 */ /* 0x002362000c1e1900 */
[----:B------:R-:W-:Y:S01]  /*dbb0*/  ISETP.NE.U32.AND P0, PT, RZ, UR18, PT ;  /* 0x00000012ff007c0c */ /* 0x000fe2000bf05070 */
[----:B------:R-:W-:Y:S01]  /*dbc0*/  UMOV UR6, URZ ;  /* 0x0000003f00067c82 */ /* 0x000fe20008000000 */
[----:B------:R-:W-:Y:S01]  /*dbd0*/  UMOV UR11, URZ ;  /* 0x0000003f000b7c82 */ /* 0x000fe20008000000 */
[----:B------:R-:W-:Y:S01]  /*dbe0*/  ULDC UR18, c[0x0][0x290] ;  /* 0x0000a40000127ab9 */ /* 0x000fe20000000800 */
[----:B------:R-:W-:Y:S02]  /*dbf0*/  ISETP.NE.AND.EX P0, PT, RZ, UR19, PT, P0 ;  /* 0x00000013ff007c0c */ /* 0x000fe4000bf05300 */
[----:B--2---:R-:W-:-:S13]  /*dc00*/  @P1 R2UR UR4, R6 ;  /* 0x00000000060412ca */ /* 0x004fda00000e0000 */
[----:B------:R-:W-:-:S04]  /*dc10*/  @UP1 UIMAD UR4, UR13, 0x60, UR4 ;  /* 0x000000600d0418a4 */ /* 0x000fc8000f8e0204 */
[----:B------:R-:W-:-:S04]  /*dc20*/  UIMAD.WIDE UR4, UR4, 0x2aaaaaab, URZ ;  /* 0x2aaaaaab040478a5 */ /* 0x000fc8000f8e023f */
[----:B------:R-:W-:-:S04]  /*dc30*/  @UP1 USHF.R.U32.HI UR4, URZ, 0x1f, UR5 ;  /* 0x0000001f3f041899 */ /* 0x000fc80008011605 */
[----:B------:R-:W-:-:S04]  /*dc40*/  @UP1 ULEA.HI.SX32 UR4, UR5, UR4, 0x1c ;  /* 0x0000000405041291 */ /* 0x000fc8000f8fe23f */
[----:B------:R-:W-:Y:S01]  /*dc50*/  @UP1 UIMAD UR10, UR4, 0x60, URZ ;  /* 0x00000060040a18a4 */ /* 0x000fe2000f8e023f */
[----:B----4-:R-:W-:Y:S02]  /*dc60*/  @P1 R2UR UR6, R4 ;  /* 0x00000000040612ca */ /* 0x010fe400000e0000 */
[----:B------:R-:W-:Y:S01]  /*dc70*/  @P2 R2UR UR11, R5 ;  /* 0x00000000050b22ca */ /* 0x000fe200000e0000 */
[----:B------:R-:W-:Y:S01]  /*dc80*/  @UP1 USHF.R.S32.HI UR12, URZ, 0x1f, UR10 ;  /* 0x0000001f3f0c1899 */ /* 0x000fe2000801140a */
[----:B-1----:R-:W-:-:S13]  /*dc90*/  @P3 BRA `(.L_x_3105) ;  /* 0x0000000000183947 */ /* 0x002fda0003800000 */
[----:B------:R-:W-:Y:S05]  /*dca0*/  @!P1 BRA `(.L_x_3105) ;  /* 0x0000000000149947 */ /* 0x000fea0003800000 */
[----:B------:R-:W-:Y:S01]  /*dcb0*/  MOV R2, UR8 ;  /* 0x0000000800027c02 */ /* 0x000fe20008000f00 */
[----:B------:R-:W-:-:S05]  /*dcc0*/  IMAD.U32 R3, RZ, RZ, UR9 ;  /* 0x00000009ff037e24 */ /* 0x000fca000f8e00ff */
[----:B------:R-:W2:Y:S04]  /*dcd0*/  LDG.E R5, desc[UR38][R2.64] ;  /* 0x0000002602057981 */ /* 0x000ea8000c1e1900 */
[----:B-----5:R-:W2:Y:S02]  /*dce0*/  LDG.E R0, desc[UR38][R2.64+0x4] ;  /* 0x0000042602007981 */ /* 0x020ea4000c1e1900 */
[----:B--2---:R-:W-:-:S07]  /*dcf0*/  IMAD.IADD R0, R0, 0x1, -R5 ;  /* 0x0000000100007824 */ /* 0x004fce00078e0a05 */
.L_x_3105:
[----:B------:R-:W-:Y:S01]  /*dd00*/  UMOV UR4, URZ ;  /* 0x0000003f00047c82 */ /* 0x000fe20008000000 */
[----:B------:R-:W-:Y:S01]  /*dd10*/  UMOV UR5, URZ ;  /* 0x0000003f00057c82 */ /* 0x000fe20008000000 */
[----:B------:R-:W-:Y:S01]  /*dd20*/  MOV R4, UR18 ;  /* 0x0000001200047c02 */ /* 0x000fe20008000f00 */
[----:B------:R-:W-:Y:S01]  /*dd30*/  @UP1 UMOV UR4, UR10 ;  /* 0x0000000a00041c82 */ /* 0x000fe20008000000 */
[----:B------:R-:W-:Y:S01]  /*dd40*/  @UP1 UMOV UR5, UR12 ;  /* 0x0000000c00051c82 */ /* 0x000fe20008000000 */
[----:B------:R-:W-:Y:S05]  /*dd50*/  @!P0 BRA `(.L_x_3106) ;  /* 0x0000000000188947 */ /* 0x000fea0003800000 */
[----:B------:R-:W-:Y:S02]  /*dd60*/  ULDC.64 UR8, c[0x0][0x788] ;  /* 0x0001e20000087ab9 */ /* 0x000fe40000000a00 */
[----:B------:R-:W-:-:S06]  /*dd70*/  UIMAD.WIDE UR8, UR13, 0x4, UR8 ;  /* 0x000000040d0878a5 */ /* 0x000fcc000f8e0208 */
[----:B------:R-:W-:Y:S02]  /*dd80*/  IMAD.U32 R2, RZ, RZ, UR8 ;  /* 0x00000008ff027e24 */ /* 0x000fe4000f8e00ff */
[----:B------:R-:W-:-:S05]  /*dd90*/  IMAD.U32 R3, RZ, RZ, UR9 ;  /* 0x00000009ff037e24 */ /* 0x000fca000f8e00ff */
[----:B------:R1:W5:Y:S01]  /*dda0*/  LDG.E R4, desc[UR38][R2.64] ;  /* 0x0000002602047981 */ /* 0x000362000c1e1900 */
[----:B------:R-:W-:Y:S05]  /*ddb0*/  BRA `(.L_x_3107) ;  /* 0x0000000000187947 */ /* 0x000fea0003800000 */
.L_x_3106:
[----:B------:R-:W-:Y:S05]  /*ddc0*/  @!P2 BRA `(.L_x_3107) ;  /* 0x000000000014a947 */ /* 0x000fea0003800000 */
[----:B------:R-:W-:Y:S01]  /*ddd0*/  MOV R2, UR14 ;  /* 0x0000000e00027c02 */ /* 0x000fe20008000f00 */
[----:B------:R-:W-:-:S05]  /*dde0*/  IMAD.U32 R3, RZ, RZ, UR15 ;  /* 0x0000000fff037e24 */ /* 0x000fca000f8e00ff */
[----:B------:R-:W2:Y:S04]  /*ddf0*/  LDG.E R5, desc[UR38][R2.64] ;  /* 0x0000002602057981 */ /* 0x000ea8000c1e1900 */
[----:B------:R-:W2:Y:S02]  /*de00*/  LDG.E R4, desc[UR38][R2.64+0x4] ;  /* 0x0000042602047981 */ /* 0x000ea4000c1e1900 */
[----:B--2---:R-:W-:-:S07]  /*de10*/  IMAD.IADD R4, R4, 0x1, -R5 ;  /* 0x0000000104047824 */ /* 0x004fce00078e0a05 */
.L_x_3107:
[----:B-1----:R-:W-:Y:S01]  /*de20*/  MOV R3, UR7 ;  /* 0x0000000700037c02 */ /* 0x002fe20008000f00 */
[----:B------:R-:W-:-:S04]  /*de30*/  ULDC UR8, c[0x0][0x74c] ;  /* 0x0001d30000087ab9 */ /* 0x000fc80000000800 */
[----:B-----5:R-:W-:Y:S02]  /*de40*/  IMAD R3, R3, 0x80, R0 ;  /* 0x0000008003037824 */ /* 0x020fe400078e0200 */
[----:B------:R-:W-:-:S03]  /*de50*/  VIADD R0, R0, 0x5f ;  /* 0x0000005f00007836 */ /* 0x000fc60000000000 */
[----:B------:R-:W-:Y:S01]  /*de60*/  IADD3 R3, R3, -UR8, -R4 ;  /* 0x8000000803037c10 */ /* 0x000fe2000fffe804 */
[----:B------:R-:W-:-:S04]  /*de70*/  IMAD.HI R0, R0, 0x2aaaaaab, RZ ;  /* 0x2aaaaaab00007827 */ /* 0x000fc800078e02ff */
[----:B------:R-:W-:-:S05]  /*de80*/  IMAD.HI R3, R3, 0x2aaaaaab, RZ ;  /* 0x2aaaaaab03037827 */ /* 0x000fca00078e02ff */
[----:B------:R-:W-:-:S04]  /*de90*/  SHF.R.U32.HI R2, RZ, 0x1f, R3 ;  /* 0x0000001fff027819 */ /* 0x000fc80000011603 */
[----:B------:R-:W-:Y:S02]  /*dea0*/  LEA.HI.SX32 R2, R3, R2, 0x1c ;  /* 0x0000000203027211 */ /* 0x000fe400078fe2ff */
[----:B------:R-:W-:Y:S02]  /*deb0*/  SHF.R.U32.HI R3, RZ, 0x1f, R0 ;  /* 0x0000001fff037819 */ /* 0x000fe40000011600 */
[----:B------:R-:W-:Y:S02]  /*dec0*/  VIMNMX R4, RZ, R2, !PT ;  /* 0x00000002ff047248 */ /* 0x000fe40007fe0100 */
[----:B------:R-:W-:Y:S02]  /*ded0*/  LEA.HI.SX32 R0, R0, R3, 0x1c ;  /* 0x0000000300007211 */ /* 0x000fe400078fe2ff */
[----:B------:R-:W-:Y:S02]  /*dee0*/  MOV R2, RZ ;  /* 0x000000ff00027202 */ /* 0x000fe40000000f00 */
[----:B------:R-:W-:-:S13]  /*def0*/  ISETP.GT.AND P0, PT, R0, R4, PT ;  /* 0x000000040000720c */ /* 0x000fda0003f04270 */
[----:B------:R-:W-:Y:S05]  /*df00*/  @!P0 BRA `(.L_x_3104) ;  /* 0x0000001800708947 */ /* 0x000fea0003800000 */
[----:B------:R-:W-:Y:S01]  /*df10*/  USHF.R.S32.HI UR10, URZ, 0x1f, UR20 ;  /* 0x0000001f3f0a7899 */ /* 0x000fe20008011414 */
[----:B------:R-:W-:Y:S01]  /*df20*/  BSSY B0, `(.L_x_3104) ;  /* 0x000019a000007945 */ /* 0x000fe20003800000 */
[----:B------:R-:W-:Y:S01]  /*df30*/  UISETP.NE.U32.AND UP1, UPT, UR16, URZ, UPT ;  /* 0x0000003f1000728c */ /* 0x000fe2000bf25070 */
[----:B------:R-:W-:Y:S01]  /*df40*/  IMAD.MOV.U32 R2, RZ, RZ, RZ ;  /* 0x000000ffff027224 */ /* 0x000fe200078e00ff */
[----:B------:R-:W-:Y:S01]  /*df50*/  ULDC.64 UR14, c[0x0][0x718] ;  /* 0x0001c600000e7ab9 */ /* 0x000fe20000000a00 */
[----:B------:R-:W-:Y:S01]  /*df60*/  UMOV UR8, UR4 ;  /* 0x0000000400087c82 */ /* 0x000fe20008000000 */
[----:B------:R-:W-:Y:S02]  /*df70*/  UIMAD UR12, UR10, UR14, URZ ;  /* 0x0000000e0a0c72a4 */ /* 0x000fe4000f8e023f */
[----:B------:R-:W-:Y:S02]  /*df80*/  UISETP.NE.AND.EX UP1, UPT, UR17, URZ, UPT, UP1 ;  /* 0x0000003f1100728c */ /* 0x000fe4000bf25310 */
[----:B------:R-:W-:Y:S01]  /*df90*/  UIMAD UR12, UR20, UR15, UR12 ;  /* 0x0000000f140c72a4 */ /* 0x000fe2000f8e020c */
[----:B------:R-:W-:-:S02]  /*dfa0*/  ULDC.64 UR16, c[0x0][0x730] ;  /* 0x0001cc0000107ab9 */ /* 0x000fc40000000a00 */
[----:B------:R-:W-:Y:S01]  /*dfb0*/  ULDC UR15, c[0x0][0x2e8] ;  /* 0x0000ba00000f7ab9 */ /* 0x000fe20000000800 */
[----:B------:R-:W-:Y:S01]  /*dfc0*/  UIMAD UR10, UR10, UR16, URZ ;  /* 0x000000100a0a72a4 */ /* 0x000fe2000f8e023f */
[----:B------:R-:W-:Y:S01]  /*dfd0*/  UMOV UR9, UR5 ;  /* 0x0000000500097c82 */ /* 0x000fe20008000000 */
[----:B------:R-:W-:Y:S02]  /*dfe0*/  UISETP.NE.AND UP2, UPT, UR15, 0x1, UPT ;  /* 0x000000010f00788c */ /* 0x000fe4000bf45270 */
[----:B------:R-:W-:Y:S02]  /*dff0*/  UIMAD.WIDE.U32 UR4, UR20, UR14, UR8 ;  /* 0x0000000e140472a5 */ /* 0x000fe4000f8e0008 */
[----:B------:R-:W-:Y:S02]  /*e000*/  UIMAD.WIDE.U32 UR8, UR20, UR16, UR8 ;  /* 0x00000010140872a5 */ /* 0x000fe4000f8e0008 */
[----:B------:R-:W-:Y:S02]  /*e010*/  UIMAD UR14, UR20, UR17, UR10 ;  /* 0x00000011140e72a4 */ /* 0x000fe4000f8e020a */
[----:B------:R-:W-:Y:S01]  /*e020*/  USHF.R.S32.HI UR10, URZ, 0x1f, UR13 ;  /* 0x0000001f3f0a7899 */ /* 0x000fe2000801140d */
[----:B------:R-:W-:Y:S01]  /*e030*/  ELECT P0, URZ, PT ;  /* 0x00000000003f782f */ /* 0x000fe20003800000 */
[----:B------:R-:W-:-:S02]  /*e040*/  USEL UR21, UR13, URZ, !UP1 ;  /* 0x0000003f0d157287 */ /* 0x000fc4000c800000 */
[----:B------:R-:W-:Y:S01]  /*e050*/  UIADD3 UR9, UR9, UR14, URZ ;  /* 0x0000000e09097290 */ /* 0x000fe2000fffe03f */
[----:B------:R-:W-:Y:S01]  /*e060*/  ULDC.64 UR18, c[0x0][0x738] ;  /* 0x0001ce0000127ab9 */ /* 0x000fe20000000a00 */
[----:B------:R-:W-:Y:S01]  /*e070*/  USEL UR10, UR10, URZ, !UP1 ;  /* 0x0000003f0a0a7287 */ /* 0x000fe2000c800000 */
[----:B------:R-:W-:Y:S01]  /*e080*/  ULDC.64 UR16, c[0x0][0x720] ;  /* 0x0001c80000107ab9 */ /* 0x000fe20000000a00 */
[----:B------:R-:W-:Y:S02]  /*e090*/  UIMAD.WIDE.U32 UR14, UR18, UR21, UR8 ;  /* 0x00000015120e72a5 */ /* 0x000fe4000f8e0008 */
[----:B------:R-:W-:Y:S01]  /*e0a0*/  UIADD3 UR23, UR5, UR12, URZ ;  /* 0x0000000c05177290 */ /* 0x000fe2000fffe03f */
[----:B------:R-:W-:Y:S01]  /*e0b0*/  @UP2 ULDC UR8, c[0x0][0x2ec] ;  /* 0x0000bb0000082ab9 */ /* 0x000fe20000000800 */
[----:B------:R-:W-:Y:S02]  /*e0c0*/  UIMAD UR5, UR10, UR16, URZ ;  /* 0x000000100a0572a4 */ /* 0x000fe4000f8e023f */
[----:B------:R-:W-:-:S02]  /*e0d0*/  UIMAD UR10, UR10, UR18, URZ ;  /* 0x000000120a0a72a4 */ /* 0x000fc4000f8e023f */
[----:B------:R-:W-:Y:S02]  /*e0e0*/  UIMAD.WIDE.U32 UR8, UR20, UR8, URZ ;  /* 0x00000008140872a5 */ /* 0x000fe4000f8e003f */
[----:B------:R-:W-:Y:S01]  /*e0f0*/  ULEA UR11, UR7, UR11, 0x7 ;  /* 0x0000000b070b7291 */ /* 0x000fe2000f8e383f */
[----:B------:R-:W-:Y:S02]  /*e100*/  UMOV UR22, UR4 ;  /* 0x0000000400167c82 */ /* 0x000fe40008000000 */
[----:B------:R-:W-:Y:S01]  /*e110*/  @UP2 ULDC UR7, c[0x0][0x2f0] ;  /* 0x0000bc0000072ab9 */ /* 0x000fe20000000800 */
[----:B------:R-:W-:Y:S01]  /*e120*/  UMOV UR12, UR20 ;  /* 0x00000014000c7c82 */ /* 0x000fe20008000000 */
[----:B------:R-:W-:Y:S02]  /*e130*/  UIMAD UR5, UR17, UR21, UR5 ;  /* 0x00000015110572a4 */ /* 0x000fe4000f8e0205 */
[----:B------:R-:W-:Y:S02]  /*e140*/  UIMAD.WIDE.U32 UR22, UR16, UR21, UR22 ;  /* 0x00000015101672a5 */ /* 0x000fe4000f8e0016 */
[----:B------:R-:W-:-:S02]  /*e150*/  UIMAD UR4, UR19, UR21, UR10 ;  /* 0x00000015130472a4 */ /* 0x000fc4000f8e020a */
        /* <DEDUP_REMOVED lines=10> */
.L_x_3137:
[----:B------:R-:W2:Y:S01]  /*e200*/  S2R R3, SR_TID.X ;  /* 0x0000000000037919 */ /* 0x000ea20000002100 */
[----:B------:R-:W-:Y:S01]  /*e210*/  MOV R14, UR5 ;  /* 0x00000005000e7c02 */ /* 0x000fe20008000f00 */
[----:B------:R-:W-:Y:S02]  /*e220*/  IMAD.U32 R11, RZ, RZ, UR4 ;  /* 0x00000004ff0b7e24 */ /* 0x000fe4000f8e00ff */
[----:B------:R-:W-:Y:S02]  /*e230*/  IMAD.MOV.U32 R10, RZ, RZ, 0x1 ;  /* 0x00000001ff0a7424 */ /* 0x000fe400078e00ff */
[----:B------:R-:W-:Y:S01]  /*e240*/  VIADD R14, R14, UR23 ;  /* 0x000000170e0e7c36 */ /* 0x000fe20008000000 */
[----:B------:R-:W-:Y:S02]  /*e250*/  IADD3 R11, R11, UR15, RZ ;  /* 0x0000000f0b0b7c10 */ /* 0x000fe4000fffe0ff */
        /* <DEDUP_REMOVED lines=9> */
.L_x_3110:
[----:B------:R-:W-:Y:S01]  /*e2f0*/  R2UR UR19, R4 ;  /* 0x00000000041372ca */ /* 0x000fe200000e0000 */
[----:B------:R-:W2:Y:S01]  /*e300*/  LDC.64 R12, c[0x0][0x198] ;  /* 0x00006600ff0c7b82 */ /* 0x000ea20000000a00 */
[----:B------:R-:W-:Y:S01]  /*e310*/  ULDC.64 UR8, c[0x0][0x700] ;  /* 0x0001c00000087ab9 */ /* 0x000fe20000000a00 */
[----:B------:R-:W-:Y:S01]  /*e320*/  UMOV UR34, 0x0 ;  /* 0x0000000000227882 */ /* 0x000fe20000000000 */
[----:B------:R-:W-:Y:S01]  /*e330*/  IMAD.U32 R9, RZ, RZ, UR8 ;  /* 0x00000008ff097e24 */ /* 0x000fe2000f8e00ff */
[----:B------:R-:W-:Y:S01]  /*e340*/  MOV R8, UR9 ;  /* 0x0000000900087c02 */ /* 0x000fe20008000f00 */
[----:B------:R-:W-:Y:S01]  /*e350*/  UMOV UR35, 0x14f00000 ;  /* 0x14f0000000237882 */ /* 0x000fe20000000000 */
[----:B------:R-:W-:Y:S01]  /*e360*/  R2UR UR8, R15 ;  /* 0x000000000f0872ca */ /* 0x000fe200000e0000 */
[----:B------:R-:W-:Y:S01]  /*e370*/  UMOV UR18, URZ ;  /* 0x0000003f00127c82 */ /* 0x000fe20008000000 */
[----:B------:R-:W-:Y:S01]  /*e380*/  UMOV UR40, 0x0 ;  /* 0x0000000000287882 */ /* 0x000fe20000000000 */
[----:B------:R-:W-:Y:S01]  /*e390*/  UMOV UR41, 0x10000000 ;  /* 0x1000000000297882 */ /* 0x000fe20000000000 */
[----:B------:R-:W-:Y:S01]  /*e3a0*/  UMOV UR10, UR18 ;  /* 0x00000012000a7c82 */ /* 0x000fe20008000000 */
[----:B------:R-:W-:Y:S01]  /*e3b0*/  UMOV UR27, UR11 ;  /* 0x0000000b001b7c82 */ /* 0x000fe20008000000 */
[----:B------:R-:W-:Y:S01]  /*e3c0*/  UIMAD UR19, UR19, 0x60, URZ ;  /* 0x00000060131378a4 */ /* 0x000fe2000f8e023f */
[----:B------:R-:W-:Y:S01]  /*e3d0*/  UMOV UR28, UR12 ;  /* 0x0000000c001c7c82 */ /* 0x000fe20008000000 */
[----:B------:R-:W-:-:S02]  /*e3e0*/  UMOV UR29, UR13 ;  /* 0x0000000d001d7c82 */ /* 0x000fc40008000000 */
[----:B------:R-:W-:Y:S02]  /*e3f0*/  UIADD3 UR7, UP0, UR19, UR22, URZ ;  /* 0x0000001613077290 */ /* 0x000fe4000ff1e03f */
[----:B------:R-:W-:Y:S01]  /*e400*/  MOV R3, UR19 ;  /* 0x0000001300037c02 */ /* 0x000fe20008000f00 */
[----:B------:R-:W-:Y:S02]  /*e410*/  UIADD3 UR16, UR8, 0xe000, URZ ;  /* 0x0000e00008107890 */ /* 0x000fe4000fffe03f */
[----:B------:R-:W-:Y:S01]  /*e420*/  UIADD3 UR17, UR8, 0x26810, URZ ;  /* 0x0002681008117890 */ /* 0x000fe2000fffe03f */
[----:B------:R-:W-:Y:S01]  /*e430*/  PLOP3.LUT P1, PT, PT, PT, UP0, 0x80, 0x0 ;  /* 0x000000000000781c */ /* 0x000fe20003f2f008 */
[----:B-1----:R-:W-:Y:S01]  /*e440*/  IMAD.U32 R2, RZ, RZ, UR7 ;  /* 0x00000007ff027e24 */ /* 0x002fe2000f8e00ff */
[----:B------:R-:W-:Y:S01]  /*e450*/  UIADD3 UR19, UR19, UR6, URZ ;  /* 0x0000000613137290 */ /* 0x000fe2000fffe03f */
[----:B--2---:R-:W-:Y:S01]  /*e460*/  IMAD.MOV.U32 R7, RZ, RZ, R12 ;  /* 0x000000ffff077224 */ /* 0x004fe200078e000c */
[----:B------:R-:W-:Y:S01]  /*e470*/  LEA.HI.X.SX32 R3, R3, R14, 0x1, P1 ;  /* 0x0000000e03037211 */ /* 0x000fe200008f0eff */
[----:B------:R-:W-:Y:S01]  /*e480*/  IMAD.MOV.U32 R6, RZ, RZ, R13 ;  /* 0x000000ffff067224 */ /* 0x000fe200078e000d */
[----:B------:R-:W-:Y:S01]  /*e490*/  LEA R5, P1, R2, R9, 0x2 ;  /* 0x0000000902057211 */ /* 0x000fe200078210ff */
[----:B------:R-:W-:Y:S01]  /*e4a0*/  VIADD R13, R0, 0xffffffff ;  /* 0xffffffff000d7836 */ /* 0x000fe20000000000 */
[----:B------:R-:W-:Y:S01]  /*e4b0*/  UIADD3 UR42, UR8, 0x1a000, URZ ;  /* 0x0001a000082a7890 */ /* 0x000fe2000fffe03f */
[----:B------:R-:W-:Y:S01]  /*e4c0*/  MOV R12, 0x8000 ;  /* 0x00008000000c7802 */ /* 0x000fe20000000f00 */
[----:B------:R-:W-:Y:S01]  /*e4d0*/  UIADD3 UR9, UR8, 0x26800, URZ ;  /* 0x0002680008097890 */ /* 0x000fe2000fffe03f */
[----:B------:R-:W-:Y:S01]  /*e4e0*/  LEA.HI.X R2, R2, R8, R3, 0x2, P1 ;  /* 0x0000000802027211 */ /* 0x000fe200008f1403 */
[----:B------:R1:W-:Y:S01]  /*e4f0*/  STL [R1+0x8], R13 ;  /* 0x0000080d01007387 */ /* 0x0003e20000100800 */
[----:B------:R-:W-:Y:S01]  /*e500*/  R2UR UR30, R5 ;  /* 0x00000000051e72ca */ /* 0x000fe200000e0000 */
[----:B------:R-:W-:Y:S01]  /*e510*/  UIADD3 UR24, UR8, 0x4000, URZ ;  /* 0x0000400008187890 */ /* 0x000fe2000fffe03f */
[----:B------:R-:W-:Y:S01]  /*e520*/  R2UR UR31, R2 ;  /* 0x00000000021f72ca */ /* 0x000fe200000e0000 */
[----:B------:R1:W-:Y:S01]  /*e530*/  STL [R1], RZ ;  /* 0x000000ff01007387 */ /* 0x0003e20000100800 */
[C---:B------:R-:W-:Y:S01]  /*e540*/  IADD3 R2, P1, R7.reuse, 0x2f0, RZ ;  /* 0x000002f007027810 */ /* 0x040fe20007f3e0ff */
[----:B------:R-:W-:Y:S01]  /*e550*/  UMOV UR7, 0x18 ;  /* 0x0000001800077882 */ /* 0x000fe20000000000 */
[----:B------:R-:W-:Y:S01]  /*e560*/  UMOV UR43, UR17 ;  /* 0x00000011002b7c82 */ /* 0x000fe20008000000 */
[----:B------:R-:W-:Y:S01]  /*e570*/  UMOV UR26, UR18 ;  /* 0x00000012001a7c82 */ /* 0x000fe20008000000 */
[----:B------:R-:W-:Y:S01]  /*e580*/  R2UR UR44, R2 ;  /* 0x00000000022c72ca */ /* 0x000fe200000e0000 */
[----:B------:R-:W-:Y:S01]  /*e590*/  UMOV UR25, UR9 ;  /* 0x0000000900197c82 */ /* 0x000fe20008000000 */
[----:B------:R-:W-:-:S04]  /*e5a0*/  IADD3 R2, P2, R7, 0x3f0, RZ ;  /* 0x000003f007027810 */ /* 0x000fc80007f5e0ff */
[----:B------:R-:W-:Y:S01]  /*e5b0*/  R2UR UR46, R2 ;  /* 0x00000000022e72ca */ /* 0x000fe200000e0000 */
[----:B------:R-:W-:Y:S01]  /*e5c0*/  IMAD.X R5, RZ, RZ, R6, P2 ;  /* 0x000000ffff057224 */ /* 0x000fe200010e0606 */
[----:B------:R-:W-:-:S04]  /*e5d0*/  IADD3.X R2, RZ, R6, RZ, P1, !PT ;  /* 0x00000006ff027210 */ /* 0x000fc80000ffe4ff */
[----:B------:R-:W-:Y:S02]  /*e5e0*/  R2UR UR45, R2 ;  /* 0x00000000022d72ca */ /* 0x000fe400000e0000 */
[----:B------:R-:W-:Y:S02]  /*e5f0*/  IADD3 R2, P1, R7, 0xf0, RZ ;  /* 0x000000f007027810 */ /* 0x000fe40007f3e0ff */
[----:B------:R-:W-:Y:S02]  /*e600*/  R2UR UR47, R5 ;  /* 0x00000000052f72ca */ /* 0x000fe400000e0000 */
[----:B------:R-:W-:Y:S01]  /*e610*/  R2UR UR32, R2 ;  /* 0x00000000022072ca */ /* 0x000fe200000e0000 */
[----:B------:R-:W-:Y:S01]  /*e620*/  IMAD.X R3, RZ, RZ, R6, P1 ;  /* 0x000000ffff037224 */ /* 0x000fe200008e0606 */
[----:B------:R-:W-:-:S04]  /*e630*/  ISETP.GE.AND P1, PT, R4, R13, PT ;  /* 0x0000000d0400720c */ /* 0x000fc80003f26270 */
[----:B------:R-:W-:-:S13]  /*e640*/  R2UR UR33, R3 ;  /* 0x00000000032172ca */ /* 0x000fda00000e0000 */
[----:B------:R1:W-:Y:S01]  /*e650*/  UTMALDG.4D [UR16], [UR32], desc[UR34] ;  /* 0x00002210200075b4 */ /* 0x0003e20008019000 */
[----:B------:R1:W-:Y:S01]  /*e660*/  UBLKCP.S.G [UR42], [UR30], UR7 ;  /* 0x0000002a1e0073ba */ /* 0x0003e20008000207 */
[----:B------:R1:W-:Y:S01]  /*e670*/  SYNCS.ARRIVE.TRANS64 RZ, [R15+URZ+0x26800], R12 ;  /* 0x0268000c0fff79a7 */ /* 0x0003e2000800003f */
[----:B------:R1:W-:Y:S01]  /*e680*/  UTMALDG.4D [UR8], [UR44], desc[UR40] ;  /* 0x000028082c0075b4 */ /* 0x0003e20008019000 */
[----:B------:R1:W-:Y:S01]  /*e690*/  UTMALDG.4D [UR24], [UR46], desc[UR40] ;  /* 0x000028182e0075b4 */ /* 0x0003e20008019000 */
[----:B------:R-:W-:Y:S05]  /*e6a0*/  @P1 BRA `(.L_x_3111) ;  /* 0x0000000c00bc1947 */ /* 0x000fea0003800000 */
[----:B------:R-:W-:Y:S01]  /*e6b0*/  LOP3.LUT R5, RZ, R4, RZ, 0x33, !PT ;  /* 0x00000004ff057212 */ /* 0x000fe200078e33ff */
[----:B------:R-:W-:-:S04]  /*e6c0*/  IMAD.MOV.U32 R10, RZ, RZ, 0x1 ;  /* 0x00000001ff0a7424 */ /* 0x000fc800078e00ff */
[C---:B------:R-:W-:Y:S01]  /*e6d0*/  IMAD.IADD R16, R0.reuse, 0x1, R5 ;  /* 0x0000000100107824 */ /* 0x040fe200078e0205 */
[----:B------:R-:W-:Y:S01]  /*e6e0*/  IADD3 R5, R0, -0x2, RZ ;  /* 0xfffffffe00057810 */ /* 0x000fe20007ffe0ff */
[----:B------:R-:W-:-:S03]  /*e6f0*/  IMAD.MOV.U32 R0, RZ, RZ, R4 ;  /* 0x000000ffff007224 */ /* 0x000fc600078e0004 */
[----:B------:R-:W-:Y:S02]  /*e700*/  ISETP.NE.AND P1, PT, R5, R4, PT ;  /* 0x000000040500720c */ /* 0x000fe40003f25270 */
[----:B------:R-:W-:-:S05]  /*e710*/  LOP3.LUT R5, R16, 0x1, RZ, 0xc0, !PT ;  /* 0x0000000110057812 */ /* 0x000fca00078ec0ff */
[----:B------:R2:W-:Y:S06]  /*e720*/  STL [R1+0xc], R5 ;  /* 0x00000c0501007387 */ /* 0x0005ec0000100800 */
[----:B------:R-:W-:Y:S05]  /*e730*/  @!P1 BRA `(.L_x_3112) ;  /* 0x00000008005c9947 */ /* 0x000fea0003800000 */
[----:B------:R-:W-:Y:S01]  /*e740*/  IADD3 R16, R16, -R5, RZ ;  /* 0x8000000510107210 */ /* 0x000fe20007ffe0ff */
[----:B------:R-:W-:Y:S02]  /*e750*/  IMAD.MOV.U32 R0, RZ, RZ, R4 ;  /* 0x000000ffff007224 */ /* 0x000fe400078e0004 */
[----:B------:R-:W-:-:S07]  /*e760*/  IMAD.MOV.U32 R10, RZ, RZ, 0x1 ;  /* 0x00000001ff0a7424 */ /* 0x000fce00078e00ff */
.L_x_3121:
[----:B-123--:R-:W-:-:S04]  /*e770*/  SHF.L.U32 R17, R10, 0x1f, RZ ;  /* 0x0000001f0a117819 */ /* 0x00efc800000006ff */
[----:B------:R-:W3:Y:S02]  /*e780*/  SYNCS.PHASECHK.TRANS64.TRYWAIT P1, [R15+URZ+0x26840], R17 ;  /* 0x026840110f0075a7 */ /* 0x000ee4000802017f */
[----:B---3--:R-:W-:Y:S05]  /*e790*/  @!P1 BRA `(.L_x_3113) ;  /* 0x00000014007c9947 */ /* 0x008fea0003800000 */
.L_x_3138:
[----:B------:R-:W-:Y:S05]  /*e7a0*/  @P0 BRA `(.L_x_3114) ;  /* 0x00000000001c0947 */ /* 0x000fea0003800000 */
[----:B------:R-:W4:Y:S02]  /*e7b0*/  S2R R2, SR_TID.X ;  /* 0x0000000000027919 */ /* 0x000f240000002100 */
[----:B----4-:R-:W-:Y:S02]  /*e7c0*/  LOP3.LUT R3, R2, 0x1f, RZ, 0xc0, !PT ;  /* 0x0000001f02037812 */ /* 0x010fe400078ec0ff */
[----:B------:R-:W-:Y:S02]  /*e7d0*/  MOV R2, 0x3180 ;  /* 0x0000318000027802 */ /* 0x000fe40000000f00 */
[----:B------:R-:W-:Y:S02]  /*e7e0*/  ISETP.NE.AND P1, PT, R3, RZ, PT ;  /* 0x000000ff0300720c */ /* 0x000fe40003f25270 */
[----:B------:R4:W-:Y:S11]  /*e7f0*/  SYNCS.ARRIVE.TRANS64 RZ, [R15+URZ+0x26830], R2 ;  /* 0x026830020fff79a7 */ /* 0x0009f6000800003f */
[----:B----4-:R-:W-:Y:S05]  /*e800*/  @!P1 BRA `(.L_x_3114) ;  /* 0x0000000000049947 */ /* 0x010fea0003800000 */
[----:B-1----:R-:W-:Y:S01]  /*e810*/  BPT.TRAP 0x1 ;  /* 0x000000040000795c */ /* 0x002fe20000300000 */
.L_x_3114:
[----:B-1----:R-:W1:Y:S01]  /*e820*/  LDC.64 R12, c[0x0][0x728] ;  /* 0x0001ca00ff0c7b82 */ /* 0x002e620000000a00 */
[----:B------:R-:W-:Y:S01]  /*e830*/  IMAD R18, R0, 0x60, RZ ;  /* 0x0000006000127824 */ /* 0x000fe200078e02ff */
[----:B------:R-:W-:Y:S01]  /*e840*/  R2UR UR8, R15 ;  /* 0x000000000f0872ca */ /* 0x000fe200000e0000 */
[----:B------:R-:W-:Y:S01]  /*e850*/  UMOV UR28, 0x0 ;  /* 0x00000000001c7882 */ /* 0x000fe20000000000 */
[----:B------:R-:W-:Y:S01]  /*e860*/  UMOV UR29, 0x14f00000 ;  /* 0x14f00000001d7882 */ /* 0x000fe20000000000 */
[----:B------:R-:W-:Y:S01]  /*e870*/  UMOV UR18, URZ ;  /* 0x0000003f00127c82 */ /* 0x000fe20008000000 */
[C---:B------:R-:W-:Y:S01]  /*e880*/  IADD3 R2, P1, R18.reuse, UR14, RZ ;  /* 0x0000000e12027c10 */ /* 0x040fe2000ff3e0ff */
[----:B------:R-:W-:Y:S01]  /*e890*/  UMOV UR7, 0x18 ;  /* 0x0000001800077882 */ /* 0x000fe20000000000 */
[----:B--2---:R-:W2:Y:S01]  /*e8a0*/  LDC.64 R4, c[0x0][0x198] ;  /* 0x00006600ff047b82 */ /* 0x004ea20000000a00 */
[----:B------:R-:W-:-:S06]  /*e8b0*/  R2UR UR19, R18 ;  /* 0x00000000121372ca */ /* 0x000fcc00000e0000 */
[----:B------:R-:W-:Y:S02]  /*e8c0*/  UIADD3 UR16, UR8, 0x14000, URZ ;  /* 0x0001400008107890 */ /* 0x000fe4000fffe03f */
[----:B------:R-:W-:Y:S02]  /*e8d0*/  UIADD3 UR17, UR8, 0x26830, URZ ;  /* 0x0002683008117890 */ /* 0x000fe4000fffe03f */
[----:B------:R-:W-:-:S03]  /*e8e0*/  UIADD3 UR8, UR8, 0x1a380, URZ ;  /* 0x0001a38008087890 */ /* 0x000fc6000fffe03f */
[----:B------:R-:W-:Y:S01]  /*e8f0*/  UIADD3 UR19, UR19, UR6, URZ ;  /* 0x0000000613137290 */ /* 0x000fe2000fffe03f */
[----:B-1----:R-:W-:Y:S01]  /*e900*/  LEA R3, P2, R2, R12, 0x2 ;  /* 0x0000000c02037211 */ /* 0x002fe200078410ff */
[----:B------:R-:W-:-:S03]  /*e910*/  UMOV UR9, UR17 ;  /* 0x0000001100097c82 */ /* 0x000fc60008000000 */
[----:B------:R-:W-:Y:S02]  /*e920*/  R2UR UR24, R3 ;  /* 0x00000000031872ca */ /* 0x000fe400000e0000 */
[----:B------:R-:W-:Y:S01]  /*e930*/  LEA.HI.X.SX32 R3, R18, R11, 0x1, P1 ;  /* 0x0000000b12037211 */ /* 0x000fe200008f0eff */
[----:B--2---:R-:W-:Y:S02]  /*e940*/  IMAD.MOV.U32 R7, RZ, RZ, R4 ;  /* 0x000000ffff077224 */ /* 0x004fe400078e0004 */
        /* <DEDUP_REMOVED lines=9> */
[----:B------:R-:W2:Y:S02]  /*e9e0*/  SYNCS.PHASECHK.TRANS64.TRYWAIT P1, [R15+URZ+0x26828], R17 ;  /* 0x026828110f0075a7 */ /* 0x000ea4000802017f */
[----:B-12---:R-:W-:Y:S05]  /*e9f0*/  @!P1 BRA `(.L_x_3115) ;  /* 0x0000001000f89947 */ /* 0x006fea0003800000 */
.L_x_3139:
        /* <DEDUP_REMOVED lines=8> */
.L_x_3116:
[----:B------:R-:W-:Y:S01]  /*ea80*/  VIADD R19, R18, 0x60 ;  /* 0x0000006012137836 */ /* 0x000fe20000000000 */
[----:B------:R-:W-:Y:S01]  /*ea90*/  ULDC.64 UR8, c[0x0][0x700] ;  /* 0x0001c00000087ab9 */ /* 0x000fe20000000a00 */
[----:B------:R-:W-:Y:S01]  /*eaa0*/  R2UR UR26, R15 ;  /* 0x000000000f1a72ca */ /* 0x000fe200000e0000 */
[----:B------:R-:W-:Y:S01]  /*eab0*/  IMAD.U32 R8, RZ, RZ, UR9 ;  /* 0x00000009ff087e24 */ /* 0x000fe2000f8e00ff */
[----:B------:R-:W-:Y:S01]  /*eac0*/  MOV R9, UR8 ;  /* 0x0000000800097c02 */ /* 0x000fe20008000f00 */
[C---:B------:R-:W-:Y:S01]  /*ead0*/  VIADD R21, R19.reuse, UR6 ;  /* 0x0000000613157c36 */ /* 0x040fe20008000000 */
[----:B------:R-:W-:Y:S01]  /*eae0*/  IADD3 R2, P1, R19, UR22, RZ ;  /* 0x0000001613027c10 */ /* 0x000fe2000ff3e0ff */
[----:B------:R-:W-:Y:S01]  /*eaf0*/  UMOV UR24, 0x0 ;  /* 0x0000000000187882 */ /* 0x000fe20000000000 */
[----:B------:R-:W-:Y:S01]  /*eb00*/  SHF.R.S32.HI R20, RZ, 0x1f, R19 ;  /* 0x0000001fff147819 */ /* 0x000fe20000011413 */
[----:B------:R-:W-:Y:S01]  /*eb10*/  UMOV UR25, 0x14f00000 ;  /* 0x14f0000000197882 */ /* 0x000fe20000000000 */
[----:B------:R-:W-:Y:S01]  /*eb20*/  LEA R3, P2, R2, R9, 0x2 ;  /* 0x0000000902037211 */ /* 0x000fe200078410ff */
[----:B------:R-:W-:Y:S01]  /*eb30*/  UMOV UR18, URZ ;  /* 0x0000003f00127c82 */ /* 0x000fe20008000000 */
[----:B------:R-:W-:Y:S01]  /*eb40*/  R2UR UR19, R21 ;  /* 0x00000000151372ca */ /* 0x000fe200000e0000 */
[----:B------:R-:W-:Y:S01]  /*eb50*/  UMOV UR7, 0x18 ;  /* 0x0000001800077882 */ /* 0x000fe20000000000 */
[----:B------:R-:W-:Y:S01]  /*eb60*/  R2UR UR28, R3 ;  /* 0x00000000031c72ca */ /* 0x000fe200000e0000 */
[----:B------:R-:W-:Y:S01]  /*eb70*/  IMAD.X R3, R20, 0x1, R14, P1 ;  /* 0x0000000114037824 */ /* 0x000fe200008e060e */
[----:B------:R-:W-:-:S02]  /*eb80*/  UIADD3 UR16, UR26, 0x11000, URZ ;  /* 0x000110001a107890 */ /* 0x000fc4000fffe03f */
[----:B------:R-:W-:Y:S02]  /*eb90*/  UIADD3 UR17, UR26, 0x26818, URZ ;  /* 0x000268181a117890 */ /* 0x000fe4000fffe03f */
[----:B------:R-:W-:Y:S01]  /*eba0*/  LEA.HI.X R3, R2, R8, R3, 0x2, P2 ;  /* 0x0000000802037211 */ /* 0x000fe200010f1403 */
[----:B------:R-:W-:Y:S01]  /*ebb0*/  UIADD3 UR26, UR26, 0x1a200, URZ ;  /* 0x0001a2001a1a7890 */ /* 0x000fe2000fffe03f */
[----:B------:R-:W-:Y:S02]  /*ebc0*/  IADD3 R2, P1, R7, 0xf0, RZ ;  /* 0x000000f007027810 */ /* 0x000fe40007f3e0ff */
[----:B------:R-:W-:Y:S01]  /*ebd0*/  R2UR UR29, R3 ;  /* 0x00000000031d72ca */ /* 0x000fe200000e0000 */
[----:B------:R-:W-:Y:S01]  /*ebe0*/  UMOV UR27, UR17 ;  /* 0x00000011001b7c82 */ /* 0x000fe20008000000 */
[----:B------:R-:W-:Y:S02]  /*ebf0*/  IADD3.X R3, RZ, R6, RZ, P1, !PT ;  /* 0x00000006ff037210 */ /* 0x000fe40000ffe4ff */
[----:B------:R-:W-:-:S02]  /*ec00*/  R2UR UR8, R2 ;  /* 0x00000000020872ca */ /* 0x000fc400000e0000 */
[----:B------:R-:W-:-:S13]  /*ec10*/  R2UR UR9, R3 ;  /* 0x00000000030972ca */ /* 0x000fda00000e0000 */
[----:B------:R2:W-:Y:S01]  /*ec20*/  UTMALDG.4D [UR16], [UR8], desc[UR24] ;  /* 0x00001810080075b4 */ /* 0x0005e20008019000 */
[----:B------:R2:W-:Y:S01]  /*ec30*/  UBLKCP.S.G [UR26], [UR28], UR7 ;  /* 0x0000001a1c0073ba */ /* 0x0005e20008000207 */
[----:B------:R-:W4:Y:S02]  /*ec40*/  SYNCS.PHASECHK.TRANS64.TRYWAIT P1, [R15+URZ+0x26848], R17 ;  /* 0x026848110f0075a7 */ /* 0x000f24000802017f */
[----:B--2-4-:R-:W-:Y:S05]  /*ec50*/  @!P1 BRA `(.L_x_3117) ;  /* 0x0000001000749947 */ /* 0x014fea0003800000 */
.L_x_3140:
        /* <DEDUP_REMOVED lines=8> */
.L_x_3118:
        /* <DEDUP_REMOVED lines=24> */
.L_x_3142:
        /* <DEDUP_REMOVED lines=8> */
.L_x_3120:
        /* <DEDUP_REMOVED lines=8> */
[----:B------:R-:W-:-:S05]  /*ef60*/  VIADD R0, R0, 0x2 ;  /* 0x0000000200007836 */ /* 0x000fca0000000000 */
[----:B------:R-:W-:Y:S02]  /*ef70*/  UIADD3 UR19, UR19, 0xc0, URZ ;  /* 0x000000c013137890 */ /* 0x000fe4000fffe03f */
[----:B------:R-:W-:Y:S02]  /*ef80*/  UIADD3 UR16, UR26, 0xe000, URZ ;  /* 0x0000e0001a107890 */ /* 0x000fe4000fffe03f */
[----:B------:R-:W-:Y:S02]  /*ef90*/  UIADD3 UR7, UP0, UR19, UR22, URZ ;  /* 0x0000001613077290 */ /* 0x000fe4000ff1e03f */
[----:B------:R-:W-:Y:S02]  /*efa0*/  UIADD3 UR17, UR26, 0x26810, URZ ;  /* 0x000268101a117890 */ /* 0x000fe4000fffe03f */
[----:B------:R-:W-:Y:S02]  /*efb0*/  UIADD3 UR26, UR26, 0x1a000, URZ ;  /* 0x0001a0001a1a7890 */ /* 0x000fe4000fffe03f */
[----:B------:R-:W-:Y:S01]  /*efc0*/  IMAD.U32 R5, RZ, RZ, UR7 ;  /* 0x00000007ff057e24 */ /* 0x000fe2000f8e00ff */
[----:B------:R-:W-:Y:S01]  /*efd0*/  PLOP3.LUT P2, PT, PT, PT, UP0, 0x80, 0x0 ;  /* 0x000000000000781c */ /* 0x000fe20003f4f008 */
[----:B------:R-:W-:Y:S01]  /*efe0*/  UMOV UR7, 0x18 ;  /* 0x0000001800077882 */ /* 0x000fe20000000000 */
[----:B------:R-:W-:-:S02]  /*eff0*/  UMOV UR27, UR17 ;  /* 0x00000011001b7c82 */ /* 0x000fc40008000000 */
[----:B----4-:R-:W-:-:S04]  /*f000*/  LEA R4, P1, R5, R9, 0x2 ;  /* 0x0000000905047211 */ /* 0x010fc800078210ff */
[----:B------:R-:W-:Y:S02]  /*f010*/  R2UR UR28, R4 ;  /* 0x00000000041c72ca */ /* 0x000fe400000e0000 */
[----:B------:R-:W-:Y:S01]  /*f020*/  MOV R4, UR19 ;  /* 0x0000001300047c02 */ /* 0x000fe20008000f00 */
[----:B------:R-:W-:-:S03]  /*f030*/  UIADD3 UR19, UR19, UR6, URZ ;  /* 0x0000000613137290 */ /* 0x000fc6000fffe03f */
[----:B------:R-:W-:-:S04]  /*f040*/  LEA.HI.X.SX32 R4, R4, R14, 0x1, P2 ;  /* 0x0000000e04047211 */ /* 0x000fc800010f0eff */
[----:B------:R-:W-:Y:S02]  /*f050*/  LEA.HI.X R4, R5, R8, R4, 0x2, P1 ;  /* 0x0000000805047211 */ /* 0x000fe400008f1404 */
[----:B------:R-:W-:Y:S01]  /*f060*/  ISETP.NE.AND P1, PT, R16, RZ, PT ;  /* 0x000000ff1000720c */ /* 0x000fe20003f25270 */
[----:B------:R4:W-:Y:S01]  /*f070*/  UTMALDG.4D [UR16], [UR8], desc[UR24] ;  /* 0x00001810080075b4 */ /* 0x0009e20008019000 */
[----:B------:R-:W-:-:S13]  /*f080*/  R2UR UR29, R4 ;  /* 0x00000000041d72ca */ /* 0x000fda00000e0000 */
[----:B------:R4:W-:Y:S02]  /*f090*/  UBLKCP.S.G [UR26], [UR28], UR7 ;  /* 0x0000001a1c0073ba */ /* 0x0009e40008000207 */
[----:B----4-:R-:W-:Y:S05]  /*f0a0*/  @P1 BRA `(.L_x_3121) ;  /* 0xfffffff400b01947 */ /* 0x010fea000383ffff */
.L_x_3112:
[----:B------:R-:W4:Y:S02]  /*f0b0*/  LDL.LU R4, [R1+0xc] ;  /* 0x00000c0001047983 */ /* 0x000f240000300800 */
[----:B----4-:R-:W-:Y:S02]  /*f0c0*/  ISETP.NE.AND P1, PT, R4, RZ, PT ;  /* 0x000000ff0400720c */ /* 0x010fe40003f25270 */
[----:B------:R4:W5:Y:S11]  /*f0d0*/  LDL R4, [R1+0x8] ;  /* 0x0000080001047983 */ /* 0x0009760000100800 */
[----:B----4-:R-:W-:Y:S05]  /*f0e0*/  @!P1 BRA `(.L_x_3111) ;  /* 0x00000004002c9947 */ /* 0x010fea0003800000 */
[----:B-1----:R-:W-:-:S04]  /*f0f0*/  SHF.L.U32 R12, R10, 0x1f, RZ ;  /* 0x0000001f0a0c7819 */ /* 0x002fc800000006ff */
[----:B------:R-:W1:Y:S02]  /*f100*/  SYNCS.PHASECHK.TRANS64.TRYWAIT P1, [R15+URZ+0x26840], R12 ;  /* 0x0268400c0f0075a7 */ /* 0x000e64000802017f */
[----:B-1----:R-:W-:Y:S05]  /*f110*/  @!P1 BRA `(.L_x_3122) ;  /* 0x0000000c00709947 */ /* 0x002fea0003800000 */
.L_x_3143:
[----:B------:R-:W-:Y:S05]  /*f120*/  @P0 BRA `(.L_x_3123) ;  /* 0x00000000001c0947 */ /* 0x000fea0003800000 */
[----:B-----5:R-:W2:Y:S02]  /*f130*/  S2R R4, SR_TID.X ;  /* 0x0000000000047919 */ /* 0x020ea40000002100 */
[----:B--2---:R-:W-:Y:S02]  /*f140*/  LOP3.LUT R5, R4, 0x1f, RZ, 0xc0, !PT ;  /* 0x0000001f04057812 */ /* 0x004fe400078ec0ff */
[----:B------:R-:W-:Y:S02]  /*f150*/  MOV R4, 0x3180 ;  /* 0x0000318000047802 */ /* 0x000fe40000000f00 */
[----:B------:R-:W-:Y:S02]  /*f160*/  ISETP.NE.AND P1, PT, R5, RZ, PT ;  /* 0x000000ff0500720c */ /* 0x000fe40003f25270 */
[----:B------:R4:W-:Y:S11]  /*f170*/  SYNCS.ARRIVE.TRANS64 RZ, [R15+URZ+0x26830], R4 ;  /* 0x026830040fff79a7 */ /* 0x0009f6000800003f */
[----:B----4-:R-:W-:Y:S05]  /*f180*/  @!P1 BRA `(.L_x_3123) ;  /* 0x0000000000049947 */ /* 0x010fea0003800000 */
[----:B------:R-:W-:Y:S01]  /*f190*/  BPT.TRAP 0x1 ;  /* 0x000000040000795c */ /* 0x000fe20000300000 */
.L_x_3123:
[----:B--2--5:R-:W2:Y:S01]  /*f1a0*/  LDC.64 R4, c[0x0][0x728] ;  /* 0x0001ca00ff047b82 */ /* 0x024ea20000000a00 */
[----:B------:R-:W-:Y:S01]  /*f1b0*/  IMAD R0, R0, 0x60, RZ ;  /* 0x0000006000007824 */ /* 0x000fe200078e02ff */
        /* <DEDUP_REMOVED lines=23> */
[----:B------:R-:W4:Y:S02]  /*f330*/  SYNCS.PHASECHK.TRANS64.TRYWAIT P1, [R15+URZ+0x26828], R12 ;  /* 0x0268280c0f0075a7 */ /* 0x000f24000802017f */
[----:B--2-4-:R-:W-:Y:S05]  /*f340*/  @!P1 BRA `(.L_x_3124) ;  /* 0x0000000800f89947 */ /* 0x014fea0003800000 */
.L_x_3144:
[----:B------:R-:W-:Y:S05]  /*f350*/  @P0 BRA `(.L_x_3125) ;  /* 0x00000000001c0947 */ /* 0x000fea0003800000 */
[----:B------:R-:W4:Y:S02]  /*f360*/  S2R R4, SR_TID.X ;  /* 0x0000000000047919 */ /* 0x000f240000002100 */
[----:B----4-:R-:W-:Y:S01]  /*f370*/  LOP3.LUT R5, R4, 0x1f, RZ, 0xc0, !PT ;  /* 0x0000001f04057812 */ /* 0x010fe200078ec0ff */
[----:B------:R-:W-:-:S03]  /*f380*/  IMAD.MOV.U32 R4, RZ, RZ, 0x3180 ;  /* 0x00003180ff047424 */ /* 0x000fc600078e00ff */
[----:B------:R-:W-:Y:S01]  /*f390*/  ISETP.NE.AND P0, PT, R5, RZ, PT ;  /* 0x000000ff0500720c */ /* 0x000fe20003f05270 */
[----:B------:R4:W-:-:S12]  /*f3a0*/  SYNCS.ARRIVE.TRANS64 RZ, [R15+URZ+0x26818], R4 ;  /* 0x026818040fff79a7 */ /* 0x0009d8000800003f */
[----:B----4-:R-:W-:Y:S05]  /*f3b0*/  @!P0 BRA `(.L_x_3125) ;  /* 0x0000000000048947 */ /* 0x010fea0003800000 */
[----:B------:R-:W-:Y:S01]  /*f3c0*/  BPT.TRAP 0x1 ;  /* 0x000000040000795c */ /* 0x000fe20000300000 */
.L_x_3125:
[----:B------:R-:W-:Y:S01]  /*f3d0*/  R2UR UR19, R0 ;  /* 0x00000000001372ca */ /* 0x000fe200000e0000 */
[----:B------:R-:W-:Y:S01]  /*f3e0*/  UMOV UR24, 0x0 ;  /* 0x0000000000187882 */ /* 0x000fe20000000000 */
[----:B------:R-:W-:Y:S01]  /*f3f0*/  R2UR UR26, R15 ;  /* 0x000000000f1a72ca */ /* 0x000fe200000e0000 */
[----:B------:R-:W-:Y:S01]  /*f400*/  UMOV UR25, 0x14f00000 ;  /* 0x14f0000000197882 */ /* 0x000fe20000000000 */
[----:B------:R-:W-:Y:S01]  /*f410*/  R2UR UR8, R2 ;  /* 0x00000000020872ca */ /* 0x000fe200000e0000 */
[----:B------:R-:W-:Y:S01]  /*f420*/  UMOV UR18, URZ ;  /* 0x0000003f00127c82 */ /* 0x000fe20008000000 */
[----:B------:R-:W-:Y:S01]  /*f430*/  R2UR UR9, R3 ;  /* 0x00000000030972ca */ /* 0x000fe200000e0000 */
[----:B------:R4:W5:Y:S06]  /*f440*/  LDL.LU R4, [R1+0x8] ;  /* 0x0000080001047983 */ /* 0x00096c0000300800 */
[----:B------:R-:W-:-:S02]  /*f450*/  UIADD3 UR19, UR19, 0x60, URZ ;  /* 0x0000006013137890 */ /* 0x000fc4000fffe03f */
[----:B------:R-:W-:Y:S02]  /*f460*/  UIADD3 UR16, UR26, 0x11000, URZ ;  /* 0x000110001a107890 */ /* 0x000fe4000fffe03f */
[----:B------:R-:W-:Y:S02]  /*f470*/  UIADD3 UR7, UP0, UR19, UR22, URZ ;  /* 0x0000001613077290 */ /* 0x000fe4000ff1e03f */
[----:B------:R-:W-:Y:S01]  /*f480*/  MOV R5, UR19 ;  /* 0x0000001300057c02 */ /* 0x000fe20008000f00 */
[----:B------:R-:W-:Y:S02]  /*f490*/  UIADD3 UR17, UR26, 0x26818, URZ ;  /* 0x000268181a117890 */ /* 0x000fe4000fffe03f */
[----:B------:R-:W-:Y:S01]  /*f4a0*/  UIADD3 UR19, UR19, UR6, URZ ;  /* 0x0000000613137290 */ /* 0x000fe2000fffe03f */
[----:B------:R-:W-:Y:S01]  /*f4b0*/  PLOP3.LUT P0, PT, PT, PT, UP0, 0x80, 0x0 ;  /* 0x000000000000781c */ /* 0x000fe20003f0f008 */
[----:B------:R-:W-:Y:S01]  /*f4c0*/  IMAD.U32 R0, RZ, RZ, UR7 ;  /* 0x00000007ff007e24 */ /* 0x000fe2000f8e00ff */
[----:B------:R-:W-:-:S02]  /*f4d0*/  UIADD3 UR26, UR26, 0x1a200, URZ ;  /* 0x0001a2001a1a7890 */ /* 0x000fc4000fffe03f */
[----:B------:R-:W-:Y:S01]  /*f4e0*/  LEA.HI.X.SX32 R5, R5, R14, 0x1, P0 ;  /* 0x0000000e05057211 */ /* 0x000fe200000f0eff */
[----:B------:R-:W-:Y:S01]  /*f4f0*/  UMOV UR27, UR17 ;  /* 0x00000011001b7c82 */ /* 0x000fe20008000000 */
[C---:B------:R-:W-:Y:S01]  /*f500*/  LEA R9, P0, R0.reuse, R9, 0x2 ;  /* 0x0000000900097211 */ /* 0x040fe200078010ff */
[----:B------:R-:W-:Y:S01]  /*f510*/  UMOV UR7, 0x18 ;  /* 0x0000001800077882 */ /* 0x000fe20000000000 */
[----:B------:R4:W-:Y:S02]  /*f520*/  UTMALDG.4D [UR16], [UR8], desc[UR24] ;  /* 0x00001810080075b4 */ /* 0x0009e40008019000 */
[----:B------:R-:W-:Y:S02]  /*f530*/  LEA.HI.X R8, R0, R8, R5, 0x2, P0 ;  /* 0x0000000800087211 */ /* 0x000fe400000f1405 */
[----:B------:R-:W-:Y:S02]  /*f540*/  R2UR UR28, R9 ;  /* 0x00000000091c72ca */ /* 0x000fe400000e0000 */
[----:B------:R-:W-:Y:S01]  /*f550*/  R2UR UR29, R8 ;  /* 0x00000000081d72ca */ /* 0x000fe200000e0000 */
[----:B------:R-:W-:-:S05]  /*f560*/  IMAD.MOV.U32 R0, RZ, RZ, 0x1 ;  /* 0x00000001ff007424 */ /* 0x000fca00078e00ff */
[----:B------:R4:W-:Y:S07]  /*f570*/  STL [R1], R0 ;  /* 0x0000000001007387 */ /* 0x0009ee0000100800 */
[----:B------:R4:W-:Y:S01]  /*f580*/  UBLKCP.S.G [UR26], [UR28], UR7 ;  /* 0x0000001a1c0073ba */ /* 0x0009e20008000207 */
[----:B------:R-:W-:Y:S01]  /*f590*/  NOP ;  /* 0x0000000000007918 */ /* 0x000fe20000000000 */
.L_x_3111:
[----:B----4-:R-:W4:Y:S01]  /*f5a0*/  LDL R0, [R1] ;  /* 0x0000000001007983 */ /* 0x010f220000100800 */
[----:B------:R-:W2:Y:S02]  /*f5b0*/  S2R R2, SR_TID.X ;  /* 0x0000000000027919 */ /* 0x000ea40000002100 */
[----:B--2---:R-:W-:-:S04]  /*f5c0*/  LOP3.LUT R2, R2, 0x7f, RZ, 0xc0, !PT ;  /* 0x0000007f02027812 */ /* 0x004fc800078ec0ff */
[----:B------:R-:W-:Y:S02]  /*f5d0*/  ISETP.NE.AND P1, PT, R2, RZ, PT ;  /* 0x000000ff0200720c */ /* 0x000fe40003f25270 */
[----:B----4-:R-:W-:Y:S02]  /*f5e0*/  LEA R3, R0, R15, 0x3 ;  /* 0x0000000f00037211 */ /* 0x010fe400078e18ff */
[----:B------:R-:W-:-:S04]  /*f5f0*/  SHF.L.U32 R0, R10, 0x1f, RZ ;  /* 0x0000001f0a007819 */ /* 0x000fc800000006ff */
[----:B------:R-:W2:Y:S02]  /*f600*/  SYNCS.PHASECHK.TRANS64.TRYWAIT P0, [R3+URZ+0x26840], R0 ;  /* 0x02684000030075a7 */ /* 0x000ea4000800017f */
[----:B--2---:R-:W-:Y:S05]  /*f610*/  @!P0 BRA `(.L_x_3126) ;  /* 0x0000000800588947 */ /* 0x004fea0003800000 */
.L_x_3145:
[----:B------:R-:W-:Y:S05]  /*f620*/  @P1 BRA `(.L_x_3127) ;  /* 0x0000000000181947 */ /* 0x000fea0003800000 */
[----:B------:R-:W4:Y:S01]  /*f630*/  S2R R2, SR_TID.X ;  /* 0x0000000000027919 */ /* 0x000f220000002100 */
[----:B--2---:R-:W-:-:S04]  /*f640*/  IMAD.MOV.U32 R0, RZ, RZ, 0x3180 ;  /* 0x00003180ff007424 */ /* 0x004fc800078e00ff */
[----:B------:R2:W-:Y:S01]  /*f650*/  SYNCS.ARRIVE.TRANS64 RZ, [R3+URZ+0x26830], R0 ;  /* 0x0268300003ff79a7 */ /* 0x0005e2000800003f */
[----:B----4-:R-:W-:-:S13]  /*f660*/  LOP3.LUT P0, RZ, R2, 0x1f, RZ, 0xc0, !PT ;  /* 0x0000001f02ff7812 */ /* 0x010fda000780c0ff */
[----:B--2---:R-:W-:Y:S05]  /*f670*/  @!P0 BRA `(.L_x_3127) ;  /* 0x0000000000048947 */ /* 0x004fea0003800000 */
[----:B-1----:R-:W-:Y:S01]  /*f680*/  BPT.TRAP 0x1 ;  /* 0x000000040000795c */ /* 0x002fe20000300000 */
.L_x_3127:
[----:B------:R-:W2:Y:S01]  /*f690*/  LDL.LU R2, [R1] ;  /* 0x0000000001027983 */ /* 0x000ea20000300800 */
[----:B-1---5:R-:W-:Y:S01]  /*f6a0*/  R2UR UR19, R4 ;  /* 0x00000000041372ca */ /* 0x022fe200000e0000 */
[----:B------:R-:W-:Y:S01]  /*f6b0*/  ULDC.64 UR26, c[0x0][0x728] ;  /* 0x0001ca00001a7ab9 */ /* 0x000fe20000000a00 */
[----:B------:R-:W-:Y:S01]  /*f6c0*/  R2UR UR9, R11 ;  /* 0x000000000b0972ca */ /* 0x000fe200000e0000 */
[----:B------:R-:W-:Y:S01]  /*f6d0*/  UMOV UR18, URZ ;  /* 0x0000003f00127c82 */ /* 0x000fe20008000000 */
[----:B------:R-:W-:Y:S02]  /*f6e0*/  R2UR UR17, R3 ;  /* 0x00000000031172ca */ /* 0x000fe400000e0000 */
[----:B------:R-:W-:-:S04]  /*f6f0*/  IADD3 R7, P0, R7, 0x1f0, RZ ;  /* 0x000001f007077810 */ /* 0x000fc80007f1e0ff */
[----:B------:R-:W-:Y:S02]  /*f700*/  IADD3.X R6, RZ, R6, RZ, P0, !PT ;  /* 0x00000006ff067210 */ /* 0x000fe400007fe4ff */
[----:B------:R-:W-:Y:S01]  /*f710*/  R2UR UR24, R7 ;  /* 0x00000000071872ca */ /* 0x000fe200000e0000 */
[----:B------:R-:W-:Y:S01]  /*f720*/  UIMAD UR19, UR19, 0x60, URZ ;  /* 0x00000060131378a4 */ /* 0x000fe2000f8e023f */
[----:B------:R-:W-:-:S03]  /*f730*/  R2UR UR25, R6 ;  /* 0x00000000061972ca */ /* 0x000fc600000e0000 */
[----:B------:R-:W-:Y:S02]  /*f740*/  UIADD3 UR10, UP0, UR19, UR14, URZ ;  /* 0x0000000e130a7290 */ /* 0x000fe4000ff1e03f */
[----:B------:R-:W-:Y:S02]  /*f750*/  UIADD3 UR17, UR17, 0x26830, URZ ;  /* 0x0002683011117890 */ /* 0x000fe4000fffe03f */
[----:B------:R-:W-:Y:S02]  /*f760*/  ULEA.HI.X.SX32 UR9, UR19, UR9, 0x1, UP0 ;  /* 0x0000000913097291 */ /* 0x000fe400080f0e3f */
[----:B------:R-:W-:Y:S02]  /*f770*/  ULEA UR8, UP0, UR10, UR26, 0x2 ;  /* 0x0000001a0a087291 */ /* 0x000fe4000f80103f */
[----:B------:R-:W-:Y:S02]  /*f780*/  UIADD3 UR19, UR19, UR6, URZ ;  /* 0x0000000613137290 */ /* 0x000fe4000fffe03f */
[----:B------:R-:W-:Y:S01]  /*f790*/  ULEA.HI.X UR9, UR10, UR27, UR9, 0x2, UP0 ;  /* 0x0000001b0a097291 */ /* 0x000fe200080f1409 */
[----:B------:R-:W-:-:S02]  /*f7a0*/  UMOV UR26, 0x0 ;  /* 0x00000000001a7882 */ /* 0x000fc40000000000 */
[----:B------:R-:W-:Y:S01]  /*f7b0*/  UMOV UR27, 0x14f00000 ;  /* 0x14f00000001b7882 */ /* 0x000fe20000000000 */
[----:B------:R-:W-:Y:S01]  /*f7c0*/  UMOV UR29, UR17 ;  /* 0x00000011001d7c82 */ /* 0x000fe20008000000 */
[C-C-:B--2---:R-:W-:Y:S02]  /*f7d0*/  IMAD R0, R2.reuse, 0x3000, R15.reuse ;  /* 0x0000300002007824 */ /* 0x144fe400078e020f */
[C---:B---3--:R-:W-:Y:S02]  /*f7e0*/  IMAD R15, R2.reuse, 0x200, R15 ;  /* 0x00000200020f7824 */ /* 0x048fe400078e020f */
[----:B------:R-:W-:Y:S01]  /*f7f0*/  VIADD R2, R2, 0x1 ;  /* 0x0000000102027836 */ /* 0x000fe20000000000 */
[----:B------:R-:W-:Y:S02]  /*f800*/  R2UR UR16, R0 ;  /* 0x00000000001072ca */ /* 0x000fe400000e0000 */
[----:B------:R-:W-:Y:S02]  /*f810*/  R2UR UR7, R15 ;  /* 0x000000000f0772ca */ /* 0x000fe400000e0000 */
[----:B------:R-:W-:-:S04]  /*f820*/  ISETP.NE.AND P0, PT, R2, 0x2, PT ;  /* 0x000000020200780c */ /* 0x000fc80003f05270 */
[----:B------:R-:W-:Y:S02]  /*f830*/  SEL R3, RZ, 0x1, P0 ;  /* 0x00000001ff037807 */ /* 0x000fe40000000000 */
[----:B------:R-:W-:Y:S02]  /*f840*/  SEL R2, R2, RZ, P0 ;  /* 0x000000ff02027207 */ /* 0x000fe40000000000 */
[----:B------:R-:W-:Y:S01]  /*f850*/  LOP3.LUT R10, R10, R3, RZ, 0x3c, !PT ;  /* 0x000000030a0a7212 */ /* 0x000fe200078e3cff */
[----:B------:R-:W-:Y:S02]  /*f860*/  UIADD3 UR16, UR16, 0x14000, URZ ;  /* 0x0001400010107890 */ /* 0x000fe4000fffe03f */
[----:B------:R-:W-:-:S03]  /*f870*/  UIADD3 UR28, UR7, 0x1a380, URZ ;  /* 0x0001a380071c7890 */ /* 0x000fc6000fffe03f */
[----:B------:R-:W-:-:S04]  /*f880*/  UMOV UR7, 0x18 ;  /* 0x0000001800077882 */ /* 0x000fc80000000000 */
[----:B------:R1:W-:Y:S02]  /*f890*/  UTMALDG.4D [UR16], [UR24], desc[UR26] ;  /* 0x00001a10180075b4 */ /* 0x0003e40008019000 */
[----:B------:R1:W-:Y:S02]  /*f8a0*/  UBLKCP.S.G [UR28], [UR8], UR7 ;  /* 0x0000001c080073ba */ /* 0x0003e40008000207 */
[----:B-1----:R-:W-:Y:S01]  /*f8b0*/  NOP ;  /* 0x0000000000007918 */ /* 0x002fe20000000000 */
.L_x_3108:
[----:B------:R-:W-:Y:S05]  /*f8c0*/  BSYNC B0 ;  /* 0x0000000000007941 */ /* 0x000fea0003800000 */
.L_x_3104:
[----:B------:R-:W-:-:S03]  /*f8d0*/  UMOV UR7, 0xffffffff ;  /* 0xffffffff00077882 */ /* 0x000fc60000000000 */
[----:B------:R-:W-:Y:S05]  /*f8e0*/  BRA.DIV UR7, `(.L_x_3128) ;  /* 0x0000000607b87947 */ /* 0x000fea000b800000 */
[----:B------:R-:W-:-:S13]  /*f8f0*/  ELECT P6, URZ, PT ;  /* 0x00000000003f782f */ /* 0x000fda00038c0000 */
.L_x_3148:
[----:B------:R-:W-:Y:S05]  /*f900*/  @!P6 BRA `(.L_x_3001) ;  /* 0x000000000084e947 */ /* 0x000fea0003800000 */
[----:B------:R-:W-:-:S06]  /*f910*/  ULOP3.LUT UR7, UR36, 0x2, URZ, 0xfc, !UPT ;  /* 0x0000000224077892 */ /* 0x000fcc000f8efc3f */
[----:B------:R-:W-:-:S05]  /*f920*/  IMAD.U32 R0, RZ, RZ, UR7 ;  /* 0x00000007ff007e24 */ /* 0x000fca000f8e00ff */
[----:B------:R-:W-:-:S13]  /*f930*/  ISETP.NE.AND P2, PT, R0, 0x3, PT ;  /* 0x000000030000780c */ /* 0x000fda0003f45270 */
[----:B------:R-:W-:Y:S05]  /*f940*/  @!P2 BRA `(.L_x_3129) ;  /* 0x000000000004a947 */ /* 0x000fea0003800000 */
[----:B------:R-:W-:Y:S01]  /*f950*/  BPT.TRAP 0x1 ;  /* 0x000000040000795c */ /* 0x000fe20000300000 */
.L_x_3129:
        /* <DEDUP_REMOVED lines=15> */
.L_x_3149:
[----:B------:R-:W2:Y:S02]  /*fa50*/  SYNCS.PHASECHK.TRANS64.TRYWAIT P0, [R3+URZ], R0 ;  /* 0x00000000030075a7 */ /* 0x000ea4000800017f */
[----:B--2---:R-:W-:Y:S05]  /*fa60*/  @!P0 BRA `(.L_x_3131) ;  /* 0x00000004008c8947 */ /* 0x004fea0003800000 */
.L_x_3150:
[----:B------:R-:W-:Y:S05]  /*fa70*/  @!P2 BRA `(.L_x_3132) ;  /* 0x000000000004a947 */ /* 0x000fea0003800000 */
[----:B------:R-:W-:Y:S01]  /*fa80*/  BPT.TRAP 0x1 ;  /* 0x000000040000795c */ /* 0x000fe20000300000 */
.L_x_3132:
[----:B--2---:R-:W-:-:S04]  /*fa90*/  VIADD R3, R8, 0x26840 ;  /* 0x0002684008037836 */ /* 0x004fc80000000000 */
[----:B------:R-:W-:-:S04]  /*faa0*/  IMAD R5, R2, 0x8, R3 ;  /* 0x0000000802057824 */ /* 0x000fc800078e0203 */
[----:B------:R-:W2:Y:S02]  /*fab0*/  SYNCS.PHASECHK.TRANS64.TRYWAIT P0, [R5+URZ], R4 ;  /* 0x00000004050075a7 */ /* 0x000ea4000800017f */
[----:B--2---:R-:W-:Y:S05]  /*fac0*/  @!P0 BRA `(.L_x_3133) ;  /* 0x0000000400888947 */ /* 0x004fea0003800000 */
.L_x_3151:
[----:B------:R-:W-:-:S07]  /*fad0*/  LEA R3, R6, R3, 0x3 ;  /* 0x0000000306037211 */ /* 0x000fce00078e18ff */
.L_x_3134:
[----:B---3--:R3:W4:Y:S02]  /*fae0*/  SYNCS.PHASECHK.TRANS64.TRYWAIT P0, [R3+URZ], R0 ;  /* 0x00000000030075a7 */ /* 0x008724000800017f */
[----:B----4-:R-:W-:Y:S05]  /*faf0*/  @!P0 NANOSLEEP.SYNCS 0x989680 ;  /* 0x009896800000895d */ /* 0x010fea0003900000 */
[----:B------:R-:W4:Y:S02]  /*fb00*/  @!P0 SYNCS.PHASECHK.TRANS64 P0, [R3+URZ], R0 ;  /* 0x00000000030085a7 */ /* 0x000f24000800007f */
[----:B----4-:R-:W-:Y:S05]  /*fb10*/  @!P0 BRA `(.L_x_3134) ;  /* 0xfffffffc00f08947 */ /* 0x010fea000383ffff */
.L_x_3001:
[----:B------:R-:W-:Y:S05]  /*fb20*/  BSYNC B6 ;  /* 0x0000000000067941 */ /* 0x000fea0003800000 */
.L_x_2993:
[----:B------:R-:W-:Y:S05]  /*fb30*/  EXIT ;  /* 0x000000000000794d */ /* 0x000fea0003800000 */
.L_x_3011:
[----:B------:R-:W-:Y:S01]  /*fb40*/  IMAD.MOV.U32 R12, RZ, RZ, RZ ;  /* 0x000000ffff0c7224 */ /* 0x000fe200078e00ff */
[----:B------:R-:W-:Y:S01]  /*fb50*/  MOV R15, 0xffffffff ;  /* 0xffffffff000f7802 */ /* 0x000fe20000000f00 */
[----:B------:R-:W-:-:S07]  /*fb60*/  IMAD.MOV.U32 R11, RZ, RZ, 0x1f ;  /* 0x0000001fff0b7424 */ /* 0x000fce00078e00ff */
[----:B------:R-:W-:Y:S05]  /*fb70*/  WARPSYNC.COLLECTIVE R15, `(.L_x_3135) ;  /* 0x000000000f087348 */ /* 0x000fea0003c00000 */
[----:B------:R1:W2:Y:S02]  /*fb80*/  SHFL.IDX P6, R14, R13, R12, R11 ;  /* 0x0000000c0d0e7389 */ /* 0x0002a400000c000b */
[----:B-12---:R-:W-:Y:S01]  /*fb90*/  ENDCOLLECTIVE ;  /* 0x000000000000791b */ /* 0x006fe20003800000 */
.L_x_3135:
[----:B------:R-:W-:Y:S05]  /*fba0*/  BRA `(.L_x_3136) ;  /* 0xffffff18009c7947 */ /* 0x000fea000383ffff */
.L_x_3013:
[----:B---3--:R3:W4:Y:S02]  /*fbb0*/  SYNCS.PHASECHK.TRANS64.TRYWAIT P0, [R16+URZ+0x26800], R3 ;  /* 0x02680003100075a7 */ /* 0x008724000800017f */
[----:B----4-:R-:W-:Y:S05]  /*fbc0*/  @!P0 NANOSLEEP.SYNCS 0x989680 ;  /* 0x009896800000895d */ /* 0x010fea0003900000 */
[----:B------:R-:W4:Y:S02]  /*fbd0*/  @!P0 SYNCS.PHASECHK.TRANS64 P0, [R16+URZ+0x26800], R3 ;  /* 0x02680003100085a7 */ /* 0x000f24000800007f */
[----:B----4-:R-:W-:Y:S05]  /*fbe0*/  @!P0 BRA `(.L_x_3013) ;  /* 0xfffffffc00f08947 */ /* 0x010fea000383ffff */
[----:B------:R-:W-:Y:S05]  /*fbf0*/  BRA `(.L_x_3012) ;  /* 0xffffff1800a07947 */ /* 0x000fea000383ffff */
.L_x_3018:
[----:B--2---:R2:W3:Y:S02]  /*fc00*/  SYNCS.PHASECHK.TRANS64.TRYWAIT P1, [R8+URZ+0x26810], R21 ;  /* 0x02681015080075a7 */ /* 0x0044e4000802017f */
[----:B---3--:R-:W-:Y:S05]  /*fc10*/  @!P1 NANOSLEEP.SYNCS 0x989680 ;  /* 0x009896800000995d */ /* 0x008fea0003900000 */
[----:B------:R-:W3:Y:S02]  /*fc20*/  @!P1 SYNCS.PHASECHK.TRANS64 P1, [R8+URZ+0x26810], R21 ;  /* 0x02681015080095a7 */ /* 0x000ee4000802007f */
[----:B---3--:R-:W-:Y:S05]  /*fc30*/  @!P1 BRA `(.L_x_3018) ;  /* 0xfffffffc00f09947 */ /* 0x008fea000383ffff */
[----:B------:R-:W-:Y:S05]  /*fc40*/  BRA `(.L_x_3017) ;  /* 0xffffff2000e47947 */ /* 0x000fea000383ffff */
.L_x_3022:
[----:B------:R1:W1:Y:S02]  /*fc50*/  SYNCS.PHASECHK.TRANS64.TRYWAIT P1, [R8+URZ+0x26830], R21 ;  /* 0x02683015080075a7 */ /* 0x000264000802017f */
[----:B-1----:R-:W-:Y:S05]  /*fc60*/  @!P1 NANOSLEEP.SYNCS 0x989680 ;  /* 0x009896800000995d */ /* 0x002fea0003900000 */
[----:B------:R-:W1:Y:S02]  /*fc70*/  @!P1 SYNCS.PHASECHK.TRANS64 P1, [R8+URZ+0x26830], R21 ;  /* 0x02683015080095a7 */ /* 0x000e64000802007f */
[----:B-1----:R-:W-:Y:S05]  /*fc80*/  @!P1 BRA `(.L_x_3022) ;  /* 0xfffffffc00f09947 */ /* 0x002fea000383ffff */
[----:B------:R-:W-:Y:S05]  /*fc90*/  BRA `(.L_x_3021) ;  /* 0xffffff2400dc7947 */ /* 0x000fea000383ffff */
.L_x_3030:
[----:B--2---:R2:W3:Y:S02]  /*fca0*/  SYNCS.PHASECHK.TRANS64.TRYWAIT P1, [R5+URZ+0x26810], R18 ;  /* 0x02681012050075a7 */ /* 0x0044e4000802017f */
[----:B---3--:R-:W-:Y:S05]  /*fcb0*/  @!P1 NANOSLEEP.SYNCS 0x989680 ;  /* 0x009896800000995d */ /* 0x008fea0003900000 */
[----:B------:R-:W3:Y:S02]  /*fcc0*/  @!P1 SYNCS.PHASECHK.TRANS64 P1, [R5+URZ+0x26810], R18 ;  /* 0x02681012050095a7 */ /* 0x000ee4000802007f */
[----:B---3--:R-:W-:Y:S05]  /*fcd0*/  @!P1 BRA `(.L_x_3030) ;  /* 0xfffffffc00f09947 */ /* 0x008fea000383ffff */
[----:B------:R-:W-:Y:S05]  /*fce0*/  BRA `(.L_x_3029) ;  /* 0xffffff6400e47947 */ /* 0x000fea000383ffff */
.L_x_3034:
[----:B------:R1:W1:Y:S02]  /*fcf0*/  SYNCS.PHASECHK.TRANS64.TRYWAIT P1, [R5+URZ+0x26830], R18 ;  /* 0x02683012050075a7 */ /* 0x000264000802017f */
[----:B-1----:R-:W-:Y:S05]  /*fd00*/  @!P1 NANOSLEEP.SYNCS 0x989680 ;  /* 0x009896800000995d */ /* 0x002fea0003900000 */
[----:B------:R-:W1:Y:S02]  /*fd10*/  @!P1 SYNCS.PHASECHK.TRANS64 P1, [R5+URZ+0x26830], R18 ;  /* 0x02683012050095a7 */ /* 0x000e64000802007f */
[----:B-1----:R-:W-:Y:S05]  /*fd20*/  @!P1 BRA `(.L_x_3034) ;  /* 0xfffffffc00f09947 */ /* 0x002fea000383ffff */
[----:B------:R-:W-:Y:S05]  /*fd30*/  BRA `(.L_x_3033) ;  /* 0xffffff6800d47947 */ /* 0x000fea000383ffff */
.L_x_3109:
[----:B-1----:R1:W2:Y:S02]  /*fd40*/  SYNCS.PHASECHK.TRANS64.TRYWAIT P0, [R15+URZ+0x26820], R2 ;  /* 0x026820020f0075a7 */ /* 0x0022a4000800017f */
[----:B--2---:R-:W-:Y:S05]  /*fd50*/  @!P0 NANOSLEEP.SYNCS 0x989680 ;  /* 0x009896800000895d */ /* 0x004fea0003900000 */
[----:B------:R-:W2:Y:S02]  /*fd60*/  @!P0 SYNCS.PHASECHK.TRANS64 P0, [R15+URZ+0x26820], R2 ;  /* 0x026820020f0085a7 */ /* 0x000ea4000800007f */
[----:B--2---:R-:W-:Y:S05]  /*fd70*/  @!P0 BRA `(.L_x_3109) ;  /* 0xfffffffc00f08947 */ /* 0x004fea000383ffff */
[----:B------:R-:W-:Y:S05]  /*fd80*/  BRA `(.L_x_3137) ;  /* 0xffffffe4001c7947 */ /* 0x000fea000383ffff */
.L_x_3113:
[----:B---3--:R3:W4:Y:S02]  /*fd90*/  SYNCS.PHASECHK.TRANS64.TRYWAIT P1, [R15+URZ+0x26840], R17 ;  /* 0x026840110f0075a7 */ /* 0x008724000802017f */
[----:B----4-:R-:W-:Y:S05]  /*fda0*/  @!P1 NANOSLEEP.SYNCS 0x989680 ;  /* 0x009896800000995d */ /* 0x010fea0003900000 */
[----:B------:R-:W4:Y:S02]  /*fdb0*/  @!P1 SYNCS.PHASECHK.TRANS64 P1, [R15+URZ+0x26840], R17 ;  /* 0x026840110f0095a7 */ /* 0x000f24000802007f */
[----:B----4-:R-:W-:Y:S05]  /*fdc0*/  @!P1 BRA `(.L_x_3113) ;  /* 0xfffffffc00f09947 */ /* 0x010fea000383ffff */
[----:B------:R-:W-:Y:S05]  /*fdd0*/  BRA `(.L_x_3138) ;  /* 0xffffffe800707947 */ /* 0x000fea000383ffff */
.L_x_3115:
[----:B-1----:R1:W2:Y:S02]  /*fde0*/  SYNCS.PHASECHK.TRANS64.TRYWAIT P1, [R15+URZ+0x26828], R17 ;  /* 0x026828110f0075a7 */ /* 0x0022a4000802017f */
[----:B--2---:R-:W-:Y:S05]  /*fdf0*/  @!P1 NANOSLEEP.SYNCS 0x989680 ;  /* 0x009896800000995d */ /* 0x004fea0003900000 */
[----:B------:R-:W2:Y:S02]  /*fe00*/  @!P1 SYNCS.PHASECHK.TRANS64 P1, [R15+URZ+0x26828], R17 ;  /* 0x026828110f0095a7 */ /* 0x000ea4000802007f */
[----:B--2---:R-:W-:Y:S05]  /*fe10*/  @!P1 BRA `(.L_x_3115) ;  /* 0xfffffffc00f09947 */ /* 0x004fea000383ffff */
[----:B------:R-:W-:Y:S05]  /*fe20*/  BRA `(.L_x_3139) ;  /* 0xffffffe800f47947 */ /* 0x000fea000383ffff */
.L_x_3117:
[----:B--2---:R2:W4:Y:S02]  /*fe30*/  SYNCS.PHASECHK.TRANS64.TRYWAIT P1, [R15+URZ+0x26848], R17 ;  /* 0x026848110f0075a7 */ /* 0x004524000802017f */
[----:B----4-:R-:W-:Y:S05]  /*fe40*/  @!P1 NANOSLEEP.SYNCS 0x989680 ;  /* 0x009896800000995d */ /* 0x010fea0003900000 */
[----:B------:R-:W4:Y:S02]  /*fe50*/  @!P1 SYNCS.PHASECHK.TRANS64 P1, [R15+URZ+0x26848], R17 ;  /* 0x026848110f0095a7 */ /* 0x000f24000802007f */
[----:B----4-:R-:W-:Y:S05]  /*fe60*/  @!P1 BRA `(.L_x_3117) ;  /* 0xfffffffc00f09947 */ /* 0x010fea000383ffff */
[----:B------:R-:W-:Y:S05]  /*fe70*/  BRA `(.L_x_3140) ;  /* 0xffffffec00787947 */ /* 0x000fea000383ffff */
.L_x_3119:
[----:B------:R-:W-:-:S07]  /*fe80*/  SHF.L.U32 R4, R10, 0x1f, RZ ;  /* 0x0000001f0a047819 */ /* 0x000fce00000006ff */
.L_x_3141:
[----:B----4-:R4:W1:Y:S02]  /*fe90*/  SYNCS.PHASECHK.TRANS64.TRYWAIT P1, [R15+URZ+0x26820], R4 ;  /* 0x026820040f0075a7 */ /* 0x010864000802017f */
[----:B-1----:R-:W-:Y:S05]  /*fea0*/  @!P1 NANOSLEEP.SYNCS 0x989680 ;  /* 0x009896800000995d */ /* 0x002fea0003900000 */
[----:B------:R-:W1:Y:S02]  /*feb0*/  @!P1 SYNCS.PHASECHK.TRANS64 P1, [R15+URZ+0x26820], R4 ;  /* 0x026820040f0095a7 */ /* 0x000e64000802007f */
[----:B-1----:R-:W-:Y:S05]  /*fec0*/  @!P1 BRA `(.L_x_3141) ;  /* 0xfffffffc00f09947 */ /* 0x002fea000383ffff */
[----:B------:R-:W-:Y:S05]  /*fed0*/  BRA `(.L_x_3142) ;  /* 0xffffffec00e07947 */ /* 0x000fea000383ffff */
.L_x_3122:
[----:B-1----:R1:W4:Y:S02]  /*fee0*/  SYNCS.PHASECHK.TRANS64.TRYWAIT P1, [R15+URZ+0x26840], R12 ;  /* 0x0268400c0f0075a7 */ /* 0x002324000802017f */
[----:B----4-:R-:W-:Y:S05]  /*fef0*/  @!P1 NANOSLEEP.SYNCS 0x989680 ;  /* 0x009896800000995d */ /* 0x010fea0003900000 */
[----:B------:R-:W4:Y:S02]  /*ff00*/  @!P1 SYNCS.PHASECHK.TRANS64 P1, [R15+URZ+0x26840], R12 ;  /* 0x0268400c0f0095a7 */ /* 0x000f24000802007f */
[----:B----4-:R-:W-:Y:S05]  /*ff10*/  @!P1 BRA `(.L_x_3122) ;  /* 0xfffffffc00f09947 */ /* 0x010fea000383ffff */
[----:B------:R-:W-:Y:S05]  /*ff20*/  BRA `(.L_x_3143) ;  /* 0xfffffff0007c7947 */ /* 0x000fea000383ffff */
.L_x_3124:
[----:B--2---:R2:W4:Y:S02]  /*ff30*/  SYNCS.PHASECHK.TRANS64.TRYWAIT P1, [R15+URZ+0x26828], R12 ;  /* 0x0268280c0f0075a7 */ /* 0x004524000802017f */
[----:B----4-:R-:W-:Y:S05]  /*ff40*/  @!P1 NANOSLEEP.SYNCS 0x989680 ;  /* 0x009896800000995d */ /* 0x010fea0003900000 */
[----:B------:R-:W4:Y:S02]  /*ff50*/  @!P1 SYNCS.PHASECHK.TRANS64 P1, [R15+URZ+0x26828], R12 ;  /* 0x0268280c0f0095a7 */ /* 0x000f24000802007f */
[----:B----4-:R-:W-:Y:S05]  /*ff60*/  @!P1 BRA `(.L_x_3124) ;  /* 0xfffffffc00f09947 */ /* 0x010fea000383ffff */
[----:B------:R-:W-:Y:S05]  /*ff70*/  BRA `(.L_x_3144) ;  /* 0xfffffff000f47947 */ /* 0x000fea000383ffff */
.L_x_3126:
[----:B--2---:R2:W4:Y:S02]  /*ff80*/  SYNCS.PHASECHK.TRANS64.TRYWAIT P0, [R3+URZ+0x26840], R0 ;  /* 0x02684000030075a7 */ /* 0x004524000800017f */
[----:B----4-:R-:W-:Y:S05]  /*ff90*/  @!P0 NANOSLEEP.SYNCS 0x989680 ;  /* 0x009896800000895d */ /* 0x010fea0003900000 */
[----:B------:R-:W4:Y:S02]  /*ffa0*/  @!P0 SYNCS.PHASECHK.TRANS64 P0, [R3+URZ+0x26840], R0 ;  /* 0x02684000030085a7 */ /* 0x000f24000800007f */
[----:B----4-:R-:W-:Y:S05]  /*ffb0*/  @!P0 BRA `(.L_x_3126) ;  /* 0xfffffffc00f08947 */ /* 0x010fea000383ffff */
[----:B------:R-:W-:Y:S05]  /*ffc0*/  BRA `(.L_x_3145) ;  /* 0xfffffff400947947 */ /* 0x000fea000383ffff */
.L_x_3128:
[----:B------:R-:W-:Y:S01]  /*ffd0*/  BSSY B0, `(.L_x_3146) ;  /* 0x0000006000007945 */ /* 0x000fe20003800000 */
[----:B------:R-:W-:-:S07]  /*ffe0*/  IMAD.MOV.U32 R15, RZ, RZ, -0x1 ;  /* 0xffffffffff0f7424 */ /* 0x000fce00078e00ff */
[----:B------:R-:W-:Y:S05]  /*fff0*/  WARPSYNC.COLLECTIVE R15, `(.L_x_3147) ;  /* 0x000000000f0c7348 */ /* 0x000fea0003c00000 */
[----:B------:R-:W-:Y:S02]  /*10000*/  ELECT P6, UR62, PT ;  /* 0x00000000003e782f */ /* 0x000fe400038c0000 */
[----:B------:R-:W-:Y:S01]  /*10010*/  MOV R14, UR62 ;  /* 0x0000003e000e7c02 */ /* 0x000fe20008000f00 */
[----:B------:R-:W-:Y:S10]  /*10020*/  ENDCOLLECTIVE ;  /* 0x000000000000791b */ /* 0x000ff40003800000 */
.L_x_3147:
[----:B------:R-:W-:Y:S05]  /*10030*/  BSYNC B0 ;  /* 0x0000000000007941 */ /* 0x000fea0003800000 */
.L_x_3146:
[----:B------:R-:W-:Y:S05]  /*10040*/  BRA `(.L_x_3148) ;  /* 0xfffffff8002c7947 */ /* 0x000fea000383ffff */
.L_x_3130:
[----:B-1----:R1:W2:Y:S02]  /*10050*/  SYNCS.PHASECHK.TRANS64.TRYWAIT P0, [R7+URZ], R4 ;  /* 0x00000004070075a7 */ /* 0x0022a4000800017f */
[----:B--2---:R-:W-:Y:S05]  /*10060*/  @!P0 NANOSLEEP.SYNCS 0x989680 ;  /* 0x009896800000895d */ /* 0x004fea0003900000 */
[----:B------:R-:W2:Y:S02]  /*10070*/  @!P0 SYNCS.PHASECHK.TRANS64 P0, [R7+URZ], R4 ;  /* 0x00000004070085a7 */ /* 0x000ea4000800007f */
[----:B--2---:R-:W-:Y:S05]  /*10080*/  @!P0 BRA `(.L_x_3130) ;  /* 0xfffffffc00f08947 */ /* 0x004fea000383ffff */
[----:B------:R-:W-:Y:S05]  /*10090*/  BRA `(.L_x_3149) ;  /* 0xfffffff8006c7947 */ /* 0x000fea000383ffff */
.L_x_3131:
[----:B--2---:R2:W3:Y:S02]  /*100a0*/  SYNCS.PHASECHK.TRANS64.TRYWAIT P0, [R3+URZ], R0 ;  /* 0x00000000030075a7 */ /* 0x0044e4000800017f */
[----:B---3--:R-:W-:Y:S05]  /*100b0*/  @!P0 NANOSLEEP.SYNCS 0x989680 ;  /* 0x009896800000895d */ /* 0x008fea0003900000 */
[----:B------:R-:W3:Y:S02]  /*100c0*/  @!P0 SYNCS.PHASECHK.TRANS64 P0, [R3+URZ], R0 ;  /* 0x00000000030085a7 */ /* 0x000ee4000800007f */
[----:B---3--:R-:W-:Y:S05]  /*100d0*/  @!P0 BRA `(.L_x_3131) ;  /* 0xfffffffc00f08947 */ /* 0x008fea000383ffff */
[----:B------:R-:W-:Y:S05]  /*100e0*/  BRA `(.L_x_3150) ;  /* 0xfffffff800607947 */ /* 0x000fea000383ffff */
.L_x_3133:
[----:B--2---:R2:W3:Y:S02]  /*100f0*/  SYNCS.PHASECHK.TRANS64.TRYWAIT P0, [R5+URZ], R4 ;  /* 0x00000004050075a7 */ /* 0x0044e4000800017f */
[----:B---3--:R-:W-:Y:S05]  /*10100*/  @!P0 NANOSLEEP.SYNCS 0x989680 ;  /* 0x009896800000895d */ /* 0x008fea0003900000 */
[----:B------:R-:W3:Y:S02]  /*10110*/  @!P0 SYNCS.PHASECHK.TRANS64 P0, [R5+URZ], R4 ;  /* 0x00000004050085a7 */ /* 0x000ee4000800007f */
[----:B---3--:R-:W-:Y:S05]  /*10120*/  @!P0 BRA `(.L_x_3133) ;  /* 0xfffffffc00f08947 */ /* 0x008fea000383ffff */
[----:B------:R-:W-:Y:S05]  /*10130*/  BRA `(.L_x_3151) ;  /* 0xfffffff800647947 */ /* 0x000fea000383ffff */
.L_x_3152:
        /* <DEDUP_REMOVED lines=12> */
.L_x_7395:


//--------------------- .text._ZN7cutlass13device_kernelIN5flash11enable_sm90INS1_16FlashAttnBwdSm90INS1_25CollectiveMainloopBwdSm90ILi2ELi2ELi2EN4cute5tupleIJNS5_1CILi1EEES8_S8_EEENS6_IJNS7_ILi96EEENS7_ILi128EEENS7_ILi64EEEEEENS_6half_tEfNS_4arch4Sm90ELb1ELb0ELb1ELb1ELb1ELb1ELb0ELb1ELi2ELi1ELi2ELi2ELb0EEENS1_21CollectiveEpilogueBwdISD_SE_SG_Li256ELb1ELb0ELi1EEENS1_25SingleTileBwdLPTSchedulerILb1ELi128ELb1EEEEEEEEEvNT_6ParamsE --------------------------
	.section	.text._ZN7cutlass13device_kernelIN5flash11enable_sm90INS1_16FlashAttnBwdSm90INS1_25CollectiveMainloopBwdSm90ILi2ELi2ELi2EN4cute5tupleIJNS5_1CILi1EEES8_S8_EEENS6_IJNS7_ILi96EEENS7_ILi128EEENS7_ILi64EEEEEENS_6half_tEfNS_4arch4Sm90ELb1ELb0ELb1ELb1ELb1ELb1ELb0ELb1ELi2ELi1ELi2ELi2ELb0EEENS1_21CollectiveEpilogueBwdISD_SE_SG_Li256ELb1ELb0ELi1EEENS1_25SingleTileBwdLPTSchedulerILb1ELi128ELb1EEEEEEEEEvNT_6ParamsE,"ax",@progbits
	.align	128
.text._ZN7cutlass13device_kernelIN5flash11enable_sm90INS1_16FlashAttnBwdSm90INS1_25CollectiveMainloopBwdSm90ILi2ELi2ELi2EN4cute5tupleIJNS5_1CILi1EEES8_S8_EEENS6_IJNS7_ILi96EEENS7_ILi128EEENS7_ILi64EEEEEENS_6half_tEfNS_4arch4Sm90ELb1ELb0ELb1ELb1ELb1ELb1ELb0ELb1ELi2ELi1ELi2ELi2ELb0EEENS1_21CollectiveEpilogueBwdISD_SE_SG_Li256ELb1ELb0ELi1EEENS1_25SingleTileBwdLPTSchedulerILb1ELi128ELb1EEEEEEEEEvNT_6ParamsE:
        .type           _ZN7cutlass13device_kernelIN5flash11enable_sm90INS1_16FlashAttnBwdSm90INS1_25CollectiveMainloopBwdSm90ILi2ELi2ELi2EN4cute5tupleIJNS5_1CILi1EEES8_S8_EEENS6_IJNS7_ILi96EEENS7_ILi128EEENS7_ILi64EEEEEENS_6half_tEfNS_4arch4Sm90ELb1ELb0ELb1ELb1ELb1ELb1ELb0ELb1ELi2ELi1ELi2ELi2ELb0EEENS1_21CollectiveEpilogueBwdISD_SE_SG_Li256ELb1ELb0ELi1EEENS1_25SingleTileBwdLPTSchedulerILb1ELi128ELb1EEEEEEEEEvNT_6ParamsE,@function
        .size           _ZN7cutlass13device_kernelIN5flash11enable_sm90INS1_16FlashAttnBwdSm90INS1_25CollectiveMainloopBwdSm90ILi2ELi2ELi2EN4cute5tupleIJNS5_1CILi1EEES8_S8_EEENS6_IJNS7_ILi96EEENS7_ILi128EEENS7_ILi64EEEEEENS_6half_tEfNS_4arch4Sm90ELb1ELb0ELb1ELb1ELb1ELb1ELb0ELb1ELi2ELi1ELi2ELi2ELb0EEENS1_21CollectiveEpilogueBwdISD_SE_SG_Li256ELb1ELb0ELi1EEENS1_25SingleTileBwdLPTSchedulerILb1ELi128ELb1EEEEEEEEEvNT_6ParamsE,(.L_x_7396 - _ZN7cutlass13device_kernelIN5flash11enable_sm90INS1_16FlashAttnBwdSm90INS1_25CollectiveMainloopBwdSm90ILi2ELi2ELi2EN4cute5tupleIJNS5_1CILi1EEES8_S8_EEENS6_IJNS7_ILi96EEENS7_ILi128EEENS7_ILi64EEEEEENS_6half_tEfNS_4arch4Sm90ELb1ELb0ELb1ELb1ELb1ELb1ELb0ELb1ELi2ELi1ELi2ELi2ELb0EEENS1_21CollectiveEpilogueBwdISD_SE_SG_Li256ELb1ELb0ELi1EEENS1_25SingleTileBwdLPTSchedulerILb1ELi128ELb1EEEEEEEEEvNT_6ParamsE)
        .other          _ZN7cutlass13device_kernelIN5flash11enable_sm90INS1_16FlashAttnBwdSm90INS1_25CollectiveMainloopBwdSm90ILi2ELi2ELi2EN4cute5tupleIJNS5_1CILi1EEES8_S8_EEENS6_IJNS7_ILi96EEENS7_ILi128EEENS7_ILi64EEEEEENS_6half_tEfNS_4arch4Sm90ELb1ELb0ELb1ELb1ELb1ELb1ELb0ELb1ELi2ELi1ELi2ELi2ELb0EEENS1_21CollectiveEpilogueBwdISD_SE_SG_Li256ELb1ELb0ELi1EEENS1_25SingleTileBwdLPTSchedulerILb1ELi128ELb1EEEEEEEEEvNT_6ParamsE,@"STO_CUDA_ENTRY STV_DEFAULT"
_ZN7cutlass13device_kernelIN5flash11enable_sm90INS1_16FlashAttnBwdSm90INS1_25CollectiveMainloopBwdSm90ILi2ELi2ELi2EN4cute5tupleIJNS5_1CILi1EEES8_S8_EEENS6_IJNS7_ILi96EEENS7_ILi128EEENS7_ILi64EEEEEENS_6half_tEfNS_4arch4Sm90ELb1ELb0ELb1ELb1ELb1ELb1ELb0ELb1ELi2ELi1ELi2ELi2ELb0EEENS1_21CollectiveEpilogueBwdISD_SE_SG_Li256ELb1ELb0ELi1EEENS1_25SingleTileBwdLPTSchedulerILb1ELi128ELb1EEEEEEEEEvNT_6ParamsE:
        /* <DEDUP_REMOVED lines=24> */
.L_x_3154:
[----:B------:R-:W-:Y:S05]  /*0180*/  BSYNC B0 ;  /* 0x0000000000007941 */ /* 0x000fea0003800000 */
.L_x_3153:
        /* <DEDUP_REMOVED lines=37> */
.L_x_3155:
        /* <DEDUP_REMOVED lines=22> */
.L_x_3156:
[----:B------:R-:W-:Y:S01]  /*0540*/  PLOP3.LUT P0, PT, PT, PT, UP0, 0x80, 0x0 ;  /* 0x000000000000781c */ /* 0x000fe20003f0f008 */
[----:B------:R-:W-:Y:S01]  /*0550*/  NOP ;  /* 0x0000000000007918 */ /* 0x000fe20000000000 */
[----:B------:R-:W-:Y:S01]  /*0560*/  ULDC.64 UR38, c[0x0][0x208] ;  /* 0x0000820000267ab9 */ /* 0x000fe20000000a00 */
[----:B------:R-:W-:Y:S01]  /*0570*/  BSSY B6, `(.L_x_3157) ;  /* 0x0000fec000067945 */ /* 0x000fe20003800000 */
[----:B-12-4-:R-:W-:Y:S09]  /*0580*/  BAR.SYNC.DEFER_BLOCKING 0x0 ;  /* 0x0000000000007b1d */ /* 0x016ff20000010000 */
[----:B------:R-:W-:Y:S05]  /*0590*/  @!P0 BRA `(.L_x_3158) ;  /* 0x000000b800b48947 */ /* 0x000fea0003800000 */
.L_x_3159:
        /* <DEDUP_REMOVED lines=32> */
.L_x_3160:
[----:B------:R-:W-:Y:S01]  /*07a0*/  ULDC UR8, c[0x0][0x8c4] ;  /* 0x0002310000087ab9 */ /* 0x000fe20000000800 */
[----:B------:R-:W-:Y:S01]  /*07b0*/  UMOV UR7, UR9 ;  /* 0x0000000900077c82 */ /* 0x000fe20008000000 */
[----:B------:R-:W-:-:S11]  /*07c0*/  UISETP.NE.AND UP0, UPT, UR8, 0x1, UPT ;  /* 0x000000010800788c */ /* 0x000fd6000bf05270 */
[----:B------:R-:W-:Y:S02]  /*07d0*/  @UP0 ULDC.64 UR10, c[0x0][0x8c8] ;  /* 0x00023200000a0ab9 */ /* 0x000fe40000000a00 */
[----:B------:R-:W-:-:S04]  /*07e0*/  UIMAD.WIDE.U32 UR4, UR9, UR10, URZ ;  /* 0x0000000a090472a5 */ /* 0x000fc8000f8e003f */
[----:B------:R-:W-:-:S04]  /*07f0*/  @UP0 USHF.R.U32.HI UR7, URZ, UR11, UR5 ;  /* 0x0000000b3f070299 */ /* 0x000fc80008011605 */
[----:B------:R-:W-:-:S12]  /*0800*/  UIMAD UR4, UR7, UR8, URZ ;  /* 0x00000008070472a4 */ /* 0x000fd8000f8e023f */
.L_x_3161:
        /* <DEDUP_REMOVED lines=23> */
.L_x_3162:
        /* <DEDUP_REMOVED lines=14> */
.L_x_3164:
[----:B------:R-:W-:-:S05]  /*0a60*/  ULDC UR4, c[0x0][0x8ec] ;  /* 0x00023b0000047ab9 */ /* 0x000fca0000000800 */
.L_x_3163:
[----:B------:R-:W-:Y:S02]  /*0a70*/  UIADD3 UR4, UR4, 0x7f, URZ ;  /* 0x0000007f04047890 */ /* 0x000fe4000fffe03f */
[----:B------:R-:W-:Y:S02]  /*0a80*/  ULOP3.LUT UR41, URZ, UR7, URZ, 0x33, !UPT ;  /* 0x000000073f297292 */ /* 0x000fe4000f8e333f */
[----:B------:R-:W-:-:S04]  /*0a90*/  USHF.R.S32.HI UR5, URZ, 0x1f, UR4 ;  /* 0x0000001f3f057899 */ /* 0x000fc80008011404 */
[----:B------:R-:W-:-:S04]  /*0aa0*/  ULEA.HI UR5, UR5, UR4, URZ, 0x7 ;  /* 0x0000000405057291 */ /* 0x000fc8000f8f383f */
[----:B------:R-:W-:-:S04]  /*0ab0*/  USHF.R.S32.HI UR5, URZ, 0x7, UR5 ;  /* 0x000000073f057899 */ /* 0x000fc80008011405 */
[----:B------:R-:W-:Y:S02]  /*0ac0*/  UISETP.GT.AND UP0, UPT, UR5, UR7, UPT ;  /* 0x000000070500728c */ /* 0x000fe4000bf04270 */
[----:B------:R-:W-:Y:S02]  /*0ad0*/  UIADD3 UR41, UR5, UR41, URZ ;  /* 0x0000002905297290 */ /* 0x000fe4000fffe03f */
[----:B------:R-:W-:-:S06]  /*0ae0*/  USEL UR40, UR40, 0xffffffff, UP0 ;  /* 0xffffffff28287887 */ /* 0x000fcc0008000000 */
        /* <DEDUP_REMOVED lines=17> */
.L_x_3166:
        /* <DEDUP_REMOVED lines=14> */
.L_x_3167:
        /* <DEDUP_REMOVED lines=11> */
.L_x_3168:
        /* <DEDUP_REMOVED lines=13> */
.L_x_3169:
        /* <DEDUP_REMOVED lines=68> */
.L_x_3172:
        /* <DEDUP_REMOVED lines=15> */
.L_x_3171:
        /* <DEDUP_REMOVED lines=22> */
.L_x_3174:
        /* <DEDUP_REMOVED lines=15> */
.L_x_3173:
[----:B------:R-:W-:Y:S01]  /*15e0*/  SHF.R.S32.HI R6, RZ, 0x1f, R17 ;  /* 0x0000001fff067819 */ /* 0x000fe20000011411 */
[----:B------:R-:W-:-:S03]  /*15f0*/  UMOV UR4, 0xffffffff ;  /* 0xffffffff00047882 */ /* 0x000fc60000000000 */
[----:B------:R-:W-:-:S04]  /*1600*/  LEA.HI R0, R6, R17, RZ, 0x7 ;  /* 0x0000001106007211 */ /* 0x000fc800078f38ff */
[----:B------:R-:W-:Y:S01]  /*1610*/  SHF.R.S32.HI R13, RZ, 0x7, R0 ;  /* 0x00000007ff0d7819 */ /* 0x000fe20000011400 */
[----:B------:R-:W-:Y:S06]  /*1620*/  BRA.DIV UR4, `(.L_x_3175) ;  /* 0x000000ee04887947 */ /* 0x000fec000b800000 */
[----:B------:R1:W2:Y:S02]  /*1630*/  SHFL.IDX PT, R14, R13, RZ, 0x1f ;  /* 0x00001fff0d0e7589 */ /* 0x0002a400000e0000 */
.L_x_3318:
[----:B------:R-:W-:Y:S01]  /*1640*/  SHF.L.U32 R3, RZ, 0x1f, RZ ;  /* 0x0000001fff037819 */ /* 0x000fe200000006ff */
[----:B------:R-:W-:-:S03]  /*1650*/  IMAD.SHL.U32 R2, R17, 0x40, RZ ;  /* 0x0000004011027824 */ /* 0x000fc600078e00ff */
[----:B------:R-:W3:Y:S02]  /*1660*/  SYNCS.PHASECHK.TRANS64.TRYWAIT P0, [R16+URZ+0x26800], R3 ;  /* 0x02680003100075a7 */ /* 0x000ee4000800017f */
[----:B---3--:R-:W-:Y:S05]  /*1670*/  @P0 BRA `(.L_x_3176) ;  /* 0x0000000000080947 */ /* 0x008fea0003800000 */
[----:B------:R-:W3:Y:S02]  /*1680*/  SYNCS.PHASECHK.TRANS64.TRYWAIT P0, [R16+URZ+0x26800], R3 ;  /* 0x02680003100075a7 */ /* 0x000ee4000800017f */
[----:B---3--:R-:W-:Y:S05]  /*1690*/  @!P0 BRA `(.L_x_3177) ;  /* 0x000000ec00888947 */ /* 0x008fea0003800000 */
.L_x_3176:
        /* <DEDUP_REMOVED lines=134> */
.L_x_3189:
[----:B------:R-:W-:-:S06]  /*1f00*/  ULOP3.LUT UR4, UR36, 0x1, URZ, 0xfc, !UPT ;  /* 0x0000000124047892 */ /* 0x000fcc000f8efc3f */
[----:B--2---:R-:W-:-:S05]  /*1f10*/  IMAD.U32 R8, RZ, RZ, UR4 ;  /* 0x00000004ff087e24 */ /* 0x004fca000f8e00ff */
[----:B------:R-:W-:-:S13]  /*1f20*/  ISETP.NE.AND P0, PT, R8, 0x3, PT ;  /* 0x000000030800780c */ /* 0x000fda0003f05270 */
[----:B------:R-:W-:Y:S05]  /*1f30*/  @!P0 BRA `(.L_x_3179) ;  /* 0x0000000000048947 */ /* 0x000fea0003800000 */
[----:B------:R-:W-:Y:S01]  /*1f40*/  BPT.TRAP 0x1 ;  /* 0x000000040000795c */ /* 0x000fe20000300000 */
.L_x_3179:
[----:B------:R-:W-:Y:S01]  /*1f50*/  IMAD R8, R0, 0x8, R16 ;  /* 0x0000000800087824 */ /* 0x000fe200078e0210 */
[----:B------:R-:W-:-:S04]  /*1f60*/  SHF.L.U32 R21, R4, 0x1f, RZ ;  /* 0x0000001f04157819 */ /* 0x000fc800000006ff */
[----:B------:R1:W2:Y:S01]  /*1f70*/  SYNCS.PHASECHK.TRANS64.TRYWAIT P1, [R8+URZ+0x26810], R21 ;  /* 0x02681015080075a7 */ /* 0x0002a2000802017f */
[----:B------:R-:W-:Y:S05]  /*1f80*/  @!P0 BRA `(.L_x_3180) ;  /* 0x0000000000048947 */ /* 0x000fea0003800000 */
[----:B------:R-:W-:Y:S01]  /*1f90*/  BPT.TRAP 0x1 ;  /* 0x000000040000795c */ /* 0x000fe20000300000 */
.L_x_3180:
[----:B------:R-:W-:-:S05]  /*1fa0*/  VIADD R9, R16, 0xe000 ;  /* 0x0000e00010097836 */ /* 0x000fca0000000000 */
[----:B------:R-:W-:-:S04]  /*1fb0*/  SHF.R.U32.HI R9, RZ, 0x4, R9 ;  /* 0x00000004ff097819 */ /* 0x000fc80000011609 */
[----:B------:R-:W-:Y:S01]  /*1fc0*/  LOP3.LUT R9, R9, 0x3fff, RZ, 0xc0, !PT ;  /* 0x00003fff09097812 */ /* 0x000fe200078ec0ff */
[----:B--2---:R-:W-:Y:S06]  /*1fd0*/  @P1 BRA `(.L_x_3181) ;  /* 0x0000000000081947 */ /* 0x004fec0003800000 */
[----:B------:R-:W2:Y:S02]  /*1fe0*/  SYNCS.PHASECHK.TRANS64.TRYWAIT P1, [R8+URZ+0x26810], R21 ;  /* 0x02681015080075a7 */ /* 0x000ea4000802017f */
[----:B--2---:R-:W-:Y:S05]  /*1ff0*/  @!P1 BRA `(.L_x_3182) ;  /* 0x000000e400449947 */ /* 0x004fea0003800000 */
.L_x_3181:
        /* <DEDUP_REMOVED lines=57> */
.L_x_3183:
[----:B------:R1:W1:Y:S01]  /*2390*/  SYNCS.PHASECHK.TRANS64.TRYWAIT P1, [R8+URZ+0x26830], R21 ;  /* 0x02683015080075a7 */ /* 0x000262000802017f */
[----:B------:R-:W-:Y:S05]  /*23a0*/  @!P0 BRA `(.L_x_3184) ;  /* 0x0000000000048947 */ /* 0x000fea0003800000 */
[----:B------:R-:W-:Y:S01]  /*23b0*/  BPT.TRAP 0x1 ;  /* 0x000000040000795c */ /* 0x000fe20000300000 */
.L_x_3184:
[----:B------:R-:W-:-:S05]  /*23c0*/  VIADD R13, R16, 0x14000 ;  /* 0x00014000100d7836 */ /* 0x000fca0000000000 */
[----:B------:R-:W-:-:S04]  /*23d0*/  SHF.R.U32.HI R13, RZ, 0x4, R13 ;  /* 0x00000004ff0d7819 */ /* 0x000fc8000001160d */
[----:B------:R-:W-:-:S04]  /*23e0*/  LOP3.LUT R13, R13, 0x3fff, RZ, 0xc0, !PT ;  /* 0x00003fff0d0d7812 */ /* 0x000fc800078ec0ff */
[----:B------:R-:W-:Y:S01]  /*23f0*/  LOP3.LUT R19, R13, 0x10000, RZ, 0xfc, !PT ;  /* 0x000100000d137812 */ /* 0x000fe200078efcff */
[----:B-1----:R-:W-:Y:S06]  /*2400*/  @P1 BRA `(.L_x_3185) ;  /* 0x0000000000081947 */ /* 0x002fec0003800000 */
[----:B------:R-:W1:Y:S02]  /*2410*/  SYNCS.PHASECHK.TRANS64.TRYWAIT P1, [R8+URZ+0x26830], R21 ;  /* 0x02683015080075a7 */ /* 0x000e64000802017f */
[----:B-1----:R-:W-:Y:S05]  /*2420*/  @!P1 BRA `(.L_x_3186) ;  /* 0x000000e0004c9947 */ /* 0x002fea0003800000 */
.L_x_3185:
        /* <DEDUP_REMOVED lines=844> */
.L_x_3187:
        /* <DEDUP_REMOVED lines=56> */
.L_x_3188:
        /* <DEDUP_REMOVED lines=11> */
.L_x_3178:
        /* <DEDUP_REMOVED lines=88> */
[----:B------:R-:W-:Y:S01]  /*62a0*/  VIADD R9, R7, 0x8 ;  /* 0x0000000807097836 */ /* 0x000fe20000000000 */
[C---:B------:R-:W-:Y:S01]  /*62b0*/  IADD3 R184, R11.reuse, 0x4, RZ ;  /* 0x000000040bb87810 */ /* 0x040fe20007ffe0ff */
[----:B------:R-:W-:Y:S01]  /*62c0*/  VIADD R22, R11, 0x2 ;  /* 0x000000020b167836 */ /* 0x000fe20000000000 */
[----:B------:R1:W-:Y:S01]  /*62d0*/  STL [R1+0x18], R6 ;  /* 0x0000180601007387 */ /* 0x0003e20000100800 */
[C---:B------:R-:W-:Y:S01]  /*62e0*/  VIADD R188, R5.reuse, 0x2 ;  /* 0x0000000205bc7836 */ /* 0x040fe20000000000 */
[C---:B------:R-:W-:Y:S01]  /*62f0*/  IADD3 R192, R5.reuse, 0x6, RZ ;  /* 0x0000000605c07810 */ /* 0x040fe20007ffe0ff */
[----:B------:R-:W-:Y:S01]  /*6300*/  VIADD R190, R5, 0x4 ;  /* 0x0000000405be7836 */ /* 0x000fe20000000000 */
[----:B------:R2:W-:Y:S01]  /*6310*/  STL [R1+0x8], R5 ;  /* 0x0000080501007387 */ /* 0x0005e20000100800 */
[----:B------:R-:W-:-:S02]  /*6320*/  VIADD R186, R11, 0x6 ;  /* 0x000000060bba7836 */ /* 0x000fc40000000000 */
[C---:B------:R-:W-:Y:S02]  /*6330*/  VIADD R9, R7.reuse, 0x14 ;  /* 0x0000001407097836 */ /* 0x040fe40000000000 */
[C---:B-1----:R-:W-:Y:S02]  /*6340*/  VIADD R6, R7.reuse, 0xc ;  /* 0x0000000c07067836 */ /* 0x042fe40000000000 */
[C---:B------:R-:W-:Y:S02]  /*6350*/  VIADD R6, R7.reuse, 0x18 ;  /* 0x0000001807067836 */ /* 0x040fe40000000000 */
[C---:B--2---:R-:W-:Y:S01]  /*6360*/  VIADD R5, R7.reuse, 0x4 ;  /* 0x0000000407057836 */ /* 0x044fe20000000000 */
[C---:B------:R-:W-:Y:S01]  /*6370*/  IADD3 R5, R7.reuse, 0x10, RZ ;  /* 0x0000001007057810 */ /* 0x040fe20007ffe0ff */
[----:B------:R-:W-:-:S07]  /*6380*/  VIADD R5, R7, 0x1c ;  /* 0x0000001c07057836 */ /* 0x000fce0000000000 */
.L_x_3201:
[----:B------:R-:W-:-:S05]  /*6390*/  IMAD.U32 R5, RZ, RZ, UR36 ;  /* 0x00000024ff057e24 */ /* 0x000fca000f8e00ff */
[----:B------:R-:W-:-:S04]  /*63a0*/  LOP3.LUT R5, R5, 0x1, RZ, 0xfc, !PT ;  /* 0x0000000105057812 */ /* 0x000fc800078efcff */
[----:B------:R-:W-:-:S13]  /*63b0*/  ISETP.NE.AND P0, PT, R5, 0x3, PT ;  /* 0x000000030500780c */ /* 0x000fda0003f05270 */
[----:B--2---:R-:W-:Y:S05]  /*63c0*/  @!P0 BRA `(.L_x_3191) ;  /* 0x0000000000048947 */ /* 0x004fea0003800000 */
[----:B------:R-:W-:Y:S01]  /*63d0*/  BPT.TRAP 0x1 ;  /* 0x000000040000795c */ /* 0x000fe20000300000 */
.L_x_3191:
[----:B------:R-:W-:Y:S01]  /*63e0*/  IMAD R5, R0, 0x8, R16 ;  /* 0x0000000800057824 */ /* 0x000fe200078e0210 */
[----:B------:R-:W-:-:S04]  /*63f0*/  SHF.L.U32 R18, R4, 0x1f, RZ ;  /* 0x0000001f04127819 */ /* 0x000fc800000006ff */
[----:B------:R1:W2:Y:S01]  /*6400*/  SYNCS.PHASECHK.TRANS64.TRYWAIT P1, [R5+URZ+0x26810], R18 ;  /* 0x02681012050075a7 */ /* 0x0002a2000802017f */
[----:B------:R-:W-:Y:S05]  /*6410*/  @!P0 BRA `(.L_x_3192) ;  /* 0x0000000000048947 */ /* 0x000fea0003800000 */
[----:B------:R-:W-:Y:S01]  /*6420*/  BPT.TRAP 0x1 ;  /* 0x000000040000795c */ /* 0x000fe20000300000 */
.L_x_3192:
[----:B------:R-:W-:-:S04]  /*6430*/  IADD3 R6, R16, 0xe000, RZ ;  /* 0x0000e00010067810 */ /* 0x000fc80007ffe0ff */
[----:B------:R-:W-:-:S04]  /*6440*/  SHF.R.U32.HI R6, RZ, 0x4, R6 ;  /* 0x00000004ff067819 */ /* 0x000fc80000011606 */
[----:B------:R-:W-:-:S04]  /*6450*/  LOP3.LUT R6, R6, 0x3fff, RZ, 0xc0, !PT ;  /* 0x00003fff06067812 */ /* 0x000fc800078ec0ff */
[----:B------:R-:W-:Y:S01]  /*6460*/  LOP3.LUT R9, R6, 0x10000, RZ, 0xfc, !PT ;  /* 0x0001000006097812 */ /* 0x000fe200078efcff */
[----:B--2---:R-:W-:Y:S06]  /*6470*/  @P1 BRA `(.L_x_3193) ;  /* 0x0000000000081947 */ /* 0x004fec0003800000 */
[----:B------:R-:W2:Y:S02]  /*6480*/  SYNCS.PHASECHK.TRANS64.TRYWAIT P1, [R5+URZ+0x26810], R18 ;  /* 0x02681012050075a7 */ /* 0x000ea4000802017f */
[----:B--2---:R-:W-:Y:S05]  /*6490*/  @!P1 BRA `(.L_x_3194) ;  /* 0x000000a000449947 */ /* 0x004fea0003800000 */
.L_x_3193:
        /* <DEDUP_REMOVED lines=13> */
[----:B---3--:R-:W-:Y:S01]  /*6570*/  R2UR UR4, R13 ;  /* 0x000000000d0472ca */ /* 0x008fe200000e0000 */
[----:B----4-:R-:W-:-:S12]  /*6580*/  IMAD R10, R0, 0x80, R10 ;  /* 0x00000080000a7824 */ /* 0x010fd800078e020a */
        /* <DEDUP_REMOVED lines=11> */
[----:B------:R-:W-:-:S02]  /*6640*/  IMAD R11, R3, 0x2, R14 ;  /* 0x00000002030b7824 */ /* 0x000fc400078e020e */
[--C-:B------:R-:W-:Y:S01]  /*6650*/  IMAD R198, R227, 0x4, R16.reuse ;  /* 0x00000004e3c67824 */ /* 0x100fe200078e0210 */
[----:B------:R-:W-:Y:S01]  /*6660*/  LEA R13, R9, R16, 0x2 ;  /* 0x00000010090d7211 */ /* 0x000fe200078e10ff */
[----:B------:R-:W-:Y:S02]  /*6670*/  IMAD R12, R11, 0x4, R16 ;  /* 0x000000040b0c7824 */ /* 0x000fe400078e0210 */
[----:B------:R-:W-:-:S04]  /*6680*/  VIADD R10, R16, 0x1a000 ;  /* 0x0001a000100a7836 */ /* 0x000fc80000000000 */
[--C-:B------:R-:W-:Y:S01]  /*6690*/  IMAD R227, R227, 0x4, R10.reuse ;  /* 0x00000004e3e37824 */ /* 0x100fe200078e020a */
[----:B------:R-:W-:Y:S01]  /*66a0*/  LEA R9, R9, R10, 0x2 ;  /* 0x0000000a09097211 */ /* 0x000fe200078e10ff */
        /* <DEDUP_REMOVED lines=21> */
.L_x_3195:
[----:B------:R1:W1:Y:S01]  /*6800*/  SYNCS.PHASECHK.TRANS64.TRYWAIT P1, [R5+URZ+0x26830], R18 ;  /* 0x02683012050075a7 */ /* 0x000262000802017f */
[----:B------:R-:W-:Y:S05]  /*6810*/  @!P0 BRA `(.L_x_3196) ;  /* 0x0000000000048947 */ /* 0x000fea0003800000 */
[----:B------:R-:W-:Y:S01]  /*6820*/  BPT.TRAP 0x1 ;  /* 0x000000040000795c */ /* 0x000fe20000300000 */
.L_x_3196:
        /* <DEDUP_REMOVED lines=8> */
.L_x_3197:
        /* <DEDUP_REMOVED lines=317> */
[C---:B------:R-:W-:Y:S02]  /*7c80*/  VIADD R228, R7.reuse, 0x10 ;  /* 0x0000001007e47836 */ /* 0x040fe40000000000 */
[----:B------:R-:W-:Y:S01]  /*7c90*/  FMUL.FTZ R33, R20, R33 ;  /* 0x0000002114217220 */ /* 0x000fe20000410000 */
[C---:B------:R-:W-:Y:S01]  /*7ca0*/  VIADD R231, R7.reuse, 0x8 ;  /* 0x0000000807e77836 */ /* 0x040fe20000000000 */
[----:B------:R-:W-:Y:S01]  /*7cb0*/  IADD3 R229, R7, 0x14, RZ ;  /* 0x0000001407e57810 */ /* 0x000fe20007ffe0ff */
[----:B------:R-:W-:Y:S01]  /*7cc0*/  FMUL.FTZ R36, R26, R36 ;  /* 0x000000241a247220 */ /* 0x000fe20000410000 */
[----:B------:R-:W-:Y:S01]  /*7cd0*/  FMUL.FTZ R30, R85, R30 ;  /* 0x0000001e551e7220 */ /* 0x000fe20000410000 */
[----:B------:R-:W1:Y:S01]  /*7ce0*/  SHFL.IDX PT, R228, R227, R228, 0x1f ;  /* 0x00001fe4e3e47589 */ /* 0x000e6200000e0000 */
[----:B------:R-:W-:-:S02]  /*7cf0*/  VIADD R233, R7, 0x18 ;  /* 0x0000001807e97836 */ /* 0x000fc40000000000 */
[----:B------:R-:W-:Y:S01]  /*7d00*/  FFMA.FTZ R78, -R78, R78, 1 ;  /* 0x3f8000004e4e7423 */ /* 0x000fe2000001014e */
[----:B------:R-:W-:Y:S01]  /*7d10*/  FFMA.FTZ R79, -R79, R79, 1 ;  /* 0x3f8000004f4f7423 */ /* 0x000fe2000001014f */
[----:B------:R3:W4:Y:S01]  /*7d20*/  SHFL.IDX PT, R227, R227, R11, 0x1f ;  /* 0x00001f0be3e37589 */ /* 0x00072200000e0000 */
[----:B------:R-:W-:Y:S01]  /*7d30*/  FFMA.FTZ R80, -R80, R80, 1 ;  /* 0x3f80000050507423 */ /* 0x000fe20000010150 */
[----:B------:R-:W-:Y:S01]  /*7d40*/  FFMA.FTZ R74, -R74, R74, 1 ;  /* 0x3f8000004a4a7423 */ /* 0x000fe2000001014a */
[----:B------:R-:W-:Y:S01]  /*7d50*/  MUFU.EX2 R201, R201 ;  /* 0x000000c900c97308 */ /* 0x000fe20000000800 */
[----:B------:R-:W-:-:S07]  /*7d60*/  FFMA.FTZ R195, -R195, R195, 1 ;  /* 0x3f800000c3c37423 */ /* 0x000fce00000101c3 */
[----:B------:R-:W-:Y:S08]  /*7d70*/  MUFU.EX2 R210, R210 ;  /* 0x000000d200d27308 */ /* 0x000ff00000000800 */
[----:B------:R-:W-:Y:S01]  /*7d80*/  MUFU.EX2 R209, R209 ;  /* 0x000000d100d17308 */ /* 0x000fe20000000800 */
[----:B------:R-:W-:Y:S01]  /*7d90*/  FMUL.FTZ R20, R72, R35 ;  /* 0x0000002348147220 */ /* 0x000fe20000410000 */
[----:B-1----:R-:W-:-:S06]  /*7da0*/  FADD.FTZ R34, R34, -R228 ;  /* 0x800000e422227221 */ /* 0x002fcc0000010000 */
        /* <DEDUP_REMOVED lines=48> */
[C---:B------:R-:W-:Y:S01]  /*80b0*/  IADD3 R232, R7.reuse, 0x4, RZ ;  /* 0x0000000407e87810 */ /* 0x040fe20007ffe0ff */
[----:B------:R-:W-:-:S02]  /*80c0*/  VIADD R228, R7, 0x10 ;  /* 0x0000001007e47836 */ /* 0x000fc40000000000 */
[----:B------:R-:W-:Y:S01]  /*80d0*/  FMUL.FTZ R35, R35, R36 ;  /* 0x0000002423237220 */ /* 0x000fe20000410000 */
        /* <DEDUP_REMOVED lines=89> */
[----:B------:R-:W-:Y:S01]  /*8670*/  FADD.FTZ R55, R58, -R79 ;  /* 0x8000004f3a377221 */ /* 0x000fe20000010000 */
[--C-:B---3--:R-:W-:Y:S01]  /*8680*/  FADD.FTZ R56, R57, -R76.reuse ;  /* 0x8000004c39387221 */ /* 0x108fe20000010000 */
[----:B------:R-:W-:Y:S01]  /*8690*/  FADD.FTZ R59, R59, -R76 ;  /* 0x8000004c3b3b7221 */ /* 0x000fe20000010000 */
[----:B-1----:R-:W1:Y:S01]  /*86a0*/  MUFU.EX2 R42, R216 ;  /* 0x000000d8002a7308 */ /* 0x002e620000000800 */
[--C-:B------:R-:W-:Y:S01]  /*86b0*/  FADD.FTZ R58, R61, -R74.reuse ;  /* 0x8000004a3d3a7221 */ /* 0x100fe20000010000 */
[--C-:B------:R-:W-:Y:S01]  /*86c0*/  FADD.FTZ R60, R60, -R77.reuse ;  /* 0x8000004d3c3c7221 */ /* 0x100fe20000010000 */
[----:B------:R-:W-:Y:S01]  /*86d0*/  FADD.FTZ R77, R62, -R77 ;  /* 0x8000004d3e4d7221 */ /* 0x000fe20000010000 */
[--C-:B------:R-:W-:Y:S01]  /*86e0*/  FADD.FTZ R57, R68, -R73.reuse ;  /* 0x8000004944397221 */ /* 0x100fe20000010000 */
[----:B------:R-:W-:Y:S01]  /*86f0*/  FADD.FTZ R70, R70, -R73 ;  /* 0x8000004946467221 */ /* 0x000fe20000010000 */
[----:B------:R-:W-:Y:S01]  /*8700*/  FMUL.FTZ R48, R48, R51 ;  /* 0x0000003330307220 */ /* 0x000fe20000410000 */
[----:B------:R-:W-:Y:S01]  /*8710*/  FFMA.FTZ R73, -R105, R105, 1 ;  /* 0x3f80000069497423 */ /* 0x000fe20000010169 */
[----:B------:R-:W-:Y:S01]  /*8720*/  FMUL.FTZ R56, R205, R56 ;  /* 0x00000038cd387220 */ /* 0x000fe20000410000 */
[----:B------:R-:W-:Y:S01]  /*8730*/  FMUL.FTZ R62, R212, R59 ;  /* 0x0000003bd43e7220 */ /* 0x000fe20000410000 */
[----:B------:R-:W-:Y:S01]  /*8740*/  FFMA.FTZ R51, -R103, R103, 1 ;  /* 0x3f80000067337423 */ /* 0x000fe20000010167 */
[----:B------:R-:W-:Y:S01]  /*8750*/  FADD.FTZ R63, R63, -R74 ;  /* 0x8000004a3f3f7221 */ /* 0x000fe20000010000 */
[----:B------:R-:W-:Y:S01]  /*8760*/  FFMA.FTZ R76, -R109, R109, 1 ;  /* 0x3f8000006d4c7423 */ /* 0x000fe2000001016d */
[----:B------:R-:W-:Y:S01]  /*8770*/  FMUL.FTZ R59, R207, R58 ;  /* 0x0000003acf3b7220 */ /* 0x000fe20000410000 */
[--C-:B------:R-:W-:Y:S01]  /*8780*/  FADD.FTZ R64, R64, -R75.reuse ;  /* 0x8000004b40407221 */ /* 0x100fe20000010000 */
[----:B------:R-:W-:Y:S01]  /*8790*/  FMUL.FTZ R73, R73, R56 ;  /* 0x0000003849497220 */ /* 0x000fe20000410000 */
[----:B------:R-:W-:Y:S01]  /*87a0*/  FFMA.FTZ R74, -R110, R110, 1 ;  /* 0x3f8000006e4a7423 */ /* 0x000fe2000001016e */
[----:B------:R-:W-:Y:S01]  /*87b0*/  FMUL.FTZ R77, R208, R77 ;  /* 0x0000004dd04d7220 */ /* 0x000fe20000410000 */
[----:B------:R-:W-:Y:S01]  /*87c0*/  FFMA.FTZ R45, -R98, R98, 1 ;  /* 0x3f800000622d7423 */ /* 0x000fe20000010162 */
        /* <DEDUP_REMOVED lines=8> */
[--C-:B------:R-:W-:Y:S01]  /*8850*/  FADD.FTZ R28, R69, -R72.reuse ;  /* 0x80000048451c7221 */ /* 0x100fe20000010000 */
        /* <DEDUP_REMOVED lines=16> */
[----:B------:R-:W-:Y:S01]  /*8960*/  F2FP.F16.F32.PACK_AB R65, R20, R19 ;  /* 0x000000131441723e */ /* 0x000fe200000000ff */
        /* <DEDUP_REMOVED lines=270> */
.L_x_3199:
        /* <DEDUP_REMOVED lines=58> */
.L_x_3200:
[----:B------:R-:W-:Y:S01]  /*9df0*/  UIADD3 UR45, UR45, 0x1, URZ ;  /* 0x000000012d2d7890 */ /* 0x000fe2000fffe03f */
[----:B------:R-:W-:Y:S01]  /*9e00*/  VIADD R5, R5, 0x26820 ;  /* 0x0002682005057836 */ /* 0x000fe20000000000 */
[----:B------:R-:W-:Y:S02]  /*9e10*/  IADD3 R0, R0, 0x1, RZ ;  /* 0x0000000100007810 */ /* 0x000fe40007ffe0ff */
        /* <DEDUP_REMOVED lines=9> */
.L_x_3190:
        /* <DEDUP_REMOVED lines=34> */
.L_x_3170:
        /* <DEDUP_REMOVED lines=24> */
[----:B-1----:R-:W-:Y:S01]  /*a250*/  VIADD R13, R0, 0xffffff80 ;  /* 0xffffff80000d7836 */ /* 0x002fe20000000000 */
[----:B------:R-:W-:-:S02]  /*a260*/  F2FP.F16.F32.PACK_AB R120, R121, R120 ;  /* 0x000000787978723e */ /* 0x000fc400000000ff */
[----:B------:R-:W-:Y:S02]  /*a270*/  F2FP.F16.F32.PACK_AB R178, R181, R180 ;  /* 0x000000b4b5b2723e */ /* 0x000fe400000000ff */
[----:B--2---:R-:W-:Y:S02]  /*a280*/  SHF.R.S32.HI R10, RZ, 0x1f, R13 ;  /* 0x0000001fff0a7819 */ /* 0x004fe4000001140d */
        /* <DEDUP_REMOVED lines=47> */
[----:B------:R-:W-:Y:S01]  /*a580*/  ISETP.NE.U32.AND P4, PT, RZ, UR4, PT ;  /* 0x00000004ff007c0c */ /* 0x000fe2000bf85070 */
[----:B------:R-:W-:Y:S01]  /*a590*/  STSM.16.M88.4 [R3], R176 ;  /* 0x000000b003007844 */ /* 0x000fe20000000200 */
[----:B------:R-:W-:Y:S02]  /*a5a0*/  PLOP3.LUT P1, PT, PT, PT, UP0, 0x80, 0x0 ;  /* 0x000000000000781c */ /* 0x000fe40003f2f008 */
[----:B------:R-:W-:Y:S01]  /*a5b0*/  ISETP.NE.AND.EX P4, PT, RZ, UR5, PT, P4 ;  /* 0x00000005ff007c0c */ /* 0x000fe2000bf85340 */
[----:B------:R1:W-:Y:S01]  /*a5c0*/  STSM.16.M88.4 [R0], R120 ;  /* 0x0000007800007844 */ /* 0x0003e20000000200 */
[----:B------:R-:W-:-:S02]  /*a5d0*/  ULDC.64 UR4, c[0x0][0x870] ;  /* 0x00021c0000047ab9 */ /* 0x000fc40000000a00 */
[----:B------:R-:W-:Y:S01]  /*a5e0*/  UIMAD.WIDE UR4, UR40, 0x4, UR4 ;  /* 0x00000004280478a5 */ /* 0x000fe2000f8e0204 */
[----:B------:R2:W-:Y:S04]  /*a5f0*/  STSM.16.M88.4 [R2+-0x4000], R128 ;  /* 0xffc0008002007844 */ /* 0x0005e80000000200 */
[----:B------:R-:W-:Y:S01]  /*a600*/  STSM.16.M88.4 [R8+-0x4000], R136 ;  /* 0xffc0008808007844 */ /* 0x000fe20000000200 */
[----:B------:R-:W-:Y:S02]  /*a610*/  IMAD.U32 R4, RZ, RZ, UR4 ;  /* 0x00000004ff047e24 */ /* 0x000fe4000f8e00ff */
[----:B------:R-:W-:Y:S01]  /*a620*/  IMAD.U32 R5, RZ, RZ, UR5 ;  /* 0x00000005ff057e24 */ /* 0x000fe2000f8e00ff */
[----:B------:R3:W-:Y:S01]  /*a630*/  STSM.16.M88.4 [R3+-0x4000], R144 ;  /* 0xffc0009003007844 */ /* 0x0007e20000000200 */
[----:B------:R-:W-:Y:S01]  /*a640*/  @UP0 ULDC.64 UR4, c[0x0][0x878] ;  /* 0x00021e0000040ab9 */ /* 0x000fe20000000a00 */
[----:B------:R-:W-:Y:S01]  /*a650*/  BAR.SYNC.DEFER_BLOCKING 0x1, 0x100 ;  /* 0x0044000000007b1d */ /* 0x000fe20000010000 */
[----:B------:R-:W-:-:S06]  /*a660*/  @UP0 UIMAD.WIDE UR4, UR40, 0x4, UR4 ;  /* 0x00000004280408a5 */ /* 0x000fcc000f8e0204 */
[----:B------:R-:W-:Y:S01]  /*a670*/  MOV R6, UR4 ;  /* 0x0000000400067c02 */ /* 0x000fe20008000f00 */
[----:B------:R-:W-:Y:S01]  /*a680*/  IMAD.U32 R7, RZ, RZ, UR5 ;  /* 0x00000005ff077e24 */ /* 0x000fe2000f8e00ff */
        /* <DEDUP_REMOVED lines=28> */
.L_x_3203:
[----:B------:R-:W-:Y:S01]  /*a850*/  LEA R0, R0, UR6, 0x1 ;  /* 0x0000000600007c11 */ /* 0x000fe2000f8e08ff */
[----:B------:R-:W1:Y:S01]  /*a860*/  LDC R31, c[0x0][0x83c] ;  /* 0x00020f00ff1f7b82 */ /* 0x000e620000000800 */
[----:B------:R-:W-:Y:S01]  /*a870*/  UIMAD UR4, UR41, -0x80, UR4 ;  /* 0xffffff80290478a4 */ /* 0x000fe2000f8e0204 */
[C---:B------:R-:W-:Y:S01]  /*a880*/  LEA.HI.X.SX32 R17, R19.reuse, R3, 0x1, P0 ;  /* 0x0000000313117211 */ /* 0x040fe200000f0eff */
[----:B------:R-:W-:Y:S01]  /*a890*/  ULDC.64 UR6, c[0x0][0x850] ;  /* 0x0002140000067ab9 */ /* 0x000fe20000000a00 */
[----:B------:R2:W3:Y:S01]  /*a8a0*/  LDS.128 R12, [R0+0x1000] ;  /* 0x00100000000c7984 */ /* 0x0004e20000000c00 */
[----:B------:R-:W-:Y:S01]  /*a8b0*/  USHF.R.S32.HI UR5, URZ, 0x1f, UR40 ;  /* 0x0000001f3f057899 */ /* 0x000fe20008011428 */
[C---:B------:R-:W-:Y:S01]  /*a8c0*/  IADD3 R2, R19.reuse, 0x20, RZ ;  /* 0x0000002013027810 */ /* 0x040fe20007ffe0ff */
[----:B------:R-:W-:Y:S01]  /*a8d0*/  IMAD.U32 R22, RZ, RZ, UR4 ;  /* 0x00000004ff167e24 */ /* 0x000fe2000f8e00ff */
[----:B------:R2:W4:Y:S01]  /*a8e0*/  LDS.128 R8, [R0+0x2000] ;  /* 0x0020000000087984 */ /* 0x0005220000000c00 */
[----:B------:R-:W-:Y:S01]  /*a8f0*/  UIMAD UR4, UR46, UR6, URZ ;  /* 0x000000062e0472a4 */ /* 0x000fe2000f8e023f */
[--C-:B------:R-:W-:Y:S01]  /*a900*/  SHF.R.S32.HI R21, RZ, 0x1f, R20.reuse ;  /* 0x0000001fff157819 */ /* 0x100fe20000011414 */
[----:B------:R-:W2:Y:S01]  /*a910*/  LDC R33, c[0x0][0x80c] ;  /* 0x00020300ff217b82 */ /* 0x000ea20000000800 */
[----:B------:R1:W2:Y:S01]  /*a920*/  LDS.128 R4, [R0+0x3000] ;  /* 0x0030000000047984 */ /* 0x0002a20000000c00 */
[----:B------:R-:W-:Y:S01]  /*a930*/  VIMNMX R22, R22, 0x80, PT ;  /* 0x0000008016167848 */ /* 0x000fe20003fe0100 */
[----:B------:R-:W-:Y:S01]  /*a940*/  IMAD.U32 R3, RZ, RZ, UR6 ;  /* 0x00000006ff037e24 */ /* 0x000fe2000f8e00ff */
[----:B------:R-:W-:Y:S01]  /*a950*/  UIMAD UR4, UR37, UR7, UR4 ;  /* 0x00000007250472a4 */ /* 0x000fe2000f8e0204 */
[----:B------:R-:W-:Y:S01]  /*a960*/  MOV R30, UR5 ;  /* 0x00000005001e7c02 */ /* 0x000fe20008000f00 */
[C---:B------:R-:W-:Y:S01]  /*a970*/  VIADD R18, R19.reuse, 0x40 ;  /* 0x0000004013127836 */ /* 0x040fe20000000000 */
[CC--:B------:R-:W-:Y:S01]  /*a980*/  ISETP.GE.AND P3, PT, R19.reuse, R22.reuse, PT ;  /* 0x000000161300720c */ /* 0x0c0fe20003f66270 */
[----:B------:R-:W-:Y:S01]  /*a990*/  VIADD R19, R19, 0x60 ;  /* 0x0000006013137836 */ /* 0x000fe20000000000 */
[-C--:B------:R-:W-:Y:S01]  /*a9a0*/  ISETP.GE.AND P2, PT, R2, R22.reuse, PT ;  /* 0x000000160200720c */ /* 0x080fe20003f46270 */
[----:B------:R-:W-:Y:S01]  /*a9b0*/  IMAD.WIDE.U32 R2, R3, UR37, R20 ;  /* 0x0000002503027c25 */ /* 0x000fe2000f8e0014 */
[----:B------:R-:W-:Y:S01]  /*a9c0*/  SEL R30, R30, RZ, !P4 ;  /* 0x000000ff1e1e7207 */ /* 0x000fe20006000000 */
[----:B------:R-:W-:Y:S01]  /*a9d0*/  BSSY B0, `(.L_x_3204) ;  /* 0x000001b000007945 */ /* 0x000fe20003800000 */
[----:B-1----:R-:W-:Y:S01]  /*a9e0*/  ISETP.GE.OR P6, PT, R20, R31, P3 ;  /* 0x0000001f1400720c */ /* 0x002fe20001fc6670 */
[----:B------:R-:W-:Y:S01]  /*a9f0*/  VIADD R3, R3, UR4 ;  /* 0x0000000403037c36 */ /* 0x000fe20008000000 */
[----:B------:R-:W-:Y:S01]  /*aa00*/  ULDC.64 UR4, c[0x0][0x858] ;  /* 0x0002160000047ab9 */ /* 0x000fe20000000a00 */
[-C--:B------:R-:W-:Y:S01]  /*aa10*/  ISETP.GE.AND P1, PT, R18, R22.reuse, PT ;  /* 0x000000161200720c */ /* 0x080fe20003f26270 */
[----:B------:R-:W-:Y:S01]  /*aa20*/  IMAD R18, R30, UR4, RZ ;  /* 0x000000041e127c24 */ /* 0x000fe2000f8e02ff */
[----:B------:R-:W-:Y:S01]  /*aa30*/  SEL R35, RZ, UR40, P4 ;  /* 0x00000028ff237c07 */ /* 0x000fe2000a000000 */
[----:B------:R-:W-:Y:S01]  /*aa40*/  IMAD.U32 R27, RZ, RZ, UR41 ;  /* 0x00000029ff1b7e24 */ /* 0x000fe2000f8e00ff */
[----:B------:R-:W-:-:S02]  /*aa50*/  ISETP.GE.AND P0, PT, R19, R22, PT ;  /* 0x000000161300720c */ /* 0x000fc40003f06270 */
[CC--:B------:R-:W-:Y:S01]  /*aa60*/  ISETP.GE.OR P5, PT, R20.reuse, R31.reuse, P2 ;  /* 0x0000001f1400720c */ /* 0x0c0fe200017a6670 */
[C---:B------:R-:W-:Y:S01]  /*aa70*/  IMAD R23, R35.reuse, UR5, R18 ;  /* 0x0000000523177c24 */ /* 0x040fe2000f8e0212 */
[----:B------:R-:W-:Y:S01]  /*aa80*/  ISETP.GE.OR P4, PT, R20, R31, P1 ;  /* 0x0000001f1400720c */ /* 0x000fe20000f86670 */
[----:B------:R-:W-:-:S04]  /*aa90*/  IMAD.WIDE.U32 R28, R35, UR4, R2 ;  /* 0x00000004231c7c25 */ /* 0x000fc8000f8e0002 */
[----:B------:R-:W-:-:S04]  /*aaa0*/  IMAD.WIDE R26, R27, 0x80, R16 ;  /* 0x000000801b1a7825 */ /* 0x000fc800078e0210 */
[----:B------:R-:W-:Y:S01]  /*aab0*/  IMAD.IADD R23, R29, 0x1, R23 ;  /* 0x000000011d177824 */ /* 0x000fe200078e0217 */
[----:B--234-:R-:W-:Y:S06]  /*aac0*/  @P6 BRA `(.L_x_3205) ;  /* 0x00000000002c6947 */ /* 0x01cfec0003800000 */
        /* <DEDUP_REMOVED lines=11> */
.L_x_3205:
[----:B------:R-:W-:Y:S05]  /*ab80*/  BSYNC B0 ;  /* 0x0000000000007941 */ /* 0x000fea0003800000 */
.L_x_3204:
[----:B-1----:R1:W2:Y:S01]  /*ab90*/  LDS.128 R16, [R0+0x5000] ;  /* 0x0050000000107984 */ /* 0x0022a20000000c00 */
[----:B------:R-:W-:Y:S01]  /*aba0*/  BSSY B0, `(.L_x_3206) ;  /* 0x0000010000007945 */ /* 0x000fe20003800000 */
[----:B------:R-:W-:-:S03]  /*abb0*/  ISETP.GE.OR P6, PT, R20, R31, P0 ;  /* 0x0000001f1400720c */ /* 0x000fc600007c6670 */
[----:B------:R-:W-:Y:S10]  /*abc0*/  @P5 BRA `(.L_x_3207) ;  /* 0x0000000000345947 */ /* 0x000ff40003800000 */
        /* <DEDUP_REMOVED lines=12> */
[----:B--2---:R3:W-:Y:S02]  /*ac90*/  STG.E.128 desc[UR38][R24.64], R16 ;  /* 0x0000001018007986 */ /* 0x0047e4000c101d26 */
.L_x_3207:
[----:B------:R-:W-:Y:S05]  /*aca0*/  BSYNC B0 ;  /* 0x0000000000007941 */ /* 0x000fea0003800000 */
.L_x_3206:
[----:B--23--:R2:W3:Y:S01]  /*acb0*/  LDS.128 R16, [R0+0x6000] ;  /* 0x0060000000107984 */ /* 0x00c4e20000000c00 */
        /* <DEDUP_REMOVED lines=14> */
[----:B---3--:R4:W-:Y:S02]  /*ada0*/  STG.E.128 desc[UR38][R24.64], R16 ;  /* 0x0000001018007986 */ /* 0x0089e4000c101d26 */
.L_x_3209:
[----:B------:R-:W-:Y:S05]  /*adb0*/  BSYNC B0 ;  /* 0x0000000000007941 */ /* 0x000fea0003800000 */
.L_x_3208:
        /* <DEDUP_REMOVED lines=16> */
.L_x_3211:
[----:B------:R-:W-:Y:S05]  /*aec0*/  BSYNC B0 ;  /* 0x0000000000007941 */ /* 0x000fea0003800000 */
.L_x_3210:
        /* <DEDUP_REMOVED lines=15> */
[----:B------:R-:W-:-:S05]  /*afc0*/  IMAD R21, R35, UR5, R21 ;  /* 0x0000000523157c24 */ /* 0x000fca000f8e0215 */
[----:B------:R-:W-:Y:S01]  /*afd0*/  IADD3 R21, R25, R21, RZ ;  /* 0x0000001519157210 */ /* 0x000fe20007ffe0ff */
[----:B----4-:R-:W-:Y:S06]  /*afe0*/  @P3 BRA `(.L_x_3213) ;  /* 0x0000000000283947 */ /* 0x010fec0003800000 */
        /* <DEDUP_REMOVED lines=10> */
.L_x_3213:
[----:B------:R-:W-:Y:S05]  /*b090*/  BSYNC B0 ;  /* 0x0000000000007941 */ /* 0x000fea0003800000 */
.L_x_3212:
        /* <DEDUP_REMOVED lines=15> */
.L_x_3215:
[----:B------:R-:W-:Y:S05]  /*b190*/  BSYNC B0 ;  /* 0x0000000000007941 */ /* 0x000fea0003800000 */
.L_x_3214:
        /* <DEDUP_REMOVED lines=15> */
.L_x_3217:
[----:B------:R-:W-:Y:S05]  /*b290*/  BSYNC B0 ;  /* 0x0000000000007941 */ /* 0x000fea0003800000 */
.L_x_3216:
        /* <DEDUP_REMOVED lines=15> */
.L_x_3202:
        /* <DEDUP_REMOVED lines=9> */
[----:B------:R-:W-:-:S04]  /*b420*/  UISETP.NE.AND.EX UP0, UPT, UR5, URZ, UPT, UP0 ;  /* 0x0000003f0500728c */ /* 0x000fc8000bf05300 */
[----:B--2---:R-:W2:Y:S01]  /*b430*/  @P4 LDG.E R9, desc[UR38][R4.64] ;  /* 0x0000002604094981 */ /* 0x004ea2000c1e1900 */
[----:B------:R-:W-:Y:S01]  /*b440*/  ULDC UR6, c[0x0][0x808] ;  /* 0x0002020000067ab9 */ /* 0x000fe20000000800 */
[----:B------:R-:W-:Y:S01]  /*b450*/  PLOP3.LUT P1, PT, PT, PT, UP0, 0x80, 0x0 ;  /* 0x000000000000781c */ /* 0x000fe20003f2f008 */
[----:B------:R-:W-:-:S04]  /*b460*/  IMAD.U32 R0, RZ, RZ, UR6 ;  /* 0x00000006ff007e24 */ /* 0x000fc8000f8e00ff */
        /* <DEDUP_REMOVED lines=14> */
[----:B------:R-:W-:Y:S01]  /*b550*/  @P4 SHF.R.S32.HI R3, RZ, 0x1f, R9 ;  /* 0x0000001fff034819 */ /* 0x000fe20000011409 */
[----:B------:R-:W-:-:S03]  /*b560*/  IMAD.U32 R9, RZ, RZ, UR41 ;  /* 0x00000029ff097e24 */ /* 0x000fc6000f8e00ff */
[----:B------:R-:W-:-:S04]  /*b570*/  IADD3 R2, P0, R13, R2, RZ ;  /* 0x000000020d027210 */ /* 0x000fc80007f1e0ff */
[----:B------:R-:W-:Y:S01]  /*b580*/  LEA.HI.X.SX32 R3, R13, R3, 0x1, P0 ;  /* 0x000000030d037211 */ /* 0x000fe200000f0eff */
[----:B---3--:R-:W-:Y:S08]  /*b590*/  @P1 BRA `(.L_x_3218) ;  /* 0x0000000000101947 */ /* 0x008ff00003800000 */
[----:B------:R-:W-:Y:S05]  /*b5a0*/  @!P4 BRA `(.L_x_3218) ;  /* 0x00000000000cc947 */ /* 0x000fea0003800000 */
[----:B------:R-:W2:Y:S04]  /*b5b0*/  LDG.E R7, desc[UR38][R4.64] ;  /* 0x0000002604077981 */ /* 0x000ea8000c1e1900 */
[----:B-----5:R-:W2:Y:S02]  /*b5c0*/  LDG.E R0, desc[UR38][R4.64+0x4] ;  /* 0x0000042604007981 */ /* 0x020ea4000c1e1900 */
[----:B--2---:R-:W-:-:S07]  /*b5d0*/  IADD3 R0, -R7, R0, RZ ;  /* 0x0000000007007210 */ /* 0x004fce0007ffe1ff */
.L_x_3218:
[----:B------:R-:W1:Y:S01]  /*b5e0*/  LDC R17, c[0x0][0x80c] ;  /* 0x00020300ff117b82 */ /* 0x000e620000000800 */
[----:B------:R-:W-:Y:S01]  /*b5f0*/  IMAD.SHL.U32 R10, R11, 0x8, RZ ;  /* 0x000000080b0a7824 */ /* 0x000fe200078e00ff */
[----:B------:R-:W-:Y:S01]  /*b600*/  USHF.R.S32.HI UR5, URZ, 0x1f, UR40 ;  /* 0x0000001f3f057899 */ /* 0x000fe20008011428 */
[----:B-----5:R-:W-:Y:S01]  /*b610*/  IMAD R0, R9, -0x80, R0 ;  /* 0xffffff8009007824 */ /* 0x020fe200078e0200 */
[----:B------:R-:W-:Y:S01]  /*b620*/  ULDC.64 UR6, c[0x0][0x820] ;  /* 0x0002080000067ab9 */ /* 0x000fe20000000a00 */
[C---:B------:R-:W-:Y:S01]  /*b630*/  VIADD R5, R13.reuse, 0x20 ;  /* 0x000000200d057836 */ /* 0x040fe20000000000 */
[----:B------:R-:W-:Y:S01]  /*b640*/  UIMAD UR4, UR46, UR6, URZ ;  /* 0x000000062e0472a4 */ /* 0x000fe2000f8e023f */
[--C-:B------:R-:W-:Y:S01]  /*b650*/  SHF.R.S32.HI R11, RZ, 0x1f, R10.reuse ;  /* 0x0000001fff0b7819 */ /* 0x100fe2000001140a */
[----:B------:R-:W-:Y:S01]  /*b660*/  IMAD.U32 R7, RZ, RZ, UR6 ;  /* 0x00000006ff077e24 */ /* 0x000fe2000f8e00ff */
[----:B------:R-:W2:Y:S01]  /*b670*/  LDC R19, c[0x0][0x83c] ;  /* 0x00020f00ff137b82 */ /* 0x000ea20000000800 */
[-C--:B------:R-:W-:Y:S01]  /*b680*/  ISETP.GE.AND P3, PT, R13, R0.reuse, PT ;  /* 0x000000000d00720c */ /* 0x080fe20003f66270 */
[----:B------:R-:W-:Y:S01]  /*b690*/  IMAD.U32 R12, RZ, RZ, UR5 ;  /* 0x00000005ff0c7e24 */ /* 0x000fe2000f8e00ff */
[----:B------:R-:W-:Y:S01]  /*b6a0*/  UIMAD UR4, UR37, UR7, UR4 ;  /* 0x00000007250472a4 */ /* 0x000fe2000f8e0204 */
[-C--:B------:R-:W-:Y:S01]  /*b6b0*/  ISETP.GE.AND P2, PT, R5, R0.reuse, PT ;  /* 0x000000000500720c */ /* 0x080fe20003f46270 */
[----:B------:R-:W-:Y:S01]  /*b6c0*/  IMAD.WIDE.U32 R4, R7, UR37, R10 ;  /* 0x0000002507047c25 */ /* 0x000fe2000f8e000a */
[C---:B------:R-:W-:Y:S01]  /*b6d0*/  IADD3 R7, R13.reuse, 0x40, RZ ;  /* 0x000000400d077810 */ /* 0x040fe20007ffe0ff */
[----:B------:R-:W-:Y:S01]  /*b6e0*/  BSSY B0, `(.L_x_3219) ;  /* 0x000001c000007945 */ /* 0x000fe20003800000 */
[----:B------:R-:W-:Y:S01]  /*b6f0*/  SEL R12, R12, RZ, !P4 ;  /* 0x000000ff0c0c7207 */ /* 0x000fe20006000000 */
[----:B------:R-:W-:Y:S01]  /*b700*/  VIADD R13, R13, 0x60 ;  /* 0x000000600d0d7836 */ /* 0x000fe20000000000 */
[----:B------:R-:W-:Y:S01]  /*b710*/  ISETP.GE.AND P1, PT, R7, R0, PT ;  /* 0x000000000700720c */ /* 0x000fe20003f26270 */
[----:B------:R-:W-:Y:S01]  /*b720*/  VIADD R5, R5, UR4 ;  /* 0x0000000405057c36 */ /* 0x000fe20008000000 */
[----:B------:R-:W-:Y:S01]  /*b730*/  ULDC.64 UR4, c[0x0][0x828] ;  /* 0x00020a0000047ab9 */ /* 0x000fe20000000a00 */
[----:B------:R-:W-:-:S02]  /*b740*/  SEL R15, RZ, UR40, P4 ;  /* 0x00000028ff0f7c07 */ /* 0x000fc4000a000000 */
[-C--:B-1----:R-:W-:Y:S02]  /*b750*/  ISETP.GE.OR P6, PT, R10, R17.reuse, P3 ;  /* 0x000000110a00720c */ /* 0x082fe40001fc6670 */
[----:B------:R-:W-:Y:S01]  /*b760*/  ISETP.GE.AND P0, PT, R13, R0, PT ;  /* 0x000000000d00720c */ /* 0x000fe20003f06270 */
[----:B------:R-:W-:Y:S01]  /*b770*/  IMAD R0, R12, UR4, RZ ;  /* 0x000000040c007c24 */ /* 0x000fe2000f8e02ff */
[----:B------:R-:W-:Y:S01]  /*b780*/  MOV R7, UR41 ;  /* 0x0000002900077c02 */ /* 0x000fe20008000f00 */
[C---:B------:R-:W-:Y:S01]  /*b790*/  IMAD.WIDE.U32 R8, R15.reuse, UR4, R4 ;  /* 0x000000040f087c25 */ /* 0x040fe2000f8e0004 */
[CC--:B------:R-:W-:Y:S02]  /*b7a0*/  ISETP.GE.OR P5, PT, R10.reuse, R17.reuse, P2 ;  /* 0x000000110a00720c */ /* 0x0c0fe400017a6670 */
[----:B------:R-:W-:Y:S01]  /*b7b0*/  ISETP.GE.OR P4, PT, R10, R17, P1 ;  /* 0x000000110a00720c */ /* 0x000fe20000f86670 */
[----:B------:R-:W-:Y:S02]  /*b7c0*/  IMAD R13, R15, UR5, R0 ;  /* 0x000000050f0d7c24 */ /* 0x000fe4000f8e0200 */
[----:B------:R-:W-:-:S04]  /*b7d0*/  IMAD.WIDE R6, R7, 0x80, R2 ;  /* 0x0000008007067825 */ /* 0x000fc800078e0202 */
[----:B------:R-:W-:Y:S01]  /*b7e0*/  IMAD.IADD R5, R9, 0x1, R13 ;  /* 0x0000000109057824 */ /* 0x000fe200078e020d */
        /* <DEDUP_REMOVED lines=11> */
.L_x_3220:
[----:B------:R-:W-:Y:S05]  /*b8a0*/  BSYNC B0 ;  /* 0x0000000000007941 */ /* 0x000fea0003800000 */
.L_x_3219:
        /* <DEDUP_REMOVED lines=16> */
.L_x_3222:
[----:B------:R-:W-:Y:S05]  /*b9b0*/  BSYNC B0 ;  /* 0x0000000000007941 */ /* 0x000fea0003800000 */
.L_x_3221:
        /* <DEDUP_REMOVED lines=11> */
[----:B--2---:R-:W-:Y:S01]  /*ba70*/  LEA R16, P4, R2, UR4, 0x1 ;  /* 0x0000000402107c11 */ /* 0x004fe2000f8808ff */
[----:B------:R-:W-:-:S05]  /*ba80*/  IMAD.IADD R3, R3, 0x1, R13 ;  /* 0x0000000103037824 */ /* 0x000fca00078e020d */
[----:B------:R-:W-:-:S05]  /*ba90*/  LEA.HI.X R17, R2, UR5, R3, 0x1, P4 ;  /* 0x0000000502117c11 */ /* 0x000fca000a0f0c03 */
[----:B------:R3:W-:Y:S02]  /*baa0*/  STG.E.128 desc[UR38][R16.64], RZ ;  /* 0x000000ff10007986 */ /* 0x0007e4000c101d26 */
.L_x_3224:
[----:B------:R-:W-:Y:S05]  /*bab0*/  BSYNC B0 ;  /* 0x0000000000007941 */ /* 0x000fea0003800000 */
.L_x_3223:
        /* <DEDUP_REMOVED lines=15> */
.L_x_3226:
[----:B------:R-:W-:Y:S05]  /*bbb0*/  BSYNC B0 ;  /* 0x0000000000007941 */ /* 0x000fea0003800000 */
.L_x_3225:
[----:B------:R-:W-:Y:S01]  /*bbc0*/  ULDC.64 UR6, c[0x0][0x850] ;  /* 0x0002140000067ab9 */ /* 0x000fe20000000a00 */
[CC--:B------:R-:W-:Y:S01]  /*bbd0*/  ISETP.GE.OR P3, PT, R10.reuse, R19.reuse, P3 ;  /* 0x000000130a00720c */ /* 0x0c0fe20001f66670 */
[----:B------:R-:W-:Y:S02]  /*bbe0*/  UIMAD UR4, UR46, UR6, URZ ;  /* 0x000000062e0472a4 */ /* 0x000fe4000f8e023f */
[----:B------:R-:W-:Y:S01]  /*bbf0*/  MOV R3, UR6 ;  /* 0x0000000600037c02 */ /* 0x000fe20008000f00 */
[----:B------:R-:W-:Y:S01]  /*bc00*/  BSSY B0, `(.L_x_3227) ;  /* 0x0000017000007945 */ /* 0x000fe20003800000 */
[CC--:B------:R-:W-:Y:S01]  /*bc10*/  ISETP.GE.OR P2, PT, R10.reuse, R19.reuse, P2 ;  /* 0x000000130a00720c */ /* 0x0c0fe20001746670 */
[----:B------:R-:W-:Y:S01]  /*bc20*/  UIMAD UR4, UR37, UR7, UR4 ;  /* 0x00000007250472a4 */ /* 0x000fe2000f8e0204 */
[CC--:B------:R-:W-:Y:S01]  /*bc30*/  ISETP.GE.OR P1, PT, R10.reuse, R19.reuse, P1 ;  /* 0x000000130a00720c */ /* 0x0c0fe20000f26670 */
[----:B------:R-:W-:Y:S01]  /*bc40*/  IMAD.WIDE.U32 R2, R3, UR37, R10 ;  /* 0x0000002503027c25 */ /* 0x000fe2000f8e000a */
[----:B------:R-:W-:-:S03]  /*bc50*/  ISETP.GE.OR P0, PT, R10, R19, P0 ;  /* 0x000000130a00720c */ /* 0x000fc60000706670 */
[----:B------:R-:W-:Y:S01]  /*bc60*/  VIADD R3, R3, UR4 ;  /* 0x0000000403037c36 */ /* 0x000fe20008000000 */
[----:B------:R-:W-:Y:S02]  /*bc70*/  ULDC.64 UR4, c[0x0][0x858] ;  /* 0x0002160000047ab9 */ /* 0x000fe40000000a00 */
[----:B------:R-:W-:Y:S02]  /*bc80*/  IMAD R0, R12, UR4, RZ ;  /* 0x000000040c007c24 */ /* 0x000fe4000f8e02ff */
[----:B------:R-:W-:-:S04]  /*bc90*/  IMAD.WIDE.U32 R8, R15, UR4, R2 ;  /* 0x000000040f087c25 */ /* 0x000fc8000f8e0002 */
[----:B----4-:R-:W-:-:S04]  /*bca0*/  IMAD R5, R15, UR5, R0 ;  /* 0x000000050f057c24 */ /* 0x010fc8000f8e0200 */
        /* <DEDUP_REMOVED lines=12> */
.L_x_3228:
[----:B------:R-:W-:Y:S05]  /*bd70*/  BSYNC B0 ;  /* 0x0000000000007941 */ /* 0x000fea0003800000 */
.L_x_3227:
[----:B------:R-:W-:Y:S04]  /*bd80*/  BSSY B0, `(.L_x_3229) ;  /* 0x000000f000007945 */ /* 0x000fe80003800000 */
[----:B------:R-:W-:Y:S05]  /*bd90*/  @P2 BRA `(.L_x_3230) ;  /* 0x0000000000342947 */ /* 0x000fea0003800000 */
[----:B----4-:R-:W-:Y:S01]  /*bda0*/  IADD3 R11, P2, R6, 0x20, RZ ;  /* 0x00000020060b7810 */ /* 0x010fe20007f5e0ff */
        /* <DEDUP_REMOVED lines=12> */
.L_x_3230:
[----:B------:R-:W-:Y:S05]  /*be70*/  BSYNC B0 ;  /* 0x0000000000007941 */ /* 0x000fea0003800000 */
.L_x_3229:
        /* <DEDUP_REMOVED lines=15> */
.L_x_3232:
[----:B------:R-:W-:Y:S05]  /*bf70*/  BSYNC B0 ;  /* 0x0000000000007941 */ /* 0x000fea0003800000 */
.L_x_3231:
        /* <DEDUP_REMOVED lines=15> */
.L_x_3158:
        /* <DEDUP_REMOVED lines=29> */
.L_x_3234:
[----:B------:R-:W-:Y:S01]  /*c240*/  ULDC UR9, c[0x0][0x8c4] ;  /* 0x0002310000097ab9 */ /* 0x000fe20000000800 */
[----:B------:R-:W-:Y:S01]  /*c250*/  UMOV UR7, UR8 ;  /* 0x0000000800077c82 */ /* 0x000fe20008000000 */
[----:B------:R-:W-:-:S11]  /*c260*/  UISETP.NE.AND UP0, UPT, UR9, 0x1, UPT ;  /* 0x000000010900788c */ /* 0x000fd6000bf05270 */
[----:B------:R-:W-:Y:S02]  /*c270*/  @UP0 ULDC.64 UR10, c[0x0][0x8c8] ;  /* 0x00023200000a0ab9 */ /* 0x000fe40000000a00 */
[----:B------:R-:W-:-:S04]  /*c280*/  UIMAD.WIDE.U32 UR4, UR8, UR10, URZ ;  /* 0x0000000a080472a5 */ /* 0x000fc8000f8e003f */
[----:B------:R-:W-:-:S04]  /*c290*/  @UP0 USHF.R.U32.HI UR7, URZ, UR11, UR5 ;  /* 0x0000000b3f070299 */ /* 0x000fc80008011605 */
[----:B------:R-:W-:-:S12]  /*c2a0*/  UIMAD UR4, UR7, UR9, URZ ;  /* 0x00000009070472a4 */ /* 0x000fd8000f8e023f */
.L_x_3235:
        /* <DEDUP_REMOVED lines=23> */
.L_x_3236:
        /* <DEDUP_REMOVED lines=9> */
[----:B------:R-:W2:Y:S02]  /*c4b0*/  LDG.E R5, desc[UR38][R2.64+0x4] ;  /* 0x0000042602057981 */ /* 0x000ea4000c1e1900 */
[----:B--2---:R-:W-:-:S04]  /*c4c0*/  IADD3 R0, -R0, R5, RZ ;  /* 0x0000000500007210 */ /* 0x004fc80007ffe1ff */
[----:B------:R-:W-:Y:S01]  /*c4d0*/  R2UR UR4, R0 ;  /* 0x00000000000472ca */ /* 0x000fe200000e0000 */
[----:B------:R-:W-:-:S14]  /*c4e0*/  BRA `(.L_x_3237) ;  /* 0x0000000000047947 */ /* 0x000fdc0003800000 */
.L_x_3238:
[----:B------:R-:W-:-:S05]  /*c4f0*/  ULDC UR4, c[0x0][0x8ec] ;  /* 0x00023b0000047ab9 */ /* 0x000fca0000000800 */
.L_x_3237:
[----:B------:R-:W-:-:S04]  /*c500*/  UIADD3 UR4, UR4, 0x7f, URZ ;  /* 0x0000007f04047890 */ /* 0x000fc8000fffe03f */
[----:B------:R-:W-:-:S04]  /*c510*/  USHF.R.S32.HI UR5, URZ, 0x1f, UR4 ;  /* 0x0000001f3f057899 */ /* 0x000fc80008011404 */
[----:B------:R-:W-:-:S04]  /*c520*/  ULEA.HI UR5, UR5, UR4, URZ, 0x7 ;  /* 0x0000000405057291 */ /* 0x000fc8000f8f383f */
[----:B------:R-:W-:-:S04]  /*c530*/  USHF.R.S32.HI UR5, URZ, 0x7, UR5 ;  /* 0x000000073f057899 */ /* 0x000fc80008011405 */
[----:B------:R-:W-:Y:S02]  /*c540*/  UISETP.GT.AND UP0, UPT, UR5, UR7, UPT ;  /* 0x000000070500728c */ /* 0x000fe4000bf04270 */
[----:B------:R-:W-:Y:S02]  /*c550*/  ULOP3.LUT UR7, URZ, UR7, URZ, 0x33, !UPT ;  /* 0x000000073f077292 */ /* 0x000fe4000f8e333f */
[----:B------:R-:W-:Y:S02]  /*c560*/  USEL UR10, UR10, 0xffffffff, UP0 ;  /* 0xffffffff0a0a7887 */ /* 0x000fe40008000000 */
[----:B------:R-:W-:-:S04]  /*c570*/  UIADD3 UR7, UR5, UR7, URZ ;  /* 0x0000000705077290 */ /* 0x000fc8000fffe03f */
        /* <DEDUP_REMOVED lines=13> */
[----:B------:R-:W-:-:S04]  /*c650*/  UISETP.NE.U32.AND UP1, UPT, UR4, URZ, UPT ;  /* 0x0000003f0400728c */ /* 0x000fc8000bf25070 */
        /* <DEDUP_REMOVED lines=16> */
[----:B------:R-:W-:-:S04]  /*c760*/  @UP0 ULEA.HI.SX32 UR4, UR5, UR4, 0x1c ;  /* 0x0000000405040291 */ /* 0x000fc8000f8fe23f */
[----:B------:R-:W-:Y:S01]  /*c770*/  @UP0 UIMAD UR8, UR4, 0x1800, URZ ;  /* 0x00001800040808a4 */ /* 0x000fe2000f8e023f */
[----:B---3--:R-:W-:-:S03]  /*c780*/  @P2 R2UR UR14, R4 ;  /* 0x00000000040e22ca */ /* 0x008fc600000e0000 */
[----:B------:R-:W-:Y:S01]  /*c790*/  @UP0 USHF.R.S32.HI UR9, URZ, 0x1f, UR8 ;  /* 0x0000001f3f090899 */ /* 0x000fe20008011408 */
[----:B------:R-:W-:Y:S11]  /*c7a0*/  @P2 BRA `(.L_x_3239) ;  /* 0x0000000000142947 */ /* 0x000ff60003800000 */
[----:B------:R-:W-:Y:S05]  /*c7b0*/  @!P1 BRA `(.L_x_3239) ;  /* 0x0000000000109947 */ /* 0x000fea0003800000 */
[----:B------:R-:W2:Y:S04]  /*c7c0*/  LDG.E R5, desc[UR38][R2.64] ;  /* 0x0000002602057981 */ /* 0x000ea8000c1e1900 */
[----:B------:R-:W2:Y:S02]  /*c7d0*/  LDG.E R0, desc[UR38][R2.64+0x4] ;  /* 0x0000042602007981 */ /* 0x000ea4000c1e1900 */
[----:B--2---:R-:W-:-:S05]  /*c7e0*/  IMAD.IADD R0, R0, 0x1, -R5 ;  /* 0x0000000100007824 */ /* 0x004fca00078e0a05 */
[----:B------:R-:W-:-:S15]  /*c7f0*/  R2UR UR14, R0 ;  /* 0x00000000000e72ca */ /* 0x000fde00000e0000 */
.L_x_3239:
        /* <DEDUP_REMOVED lines=13> */
.L_x_3240:
        /* <DEDUP_REMOVED lines=12> */
.L_x_3241:
[----:B------:R-:W-:Y:S01]  /*c990*/  ULEA UR8, UR7, UR14, 0x7 ;  /* 0x0000000e07087291 */ /* 0x000fe2000f8e383f */
[----:B------:R-:W-:-:S03]  /*c9a0*/  ULDC UR9, c[0x0][0x74c] ;  /* 0x0001d30000097ab9 */ /* 0x000fc60000000800 */
[----:B------:R-:W-:-:S04]  /*c9b0*/  UIADD3 UR8, UR8, -UR9, -UR11 ;  /* 0x8000000908087290 */ /* 0x000fc8000fffe80b */
        /* <DEDUP_REMOVED lines=12> */
[----:B------:R-:W-:Y:S01]  /*ca80*/  ULDC.64 UR18, c[0x0][0x2d8] ;  /* 0x0000b60000127ab9 */ /* 0x000fe20000000a00 */
[----:B------:R-:W1:Y:S01]  /*ca90*/  S2R R0, SR_TID.X ;  /* 0x0000000000007919 */ /* 0x000e620000002100 */
[----:B------:R-:W-:Y:S01]  /*caa0*/  UIMAD UR16, UR20, UR18, URZ ;  /* 0x00000012141072a4 */ /* 0x000fe2000f8e023f */
[----:B------:R-:W-:Y:S01]  /*cab0*/  LOP3.LUT R8, RZ, UR7, RZ, 0x33, !PT ;  /* 0x00000007ff087c12 */ /* 0x000fe2000f8e33ff */
[----:B------:R-:W-:Y:S02]  /*cac0*/  USHF.R.S32.HI UR15, URZ, 0x1f, UR10 ;  /* 0x0000001f3f0f7899 */ /* 0x000fe4000801140a */
[----:B------:R-:W-:Y:S02]  /*cad0*/  UIMAD UR17, UR6, UR19, UR16 ;  /* 0x00000013061172a4 */ /* 0x000fe4000f8e0210 */
[----:B------:R-:W-:Y:S02]  /*cae0*/  UIADD3 UR19, UR11, 0x7f, URZ ;  /* 0x0000007f0b137890 */ /* 0x000fe4000fffe03f */
[----:B------:R-:W-:Y:S01]  /*caf0*/  UIMAD.WIDE.U32 UR8, UR6, UR18, URZ ;  /* 0x00000012060872a5 */ /* 0x000fe2000f8e003f */
[----:B------:R-:W-:Y:S01]  /*cb00*/  ULDC UR21, c[0x0][0x288] ;  /* 0x0000a20000157ab9 */ /* 0x000fe20000000800 */
[----:B------:R-:W-:-:S02]  /*cb10*/  UIADD3 UR16, UR12, -UR13, URZ ;  /* 0x8000000d0c107290 */ /* 0x000fc4000fffe03f */
[----:B------:R-:W-:Y:S01]  /*cb20*/  UIADD3 UR14, UR11, 0xdf, -UR14 ;  /* 0x000000df0b0e7890 */ /* 0x000fe2000fffe80e */
[----:B------:R-:W-:Y:S01]  /*cb30*/  ULDC UR22, c[0x0][0x760] ;  /* 0x0001d80000167ab9 */ /* 0x000fe20000000800 */
[----:B------:R-:W-:Y:S02]  /*cb40*/  USEL UR29, UR10, URZ, !UP0 ;  /* 0x0000003f0a1d7287 */ /* 0x000fe4000c000000 */
[----:B------:R-:W-:Y:S02]  /*cb50*/  USEL UR23, UR15, URZ, !UP0 ;  /* 0x0000003f0f177287 */ /* 0x000fe4000c000000 */
[----:B------:R-:W-:Y:S02]  /*cb60*/  UIMAD UR18, UR10, UR21, URZ ;  /* 0x000000150a1272a4 */ /* 0x000fe4000f8e023f */
[----:B------:R-:W-:Y:S02]  /*cb70*/  USHF.R.S32.HI UR11, URZ, 0x1f, UR19 ;  /* 0x0000001f3f0b7899 */ /* 0x000fe40008011413 */
[----:B------:R-:W-:-:S02]  /*cb80*/  UIMAD UR15, UR21, UR22, URZ ;  /* 0x00000016150f72a4 */ /* 0x000fc4000f8e023f */
[----:B------:R-:W-:Y:S02]  /*cb90*/  UIADD3 UR10, UP0, UR4, UR8, URZ ;  /* 0x00000008040a7290 */ /* 0x000fe4000ff1e03f */
[----:B------:R-:W-:Y:S02]  /*cba0*/  UIADD3 UR17, UR9, UR17, URZ ;  /* 0x0000001109117290 */ /* 0x000fe4000fffe03f */
[----:B------:R-:W-:Y:S01]  /*cbb0*/  ULOP3.LUT UR21, UR16, 0x1, URZ, 0xc0, !UPT ;  /* 0x0000000110157892 */ /* 0x000fe2000f8ec03f */
[----:B-1----:R-:W-:Y:S01]  /*cbc0*/  LOP3.LUT R0, R0, 0x1f, RZ, 0xc0, !PT ;  /* 0x0000001f00007812 */ /* 0x002fe200078ec0ff */
[----:B------:R-:W-:Y:S02]  /*cbd0*/  ULEA.HI UR22, UR11, UR19, URZ, 0x7 ;  /* 0x000000130b167291 */ /* 0x000fe4000f8f383f */
[----:B------:R-:W-:Y:S02]  /*cbe0*/  UIADD3.X UR11, UR5, UR17, URZ, UP0, !UPT ;  /* 0x00000011050b7290 */ /* 0x000fe400087fe43f */
[----:B------:R-:W-:Y:S01]  /*cbf0*/  UISETP.NE.U32.AND UP0, UPT, UR21, 0x1, UPT ;  /* 0x000000011500788c */ /* 0x000fe2000bf05070 */
[----:B------:R-:W-:Y:S01]  /*cc00*/  ULDC.64 UR30, c[0x0][0x2e0] ;  /* 0x0000b800001e7ab9 */ /* 0x000fe20000000a00 */
[----:B------:R-:W-:-:S02]  /*cc10*/  UIADD3 UR16, UP1, UR6, UR18, URZ ;  /* 0x0000001206107290 */ /* 0x000fc4000ff3e03f */
[----:B------:R-:W-:Y:S02]  /*cc20*/  UIMAD UR6, UR23, UR30, URZ ;  /* 0x0000001e170672a4 */ /* 0x000fe4000f8e023f */
[----:B------:R-:W-:Y:S01]  /*cc30*/  PLOP3.LUT P1, PT, PT, PT, UP0, 0x80, 0x0 ;  /* 0x000000000000781c */ /* 0x000fe20003f2f008 */
[----:B------:R-:W-:Y:S02]  /*cc40*/  UIMAD.WIDE.U32 UR10, UR29, UR30, UR10 ;  /* 0x0000001e1d0a72a5 */ /* 0x000fe4000f8e000a */
[----:B------:R-:W-:Y:S01]  /*cc50*/  UIMAD UR21, UR29, UR31, UR6 ;  /* 0x0000001f1d1572a4 */ /* 0x000fe2000f8e0206 */
[----:B------:R-:W-:Y:S01]  /*cc60*/  ELECT P0, URZ, PT ;  /* 0x00000000003f782f */ /* 0x000fe20003800000 */
[----:B------:R-:W-:Y:S02]  /*cc70*/  ULEA.HI.X.SX32 UR20, UR18, UR20, 0x1, UP1 ;  /* 0x0000001412147291 */ /* 0x000fe400088f0e3f */
[----:B------:R-:W-:Y:S02]  /*cc80*/  USHF.R.S32.HI UR22, URZ, 0x7, UR22 ;  /* 0x000000073f167899 */ /* 0x000fe40008011416 */
[----:B------:R-:W-:-:S04]  /*cc90*/  UIADD3 UR32, UR11, UR21, URZ ;  /* 0x000000150b207290 */ /* 0x000fc8000fffe03f */
[----:B------:R-:W-:Y:S08]  /*cca0*/  @P1 BRA `(.L_x_3242) ;  /* 0x0000000400881947 */ /* 0x000ff00003800000 */
        /* <DEDUP_REMOVED lines=18> */
.L_x_3245:
[----:B------:R-:W2:Y:S04]  /*cdd0*/  LDG.E.STRONG.GPU R4, desc[UR38][R2.64] ;  /* 0x0000002602047981 */ /* 0x000ea8000c1ef900 */
[----:B--2---:R-:W-:Y:S01]  /*cde0*/  CCTL.IVALL ;  /* 0x00000000ff00798f */ /* 0x004fe20002000000 */
[----:B------:R-:W-:Y:S05]  /*cdf0*/  YIELD ;  /* 0x0000000000007946 */ /* 0x000fea0003800000 */
[----:B------:R-:W-:-:S13]  /*ce00*/  ISETP.NE.AND P1, PT, R4, R5, PT ;  /* 0x000000050400720c */ /* 0x000fda0003f25270 */
[----:B------:R-:W-:Y:S05]  /*ce10*/  @P1 BRA `(.L_x_3245) ;  /* 0xfffffffc00ec1947 */ /* 0x000fea000383ffff */
.L_x_3244:
[----:B------:R-:W-:Y:S05]  /*ce20*/  BSYNC B0 ;  /* 0x0000000000007941 */ /* 0x000fea0003800000 */
.L_x_3243:
[----:B------:R-:W-:-:S03]  /*ce30*/  UMOV UR6, 0xffffffff ;  /* 0xffffffff00067882 */ /* 0x000fc60000000000 */
[----:B------:R-:W-:Y:S05]  /*ce40*/  BRA.DIV UR6, `(.L_x_3246) ;  /* 0x0000003a06007947 */ /* 0x000fea000b800000 */
[----:B------:R-:W-:Y:S01]  /*ce50*/  NOP ;  /* 0x0000000000007918 */ /* 0x000fe20000000000 */
.L_x_3321:
        /* <DEDUP_REMOVED lines=22> */
.L_x_3248:
[----:B------:R-:W-:Y:S05]  /*cfc0*/  BSYNC B0 ;  /* 0x0000000000007941 */ /* 0x000fea0003800000 */
.L_x_3247:
        /* <DEDUP_REMOVED lines=9> */
[----:B------:R-:W-:Y:S02]  /*d060*/  UIADD3 UR24, UP0, UR6, UR10, URZ ;  /* 0x0000000a06187290 */ /* 0x000fe4000ff1e03f */
[----:B-1----:R-:W-:Y:S02]  /*d070*/  ULEA UR23, UR23, UR7, 0x18 ;  /* 0x0000000717177291 */ /* 0x002fe4000f8ec03f */
[----:B------:R-:W-:Y:S02]  /*d080*/  ULEA.HI.X.SX32 UR7, UR6, UR32, 0x1, UP0 ;  /* 0x0000002006077291 */ /* 0x000fe400080f0e3f */
        /* <DEDUP_REMOVED lines=8> */
.L_x_3250:
[----:B------:R-:W-:Y:S05]  /*d110*/  BSYNC B0 ;  /* 0x0000000000007941 */ /* 0x000fea0003800000 */
.L_x_3249:
[----:B------:R-:W-:Y:S06]  /*d120*/  BAR.ARV 0xa, 0xa0 ;  /* 0x0282800000007b1d */ /* 0x000fec0000002000 */
[----:B------:R-:W-:Y:S04]  /*d130*/  BSSY B0, `(.L_x_3251) ;  /* 0x0000003000007945 */ /* 0x000fe80003800000 */
[----:B------:R-:W-:Y:S05]  /*d140*/  @!P0 BRA `(.L_x_3252) ;  /* 0x0000000000048947 */ /* 0x000fea0003800000 */
[----:B------:R-:W-:-:S04]  /*d150*/  DEPBAR.LE SB0, 0x0 ;  /* 0x000080000000791a */ /* 0x000fc80000000000 */
.L_x_3252:
[----:B------:R-:W-:Y:S05]  /*d160*/  BSYNC B0 ;  /* 0x0000000000007941 */ /* 0x000fea0003800000 */
.L_x_3251:
        /* <DEDUP_REMOVED lines=19> */
.L_x_3254:
[----:B------:R-:W-:Y:S05]  /*d2a0*/  BSYNC B0 ;  /* 0x0000000000007941 */ /* 0x000fea0003800000 */
.L_x_3253:
[----:B------:R-:W-:Y:S01]  /*d2b0*/  UIADD3 UR7, UR13, 0x1, URZ ;  /* 0x000000010d077890 */ /* 0x000fe2000fffe03f */
[----:B------:R-:W-:Y:S11]  /*d2c0*/  BRA `(.L_x_3255) ;  /* 0x0000000000047947 */ /* 0x000ff60003800000 */
.L_x_3242:
[----:B------:R-:W-:-:S05]  /*d2d0*/  UMOV UR7, UR13 ;  /* 0x0000000d00077c82 */ /* 0x000fca0008000000 */
.L_x_3255:
[----:B------:R-:W-:-:S04]  /*d2e0*/  UIADD3 UR6, UR13, 0x1, URZ ;  /* 0x000000010d067890 */ /* 0x000fc8000fffe03f */
[----:B------:R-:W-:-:S06]  /*d2f0*/  UISETP.NE.AND UP0, UPT, UR12, UR6, UPT ;  /* 0x000000060c00728c */ /* 0x000fcc000bf05270 */
[----:B------:R-:W-:-:S13]  /*d300*/  PLOP3.LUT P1, PT, PT, PT, UP0, 0x80, 0x0 ;  /* 0x000000000000781c */ /* 0x000fda0003f2f008 */
[----:B------:R-:W-:Y:S05]  /*d310*/  @!P1 BRA `(.L_x_3165) ;  /* 0x0000003000449947 */ /* 0x000fea0003800000 */
[----:B------:R-:W-:Y:S01]  /*d320*/  UMOV UR18, UR8 ;  /* 0x0000000800127c82 */ /* 0x000fe20008000000 */
[----:B------:R-:W-:Y:S01]  /*d330*/  UMOV UR19, UR17 ;  /* 0x0000001100137c82 */ /* 0x000fe20008000000 */
[----:B------:R-:W-:Y:S01]  /*d340*/  ULDC.64 UR24, c[0x0][0x2c0] ;  /* 0x0000b00000187ab9 */ /* 0x000fe20000000a00 */
[----:B------:R-:W-:Y:S01]  /*d350*/  UIMAD.WIDE.U32 UR18, UR29, UR30, UR18 ;  /* 0x0000001e1d1272a5 */ /* 0x000fe2000f8e0012 */
[----:B------:R-:W-:Y:S01]  /*d360*/  UMOV UR23, UR7 ;  /* 0x0000000700177c82 */ /* 0x000fe20008000000 */
[----:B------:R-:W-:Y:S02]  /*d370*/  UMOV UR6, URZ ;  /* 0x0000003f00067c82 */ /* 0x000fe40008000000 */
[----:B------:R-:W-:-:S04]  /*d380*/  UIADD3 UR27, UP0, UR4, UR18, URZ ;  /* 0x00000012041b7290 */ /* 0x000fc8000ff1e03f */
[----:B------:R-:W-:Y:S02]  /*d390*/  UIADD3.X UR18, UR5, UR21, UR19, UP0, !UPT ;  /* 0x0000001505127290 */ /* 0x000fe400087fe413 */
[----:B------:R-:W-:-:S04]  /*d3a0*/  ULEA UR26, UP0, UR27, UR24, 0x2 ;  /* 0x000000181b1a7291 */ /* 0x000fc8000f80103f */
[----:B------:R-:W-:Y:S02]  /*d3b0*/  ULEA.HI.X UR27, UR27, UR25, UR18, 0x2, UP0 ;  /* 0x000000191b1b7291 */ /* 0x000fe400080f1412 */
[----:B------:R-:W-:-:S04]  /*d3c0*/  UIADD3 UR26, UP0, UR26, 0x3000, URZ ;  /* 0x000030001a1a7890 */ /* 0x000fc8000ff1e03f */
[----:B------:R-:W-:-:S12]  /*d3d0*/  UIADD3.X UR27, URZ, UR27, URZ, UP0, !UPT ;  /* 0x0000001b3f1b7290 */ /* 0x000fd800087fe43f */
.L_x_3280:
        /* <DEDUP_REMOVED lines=18> */
.L_x_3258:
[----:B------:R-:W2:Y:S04]  /*d500*/  LDG.E.STRONG.GPU R4, desc[UR38][R2.64] ;  /* 0x0000002602047981 */ /* 0x000ea8000c1ef900 */
[----:B--2---:R-:W-:Y:S01]  /*d510*/  CCTL.IVALL ;  /* 0x00000000ff00798f */ /* 0x004fe20002000000 */
[----:B------:R-:W-:Y:S05]  /*d520*/  YIELD ;  /* 0x0000000000007946 */ /* 0x000fea0003800000 */
[----:B------:R-:W-:-:S13]  /*d530*/  ISETP.NE.AND P1, PT, R4, R5, PT ;  /* 0x000000050400720c */ /* 0x000fda0003f25270 */
[----:B------:R-:W-:Y:S05]  /*d540*/  @P1 BRA `(.L_x_3258) ;  /* 0xfffffffc00ec1947 */ /* 0x000fea000383ffff */
.L_x_3257:
[----:B------:R-:W-:Y:S05]  /*d550*/  BSYNC B0 ;  /* 0x0000000000007941 */ /* 0x000fea0003800000 */
.L_x_3256:
[----:B------:R-:W-:-:S03]  /*d560*/  UMOV UR24, 0xffffffff ;  /* 0xffffffff00187882 */ /* 0x000fc60000000000 */
[----:B------:R-:W-:Y:S05]  /*d570*/  BRA.DIV UR24, `(.L_x_3259) ;  /* 0x0000003218507947 */ /* 0x000fea000b800000 */
[----:B------:R-:W-:Y:S01]  /*d580*/  NOP ;  /* 0x0000000000007918 */ /* 0x000fe20000000000 */
.L_x_3324:
        /* <DEDUP_REMOVED lines=17> */
[----:B------:R1:W-:Y:S02]  /*d6a0*/  UBLKRED.G.S.ADD.F32.RN [UR24], [UR33], UR31, desc[UR40] ;  /* 0x00002818210073bb */ /* 0x0003e400080a141f */
[----:B-1----:R0:W-:Y:S02]  /*d6b0*/  UTMACMDFLUSH ;  /* 0x00000000000079b7 */ /* 0x0021e40000000000 */
.L_x_3261:
[----:B------:R-:W-:Y:S05]  /*d6c0*/  BSYNC B0 ;  /* 0x0000000000007941 */ /* 0x000fea0003800000 */
.L_x_3260:
        /* <DEDUP_REMOVED lines=15> */
.L_x_3263:
[----:B------:R-:W-:Y:S05]  /*d7c0*/  BSYNC B0 ;  /* 0x0000000000007941 */ /* 0x000fea0003800000 */
.L_x_3262:
[----:B------:R-:W-:Y:S06]  /*d7d0*/  BAR.ARV 0xa, 0xa0 ;  /* 0x0282800000007b1d */ /* 0x000fec0000002000 */
[----:B------:R-:W-:Y:S04]  /*d7e0*/  BSSY B0, `(.L_x_3264) ;  /* 0x0000003000007945 */ /* 0x000fe80003800000 */
[----:B------:R-:W-:Y:S05]  /*d7f0*/  @!P0 BRA `(.L_x_3265) ;  /* 0x0000000000048947 */ /* 0x000fea0003800000 */
[----:B------:R-:W-:-:S04]  /*d800*/  DEPBAR.LE SB0, 0x0 ;  /* 0x000080000000791a */ /* 0x000fc80000000000 */
.L_x_3265:
[----:B------:R-:W-:Y:S05]  /*d810*/  BSYNC B0 ;  /* 0x0000000000007941 */ /* 0x000fea0003800000 */
.L_x_3264:
        /* <DEDUP_REMOVED lines=19> */
.L_x_3267:
[----:B------:R-:W-:Y:S05]  /*d950*/  BSYNC B0 ;  /* 0x0000000000007941 */ /* 0x000fea0003800000 */
.L_x_3266:
        /* <DEDUP_REMOVED lines=16> */
.L_x_3270:
[----:B------:R-:W2:Y:S04]  /*da60*/  LDG.E.STRONG.GPU R4, desc[UR38][R2.64] ;  /* 0x0000002602047981 */ /* 0x000ea8000c1ef900 */
[----:B--2---:R-:W-:Y:S01]  /*da70*/  CCTL.IVALL ;  /* 0x00000000ff00798f */ /* 0x004fe20002000000 */
[----:B------:R-:W-:Y:S05]  /*da80*/  YIELD ;  /* 0x0000000000007946 */ /* 0x000fea0003800000 */
[----:B------:R-:W-:-:S13]  /*da90*/  ISETP.NE.AND P1, PT, R4, R5, PT ;  /* 0x000000050400720c */ /* 0x000fda0003f25270 */
[----:B------:R-:W-:Y:S05]  /*daa0*/  @P1 BRA `(.L_x_3270) ;  /* 0xfffffffc00ec1947 */ /* 0x000fea000383ffff */
.L_x_3269:
[----:B------:R-:W-:Y:S05]  /*dab0*/  BSYNC B0 ;  /* 0x0000000000007941 */ /* 0x000fea0003800000 */
.L_x_3268:
[----:B------:R-:W-:-:S03]  /*dac0*/  UMOV UR18, 0xffffffff ;  /* 0xffffffff00127882 */ /* 0x000fc60000000000 */
[----:B------:R-:W-:Y:S05]  /*dad0*/  BRA.DIV UR18, `(.L_x_3271) ;  /* 0x0000002e12147947 */ /* 0x000fea000b800000 */
[----:B------:R-:W-:Y:S01]  /*dae0*/  NOP ;  /* 0x0000000000007918 */ /* 0x000fe20000000000 */
.L_x_3327:
        /* <DEDUP_REMOVED lines=15> */
.L_x_3273:
[----:B------:R-:W-:Y:S05]  /*dbe0*/  BSYNC B0 ;  /* 0x0000000000007941 */ /* 0x000fea0003800000 */
.L_x_3272:
        /* <DEDUP_REMOVED lines=15> */
.L_x_3275:
[----:B------:R-:W-:Y:S05]  /*dce0*/  BSYNC B0 ;  /* 0x0000000000007941 */ /* 0x000fea0003800000 */
.L_x_3274:
[----:B------:R-:W-:Y:S06]  /*dcf0*/  BAR.ARV 0xa, 0xa0 ;  /* 0x0282800000007b1d */ /* 0x000fec0000002000 */
[----:B------:R-:W-:Y:S04]  /*dd00*/  BSSY B0, `(.L_x_3276) ;  /* 0x0000003000007945 */ /* 0x000fe80003800000 */
[----:B------:R-:W-:Y:S05]  /*dd10*/  @!P0 BRA `(.L_x_3277) ;  /* 0x0000000000048947 */ /* 0x000fea0003800000 */
[----:B------:R-:W-:-:S04]  /*dd20*/  DEPBAR.LE SB0, 0x0 ;  /* 0x000080000000791a */ /* 0x000fc80000000000 */
.L_x_3277:
[----:B------:R-:W-:Y:S05]  /*dd30*/  BSYNC B0 ;  /* 0x0000000000007941 */ /* 0x000fea0003800000 */
.L_x_3276:
        /* <DEDUP_REMOVED lines=19> */
.L_x_3279:
[----:B------:R-:W-:Y:S05]  /*de70*/  BSYNC B0 ;  /* 0x0000000000007941 */ /* 0x000fea0003800000 */
.L_x_3278:
[----:B------:R-:W-:Y:S02]  /*de80*/  UIADD3 UR7, UR7, 0x2, URZ ;  /* 0x0000000207077890 */ /* 0x000fe4000fffe03f */
[----:B------:R-:W-:Y:S02]  /*de90*/  UIADD3 UR6, UR6, 0x3000, URZ ;  /* 0x0000300006067890 */ /* 0x000fe4000fffe03f */
[----:B------:R-:W-:-:S06]  /*dea0*/  UISETP.GE.AND UP0, UPT, UR7, UR12, UPT ;  /* 0x0000000c0700728c */ /* 0x000fcc000bf06270 */
[----:B------:R-:W-:-:S13]  /*deb0*/  PLOP3.LUT P1, PT, PT, PT, UP0, 0x80, 0x0 ;  /* 0x000000000000781c */ /* 0x000fda0003f2f008 */
[----:B------:R-:W-:Y:S05]  /*dec0*/  @!P1 BRA `(.L_x_3280) ;  /* 0xfffffff400449947 */ /* 0x000fea000383ffff */
[----:B------:R-:W-:Y:S05]  /*ded0*/  BRA `(.L_x_3165) ;  /* 0x0000002400547947 */ /* 0x000fea0003800000 */
.L_x_3233:
[----:B------:R-:W1:Y:S01]  /*dee0*/  LDC R5, c[0x0][0x8d0] ;  /* 0x00023400ff057b82 */ /* 0x000e620000000800 */
[----:B------:R-:W2:Y:S01]  /*def0*/  S2R R3, SR_CTAID.X ;  /* 0x0000000000037919 */ /* 0x000ea20000002500 */
[----:B------:R-:W-:Y:S01]  /*df00*/  ULDC UR4, c[0x0][0x8e8] ;  /* 0x00023a0000047ab9 */ /* 0x000fe20000000800 */
[----:B-1----:R-:W-:Y:S02]  /*df10*/  ISETP.NE.AND P0, PT, R5, 0x1, PT ;  /* 0x000000010500780c */ /* 0x002fe40003f05270 */
[----:B--2---:R-:W-:-:S11]  /*df20*/  MOV R2, R3 ;  /* 0x0000000300027202 */ /* 0x004fd60000000f00 */
[----:B------:R-:W1:Y:S08]  /*df30*/  @P0 LDC R0, c[0x0][0x8d4] ;  /* 0x00023500ff000b82 */ /* 0x000e700000000800 */
[----:B------:R-:W2:Y:S01]  /*df40*/  @P0 LDC R7, c[0x0][0x8d8] ;  /* 0x00023600ff070b82 */ /* 0x000ea20000000800 */
[----:B-1----:R-:W-:-:S05]  /*df50*/  @P0 IMAD.HI.U32 R0, R3, R0, RZ ;  /* 0x0000000003000227 */ /* 0x002fca00078e00ff */
[----:B--2---:R-:W-:-:S04]  /*df60*/  @P0 SHF.R.U32.HI R2, RZ, R7, R0 ;  /* 0x00000007ff020219 */ /* 0x004fc80000011600 */
[----:B------:R-:W-:Y:S01]  /*df70*/  ISETP.GE.AND P0, PT, R2, UR4, PT ;  /* 0x0000000402007c0c */ /* 0x000fe2000bf06270 */
[----:B------:R-:W-:-:S04]  /*df80*/  IMAD.MOV R0, RZ, RZ, -R2 ;  /* 0x000000ffff007224 */ /* 0x000fc800078e0a02 */
[----:B------:R-:W-:-:S08]  /*df90*/  IMAD R5, R5, R0, R3 ;  /* 0x0000000005057224 */ /* 0x000fd000078e0203 */
[----:B------:R-:W-:Y:S05]  /*dfa0*/  @!P0 BRA `(.L_x_3281) ;  /* 0x0000000000208947 */ /* 0x000fea0003800000 */
[----:B------:R-:W1:Y:S01]  /*dfb0*/  LDC R3, c[0x0][0x8dc] ;  /* 0x00023700ff037b82 */ /* 0x000e620000000800 */
[----:B------:R-:W-:Y:S01]  /*dfc0*/  IMAD.MOV.U32 R0, RZ, RZ, R5 ;  /* 0x000000ffff007224 */ /* 0x000fe200078e0005 */
[----:B-1----:R-:W-:-:S13]  /*dfd0*/  ISETP.NE.AND P0, PT, R3, 0x1, PT ;  /* 0x000000010300780c */ /* 0x002fda0003f05270 */
[----:B------:R-:W1:Y:S02]  /*dfe0*/  @P0 LDC.64 R6, c[0x0][0x8e0] ;  /* 0x00023800ff060b82 */ /* 0x000e640000000a00 */
[----:B-1----:R-:W-:-:S05]  /*dff0*/  @P0 IMAD.HI.U32 R4, R5, R6, RZ ;  /* 0x0000000605040227 */ /* 0x002fca00078e00ff */
[----:B------:R-:W-:-:S05]  /*e000*/  @P0 SHF.R.U32.HI R0, RZ, R7, R4 ;  /* 0x00000007ff000219 */ /* 0x000fca0000011604 */
[----:B------:R-:W-:Y:S01]  /*e010*/  IMAD R3, R0, R3, RZ ;  /* 0x0000000300037224 */ /* 0x000fe200078e02ff */
[----:B------:R-:W-:Y:S06]  /*e020*/  BRA `(.L_x_3282) ;  /* 0x00000000001c7947 */ /* 0x000fec0003800000 */
.L_x_3281:
[----:B------:R-:W1:Y:S01]  /*e030*/  LDC R3, c[0x0][0x8c4] ;  /* 0x00023100ff037b82 */ /* 0x000e620000000800 */
[----:B------:R-:W-:Y:S02]  /*e040*/  MOV R0, R5 ;  /* 0x0000000500007202 */ /* 0x000fe40000000f00 */
[----:B-1----:R-:W-:-:S13]  /*e050*/  ISETP.NE.AND P0, PT, R3, 0x1, PT ;  /* 0x000000010300780c */ /* 0x002fda0003f05270 */
[----:B------:R-:W1:Y:S02]  /*e060*/  @P0 LDC.64 R6, c[0x0][0x8c8] ;  /* 0x00023200ff060b82 */ /* 0x000e640000000a00 */
[----:B-1----:R-:W-:-:S05]  /*e070*/  @P0 IMAD.HI.U32 R4, R5, R6, RZ ;  /* 0x0000000605040227 */ /* 0x002fca00078e00ff */
[----:B------:R-:W-:-:S05]  /*e080*/  @P0 SHF.R.U32.HI R0, RZ, R7, R4 ;  /* 0x00000007ff000219 */ /* 0x000fca0000011604 */
[----:B------:R-:W-:-:S07]  /*e090*/  IMAD R3, R0, R3, RZ ;  /* 0x0000000300037224 */ /* 0x000fce00078e02ff */
.L_x_3282:
[----:B------:R-:W1:Y:S01]  /*e0a0*/  LDC R8, c[0x0][0x8b8] ;  /* 0x00022e00ff087b82 */ /* 0x000e620000000800 */
[----:B------:R-:W-:Y:S01]  /*e0b0*/  IMAD.IADD R3, R5, 0x1, -R3 ;  /* 0x0000000105037824 */ /* 0x000fe200078e0a03 */
[----:B------:R-:W-:-:S06]  /*e0c0*/  ULDC.64 UR6, c[0x0][0x8f8] ;  /* 0x00023e0000067ab9 */ /* 0x000fcc0000000a00 */
[----:B------:R-:W2:Y:S01]  /*e0d0*/  LDC R4, c[0x0][0x8c4] ;  /* 0x00023100ff047b82 */ /* 0x000ea20000000800 */
[C---:B-1----:R-:W-:Y:S02]  /*e0e0*/  ISETP.NE.AND P0, PT, R8.reuse, 0x1, PT ;  /* 0x000000010800780c */ /* 0x042fe40003f05270 */
[----:B------:R-:W-:Y:S01]  /*e0f0*/  R2UR UR20, R8 ;  /* 0x00000000081472ca */ /* 0x000fe200000e0000 */
[----:B--2---:R-:W-:-:S04]  /*e100*/  IMAD R3, R2, R4, R3 ;  /* 0x0000000402037224 */ /* 0x004fc800078e0203 */
[----:B------:R-:W-:-:S06]  /*e110*/  IMAD.MOV.U32 R13, RZ, RZ, R3 ;  /* 0x000000ffff0d7224 */ /* 0x000fcc00078e0003 */
[----:B------:R-:W1:Y:S01]  /*e120*/  @P0 LDC R6, c[0x0][0x8bc] ;  /* 0x00022f00ff060b82 */ /* 0x000e620000000800 */
[----:B------:R-:W-:-:S07]  /*e130*/  R2UR UR5, R3 ;  /* 0x00000000030572ca */ /* 0x000fce00000e0000 */
[----:B------:R-:W2:Y:S01]  /*e140*/  @P0 LDC R7, c[0x0][0x8c0] ;  /* 0x00023000ff070b82 */ /* 0x000ea20000000800 */
[----:B-1----:R-:W-:-:S05]  /*e150*/  @P0 IMAD.HI.U32 R2, R3, R6, RZ ;  /* 0x0000000603020227 */ /* 0x002fca00078e00ff */
[----:B--2---:R-:W-:Y:S02]  /*e160*/  @P0 SHF.R.U32.HI R13, RZ, R7, R2 ;  /* 0x00000007ff0d0219 */ /* 0x004fe40000011602 */
[----:B------:R-:W-:Y:S02]  /*e170*/  ISETP.NE.U32.AND P0, PT, RZ, UR6, PT ;  /* 0x00000006ff007c0c */ /* 0x000fe4000bf05070 */
[----:B------:R-:W-:Y:S02]  /*e180*/  IADD3 R2, -R13, RZ, RZ ;  /* 0x000000ff0d027210 */ /* 0x000fe40007ffe1ff */
[----:B------:R-:W-:Y:S02]  /*e190*/  ISETP.NE.AND.EX P0, PT, RZ, UR7, PT, P0 ;  /* 0x00000007ff007c0c */ /* 0x000fe4000bf05300 */
[----:B------:R-:W-:-:S13]  /*e1a0*/  R2UR UR4, R2 ;  /* 0x00000000020472ca */ /* 0x000fda00000e0000 */
[----:B------:R-:W-:Y:S01]  /*e1b0*/  UIMAD UR20, UR20, UR4, UR5 ;  /* 0x00000004141472a4 */ /* 0x000fe2000f8e0205 */
[----:B------:R-:W-:Y:S11]  /*e1c0*/  @!P0 BRA `(.L_x_3283) ;  /* 0x0000000000108947 */ /* 0x000ff60003800000 */
[----:B------:R-:W1:Y:S02]  /*e1d0*/  LDC.64 R2, c[0x0][0x8f8] ;  /* 0x00023e00ff027b82 */ /* 0x000e640000000a00 */
[----:B-1----:R-:W-:-:S05]  /*e1e0*/  IMAD.WIDE R2, R13, 0x4, R2 ;  /* 0x000000040d027825 */ /* 0x002fca00078e0202 */
[----:B------:R2:W5:Y:S01]  /*e1f0*/  LDG.E R4, desc[UR38][R2.64] ;  /* 0x0000002602047981 */ /* 0x000562000c1e1900 */
[----:B------:R-:W-:Y:S05]  /*e200*/  BRA `(.L_x_3284) ;  /* 0x00000000002c7947 */ /* 0x000fea0003800000 */
.L_x_3283:
        /* <DEDUP_REMOVED lines=8> */
[----:B--2---:R-:W-:Y:S01]  /*e290*/  IMAD.IADD R4, R5, 0x1, -R4 ;  /* 0x0000000105047824 */ /* 0x004fe200078e0a04 */
[----:B------:R-:W-:Y:S06]  /*e2a0*/  BRA `(.L_x_3284) ;  /* 0x0000000000047947 */ /* 0x000fec0003800000 */
.L_x_3285:
[----:B------:R-:W1:Y:S02]  /*e2b0*/  LDC R4, c[0x0][0x8ec] ;  /* 0x00023b00ff047b82 */ /* 0x000e640000000800 */
.L_x_3284:
[----:B-1---5:R-:W-:Y:S01]  /*e2c0*/  VIADD R4, R4, 0x7f ;  /* 0x0000007f04047836 */ /* 0x022fe20000000000 */
[----:B------:R-:W-:Y:S01]  /*e2d0*/  LOP3.LUT R12, R0, 0x1ffffff, RZ, 0x3c, !PT ;  /* 0x01ffffff000c7812 */ /* 0x000fe200078e3cff */
[----:B------:R-:W-:Y:S02]  /*e2e0*/  IMAD.MOV.U32 R10, RZ, RZ, 0x1 ;  /* 0x00000001ff0a7424 */ /* 0x000fe400078e00ff */
[----:B--2---:R-:W-:Y:S01]  /*e2f0*/  IMAD.MOV.U32 R2, RZ, RZ, RZ ;  /* 0x000000ffff027224 */ /* 0x004fe200078e00ff */
[----:B------:R-:W-:-:S04]  /*e300*/  SHF.R.S32.HI R3, RZ, 0x1f, R4 ;  /* 0x0000001fff037819 */ /* 0x000fc80000011404 */
[----:B------:R-:W-:-:S04]  /*e310*/  LEA.HI R3, R3, R4, RZ, 0x7 ;  /* 0x0000000403037211 */ /* 0x000fc800078f38ff */
[----:B------:R-:W-:-:S04]  /*e320*/  SHF.R.S32.HI R3, RZ, 0x7, R3 ;  /* 0x00000007ff037819 */ /* 0x000fc80000011403 */
[C---:B------:R-:W-:Y:S02]  /*e330*/  ISETP.GT.AND P0, PT, R3.reuse, R0, PT ;  /* 0x000000000300720c */ /* 0x040fe40003f04270 */
[----:B------:R-:W-:Y:S02]  /*e340*/  IADD3 R12, R3, R12, RZ ;  /* 0x0000000c030c7210 */ /* 0x000fe40007ffe0ff */
[----:B------:R-:W-:-:S04]  /*e350*/  SEL R13, R13, 0xffffffff, P0 ;  /* 0xffffffff0d0d7807 */ /* 0x000fc80000000000 */
[----:B------:R-:W-:-:S13]  /*e360*/  ISETP.GE.AND P0, PT, R13, RZ, PT ;  /* 0x000000ff0d00720c */ /* 0x000fda0003f06270 */
[----:B------:R-:W-:Y:S05]  /*e370*/  @!P0 BRA `(.L_x_3286) ;  /* 0x0000001c00988947 */ /* 0x000fea0003800000 */
[----:B------:R-:W1:Y:S08]  /*e380*/  LDC.64 R8, c[0x0][0x770] ;  /* 0x0001dc00ff087b82 */ /* 0x000e700000000a00 */
[----:B------:R-:W2:Y:S08]  /*e390*/  LDC.64 R6, c[0x0][0x780] ;  /* 0x0001e000ff067b82 */ /* 0x000eb00000000a00 */
[----:B------:R-:W3:Y:S01]  /*e3a0*/  LDC.64 R4, c[0x0][0x770] ;  /* 0x0001dc00ff047b82 */ /* 0x000ee20000000a00 */
[----:B-1----:R-:W-:-:S07]  /*e3b0*/  ISETP.NE.U32.AND P0, PT, R8, RZ, PT ;  /* 0x000000ff0800720c */ /* 0x002fce0003f05070 */
[----:B------:R-:W1:Y:S01]  /*e3c0*/  LDC.64 R2, c[0x0][0x778] ;  /* 0x0001de00ff027b82 */ /* 0x000e620000000a00 */
[----:B------:R-:W-:Y:S02]  /*e3d0*/  ISETP.NE.AND.EX P0, PT, R9, RZ, PT, P0 ;  /* 0x000000ff0900720c */ /* 0x000fe40003f05300 */
[----:B--2---:R-:W-:-:S05]  /*e3e0*/  ISETP.NE.U32.AND P1, PT, R6, RZ, PT ;  /* 0x000000ff0600720c */ /* 0x004fca0003f25070 */
[----:B------:R-:W2:Y:S01]  /*e3f0*/  LDC.64 R16, c[0x0][0x778] ;  /* 0x0001de00ff107b82 */ /* 0x000ea20000000a00 */
[----:B------:R-:W-:Y:S01]  /*e400*/  ISETP.NE.AND.EX P1, PT, R7, RZ, PT, P1 ;  /* 0x000000ff0700720c */ /* 0x000fe20003f25310 */
[----:B---3--:R-:W-:-:S04]  /*e410*/  IMAD.WIDE R4, R13, 0x4, R4 ;  /* 0x000000040d047825 */ /* 0x008fc800078e0204 */
[----:B------:R-:W-:Y:S01]  /*e420*/  VOTEU.ANY UP0, P0 ;  /* 0x00000000003f7886 */ /* 0x000fe20000000100 */
[----:B------:R-:W-:Y:S01]  /*e430*/  PLOP3.LUT P2, PT, PT, PT, UP0, 0x80, 0x0 ;  /* 0x000000000000781c */ /* 0x000fe20003f4f008 */
[----:B------:R-:W3:Y:S08]  /*e440*/  LDC R0, c[0x0][0x280] ;  /* 0x0000a000ff007b82 */ /* 0x000ef00000000800 */
[----:B------:R-:W4:Y:S04]  /*e450*/  @P1 LDC.64 R6, c[0x0][0x780] ;  /* 0x0001e000ff061b82 */ /* 0x000f280000000a00 */
[----:B------:R-:W3:Y:S01]  /*e460*/  @P2 LDG.E R14, desc[UR38][R4.64] ;  /* 0x00000026040e2981 */ /* 0x000ee2000c1e1900 */
[----:B-1----:R-:W-:-:S02]  /*e470*/  ISETP.NE.U32.AND P0, PT, R2, RZ, PT ;  /* 0x000000ff0200720c */ /* 0x002fc40003f05070 */
[----:B------:R-:W-:Y:S01]  /*e480*/  MOV R11, RZ ;  /* 0x000000ff000b7202 */ /* 0x000fe20000000f00 */
[----:B------:R1:W5:Y:S01]  /*e490*/  @P2 LDG.E R15, desc[UR38][R4.64] ;  /* 0x00000026040f2981 */ /* 0x000362000c1e1900 */
[----:B------:R-:W-:Y:S01]  /*e4a0*/  ISETP.NE.AND.EX P0, PT, R3, RZ, PT, P0 ;  /* 0x000000ff0300720c */ /* 0x000fe20003f05300 */
[----:B--2---:R-:W-:-:S12]  /*e4b0*/  IMAD.WIDE R2, R13, 0x4, R16 ;  /* 0x000000040d027825 */ /* 0x004fd800078e0210 */
[----:B------:R1:W5:Y:S01]  /*e4c0*/  @P0 LDG.E R11, desc[UR38][R2.64] ;  /* 0x00000026020b0981 */ /* 0x000362000c1e1900 */
[----:B----4-:R-:W-:-:S05]  /*e4d0*/  @P1 IMAD.WIDE R6, R13, 0x4, R6 ;  /* 0x000000040d061825 */ /* 0x010fca00078e0206 */
[----:B---3--:R1:W5:Y:S01]  /*e4e0*/  @P1 LDG.E R0, desc[UR38][R6.64] ;  /* 0x0000002606001981 */ /* 0x008362000c1e1900 */
[----:B------:R-:W-:-:S05]  /*e4f0*/  @P2 IMAD R14, R13, 0x60, R14 ;  /* 0x000000600d0e2824 */ /* 0x000fca00078e020e */
[----:B------:R-:W-:-:S13]  /*e500*/  @P2 R2UR UR4, R14 ;  /* 0x000000000e0422ca */ /* 0x000fda00000e0000 */
[----:B------:R-:W-:Y:S01]  /*e510*/  UIMAD.WIDE UR4, UR4, 0x2aaaaaab, URZ ;  /* 0x2aaaaaab040478a5 */ /* 0x000fe2000f8e023f */
[----:B-1----:R-:W-:Y:S11]  /*e520*/  @P1 BRA `(.L_x_3287) ;  /* 0x0000000000101947 */ /* 0x002ff60003800000 */
[----:B------:R-:W-:Y:S05]  /*e530*/  @!P2 BRA `(.L_x_3287) ;  /* 0x00000000000ca947 */ /* 0x000fea0003800000 */
[----:B------:R-:W2:Y:S04]  /*e540*/  LDG.E R7, desc[UR38][R4.64] ;  /* 0x0000002604077981 */ /* 0x000ea8000c1e1900 */
[----:B-----5:R-:W2:Y:S02]  /*e550*/  LDG.E R0, desc[UR38][R4.64+0x4] ;  /* 0x0000042604007981 */ /* 0x020ea4000c1e1900 */
[----:B--2---:R-:W-:-:S07]  /*e560*/  IMAD.IADD R0, R0, 0x1, -R7 ;  /* 0x0000000100007824 */ /* 0x004fce00078e0a07 */
.L_x_3287:
[----:B------:R-:W-:Y:S01]  /*e570*/  @UP0 USHF.R.U32.HI UR4, URZ, 0x1f, UR5 ;  /* 0x0000001f3f040899 */ /* 0x000fe20008011605 */
[----:B------:R-:W-:Y:S01]  /*e580*/  ULDC.64 UR8, c[0x0][0x788] ;  /* 0x0001e20000087ab9 */ /* 0x000fe20000000a00 */
[----:B------:R-:W-:Y:S01]  /*e590*/  UMOV UR6, URZ ;  /* 0x0000003f00067c82 */ /* 0x000fe20008000000 */
[----:B------:R-:W-:Y:S01]  /*e5a0*/  ISETP.NE.U32.AND P1, PT, RZ, UR8, PT ;  /* 0x00000008ff007c0c */ /* 0x000fe2000bf25070 */
[----:B------:R-:W-:Y:S01]  /*e5b0*/  @UP0 ULEA.HI.SX32 UR4, UR5, UR4, 0x1c ;  /* 0x0000000405040291 */ /* 0x000fe2000f8fe23f */
[----:B-----5:R-:W-:Y:S02]  /*e5c0*/  @P2 R2UR UR6, R15 ;  /* 0x000000000f0622ca */ /* 0x020fe400000e0000 */
[----:B------:R-:W-:Y:S01]  /*e5d0*/  ISETP.NE.AND.EX P1, PT, RZ, UR9, PT, P1 ;  /* 0x00000009ff007c0c */ /* 0x000fe2000bf25310 */
[----:B------:R-:W-:Y:S01]  /*e5e0*/  @UP0 UIMAD UR7, UR4, 0x60, URZ ;  /* 0x00000060040708a4 */ /* 0x000fe2000f8e023f */
[----:B------:R-:W-:Y:S02]  /*e5f0*/  ULDC UR9, c[0x0][0x290] ;  /* 0x0000a40000097ab9 */ /* 0x000fe40000000800 */
[----:B------:R-:W-:Y:S01]  /*e600*/  UMOV UR4, URZ ;  /* 0x0000003f00047c82 */ /* 0x000fe20008000000 */
[----:B------:R-:W-:Y:S01]  /*e610*/  @UP0 USHF.R.S32.HI UR8, URZ, 0x1f, UR7 ;  /* 0x0000001f3f080899 */ /* 0x000fe20008011407 */
[----:B------:R-:W-:Y:S01]  /*e620*/  IMAD.U32 R4, RZ, RZ, UR9 ;  /* 0x00000009ff047e24 */ /* 0x000fe2000f8e00ff */
[----:B------:R-:W-:Y:S01]  /*e630*/  UMOV UR5, URZ ;  /* 0x0000003f00057c82 */ /* 0x000fe20008000000 */
[----:B------:R-:W-:-:S04]  /*e640*/  @UP0 UMOV UR4, UR7 ;  /* 0x0000000700040c82 */ /* 0x000fc80008000000 */
[----:B------:R-:W-:Y:S01]  /*e650*/  @UP0 UMOV UR5, UR8 ;  /* 0x0000000800050c82 */ /* 0x000fe20008000000 */
[----:B------:R-:W-:Y:S05]  /*e660*/  @!P1 BRA `(.L_x_3288) ;  /* 0x0000000000109947 */ /* 0x000fea0003800000 */
[----:B------:R-:W1:Y:S02]  /*e670*/  LDC.64 R2, c[0x0][0x788] ;  /* 0x0001e200ff027b82 */ /* 0x000e640000000a00 */
[----:B-1----:R-:W-:-:S05]  /*e680*/  IMAD.WIDE R2, R13, 0x4, R2 ;  /* 0x000000040d027825 */ /* 0x002fca00078e0202 */
[----:B------:R1:W5:Y:S01]  /*e690*/  LDG.E R4, desc[UR38][R2.64] ;  /* 0x0000002602047981 */ /* 0x000362000c1e1900 */
[----:B------:R-:W-:Y:S05]  /*e6a0*/  BRA `(.L_x_3289) ;  /* 0x0000000000107947 */ /* 0x000fea0003800000 */
.L_x_3288:
[----:B------:R-:W-:Y:S05]  /*e6b0*/  @!P0 BRA `(.L_x_3289) ;  /* 0x00000000000c8947 */ /* 0x000fea0003800000 */
[----:B------:R-:W2:Y:S04]  /*e6c0*/  LDG.E R5, desc[UR38][R2.64] ;  /* 0x0000002602057981 */ /* 0x000ea8000c1e1900 */
[----:B------:R-:W2:Y:S02]  /*e6d0*/  LDG.E R4, desc[UR38][R2.64+0x4] ;  /* 0x0000042602047981 */ /* 0x000ea4000c1e1900 */
[----:B--2---:R-:W-:-:S07]  /*e6e0*/  IADD3 R4, -R5, R4, RZ ;  /* 0x0000000405047210 */ /* 0x004fce0007ffe1ff */
.L_x_3289:
[----:B-1----:R-:W-:Y:S01]  /*e6f0*/  IMAD R3, R12, 0x80, R0 ;  /* 0x000000800c037824 */ /* 0x002fe200078e0200 */
[----:B------:R-:W-:Y:S01]  /*e700*/  ULDC UR7, c[0x0][0x74c] ;  /* 0x0001d30000077ab9 */ /* 0x000fe20000000800 */
[----:B------:R-:W-:-:S03]  /*e710*/  VIADD R0, R0, 0x5f ;  /* 0x0000005f00007836 */ /* 0x000fc60000000000 */
[----:B-----5:R-:W-:Y:S01]  /*e720*/  IADD3 R3, R3, -UR7, -R4 ;  /* 0x8000000703037c10 */ /* 0x020fe2000fffe804 */
        /* <DEDUP_REMOVED lines=10> */
[----:B------:R-:W-:Y:S01]  /*e7d0*/  ISETP.NE.U32.AND P1, PT, R8, RZ, PT ;  /* 0x000000ff0800720c */ /* 0x000fe20003f25070 */
[----:B------:R-:W-:Y:S01]  /*e7e0*/  USHF.R.S32.HI UR7, URZ, 0x1f, UR20 ;  /* 0x0000001f3f077899 */ /* 0x000fe20008011414 */
[----:B------:R-:W-:Y:S01]  /*e7f0*/  SHF.R.S32.HI R2, RZ, 0x1f, R13 ;  /* 0x0000001fff027819 */ /* 0x000fe2000001140d */
[----:B------:R-:W-:Y:S01]  /*e800*/  ULDC.64 UR10, c[0x0][0x718] ;  /* 0x0001c600000a7ab9 */ /* 0x000fe20000000a00 */
[----:B------:R-:W-:Y:S01]  /*e810*/  ISETP.NE.AND.EX P1, PT, R9, RZ, PT, P1 ;  /* 0x000000ff0900720c */ /* 0x000fe20003f25310 */
[----:B------:R-:W-:Y:S01]  /*e820*/  UMOV UR8, UR4 ;  /* 0x0000000400087c82 */ /* 0x000fe20008000000 */
[----:B------:R-:W-:Y:S01]  /*e830*/  UMOV UR9, UR5 ;  /* 0x0000000500097c82 */ /* 0x000fe20008000000 */
[----:B------:R-:W-:Y:S01]  /*e840*/  R2UR UR21, R13 ;  /* 0x000000000d1572ca */ /* 0x000fe200000e0000 */
[----:B------:R-:W-:Y:S01]  /*e850*/  UIMAD.WIDE.U32 UR4, UR20, UR10, UR8 ;  /* 0x0000000a140472a5 */ /* 0x000fe2000f8e0008 */
[----:B------:R-:W-:Y:S01]  /*e860*/  SEL R2, R2, RZ, !P1 ;  /* 0x000000ff02027207 */ /* 0x000fe20004800000 */
[----:B------:R-:W-:Y:S01]  /*e870*/  UIMAD UR10, UR7, UR10, URZ ;  /* 0x0000000a070a72a4 */ /* 0x000fe2000f8e023f */
[----:B------:R-:W-:Y:S01]  /*e880*/  R2UR UR18, R12 ;  /* 0x000000000c1272ca */ /* 0x000fe200000e0000 */
[----:B------:R-:W-:Y:S01]  /*e890*/  ULDC.64 UR14, c[0x0][0x730] ;  /* 0x0001cc00000e7ab9 */ /* 0x000fe20000000a00 */
[----:B------:R-:W-:Y:S01]  /*e8a0*/  R2UR UR12, R2 ;  /* 0x00000000020c72ca */ /* 0x000fe200000e0000 */
[----:B------:R-:W-:Y:S01]  /*e8b0*/  UIMAD UR7, UR7, UR14, URZ ;  /* 0x0000000e070772a4 */ /* 0x000fe2000f8e023f */
[----:B------:R-:W-:Y:S01]  /*e8c0*/  R2UR UR19, R11 ;  /* 0x000000000b1372ca */ /* 0x000fe200000e0000 */
[----:B------:R-:W-:Y:S01]  /*e8d0*/  UIMAD UR10, UR20, UR11, UR10 ;  /* 0x0000000b140a72a4 */ /* 0x000fe2000f8e020a */
[----:B------:R-:W-:Y:S01]  /*e8e0*/  SEL R13, R13, RZ, !P0 ;  /* 0x000000ff0d0d7207 */ /* 0x000fe20004000000 */
[----:B------:R-:W-:Y:S01]  /*e8f0*/  UIMAD.WIDE.U32 UR8, UR20, UR14, UR8 ;  /* 0x0000000e140872a5 */ /* 0x000fe2000f8e0008 */
[----:B------:R-:W-:Y:S01]  /*e900*/  BSSY B0, `(.L_x_3286) ;  /* 0x000018d000007945 */ /* 0x000fe20003800000 */
[----:B------:R-:W-:Y:S01]  /*e910*/  ULDC UR11, c[0x0][0x2e8] ;  /* 0x0000ba00000b7ab9 */ /* 0x000fe20000000800 */
[----:B------:R-:W-:Y:S01]  /*e920*/  UIMAD UR7, UR20, UR15, UR7 ;  /* 0x0000000f140772a4 */ /* 0x000fe2000f8e0207 */
[----:B------:R-:W-:Y:S01]  /*e930*/  R2UR UR13, R13 ;  /* 0x000000000d0d72ca */ /* 0x000fe200000e0000 */
[----:B------:R-:W-:Y:S01]  /*e940*/  UISETP.NE.AND UP0, UPT, UR11, 0x1, UPT ;  /* 0x000000010b00788c */ /* 0x000fe2000bf05270 */
[----:B------:R-:W-:Y:S01]  /*e950*/  IMAD.MOV.U32 R2, RZ, RZ, RZ ;  /* 0x000000ffff027224 */ /* 0x000fe200078e00ff */
[----:B------:R-:W-:Y:S01]  /*e960*/  ULDC.64 UR14, c[0x0][0x720] ;  /* 0x0001c800000e7ab9 */ /* 0x000fe20000000a00 */
[----:B------:R-:W-:Y:S01]  /*e970*/  VOTEU.ANY UP1, P1 ;  /* 0x00000000003f7886 */ /* 0x000fe20000820100 */
[----:B------:R-:W-:-:S02]  /*e980*/  UIADD3 UR5, UR5, UR10, URZ ;  /* 0x0000000a05057290 */ /* 0x000fc4000fffe03f */
[----:B------:R-:W-:Y:S02]  /*e990*/  UIADD3 UR9, UR9, UR7, URZ ;  /* 0x0000000709097290 */ /* 0x000fe4000fffe03f */
[----:B------:R-:W-:Y:S02]  /*e9a0*/  USEL UR21, UR21, URZ, !UP1 ;  /* 0x0000003f15157287 */ /* 0x000fe4000c800000 */
[----:B------:R-:W-:Y:S01]  /*e9b0*/  UIMAD UR7, UR12, UR14, URZ ;  /* 0x0000000e0c0772a4 */ /* 0x000fe2000f8e023f */
[----:B------:R-:W-:Y:S01]  /*e9c0*/  ELECT P0, URZ, PT ;  /* 0x00000000003f782f */ /* 0x000fe20003800000 */
[----:B------:R-:W-:Y:S01]  /*e9d0*/  ULDC.64 UR16, c[0x0][0x738] ;  /* 0x0001ce0000107ab9 */ /* 0x000fe20000000a00 */
[----:B------:R-:W-:Y:S02]  /*e9e0*/  UIMAD.WIDE.U32 UR22, UR14, UR21, UR4 ;  /* 0x000000150e1672a5 */ /* 0x000fe4000f8e0004 */
[----:B------:R-:W-:Y:S02]  /*e9f0*/  UIMAD UR5, UR15, UR21, UR7 ;  /* 0x000000150f0572a4 */ /* 0x000fe4000f8e0207 */
[----:B------:R-:W-:-:S02]  /*ea00*/  UIMAD.WIDE.U32 UR14, UR16, UR21, UR8 ;  /* 0x00000015100e72a5 */ /* 0x000fc4000f8e0008 */
[----:B------:R-:W-:Y:S01]  /*ea10*/  UIMAD UR10, UR12, UR16, URZ ;  /* 0x000000100c0a72a4 */ /* 0x000fe2000f8e023f */
[----:B------:R-:W-:Y:S01]  /*ea20*/  @UP0 ULDC UR8, c[0x0][0x2ec] ;  /* 0x0000bb0000080ab9 */ /* 0x000fe20000000800 */
[----:B------:R-:W-:Y:S01]  /*ea30*/  @UP0 ULDC UR7, c[0x0][0x2f0] ;  /* 0x0000bc0000070ab9 */ /* 0x000fe20000000800 */
[----:B------:R-:W-:Y:S02]  /*ea40*/  UIMAD.WIDE.U32 UR8, UR20, UR8, URZ ;  /* 0x00000008140872a5 */ /* 0x000fe4000f8e003f */
[----:B------:R-:W-:Y:S01]  /*ea50*/  UMOV UR12, UR20 ;  /* 0x00000014000c7c82 */ /* 0x000fe20008000000 */
[----:B------:R-:W-:Y:S02]  /*ea60*/  UIMAD UR4, UR17, UR21, UR10 ;  /* 0x00000015110472a4 */ /* 0x000fe4000f8e020a */
[----:B------:R-:W-:Y:S02]  /*ea70*/  ULEA UR11, UR18, UR19, 0x7 ;  /* 0x00000013120b7291 */ /* 0x000fe4000f8e383f */
        /* <DEDUP_REMOVED lines=9> */
.L_x_3328:
        /* <DEDUP_REMOVED lines=15> */
.L_x_3292:
        /* <DEDUP_REMOVED lines=72> */
.L_x_3303:
[----:B-123--:R-:W-:-:S04]  /*f080*/  SHF.L.U32 R17, R10, 0x1f, RZ ;  /* 0x0000001f0a117819 */ /* 0x00efc800000006ff */
[----:B------:R-:W3:Y:S02]  /*f090*/  SYNCS.PHASECHK.TRANS64.TRYWAIT P1, [R15+URZ+0x26840], R17 ;  /* 0x026840110f0075a7 */ /* 0x000ee4000802017f */
[----:B---3--:R-:W-:Y:S05]  /*f0a0*/  @!P1 BRA `(.L_x_3295) ;  /* 0x0000001400d09947 */ /* 0x008fea0003800000 */
.L_x_3329:
        /* <DEDUP_REMOVED lines=8> */
.L_x_3296:
        /* <DEDUP_REMOVED lines=30> */
.L_x_3330:
        /* <DEDUP_REMOVED lines=8> */
.L_x_3298:
        /* <DEDUP_REMOVED lines=30> */
.L_x_3331:
        /* <DEDUP_REMOVED lines=8> */
.L_x_3300:
        /* <DEDUP_REMOVED lines=24> */
.L_x_3333:
        /* <DEDUP_REMOVED lines=8> */
.L_x_3302:
        /* <DEDUP_REMOVED lines=14> */
[----:B----4-:R-:W-:Y:S01]  /*f8d0*/  IMAD.U32 R4, RZ, RZ, UR7 ;  /* 0x00000007ff047e24 */ /* 0x010fe2000f8e00ff */
[----:B------:R-:W-:Y:S01]  /*f8e0*/  PLOP3.LUT P2, PT, PT, PT, UP0, 0x80, 0x0 ;  /* 0x000000000000781c */ /* 0x000fe20003f4f008 */
[----:B------:R-:W-:Y:S01]  /*f8f0*/  UMOV UR7, 0x18 ;  /* 0x0000001800077882 */ /* 0x000fe20000000000 */
[----:B------:R-:W-:-:S02]  /*f900*/  UMOV UR27, UR17 ;  /* 0x00000011001b7c82 */ /* 0x000fc40008000000 */
[----:B------:R-:W-:-:S04]  /*f910*/  LEA R5, P1, R4, R9, 0x2 ;  /* 0x0000000904057211 */ /* 0x000fc800078210ff */
        /* <DEDUP_REMOVED lines=10> */
.L_x_3294:
[----:B------:R-:W4:Y:S02]  /*f9c0*/  LDL.LU R4, [R1+0xc] ;  /* 0x00000c0001047983 */ /* 0x000f240000300800 */
[----:B----4-:R-:W-:Y:S02]  /*f9d0*/  ISETP.NE.AND P1, PT, R4, RZ, PT ;  /* 0x000000ff0400720c */ /* 0x010fe40003f25270 */
[----:B------:R4:W5:Y:S11]  /*f9e0*/  LDL R4, [R1+0x8] ;  /* 0x0000080001047983 */ /* 0x0009760000100800 */
[----:B----4-:R-:W-:Y:S05]  /*f9f0*/  @!P1 BRA `(.L_x_3293) ;  /* 0x00000004002c9947 */ /* 0x010fea0003800000 */
[----:B-1----:R-:W-:-:S04]  /*fa00*/  SHF.L.U32 R12, R10, 0x1f, RZ ;  /* 0x0000001f0a0c7819 */ /* 0x002fc800000006ff */
[----:B------:R-:W1:Y:S02]  /*fa10*/  SYNCS.PHASECHK.TRANS64.TRYWAIT P1, [R15+URZ+0x26840], R12 ;  /* 0x0268400c0f0075a7 */ /* 0x000e64000802017f */
[----:B-1----:R-:W-:Y:S05]  /*fa20*/  @!P1 BRA `(.L_x_3304) ;  /* 0x0000000c00c49947 */ /* 0x002fea0003800000 */
.L_x_3334:
        /* <DEDUP_REMOVED lines=8> */
.L_x_3305:
        /* <DEDUP_REMOVED lines=27> */
.L_x_3335:
        /* <DEDUP_REMOVED lines=8> */
.L_x_3307:
        /* <DEDUP_REMOVED lines=29> */
.L_x_3293:
        /* <DEDUP_REMOVED lines=8> */
.L_x_3336:
[----:B------:R-:W-:Y:S05]  /*ff30*/  @P1 BRA `(.L_x_3309) ;  /* 0x0000000000181947 */ /* 0x000fea0003800000 */
[----:B------:R-:W4:Y:S01]  /*ff40*/  S2R R2, SR_TID.X ;  /* 0x0000000000027919 */ /* 0x000f220000002100 */
[----:B--2---:R-:W-:-:S04]  /*ff50*/  IMAD.MOV.U32 R0, RZ, RZ, 0x3180 ;  /* 0x00003180ff007424 */ /* 0x004fc800078e00ff */
[----:B------:R2:W-:Y:S01]  /*ff60*/  SYNCS.ARRIVE.TRANS64 RZ, [R3+URZ+0x26830], R0 ;  /* 0x0268300003ff79a7 */ /* 0x0005e2000800003f */
[----:B----4-:R-:W-:-:S13]  /*ff70*/  LOP3.LUT P0, RZ, R2, 0x1f, RZ, 0xc0, !PT ;  /* 0x0000001f02ff7812 */ /* 0x010fda000780c0ff */
[----:B--2---:R-:W-:Y:S05]  /*ff80*/  @!P0 BRA `(.L_x_3309) ;  /* 0x0000000000048947 */ /* 0x004fea0003800000 */
[----:B-1----:R-:W-:Y:S01]  /*ff90*/  BPT.TRAP 0x1 ;  /* 0x000000040000795c */ /* 0x002fe20000300000 */
.L_x_3309:
        /* <DEDUP_REMOVED lines=35> */
.L_x_3290:
[----:B------:R-:W-:Y:S05]  /*101d0*/  BSYNC B0 ;  /* 0x0000000000007941 */ /* 0x000fea0003800000 */
.L_x_3286:
[----:B------:R-:W-:-:S03]  /*101e0*/  UMOV UR7, 0xffffffff ;  /* 0xffffffff00077882 */ /* 0x000fc60000000000 */
[----:B------:R-:W-:Y:S05]  /*101f0*/  BRA.DIV UR7, `(.L_x_3310) ;  /* 0x0000000a070c7947 */ /* 0x000fea000b800000 */
[----:B------:R-:W-:-:S13]  /*10200*/  ELECT P6, URZ, PT ;  /* 0x00000000003f782f */ /* 0x000fda00038c0000 */
.L_x_3339:
[----:B------:R-:W-:Y:S05]  /*10210*/  @!P6 BRA `(.L_x_3165) ;  /* 0x000000000084e947 */ /* 0x000fea0003800000 */
[----:B------:R-:W-:-:S06]  /*10220*/  ULOP3.LUT UR7, UR36, 0x2, URZ, 0xfc, !UPT ;  /* 0x0000000224077892 */ /* 0x000fcc000f8efc3f */
[----:B------:R-:W-:-:S05]  /*10230*/  IMAD.U32 R0, RZ, RZ, UR7 ;  /* 0x00000007ff007e24 */ /* 0x000fca000f8e00ff */
[----:B------:R-:W-:-:S13]  /*10240*/  ISETP.NE.AND P2, PT, R0, 0x3, PT ;  /* 0x000000030000780c */ /* 0x000fda0003f45270 */
[----:B------:R-:W-:Y:S05]  /*10250*/  @!P2 BRA `(.L_x_3311) ;  /* 0x000000000004a947 */ /* 0x000fea0003800000 */
[----:B------:R-:W-:Y:S01]  /*10260*/  BPT.TRAP 0x1 ;  /* 0x000000040000795c */ /* 0x000fe20000300000 */
.L_x_3311:
        /* <DEDUP_REMOVED lines=15> */
.L_x_3340:
[----:B------:R-:W2:Y:S02]  /*10360*/  SYNCS.PHASECHK.TRANS64.TRYWAIT P0, [R3+URZ], R0 ;  /* 0x00000000030075a7 */ /* 0x000ea4000800017f */
[----:B--2---:R-:W-:Y:S05]  /*10370*/  @!P0 BRA `(.L_x_3313) ;  /* 0x0000000400e08947 */ /* 0x004fea0003800000 */
.L_x_3341:
[----:B------:R-:W-:Y:S05]  /*10380*/  @!P2 BRA `(.L_x_3314) ;  /* 0x000000000004a947 */ /* 0x000fea0003800000 */
[----:B------:R-:W-:Y:S01]  /*10390*/  BPT.TRAP 0x1 ;  /* 0x000000040000795c */ /* 0x000fe20000300000 */
.L_x_3314:
[----:B--2---:R-:W-:-:S04]  /*103a0*/  VIADD R3, R8, 0x26840 ;  /* 0x0002684008037836 */ /* 0x004fc80000000000 */
[----:B------:R-:W-:-:S04]  /*103b0*/  IMAD R5, R2, 0x8, R3 ;  /* 0x0000000802057824 */ /* 0x000fc800078e0203 */
[----:B------:R-:W2:Y:S02]  /*103c0*/  SYNCS.PHASECHK.TRANS64.TRYWAIT P0, [R5+URZ], R4 ;  /* 0x00000004050075a7 */ /* 0x000ea4000800017f */
[----:B--2---:R-:W-:Y:S05]  /*103d0*/  @!P0 BRA `(.L_x_3315) ;  /* 0x0000000400dc8947 */ /* 0x004fea0003800000 */
.L_x_3342:
[----:B------:R-:W-:-:S07]  /*103e0*/  LEA R3, R6, R3, 0x3 ;  /* 0x0000000306037211 */ /* 0x000fce00078e18ff */
.L_x_3316:
[----:B---3--:R3:W4:Y:S02]  /*103f0*/  SYNCS.PHASECHK.TRANS64.TRYWAIT P0, [R3+URZ], R0 ;  /* 0x00000000030075a7 */ /* 0x008724000800017f */
[----:B----4-:R-:W-:Y:S05]  /*10400*/  @!P0 NANOSLEEP.SYNCS 0x989680 ;  /* 0x009896800000895d */ /* 0x010fea0003900000 */
[----:B------:R-:W4:Y:S02]  /*10410*/  @!P0 SYNCS.PHASECHK.TRANS64 P0, [R3+URZ], R0 ;  /* 0x00000000030085a7 */ /* 0x000f24000800007f */
[----:B----4-:R-:W-:Y:S05]  /*10420*/  @!P0 BRA `(.L_x_3316) ;  /* 0xfffffffc00f08947 */ /* 0x010fea000383ffff */
.L_x_3165:
[----:B------:R-:W-:Y:S05]  /*10430*/  BSYNC B6 ;  /* 0x0000000000067941 */ /* 0x000fea0003800000 */
.L_x_3157:
[----:B------:R-:W-:Y:S05]  /*10440*/  EXIT ;  /* 0x000000000000794d */ /* 0x000fea0003800000 */
.L_x_3175:
[----:B------:R-:W-:Y:S01]  /*10450*/  IMAD.MOV.U32 R12, RZ, RZ, RZ ;  /* 0x000000ffff0c7224 */ /* 0x000fe200078e00ff */
[----:B------:R-:W-:Y:S01]  /*10460*/  MOV R15, 0xffffffff ;  /* 0xffffffff000f7802 */ /* 0x000fe20000000f00 */
[----:B------:R-:W-:-:S07]  /*10470*/  IMAD.MOV.U32 R11, RZ, RZ, 0x1f ;  /* 0x0000001fff0b7424 */ /* 0x000fce00078e00ff */
[----:B------:R-:W-:Y:S05]  /*10480*/  WARPSYNC.COLLECTIVE R15, `(.L_x_3317) ;  /* 0x000000000f087348 */ /* 0x000fea0003c00000 */
[----:B------:R1:W2:Y:S02]  /*10490*/  SHFL.IDX P6, R14, R13, R12, R11 ;  /* 0x0000000c0d0e7389 */ /* 0x0002a400000c000b */
[----:B-12---:R-:W-:Y:S01]  /*104a0*/  ENDCOLLECTIVE ;  /* 0x000000000000791b */ /* 0x006fe20003800000 */
.L_x_3317:
[----:B------:R-:W-:Y:S05]  /*104b0*/  BRA `(.L_x_3318) ;  /* 0xffffff1000607947 */ /* 0x000fea000383ffff */
.L_x_3177:
[----:B---3--:R3:W4:Y:S02]  /*104c0*/  SYNCS.PHASECHK.TRANS64.TRYWAIT P0, [R16+URZ+0x26800], R3 ;  /* 0x02680003100075a7 */ /* 0x008724000800017f */
[----:B----4-:R-:W-:Y:S05]  /*104d0*/  @!P0 NANOSLEEP.SYNCS 0x989680 ;  /* 0x009896800000895d */ /* 0x010fea0003900000 */
[----:B------:R-:W4:Y:S02]  /*104e0*/  @!P0 SYNCS.PHASECHK.TRANS64 P0, [R16+URZ+0x26800], R3 ;  /* 0x02680003100085a7 */ /* 0x000f24000800007f */
[----:B----4-:R-:W-:Y:S05]  /*104f0*/  @!P0 BRA `(.L_x_3177) ;  /* 0xfffffffc00f08947 */ /* 0x010fea000383ffff */
[----:B------:R-:W-:Y:S05]  /*10500*/  BRA `(.L_x_3176) ;  /* 0xffffff1000647947 */ /* 0x000fea000383ffff */
.L_x_3182:
[----:B--2---:R2:W3:Y:S02]  /*10510*/  SYNCS.PHASECHK.TRANS64.TRYWAIT P1, [R8+URZ+0x26810], R21 ;  /* 0x02681015080075a7 */ /* 0x0044e4000802017f */
[----:B---3--:R-:W-:Y:S05]  /*10520*/  @!P1 NANOSLEEP.SYNCS 0x989680 ;  /* 0x009896800000995d */ /* 0x008fea0003900000 */
[----:B------:R-:W3:Y:S02]  /*10530*/  @!P1 SYNCS.PHASECHK.TRANS64 P1, [R8+URZ+0x26810], R21 ;  /* 0x02681015080095a7 */ /* 0x000ee4000802007f */
[----:B---3--:R-:W-:Y:S05]  /*10540*/  @!P1 BRA `(.L_x_3182) ;  /* 0xfffffffc00f09947 */ /* 0x008fea000383ffff */
[----:B------:R-:W-:Y:S05]  /*10550*/  BRA `(.L_x_3181) ;  /* 0xffffff1800a87947 */ /* 0x000fea000383ffff */
.L_x_3186:
[----:B------:R1:W1:Y:S02]  /*10560*/  SYNCS.PHASECHK.TRANS64.TRYWAIT P1, [R8+URZ+0x26830], R21 ;  /* 0x02683015080075a7 */ /* 0x000264000802017f */
[----:B-1----:R-:W-:Y:S05]  /*10570*/  @!P1 NANOSLEEP.SYNCS 0x989680 ;  /* 0x009896800000995d */ /* 0x002fea0003900000 */
[----:B------:R-:W1:Y:S02]  /*10580*/  @!P1 SYNCS.PHASECHK.TRANS64 P1, [R8+URZ+0x26830], R21 ;  /* 0x02683015080095a7 */ /* 0x000e64000802007f */
[----:B-1----:R-:W-:Y:S05]  /*10590*/  @!P1 BRA `(.L_x_3186) ;  /* 0xfffffffc00f09947 */ /* 0x002fea000383ffff */
[----:B------:R-:W-:Y:S05]  /*105a0*/  BRA `(.L_x_3185) ;  /* 0xffffff1c00a07947 */ /* 0x000fea000383ffff */
.L_x_3194:
[----:B--2---:R2:W3:Y:S02]  /*105b0*/  SYNCS.PHASECHK.TRANS64.TRYWAIT P1, [R5+URZ+0x26810], R18 ;  /* 0x02681012050075a7 */ /* 0x0044e4000802017f */
[----:B---3--:R-:W-:Y:S05]  /*105c0*/  @!P1 NANOSLEEP.SYNCS 0x989680 ;  /* 0x009896800000995d */ /* 0x008fea0003900000 */
[----:B------:R-:W3:Y:S02]  /*105d0*/  @!P1 SYNCS.PHASECHK.TRANS64 P1, [R5+URZ+0x26810], R18 ;  /* 0x02681012050095a7 */ /* 0x000ee4000802007f */
[----:B---3--:R-:W-:Y:S05]  /*105e0*/  @!P1 BRA `(.L_x_3194) ;  /* 0xfffffffc00f09947 */ /* 0x008fea000383ffff */
[----:B------:R-:W-:Y:S05]  /*105f0*/  BRA `(.L_x_3193) ;  /* 0xffffff5c00a87947 */ /* 0x000fea000383ffff */
.L_x_3198:
[----:B------:R1:W1:Y:S02]  /*10600*/  SYNCS.PHASECHK.TRANS64.TRYWAIT P1, [R5+URZ+0x26830], R18 ;  /* 0x02683012050075a7 */ /* 0x000264000802017f */
[----:B-1----:R-:W-:Y:S05]  /*10610*/  @!P1 NANOSLEEP.SYNCS 0x989680 ;  /* 0x009896800000995d */ /* 0x002fea0003900000 */
[----:B------:R-:W1:Y:S02]  /*10620*/  @!P1 SYNCS.PHASECHK.TRANS64 P1, [R5+URZ+0x26830], R18 ;  /* 0x02683012050095a7 */ /* 0x000e64000802007f */
[----:B-1----:R-:W-:Y:S05]  /*10630*/  @!P1 BRA `(.L_x_3198) ;  /* 0xfffffffc00f09947 */ /* 0x002fea000383ffff */
[----:B------:R-:W-:Y:S05]  /*10640*/  BRA `(.L_x_3197) ;  /* 0xffffff6000987947 */ /* 0x000fea000383ffff */
.L_x_3246:
[----:B------:R-:W-:Y:S01]  /*10650*/  BSSY B0, `(.L_x_3319) ;  /* 0x0000005000007945 */ /* 0x000fe20003800000 */
[----:B------:R-:W-:-:S07]  /*10660*/  IMAD.MOV.U32 R15, RZ, RZ, -0x1 ;  /* 0xffffffffff0f7424 */ /* 0x000fce00078e00ff */
[----:B------:R-:W-:Y:S05]  /*10670*/  WARPSYNC.COLLECTIVE R15, `(.L_x_3320) ;  /* 0x000000000f087348 */ /* 0x000fea0003c00000 */
[----:B------:R-:W-:Y:S01]  /*10680*/  NOP ;  /* 0x0000000000007918 */ /* 0x000fe20000000000 */
[----:B------:R-:W-:Y:S01]  /*10690*/  ENDCOLLECTIVE ;  /* 0x000000000000791b */ /* 0x000fe20003800000 */
.L_x_3320:
[----:B------:R-:W-:Y:S05]  /*106a0*/  BSYNC B0 ;  /* 0x0000000000007941 */ /* 0x000fea0003800000 */
.L_x_3319:
[----:B------:R-:W-:Y:S05]  /*106b0*/  BRA `(.L_x_3321) ;  /* 0xffffffc400e87947 */ /* 0x000fea000383ffff */
.L_x_3259:
[----:B------:R-:W-:Y:S01]  /*106c0*/  BSSY B0, `(.L_x_3322) ;  /* 0x0000005000007945 */ /* 0x000fe20003800000 */
[----:B------:R-:W-:-:S07]  /*106d0*/  IMAD.MOV.U32 R15, RZ, RZ, -0x1 ;  /* 0xffffffffff0f7424 */ /* 0x000fce00078e00ff */
[----:B------:R-:W-:Y:S05]  /*106e0*/  WARPSYNC.COLLECTIVE R15, `(.L_x_3323) ;  /* 0x000000000f087348 */ /* 0x000fea0003c00000 */
[----:B------:R-:W-:Y:S01]  /*106f0*/  NOP ;  /* 0x0000000000007918 */ /* 0x000fe20000000000 */
[----:B------:R-:W-:Y:S01]  /*10700*/  ENDCOLLECTIVE ;  /* 0x000000000000791b */ /* 0x000fe20003800000 */
.L_x_3323:
[----:B------:R-:W-:Y:S05]  /*10710*/  BSYNC B0 ;  /* 0x0000000000007941 */ /* 0x000fea0003800000 */
.L_x_3322:
[----:B------:R-:W-:Y:S05]  /*10720*/  BRA `(.L_x_3324) ;  /* 0xffffffcc00987947 */ /* 0x000fea000383ffff */
.L_x_3271:
[----:B------:R-:W-:Y:S01]  /*10730*/  BSSY B0, `(.L_x_3325) ;  /* 0x0000005000007945 */ /* 0x000fe20003800000 */
[----:B------:R-:W-:-:S07]  /*10740*/  MOV R15, 0xffffffff ;  /* 0xffffffff000f7802 */ /* 0x000fce0000000f00 */
[----:B------:R-:W-:Y:S05]  /*10750*/  WARPSYNC.COLLECTIVE R15, `(.L_x_3326) ;  /* 0x000000000f087348 */ /* 0x000fea0003c00000 */
[----:B------:R-:W-:Y:S01]  /*10760*/  NOP ;  /* 0x0000000000007918 */ /* 0x000fe20000000000 */
[----:B------:R-:W-:Y:S01]  /*10770*/  ENDCOLLECTIVE ;  /* 0x000000000000791b */ /* 0x000fe20003800000 */
.L_x_3326:
[----:B------:R-:W-:Y:S05]  /*10780*/  BSYNC B0 ;  /* 0x0000000000007941 */ /* 0x000fea0003800000 */
.L_x_3325:
[----:B------:R-:W-:Y:S05]  /*10790*/  BRA `(.L_x_3327) ;  /* 0xffffffd000d47947 */ /* 0x000fea000383ffff */
.L_x_3291:
[----:B-1----:R1:W2:Y:S02]  /*107a0*/  SYNCS.PHASECHK.TRANS64.TRYWAIT P0, [R15+URZ+0x26820], R2 ;  /* 0x026820020f0075a7 */ /* 0x0022a4000800017f */
[----:B--2---:R-:W-:Y:S05]  /*107b0*/  @!P0 NANOSLEEP.SYNCS 0x989680 ;  /* 0x009896800000895d */ /* 0x004fea0003900000 */
[----:B------:R-:W2:Y:S02]  /*107c0*/  @!P0 SYNCS.PHASECHK.TRANS64 P0, [R15+URZ+0x26820], R2 ;  /* 0x026820020f0085a7 */ /* 0x000ea4000800007f */
[----:B--2---:R-:W-:Y:S05]  /*107d0*/  @!P0 BRA `(.L_x_3291) ;  /* 0xfffffffc00f08947 */ /* 0x004fea000383ffff */
[----:B------:R-:W-:Y:S05]  /*107e0*/  BRA `(.L_x_3328) ;  /* 0xffffffe000c87947 */ /* 0x000fea000383ffff */
.L_x_3295:
[----:B---3--:R3:W4:Y:S02]  /*107f0*/  SYNCS.PHASECHK.TRANS64.TRYWAIT P1, [R15+URZ+0x26840], R17 ;  /* 0x026840110f0075a7 */ /* 0x008724000802017f */
[----:B----4-:R-:W-:Y:S05]  /*10800*/  @!P1 NANOSLEEP.SYNCS 0x989680 ;  /* 0x009896800000995d */ /* 0x010fea0003900000 */
[----:B------:R-:W4:Y:S02]  /*10810*/  @!P1 SYNCS.PHASECHK.TRANS64 P1, [R15+URZ+0x26840], R17 ;  /* 0x026840110f0095a7 */ /* 0x000f24000802007f */
[----:B----4-:R-:W-:Y:S05]  /*10820*/  @!P1 BRA `(.L_x_3295) ;  /* 0xfffffffc00f09947 */ /* 0x010fea000383ffff */
[----:B------:R-:W-:Y:S05]  /*10830*/  BRA `(.L_x_3329) ;  /* 0xffffffe8001c7947 */ /* 0x000fea000383ffff */
.L_x_3297:
[----:B-1----:R1:W2:Y:S02]  /*10840*/  SYNCS.PHASECHK.TRANS64.TRYWAIT P1, [R15+URZ+0x26828], R17 ;  /* 0x026828110f0075a7 */ /* 0x0022a4000802017f */
[----:B--2---:R-:W-:Y:S05]  /*10850*/  @!P1 NANOSLEEP.SYNCS 0x989680 ;  /* 0x009896800000995d */ /* 0x004fea0003900000 */
[----:B------:R-:W2:Y:S02]  /*10860*/  @!P1 SYNCS.PHASECHK.TRANS64 P1, [R15+URZ+0x26828], R17 ;  /* 0x026828110f0095a7 */ /* 0x000ea4000802007f */
[----:B--2---:R-:W-:Y:S05]  /*10870*/  @!P1 BRA `(.L_x_3297) ;  /* 0xfffffffc00f09947 */ /* 0x004fea000383ffff */
[----:B------:R-:W-:Y:S05]  /*10880*/  BRA `(.L_x_3330) ;  /* 0xffffffe800a07947 */ /* 0x000fea000383ffff */
.L_x_3299:
[----:B--2---:R2:W4:Y:S02]  /*10890*/  SYNCS.PHASECHK.TRANS64.TRYWAIT P1, [R15+URZ+0x26848], R17 ;  /* 0x026848110f0075a7 */ /* 0x004524000802017f */
[----:B----4-:R-:W-:Y:S05]  /*108a0*/  @!P1 NANOSLEEP.SYNCS 0x989680 ;  /* 0x009896800000995d */ /* 0x010fea0003900000 */
[----:B------:R-:W4:Y:S02]  /*108b0*/  @!P1 SYNCS.PHASECHK.TRANS64 P1, [R15+URZ+0x26848], R17 ;  /* 0x026848110f0095a7 */ /* 0x000f24000802007f */
[----:B----4-:R-:W-:Y:S05]  /*108c0*/  @!P1 BRA `(.L_x_3299) ;  /* 0xfffffffc00f09947 */ /* 0x010fea000383ffff */
[----:B------:R-:W-:Y:S05]  /*108d0*/  BRA `(.L_x_3331) ;  /* 0xffffffec00247947 */ /* 0x000fea000383ffff */
.L_x_3301:
[----:B------:R-:W-:-:S07]  /*108e0*/  SHF.L.U32 R4, R10, 0x1f, RZ ;  /* 0x0000001f0a047819 */ /* 0x000fce00000006ff */
.L_x_3332:
[----:B----4-:R4:W1:Y:S02]  /*108f0*/  SYNCS.PHASECHK.TRANS64.TRYWAIT P1, [R15+URZ+0x26820], R4 ;  /* 0x026820040f0075a7 */ /* 0x010864000802017f */
[----:B-1----:R-:W-:Y:S05]  /*10900*/  @!P1 NANOSLEEP.SYNCS 0x989680 ;  /* 0x009896800000995d */ /* 0x002fea0003900000 */
[----:B------:R-:W1:Y:S02]  /*10910*/  @!P1 SYNCS.PHASECHK.TRANS64 P1, [R15+URZ+0x26820], R4 ;  /* 0x026820040f0095a7 */ /* 0x000e64000802007f */
[----:B-1----:R-:W-:Y:S05]  /*10920*/  @!P1 BRA `(.L_x_3332) ;  /* 0xfffffffc00f09947 */ /* 0x002fea000383ffff */
[----:B------:R-:W-:Y:S05]  /*10930*/  BRA `(.L_x_3333) ;  /* 0xffffffec008c7947 */ /* 0x000fea000383ffff */
.L_x_3304:
[----:B-1----:R1:W4:Y:S02]  /*10940*/  SYNCS.PHASECHK.TRANS64.TRYWAIT P1, [R15+URZ+0x26840], R12 ;  /* 0x0268400c0f0075a7 */ /* 0x002324000802017f */
[----:B----4-:R-:W-:Y:S05]  /*10950*/  @!P1 NANOSLEEP.SYNCS 0x989680 ;  /* 0x009896800000995d */ /* 0x010fea0003900000 */
[----:B------:R-:W4:Y:S02]  /*10960*/  @!P1 SYNCS.PHASECHK.TRANS64 P1, [R15+URZ+0x26840], R12 ;  /* 0x0268400c0f0095a7 */ /* 0x000f24000802007f */
[----:B----4-:R-:W-:Y:S05]  /*10970*/  @!P1 BRA `(.L_x_3304) ;  /* 0xfffffffc00f09947 */ /* 0x010fea000383ffff */
[----:B------:R-:W-:Y:S05]  /*10980*/  BRA `(.L_x_3334) ;  /* 0xfffffff000287947 */ /* 0x000fea000383ffff */
.L_x_3306:
[----:B--2---:R2:W4:Y:S02]  /*10990*/  SYNCS.PHASECHK.TRANS64.TRYWAIT P1, [R15+URZ+0x26828], R12 ;  /* 0x0268280c0f0075a7 */ /* 0x004524000802017f */
[----:B----4-:R-:W-:Y:S05]  /*109a0*/  @!P1 NANOSLEEP.SYNCS 0x989680 ;  /* 0x009896800000995d */ /* 0x010fea0003900000 */
[----:B------:R-:W4:Y:S02]  /*109b0*/  @!P1 SYNCS.PHASECHK.TRANS64 P1, [R15+URZ+0x26828], R12 ;  /* 0x0268280c0f0095a7 */ /* 0x000f24000802007f */
[----:B----4-:R-:W-:Y:S05]  /*109c0*/  @!P1 BRA `(.L_x_3306) ;  /* 0xfffffffc00f09947 */ /* 0x010fea000383ffff */
[----:B------:R-:W-:Y:S05]  /*109d0*/  BRA `(.L_x_3335) ;  /* 0xfffffff000a07947 */ /* 0x000fea000383ffff */
.L_x_3308:
[----:B--2---:R2:W4:Y:S02]  /*109e0*/  SYNCS.PHASECHK.TRANS64.TRYWAIT P0, [R3+URZ+0x26840], R0 ;  /* 0x02684000030075a7 */ /* 0x004524000800017f */
[----:B----4-:R-:W-:Y:S05]  /*109f0*/  @!P0 NANOSLEEP.SYNCS 0x989680 ;  /* 0x009896800000895d */ /* 0x010fea0003900000 */
[----:B------:R-:W4:Y:S02]  /*10a00*/  @!P0 SYNCS.PHASECHK.TRANS64 P0, [R3+URZ+0x26840], R0 ;  /* 0x02684000030085a7 */ /* 0x000f24000800007f */
[----:B----4-:R-:W-:Y:S05]  /*10a10*/  @!P0 BRA `(.L_x_3308) ;  /* 0xfffffffc00f08947 */ /* 0x010fea000383ffff */
[----:B------:R-:W-:Y:S05]  /*10a20*/  BRA `(.L_x_3336) ;  /* 0xfffffff400407947 */ /* 0x000fea000383ffff */
.L_x_3310:
[----:B------:R-:W-:Y:S01]  /*10a30*/  BSSY B0, `(.L_x_3337) ;  /* 0x0000006000007945 */ /* 0x000fe20003800000 */
[----:B------:R-:W-:-:S07]  /*10a40*/  IMAD.MOV.U32 R15, RZ, RZ, -0x1 ;  /* 0xffffffffff0f7424 */ /* 0x000fce00078e00ff */
[----:B------:R-:W-:Y:S05]  /*10a50*/  WARPSYNC.COLLECTIVE R15, `(.L_x_3338) ;  /* 0x000000000f0c7348 */ /* 0x000fea0003c00000 */
[----:B------:R-:W-:Y:S02]  /*10a60*/  ELECT P6, UR62, PT ;  /* 0x00000000003e782f */ /* 0x000fe400038c0000 */
[----:B------:R-:W-:Y:S01]  /*10a70*/  MOV R14, UR62 ;  /* 0x0000003e000e7c02 */ /* 0x000fe20008000f00 */
[----:B------:R-:W-:Y:S10]  /*10a80*/  ENDCOLLECTIVE ;  /* 0x000000000000791b */ /* 0x000ff40003800000 */
.L_x_3338:
[----:B------:R-:W-:Y:S05]  /*10a90*/  BSYNC B0 ;  /* 0x0000000000007941 */ /* 0x000fea0003800000 */
.L_x_3337:
[----:B------:R-:W-:Y:S05]  /*10aa0*/  BRA `(.L_x_3339) ;  /* 0xfffffff400d87947 */ /* 0x000fea000383ffff */
.L_x_3312:
[----:B-1----:R1:W2:Y:S02]  /*10ab0*/  SYNCS.PHASECHK.TRANS64.TRYWAIT P0, [R7+URZ], R4 ;  /* 0x00000004070075a7 */ /* 0x0022a4000800017f */
[----:B--2---:R-:W-:Y:S05]  /*10ac0*/  @!P0 NANOSLEEP.SYNCS 0x989680 ;  /* 0x009896800000895d */ /* 0x004fea0003900000 */
[----:B------:R-:W2:Y:S02]  /*10ad0*/  @!P0 SYNCS.PHASECHK.TRANS64 P0, [R7+URZ], R4 ;  /* 0x00000004070085a7 */ /* 0x000ea4000800007f */
[----:B--2---:R-:W-:Y:S05]  /*10ae0*/  @!P0 BRA `(.L_x_3312) ;  /* 0xfffffffc00f08947 */ /* 0x004fea000383ffff */
[----:B------:R-:W-:Y:S05]  /*10af0*/  BRA `(.L_x_3340) ;  /* 0xfffffff800187947 */ /* 0x000fea000383ffff */
.L_x_3313:
[----:B--2---:R2:W3:Y:S02]  /*10b00*/  SYNCS.PHASECHK.TRANS64.TRYWAIT P0, [R3+URZ], R0 ;  /* 0x00000000030075a7 */ /* 0x0044e4000800017f */
[----:B---3--:R-:W-:Y:S05]  /*10b10*/  @!P0 NANOSLEEP.SYNCS 0x989680 ;  /* 0x009896800000895d */ /* 0x008fea0003900000 */
[----:B------:R-:W3:Y:S02]  /*10b20*/  @!P0 SYNCS.PHASECHK.TRANS64 P0, [R3+URZ], R0 ;  /* 0x00000000030085a7 */ /* 0x000ee4000800007f */
[----:B---3--:R-:W-:Y:S05]  /*10b30*/  @!P0 BRA `(.L_x_3313) ;  /* 0xfffffffc00f08947 */ /* 0x008fea000383ffff */
[----:B------:R-:W-:Y:S05]  /*10b40*/  BRA `(.L_x_3341) ;  /* 0xfffffff8000c7947 */ /* 0x000fea000383ffff */
.L_x_3315:
[----:B--2---:R2:W3:Y:S02]  /*10b50*/  SYNCS.PHASECHK.TRANS64.TRYWAIT P0, [R5+URZ], R4 ;  /* 0x00000004050075a7 */ /* 0x0044e4000800017f */
[----:B---3--:R-:W-:Y:S05]  /*10b60*/  @!P0 NANOSLEEP.SYNCS 0x989680 ;  /* 0x009896800000895d */ /* 0x008fea0003900000 */
[----:B------:R-:W3:Y:S02]  /*10b70*/  @!P0 SYNCS.PHASECHK.TRANS64 P0, [R5+URZ], R4 ;  /* 0x00000004050085a7 */ /* 0x000ee4000800007f */
[----:B---3--:R-:W-:Y:S05]  /*10b80*/  @!P0 BRA `(.L_x_3315) ;  /* 0xfffffffc00f08947 */ /* 0x008fea000383ffff */
[----:B------:R-:W-:Y:S05]  /*10b90*/  BRA `(.L_x_3342) ;  /* 0xfffffff800107947 */ /* 0x000fea000383ffff */
.L_x_3343:
        /* <DEDUP_REMOVED lines=14> */
.L_x_7396:


//--------------------- .text._ZN7cutlass13device_kernelIN5flash11enable_sm90INS1_16FlashAttnBwdSm90INS1_25CollectiveMainloopBwdSm90ILi2ELi2ELi2EN4cute5tupleIJNS5_1CILi1EEES8_S8_EEENS6_IJNS7_ILi96EEENS7_ILi128EEENS7_ILi64EEEEEENS_6half_tEfNS_4arch4Sm90ELb1ELb0ELb1ELb1ELb0ELb1ELb0ELb1ELi2ELi1ELi2ELi2ELb0EEENS1_24CollectiveEpilogueBwdGQAISD_fSG_Li256ELb1ELb0EEENS1_25SingleTileBwdLPTSchedulerILb1ELi128ELb0EEEEEEEEEvNT_6ParamsE --------------------------
	.section	.text._ZN7cutlass13device_kernelIN5flash11enable_sm90INS1_16FlashAttnBwdSm90INS1_25CollectiveMainloopBwdSm90ILi2ELi2ELi2EN4cute5tupleIJNS5_1CILi1EEES8_S8_EEENS6_IJNS7_ILi96EEENS7_ILi128EEENS7_ILi64EEEEEENS_6half_tEfNS_4arch4Sm90ELb1ELb0ELb1ELb1ELb0ELb1ELb0ELb1ELi2ELi1ELi2ELi2ELb0EEENS1_24CollectiveEpilogueBwdGQAISD_fSG_Li256ELb1ELb0EEENS1_25SingleTileBwdLPTSchedulerILb1ELi128ELb0EEEEEEEEEvNT_6ParamsE,"ax",@progbits
	.align	128
.text._ZN7cutlass13device_kernelIN5flash11enable_sm90INS1_16FlashAttnBwdSm90INS1_25CollectiveMainloopBwdSm90ILi2ELi2ELi2EN4cute5tupleIJNS5_1CILi1EEES8_S8_EEENS6_IJNS7_ILi96EEENS7_ILi128EEENS7_ILi64EEEEEENS_6half_tEfNS_4arch4Sm90ELb1ELb0ELb1ELb1ELb0ELb1ELb0ELb1ELi2ELi1ELi2ELi2ELb0EEENS1_24CollectiveEpilogueBwdGQAISD_fSG_Li256ELb1ELb0EEENS1_25SingleTileBwdLPTSchedulerILb1ELi128ELb0EEEEEEEEEvNT_6ParamsE:
        .type           _ZN7cutlass13device_kernelIN5flash11enable_sm90INS1_16FlashAttnBwdSm90INS1_25CollectiveMainloopBwdSm90ILi2ELi2ELi2EN4cute5tupleIJNS5_1CILi1EEES8_S8_EEENS6_IJNS7_ILi96EEENS7_ILi128EEENS7_ILi64EEEEEENS_6half_tEfNS_4arch4Sm90ELb1ELb0ELb1ELb1ELb0ELb1ELb0ELb1ELi2ELi1ELi2ELi2ELb0EEENS1_24CollectiveEpilogueBwdGQAISD_fSG_Li256ELb1ELb0EEENS1_25SingleTileBwdLPTSchedulerILb1ELi128ELb0EEEEEEEEEvNT_6ParamsE,@function
        .size           _ZN7cutlass13device_kernelIN5flash11enable_sm90INS1_16FlashAttnBwdSm90INS1_25CollectiveMainloopBwdSm90ILi2ELi2ELi2EN4cute5tupleIJNS5_1CILi1EEES8_S8_EEENS6_IJNS7_ILi96EEENS7_ILi128EEENS7_ILi64EEEEEENS_6half_tEfNS_4arch4Sm90ELb1ELb0ELb1ELb1ELb0ELb1ELb0ELb1ELi2ELi1ELi2ELi2ELb0EEENS1_24CollectiveEpilogueBwdGQAISD_fSG_Li256ELb1ELb0EEENS1_25SingleTileBwdLPTSchedulerILb1ELi128ELb0EEEEEEEEEvNT_6ParamsE,(.L_x_7397 - _ZN7cutlass13device_kernelIN5flash11enable_sm90INS1_16FlashAttnBwdSm90INS1_25CollectiveMainloopBwdSm90ILi2ELi2ELi2EN4cute5tupleIJNS5_1CILi1EEES8_S8_EEENS6_IJNS7_ILi96EEENS7_ILi128EEENS7_ILi64EEEEEENS_6half_tEfNS_4arch4Sm90ELb1ELb0ELb1ELb1ELb0ELb1ELb0ELb1ELi2ELi1ELi2ELi2ELb0EEENS1_24CollectiveEpilogueBwdGQAISD_fSG_Li256ELb1ELb0EEENS1_25SingleTileBwdLPTSchedulerILb1ELi128ELb0EEEEEEEEEvNT_6ParamsE)
        .other          _ZN7cutlass13device_kernelIN5flash11enable_sm90INS1_16FlashAttnBwdSm90INS1_25CollectiveMainloopBwdSm90ILi2ELi2ELi2EN4cute5tupleIJNS5_1CILi1EEES8_S8_EEENS6_IJNS7_ILi96EEENS7_ILi128EEENS7_ILi64EEEEEENS_6half_tEfNS_4arch4Sm90ELb1ELb0ELb1ELb1ELb0ELb1ELb0ELb1ELi2ELi1ELi2ELi2ELb0EEENS1_24CollectiveEpilogueBwdGQAISD_fSG_Li256ELb1ELb0EEENS1_25SingleTileBwdLPTSchedulerILb1ELi128ELb0EEEEEEEEEvNT_6ParamsE,@"STO_CUDA_ENTRY STV_DEFAULT"
_ZN7cutlass13device_kernelIN5flash11enable_sm90INS1_16FlashAttnBwdSm90INS1_25CollectiveMainloopBwdSm90ILi2ELi2ELi2EN4cute5tupleIJNS5_1CILi1EEES8_S8_EEENS6_IJNS7_ILi96EEENS7_ILi128EEENS7_ILi64EEEEEENS_6half_tEfNS_4arch4Sm90ELb1ELb0ELb1ELb1ELb0ELb1ELb0ELb1ELi2ELi1ELi2ELi2ELb0EEENS1_24CollectiveEpilogueBwdGQAISD_fSG_Li256ELb1ELb0EEENS1_25SingleTileBwdLPTSchedulerILb1ELi128ELb0EEEEEEEEEvNT_6ParamsE:
        /* <DEDUP_REMOVED lines=23> */
.L_x_3345:
[----:B------:R-:W-:Y:S05]  /*0170*/  BSYNC B0 ;  /* 0x0000000000007941 */ /* 0x000fea0003800000 */
.L_x_3344:
        /* <DEDUP_REMOVED lines=34> */
.L_x_3346:
        /* <DEDUP_REMOVED lines=22> */
.L_x_3347:
        /* <DEDUP_REMOVED lines=9> */
.L_x_3350:
        /* <DEDUP_REMOVED lines=24> */
[----:B------:R-:W1:Y:S01]  /*0710*/  LDC R2, c[0x0][0x8e4] ;  /* 0x00023900ff027b82 */ /* 0x000e620000000800 */
[----:B------:R-:W-:Y:S02]  /*0720*/  MOV R3, UR4 ;  /* 0x0000000400037c02 */ /* 0x000fe40008000f00 */
[----:B-1----:R-:W-:-:S13]  /*0730*/  ISETP.NE.AND P0, PT, R2, 0x1, PT ;  /* 0x000000010200780c */ /* 0x002fda0003f05270 */
[----:B------:R-:W1:Y:S02]  /*0740*/  @P0 LDC.64 R4, c[0x0][0x8e8] ;  /* 0x00023a00ff040b82 */ /* 0x000e640000000a00 */
[----:B-1----:R-:W-:-:S05]  /*0750*/  @P0 IMAD.HI.U32 R0, R4, UR4, RZ ;  /* 0x0000000404000c27 */ /* 0x002fca000f8e00ff */
[----:B------:R-:W-:-:S05]  /*0760*/  @P0 SHF.R.U32.HI R3, RZ, R5, R0 ;  /* 0x00000005ff030219 */ /* 0x000fca0000011600 */
[----:B------:R1:W-:Y:S01]  /*0770*/  STL [R1+0x30], R3 ;  /* 0x0000300301007387 */ /* 0x0003e20000100800 */
[----:B------:R-:W-:Y:S01]  /*0780*/  IMAD R0, R3, R2, RZ ;  /* 0x0000000203007224 */ /* 0x000fe200078e02ff */
[----:B------:R-:W-:Y:S06]  /*0790*/  BRA `(.L_x_3352) ;  /* 0x0000000000207947 */ /* 0x000fec0003800000 */
.L_x_3351:
        /* <DEDUP_REMOVED lines=8> */
.L_x_3352:
[----:B------:R-:W3:Y:S01]  /*0820*/  LDC R2, c[0x0][0x8c0] ;  /* 0x00023000ff027b82 */ /* 0x000ee20000000800 */
[----:B------:R-:W-:Y:S01]  /*0830*/  IADD3 R0, -R0, UR4, RZ ;  /* 0x0000000400007c10 */ /* 0x000fe2000fffe1ff */
[----:B------:R-:W-:Y:S02]  /*0840*/  ULDC.64 UR4, c[0x0][0x900] ;  /* 0x0002400000047ab9 */ /* 0x000fe40000000a00 */
[----:B------:R-:W-:-:S04]  /*0850*/  ISETP.NE.U32.AND P0, PT, RZ, UR4, PT ;  /* 0x00000004ff007c0c */ /* 0x000fc8000bf05070 */
[----:B------:R-:W4:Y:S01]  /*0860*/  LDC R5, c[0x0][0x8cc] ;  /* 0x00023300ff057b82 */ /* 0x000f220000000800 */
[----:B------:R-:W-:Y:S02]  /*0870*/  ISETP.NE.AND.EX P0, PT, RZ, UR5, PT, P0 ;  /* 0x00000005ff007c0c */ /* 0x000fe4000bf05300 */
[----:B---3--:R-:W-:Y:S01]  /*0880*/  ISETP.NE.AND P1, PT, R2, 0x1, PT ;  /* 0x000000010200780c */ /* 0x008fe20003f25270 */
[----:B----4-:R-:W-:-:S04]  /*0890*/  IMAD R4, R5, UR6, R0 ;  /* 0x0000000605047c24 */ /* 0x010fc8000f8e0200 */
[----:B------:R-:W-:-:S08]  /*08a0*/  IMAD.MOV.U32 R5, RZ, RZ, R4 ;  /* 0x000000ffff057224 */ /* 0x000fd000078e0004 */
[----:B-12---:R-:W1:Y:S08]  /*08b0*/  @P1 LDC R3, c[0x0][0x8c4] ;  /* 0x00023100ff031b82 */ /* 0x006e700000000800 */
[----:B------:R-:W2:Y:S01]  /*08c0*/  @P1 LDC R7, c[0x0][0x8c8] ;  /* 0x00023200ff071b82 */ /* 0x000ea20000000800 */
[----:B-1----:R-:W-:-:S05]  /*08d0*/  @P1 IMAD.HI.U32 R0, R4, R3, RZ ;  /* 0x0000000304001227 */ /* 0x002fca00078e00ff */
[----:B--2---:R-:W-:-:S05]  /*08e0*/  @P1 SHF.R.U32.HI R5, RZ, R7, R0 ;  /* 0x00000007ff051219 */ /* 0x004fca0000011600 */
[----:B------:R-:W-:-:S04]  /*08f0*/  IMAD.MOV R3, RZ, RZ, -R5 ;  /* 0x000000ffff037224 */ /* 0x000fc800078e0a05 */
[----:B------:R-:W-:-:S05]  /*0900*/  IMAD R0, R2, R3, R4 ;  /* 0x0000000302007224 */ /* 0x000fca00078e0204 */
[----:B------:R1:W-:Y:S01]  /*0910*/  STL [R1+0x38], R0 ;  /* 0x0000380001007387 */ /* 0x0003e20000100800 */
[----:B------:R-:W-:Y:S05]  /*0920*/  @!P0 BRA `(.L_x_3353) ;  /* 0x0000000000108947 */ /* 0x000fea0003800000 */
[----:B------:R-:W2:Y:S02]  /*0930*/  LDC.64 R2, c[0x0][0x900] ;  /* 0x00024000ff027b82 */ /* 0x000ea40000000a00 */
[----:B--2---:R-:W-:-:S05]  /*0940*/  IMAD.WIDE R2, R5, 0x4, R2 ;  /* 0x0000000405027825 */ /* 0x004fca00078e0202 */
[----:B-1----:R2:W5:Y:S01]  /*0950*/  LDG.E R0, desc[UR36][R2.64] ;  /* 0x0000002402007981 */ /* 0x002562000c1e1900 */
[----:B------:R-:W-:Y:S05]  /*0960*/  BRA `(.L_x_3354) ;  /* 0x00000000002c7947 */ /* 0x000fea0003800000 */
.L_x_3353:
[----:B------:R-:W-:Y:S02]  /*0970*/  ULDC.64 UR4, c[0x0][0x8f8] ;  /* 0x00023e0000047ab9 */ /* 0x000fe40000000a00 */
[----:B------:R-:W-:-:S04]  /*0980*/  ISETP.NE.U32.AND P0, PT, RZ, UR4, PT ;  /* 0x00000004ff007c0c */ /* 0x000fc8000bf05070 */
[----:B------:R-:W-:-:S13]  /*0990*/  ISETP.NE.AND.EX P0, PT, RZ, UR5, PT, P0 ;  /* 0x00000005ff007c0c */ /* 0x000fda000bf05300 */
[----:B------:R-:W-:Y:S05]  /*09a0*/  @!P0 BRA `(.L_x_3355) ;  /* 0x0000000000188947 */ /* 0x000fea0003800000 */
[----:B------:R-:W2:Y:S02]  /*09b0*/  LDC.64 R2, c[0x0][0x8f8] ;  /* 0x00023e00ff027b82 */ /* 0x000ea40000000a00 */
[----:B--2---:R-:W-:-:S05]  /*09c0*/  IMAD.WIDE R2, R5, 0x4, R2 ;  /* 0x0000000405027825 */ /* 0x004fca00078e0202 */
[----:B-1----:R-:W2:Y:S04]  /*09d0*/  LDG.E R0, desc[UR36][R2.64] ;  /* 0x0000002402007981 */ /* 0x002ea8000c1e1900 */
[----:B------:R-:W2:Y:S02]  /*09e0*/  LDG.E R7, desc[UR36][R2.64+0x4] ;  /* 0x0000042402077981 */ /* 0x000ea4000c1e1900 */
[----:B--2---:R-:W-:Y:S01]  /*09f0*/  IADD3 R0, -R0, R7, RZ ;  /* 0x0000000700007210 */ /* 0x004fe20007ffe1ff */
[----:B------:R-:W-:Y:S06]  /*0a00*/  BRA `(.L_x_3354) ;  /* 0x0000000000047947 */ /* 0x000fec0003800000 */
.L_x_3355:
[----:B-1----:R-:W1:Y:S02]  /*0a10*/  LDC R0, c[0x0][0x8f4] ;  /* 0x00023d00ff007b82 */ /* 0x002e640000000800 */
.L_x_3354:
[----:B------:R-:W3:Y:S01]  /*0a20*/  LDL R4, [R1+0x30] ;  /* 0x0000300001047983 */ /* 0x000ee20000100800 */
[----:B-1---5:R-:W-:-:S05]  /*0a30*/  VIADD R0, R0, 0x7f ;  /* 0x0000007f00007836 */ /* 0x022fca0000000000 */
[----:B--2---:R-:W-:-:S04]  /*0a40*/  SHF.R.S32.HI R3, RZ, 0x1f, R0 ;  /* 0x0000001fff037819 */ /* 0x004fc80000011400 */
[----:B------:R-:W-:-:S04]  /*0a50*/  LEA.HI R3, R3, R0, RZ, 0x7 ;  /* 0x0000000003037211 */ /* 0x000fc800078f38ff */
[----:B------:R-:W-:-:S04]  /*0a60*/  SHF.R.S32.HI R3, RZ, 0x7, R3 ;  /* 0x00000007ff037819 */ /* 0x000fc80000011403 */
[----:B---3--:R-:W-:-:S04]  /*0a70*/  ISETP.GE.AND P0, PT, R4, R3, PT ;  /* 0x000000030400720c */ /* 0x008fc80003f06270 */
[----:B------:R-:W-:-:S04]  /*0a80*/  SEL R6, R5, 0xffffffff, !P0 ;  /* 0xffffffff05067807 */ /* 0x000fc80004000000 */
[----:B------:R-:W-:Y:S01]  /*0a90*/  ISETP.GE.AND P0, PT, R6, RZ, PT ;  /* 0x000000ff0600720c */ /* 0x000fe20003f06270 */
[----:B------:R1:W-:-:S12]  /*0aa0*/  STL [R1+0x34], R6 ;  /* 0x0000340601007387 */ /* 0x0003d80000100800 */
[----:B-1----:R-:W-:Y:S05]  /*0ab0*/  @!P0 BRA `(.L_x_3356) ;  /* 0x000000d800748947 */ /* 0x002fea0003800000 */
[----:B------:R-:W1:Y:S01]  /*0ac0*/  LDC R0, c[0x0][0x290] ;  /* 0x0000a400ff007b82 */ /* 0x000e620000000800 */
[----:B------:R-:W2:Y:S01]  /*0ad0*/  S2R R2, SR_TID.X ;  /* 0x0000000000027919 */ /* 0x000ea20000002100 */
[----:B------:R-:W-:Y:S02]  /*0ae0*/  ULDC.64 UR4, c[0x0][0x780] ;  /* 0x0001e00000047ab9 */ /* 0x000fe40000000a00 */
[----:B------:R-:W-:-:S04]  /*0af0*/  ISETP.NE.U32.AND P0, PT, RZ, UR4, PT ;  /* 0x00000004ff007c0c */ /* 0x000fc8000bf05070 */
[----:B------:R-:W-:Y:S01]  /*0b00*/  ISETP.NE.AND.EX P0, PT, RZ, UR5, PT, P0 ;  /* 0x00000005ff007c0c */ /* 0x000fe2000bf05300 */
[----:B-1----:R1:W-:Y:S01]  /*0b10*/  STL [R1+0x10], R0 ;  /* 0x0000100001007387 */ /* 0x0023e20000100800 */
[----:B--2---:R-:W-:-:S11]  /*0b20*/  VIADD R18, R2, 0xffffff80 ;  /* 0xffffff8002127836 */ /* 0x004fd60000000000 */
[----:B------:R-:W-:Y:S05]  /*0b30*/  @!P0 BRA `(.L_x_3357) ;  /* 0x0000000000108947 */ /* 0x000fea0003800000 */
[----:B------:R-:W2:Y:S02]  /*0b40*/  LDC.64 R236, c[0x0][0x780] ;  /* 0x0001e000ffec7b82 */ /* 0x000ea40000000a00 */
[----:B--2---:R-:W-:-:S06]  /*0b50*/  IMAD.WIDE R236, R6, 0x4, R236 ;  /* 0x0000000406ec7825 */ /* 0x004fcc00078e02ec */
[----:B------:R2:W5:Y:S01]  /*0b60*/  LDG.E R236, desc[UR36][R236.64] ;  /* 0x00000024ecec7981 */ /* 0x000562000c1e1900 */
[----:B------:R-:W-:Y:S05]  /*0b70*/  BRA `(.L_x_3358) ;  /* 0x0000000000287947 */ /* 0x000fea0003800000 */
.L_x_3357:
[----:B------:R-:W-:Y:S01]  /*0b80*/  ULDC.64 UR4, c[0x0][0x770] ;  /* 0x0001dc0000047ab9 */ /* 0x000fe20000000a00 */
[----:B------:R-:W3:Y:S01]  /*0b90*/  LDC R236, c[0x0][0x280] ;  /* 0x0000a000ffec7b82 */ /* 0x000ee20000000800 */
[----:B------:R-:W-:-:S04]  /*0ba0*/  ISETP.NE.U32.AND P0, PT, RZ, UR4, PT ;  /* 0x00000004ff007c0c */ /* 0x000fc8000bf05070 */
[----:B------:R-:W-:-:S13]  /*0bb0*/  ISETP.NE.AND.EX P0, PT, RZ, UR5, PT, P0 ;  /* 0x00000005ff007c0c */ /* 0x000fda000bf05300 */
[----:B------:R-:W-:Y:S05]  /*0bc0*/  @!P0 BRA `(.L_x_3358) ;  /* 0x0000000000148947 */ /* 0x000fea0003800000 */
[----:B------:R-:W2:Y:S02]  /*0bd0*/  LDC.64 R2, c[0x0][0x770] ;  /* 0x0001dc00ff027b82 */ /* 0x000ea40000000a00 */
[----:B--2---:R-:W-:-:S05]  /*0be0*/  IMAD.WIDE R2, R6, 0x4, R2 ;  /* 0x0000000406027825 */ /* 0x004fca00078e0202 */
[----:B---3--:R-:W2:Y:S04]  /*0bf0*/  LDG.E R236, desc[UR36][R2.64] ;  /* 0x0000002402ec7981 */ /* 0x008ea8000c1e1900 */
[----:B------:R-:W2:Y:S02]  /*0c00*/  LDG.E R5, desc[UR36][R2.64+0x4] ;  /* 0x0000042402057981 */ /* 0x000ea4000c1e1900 */
[----:B--2---:R-:W-:-:S07]  /*0c10*/  IMAD.IADD R236, R5, 0x1, -R236 ;  /* 0x0000000105ec7824 */ /* 0x004fce00078e0aec */
.L_x_3358:
[----:B------:R-:W-:Y:S02]  /*0c20*/  ULDC.64 UR4, c[0x0][0x788] ;  /* 0x0001e20000047ab9 */ /* 0x000fe40000000a00 */
[----:B------:R-:W-:-:S04]  /*0c30*/  ISETP.NE.U32.AND P0, PT, RZ, UR4, PT ;  /* 0x00000004ff007c0c */ /* 0x000fc8000bf05070 */
[----:B------:R-:W-:-:S13]  /*0c40*/  ISETP.NE.AND.EX P0, PT, RZ, UR5, PT, P0 ;  /* 0x00000005ff007c0c */ /* 0x000fda000bf05300 */
[----:B------:R-:W-:Y:S05]  /*0c50*/  @!P0 BRA `(.L_x_3359) ;  /* 0x0000000000148947 */ /* 0x000fea0003800000 */
[----:B------:R-:W4:Y:S02]  /*0c60*/  LDC.64 R2, c[0x0][0x788] ;  /* 0x0001e200ff027b82 */ /* 0x000f240000000a00 */
[----:B----4-:R-:W-:-:S05]  /*0c70*/  IMAD.WIDE R2, R6, 0x4, R2 ;  /* 0x0000000406027825 */ /* 0x010fca00078e0202 */
[----:B-1----:R-:W4:Y:S04]  /*0c80*/  LDG.E R0, desc[UR36][R2.64] ;  /* 0x0000002402007981 */ /* 0x002f28000c1e1900 */
[----:B----4-:R1:W-:Y:S01]  /*0c90*/  STL [R1+0x10], R0 ;  /* 0x0000100001007387 */ /* 0x0103e20000100800 */
[----:B------:R-:W-:Y:S05]  /*0ca0*/  BRA `(.L_x_3360) ;  /* 0x0000000000287947 */ /* 0x000fea0003800000 */
.L_x_3359:
[----:B------:R-:W-:Y:S02]  /*0cb0*/  ULDC.64 UR4, c[0x0][0x778] ;  /* 0x0001de0000047ab9 */ /* 0x000fe40000000a00 */
[----:B------:R-:W-:-:S04]  /*0cc0*/  ISETP.NE.U32.AND P0, PT, RZ, UR4, PT ;  /* 0x00000004ff007c0c */ /* 0x000fc8000bf05070 */
[----:B------:R-:W-:-:S13]  /*0cd0*/  ISETP.NE.AND.EX P0, PT, RZ, UR5, PT, P0 ;  /* 0x00000005ff007c0c */ /* 0x000fda000bf05300 */
[----:B------:R-:W-:Y:S05]  /*0ce0*/  @!P0 BRA `(.L_x_3360) ;  /* 0x0000000000188947 */ /* 0x000fea0003800000 */
[----:B------:R-:W4:Y:S02]  /*0cf0*/  LDC.64 R2, c[0x0][0x778] ;  /* 0x0001de00ff027b82 */ /* 0x000f240000000a00 */
[----:B----4-:R-:W-:-:S05]  /*0d00*/  IMAD.WIDE R2, R6, 0x4, R2 ;  /* 0x0000000406027825 */ /* 0x010fca00078e0202 */
[----:B-1----:R-:W4:Y:S04]  /*0d10*/  LDG.E R0, desc[UR36][R2.64] ;  /* 0x0000002402007981 */ /* 0x002f28000c1e1900 */
[----:B------:R-:W4:Y:S02]  /*0d20*/  LDG.E R5, desc[UR36][R2.64+0x4] ;  /* 0x0000042402057981 */ /* 0x000f24000c1e1900 */
[----:B----4-:R-:W-:-:S05]  /*0d30*/  IADD3 R0, -R0, R5, RZ ;  /* 0x0000000500007210 */ /* 0x010fca0007ffe1ff */
[----:B------:R4:W-:Y:S02]  /*0d40*/  STL [R1+0x10], R0 ;  /* 0x0000100001007387 */ /* 0x0009e40000100800 */
.L_x_3360:
[----:B-1--4-:R-:W3:Y:S01]  /*0d50*/  LDL R0, [R1+0x10] ;  /* 0x0000100001007983 */ /* 0x012ee20000100800 */
[----:B------:R-:W1:Y:S01]  /*0d60*/  LDC R3, c[0x0][0x74c] ;  /* 0x0001d300ff037b82 */ /* 0x000e620000000800 */
[----:B------:R-:W-:Y:S02]  /*0d70*/  PLOP3.LUT P0, PT, PT, PT, PT, 0x80, 0x0 ;  /* 0x000000000000781c */ /* 0x000fe40003f0f070 */
        /* <DEDUP_REMOVED lines=32> */
[----:B---3-5:R-:W-:-:S04]  /*0f80*/  IMAD.IADD R0, R236, 0x1, -R0 ;  /* 0x00000001ec007824 */ /* 0x028fc800078e0a00 */
[----:B------:R-:W-:Y:S02]  /*0f90*/  IMAD R2, R4, 0x80, R0 ;  /* 0x0000008004027824 */ /* 0x000fe400078e0200 */
[----:B------:R-:W-:-:S03]  /*0fa0*/  VIADD R0, R236, 0x5f ;  /* 0x0000005fec007836 */ /* 0x000fc60000000000 */
[----:B-1----:R-:W-:Y:S01]  /*0fb0*/  IADD3 R2, R2, -R3, RZ ;  /* 0x8000000302027210 */ /* 0x002fe20007ffe0ff */
        /* <DEDUP_REMOVED lines=10> */
[----:B------:R-:W-:-:S04]  /*1060*/  MOV R0, RZ ;  /* 0x000000ff00007202 */ /* 0x000fc80000000f00 */
[----:B------:R-:W-:-:S13]  /*1070*/  LOP3.LUT P0, RZ, R0, 0x3ff, RZ, 0xc0, !PT ;  /* 0x000003ff00ff7812 */ /* 0x000fda000780c0ff */
[----:B------:R-:W-:Y:S05]  /*1080*/  @!P0 BRA `(.L_x_3362) ;  /* 0x00000000007c8947 */ /* 0x000fea0003800000 */
[----:B------:R-:W-:Y:S01]  /*1090*/  MOV R2, 0x0 ;  /* 0x0000000000027802 */ /* 0x000fe20000000f00 */
[----:B------:R-:W-:Y:S01]  /*10a0*/  ULDC.64 UR4, c[0x4][0x90] ;  /* 0x0100240000047ab9 */ /* 0x000fe20000000a00 */
[----:B------:R-:W-:Y:S01]  /*10b0*/  ULDC.64 UR6, c[0x4][0x28] ;  /* 0x01000a0000067ab9 */ /* 0x000fe20000000a00 */
[----:B------:R-:W-:Y:S01]  /*10c0*/  IMAD.U32 R4, RZ, RZ, UR4 ;  /* 0x00000004ff047e24 */ /* 0x000fe2000f8e00ff */
[----:B------:R1:W3:Y:S01]  /*10d0*/  LDC.64 R14, c[0x4][R2] ;  /* 0x01000000020e7b82 */ /* 0x0002e20000000a00 */
        /* <DEDUP_REMOVED lines=10> */
[----:B--23--:R-:W-:Y:S05]  /*1180*/  CALL.ABS.NOINC R14 ;  /* 0x000000000e007343 */ /* 0x00cfea0003c00000 */
.L_x_3363:
        /* <DEDUP_REMOVED lines=15> */
.L_x_3362:
        /* <DEDUP_REMOVED lines=21> */
[----:B--23--:R-:W-:Y:S05]  /*13d0*/  CALL.ABS.NOINC R14 ;  /* 0x000000000e007343 */ /* 0x00cfea0003c00000 */
.L_x_3365:
        /* <DEDUP_REMOVED lines=15> */
.L_x_3364:
[----:B------:R-:W-:Y:S01]  /*14d0*/  SHF.R.S32.HI R7, RZ, 0x1f, R18 ;  /* 0x0000001fff077819 */ /* 0x000fe20000011412 */
[----:B------:R-:W-:-:S03]  /*14e0*/  UMOV UR4, 0xffffffff ;  /* 0xffffffff00047882 */ /* 0x000fc60000000000 */
[----:B------:R-:W-:-:S04]  /*14f0*/  LEA.HI R0, R7, R18, RZ, 0x7 ;  /* 0x0000001207007211 */ /* 0x000fc800078f38ff */
[----:B------:R-:W-:Y:S01]  /*1500*/  SHF.R.S32.HI R13, RZ, 0x7, R0 ;  /* 0x00000007ff0d7819 */ /* 0x000fe20000011400 */
[----:B------:R-:W-:Y:S06]  /*1510*/  BRA.DIV UR4, `(.L_x_3366) ;  /* 0x000000ce04e47947 */ /* 0x000fec000b800000 */
[----:B------:R1:W3:Y:S02]  /*1520*/  SHFL.IDX PT, R14, R13, RZ, 0x1f ;  /* 0x00001fff0d0e7589 */ /* 0x0002e400000e0000 */
.L_x_3464:
[----:B------:R-:W-:Y:S02]  /*1530*/  SHF.L.U32 R2, RZ, 0x1f, RZ ;  /* 0x0000001fff027819 */ /* 0x000fe400000006ff */
[CC--:B------:R-:W-:Y:S02]  /*1540*/  LEA.HI R8, R7.reuse, R18.reuse, RZ, 0x5 ;  /* 0x0000001207087211 */ /* 0x0c0fe400078f28ff */
[----:B------:R-:W4:Y:S01]  /*1550*/  SYNCS.PHASECHK.TRANS64.TRYWAIT P0, [R17+URZ+0x26800], R2 ;  /* 0x02680002110075a7 */ /* 0x000f22000800017f */
[----:B------:R-:W-:Y:S01]  /*1560*/  LEA.HI R5, R7, R18, RZ, 0x4 ;  /* 0x0000001207057211 */ /* 0x000fe200078f20ff */
[----:B----4-:R-:W-:Y:S06]  /*1570*/  @P0 BRA `(.L_x_3367) ;  /* 0x0000000000080947 */ /* 0x010fec0003800000 */
[----:B------:R-:W4:Y:S02]  /*1580*/  SYNCS.PHASECHK.TRANS64.TRYWAIT P0, [R17+URZ+0x26800], R2 ;  /* 0x02680002110075a7 */ /* 0x000f24000800017f */
[----:B----4-:R-:W-:Y:S05]  /*1590*/  @!P0 BRA `(.L_x_3368) ;  /* 0x000000cc00e08947 */ /* 0x010fea0003800000 */
.L_x_3367:
[----:B------:R-:W5:Y:S04]  /*15a0*/  LDL R12, [R1+0x10] ;  /* 0x00001000010c7983 */ /* 0x000f680000100800 */
[----:B------:R-:W2:Y:S01]  /*15b0*/  LDL R11, [R1+0x30] ;  /* 0x00003000010b7983 */ /* 0x000ea20000100800 */
[----:B----4-:R-:W-:Y:S01]  /*15c0*/  SHF.R.S32.HI R2, RZ, 0x5, R8 ;  /* 0x00000005ff027819 */ /* 0x010fe20000011408 */
[----:B------:R-:W-:Y:S01]  /*15d0*/  IMAD.SHL.U32 R3, R18, 0x40, RZ ;  /* 0x0000004012037824 */ /* 0x000fe200078e00ff */
[----:B------:R-:W-:Y:S01]  /*15e0*/  SHF.R.S32.HI R6, RZ, 0x4, R5 ;  /* 0x00000004ff067819 */ /* 0x000fe20000011405 */
[----:B------:R-:W4:Y:S01]  /*15f0*/  LDL R15, [R1+0x2c] ;  /* 0x00002c00010f7983 */ /* 0x000f220000100800 */
[----:B------:R-:W-:Y:S01]  /*1600*/  ULDC UR4, c[0x0][0x74c] ;  /* 0x0001d30000047ab9 */ /* 0x000fe20000000800 */
[----:B------:R-:W-:Y:S01]  /*1610*/  IMAD.SHL.U32 R4, R2, 0x10, RZ ;  /* 0x0000001002047824 */ /* 0x000fe200078e00ff */
[----:B------:R-:W-:-:S02]  /*1620*/  LEA.HI R9, R5, R6, RZ, 0x1 ;  /* 0x0000000605097211 */ /* 0x000fc400078f08ff */
[----:B------:R-:W-:Y:S02]  /*1630*/  LOP3.LUT R3, R3, 0x1c0, RZ, 0xc0, !PT ;  /* 0x000001c003037812 */ /* 0x000fe400078ec0ff */
[----:B------:R-:W-:Y:S02]  /*1640*/  LOP3.LUT R9, R9, 0x7ffffe, RZ, 0xc0, !PT ;  /* 0x007ffffe09097812 */ /* 0x000fe400078ec0ff */
[----:B------:R-:W-:Y:S02]  /*1650*/  LEA.HI R2, R7, R18, RZ, 0x3 ;  /* 0x0000001207027211 */ /* 0x000fe400078f18ff */
[----:B------:R-:W-:Y:S01]  /*1660*/  LOP3.LUT R5, R3, 0x30, R4, 0xf8, !PT ;  /* 0x0000003003057812 */ /* 0x000fe200078ef804 */
[----:B------:R-:W-:Y:S01]  /*1670*/  IMAD.IADD R6, R6, 0x1, -R9 ;  /* 0x0000000106067824 */ /* 0x000fe200078e0a09 */
[----:B------:R-:W-:Y:S02]  /*1680*/  SHF.R.U32.HI R3, RZ, 0x3, R3 ;  /* 0x00000003ff037819 */ /* 0x000fe40000011603 */
[----:B------:R-:W-:Y:S01]  /*1690*/  LOP3.LUT R4, R5, 0x8, R2, 0xf8, !PT ;  /* 0x0000000805047812 */ /* 0x000fe200078ef802 */
[----:B------:R-:W-:Y:S01]  /*16a0*/  IMAD R6, R13, 0xc, R6 ;  /* 0x0000000c0d067824 */ /* 0x000fe200078e0206 */
[----:B---3--:R-:W-:-:S02]  /*16b0*/  LEA.HI R2, R14, R14, RZ, 0x1 ;  /* 0x0000000e0e027211 */ /* 0x008fc400078f08ff */
[----:B------:R-:W-:Y:S02]  /*16c0*/  LOP3.LUT R3, R4, R3, RZ, 0x3c, !PT ;  /* 0x0000000304037212 */ /* 0x000fe400078e3cff */
[----:B------:R-:W-:Y:S02]  /*16d0*/  LOP3.LUT R5, R2, 0xfffffffe, RZ, 0xc0, !PT ;  /* 0xfffffffe02057812 */ /* 0x000fe400078ec0ff */
[----:B------:R-:W-:Y:S02]  /*16e0*/  LEA R2, R6, R3, 0x9 ;  /* 0x0000000306027211 */ /* 0x000fe400078e48ff */
[----:B------:R-:W-:Y:S01]  /*16f0*/  LOP3.LUT R3, R0, 0xffffff80, RZ, 0xc0, !PT ;  /* 0xffffff8000037812 */ /* 0x000fe200078ec0ff */
[----:B------:R-:W-:-:S04]  /*1700*/  IMAD.IADD R5, R14, 0x1, -R5 ;  /* 0x000000010e057824 */ /* 0x000fc800078e0a05 */
[----:B------:R-:W-:-:S05]  /*1710*/  IMAD.IADD R6, R18, 0x1, -R3 ;  /* 0x0000000112067824 */ /* 0x000fca00078e0a03 */
[--C-:B------:R-:W-:Y:S01]  /*1720*/  SHF.R.S32.HI R14, RZ, 0x1f, R6.reuse ;  /* 0x0000001fff0e7819 */ /* 0x100fe20000011406 */
[----:B------:R3:W-:Y:S04]  /*1730*/  STL [R1+0x18], R2 ;  /* 0x0000180201007387 */ /* 0x0007e80000100800 */
[----:B------:R1:W-:Y:S01]  /*1740*/  STL [R1+0x20], R14 ;  /* 0x0000200e01007387 */ /* 0x0003e20000100800 */
[----:B---3--:R-:W-:-:S05]  /*1750*/  IMAD R2, R13, 0x300, R6 ;  /* 0x000003000d027824 */ /* 0x008fca00078e0206 */
[----:B------:R-:W-:Y:S01]  /*1760*/  SHF.L.U32 R2, R2, 0x2, RZ ;  /* 0x0000000202027819 */ /* 0x000fe200000006ff */
        /* <DEDUP_REMOVED lines=34> */
[----:B------:R-:W-:Y:S01]  /*1990*/  IMAD R2, R2, 0x4, R17 ;  /* 0x0000000402027824 */ /* 0x000fe200078e0211 */
[----:B-----5:R-:W-:-:S04]  /*19a0*/  IADD3 R10, -R12, 0x7f, R236 ;  /* 0x0000007f0c0a7810 */ /* 0x020fc80007ffe1ec */
[----:B--2---:R-:W-:-:S05]  /*19b0*/  LEA R10, R11, R10, 0x7 ;  /* 0x0000000a0b0a7211 */ /* 0x004fca00078e38ff */
[----:B------:R-:W-:-:S04]  /*19c0*/  VIADD R10, R10, -UR4 ;  /* 0x800000040a0a7c36 */ /* 0x000fc80008000000 */
[----:B------:R-:W-:-:S05]  /*19d0*/  IMAD.HI R10, R10, 0x2aaaaaab, RZ ;  /* 0x2aaaaaab0a0a7827 */ /* 0x000fca00078e02ff */
[----:B------:R-:W-:-:S04]  /*19e0*/  SHF.R.U32.HI R9, RZ, 0x1f, R10 ;  /* 0x0000001fff097819 */ /* 0x000fc8000001160a */
[----:B------:R-:W-:Y:S02]  /*19f0*/  LEA.HI.SX32 R9, R10, R9, 0x1c ;  /* 0x000000090a097211 */ /* 0x000fe400078fe2ff */
[----:B------:R-:W-:Y:S02]  /*1a00*/  LEA.HI R10, R14, R6, RZ, 0x2 ;  /* 0x000000060e0a7211 */ /* 0x000fe400078f10ff */
[----:B----4-:R-:W-:-:S03]  /*1a10*/  VIADDMNMX R237, R9, 0x1, R15, PT ;  /* 0x0000000109ed7846 */ /* 0x010fc6000380010f */
[----:B------:R1:W-:Y:S01]  /*1a20*/  STL [R1+0x14], R10 ;  /* 0x0000140a01007387 */ /* 0x0003e20000100800 */
[----:B------:R-:W-:Y:S02]  /*1a30*/  ISETP.GE.AND P0, PT, R16, R237, PT ;  /* 0x000000ed1000720c */ /* 0x000fe40003f06270 */
[----:B------:R-:W-:-:S05]  /*1a40*/  LOP3.LUT R3, R10, 0xfffffffc, RZ, 0xc0, !PT ;  /* 0xfffffffc0a037812 */ /* 0x000fca00078ec0ff */
[----:B------:R-:W-:-:S06]  /*1a50*/  IMAD.IADD R3, R6, 0x1, -R3 ;  /* 0x0000000106037824 */ /* 0x000fcc00078e0a03 */
[----:B-1----:R-:W-:Y:S05]  /*1a60*/  @P0 BRA `(.L_x_3369) ;  /* 0x0000004000e80947 */ /* 0x002fea0003800000 */
        /* <DEDUP_REMOVED lines=12> */
[----:B------:R-:W-:Y:S02]  /*1b30*/  IADD3 R22, R13, -R6, RZ ;  /* 0x800000060d167210 */ /* 0x000fe40007ffe0ff */
[----:B------:R-:W-:Y:S02]  /*1b40*/  CS2R R144, SRZ ;  /* 0x0000000000907805 */ /* 0x000fe4000001ff00 */
        /* <DEDUP_REMOVED lines=8> */
[----:B------:R-:W-:Y:S01]  /*1bd0*/  LOP3.LUT R9, R6, 0xfffffffc, RZ, 0xc0, !PT ;  /* 0xfffffffc06097812 */ /* 0x000fe200078ec0ff */
[C---:B------:R-:W-:Y:S01]  /*1be0*/  VIADD R8, R11.reuse, 0x8 ;  /* 0x000000080b087836 */ /* 0x040fe20000000000 */
[--C-:B------:R-:W-:Y:S01]  /*1bf0*/  SHF.R.S32.HI R14, RZ, 0x2, R10.reuse ;  /* 0x00000002ff0e7819 */ /* 0x100fe2000001140a */
[----:B------:R-:W-:Y:S01]  /*1c00*/  VIADD R15, R11, 0x10 ;  /* 0x000000100b0f7836 */ /* 0x000fe20000000000 */
        /* <DEDUP_REMOVED lines=18> */
[----:B------:R-:W-:Y:S01]  /*1d30*/  IADD3 R23, R23, R21, -R14 ;  /* 0x0000001517177210 */ /* 0x000fe20007ffe80e */
[----:B------:R-:W-:Y:S01]  /*1d40*/  IMAD.HI R20, R19, 0x2aaaaaab, RZ ;  /* 0x2aaaaaab13147827 */ /* 0x000fe200078e02ff */
[----:B------:R-:W-:Y:S02]  /*1d50*/  LOP3.LUT R4, R4, 0xfffffffe, RZ, 0xc0, !PT ;  /* 0xfffffffe04047812 */ /* 0x000fe400078ec0ff */
[----:B------:R-:W-:Y:S02]  /*1d60*/  CS2R R122, SRZ ;  /* 0x00000000007a7805 */ /* 0x000fe4000001ff00 */
[----:B------:R-:W-:Y:S02]  /*1d70*/  SHF.R.U32.HI R7, RZ, 0x1, R6 ;  /* 0x00000001ff077819 */ /* 0x000fe40000011606 */
[----:B------:R-:W-:Y:S02]  /*1d80*/  CS2R R120, SRZ ;  /* 0x0000000000787805 */ /* 0x000fe4000001ff00 */
[----:B------:R-:W-:-:S02]  /*1d90*/  SHF.R.U32.HI R14, RZ, 0x1, R13 ;  /* 0x00000001ff0e7819 */ /* 0x000fc4000001160d */
[----:B------:R-:W-:Y:S02]  /*1da0*/  CS2R R182, SRZ ;  /* 0x0000000000b67805 */ /* 0x000fe4000001ff00 */
[----:B------:R-:W-:Y:S02]  /*1db0*/  SHF.R.U32.HI R21, RZ, 0x1, R20 ;  /* 0x00000001ff157819 */ /* 0x000fe40000011614 */
[----:B------:R-:W-:Y:S02]  /*1dc0*/  CS2R R180, SRZ ;  /* 0x0000000000b47805 */ /* 0x000fe4000001ff00 */
[----:B------:R-:W-:Y:S02]  /*1dd0*/  IADD3 R4, R11, -R4, RZ ;  /* 0x800000040b047210 */ /* 0x000fe40007ffe0ff */
[----:B------:R-:W-:Y:S02]  /*1de0*/  CS2R R178, SRZ ;  /* 0x0000000000b27805 */ /* 0x000fe4000001ff00 */
[----:B------:R-:W-:-:S02]  /*1df0*/  LEA.HI R7, R6, R7, RZ, 0x1 ;  /* 0x0000000706077211 */ /* 0x000fc400078f08ff */
[----:B------:R-:W-:Y:S02]  /*1e00*/  CS2R R176, SRZ ;  /* 0x0000000000b07805 */ /* 0x000fe4000001ff00 */
[----:B------:R-:W-:Y:S02]  /*1e10*/  LEA.HI R13, R13, R14, RZ, 0x1 ;  /* 0x0000000e0d0d7211 */ /* 0x000fe400078f08ff */
[----:B------:R-:W-:Y:S02]  /*1e20*/  CS2R R174, SRZ ;  /* 0x0000000000ae7805 */ /* 0x000fe4000001ff00 */
[----:B------:R-:W-:Y:S01]  /*1e30*/  LOP3.LUT R11, R10, 0xfffffffe, RZ, 0xc0, !PT ;  /* 0xfffffffe0a0b7812 */ /* 0x000fe200078ec0ff */
[----:B------:R-:W-:Y:S01]  /*1e40*/  IMAD R7, R7, -0xc, R0 ;  /* 0xfffffff407077824 */ /* 0x000fe200078e0200 */
[----:B------:R-:W-:Y:S01]  /*1e50*/  LEA.HI R20, R20, R21, RZ, 0x1 ;  /* 0x0000001514147211 */ /* 0x000fe200078f08ff */
[----:B------:R-:W-:Y:S01]  /*1e60*/  IMAD R12, R13, -0xc, R12 ;  /* 0xfffffff40d0c7824 */ /* 0x000fe200078e020c */
[----:B------:R-:W-:Y:S01]  /*1e70*/  LOP3.LUT R18, R18, 0xfffffffe, RZ, 0xc0, !PT ;  /* 0xfffffffe12127812 */ /* 0x000fe200078ec0ff */
[----:B------:R-:W-:Y:S01]  /*1e80*/  IMAD.IADD R11, R8, 0x1, -R11 ;  /* 0x00000001080b7824 */ /* 0x000fe200078e0a0b */
[----:B------:R-:W-:Y:S01]  /*1e90*/  CS2R R172, SRZ ;  /* 0x0000000000ac7805 */ /* 0x000fe2000001ff00 */
[----:B------:R-:W-:Y:S01]  /*1ea0*/  IMAD R19, R20, -0xc, R19 ;  /* 0xfffffff414137824 */ /* 0x000fe200078e0213 */
[----:B------:R-:W-:Y:S01]  /*1eb0*/  CS2R R170, SRZ ;  /* 0x0000000000aa7805 */ /* 0x000fe2000001ff00 */
[----:B------:R-:W-:Y:S01]  /*1ec0*/  IMAD.IADD R18, R15, 0x1, -R18 ;  /* 0x000000010f127824 */ /* 0x000fe200078e0a12 */
[----:B------:R-:W-:Y:S01]  /*1ed0*/  LEA R0, R12, R11, 0x3 ;  /* 0x0000000b0c007211 */ /* 0x000fe200078e18ff */
[----:B------:R-:W-:Y:S01]  /*1ee0*/  IMAD R4, R7, 0x8, R4 ;  /* 0x0000000807047824 */ /* 0x000fe200078e0204 */
[----:B------:R-:W-:Y:S01]  /*1ef0*/  CS2R R168, SRZ ;  /* 0x0000000000a87805 */ /* 0x000fe2000001ff00 */
[----:B------:R-:W-:Y:S01]  /*1f00*/  IMAD R6, R19, 0x8, R18 ;  /* 0x0000000813067824 */ /* 0x000fe200078e0212 */
[----:B------:R-:W-:Y:S01]  /*1f10*/  CS2R R166, SRZ ;  /* 0x0000000000a67805 */ /* 0x000fe2000001ff00 */
[----:B------:R-:W-:Y:S01]  /*1f20*/  IMAD R8, R22, -0x40, R23 ;  /* 0xffffffc016087824 */ /* 0x000fe200078e0217 */
[----:B------:R1:W-:Y:S01]  /*1f30*/  STL [R1+0x8], R4 ;  /* 0x0000080401007387 */ /* 0x0003e20000100800 */
[----:B------:R-:W-:-:S02]  /*1f40*/  CS2R R164, SRZ ;  /* 0x0000000000a47805 */ /* 0x000fc4000001ff00 */
[----:B------:R-:W-:Y:S02]  /*1f50*/  CS2R R162, SRZ ;  /* 0x0000000000a27805 */ /* 0x000fe4000001ff00 */
[----:B------:R-:W-:Y:S01]  /*1f60*/  CS2R R160, SRZ ;  /* 0x0000000000a07805 */ /* 0x000fe2000001ff00 */
[----:B------:R2:W-:Y:S01]  /*1f70*/  STL [R1+0x4], R0 ;  /* 0x0000040001007387 */ /* 0x0005e20000100800 */
[----:B------:R-:W-:Y:S02]  /*1f80*/  CS2R R158, SRZ ;  /* 0x00000000009e7805 */ /* 0x000fe4000001ff00 */
[----:B------:R-:W-:Y:S02]  /*1f90*/  CS2R R156, SRZ ;  /* 0x00000000009c7805 */ /* 0x000fe4000001ff00 */
[----:B------:R-:W-:Y:S01]  /*1fa0*/  CS2R R154, SRZ ;  /* 0x00000000009a7805 */ /* 0x000fe2000001ff00 */
[----:B------:R3:W-:Y:S01]  /*1fb0*/  STL [R1], R6 ;  /* 0x0000000601007387 */ /* 0x0007e20000100800 */
[----:B------:R-:W-:Y:S01]  /*1fc0*/  CS2R R152, SRZ ;  /* 0x0000000000987805 */ /* 0x000fe2000001ff00 */
[----:B-1----:R-:W-:-:S02]  /*1fd0*/  IMAD.MOV.U32 R4, RZ, RZ, RZ ;  /* 0x000000ffff047224 */ /* 0x002fc400078e00ff */
[----:B--2---:R-:W-:-:S07]  /*1fe0*/  IMAD.MOV.U32 R0, RZ, RZ, RZ ;  /* 0x000000ffff007224 */ /* 0x004fce00078e00ff */
.L_x_3380:
[----:B-1-3--:R-:W2:Y:S02]  /*1ff0*/  LDL R6, [R1+0xc] ;  /* 0x00000c0001067983 */ /* 0x00aea40000100800 */
[----:B--2---:R-:W-:-:S04]  /*2000*/  LOP3.LUT R6, R6, 0x1, RZ, 0xfc, !PT ;  /* 0x0000000106067812 */ /* 0x004fc800078efcff */
[----:B------:R-:W-:-:S13]  /*2010*/  ISETP.NE.AND P0, PT, R6, 0x3, PT ;  /* 0x000000030600780c */ /* 0x000fda0003f05270 */
[----:B------:R-:W-:Y:S05]  /*2020*/  @!P0 BRA `(.L_x_3370) ;  /* 0x0000000000048947 */ /* 0x000fea0003800000 */
[----:B------:R-:W-:Y:S01]  /*2030*/  BPT.TRAP 0x1 ;  /* 0x000000040000795c */ /* 0x000fe20000300000 */
.L_x_3370:
[----:B------:R-:W-:Y:S02]  /*2040*/  LEA R6, R0, R17, 0x3 ;  /* 0x0000001100067211 */ /* 0x000fe400078e18ff */
[----:B------:R-:W-:-:S04]  /*2050*/  SHF.L.U32 R19, R4, 0x1f, RZ ;  /* 0x0000001f04137819 */ /* 0x000fc800000006ff */
[----:B------:R1:W2:Y:S01]  /*2060*/  SYNCS.PHASECHK.TRANS64.TRYWAIT P1, [R6+URZ+0x26810], R19 ;  /* 0x02681013060075a7 */ /* 0x0002a2000802017f */
[----:B------:R-:W-:Y:S05]  /*2070*/  @!P0 BRA `(.L_x_3371) ;  /* 0x0000000000048947 */ /* 0x000fea0003800000 */
[----:B------:R-:W-:Y:S01]  /*2080*/  BPT.TRAP 0x1 ;  /* 0x000000040000795c */ /* 0x000fe20000300000 */
.L_x_3371:
[----:B------:R-:W-:-:S05]  /*2090*/  VIADD R7, R17, 0xe000 ;  /* 0x0000e00011077836 */ /* 0x000fca0000000000 */
[----:B------:R-:W-:-:S04]  /*20a0*/  SHF.R.U32.HI R7, RZ, 0x4, R7 ;  /* 0x00000004ff077819 */ /* 0x000fc80000011607 */
[----:B------:R-:W-:Y:S01]  /*20b0*/  LOP3.LUT R7, R7, 0x3fff, RZ, 0xc0, !PT ;  /* 0x00003fff07077812 */ /* 0x000fe200078ec0ff */
[----:B--2---:R-:W-:Y:S06]  /*20c0*/  @P1 BRA `(.L_x_3372) ;  /* 0x0000000000081947 */ /* 0x004fec0003800000 */
[----:B------:R-:W2:Y:S02]  /*20d0*/  SYNCS.PHASECHK.TRANS64.TRYWAIT P1, [R6+URZ+0x26810], R19 ;  /* 0x02681013060075a7 */ /* 0x000ea4000802017f */
[----:B--2---:R-:W-:Y:S05]  /*20e0*/  @!P1 BRA `(.L_x_3373) ;  /* 0x000000c400209947 */ /* 0x004fea0003800000 */
.L_x_3372:
[----:B------:R-:W-:Y:S05]  /*20f0*/  WARPSYNC.ALL ;  /* 0x0000000000007948 */ /* 0x000fea0003800000 */
[----:B------:R-:W-:Y:S01]  /*2100*/  LOP3.LUT R11, R7, 0x10000, RZ, 0xfc, !PT ;  /* 0x00010000070b7812 */ /* 0x000fe200078efcff */
[----:B------:R-:W-:Y:S01]  /*2110*/  IMAD R10, R5, 0x2000, R17 ;  /* 0x00002000050a7824 */ /* 0x000fe200078e0211 */
[----:B------:R-:W3:Y:S04]  /*2120*/  LDL R14, [R1+0x8] ;  /* 0x00000800010e7983 */ /* 0x000ee80000100800 */
[----:B------:R-:W-:Y:S01]  /*2130*/  R2UR UR9, R10 ;  /* 0x000000000a0972ca */ /* 0x000fe200000e0000 */
[----:B------:R-:W-:Y:S01]  /*2140*/  IMAD R11, R0, 0x300, R11 ;  /* 0x00000300000b7824 */ /* 0x000fe200078e020b */
[----:B------:R-:W4:Y:S04]  /*2150*/  LDL R13, [R1] ;  /* 0x00000000010d7983 */ /* 0x000f280000100800 */
[----:B------:R-:W-:Y:S01]  /*2160*/  R2UR UR8, R11 ;  /* 0x000000000b0872ca */ /* 0x000fe200000e0000 */
[----:B------:R-:W5:Y:S06]  /*2170*/  LDL R12, [R1+0x4] ;  /* 0x00000400010c7983 */ /* 0x000f6c0000100800 */
        /* <DEDUP_REMOVED lines=30> */
[C---:B---3--:R-:W-:Y:S01]  /*2360*/  IMAD R10, R0.reuse, 0x80, R14 ;  /* 0x00000080000a7824 */ /* 0x048fe200078e020e */
[C---:B-----5:R-:W-:Y:S01]  /*2370*/  LEA R12, R0.reuse, R12, 0x7 ;  /* 0x0000000c000c7211 */ /* 0x060fe200078e38ff */
[----:B----4-:R-:W-:Y:S02]  /*2380*/  IMAD R14, R0, 0x80, R13 ;  /* 0x00000080000e7824 */ /* 0x010fe400078e020d */
[C---:B------:R-:W-:Y:S02]  /*2390*/  IMAD R10, R3.reuse, 0x2, R10 ;  /* 0x00000002030a7824 */ /* 0x040fe400078e020a */
[C---:B------:R-:W-:Y:S01]  /*23a0*/  IMAD R18, R3.reuse, 0x2, R12 ;  /* 0x0000000203127824 */ /* 0x040fe200078e020c */
[----:B------:R-:W-:Y:S01]  /*23b0*/  LEA R20, R3, R14, 0x1 ;  /* 0x0000000e03147211 */ /* 0x000fe200078e08ff */
[--C-:B------:R-:W-:Y:S02]  /*23c0*/  IMAD R14, R10, 0x4, R17.reuse ;  /* 0x000000040a0e7824 */ /* 0x100fe400078e0211 */
[----:B------:R-:W-:-:S02]  /*23d0*/  IMAD R12, R18, 0x4, R17 ;  /* 0x00000004120c7824 */ /* 0x000fc400078e0211 */
[----:B------:R-:W-:Y:S01]  /*23e0*/  IMAD R15, R20, 0x4, R17 ;  /* 0x00000004140f7824 */ /* 0x000fe200078e0211 */
[----:B------:R-:W-:-:S05]  /*23f0*/  IADD3 R13, R17, 0x1a000, RZ ;  /* 0x0001a000110d7810 */ /* 0x000fca0007ffe0ff */
[--C-:B------:R-:W-:Y:S02]  /*2400*/  IMAD R184, R10, 0x4, R13.reuse ;  /* 0x000000040ab87824 */ /* 0x100fe400078e020d */
[--C-:B------:R-:W-:Y:S02]  /*2410*/  IMAD R11, R18, 0x4, R13.reuse ;  /* 0x00000004120b7824 */ /* 0x100fe400078e020d */
[----:B------:R-:W-:Y:S01]  /*2420*/  IMAD R13, R20, 0x4, R13 ;  /* 0x00000004140d7824 */ /* 0x000fe200078e020d */
[----:B------:R-:W-:Y:S02]  /*2430*/  WARPGROUP.DEPBAR.LE gsb0, 0x0 ;  /* 0x00008000000079c5 */ /* 0x000fe40000010000 */
[----:B------:R-:W3:Y:S04]  /*2440*/  LDS R14, [R14+0x1a000] ;  /* 0x01a000000e0e7984 */ /* 0x000ee80000000800 */
[----:B------:R-:W4:Y:S04]  /*2450*/  LDS R12, [R12+0x1a000] ;  /* 0x01a000000c0c7984 */ /* 0x000f280000000800 */
[----:B------:R-:W1:Y:S01]  /*2460*/  LDS R15, [R15+0x1a000] ;  /* 0x01a000000f0f7984 */ /* 0x000e620000000800 */
[----:B------:R-:W-:Y:S05]  /*2470*/  @!P0 BRA `(.L_x_3374) ;  /* 0x0000000000048947 */ /* 0x000fea0003800000 */
[----:B------:R-:W-:Y:S01]  /*2480*/  BPT.TRAP 0x1 ;  /* 0x000000040000795c */ /* 0x000fe20000300000 */
.L_x_3374:
[----:B------:R1:W1:Y:S01]  /*2490*/  SYNCS.PHASECHK.TRANS64.TRYWAIT P1, [R6+URZ+0x26830], R19 ;  /* 0x02683013060075a7 */ /* 0x000262000802017f */
[----:B------:R-:W-:Y:S05]  /*24a0*/  @!P0 BRA `(.L_x_3375) ;  /* 0x0000000000048947 */ /* 0x000fea0003800000 */
[----:B------:R-:W-:Y:S01]  /*24b0*/  BPT.TRAP 0x1 ;  /* 0x000000040000795c */ /* 0x000fe20000300000 */
.L_x_3375:
[----:B------:R-:W-:-:S04]  /*24c0*/  IADD3 R10, R17, 0x14000, RZ ;  /* 0x00014000110a7810 */ /* 0x000fc80007ffe0ff */
[----:B------:R-:W-:-:S04]  /*24d0*/  SHF.R.U32.HI R10, RZ, 0x4, R10 ;  /* 0x00000004ff0a7819 */ /* 0x000fc8000001160a */
[----:B------:R-:W-:-:S04]  /*24e0*/  LOP3.LUT R10, R10, 0x3fff, RZ, 0xc0, !PT ;  /* 0x00003fff0a0a7812 */ /* 0x000fc800078ec0ff */
[----:B------:R-:W-:Y:S01]  /*24f0*/  LOP3.LUT R21, R10, 0x10000, RZ, 0xfc, !PT ;  /* 0x000100000a157812 */ /* 0x000fe200078efcff */
[----:B-1----:R-:W-:Y:S06]  /*2500*/  @P1 BRA `(.L_x_3376) ;  /* 0x0000000000081947 */ /* 0x002fec0003800000 */
[----:B------:R-:W1:Y:S02]  /*2510*/  SYNCS.PHASECHK.TRANS64.TRYWAIT P1, [R6+URZ+0x26830], R19 ;  /* 0x02683013060075a7 */ /* 0x000e64000802017f */
[----:B-1----:R-:W-:Y:S05]  /*2520*/  @!P1 BRA `(.L_x_3377) ;  /* 0x000000c000249947 */ /* 0x002fea0003800000 */
.L_x_3376:
        /* <DEDUP_REMOVED lines=11> */
[----:B---3--:R-:W1:Y:S01]  /*25e0*/  SHFL.IDX PT, R227, R14, R9, 0x1f ;  /* 0x00001f090ee37589 */ /* 0x008e6200000e0000 */
[----:B------:R-:W-:Y:S01]  /*25f0*/  ULOP3.LUT UR9, UR9, 0x10000, URZ, 0xfc, !UPT ;  /* 0x0001000009097892 */ /* 0x000fe2000f8efc3f */
[----:B------:R-:W-:Y:S01]  /*2600*/  FMUL.FTZ R22, R77, UR10 ;  /* 0x0000000a4d167c20 */ /* 0x000fe20008410000 */
[----:B------:R-:W-:Y:S01]  /*2610*/  FMUL.FTZ R77, R84, UR10 ;  /* 0x0000000a544d7c20 */ /* 0x000fe20008410000 */
[----:B------:R-:W-:Y:S01]  /*2620*/  FMUL.FTZ R84, R91, UR10 ;  /* 0x0000000a5b547c20 */ /* 0x000fe20008410000 */
[----:B------:R-:W-:Y:S01]  /*2630*/  FMUL.FTZ R91, R98, UR10 ;  /* 0x0000000a625b7c20 */ /* 0x000fe20008410000 */
[----:B------:R-:W-:Y:S01]  /*2640*/  FMUL.FTZ R23, R78, UR10 ;  /* 0x0000000a4e177c20 */ /* 0x000fe20008410000 */
[----:B------:R-:W-:Y:S01]  /*2650*/  IMAD R98, R16, -0x60, R236 ;  /* 0xffffffa010627824 */ /* 0x000fe200078e02ec */
        /* <DEDUP_REMOVED lines=10> */
[----:B------:R-:W-:-:S02]  /*2700*/  IMAD R99, R3, -0x2, R98 ;  /* 0xfffffffe03637824 */ /* 0x000fc400078e0262 */
[----:B------:R-:W-:Y:S01]  /*2710*/  FMUL.FTZ R235, R73, UR10 ;  /* 0x0000000a49eb7c20 */ /* 0x000fe20008410000 */
[----:B------:R-:W-:Y:S01]  /*2720*/  FMUL.FTZ R18, R72, UR10 ;  /* 0x0000000a48127c20 */ /* 0x000fe20008410000 */
[----:B------:R-:W-:Y:S01]  /*2730*/  FMUL.FTZ R73, R80, UR10 ;  /* 0x0000000a50497c20 */ /* 0x000fe20008410000 */
[----:B------:R-:W-:Y:S02]  /*2740*/  IMAD.IADD R99, R99, 0x1, -R8 ;  /* 0x0000000163637824 */ /* 0x000fe400078e0a08 */
[----:B------:R-:W-:Y:S01]  /*2750*/  FMUL.FTZ R20, R75, UR10 ;  /* 0x0000000a4b147c20 */ /* 0x000fe20008410000 */
[----:B--2---:R-:W-:Y:S01]  /*2760*/  FMUL.FTZ R19, R74, UR10 ;  /* 0x0000000a4a137c20 */ /* 0x004fe20008410000 */
[----:B------:R-:W-:Y:S01]  /*2770*/  FMUL.FTZ R75, R82, UR10 ;  /* 0x0000000a524b7c20 */ /* 0x000fe20008410000 */
[C---:B------:R-:W-:Y:S01]  /*2780*/  VIADD R222, R99.reuse, 0x8 ;  /* 0x0000000863de7836 */ /* 0x040fe20000000000 */
[----:B------:R-:W-:Y:S01]  /*2790*/  SEL R208, R99, 0x60, P2 ;  /* 0x0000006063d07807 */ /* 0x000fe20001000000 */
        /* <DEDUP_REMOVED lines=11> */
[----:B------:R-:W-:Y:S01]  /*2850*/  ISETP.GT.AND P6, PT, R208, RZ, PT ;  /* 0x000000ffd000720c */ /* 0x000fe20003fc4270 */
[----:B------:R-:W-:Y:S01]  /*2860*/  FMUL.FTZ R21, R76, UR10 ;  /* 0x0000000a4c157c20 */ /* 0x000fe20008410000 */
[C---:B------:R-:W-:Y:S01]  /*2870*/  ISETP.GT.AND P4, PT, R208.reuse, 0x10, PT ;  /* 0x00000010d000780c */ /* 0x040fe20003f84270 */
[----:B------:R-:W-:Y:S01]  /*2880*/  FMUL.FTZ R76, R83, UR10 ;  /* 0x0000000a534c7c20 */ /* 0x000fe20008410000 */
[----:B------:R-:W-:Y:S01]  /*2890*/  ISETP.GT.AND P5, PT, R208, 0x1, PT ;  /* 0x00000001d000780c */ /* 0x000fe20003fa4270 */
[----:B------:R-:W-:Y:S01]  /*28a0*/  FMUL.FTZ R81, R88, UR10 ;  /* 0x0000000a58517c20 */ /* 0x000fe20008410000 */
[----:B------:R-:W-:Y:S01]  /*28b0*/  FMUL.FTZ R83, R90, UR10 ;  /* 0x0000000a5a537c20 */ /* 0x000fe20008410000 */
[----:B------:R-:W5:Y:S01]  /*28c0*/  MUFU.TANH R235, R235 ;  /* 0x000000eb00eb7308 */ /* 0x000f620000002400 */
[----:B--2---:R-:W-:Y:S01]  /*28d0*/  FSEL R210, R18, -INF , !P6 ;  /* 0xff80000012d27808 */ /* 0x004fe20007000000 */
[----:B------:R-:W-:Y:S01]  /*28e0*/  FMUL.FTZ R191, R110, UR10 ;  /* 0x0000000a6ebf7c20 */ /* 0x000fe20008410000 */
[----:B------:R-:W-:Y:S01]  /*28f0*/  ISETP.GT.AND P6, PT, R208, 0x11, PT ;  /* 0x00000011d000780c */ /* 0x000fe20003fc4270 */
[----:B------:R-:W-:Y:S01]  /*2900*/  FMUL.FTZ R88, R95, UR10 ;  /* 0x0000000a5f587c20 */ /* 0x000fe20008410000 */
[----:B------:R-:W-:Y:S01]  /*2910*/  SEL R222, R222, 0x60, P1 ;  /* 0x00000060dede7807 */ /* 0x000fe20000800000 */
[----:B------:R-:W-:Y:S01]  /*2920*/  FMUL.FTZ R90, R97, UR10 ;  /* 0x0000000a615a7c20 */ /* 0x000fe20008410000 */
[----:B------:R-:W-:Y:S01]  /*2930*/  FMUL.FTZ R193, R109, UR10 ;  /* 0x0000000a6dc17c20 */ /* 0x000fe20008410000 */
[----:B------:R-:W2:Y:S01]  /*2940*/  MUFU.TANH R74, R74 ;  /* 0x0000004a004a7308 */ /* 0x000ea20000002400 */
[----:B---3--:R-:W-:Y:S01]  /*2950*/  FSEL R188, R73, -INF , !P4 ;  /* 0xff80000049bc7808 */ /* 0x008fe20006000000 */
[----:B------:R-:W-:Y:S01]  /*2960*/  FMUL.FTZ R89, R96, UR10 ;  /* 0x0000000a60597c20 */ /* 0x000fe20008410000 */
[----:B------:R-:W-:Y:S01]  /*2970*/  ISETP.GT.AND P4, PT, R208, 0x21, PT ;  /* 0x00000021d000780c */ /* 0x000fe20003f84270 */
[----:B------:R-:W-:Y:S01]  /*2980*/  FMUL.FTZ R96, R103, UR10 ;  /* 0x0000000a67607c20 */ /* 0x000fe20008410000 */
[----:B------:R-:W-:Y:S01]  /*2990*/  FMUL.FTZ R95, R102, UR10 ;  /* 0x0000000a665f7c20 */ /* 0x000fe20008410000 */
[----:B------:R-:W-:Y:S01]  /*29a0*/  FMUL.FTZ R103, R108, UR10 ;  /* 0x0000000a6c677c20 */ /* 0x000fe20008410000 */
[----:B------:R-:W-:Y:S01]  /*29b0*/  FMUL.FTZ R215, R114, UR10 ;  /* 0x0000000a72d77c20 */ /* 0x000fe20008410000 */
[----:B------:R-:W3:Y:S01]  /*29c0*/  MUFU.TANH R82, R82 ;  /* 0x0000005200527308 */ /* 0x000ee20000002400 */
[----:B-----5:R-:W-:Y:S01]  /*29d0*/  FSEL R220, R235, -INF , !P5 ;  /* 0xff800000ebdc7808 */ /* 0x020fe20006800000 */
[----:B------:R-:W-:Y:S01]  /*29e0*/  VIADD R114, R9, 0x4 ;  /* 0x0000000409727836 */ /* 0x000fe20000000000 */
[----:B------:R-:W-:Y:S01]  /*29f0*/  ISETP.GT.AND P5, PT, R208, 0x18, PT ;  /* 0x00000018d000780c */ /* 0x000fe20003fa4270 */
[----:B------:R-:W-:Y:S01]  /*2a00*/  FMUL.FTZ R97, R104, UR10 ;  /* 0x0000000a68617c20 */ /* 0x000fe20008410000 */
[----:B------:R-:W-:Y:S01]  /*2a10*/  FMUL.FTZ R98, R105, UR10 ;  /* 0x0000000a69627c20 */ /* 0x000fe20008410000 */
[----:B------:R-:W-:Y:S01]  /*2a20*/  ISETP.GT.AND P2, PT, R208, 0x9, PT ;  /* 0x00000009d000780c */ /* 0x000fe20003f44270 */
[----:B------:R-:W-:Y:S01]  /*2a30*/  FMUL.FTZ R194, R106, UR10 ;  /* 0x0000000a6ac27c20 */ /* 0x000fe20008410000 */
[----:B------:R-:W-:Y:S01]  /*2a40*/  MUFU.TANH R77, R77 ;  /* 0x0000004d004d7308 */ /* 0x000fe20000002400 */
[----:B--2---:R-:W-:Y:S01]  /*2a50*/  FSEL R187, R74, -INF , !P6 ;  /* 0xff8000004abb7808 */ /* 0x004fe20007000000 */
[----:B------:R-:W-:Y:S01]  /*2a60*/  FMUL.FTZ R195, R107, UR10 ;  /* 0x0000000a6bc37c20 */ /* 0x000fe20008410000 */
[----:B------:R-:W-:Y:S01]  /*2a70*/  ISETP.GT.AND P6, PT, R208, 0x28, PT ;  /* 0x00000028d000780c */ /* 0x000fe20003fc4270 */
[----:B------:R-:W-:Y:S01]  /*2a80*/  FMUL.FTZ R102, R112, UR10 ;  /* 0x0000000a70667c20 */ /* 0x000fe20008410000 */
[C---:B------:R-:W-:Y:S01]  /*2a90*/  ISETP.GT.AND P3, PT, R208.reuse, 0x8, PT ;  /* 0x00000008d000780c */ /* 0x040fe20003f64270 */
[----:B------:R-:W-:Y:S01]  /*2aa0*/  FMUL.FTZ R192, R111, UR10 ;  /* 0x0000000a6fc07c20 */ /* 0x000fe20008410000 */
[----:B------:R-:W-:Y:S01]  /*2ab0*/  ISETP.GT.AND P1, PT, R208, 0x40, PT ;  /* 0x00000040d000780c */ /* 0x000fe20003f24270 */
[----:B------:R-:W2:Y:S01]  /*2ac0*/  MUFU.TANH R85, R85 ;  /* 0x0000005500557308 */ /* 0x000ea20000002400 */
[----:B---3--:R-:W-:Y:S01]  /*2ad0*/  FSEL R199, R82, -INF , !P4 ;  /* 0xff80000052c77808 */ /* 0x008fe20006000000 */
[----:B------:R-:W-:Y:S01]  /*2ae0*/  FMUL.FTZ R113, R113, UR10 ;  /* 0x0000000a71717c20 */ /* 0x000fe20008410000 */
[----:B------:R-:W-:Y:S01]  /*2af0*/  ISETP.GT.AND P4, PT, R208, 0x38, PT ;  /* 0x00000038d000780c */ /* 0x000fe20003f84270 */
[----:B------:R-:W3:Y:S01]  /*2b00*/  SHFL.IDX PT, R218, R14, R114, 0x1f ;  /* 0x00001f720eda7589 */ /* 0x000ee200000e0000 */
[----:B------:R-:W-:Y:S01]  /*2b10*/  FMUL.FTZ R224, R119, UR10 ;  /* 0x0000000a77e07c20 */ /* 0x000fe20008410000 */
[----:B------:R-:W-:Y:S01]  /*2b20*/  IADD3 R119, R9, 0x18, RZ ;  /* 0x0000001809777810 */ /* 0x000fe20007ffe0ff */
[----:B------:R-:W-:Y:S01]  /*2b30*/  IMAD R10, R0, 0x300, R10 ;  /* 0x00000300000a7824 */ /* 0x000fe200078e020a */
[----:B------:R-:W5:Y:S03]  /*2b40*/  MUFU.TANH R93, R93 ;  /* 0x0000005d005d7308 */ /* 0x000f660000002400 */
[----:B------:R-:W4:Y:S05]  /*2b50*/  SHFL.IDX PT, R225, R14, R119, 0x1f ;  /* 0x00001f770ee17589 */ /* 0x000f2a00000e0000 */
[----:B------:R-:W-:Y:S01]  /*2b60*/  MUFU.TANH R86, R86 ;  /* 0x0000005600567308 */ /* 0x000fe20000002400 */
[----:B--2---:R-:W-:-:S02]  /*2b70*/  FSEL R110, R85, -INF , !P6 ;  /* 0xff800000556e7808 */ /* 0x004fc40007000000 */
[----:B------:R-:W-:-:S05]  /*2b80*/  ISETP.GT.AND P6, PT, R208, 0x39, PT ;  /* 0x00000039d000780c */ /* 0x000fca0003fc4270 */
[----:B------:R-:W2:Y:S01]  /*2b90*/  MUFU.TANH R20, R20 ;  /* 0x0000001400147308 */ /* 0x000ea20000002400 */
[----:B-----5:R-:W-:Y:S02]  /*2ba0*/  FSEL R189, R93, -INF , !P4 ;  /* 0xff8000005dbd7808 */ /* 0x020fe40006000000 */
[----:B------:R-:W-:-:S05]  /*2bb0*/  ISETP.GT.AND P4, PT, R222, 0x1, PT ;  /* 0x00000001de00780c */ /* 0x000fca0003f84270 */
[----:B------:R-:W5:Y:S01]  /*2bc0*/  MUFU.TANH R94, R94 ;  /* 0x0000005e005e7308 */ /* 0x000f620000002400 */
[----:B------:R-:W-:Y:S02]  /*2bd0*/  WARPGROUP.DEPBAR.LE gsb0, 0x0 ;  /* 0x00008000000079c5 */ /* 0x000fe40000010000 */
[----:B------:R-:W-:-:S05]  /*2be0*/  WARPGROUP.ARRIVE ;  /* 0x00000000000079c5 */ /* 0x000fca0000000000 */
[----:B------:R-:W-:Y:S01]  /*2bf0*/  MUFU.TANH R19, R19 ;  /* 0x0000001300137308 */ /* 0x000fe20000002400 */
[----:B--2---:R-:W-:Y:S01]  /*2c00*/  FSEL R219, R20, -INF , !P4 ;  /* 0xff80000014db7808 */ /* 0x004fe20006000000 */
[----:B------:R-:W-:Y:S01]  /*2c10*/  HGMMA.64x96x16.F32 R24, gdesc[UR4], R24, gsb0 ;  /* 0x01600000041879f0 */ /* 0x000fe20008000818 */
[----:B------:R-:W-:Y:S01]  /*2c20*/  UIADD3 UR6, UR8, 0x4, URZ ;  /* 0x0000000408067890 */ /* 0x000fe2000fffe03f */
[----:B------:R-:W-:Y:S01]  /*2c30*/  ISETP.GT.AND P4, PT, R222, 0x10, PT ;  /* 0x00000010de00780c */ /* 0x000fe20003f84270 */
[----:B------:R-:W-:Y:S01]  /*2c40*/  UIADD3 UR4, UR9, 0x4, URZ ;  /* 0x0000000409047890 */ /* 0x000fe2000fffe03f */
[----:B------:R-:W-:Y:S01]  /*2c50*/  UMOV UR7, 0x40000040 ;  /* 0x4000004000077882 */ /* 0x000fe20000000000 */
[----:B------:R-:W-:Y:S01]  /*2c60*/  UMOV UR5, 0x40000040 ;  /* 0x4000004000057882 */ /* 0x000fe20000000000 */
[----:B------:R-:W2:Y:S01]  /*2c70*/  MUFU.TANH R23, R23 ;  /* 0x0000001700177308 */ /* 0x000ea20000002400 */
[----:B-----5:R-:W-:Y:S02]  /*2c80*/  FSEL R109, R94, -INF , !P6 ;  /* 0xff8000005e6d7808 */ /* 0x020fe40007000000 */
[----:B------:R-:W-:-:S05]  /*2c90*/  ISETP.GT.AND P6, PT, R222, 0x8, PT ;  /* 0x00000008de00780c */ /* 0x000fca0003fc4270 */
[----:B------:R-:W5:Y:S08]  /*2ca0*/  MUFU.TANH R75, R75 ;  /* 0x0000004b004b7308 */ /* 0x000f700000002400 */
[----:B------:R-:W-:Y:S01]  /*2cb0*/  MUFU.TANH R72, R72 ;  /* 0x0000004800487308 */ /* 0x000fe20000002400 */
[----:B--2---:R-:W-:Y:S02]  /*2cc0*/  FSEL R206, R23, -INF , !P6 ;  /* 0xff80000017ce7808 */ /* 0x004fe40007000000 */
[----:B------:R-:W-:-:S05]  /*2cd0*/  ISETP.GT.AND P6, PT, R222, 0x11, PT ;  /* 0x00000011de00780c */ /* 0x000fca0003fc4270 */
[----:B------:R-:W2:Y:S01]  /*2ce0*/  MUFU.TANH R22, R22 ;  /* 0x0000001600167308 */ /* 0x000ea20000002400 */
[----:B-----5:R-:W-:Y:S02]  /*2cf0*/  FSEL R201, R75, -INF , !P4 ;  /* 0xff8000004bc97808 */ /* 0x020fe40006000000 */
[----:B------:R-:W-:-:S05]  /*2d00*/  ISETP.GT.AND P4, PT, R222, 0x19, PT ;  /* 0x00000019de00780c */ /* 0x000fca0003f84270 */
[----:B------:R-:W5:Y:S08]  /*2d10*/  MUFU.TANH R76, R76 ;  /* 0x0000004c004c7308 */ /* 0x000f700000002400 */
[----:B------:R-:W1:Y:S01]  /*2d20*/  MUFU.TANH R80, R80 ;  /* 0x0000005000507308 */ /* 0x000e620000002400 */
[----:B--2---:R-:W-:Y:S02]  /*2d30*/  FSEL R106, R22, -INF , !P2 ;  /* 0xff800000166a7808 */ /* 0x004fe40005000000 */
[----:B------:R-:W-:-:S05]  /*2d40*/  ISETP.GT.AND P2, PT, R208, 0x20, PT ;  /* 0x00000020d000780c */ /* 0x000fca0003f44270 */
[----:B------:R-:W2:Y:S01]  /*2d50*/  MUFU.TANH R21, R21 ;  /* 0x0000001500157308 */ /* 0x000ea20000002400 */
[----:B-----5:R-:W-:Y:S02]  /*2d60*/  FSEL R186, R76, -INF , !P6 ;  /* 0xff8000004cba7808 */ /* 0x020fe40007000000 */
[----:B------:R-:W-:-:S05]  /*2d70*/  ISETP.GT.AND P6, PT, R222, 0x20, PT ;  /* 0x00000020de00780c */ /* 0x000fca0003fc4270 */
[----:B------:R-:W-:Y:S01]  /*2d80*/  MUFU.TANH R79, R79 ;  /* 0x0000004f004f7308 */ /* 0x000fe20000002400 */
[----:B-1----:R-:W-:Y:S02]  /*2d90*/  FSEL R112, R80, -INF , !P4 ;  /* 0xff80000050707808 */ /* 0x002fe40006000000 */
[----:B------:R-:W-:-:S05]  /*2da0*/  ISETP.GT.AND P4, PT, R222, 0x28, PT ;  /* 0x00000028de00780c */ /* 0x000fca0003f84270 */
[----:B------:R-:W1:Y:S01]  /*2db0*/  MUFU.TANH R81, R81 ;  /* 0x0000005100517308 */ /* 0x000e620000002400 */
[----:B--2---:R-:W-:Y:S02]  /*2dc0*/  FSEL R207, R21, -INF , !P3 ;  /* 0xff80000015cf7808 */ /* 0x004fe40005800000 */
[----:B------:R-:W-:-:S05]  /*2dd0*/  ISETP.GT.AND P3, PT, R208, 0x19, PT ;  /* 0x00000019d000780c */ /* 0x000fca0003f64270 */
[----:B------:R-:W2:Y:S08]  /*2de0*/  MUFU.TANH R83, R83 ;  /* 0x0000005300537308 */ /* 0x000eb00000002400 */
[----:B------:R-:W5:Y:S01]  /*2df0*/  MUFU.TANH R87, R87 ;  /* 0x0000005700577308 */ /* 0x000f620000002400 */
[----:B-1----:R-:W-:Y:S02]  /*2e00*/  FSEL R111, R81, -INF , !P2 ;  /* 0xff800000516f7808 */ /* 0x002fe40005000000 */
[----:B------:R-:W-:-:S05]  /*2e10*/  ISETP.GT.AND P2, PT, R208, 0x31, PT ;  /* 0x00000031d000780c */ /* 0x000fca0003f44270 */
[----:B------:R-:W1:Y:S01]  /*2e20*/  MUFU.TANH R78, R78 ;  /* 0x0000004e004e7308 */ /* 0x000e620000002400 */
[----:B--2---:R-:W-:Y:S02]  /*2e30*/  FSEL R190, R83, -INF , !P6 ;  /* 0xff80000053be7808 */ /* 0x004fe40007000000 */
[C---:B------:R-:W-:Y:S01]  /*2e40*/  ISETP.GT.AND P6, PT, R222.reuse, 0x29, PT ;  /* 0x00000029de00780c */ /* 0x040fe20003fc4270 */
[----:B------:R-:W-:Y:S02]  /*2e50*/  WARPGROUP.DEPBAR.LE gsb0, 0x0 ;  /* 0x00008000000079c5 */ /* 0x000fe40000010000 */
[----:B------:R-:W-:Y:S02]  /*2e60*/  WARPGROUP.ARRIVE ;  /* 0x00000000000079c5 */ /* 0x000fe40000000000 */
[----:B------:R-:W-:Y:S01]  /*2e70*/  MUFU.TANH R84, R84 ;  /* 0x0000005400547308 */ /* 0x000fe20000002400 */
[----:B-----5:R-:W-:Y:S02]  /*2e80*/  FSEL R200, R87, -INF , !P4 ;  /* 0xff80000057c87808 */ /* 0x020fe40006000000 */
[----:B------:R-:W-:Y:S01]  /*2e90*/  ISETP.GT.AND P4, PT, R222, 0x31, PT ;  /* 0x00000031de00780c */ /* 0x000fe20003f84270 */
[----:B------:R-:W-:Y:S01]  /*2ea0*/  HGMMA.64x96x16.F32 R24, gdesc[UR4], R24, gsb0 ;  /* 0x01600000041879f0 */ /* 0x000fe20008000818 */
[----:B------:R-:W-:Y:S01]  /*2eb0*/  UIADD3 UR6, UR8, 0x6, URZ ;  /* 0x0000000608067890 */ /* 0x000fe2000fffe03f */
[----:B-1----:R-:W-:Y:S01]  /*2ec0*/  FSEL R101, R78, -INF , !P3 ;  /* 0xff8000004e657808 */ /* 0x002fe20005800000 */
[----:B------:R-:W-:Y:S01]  /*2ed0*/  UIADD3 UR4, UR9, 0x6, URZ ;  /* 0x0000000609047890 */ /* 0x000fe2000fffe03f */
[----:B------:R-:W1:Y:S01]  /*2ee0*/  MUFU.TANH R88, R88 ;  /* 0x0000005800587308 */ /* 0x000e620000002400 */
[----:B------:R-:W-:Y:S01]  /*2ef0*/  UMOV UR7, 0x40000040 ;  /* 0x4000004000077882 */ /* 0x000fe20000000000 */
[----:B------:R-:W-:Y:S01]  /*2f00*/  UMOV UR5, 0x40000040 ;  /* 0x4000004000057882 */ /* 0x000fe20000000000 */
[----:B------:R-:W-:-:S05]  /*2f10*/  ISETP.GT.AND P3, PT, R208, 0x30, PT ;  /* 0x00000030d000780c */ /* 0x000fca0003f64270 */
[----:B------:R-:W2:Y:S08]  /*2f20*/  MUFU.TANH R90, R90 ;  /* 0x0000005a005a7308 */ /* 0x000eb00000002400 */
[----:B------:R-:W5:Y:S01]  /*2f30*/  MUFU.TANH R92, R92 ;  /* 0x0000005c005c7308 */ /* 0x000f620000002400 */
[----:B-1----:R-:W-:Y:S02]  /*2f40*/  FSEL R203, R88, -INF , !P6 ;  /* 0xff80000058cb7808 */ /* 0x002fe40007000000 */
[----:B------:R-:W-:-:S05]  /*2f50*/  ISETP.GT.AND P6, PT, R222, 0x38, PT ;  /* 0x00000038de00780c */ /* 0x000fca0003fc4270 */
[----:B------:R-:W1:Y:S01]  /*2f60*/  MUFU.TANH R89, R89 ;  /* 0x0000005900597308 */ /* 0x000e620000002400 */
[----:B--2---:R-:W-:Y:S02]  /*2f70*/  FSEL R198, R90, -INF , !P2 ;  /* 0xff8000005ac67808 */ /* 0x004fe40005000000 */
[----:B------:R-:W-:-:S05]  /*2f80*/  ISETP.GT.AND P2, PT, R208, 0x48, PT ;  /* 0x00000048d000780c */ /* 0x000fca0003f44270 */
[----:B------:R-:W-:Y:S01]  /*2f90*/  MUFU.TANH R91, R91 ;  /* 0x0000005b005b7308 */ /* 0x000fe20000002400 */
[----:B-----5:R-:W-:Y:S02]  /*2fa0*/  FSEL R104, R92, -INF , !P4 ;  /* 0xff8000005c687808 */ /* 0x020fe40006000000 */
[----:B------:R-:W-:-:S05]  /*2fb0*/  ISETP.GT.AND P4, PT, R208, 0x49, PT ;  /* 0x00000049d000780c */ /* 0x000fca0003f84270 */
[----:B------:R-:W2:Y:S01]  /*2fc0*/  MUFU.TANH R95, R95 ;  /* 0x0000005f005f7308 */ /* 0x000ea20000002400 */
[----:B-1----:R-:W-:Y:S02]  /*2fd0*/  FSEL R105, R89, -INF , !P3 ;  /* 0xff80000059697808 */ /* 0x002fe40005800000 */
[----:B------:R-:W-:-:S05]  /*2fe0*/  ISETP.GT.AND P3, PT, R208, 0x41, PT ;  /* 0x00000041d000780c */ /* 0x000fca0003f64270 */
[----:B------:R-:W1:Y:S08]  /*2ff0*/  MUFU.TANH R103, R103 ;  /* 0x0000006700677308 */ /* 0x000e700000002400 */
[----:B------:R-:W5:Y:S01]  /*3000*/  MUFU.TANH R193, R193 ;  /* 0x000000c100c17308 */ /* 0x000f620000002400 */
[----:B--2---:R-:W-:Y:S02]  /*3010*/  FSEL R185, R95, -INF , !P6 ;  /* 0xff8000005fb97808 */ /* 0x004fe40007000000 */
[----:B------:R-:W-:-:S05]  /*3020*/  ISETP.GT.AND P6, PT, R208, 0x50, PT ;  /* 0x00000050d000780c */ /* 0x000fca0003fc4270 */
[----:B------:R-:W-:Y:S01]  /*3030*/  MUFU.TANH R96, R96 ;  /* 0x0000006000607308 */ /* 0x000fe20000002400 */
[----:B-1----:R-:W-:Y:S02]  /*3040*/  FSEL R216, R103, -INF , !P2 ;  /* 0xff80000067d87808 */ /* 0x002fe40005000000 */
[----:B------:R-:W-:-:S05]  /*3050*/  ISETP.GT.AND P2, PT, R222, 0x40, PT ;  /* 0x00000040de00780c */ /* 0x000fca0003f44270 */
[----:B------:R-:W1:Y:S01]  /*3060*/  MUFU.TANH R97, R97 ;  /* 0x0000006100617308 */ /* 0x000e620000002400 */
[----:B-----5:R-:W-:Y:S02]  /*3070*/  FSEL R211, R193, -INF , !P4 ;  /* 0xff800000c1d37808 */ /* 0x020fe40006000000 */
[----:B------:R-:W-:-:S05]  /*3080*/  ISETP.GT.AND P4, PT, R222, 0x41, PT ;  /* 0x00000041de00780c */ /* 0x000fca0003f84270 */
[----:B------:R-:W2:Y:S08]  /*3090*/  MUFU.TANH R98, R98 ;  /* 0x0000006200627308 */ /* 0x000eb00000002400 */
[----:B------:R-:W5:Y:S01]  /*30a0*/  MUFU.TANH R194, R194 ;  /* 0x000000c200c27308 */ /* 0x000f620000002400 */
[----:B-1----:R-:W-:Y:S02]  /*30b0*/  FSEL R196, R97, -INF , !P1 ;  /* 0xff80000061c47808 */ /* 0x002fe40004800000 */
[----:B------:R-:W-:-:S05]  /*30c0*/  ISETP.GT.AND P1, PT, R208, 0x58, PT ;  /* 0x00000058d000780c */ /* 0x000fca0003f24270 */
[----:B------:R-:W1:Y:S01]  /*30d0*/  MUFU.TANH R195, R195 ;  /* 0x000000c300c37308 */ /* 0x000e620000002400 */
[----:B--2---:R-:W-:Y:S01]  /*30e0*/  FSEL R107, R98, -INF , !P3 ;  /* 0xff800000626b7808 */ /* 0x004fe20005800000 */
[----:B------:R-:W-:Y:S02]  /*30f0*/  WARPGROUP.DEPBAR.LE gsb0, 0x0 ;  /* 0x00008000000079c5 */ /* 0x000fe40000010000 */
[----:B------:R2:W4:Y:S01]  /*3100*/  LDS R99, [R184+0x380] ;  /* 0x00038000b8637984 */ /* 0x0005220000000800 */
[----:B------:R-:W-:Y:S01]  /*3110*/  WARPGROUP.ARRIVE ;  /* 0x00000000000079c5 */ /* 0x000fe20000000000 */
[----:B------:R-:W-:Y:S02]  /*3120*/  ISETP.GT.AND P3, PT, R208, 0x59, PT ;  /* 0x00000059d000780c */ /* 0x000fe40003f64270 */
[----:B------:R-:W-:Y:S01]  /*3130*/  MUFU.TANH R102, R102 ;  /* 0x0000006600667308 */ /* 0x000fe20000002400 */
[----:B-----5:R-:W-:Y:S02]  /*3140*/  FSEL R212, R194, -INF , !P2 ;  /* 0xff800000c2d47808 */ /* 0x020fe40005000000 */
[----:B------:R-:W-:Y:S01]  /*3150*/  HGMMA.64x96x16.F32 R24, gdesc[UR4], R24, gsb0 ;  /* 0x01600000041879f0 */ /* 0x000fe20008000818 */
[----:B--2---:R-:W-:Y:S01]  /*3160*/  FSEL R184, R77, -INF , !P5 ;  /* 0xff8000004db87808 */ /* 0x004fe20006800000 */
[----:B------:R-:W-:Y:S01]  /*3170*/  ULDC UR4, c[0x0][0x744] ;  /* 0x0001d10000047ab9 */ /* 0x000fe20000000800 */
[----:B------:R-:W-:Y:S01]  /*3180*/  ISETP.GT.AND P5, PT, R208, 0x29, PT ;  /* 0x00000029d000780c */ /* 0x000fe20003fa4270 */
[----:B------:R-:W-:Y:S01]  /*3190*/  FFMA.FTZ R214, R210, UR4, -R227 ;  /* 0x00000004d2d67c23 */ /* 0x000fe200080108e3 */
[----:B------:R-:W-:Y:S01]  /*31a0*/  MUFU.TANH R191, R191 ;  /* 0x000000bf00bf7308 */ /* 0x000fe20000002400 */
[----:B-1----:R-:W-:Y:S01]  /*31b0*/  FSEL R209, R195, -INF , !P4 ;  /* 0xff800000c3d17808 */ /* 0x002fe20006000000 */
[--C-:B---3--:R-:W-:Y:S01]  /*31c0*/  FFMA.FTZ R220, R220, UR4, -R218.reuse ;  /* 0x00000004dcdc7c23 */ /* 0x108fe200080108da */
[----:B------:R-:W-:Y:S01]  /*31d0*/  FSEL R202, R86, -INF , !P5 ;  /* 0xff80000056ca7808 */ /* 0x000fe20006800000 */
[----:B------:R-:W-:Y:S01]  /*31e0*/  FFMA.FTZ R219, R219, UR4, -R218 ;  /* 0x00000004dbdb7c23 */ /* 0x000fe200080108da */
[----:B------:R-:W-:Y:S01]  /*31f0*/  ISETP.GT.AND P5, PT, R222, RZ, PT ;  /* 0x000000ffde00720c */ /* 0x000fe20003fa4270 */
[----:B----4-:R-:W-:Y:S01]  /*3200*/  FFMA.FTZ R184, R184, UR4, -R225 ;  /* 0x00000004b8b87c23 */ /* 0x010fe200080108e1 */
[C---:B------:R-:W-:Y:S01]  /*3210*/  ISETP.GT.AND P2, PT, R222.reuse, 0x49, PT ;  /* 0x00000049de00780c */ /* 0x040fe20003f44270 */
[----:B------:R-:W1:Y:S01]  /*3220*/  MUFU.TANH R192, R192 ;  /* 0x000000c000c07308 */ /* 0x000e620000002400 */
[C---:B------:R-:W-:Y:S01]  /*3230*/  FSEL R221, R19.reuse, -INF , !P5 ;  /* 0xff80000013dd7808 */ /* 0x040fe20006800000 */
[----:B------:R-:W-:Y:S01]  /*3240*/  FFMA.FTZ R19, -R19, R19, 1 ;  /* 0x3f80000013137423 */ /* 0x000fe20000010113 */
[----:B------:R-:W-:-:S02]  /*3250*/  ISETP.GT.AND P5, PT, R222, 0x9, PT ;  /* 0x00000009de00780c */ /* 0x000fc40003fa4270 */
[----:B------:R-:W-:Y:S01]  /*3260*/  ISETP.GT.AND P4, PT, R222, 0x50, PT ;  /* 0x00000050de00780c */ /* 0x000fe20003f84270 */
[----:B------:R-:W-:Y:S01]  /*3270*/  FFMA.FTZ R227, R221, UR4, -R227 ;  /* 0x00000004dde37c23 */ /* 0x000fe200080108e3 */
[----:B------:R-:W-:Y:S01]  /*3280*/  FSEL R205, R72, -INF , !P5 ;  /* 0xff80000048cd7808 */ /* 0x000fe20006800000 */
[----:B------:R-:W2:Y:S01]  /*3290*/  MUFU.TANH R215, R215 ;  /* 0x000000d700d77308 */ /* 0x000ea20000002400 */
[C---:B------:R-:W-:Y:S01]  /*32a0*/  ISETP.GT.AND P5, PT, R222.reuse, 0x18, PT ;  /* 0x00000018de00780c */ /* 0x040fe20003fa4270 */
[----:B------:R-:W-:Y:S01]  /*32b0*/  FMUL.FTZ R221, R117, UR10 ;  /* 0x0000000a75dd7c20 */ /* 0x000fe20008410000 */
[C---:B------:R-:W-:Y:S01]  /*32c0*/  IADD3 R218, R9.reuse, 0x8, RZ ;  /* 0x0000000809da7810 */ /* 0x040fe20007ffe0ff */
[----:B------:R-:W-:Y:S01]  /*32d0*/  VIADD R117, R9, 0x10 ;  /* 0x0000001009757836 */ /* 0x000fe20000000000 */
[----:B------:R-:W-:Y:S02]  /*32e0*/  FSEL R100, R79, -INF , !P5 ;  /* 0xff8000004f647808 */ /* 0x000fe40006800000 */
[----:B------:R-:W-:Y:S01]  /*32f0*/  ISETP.GT.AND P5, PT, R222, 0x21, PT ;  /* 0x00000021de00780c */ /* 0x000fe20003fa4270 */
[----:B------:R-:W3:Y:S01]  /*3300*/  MUFU.EX2 R214, R214 ;  /* 0x000000d600d67308 */ /* 0x000ee20000000800 */
[----:B-1----:R-:W-:Y:S01]  /*3310*/  FSEL R213, R192, -INF , !P2 ;  /* 0xff800000c0d57808 */ /* 0x002fe20005000000 */
[----:B------:R-:W1:Y:S01]  /*3320*/  SHFL.IDX PT, R229, R14, R218, 0x1f ;  /* 0x00001fda0ee57589 */ /* 0x000e6200000e0000 */
[----:B------:R-:W-:Y:S01]  /*3330*/  FSEL R204, R84, -INF , !P5 ;  /* 0xff80000054cc7808 */ /* 0x000fe20006800000 */
[----:B------:R-:W-:Y:S01]  /*3340*/  FFMA.FTZ R100, R100, UR4, -R225 ;  /* 0x0000000464647c23 */ /* 0x000fe200080108e1 */
[C---:B------:R-:W-:Y:S01]  /*3350*/  ISETP.GT.AND P5, PT, R222.reuse, 0x30, PT ;  /* 0x00000030de00780c */ /* 0x040fe20003fa4270 */
[----:B------:R-:W-:Y:S01]  /*3360*/  SHFL.IDX PT, R234, R99, R114, 0x1f ;  /* 0x00001f7263ea7589 */ /* 0x000fe200000e0000 */
[C---:B------:R-:W-:Y:S01]  /*3370*/  ISETP.GT.AND P2, PT, R222.reuse, 0x58, PT ;  /* 0x00000058de00780c */ /* 0x040fe20003f44270 */
[----:B------:R-:W-:Y:S01]  /*3380*/  MUFU.TANH R221, R221 ;  /* 0x000000dd00dd7308 */ /* 0x000fe20000002400 */
[----:B------:R-:W-:Y:S01]  /*3390*/  FSEL R197, R91, -INF , !P5 ;  /* 0xff8000005bc57808 */ /* 0x000fe20006800000 */
[----:B------:R-:W-:Y:S01]  /*33a0*/  SHFL.IDX PT, R223, R99, R9, 0x1f ;  /* 0x00001f0963df7589 */ /* 0x000fe200000e0000 */
[----:B------:R-:W-:-:S02]  /*33b0*/  ISETP.GT.AND P5, PT, R222, 0x39, PT ;  /* 0x00000039de00780c */ /* 0x000fc40003fa4270 */
[----:B--2---:R-:W-:Y:S01]  /*33c0*/  FSEL R217, R215, -INF , !P4 ;  /* 0xff800000d7d97808 */ /* 0x004fe20006000000 */
[----:B------:R-:W2:Y:S01]  /*33d0*/  SHFL.IDX PT, R230, R14, R117, 0x1f ;  /* 0x00001f750ee67589 */ /* 0x000ea200000e0000 */
[----:B------:R-:W-:Y:S01]  /*33e0*/  FSEL R108, R96, -INF , !P5 ;  /* 0xff800000606c7808 */ /* 0x000fe20006800000 */
[----:B------:R-:W4:Y:S01]  /*33f0*/  MUFU.EX2 R227, R227 ;  /* 0x000000e300e37308 */ /* 0x000f220000000800 */
[----:B------:R-:W-:-:S07]  /*3400*/  ISETP.GT.AND P5, PT, R208, 0x51, PT ;  /* 0x00000051d000780c */ /* 0x000fce0003fa4270 */
[----:B------:R-:W-:Y:S01]  /*3410*/  MUFU.TANH R224, R224 ;  /* 0x000000e000e07308 */ /* 0x000fe20000002400 */
[----:B------:R-:W-:Y:S01]  /*3420*/  FSEL R208, R102, -INF , !P6 ;  /* 0xff80000066d07808 */ /* 0x000fe20007000000 */
[--C-:B-1----:R-:W-:Y:S01]  /*3430*/  FFMA.FTZ R207, R207, UR4, -R229.reuse ;  /* 0x00000004cfcf7c23 */ /* 0x102fe200080108e5 */
[----:B------:R-:W-:Y:S01]  /*3440*/  ISETP.GT.AND P6, PT, R222, 0x48, PT ;  /* 0x00000048de00780c */ /* 0x000fe20003fc4270 */
[----:B------:R-:W-:Y:S01]  /*3450*/  FFMA.FTZ R206, R206, UR4, -R229 ;  /* 0x00000004cece7c23 */ /* 0x000fe200080108e5 */
[C---:B------:R-:W-:Y:S01]  /*3460*/  ISETP.GT.AND P4, PT, R222.reuse, 0x59, PT ;  /* 0x00000059de00780c */ /* 0x040fe20003f84270 */
[----:B------:R-:W1:Y:S01]  /*3470*/  SHFL.IDX PT, R229, R12, R9, 0x1f ;  /* 0x00001f090ce57589 */ /* 0x000e6200000e0000 */
[----:B------:R-:W-:Y:S01]  /*3480*/  FSEL R210, R191, -INF , !P6 ;  /* 0xff800000bfd27808 */ /* 0x000fe20007000000 */
[----:B------:R-:W5:Y:S01]  /*3490*/  MUFU.EX2 R219, R219 ;  /* 0x000000db00db7308 */ /* 0x000f620000000800 */
[----:B------:R-:W-:Y:S01]  /*34a0*/  ISETP.GT.AND P6, PT, R222, 0x51, PT ;  /* 0x00000051de00780c */ /* 0x000fe20003fc4270 */
[----:B------:R-:W-:Y:S01]  /*34b0*/  FFMA.FTZ R23, -R23, R23, 1 ;  /* 0x3f80000017177423 */ /* 0x000fe20000010117 */
[----:B------:R-:W-:Y:S01]  /*34c0*/  R2UR UR6, R10 ;  /* 0x000000000a0672ca */ /* 0x000fe200000e0000 */
[----:B------:R-:W-:Y:S01]  /*34d0*/  SHFL.IDX PT, R232, R99, R117, 0x1f ;  /* 0x00001f7563e87589 */ /* 0x000fe200000e0000 */
[--C-:B--2---:R-:W-:Y:S01]  /*34e0*/  FFMA.FTZ R188, R188, UR4, -R230.reuse ;  /* 0x00000004bcbc7c23 */ /* 0x104fe200080108e6 */
[----:B------:R-:W-:-:S02]  /*34f0*/  FFMA.FTZ R201, R201, UR4, -R230 ;  /* 0x00000004c9c97c23 */ /* 0x000fc400080108e6 */
[----:B------:R-:W-:Y:S01]  /*3500*/  MUFU.EX2 R206, R206 ;  /* 0x000000ce00ce7308 */ /* 0x000fe20000000800 */
[----:B------:R-:W2:Y:S07]  /*3510*/  SHFL.IDX PT, R230, R12, R218, 0x1f ;  /* 0x00001fda0ce67589 */ /* 0x000eae00000e0000 */
[----:B------:R-:W-:Y:S01]  /*3520*/  MUFU.EX2 R207, R207 ;  /* 0x000000cf00cf7308 */ /* 0x000fe20000000800 */
[--C-:B-1----:R-:W-:Y:S01]  /*3530*/  FFMA.FTZ R111, R111, UR4, -R229.reuse ;  /* 0x000000046f6f7c23 */ /* 0x102fe200080108e5 */
[----:B------:R-:W-:-:S06]  /*3540*/  FFMA.FTZ R190, R190, UR4, -R229 ;  /* 0x00000004bebe7c23 */ /* 0x000fcc00080108e5 */
[----:B------:R-:W-:Y:S01]  /*3550*/  MUFU.EX2 R184, R184 ;  /* 0x000000b800b87308 */ /* 0x000fe20000000800 */
[----:B------:R-:W1:Y:S07]  /*3560*/  SHFL.IDX PT, R229, R15, R117, 0x1f ;  /* 0x00001f750fe57589 */ /* 0x000e6e00000e0000 */
[----:B------:R-:W-:Y:S01]  /*3570*/  MUFU.EX2 R188, R188 ;  /* 0x000000bc00bc7308 */ /* 0x000fe20000000800 */
[--C-:B--2---:R-:W-:Y:S01]  /*3580*/  FFMA.FTZ R110, R110, UR4, -R230.reuse ;  /* 0x000000046e6e7c23 */ /* 0x104fe200080108e6 */
[----:B------:R-:W-:-:S06]  /*3590*/  FFMA.FTZ R200, R200, UR4, -R230 ;  /* 0x00000004c8c87c23 */ /* 0x000fcc00080108e6 */
[----:B------:R-:W-:Y:S01]  /*35a0*/  MUFU.EX2 R100, R100 ;  /* 0x0000006400647308 */ /* 0x000fe20000000800 */
[----:B------:R-:W-:Y:S02]  /*35b0*/  WARPGROUP.DEPBAR.LE gsb0, 0x0 ;  /* 0x00008000000079c5 */ /* 0x000fe40000010000 */
[--C-:B------:R-:W-:Y:S01]  /*35c0*/  FADD.FTZ R25, R25, -R234.reuse ;  /* 0x800000ea19197221 */ /* 0x100fe20000010000 */
[----:B------:R-:W-:Y:S01]  /*35d0*/  FADD.FTZ R27, R27, -R234 ;  /* 0x800000ea1b1b7221 */ /* 0x000fe20000010000 */
[--C-:B------:R-:W-:Y:S01]  /*35e0*/  FADD.FTZ R222, R24, -R223.reuse ;  /* 0x800000df18de7221 */ /* 0x100fe20000010000 */
[----:B------:R-:W2:Y:S01]  /*35f0*/  LDL R234, [R1+0x18] ;  /* 0x0000180001ea7983 */ /* 0x000ea20000100800 */
[----:B------:R-:W-:Y:S01]  /*3600*/  FADD.FTZ R26, R26, -R223 ;  /* 0x800000df1a1a7221 */ /* 0x000fe20000010000 */
[----:B------:R5:W-:Y:S01]  /*3610*/  MUFU.TANH R24, R113 ;  /* 0x0000007100187308 */ /* 0x000be20000002400 */
[----:B---3--:R-:W-:Y:S01]  /*3620*/  FMUL.FTZ R222, R214, R222 ;  /* 0x000000ded6de7220 */ /* 0x008fe20000410000 */
[----:B------:R-:W-:-:S02]  /*3630*/  VIADD R223, R9, 0x1c ;  /* 0x0000001c09df7836 */ /* 0x000fc40000000000 */
[----:B----4-:R-:W-:Y:S01]  /*3640*/  FMUL.FTZ R26, R227, R26 ;  /* 0x0000001ae31a7220 */ /* 0x010fe20000410000 */
[--C-:B-1----:R-:W-:Y:S01]  /*3650*/  FFMA.FTZ R208, R208, UR4, -R229.reuse ;  /* 0x00000004d0d07c23 */ /* 0x102fe200080108e5 */
[----:B------:R-:W-:Y:S01]  /*3660*/  FFMA.FTZ R217, R217, UR4, -R229 ;  /* 0x00000004d9d97c23 */ /* 0x000fe200080108e5 */
[----:B------:R-:W1:Y:S01]  /*3670*/  SHFL.IDX PT, R225, R12, R223, 0x1f ;  /* 0x00001fdf0ce17589 */ /* 0x000e6200000e0000 */
[----:B------:R-:W-:Y:S01]  /*3680*/  FMUL.FTZ R10, R19, R26 ;  /* 0x0000001a130a7220 */ /* 0x000fe20000410000 */
[----:B-----5:R-:W-:Y:S01]  /*3690*/  FFMA.FTZ R113, -R18, R18, 1 ;  /* 0x3f80000012717423 */ /* 0x020fe20000010112 */
[----:B------:R-:W-:Y:S01]  /*36a0*/  FMUL.FTZ R18, R115, UR10 ;  /* 0x0000000a73127c20 */ /* 0x000fe20008410000 */
[----:B------:R-:W-:Y:S01]  /*36b0*/  FMUL.FTZ R115, R116, UR10 ;  /* 0x0000000a74737c20 */ /* 0x000fe20008410000 */
[----:B------:R-:W-:Y:S02]  /*36c0*/  VIADD R116, R9, 0xc ;  /* 0x0000000c09747836 */ /* 0x000fe40000000000 */
[----:B------:R-:W-:Y:S01]  /*36d0*/  FMUL.FTZ R113, R113, R222 ;  /* 0x000000de71717220 */ /* 0x000fe20000410000 */
[----:B------:R-:W-:Y:S01]  /*36e0*/  FMUL.FTZ R222, R118, UR10 ;  /* 0x0000000a76de7c20 */ /* 0x000fe20008410000 */
[----:B------:R-:W-:Y:S01]  /*36f0*/  VIADD R118, R9, 0x14 ;  /* 0x0000001409767836 */ /* 0x000fe20000000000 */
[----:B------:R-:W-:Y:S01]  /*3700*/  MUFU.TANH R18, R18 ;  /* 0x0000001200127308 */ /* 0x000fe20000002400 */
[----:B------:R-:W3:Y:S04]  /*3710*/  SHFL.IDX PT, R228, R14, R116, 0x1f ;  /* 0x00001f740ee47589 */ /* 0x000ee800000e0000 */
[----:B------:R-:W4:Y:S03]  /*3720*/  SHFL.IDX PT, R226, R14, R118, 0x1f ;  /* 0x00001f760ee27589 */ /* 0x000f2600000e0000 */
[----:B------:R-:W5:Y:S01]  /*3730*/  MUFU.TANH R115, R115 ;  /* 0x0000007300737308 */ /* 0x000f620000002400 */
[----:B------:R-:W5:Y:S04]  /*3740*/  SHFL.IDX PT, R14, R14, R223, 0x1f ;  /* 0x00001fdf0e0e7589 */ /* 0x000f6800000e0000 */
[----:B------:R-:W5:Y:S01]  /*3750*/  SHFL.IDX PT, R231, R12, R116, 0x1f ;  /* 0x00001f740ce77589 */ /* 0x000f6200000e0000 */
[--C-:B-1----:R-:W-:Y:S01]  /*3760*/  FFMA.FTZ R109, R109, UR4, -R225.reuse ;  /* 0x000000046d6d7c23 */ /* 0x102fe200080108e1 */
[----:B------:R-:W-:Y:S01]  /*3770*/  FFMA.FTZ R108, R108, UR4, -R225 ;  /* 0x000000046c6c7c23 */ /* 0x000fe200080108e1 */
[----:B------:R-:W-:Y:S01]  /*3780*/  MUFU.TANH R222, R222 ;  /* 0x000000de00de7308 */ /* 0x000fe20000002400 */
[----:B------:R-:W-:Y:S04]  /*3790*/  SHFL.IDX PT, R225, R15, R119, 0x1f ;  /* 0x00001f770fe17589 */ /* 0x000fe800000e0000 */
[----:B------:R-:W-:Y:S01]  /*37a0*/  LDS R26, [R11+0x380] ;  /* 0x000380000b1a7984 */ /* 0x000fe20000000800 */
[--C-:B---3--:R-:W-:Y:S01]  /*37b0*/  FFMA.FTZ R106, R106, UR4, -R228.reuse ;  /* 0x000000046a6a7c23 */ /* 0x108fe200080108e4 */
[----:B------:R-:W-:-:S02]  /*37c0*/  FFMA.FTZ R205, R205, UR4, -R228 ;  /* 0x00000004cdcd7c23 */ /* 0x000fc400080108e4 */
[----:B------:R-:W1:Y:S01]  /*37d0*/  SHFL.IDX PT, R233, R99, R116, 0x1f ;  /* 0x00001f7463e97589 */ /* 0x000e6200000e0000 */
[----:B------:R-:W-:Y:S01]  /*37e0*/  MUFU.EX2 R201, R201 ;  /* 0x000000c900c97308 */ /* 0x000fe20000000800 */
[--C-:B----4-:R-:W-:Y:S01]  /*37f0*/  FFMA.FTZ R187, R187, UR4, -R226.reuse ;  /* 0x00000004bbbb7c23 */ /* 0x110fe200080108e2 */
[----:B------:R-:W-:Y:S01]  /*3800*/  FFMA.FTZ R186, R186, UR4, -R226 ;  /* 0x00000004baba7c23 */ /* 0x000fe200080108e2 */
[----:B------:R-:W3:Y:S01]  /*3810*/  SHFL.IDX PT, R228, R12, R114, 0x1f ;  /* 0x00001f720ce47589 */ /* 0x000ee200000e0000 */
[--C-:B-----5:R-:W-:Y:S01]  /*3820*/  FFMA.FTZ R101, R101, UR4, -R14.reuse ;  /* 0x0000000465657c23 */ /* 0x120fe2000801080e */
[----:B------:R-:W-:Y:S02]  /*3830*/  FFMA.FTZ R112, R112, UR4, -R14 ;  /* 0x0000000470707c23 */ /* 0x000fe4000801080e */
[----:B------:R-:W4:Y:S01]  /*3840*/  SHFL.IDX PT, R226, R15, R218, 0x1f ;  /* 0x00001fda0fe27589 */ /* 0x000f2200000e0000 */
[----:B------:R-:W5:Y:S01]  /*3850*/  MUFU.EX2 R205, R205 ;  /* 0x000000cd00cd7308 */ /* 0x000f620000000800 */
[--C-:B------:R-:W-:Y:S01]  /*3860*/  FFMA.FTZ R202, R202, UR4, -R231.reuse ;  /* 0x00000004caca7c23 */ /* 0x100fe200080108e7 */
[----:B------:R-:W-:Y:S01]  /*3870*/  FFMA.FTZ R231, R203, UR4, -R231 ;  /* 0x00000004cbe77c23 */ /* 0x000fe200080108e7 */
[----:B------:R-:W5:Y:S04]  /*3880*/  SHFL.IDX PT, R14, R12, R117, 0x1f ;  /* 0x00001f750c0e7589 */ /* 0x000f6800000e0000 */
[----:B------:R-:W5:Y:S01]  /*3890*/  SHFL.IDX PT, R203, R12, R119, 0x1f ;  /* 0x00001f770ccb7589 */ /* 0x000f6200000e0000 */
[----:B------:R-:W5:Y:S03]  /*38a0*/  MUFU.EX2 R186, R186 ;  /* 0x000000ba00ba7308 */ /* 0x000f660000000800 */
[----:B------:R-:W5:Y:S01]  /*38b0*/  SHFL.IDX PT, R230, R99, R118, 0x1f ;  /* 0x00001f7663e67589 */ /* 0x000f6200000e0000 */
[----:B------:R-:W-:Y:S01]  /*38c0*/  FFMA.FTZ R19, -R21, R21, 1 ;  /* 0x3f80000015137423 */ /* 0x000fe20000010115 */
[----:B------:R-:W-:Y:S01]  /*38d0*/  FMUL.FTZ R27, R219, R27 ;  /* 0x0000001bdb1b7220 */ /* 0x000fe20000410000 */
[----:B-1----:R-:W-:Y:S01]  /*38e0*/  FADD.FTZ R31, R31, -R233 ;  /* 0x800000e91f1f7221 */ /* 0x002fe20000010000 */
[----:B------:R-:W1:Y:S01]  /*38f0*/  SHFL.IDX PT, R229, R99, R119, 0x1f ;  /* 0x00001f7763e57589 */ /* 0x000e6200000e0000 */
[----:B------:R-:W1:Y:S01]  /*3900*/  MUFU.EX2 R101, R101 ;  /* 0x0000006500657308 */ /* 0x000e620000000800 */
[--C-:B---3--:R-:W-:Y:S01]  /*3910*/  FFMA.FTZ R199, R199, UR4, -R228.reuse ;  /* 0x00000004c7c77c23 */ /* 0x108fe200080108e4 */
[----:B------:R-:W-:-:S02]  /*3920*/  FFMA.FTZ R228, R204, UR4, -R228 ;  /* 0x00000004cce47c23 */ /* 0x000fc400080108e4 */
[----:B------:R-:W3:Y:S01]  /*3930*/  SHFL.IDX PT, R204, R12, R118, 0x1f ;  /* 0x00001f760ccc7589 */ /* 0x000ee200000e0000 */
[--C-:B----4-:R-:W-:Y:S01]  /*3940*/  FFMA.FTZ R216, R216, UR4, -R226.reuse ;  /* 0x00000004d8d87c23 */ /* 0x110fe200080108e2 */
[----:B------:R-:W-:Y:S01]  /*3950*/  FFMA.FTZ R210, R210, UR4, -R226 ;  /* 0x00000004d2d27c23 */ /* 0x000fe200080108e2 */
[----:B------:R-:W-:Y:S01]  /*3960*/  FSEL R226, R224, -INF , !P4 ;  /* 0xff800000e0e27808 */ /* 0x000fe20006000000 */
[----:B------:R-:W4:Y:S01]  /*3970*/  SHFL.IDX PT, R12, R15, R9, 0x1f ;  /* 0x00001f090f0c7589 */ /* 0x000f2200000e0000 */
[--C-:B-----5:R-:W-:Y:S01]  /*3980*/  FFMA.FTZ R105, R105, UR4, -R14.reuse ;  /* 0x0000000469697c23 */ /* 0x120fe2000801080e */
[----:B------:R-:W-:Y:S01]  /*3990*/  FFMA.FTZ R197, R197, UR4, -R14 ;  /* 0x00000004c5c57c23 */ /* 0x000fe2000801080e */
[----:B------:R-:W5:Y:S01]  /*39a0*/  MUFU.EX2 R106, R106 ;  /* 0x0000006a006a7308 */ /* 0x000f620000000800 */
[----:B------:R-:W5:Y:S01]  /*39b0*/  SHFL.IDX PT, R14, R15, R114, 0x1f ;  /* 0x00001f720f0e7589 */ /* 0x000f6200000e0000 */
[--C-:B------:R-:W-:Y:S01]  /*39c0*/  FFMA.FTZ R189, R189, UR4, -R203.reuse ;  /* 0x00000004bdbd7c23 */ /* 0x100fe200080108cb */
[----:B------:R-:W-:Y:S01]  /*39d0*/  FFMA.FTZ R185, R185, UR4, -R203 ;  /* 0x00000004b9b97c23 */ /* 0x000fe200080108cb */
[----:B------:R-:W-:Y:S01]  /*39e0*/  FSEL R203, R115, -INF , !P1 ;  /* 0xff80000073cb7808 */ /* 0x000fe20004800000 */
[----:B------:R-:W-:Y:S01]  /*39f0*/  FFMA.FTZ R21, -R20, R20, 1 ;  /* 0x3f80000014157423 */ /* 0x000fe20000010114 */
[----:B------:R-:W-:Y:S01]  /*3a00*/  FADD.FTZ R35, R35, -R230 ;  /* 0x800000e623237221 */ /* 0x000fe20000010000 */
[----:B------:R-:W-:Y:S01]  /*3a10*/  FMUL.FTZ R31, R205, R31 ;  /* 0x0000001fcd1f7220 */ /* 0x000fe20000410000 */
[----:B------:R-:W5:Y:S01]  /*3a20*/  MUFU.EX2 R187, R187 ;  /* 0x000000bb00bb7308 */ /* 0x000f620000000800 */
[----:B------:R-:W-:Y:S01]  /*3a30*/  FFMA.FTZ R203, R203, UR4, -R225 ;  /* 0x00000004cbcb7c23 */ /* 0x000fe200080108e1 */
[----:B-1----:R-:W-:Y:S01]  /*3a40*/  FADD.FTZ R36, R36, -R229 ;  /* 0x800000e524247221 */ /* 0x002fe20000010000 */
[----:B------:R-:W-:Y:S01]  /*3a50*/  FADD.FTZ R32, R32, -R232 ;  /* 0x800000e820207221 */ /* 0x000fe20000010000 */
[----:B------:R-:W-:Y:S01]  /*3a60*/  FADD.FTZ R29, R29, -R233 ;  /* 0x800000e91d1d7221 */ /* 0x000fe20000010000 */
[----:B------:R-:W-:Y:S01]  /*3a70*/  FADD.FTZ R33, R33, -R230 ;  /* 0x800000e621217221 */ /* 0x000fe20000010000 */
[----:B------:R-:W-:Y:S01]  /*3a80*/  FADD.FTZ R38, R38, -R229 ;  /* 0x800000e526267221 */ /* 0x000fe20000010000 */
[----:B------:R-:W-:Y:S01]  /*3a90*/  FFMA.FTZ R22, -R22, R22, 1 ;  /* 0x3f80000016167423 */ /* 0x000fe20000010116 */
[--C-:B---3--:R-:W-:Y:S01]  /*3aa0*/  FFMA.FTZ R198, R198, UR4, -R204.reuse ;  /* 0x00000004c6c67c23 */ /* 0x108fe200080108cc */
[----:B------:R-:W-:Y:S01]  /*3ab0*/  FFMA.FTZ R104, R104, UR4, -R204 ;  /* 0x0000000468687c23 */ /* 0x000fe200080108cc */
[----:B------:R-:W-:Y:S01]  /*3ac0*/  FADD.FTZ R34, R34, -R232 ;  /* 0x800000e822227221 */ /* 0x000fe20000010000 */
[----:B------:R-:W1:Y:S01]  /*3ad0*/  SHFL.IDX PT, R204, R15, R116, 0x1f ;  /* 0x00001f740fcc7589 */ /* 0x000e6200000e0000 */
[--C-:B----4-:R-:W-:Y:S01]  /*3ae0*/  FFMA.FTZ R196, R196, UR4, -R12.reuse ;  /* 0x00000004c4c47c23 */ /* 0x110fe2000801080c */
[----:B------:R-:W-:Y:S01]  /*3af0*/  FFMA.FTZ R212, R212, UR4, -R12 ;  /* 0x00000004d4d47c23 */ /* 0x000fe2000801080c */
[----:B------:R-:W3:Y:S01]  /*3b00*/  MUFU.EX2 R112, R112 ;  /* 0x0000007000707308 */ /* 0x000ee20000000800 */
[----:B------:R-:W4:Y:S01]  /*3b10*/  SHFL.IDX PT, R12, R15, R118, 0x1f ;  /* 0x00001f760f0c7589 */ /* 0x000f2200000e0000 */
[--C-:B-----5:R-:W-:Y:S01]  /*3b20*/  FFMA.FTZ R107, R107, UR4, -R14.reuse ;  /* 0x000000046b6b7c23 */ /* 0x120fe2000801080e */
[----:B------:R-:W-:Y:S01]  /*3b30*/  FFMA.FTZ R209, R209, UR4, -R14 ;  /* 0x00000004d1d17c23 */ /* 0x000fe2000801080e */
[----:B------:R-:W-:-:S04]  /*3b40*/  FSEL R14, R24, -INF , !P5 ;  /* 0xff800000180e7808 */ /* 0x000fc80006800000 */
[----:B------:R-:W5:Y:S08]  /*3b50*/  MUFU.EX2 R200, R200 ;  /* 0x000000c800c87308 */ /* 0x000f700000000800 */
[----:B------:R-:W5:Y:S01]  /*3b60*/  MUFU.EX2 R231, R231 ;  /* 0x000000e700e77308 */ /* 0x000f620000000800 */
[--C-:B-1----:R-:W-:Y:S01]  /*3b70*/  FFMA.FTZ R211, R211, UR4, -R204.reuse ;  /* 0x00000004d3d37c23 */ /* 0x102fe200080108cc */
[----:B------:R-:W-:-:S02]  /*3b80*/  FFMA.FTZ R213, R213, UR4, -R204 ;  /* 0x00000004d5d57c23 */ /* 0x000fc400080108cc */
[----:B------:R1:W3:Y:S01]  /*3b90*/  SHFL.IDX PT, R204, R15, R223, 0x1f ;  /* 0x00001fdf0fcc7589 */ /* 0x0002e200000e0000 */
[----:B----4-:R-:W-:Y:S01]  /*3ba0*/  FFMA.FTZ R14, R14, UR4, -R12 ;  /* 0x000000040e0e7c23 */ /* 0x010fe2000801080c */
[----:B------:R-:W-:Y:S02]  /*3bb0*/  FFMA.FTZ R88, -R88, R88, 1 ;  /* 0x3f80000058587423 */ /* 0x000fe40000010158 */
[----:B------:R-:W-:Y:S01]  /*3bc0*/  MUFU.EX2 R110, R110 ;  /* 0x0000006e006e7308 */ /* 0x000fe20000000800 */
[----:B-1----:R-:W-:-:S07]  /*3bd0*/  FSEL R15, R18, -INF , !P6 ;  /* 0xff800000120f7808 */ /* 0x002fce0007000000 */
[----:B------:R-:W-:Y:S01]  /*3be0*/  MUFU.EX2 R190, R190 ;  /* 0x000000be00be7308 */ /* 0x000fe20000000800 */
[----:B------:R-:W-:Y:S01]  /*3bf0*/  FFMA.FTZ R12, R15, UR4, -R12 ;  /* 0x000000040f0c7c23 */ /* 0x000fe2000801080c */
[----:B------:R-:W-:-:S06]  /*3c00*/  FSEL R15, R222, -INF , !P2 ;  /* 0xff800000de0f7808 */ /* 0x000fcc0005000000 */
[----:B------:R-:W-:Y:S01]  /*3c10*/  MUFU.EX2 R202, R202 ;  /* 0x000000ca00ca7308 */ /* 0x000fe20000000800 */
[----:B------:R-:W-:Y:S01]  /*3c20*/  FFMA.FTZ R15, R15, UR4, -R225 ;  /* 0x000000040f0f7c23 */ /* 0x000fe200080108e1 */
[----:B------:R-:W-:-:S05]  /*3c30*/  FSEL R225, R221, -INF , !P3 ;  /* 0xff800000dde17808 */ /* 0x000fca0005800000 */
[--C-:B---3--:R-:W-:Y:S01]  /*3c40*/  FFMA.FTZ R225, R225, UR4, -R204.reuse ;  /* 0x00000004e1e17c23 */ /* 0x108fe200080108cc */
[----:B------:R-:W-:Y:S01]  /*3c50*/  FFMA.FTZ R204, R226, UR4, -R204 ;  /* 0x00000004e2cc7c23 */ /* 0x000fe200080108cc */
[----:B------:R-:W-:Y:S01]  /*3c60*/  MUFU.EX2 R108, R108 ;  /* 0x0000006c006c7308 */ /* 0x000fe20000000800 */
[----:B------:R-:W1:Y:S01]  /*3c70*/  SHFL.IDX PT, R226, R99, R218, 0x1f ;  /* 0x00001fda63e27589 */ /* 0x000e6200000e0000 */
[----:B------:R-:W-:Y:S01]  /*3c80*/  FMUL.FTZ R21, R21, R27 ;  /* 0x0000001b15157220 */ /* 0x000fe20000410000 */
[----:B------:R-:W-:Y:S02]  /*3c90*/  FFMA.FTZ R27, -R72, R72, 1 ;  /* 0x3f800000481b7423 */ /* 0x000fe40000010148 */
[----:B------:R-:W3:Y:S02]  /*3ca0*/  SHFL.IDX PT, R99, R99, R223, 0x1f ;  /* 0x00001fdf63637589 */ /* 0x000ee400000e0000 */
[----:B------:R-:W-:Y:S01]  /*3cb0*/  FMUL.FTZ R27, R27, R31 ;  /* 0x0000001f1b1b7220 */ /* 0x000fe20000410000 */
[----:B------:R-:W-:Y:S01]  /*3cc0*/  FFMA.FTZ R31, -R76, R76, 1 ;  /* 0x3f8000004c1f7423 */ /* 0x000fe2000001014c */
[----:B------:R-:W-:Y:S01]  /*3cd0*/  MUFU.EX2 R111, R111 ;  /* 0x0000006f006f7308 */ /* 0x000fe20000000800 */
[----:B------:R-:W-:Y:S01]  /*3ce0*/  FFMA.FTZ R83, -R83, R83, 1 ;  /* 0x3f80000053537423 */ /* 0x000fe20000010153 */
[----:B------:R-:W-:Y:S01]  /*3cf0*/  FFMA.FTZ R85, -R85, R85, 1 ;  /* 0x3f80000055557423 */ /* 0x000fe20000010155 */
[----:B------:R-:W-:-:S05]  /*3d00*/  FFMA.FTZ R96, -R96, R96, 1 ;  /* 0x3f80000060607423 */ /* 0x000fca0000010160 */
[----:B------:R-:W-:Y:S01]  /*3d10*/  MUFU.EX2 R109, R109 ;  /* 0x0000006d006d7308 */ /* 0x000fe20000000800 */
[----:B-1----:R-:W-:-:S07]  /*3d20*/  FADD.FTZ R30, R30, -R226 ;  /* 0x800000e21e1e7221 */ /* 0x002fce0000010000 */
[----:B------:R-:W-:Y:S01]  /*3d30*/  MUFU.EX2 R199, R199 ;  /* 0x000000c700c77308 */ /* 0x000fe20000000800 */
[----:B------:R-:W-:-:S04]  /*3d40*/  FMUL.FTZ R30, R206, R30 ;  /* 0x0000001ece1e7220 */ /* 0x000fc80000410000 */
[----:B------:R-:W-:Y:S01]  /*3d50*/  FMUL.FTZ R23, R23, R30 ;  /* 0x0000001e17177220 */ /* 0x000fe20000410000 */
[----:B------:R-:W-:Y:S01]  /*3d60*/  FMUL.FTZ R30, R186, R35 ;  /* 0x00000023ba1e7220 */ /* 0x000fe20000410000 */
[----:B------:R-:W-:Y:S01]  /*3d70*/  FFMA.FTZ R81, -R81, R81, 1 ;  /* 0x3f80000051517423 */ /* 0x000fe20000010151 */
[----:B------:R-:W-:Y:S01]  /*3d80*/  SHFL.IDX PT, R35, R26, R114, 0x1f ;  /* 0x00001f721a237589 */ /* 0x000fe200000e0000 */
[----:B------:R-:W-:Y:S01]  /*3d90*/  MUFU.EX2 R220, R220 ;  /* 0x000000dc00dc7308 */ /* 0x000fe20000000800 */
[----:B------:R-:W-:Y:S02]  /*3da0*/  FMUL.FTZ R31, R31, R30 ;  /* 0x0000001e1f1f7220 */ /* 0x000fe40000410000 */
[----:B------:R-:W1:Y:S01]  /*3db0*/  SHFL.IDX PT, R30, R26, R9, 0x1f ;  /* 0x00001f091a1e7589 */ /* 0x000e6200000e0000 */
[----:B------:R-:W-:Y:S01]  /*3dc0*/  FADD.FTZ R28, R28, -R226 ;  /* 0x800000e21c1c7221 */ /* 0x000fe20000010000 */
[----:B---3--:R-:W-:-:S03]  /*3dd0*/  FADD.FTZ R37, R37, -R99 ;  /* 0x8000006325257221 */ /* 0x008fc60000010000 */
        /* <DEDUP_REMOVED lines=16> */
[----:B------:R-:W-:Y:S01]  /*3ee0*/  FFMA.FTZ R33, -R79, R79, 1 ;  /* 0x3f8000004f217423 */ /* 0x000fe2000001014f */
[----:B-1----:R-:W-:Y:S01]  /*3ef0*/  FADD.FTZ R37, R42, -R30 ;  /* 0x8000001e2a257221 */ /* 0x002fe20000010000 */
[--C-:B------:R-:W-:Y:S01]  /*3f00*/  FADD.FTZ R42, R41, -R35.reuse ;  /* 0x80000023292a7221 */ /* 0x100fe20000010000 */
[----:B------:R-:W-:-:S02]  /*3f10*/  FADD.FTZ R35, R43, -R35 ;  /* 0x800000232b237221 */ /* 0x000fc40000010000 */
[----:B------:R-:W-:Y:S01]  /*3f20*/  LDS R43, [R13+0x380] ;  /* 0x000380000d2b7984 */ /* 0x000fe20000000800 */
[----:B------:R-:W-:Y:S01]  /*3f30*/  FMUL.FTZ R29, R29, R34 ;  /* 0x000000221d1d7220 */ /* 0x000fe20000410000 */
[----:B------:R-:W-:Y:S01]  /*3f40*/  FMUL.FTZ R33, R33, R38 ;  /* 0x0000002621217220 */ /* 0x000fe20000410000 */
[----:B------:R-:W-:Y:S01]  /*3f50*/  FFMA.FTZ R34, -R77, R77, 1 ;  /* 0x3f8000004d227423 */ /* 0x000fe2000001014d */
[----:B------:R-:W1:Y:S04]  /*3f60*/  SHFL.IDX PT, R72, R26, R218, 0x1f ;  /* 0x00001fda1a487589 */ /* 0x000e6800000e0000 */
[----:B------:R-:W3:Y:S01]  /*3f70*/  SHFL.IDX PT, R38, R26, R116, 0x1f ;  /* 0x00001f741a267589 */ /* 0x000ee200000e0000 */
[----:B------:R-:W-:-:S03]  /*3f80*/  FMUL.FTZ R34, R34, R73 ;  /* 0x0000004922227220 */ /* 0x000fc60000410000 */
[----:B------:R-:W4:Y:S04]  /*3f90*/  SHFL.IDX PT, R76, R26, R223, 0x1f ;  /* 0x00001fdf1a4c7589 */ /* 0x000f2800000e0000 */
[----:B------:R-:W5:Y:S01]  /*3fa0*/  SHFL.IDX PT, R73, R26, R117, 0x1f ;  /* 0x00001f751a497589 */ /* 0x000f6200000e0000 */
[----:B------:R-:W5:Y:S03]  /*3fb0*/  MUFU.EX2 R11, R105 ;  /* 0x00000069000b7308 */ /* 0x000f660000000800 */
[----:B------:R-:W5:Y:S01]  /*3fc0*/  SHFL.IDX PT, R74, R26, R118, 0x1f ;  /* 0x00001f761a4a7589 */ /* 0x000f6200000e0000 */
[----:B------:R-:W-:-:S03]  /*3fd0*/  FADD.FTZ R39, R39, -R99 ;  /* 0x8000006327277221 */ /* 0x000fc60000010000 */
[----:B------:R3:W-:Y:S01]  /*3fe0*/  SHFL.IDX PT, R75, R26, R119, 0x1f ;  /* 0x00001f771a4b7589 */ /* 0x0007e200000e0000 */
[----:B------:R-:W-:Y:S01]  /*3ff0*/  FMUL.FTZ R39, R112, R39 ;  /* 0x0000002770277220 */ /* 0x000fe20000410000 */
[----:B-1----:R-:W-:Y:S01]  /*4000*/  FADD.FTZ R41, R46, -R72 ;  /* 0x800000482e297221 */ /* 0x002fe20000010000 */
[----:B---3--:R-:W-:Y:S01]  /*4010*/  FFMA.FTZ R26, -R80, R80, 1 ;  /* 0x3f800000501a7423 */ /* 0x008fe20000010150 */
[--C-:B------:R-:W-:Y:S01]  /*4020*/  FADD.FTZ R45, R45, -R38.reuse ;  /* 0x800000262d2d7221 */ /* 0x100fe20000010000 */
[----:B------:R-:W-:Y:S02]  /*4030*/  FADD.FTZ R38, R47, -R38 ;  /* 0x800000262f267221 */ /* 0x000fe40000010000 */
[----:B------:R-:W-:Y:S01]  /*4040*/  FMUL.FTZ R26, R26, R39 ;  /* 0x000000271a1a7220 */ /* 0x000fe20000410000 */
[----:B------:R-:W-:Y:S01]  /*4050*/  FADD.FTZ R39, R44, -R72 ;  /* 0x800000482c277221 */ /* 0x000fe20000010000 */
[--C-:B----4-:R-:W-:Y:S01]  /*4060*/  FADD.FTZ R44, R53, -R76.reuse ;  /* 0x8000004c352c7221 */ /* 0x110fe20000010000 */
[----:B------:R-:W-:Y:S01]  /*4070*/  FADD.FTZ R55, R55, -R76 ;  /* 0x8000004c37377221 */ /* 0x000fe20000010000 */
[----:B-----5:R-:W-:Y:S01]  /*4080*/  FMUL.FTZ R76, R200, R41 ;  /* 0x00000029c84c7220 */ /* 0x020fe20000410000 */
[----:B------:R-:W-:Y:S01]  /*4090*/  FADD.FTZ R48, R48, -R73 ;  /* 0x8000004930307221 */ /* 0x000fe20000010000 */
[----:B------:R-:W-:-:S03]  /*40a0*/  FMUL.FTZ R41, R231, R38 ;  /* 0x00000026e7297220 */ /* 0x000fc60000410000 */
[----:B------:R-:W-:Y:S01]  /*40b0*/  FMUL.FTZ R38, R11, R48 ;  /* 0x000000300b267220 */ /* 0x000fe20000410000 */
[----:B------:R-:W-:Y:S02]  /*40c0*/  FMUL.FTZ R48, R88, R41 ;  /* 0x0000002958307220 */ /* 0x000fe40000410000 */
[----:B------:R-:W1:Y:S01]  /*40d0*/  SHFL.IDX PT, R41, R43, R9, 0x1f ;  /* 0x00001f092b297589 */ /* 0x000e6200000e0000 */
[--C-:B------:R-:W-:Y:S01]  /*40e0*/  FADD.FTZ R49, R49, -R74.reuse ;  /* 0x8000004a31317221 */ /* 0x100fe20000010000 */
[----:B------:R-:W-:Y:S02]  /*40f0*/  FADD.FTZ R74, R51, -R74 ;  /* 0x8000004a334a7221 */ /* 0x000fe40000010000 */
[----:B------:R-:W3:Y:S04]  /*4100*/  SHFL.IDX PT, R114, R43, R114, 0x1f ;  /* 0x00001f722b727589 */ /* 0x000ee800000e0000 */
[----:B------:R-:W4:Y:S01]  /*4110*/  SHFL.IDX PT, R51, R43, R218, 0x1f ;  /* 0x00001fda2b337589 */ /* 0x000f2200000e0000 */
[----:B------:R-:W5:Y:S01]  /*4120*/  MUFU.EX2 R228, R228 ;  /* 0x000000e400e47308 */ /* 0x000f620000000800 */
[----:B------:R-:W-:Y:S01]  /*4130*/  FMUL.FTZ R28, R28, R19 ;  /* 0x000000131c1c7220 */ /* 0x000fe20000410000 */
[----:B------:R-:W-:-:S06]  /*4140*/  FMUL.FTZ R72, R110, R39 ;  /* 0x000000276e487220 */ /* 0x000fcc0000410000 */
[----:B------:R-:W2:Y:S01]  /*4150*/  MUFU.EX2 R197, R197 ;  /* 0x000000c500c57308 */ /* 0x000ea20000000800 */
[----:B------:R-:W-:-:S07]  /*4160*/  FMUL.FTZ R46, R190, R37 ;  /* 0x00000025be2e7220 */ /* 0x000fce0000410000 */
[----:B------:R-:W4:Y:S01]  /*4170*/  MUFU.EX2 R196, R196 ;  /* 0x000000c400c47308 */ /* 0x000f220000000800 */
[----:B------:R-:W4:Y:S01]  /*4180*/  SHFL.IDX PT, R118, R43, R118, 0x1f ;  /* 0x00001f762b767589 */ /* 0x000f2200000e0000 */
[----:B------:R-:W-:Y:S01]  /*4190*/  FMUL.FTZ R13, R83, R46 ;  /* 0x0000002e530d7220 */ /* 0x000fe20000410000 */
[----:B------:R-:W-:-:S05]  /*41a0*/  FMUL.FTZ R39, R85, R72 ;  /* 0x0000004855277220 */ /* 0x000fca0000410000 */
[----:B------:R-:W4:Y:S01]  /*41b0*/  MUFU.EX2 R198, R198 ;  /* 0x000000c600c67308 */ /* 0x000f220000000800 */
[----:B------:R-:W-:Y:S01]  /*41c0*/  FFMA.FTZ R46, -R86, R86, 1 ;  /* 0x3f800000562e7423 */ /* 0x000fe20000010156 */
[----:B------:R-:W-:-:S06]  /*41d0*/  FMUL.FTZ R45, R202, R45 ;  /* 0x0000002dca2d7220 */ /* 0x000fcc0000410000 */
[----:B------:R-:W4:Y:S01]  /*41e0*/  MUFU.EX2 R19, R104 ;  /* 0x0000006800137308 */ /* 0x000f220000000800 */
[----:B------:R-:W4:Y:S01]  /*41f0*/  SHFL.IDX PT, R117, R43, R117, 0x1f ;  /* 0x00001f752b757589 */ /* 0x000f2200000e0000 */
[----:B------:R-:W-:Y:S01]  /*4200*/  FADD.FTZ R40, R40, -R30 ;  /* 0x8000001e28287221 */ /* 0x000fe20000010000 */
[----:B------:R-:W-:Y:S02]  /*4210*/  FADD.FTZ R50, R50, -R73 ;  /* 0x8000004932327221 */ /* 0x000fe40000010000 */
[----:B------:R-:W4:Y:S01]  /*4220*/  SHFL.IDX PT, R72, R43, R223, 0x1f ;  /* 0x00001fdf2b487589 */ /* 0x000f2200000e0000 */
[----:B------:R-:W-:Y:S01]  /*4230*/  FMUL.FTZ R55, R108, R55 ;  /* 0x000000376c377220 */ /* 0x000fe20000410000 */
[----:B------:R-:W-:Y:S01]  /*4240*/  FMUL.FTZ R46, R46, R45 ;  /* 0x0000002d2e2e7220 */ /* 0x000fe20000410000 */
[----:B------:R-:W4:Y:S01]  /*4250*/  MUFU.EX2 R210, R210 ;  /* 0x000000d200d27308 */ /* 0x000f220000000800 */
[----:B------:R-:W4:Y:S01]  /*4260*/  SHFL.IDX PT, R116, R43, R116, 0x1f ;  /* 0x00001f742b747589 */ /* 0x000f2200000e0000 */
[----:B-1----:R-:W-:Y:S01]  /*4270*/  FADD.FTZ R73, R56, -R41 ;  /* 0x8000002938497221 */ /* 0x002fe20000010000 */
[--C-:B------:R-:W-:Y:S01]  /*4280*/  FADD.FTZ R52, R52, -R75.reuse ;  /* 0x8000004b34347221 */ /* 0x100fe20000010000 */
[----:B------:R-:W-:Y:S01]  /*4290*/  FADD.FTZ R54, R54, -R75 ;  /* 0x8000004b36367221 */ /* 0x000fe20000010000 */
[----:B------:R1:W4:Y:S01]  /*42a0*/  SHFL.IDX PT, R119, R43, R119, 0x1f ;  /* 0x00001f772b777589 */ /* 0x00032200000e0000 */
[----:B------:R-:W-:Y:S01]  /*42b0*/  FMUL.FTZ R40, R111, R40 ;  /* 0x000000286f287220 */ /* 0x000fe20000410000 */
[----:B------:R-:W-:Y:S01]  /*42c0*/  FFMA.FTZ R45, -R89, R89, 1 ;  /* 0x3f800000592d7423 */ /* 0x000fe20000010159 */
[----:B------:R-:W4:Y:S01]  /*42d0*/  MUFU.EX2 R185, R185 ;  /* 0x000000b900b97308 */ /* 0x000f220000000800 */
[----:B------:R-:W-:Y:S01]  /*42e0*/  FFMA.FTZ R84, -R84, R84, 1 ;  /* 0x3f80000054547423 */ /* 0x000fe20000010154 */
[----:B-----5:R-:W-:Y:S01]  /*42f0*/  FMUL.FTZ R47, R228, R35 ;  /* 0x00000023e42f7220 */ /* 0x020fe20000410000 */
[----:B------:R-:W-:Y:S01]  /*4300*/  FFMA.FTZ R91, -R91, R91, 1 ;  /* 0x3f8000005b5b7423 */ /* 0x000fe2000001015b */
[----:B--2---:R-:W-:Y:S01]  /*4310*/  FMUL.FTZ R50, R197, R50 ;  /* 0x00000032c5327220 */ /* 0x004fe20000410000 */
[----:B------:R-:W-:Y:S01]  /*4320*/  FADD.FTZ R75, R58, -R41 ;  /* 0x800000293a4b7221 */ /* 0x000fe20000010000 */
[----:B---3--:R-:W-:Y:S01]  /*4330*/  FADD.FTZ R77, R57, -R114 ;  /* 0x80000072394d7221 */ /* 0x008fe20000010000 */
[----:B-1----:R-:W-:Y:S01]  /*4340*/  FMUL.FTZ R43, R96, R55 ;  /* 0x00000037602b7220 */ /* 0x002fe20000410000 */
[----:B------:R1:W-:Y:S01]  /*4350*/  MUFU.EX2 R41, R14 ;  /* 0x0000000e00297308 */ /* 0x0003e20000000800 */
[--C-:B----4-:R-:W-:Y:S01]  /*4360*/  FADD.FTZ R55, R60, -R51.reuse ;  /* 0x800000333c377221 */ /* 0x110fe20000010000 */
[----:B------:R-:W-:Y:S01]  /*4370*/  FADD.FTZ R57, R62, -R51 ;  /* 0x800000333e397221 */ /* 0x000fe20000010000 */
[----:B------:R-:W-:Y:S01]  /*4380*/  FMUL.FTZ R35, R81, R40 ;  /* 0x0000002851237220 */ /* 0x000fe20000410000 */
[----:B------:R-:W-:Y:S01]  /*4390*/  FMUL.FTZ R45, R45, R38 ;  /* 0x000000262d2d7220 */ /* 0x000fe20000410000 */
[----:B------:R-:W-:Y:S01]  /*43a0*/  FFMA.FTZ R51, -R97, R97, 1 ;  /* 0x3f80000061337423 */ /* 0x000fe20000010161 */
[----:B------:R-:W-:-:S02]  /*43b0*/  FMUL.FTZ R40, R84, R47 ;  /* 0x0000002f54287220 */ /* 0x000fc40000410000 */
[----:B------:R-:W2:Y:S01]  /*43c0*/  MUFU.EX2 R30, R107 ;  /* 0x0000006b001e7308 */ /* 0x000ea20000000800 */
[----:B-1----:R-:W-:Y:S01]  /*43d0*/  FMUL.FTZ R14, R196, R73 ;  /* 0x00000049c40e7220 */ /* 0x002fe20000410000 */
[----:B------:R-:W-:Y:S01]  /*43e0*/  FMUL.FTZ R38, R91, R50 ;  /* 0x000000325b267220 */ /* 0x000fe20000410000 */
[----:B------:R-:W-:Y:S01]  /*43f0*/  FFMA.FTZ R50, -R90, R90, 1 ;  /* 0x3f8000005a327423 */ /* 0x000fe2000001015a */
[----:B------:R-:W-:Y:S01]  /*4400*/  FFMA.FTZ R47, -R92, R92, 1 ;  /* 0x3f8000005c2f7423 */ /* 0x000fe2000001015c */
[----:B------:R-:W-:Y:S01]  /*4410*/  FMUL.FTZ R49, R198, R49 ;  /* 0x00000031c6317220 */ /* 0x000fe20000410000 */
[----:B------:R-:W-:Y:S02]  /*4420*/  FMUL.FTZ R74, R19, R74 ;  /* 0x0000004a134a7220 */ /* 0x000fe40000410000 */
[----:B------:R-:W1:Y:S01]  /*4430*/  MUFU.EX2 R212, R212 ;  /* 0x000000d400d47308 */ /* 0x000e620000000800 */
[----:B------:R-:W-:Y:S01]  /*4440*/  FMUL.FTZ R51, R51, R14 ;  /* 0x0000000e33337220 */ /* 0x000fe20000410000 */
[----:B------:R-:W-:Y:S01]  /*4450*/  FMUL.FTZ R50, R50, R49 ;  /* 0x0000003132327220 */ /* 0x000fe20000410000 */
[----:B------:R-:W-:-:S05]  /*4460*/  FMUL.FTZ R47, R47, R74 ;  /* 0x0000004a2f2f7220 */ /* 0x000fca0000410000 */
[----:B------:R-:W3:Y:S01]  /*4470*/  MUFU.EX2 R208, R208 ;  /* 0x000000d000d07308 */ /* 0x000ee20000000800 */
[----:B------:R-:W-:Y:S01]  /*4480*/  FFMA.FTZ R49, -R94, R94, 1 ;  /* 0x3f8000005e317423 */ /* 0x000fe2000001015e */
[----:B------:R-:W-:-:S06]  /*4490*/  FMUL.FTZ R74, R109, R44 ;  /* 0x0000002c6d4a7220 */ /* 0x000fcc0000410000 */
[----:B------:R-:W4:Y:S01]  /*44a0*/  MUFU.EX2 R209, R209 ;  /* 0x000000d100d17308 */ /* 0x000f220000000800 */
[----:B------:R-:W-:-:S07]  /*44b0*/  FMUL.FTZ R49, R49, R74 ;  /* 0x0000004a31317220 */ /* 0x000fce0000410000 */
[----:B------:R-:W5:Y:S01]  /*44c0*/  MUFU.EX2 R189, R189 ;  /* 0x000000bd00bd7308 */ /* 0x000f620000000800 */
[----:B------:R-:W-:-:S07]  /*44d0*/  FFMA.FTZ R82, -R82, R82, 1 ;  /* 0x3f80000052527423 */ /* 0x000fce0000010152 */
[----:B------:R-:W5:Y:S01]  /*44e0*/  MUFU.EX2 R216, R216 ;  /* 0x000000d800d87308 */ /* 0x000f620000000800 */
        /* <DEDUP_REMOVED lines=10> */
[----:B------:R-:W-:-:S07]  /*4590*/  FADD.FTZ R56, R65, -R118 ;  /* 0x8000007641387221 */ /* 0x000fce0000010000 */
[----:B------:R-:W5:Y:S08]  /*45a0*/  MUFU.EX2 R217, R217 ;  /* 0x000000d900d97308 */ /* 0x000f700000000800 */
[----:B------:R-:W5:Y:S08]  /*45b0*/  MUFU.EX2 R12, R12 ;  /* 0x0000000c000c7308 */ /* 0x000f700000000800 */
[----:B------:R-:W5:Y:S01]  /*45c0*/  MUFU.EX2 R15, R15 ;  /* 0x0000000f000f7308 */ /* 0x000f620000000800 */
[----:B------:R-:W-:Y:S01]  /*45d0*/  FADD.FTZ R53, R64, -R117 ;  /* 0x8000007540357221 */ /* 0x000fe20000010000 */
[--C-:B------:R-:W-:Y:S01]  /*45e0*/  FADD.FTZ R69, R69, -R72.reuse ;  /* 0x8000004845457221 */ /* 0x100fe20000010000 */
[----:B------:R-:W-:Y:S01]  /*45f0*/  FADD.FTZ R71, R71, -R72 ;  /* 0x8000004847477221 */ /* 0x000fe20000010000 */
[----:B------:R-:W-:Y:S01]  /*4600*/  FMUL.FTZ R42, R82, R37 ;  /* 0x00000025522a7220 */ /* 0x000fe20000410000 */
[----:B------:R-:W-:Y:S01]  /*4610*/  FFMA.FTZ R72, -R98, R98, 1 ;  /* 0x3f80000062487423 */ /* 0x000fe20000010162 */
[----:B--2---:R-:W-:Y:S01]  /*4620*/  FMUL.FTZ R77, R30, R77 ;  /* 0x0000004d1e4d7220 */ /* 0x004fe20000410000 */
[----:B------:R-:W-:Y:S01]  /*4630*/  FMUL.FTZ R74, R74, R57 ;  /* 0x000000394a4a7220 */ /* 0x000fe20000410000 */
[----:B------:R-:W-:Y:S01]  /*4640*/  FFMA.FTZ R37, -R87, R87, 1 ;  /* 0x3f80000057257423 */ /* 0x000fe20000010157 */
[----:B------:R-:W-:Y:S01]  /*4650*/  FMUL.FTZ R44, R95, R54 ;  /* 0x000000365f2c7220 */ /* 0x000fe20000410000 */
[----:B------:R-:W-:Y:S01]  /*4660*/  FADD.FTZ R114, R59, -R114 ;  /* 0x800000723b727221 */ /* 0x000fe20000010000 */
[----:B------:R-:W-:Y:S01]  /*4670*/  FFMA.FTZ R24, -R24, R24, 1 ;  /* 0x3f80000018187423 */ /* 0x000fe20000010118 */
[----:B------:R-:W-:Y:S01]  /*4680*/  FMUL.FTZ R57, R41, R56 ;  /* 0x0000003829397220 */ /* 0x000fe20000410000 */
[--C-:B------:R-:W-:Y:S01]  /*4690*/  FADD.FTZ R58, R61, -R116.reuse ;  /* 0x800000743d3a7221 */ /* 0x100fe20000010000 */
[----:B------:R-:W-:Y:S01]  /*46a0*/  FFMA.FTZ R54, -R194, R194, 1 ;  /* 0x3f800000c2367423 */ /* 0x000fe200000101c2 */
[----:B-1----:R-:W-:Y:S01]  /*46b0*/  FMUL.FTZ R75, R212, R75 ;  /* 0x0000004bd44b7220 */ /* 0x002fe20000410000 */
[----:B------:R-:W-:Y:S01]  /*46c0*/  FFMA.FTZ R235, -R235, R235, 1 ;  /* 0x3f800000ebeb7423 */ /* 0x000fe200000101eb */
[----:B------:R-:W-:Y:S01]  /*46d0*/  FMUL.FTZ R25, R220, R25 ;  /* 0x00000019dc197220 */ /* 0x000fe20000410000 */
[----:B------:R-:W-:Y:S01]  /*46e0*/  FADD.FTZ R116, R63, -R116 ;  /* 0x800000743f747221 */ /* 0x000fe20000010000 */
[----:B------:R-:W-:Y:S01]  /*46f0*/  FADD.FTZ R68, R68, -R119 ;  /* 0x8000007744447221 */ /* 0x000fe20000010000 */
[----:B------:R-:W-:Y:S01]  /*4700*/  FFMA.FTZ R102, -R102, R102, 1 ;  /* 0x3f80000066667423 */ /* 0x000fe20000010166 */
[----:B---3--:R-:W-:Y:S01]  /*4710*/  FMUL.FTZ R53, R208, R53 ;  /* 0x00000035d0357220 */ /* 0x008fe20000410000 */
[----:B------:R-:W-:Y:S01]  /*4720*/  FADD.FTZ R66, R66, -R117 ;  /* 0x8000007542427221 */ /* 0x000fe20000010000 */
[----:B------:R-:W-:Y:S01]  /*4730*/  FADD.FTZ R67, R67, -R118 ;  /* 0x8000007643437221 */ /* 0x000fe20000010000 */
[----:B------:R-:W-:Y:S01]  /*4740*/  FADD.FTZ R70, R70, -R119 ;  /* 0x8000007746467221 */ /* 0x000fe20000010000 */
[----:B------:R-:W-:Y:S01]  /*4750*/  FMUL.FTZ R72, R72, R77 ;  /* 0x0000004d48487220 */ /* 0x000fe20000410000 */
[----:B------:R-:W-:Y:S01]  /*4760*/  FMUL.FTZ R37, R37, R76 ;  /* 0x0000004c25257220 */ /* 0x000fe20000410000 */
[----:B------:R-:W-:Y:S01]  /*4770*/  FFMA.FTZ R73, -R195, R195, 1 ;  /* 0x3f800000c3497423 */ /* 0x000fe200000101c3 */
[----:B----4-:R-:W-:Y:S01]  /*4780*/  FMUL.FTZ R114, R209, R114 ;  /* 0x00000072d1727220 */ /* 0x010fe20000410000 */
[----:B------:R-:W-:Y:S01]  /*4790*/  FMUL.FTZ R77, R24, R57 ;  /* 0x00000039184d7220 */ /* 0x000fe20000410000 */
[----:B------:R-:W-:Y:S01]  /*47a0*/  FFMA.FTZ R93, -R93, R93, 1 ;  /* 0x3f8000005d5d7423 */ /* 0x000fe2000001015d */
[----:B-----5:R-:W-:Y:S01]  /*47b0*/  FMUL.FTZ R52, R189, R52 ;  /* 0x00000034bd347220 */ /* 0x020fe20000410000 */
[----:B------:R-:W-:Y:S01]  /*47c0*/  FMUL.FTZ R54, R54, R75 ;  /* 0x0000004b36367220 */ /* 0x000fe20000410000 */
[----:B------:R-:W-:Y:S01]  /*47d0*/  FFMA.FTZ R103, -R103, R103, 1 ;  /* 0x3f80000067677423 */ /* 0x000fe20000010167 */
        /* <DEDUP_REMOVED lines=120> */
[----:B-1----:R-:W-:-:S04]  /*4f60*/  LEA R10, R5, R13, 0xb ;  /* 0x0000000d050a7211 */ /* 0x002fc800078e58ff */
        /* <DEDUP_REMOVED lines=167> */
.L_x_3378:
        /* <DEDUP_REMOVED lines=56> */
.L_x_3379:
        /* <DEDUP_REMOVED lines=11> */
.L_x_3369:
[----:B-1----:R-:W2:Y:S02]  /*5e10*/  LDL R6, [R1+0x2c] ;  /* 0x00002c0001067983 */ /* 0x002ea40000100800 */
[----:B--2---:R-:W-:-:S13]  /*5e20*/  ISETP.GE.AND P0, PT, R16, R6, PT ;  /* 0x000000061000720c */ /* 0x004fda0003f06270 */
[----:B------:R-:W-:Y:S05]  /*5e30*/  @P0 BRA `(.L_x_3381) ;  /* 0x00000040006c0947 */ /* 0x000fea0003800000 */
[----:B------:R-:W2:Y:S04]  /*5e40*/  LDL.LU R19, [R1+0x20] ;  /* 0x0000200001137983 */ /* 0x000ea80000300800 */
[----:B------:R-:W3:Y:S04]  /*5e50*/  LDL.LU R18, [R1+0x10] ;  /* 0x0000100001127983 */ /* 0x000ee80000300800 */
[----:B------:R-:W3:Y:S04]  /*5e60*/  LDL R12, [R1+0x30] ;  /* 0x00003000010c7983 */ /* 0x000ee80000100800 */
[----:B------:R-:W4:Y:S04]  /*5e70*/  LDL.LU R14, [R1+0x14] ;  /* 0x00001400010e7983 */ /* 0x000f280000300800 */
[----:B------:R-:W5:Y:S01]  /*5e80*/  LDL.LU R25, [R1+0xc] ;  /* 0x00000c0001197983 */ /* 0x000f620000300800 */
[----:B------:R-:W1:Y:S02]  /*5e90*/  S2R R6, SR_TID.X ;  /* 0x0000000000067919 */ /* 0x000e640000002100 */
[----:B-1----:R-:W-:-:S05]  /*5ea0*/  VIADD R6, R6, 0xffffff80 ;  /* 0xffffff8006067836 */ /* 0x002fca0000000000 */
[----:B------:R-:W-:-:S04]  /*5eb0*/  SHF.R.S32.HI R7, RZ, 0x1f, R6 ;  /* 0x0000001fff077819 */ /* 0x000fc80000011406 */
[CC--:B------:R-:W-:Y:S02]  /*5ec0*/  LEA.HI R9, R7.reuse, R6.reuse, RZ, 0x5 ;  /* 0x0000000607097211 */ /* 0x0c0fe400078f28ff */
[-C--:B------:R-:W-:Y:S02]  /*5ed0*/  LEA.HI R8, R7, R6.reuse, RZ, 0x7 ;  /* 0x0000000607087211 */ /* 0x080fe400078f38ff */
        /* <DEDUP_REMOVED lines=10> */
[----:B------:R-:W-:-:S04]  /*5f80*/  IMAD.IADD R9, R6, 0x1, -R15 ;  /* 0x0000000106097824 */ /* 0x000fc800078e0a0f */
[----:B------:R-:W-:Y:S01]  /*5f90*/  IMAD.IADD R24, R10, 0x1, -R13 ;  /* 0x000000010a187824 */ /* 0x000fe200078e0a0d */
[----:B------:R-:W-:Y:S01]  /*5fa0*/  MOV R189, 0x40000040 ;  /* 0x4000004000bd7802 */ /* 0x000fe20000000f00 */
[----:B------:R-:W-:Y:S02]  /*5fb0*/  IMAD.MOV.U32 R185, RZ, RZ, 0x40000040 ;  /* 0x40000040ffb97424 */ /* 0x000fe400078e00ff */
[----:B------:R-:W-:Y:S02]  /*5fc0*/  IMAD.MOV.U32 R187, RZ, RZ, 0x40000040 ;  /* 0x40000040ffbb7424 */ /* 0x000fe400078e00ff */
[----:B------:R-:W-:Y:S02]  /*5fd0*/  IMAD.MOV.U32 R191, RZ, RZ, 0x40000040 ;  /* 0x40000040ffbf7424 */ /* 0x000fe400078e00ff */
[----:B------:R-:W-:Y:S01]  /*5fe0*/  IMAD.MOV.U32 R193, RZ, RZ, 0x40000040 ;  /* 0x40000040ffc17424 */ /* 0x000fe200078e00ff */
[----:B--2---:R-:W-:Y:S02]  /*5ff0*/  LEA.HI R6, R19, R7, RZ, 0x5 ;  /* 0x0000000713067211 */ /* 0x004fe400078f28ff */
[----:B------:R-:W-:-:S02]  /*6000*/  LEA.HI R7, R11, R8, RZ, 0x2 ;  /* 0x000000080b077211 */ /* 0x000fc400078f10ff */
[----:B------:R-:W-:Y:S02]  /*6010*/  SHF.R.S32.HI R6, RZ, 0x5, R6 ;  /* 0x00000005ff067819 */ /* 0x000fe40000011406 */
[----:B------:R-:W-:Y:S01]  /*6020*/  SHF.R.S32.HI R10, RZ, 0x2, R7 ;  /* 0x00000002ff0a7819 */ /* 0x000fe20000011407 */
[----:B---3--:R-:W-:-:S03]  /*6030*/  IMAD R19, R12, -0x80, R18 ;  /* 0xffffff800c137824 */ /* 0x008fc600078e0212 */
[----:B------:R-:W-:Y:S02]  /*6040*/  IADD3 R13, R10, 0x8, RZ ;  /* 0x000000080a0d7810 */ /* 0x000fe40007ffe0ff */
[--C-:B----4-:R-:W-:Y:S02]  /*6050*/  SHF.R.S32.HI R12, RZ, 0x2, R14.reuse ;  /* 0x00000002ff0c7819 */ /* 0x110fe4000001140e */
[----:B------:R-:W-:Y:S02]  /*6060*/  SHF.R.S32.HI R15, RZ, 0x1f, R14 ;  /* 0x0000001fff0f7819 */ /* 0x000fe4000001140e */
[----:B------:R-:W-:Y:S02]  /*6070*/  LEA.HI R8, R11, R8, RZ, 0x3 ;  /* 0x000000080b087211 */ /* 0x000fe400078f18ff */
[----:B------:R-:W-:Y:S02]  /*6080*/  LEA.HI R15, R15, R12, RZ, 0x3 ;  /* 0x0000000c0f0f7211 */ /* 0x000fe400078f18ff */
[----:B------:R-:W-:Y:S01]  /*6090*/  LEA.HI R14, R13, R13, RZ, 0x1 ;  /* 0x0000000d0d0e7211 */ /* 0x000fe200078f08ff */
[----:B------:R-:W-:Y:S01]  /*60a0*/  IMAD R18, R6, -0x10, R19 ;  /* 0xfffffff006127824 */ /* 0x000fe200078e0213 */
[----:B------:R-:W-:Y:S01]  /*60b0*/  LOP3.LUT R19, R15, 0xfffffff8, RZ, 0xc0, !PT ;  /* 0xfffffff80f137812 */ /* 0x000fe200078ec0ff */
[----:B------:R-:W-:Y:S01]  /*60c0*/  VIADD R20, R10, 0x10 ;  /* 0x000000100a147836 */ /* 0x000fe20000000000 */
[----:B------:R-:W-:-:S02]  /*60d0*/  SHF.R.S32.HI R6, RZ, 0x3, R8 ;  /* 0x00000003ff067819 */ /* 0x000fc40000011408 */
[----:B------:R-:W-:Y:S02]  /*60e0*/  SHF.R.S32.HI R15, RZ, 0x1, R14 ;  /* 0x00000001ff0f7819 */ /* 0x000fe4000001140e */
[----:B------:R-:W-:Y:S01]  /*60f0*/  IADD3 R19, R18, R19, -R12 ;  /* 0x0000001312137210 */ /* 0x000fe20007ffe80c */
[----:B------:R-:W-:Y:S01]  /*6100*/  IMAD.HI R11, R6, 0x2aaaaaab, RZ ;  /* 0x2aaaaaab060b7827 */ /* 0x000fe200078e02ff */
[----:B------:R-:W-:-:S03]  /*6110*/  LEA.HI R21, R20, R20, RZ, 0x1 ;  /* 0x0000001414157211 */ /* 0x000fc600078f08ff */
[----:B------:R-:W-:Y:S01]  /*6120*/  IMAD.HI R18, R15, 0x2aaaaaab, RZ ;  /* 0x2aaaaaab0f127827 */ /* 0x000fe200078e02ff */
[----:B------:R-:W-:Y:S02]  /*6130*/  LEA.HI R7, R7, R10, RZ, 0x1 ;  /* 0x0000000a07077211 */ /* 0x000fe400078f08ff */
[----:B------:R-:W-:Y:S01]  /*6140*/  SHF.R.S32.HI R22, RZ, 0x1, R21 ;  /* 0x00000001ff167819 */ /* 0x000fe20000011415 */
[----:B------:R-:W-:Y:S01]  /*6150*/  IMAD R8, R24, -0x40, R19 ;  /* 0xffffffc018087824 */ /* 0x000fe200078e0213 */
[----:B------:R-:W-:Y:S02]  /*6160*/  SHF.R.U32.HI R12, RZ, 0x1, R11 ;  /* 0x00000001ff0c7819 */ /* 0x000fe4000001160b */
[----:B------:R-:W-:Y:S01]  /*6170*/  SHF.R.U32.HI R19, RZ, 0x1, R18 ;  /* 0x00000001ff137819 */ /* 0x000fe20000011612 */
[----:B------:R-:W-:Y:S01]  /*6180*/  IMAD.HI R23, R22, 0x2aaaaaab, RZ ;  /* 0x2aaaaaab16177827 */ /* 0x000fe200078e02ff */
[----:B------:R-:W-:Y:S02]  /*6190*/  LOP3.LUT R7, R7, 0xfffffffe, RZ, 0xc0, !PT ;  /* 0xfffffffe07077812 */ /* 0x000fe400078ec0ff */
[----:B------:R-:W-:-:S02]  /*61a0*/  LEA.HI R11, R11, R12, RZ, 0x1 ;  /* 0x0000000c0b0b7211 */ /* 0x000fc400078f08ff */
        /* <DEDUP_REMOVED lines=9> */
[--C-:B------:R-:W-:Y:S01]  /*6240*/  IMAD R6, R5, 0x800, R17.reuse ;  /* 0x0000080005067824 */ /* 0x100fe200078e0211 */
[----:B------:R-:W-:Y:S01]  /*6250*/  LEA R10, R15, R14, 0x3 ;  /* 0x0000000e0f0a7211 */ /* 0x000fe200078e18ff */
[----:B------:R-:W-:Y:S01]  /*6260*/  IMAD R5, R5, 0x2000, R17 ;  /* 0x0000200005057824 */ /* 0x000fe200078e0211 */
[----:B------:R-:W-:Y:S01]  /*6270*/  STL [R1+0x28], R7 ;  /* 0x0000280701007387 */ /* 0x000fe20000100800 */
[----:B------:R-:W-:Y:S01]  /*6280*/  VIADD R6, R6, 0x1a800 ;  /* 0x0001a80006067836 */ /* 0x000fe20000000000 */
[----:B------:R-:W-:Y:S02]  /*6290*/  LOP3.LUT R21, R21, 0xfffffffe, RZ, 0xc0, !PT ;  /* 0xfffffffe15157812 */ /* 0x000fe400078ec0ff */
[----:B------:R1:W-:Y:S02]  /*62a0*/  STL [R1+0x20], R10 ;  /* 0x0000200a01007387 */ /* 0x0003e40000100800 */
[----:B------:R-:W-:Y:S01]  /*62b0*/  SHF.R.U32.HI R6, RZ, 0x4, R6 ;  /* 0x00000004ff067819 */ /* 0x000fe20000011606 */
[----:B------:R-:W-:Y:S01]  /*62c0*/  IMAD R22, R23, -0xc, R22 ;  /* 0xfffffff417167824 */ /* 0x000fe200078e0216 */
[----:B------:R-:W-:Y:S01]  /*62d0*/  IADD3 R21, R20, -R21, RZ ;  /* 0x8000001514157210 */ /* 0x000fe20007ffe0ff */
        /* <DEDUP_REMOVED lines=16> */
[----:B------:R-:W-:-:S03]  /*63e0*/  VIADD R10, R9, 0x8 ;  /* 0x00000008090a7836 */ /* 0x000fc60000000000 */
[----:B------:R2:W-:Y:S01]  /*63f0*/  STL [R1+0x10], R5 ;  /* 0x0000100501007387 */ /* 0x0005e20000100800 */
[----:B-----5:R-:W-:Y:S01]  /*6400*/  LOP3.LUT R7, R25, 0x1, RZ, 0xfc, !PT ;  /* 0x0000000119077812 */ /* 0x020fe200078efcff */
[C---:B------:R-:W-:Y:S01]  /*6410*/  VIADD R184, R11.reuse, 0x4 ;  /* 0x000000040bb87836 */ /* 0x040fe20000000000 */
[C---:B------:R-:W-:Y:S01]  /*6420*/  IADD3 R22, R11.reuse, 0x2, RZ ;  /* 0x000000020b167810 */ /* 0x040fe20007ffe0ff */
[----:B------:R-:W-:Y:S01]  /*6430*/  VIADD R186, R11, 0x6 ;  /* 0x000000060bba7836 */ /* 0x000fe20000000000 */
[C---:B-1----:R-:W-:Y:S01]  /*6440*/  IADD3 R6, R9.reuse, 0xc, RZ ;  /* 0x0000000c09067810 */ /* 0x042fe20007ffe0ff */
[C---:B------:R-:W-:Y:S02]  /*6450*/  VIADD R10, R9.reuse, 0x14 ;  /* 0x00000014090a7836 */ /* 0x040fe40000000000 */
[C---:B--2---:R-:W-:Y:S02]  /*6460*/  VIADD R5, R9.reuse, 0x4 ;  /* 0x0000000409057836 */ /* 0x044fe40000000000 */
[C---:B------:R-:W-:Y:S01]  /*6470*/  VIADD R5, R9.reuse, 0x10 ;  /* 0x0000001009057836 */ /* 0x040fe20000000000 */
[C---:B------:R-:W-:Y:S01]  /*6480*/  IADD3 R5, R9.reuse, 0x1c, RZ ;  /* 0x0000001c09057810 */ /* 0x040fe20007ffe0ff */
[----:B------:R-:W-:-:S02]  /*6490*/  VIADD R6, R9, 0x18 ;  /* 0x0000001809067836 */ /* 0x000fc40000000000 */
[----:B------:R-:W-:-:S07]  /*64a0*/  IMAD.MOV.U32 R23, RZ, RZ, 0x40000040 ;  /* 0x40000040ff177424 */ /* 0x000fce00078e00ff */
.L_x_3392:
[----:B------:R-:W-:-:S13]  /*64b0*/  ISETP.NE.AND P0, PT, R7, 0x3, PT ;  /* 0x000000030700780c */ /* 0x000fda0003f05270 */
[----:B------:R-:W-:Y:S05]  /*64c0*/  @!P0 BRA `(.L_x_3382) ;  /* 0x0000000000048947 */ /* 0x000fea0003800000 */
[----:B------:R-:W-:Y:S01]  /*64d0*/  BPT.TRAP 0x1 ;  /* 0x000000040000795c */ /* 0x000fe20000300000 */
.L_x_3382:
[----:B------:R-:W-:Y:S01]  /*64e0*/  IMAD R6, R0, 0x8, R17 ;  /* 0x0000000800067824 */ /* 0x000fe200078e0211 */
[----:B------:R-:W-:-:S04]  /*64f0*/  SHF.L.U32 R15, R4, 0x1f, RZ ;  /* 0x0000001f040f7819 */ /* 0x000fc800000006ff */
[----:B------:R1:W2:Y:S01]  /*6500*/  SYNCS.PHASECHK.TRANS64.TRYWAIT P1, [R6+URZ+0x26810], R15 ;  /* 0x0268100f060075a7 */ /* 0x0002a2000802017f */
[----:B------:R-:W-:Y:S05]  /*6510*/  @!P0 BRA `(.L_x_3383) ;  /* 0x0000000000048947 */ /* 0x000fea0003800000 */
[----:B------:R-:W-:Y:S01]  /*6520*/  BPT.TRAP 0x1 ;  /* 0x000000040000795c */ /* 0x000fe20000300000 */
.L_x_3383:
[----:B------:R-:W-:-:S04]  /*6530*/  IADD3 R5, R17, 0xe000, RZ ;  /* 0x0000e00011057810 */ /* 0x000fc80007ffe0ff */
[----:B------:R-:W-:-:S04]  /*6540*/  SHF.R.U32.HI R5, RZ, 0x4, R5 ;  /* 0x00000004ff057819 */ /* 0x000fc80000011605 */
[----:B------:R-:W-:-:S04]  /*6550*/  LOP3.LUT R5, R5, 0x3fff, RZ, 0xc0, !PT ;  /* 0x00003fff05057812 */ /* 0x000fc800078ec0ff */
[----:B------:R-:W-:Y:S01]  /*6560*/  LOP3.LUT R11, R5, 0x10000, RZ, 0xfc, !PT ;  /* 0x00010000050b7812 */ /* 0x000fe200078efcff */
[----:B--2---:R-:W-:Y:S06]  /*6570*/  @P1 BRA `(.L_x_3384) ;  /* 0x0000000000081947 */ /* 0x004fec0003800000 */
[----:B------:R-:W2:Y:S02]  /*6580*/  SYNCS.PHASECHK.TRANS64.TRYWAIT P1, [R6+URZ+0x26810], R15 ;  /* 0x0268100f060075a7 */ /* 0x000ea4000802017f */
[----:B--2---:R-:W-:Y:S05]  /*6590*/  @!P1 BRA `(.L_x_3385) ;  /* 0x00000080001c9947 */ /* 0x004fea0003800000 */
.L_x_3384:
        /* <DEDUP_REMOVED lines=54> */
.L_x_3386:
[----:B------:R1:W1:Y:S01]  /*6900*/  SYNCS.PHASECHK.TRANS64.TRYWAIT P1, [R6+URZ+0x26830], R15 ;  /* 0x0268300f060075a7 */ /* 0x000262000802017f */
[----:B------:R-:W-:Y:S05]  /*6910*/  @!P0 BRA `(.L_x_3387) ;  /* 0x0000000000048947 */ /* 0x000fea0003800000 */
[----:B------:R-:W-:Y:S01]  /*6920*/  BPT.TRAP 0x1 ;  /* 0x000000040000795c */ /* 0x000fe20000300000 */
.L_x_3387:
        /* <DEDUP_REMOVED lines=8> */
.L_x_3388:
        /* <DEDUP_REMOVED lines=14> */
[C---:B------:R-:W-:Y:S01]  /*6a90*/  VIADD R230, R9.reuse, 0x14 ;  /* 0x0000001409e67836 */ /* 0x040fe20000000000 */
[C---:B------:R-:W-:Y:S01]  /*6aa0*/  IADD3 R231, R9.reuse, 0x18, RZ ;  /* 0x0000001809e77810 */ /* 0x040fe20007ffe0ff */
[C---:B------:R-:W-:Y:S01]  /*6ab0*/  VIADD R209, R9.reuse, 0x1c ;  /* 0x0000001c09d17836 */ /* 0x040fe20000000000 */
[----:B------:R-:W-:Y:S01]  /*6ac0*/  STL [R1+0x40], R3 ;  /* 0x0000400301007387 */ /* 0x000fe20000100800 */
[----:B------:R-:W-:Y:S01]  /*6ad0*/  ISETP.GT.AND P2, PT, R8, RZ, PT ;  /* 0x000000ff0800720c */ /* 0x000fe20003f44270 */
[----:B------:R-:W-:Y:S01]  /*6ae0*/  IMAD R236, R0, 0x300, R12 ;  /* 0x0000030000ec7824 */ /* 0x000fe200078e020c */
[----:B------:R-:W-:Y:S01]  /*6af0*/  ISETP.GT.AND P1, PT, R8, 0x8, PT ;  /* 0x000000080800780c */ /* 0x000fe20003f24270 */
        /* <DEDUP_REMOVED lines=294> */
[C---:B------:R-:W-:Y:S02]  /*7d60*/  VIADD R231, R9.reuse, 0xc ;  /* 0x0000000c09e77836 */ /* 0x040fe40000000000 */
[----:B------:R-:W-:Y:S01]  /*7d70*/  FMUL.FTZ R36, R26, R36 ;  /* 0x000000241a247220 */ /* 0x000fe20000410000 */
[----:B------:R-:W2:Y:S01]  /*7d80*/  SHFL.IDX PT, R228, R227, R228, 0x1f ;  /* 0x00001fe4e3e47589 */ /* 0x000ea200000e0000 */
[----:B------:R-:W-:-:S02]  /*7d90*/  VIADD R229, R9, 0x14 ;  /* 0x0000001409e57836 */ /* 0x000fc40000000000 */
[----:B------:R-:W-:Y:S01]  /*7da0*/  VIADD R233, R9, 0x18 ;  /* 0x0000001809e97836 */ /* 0x000fe20000000000 */
[----:B------:R-:W4:Y:S01]  /*7db0*/  SHFL.IDX PT, R227, R227, R12, 0x1f ;  /* 0x00001f0ce3e37589 */ /* 0x000f2200000e0000 */
[----:B------:R-:W-:Y:S01]  /*7dc0*/  FFMA.FTZ R77, -R77, R77, 1 ;  /* 0x3f8000004d4d7423 */ /* 0x000fe2000001014d */
        /* <DEDUP_REMOVED lines=19> */
[----:B------:R-:W-:Y:S08]  /*7f00*/  MUFU.EX2 R208, R208 ;  /* 0x000000d000d07308 */ /* 0x000ff00000000800 */
[----:B------:R-:W-:Y:S08]  /*7f10*/  MUFU.EX2 R199, R199 ;  /* 0x000000c700c77308 */ /* 0x000ff00000000800 */
[----:B------:R-:W-:Y:S01]  /*7f20*/  MUFU.EX2 R212, R212 ;  /* 0x000000d400d47308 */ /* 0x000fe20000000800 */
[----:B------:R-:W-:-:S07]  /*7f30*/  FFMA.FTZ R237, -R237, R237, 1 ;  /* 0x3f800000eded7423 */ /* 0x000fce00000101ed */
[----:B------:R-:W-:Y:S01]  /*7f40*/  MUFU.EX2 R209, R209 ;  /* 0x000000d100d17308 */ /* 0x000fe20000000800 */
[----:B---3--:R-:W-:-:S07]  /*7f50*/  FMUL.FTZ R30, R85, R30 ;  /* 0x0000001e551e7220 */ /* 0x008fce0000410000 */
        /* <DEDUP_REMOVED lines=24> */
[----:B------:R-:W-:Y:S01]  /*80e0*/  IADD3 R230, R9, 0x10, RZ ;  /* 0x0000001009e67810 */ /* 0x000fe20007ffe0ff */
        /* <DEDUP_REMOVED lines=21> */
[----:B------:R-:W-:Y:S01]  /*8240*/  IADD3 R235, R9, 0x4, RZ ;  /* 0x0000000409eb7810 */ /* 0x000fe20007ffe0ff */
        /* <DEDUP_REMOVED lines=29> */
[----:B------:R-:W-:Y:S02]  /*8420*/  VIADD R232, R9, 0x8 ;  /* 0x0000000809e87836 */ /* 0x000fe40000000000 */
[----:B-1----:R-:W-:Y:S01]  /*8430*/  FMUL.FTZ R221, R93, R228 ;  /* 0x000000e45ddd7220 */ /* 0x002fe20000410000 */
[----:B------:R-:W1:Y:S03]  /*8440*/  SHFL.IDX PT, R227, R226, R229, 0x1f ;  /* 0x00001fe5e2e37589 */ /* 0x000e6600000e0000 */
[----:B------:R-:W-:-:S02]  /*8450*/  FMUL.FTZ R221, R21, R221 ;  /* 0x000000dd15dd7220 */ /* 0x000fc40000410000 */
        /* <DEDUP_REMOVED lines=8> */
[----:B------:R-:W-:Y:S01]  /*84e0*/  IADD3 R234, R9, 0x1c, RZ ;  /* 0x0000001c09ea7810 */ /* 0x000fe20007ffe0ff */
        /* <DEDUP_REMOVED lines=17> */
[----:B------:R-:W-:-:S02]  /*8600*/  FFMA.FTZ R46, -R98, R98, 1 ;  /* 0x3f800000622e7423 */ /* 0x000fc40000010162 */
[----:B------:R-:W4:Y:S01]  /*8610*/  SHFL.IDX PT, R28, R74, R232, 0x1f ;  /* 0x00001fe84a1c7589 */ /* 0x000f2200000e0000 */
[----:B------:R-:W-:Y:S01]  /*8620*/  FMUL.FTZ R37, R76, R36 ;  /* 0x000000244c257220 */ /* 0x000fe20000410000 */
[----:B------:R-:W-:Y:S02]  /*8630*/  FMUL.FTZ R46, R46, R77 ;  /* 0x0000004d2e2e7220 */ /* 0x000fe40000410000 */
[----:B------:R-:W4:Y:S04]  /*8640*/  SHFL.IDX PT, R80, R74, R9, 0x1f ;  /* 0x00001f094a507589 */ /* 0x000f2800000e0000 */
[----:B------:R-:W4:Y:S01]  /*8650*/  SHFL.IDX PT, R76, R74, R229, 0x1f ;  /* 0x00001fe54a4c7589 */ /* 0x000f2200000e0000 */
[----:B------:R-:W-:-:S03]  /*8660*/  FMUL.FTZ R72, R72, R35 ;  /* 0x0000002348487220 */ /* 0x000fc60000410000 */
[----:B------:R-:W4:Y:S01]  /*8670*/  SHFL.IDX PT, R77, R74, R231, 0x1f ;  /* 0x00001fe74a4d7589 */ /* 0x000f2200000e0000 */
[----:B------:R-:W4:Y:S01]  /*8680*/  MUFU.EX2 R35, R216 ;  /* 0x000000d800237308 */ /* 0x000f220000000800 */
[----:B------:R-:W-:Y:S02]  /*8690*/  FADD.FTZ R44, R44, -R218 ;  /* 0x800000da2c2c7221 */ /* 0x000fe40000010000 */
[----:B------:R-:W4:Y:S04]  /*86a0*/  SHFL.IDX PT, R79, R74, R230, 0x1f ;  /* 0x00001fe64a4f7589 */ /* 0x000f2800000e0000 */
[----:B------:R-:W4:Y:S01]  /*86b0*/  SHFL.IDX PT, R78, R74, R233, 0x1f ;  /* 0x00001fe94a4e7589 */ /* 0x000f2200000e0000 */
[----:B------:R-:W-:-:S03]  /*86c0*/  FMUL.FTZ R44, R12, R44 ;  /* 0x0000002c0c2c7220 */ /* 0x000fc60000410000 */
[----:B------:R-:W4:Y:S01]  /*86d0*/  SHFL.IDX PT, R74, R74, R234, 0x1f ;  /* 0x00001fea4a4a7589 */ /* 0x000f2200000e0000 */
[--C-:B---3--:R-:W-:Y:S01]  /*86e0*/  FADD.FTZ R52, R52, -R228.reuse ;  /* 0x800000e434347221 */ /* 0x108fe20000010000 */
[----:B------:R-:W-:Y:S01]  /*86f0*/  FADD.FTZ R54, R54, -R228 ;  /* 0x800000e436367221 */ /* 0x000fe20000010000 */
[----:B------:R-:W-:Y:S02]  /*8700*/  FMUL.FTZ R44, R81, R44 ;  /* 0x0000002c512c7220 */ /* 0x000fe40000410000 */
        /* <DEDUP_REMOVED lines=11> */
[----:B------:R-:W-:-:S04]  /*87c0*/  FADD.FTZ R55, R56, -R80 ;  /* 0x8000005038377221 */ /* 0x000fc80000010000 */
[----:B------:R-:W4:Y:S01]  /*87d0*/  MUFU.EX2 R213, R213 ;  /* 0x000000d500d57308 */ /* 0x000f220000000800 */
[----:B------:R-:W-:Y:S01]  /*87e0*/  FADD.FTZ R56, R59, -R75 ;  /* 0x8000004b3b387221 */ /* 0x000fe20000010000 */
[--C-:B------:R-:W-:Y:S01]  /*87f0*/  FADD.FTZ R62, R65, -R76.reuse ;  /* 0x8000004c413e7221 */ /* 0x100fe20000010000 */
[----:B------:R-:W-:Y:S01]  /*8800*/  FADD.FTZ R67, R67, -R76 ;  /* 0x8000004c43437221 */ /* 0x000fe20000010000 */
[----:B------:R-:W-:Y:S01]  /*8810*/  FMUL.FTZ R45, R25, R45 ;  /* 0x0000002d192d7220 */ /* 0x000fe20000410000 */
[--C-:B------:R-:W-:Y:S01]  /*8820*/  FADD.FTZ R61, R61, -R77.reuse ;  /* 0x8000004d3d3d7221 */ /* 0x100fe20000010000 */
[----:B------:R-:W-:Y:S01]  /*8830*/  FADD.FTZ R60, R63, -R77 ;  /* 0x8000004d3f3c7221 */ /* 0x000fe20000010000 */
[----:B------:R-:W-:Y:S01]  /*8840*/  FFMA.FTZ R76, -R105, R105, 1 ;  /* 0x3f800000694c7423 */ /* 0x000fe20000010169 */
[----:B------:R-:W-:Y:S01]  /*8850*/  FMUL.FTZ R81, R200, R81 ;  /* 0x00000051c8517220 */ /* 0x000fe20000410000 */
        /* <DEDUP_REMOVED lines=9> */
[--C-:B------:R-:W-:Y:S01]  /*88f0*/  FADD.FTZ R68, R68, -R78.reuse ;  /* 0x8000004e44447221 */ /* 0x100fe20000010000 */
[----:B------:R-:W-:Y:S01]  /*8900*/  FADD.FTZ R59, R70, -R78 ;  /* 0x8000004e463b7221 */ /* 0x000fe20000010000 */
[----:B------:R-:W-:Y:S01]  /*8910*/  FMUL.FTZ R76, R76, R81 ;  /* 0x000000514c4c7220 */ /* 0x000fe20000410000 */
[----:B------:R-:W-:Y:S01]  /*8920*/  FMUL.FTZ R56, R204, R61 ;  /* 0x0000003dcc387220 */ /* 0x000fe20000410000 */
[----:B------:R-:W-:Y:S01]  /*8930*/  FMUL.FTZ R82, R34, R53 ;  /* 0x0000003522527220 */ /* 0x000fe20000410000 */
[----:B------:R-:W-:Y:S01]  /*8940*/  FADD.FTZ R79, R66, -R79 ;  /* 0x8000004f424f7221 */ /* 0x000fe20000010000 */
[----:B------:R-:W-:Y:S01]  /*8950*/  FFMA.FTZ R81, -R109, R109, 1 ;  /* 0x3f8000006d517423 */ /* 0x000fe2000001016d */
[----:B------:R-:W-:Y:S01]  /*8960*/  FFMA.FTZ R78, -R111, R111, 1 ;  /* 0x3f8000006f4e7423 */ /* 0x000fe2000001016f */
[----:B------:R-:W-:Y:S01]  /*8970*/  FMUL.FTZ R61, R205, R60 ;  /* 0x0000003ccd3d7220 */ /* 0x000fe20000410000 */
[----:B------:R-:W-:Y:S01]  /*8980*/  FMUL.FTZ R77, R77, R28 ;  /* 0x0000001c4d4d7220 */ /* 0x000fe20000410000 */
[----:B------:R-:W-:Y:S01]  /*8990*/  FMUL.FTZ R30, R237, R30 ;  /* 0x0000001eed1e7220 */ /* 0x000fe20000410000 */
[----:B------:R-:W-:Y:S01]  /*89a0*/  FFMA.FTZ R51, -R102, R102, 1 ;  /* 0x3f80000066337423 */ /* 0x000fe20000010166 */
[--C-:B------:R-:W-:Y:S01]  /*89b0*/  FADD.FTZ R66, R69, -R74.reuse ;  /* 0x8000004a45427221 */ /* 0x100fe20000010000 */
        /* <DEDUP_REMOVED lines=10> */
[----:B---3--:R-:W-:Y:S01]  /*8a60*/  FMUL.FTZ R55, R36, R55 ;  /* 0x0000003724377220 */ /* 0x008fe20000410000 */
[----:B------:R-:W-:Y:S01]  /*8a70*/  FFMA.FTZ R82, -R114, R114, 1 ;  /* 0x3f80000072527423 */ /* 0x000fe20000010172 */
[----:B------:R-:W-:Y:S01]  /*8a80*/  FMUL.FTZ R61, R208, R79 ;  /* 0x0000004fd03d7220 */ /* 0x000fe20000410000 */
[----:B------:R-:W-:Y:S01]  /*8a90*/  FMUL.FTZ R83, R83, R28 ;  /* 0x0000001c53537220 */ /* 0x000fe20000410000 */
[----:B-1----:R-:W-:Y:S01]  /*8aa0*/  FMUL.FTZ R56, R214, R71 ;  /* 0x00000047d6387220 */ /* 0x002fe20000410000 */
        /* <DEDUP_REMOVED lines=270> */
.L_x_3390:
        /* <DEDUP_REMOVED lines=13> */
[----:B------:R-:W-:Y:S02]  /*9c60*/  IADD3 R11, R10, 0x9, RZ ;  /* 0x000000090a0b7810 */ /* 0x000fe40007ffe0ff */
        /* <DEDUP_REMOVED lines=44> */
.L_x_3391:
[----:B--2---:R-:W2:Y:S01]  /*9f30*/  LDL R5, [R1+0x2c] ;  /* 0x00002c0001057983 */ /* 0x004ea20000100800 */
[----:B------:R-:W-:Y:S01]  /*9f40*/  VIADD R16, R16, 0x1 ;  /* 0x0000000110107836 */ /* 0x000fe20000000000 */
[----:B------:R-:W-:Y:S01]  /*9f50*/  IADD3 R0, R0, 0x1, RZ ;  /* 0x0000000100007810 */ /* 0x000fe20007ffe0ff */
        /* <DEDUP_REMOVED lines=9> */
.L_x_3381:
        /* <DEDUP_REMOVED lines=34> */
.L_x_3361:
[----:B------:R-:W-:Y:S05]  /*a210*/  @P0 BRA `(.L_x_3356) ;  /* 0x00000040009c0947 */ /* 0x000fea0003800000 */
[----:B------:R-:W3:Y:S01]  /*a220*/  LDL.LU R8, [R1+0x30] ;  /* 0x0000300001087983 */ /* 0x000ee20000300800 */
[----:B------:R-:W1:Y:S08]  /*a230*/  LDC.64 R2, c[0x0][0x878] ;  /* 0x00021e00ff027b82 */ /* 0x000e700000000a00 */
[----:B------:R-:W4:Y:S01]  /*a240*/  LDC R0, c[0x0][0x850] ;  /* 0x00021400ff007b82 */ /* 0x000f220000000800 */
[----:B------:R-:W5:Y:S01]  /*a250*/  LDL.LU R11, [R1+0x38] ;  /* 0x00003800010b7983 */ /* 0x000f620000300800 */
[----:B------:R-:W2:Y:S01]  /*a260*/  S2R R12, SR_TID.X ;  /* 0x00000000000c7919 */ /* 0x000ea20000002100 */
[----:B------:R-:W2:Y:S01]  /*a270*/  S2R R9, SR_CgaCtaId ;  /* 0x0000000000097919 */ /* 0x000ea20000008800 */
[----:B------:R-:W-:Y:S01]  /*a280*/  MOV R6, 0x400 ;  /* 0x0000040000067802 */ /* 0x000fe20000000f00 */
[----:B------:R-:W-:Y:S01]  /*a290*/  ULDC.64 UR4, c[0x0][0x818] ;  /* 0x0002060000047ab9 */ /* 0x000fe20000000a00 */
[----:B------:R-:W-:Y:S01]  /*a2a0*/  ULDC.64 UR6, c[0x0][0x840] ;  /* 0x0002100000067ab9 */ /* 0x000fe20000000a00 */
[----:B------:R-:W2:Y:S01]  /*a2b0*/  LDL.LU R10, [R1+0x34] ;  /* 0x00003400010a7983 */ /* 0x000ea20000300800 */
[----:B-1----:R-:W-:-:S04]  /*a2c0*/  ISETP.NE.U32.AND P0, PT, R2, RZ, PT ;  /* 0x000000ff0200720c */ /* 0x002fc80003f05070 */
[----:B------:R-:W-:-:S13]  /*a2d0*/  ISETP.NE.AND.EX P0, PT, R3, RZ, PT, P0 ;  /* 0x000000ff0300720c */ /* 0x000fda0003f05300 */
[----:B------:R-:W2:Y:S02]  /*a2e0*/  @P0 LDC.64 R2, c[0x0][0x878] ;  /* 0x00021e00ff020b82 */ /* 0x000ea40000000a00 */
[----:B--2---:R-:W-:-:S06]  /*a2f0*/  @P0 IMAD.WIDE R2, R10, 0x4, R2 ;  /* 0x000000040a020825 */ /* 0x004fcc00078e0202 */
[----:B------:R-:W2:Y:S01]  /*a300*/  @P0 LDG.E R2, desc[UR36][R2.64] ;  /* 0x0000002402020981 */ /* 0x000ea2000c1e1900 */
[----:B----4-:R-:W-:Y:S01]  /*a310*/  ISETP.NE.AND P1, PT, R0, 0x1, PT ;  /* 0x000000010000780c */ /* 0x010fe20003f25270 */
[----:B------:R-:W-:Y:S01]  /*a320*/  VIADD R13, R12, 0xffffff80 ;  /* 0xffffff800c0d7836 */ /* 0x000fe20000000000 */
[----:B------:R-:W-:-:S11]  /*a330*/  LEA R15, R9, R6, 0x18 ;  /* 0x00000006090f7211 */ /* 0x000fd600078ec0ff */
[----:B------:R-:W5:Y:S08]  /*a340*/  @P1 LDC R4, c[0x0][0x854] ;  /* 0x00021500ff041b82 */ /* 0x000f700000000800 */
[----:B------:R-:W1:Y:S01]  /*a350*/  @P1 LDC R7, c[0x0][0x858] ;  /* 0x00021600ff071b82 */ /* 0x000e620000000800 */
[----:B--2---:R-:W-:-:S05]  /*a360*/  @P0 IMAD R0, R10, 0x80, R2 ;  /* 0x000000800a000824 */ /* 0x004fca00078e0202 */
[----:B------:R-:W-:-:S04]  /*a370*/  @P0 SHF.R.S32.HI R5, RZ, 0x1f, R0 ;  /* 0x0000001fff050819 */ /* 0x000fc80000011400 */
[----:B------:R-:W-:Y:S01]  /*a380*/  @P0 LEA.HI R5, R5, R0, RZ, 0x7 ;  /* 0x0000000005050211 */ /* 0x000fe200078f38ff */
[----:B-----5:R-:W-:Y:S01]  /*a390*/  @P1 IMAD.HI.U32 R0, R11, R4, RZ ;  /* 0x000000040b001227 */ /* 0x020fe200078e00ff */
[----:B------:R-:W-:Y:S02]  /*a3a0*/  SHF.R.S32.HI R4, RZ, 0x1f, R13 ;  /* 0x0000001fff047819 */ /* 0x000fe4000001140d */
[----:B------:R-:W-:Y:S02]  /*a3b0*/  @P0 SHF.L.U32 R5, R5, 0x6, RZ ;  /* 0x0000000605050819 */ /* 0x000fe400000006ff */
[----:B-1----:R-:W-:Y:S02]  /*a3c0*/  @P1 SHF.R.U32.HI R11, RZ, R7, R0 ;  /* 0x00000007ff0b1219 */ /* 0x002fe40000011600 */
[----:B------:R-:W-:Y:S01]  /*a3d0*/  @P0 LOP3.LUT R2, R5, 0xffffe000, RZ, 0xc0, !PT ;  /* 0xffffe00005020812 */ /* 0x000fe200078ec0ff */
[----:B---3--:R-:W-:Y:S01]  /*a3e0*/  IMAD.SHL.U32 R5, R8, 0x2000, RZ ;  /* 0x0000200008057824 */ /* 0x008fe200078e00ff */
[----:B------:R-:W-:Y:S01]  /*a3f0*/  LEA.HI R4, R4, R13, RZ, 0x7 ;  /* 0x0000000d04047211 */ /* 0x000fe200078f38ff */
[----:B------:R1:W-:Y:S01]  /*a400*/  @P1 STL [R1+0x38], R11 ;  /* 0x0000380b01001387 */ /* 0x0003e20000100800 */
[----:B------:R-:W-:-:S02]  /*a410*/  @P0 SHF.R.S32.HI R3, RZ, 0x1f, R2 ;  /* 0x0000001fff030819 */ /* 0x000fc40000011402 */
[----:B------:R-:W-:Y:S02]  /*a420*/  @!P0 CS2R R2, SRZ ;  /* 0x0000000000028805 */ /* 0x000fe4000001ff00 */
[C---:B------:R-:W-:Y:S02]  /*a430*/  LOP3.LUT R0, R4.reuse, 0xfffff80, RZ, 0xc0, !PT ;  /* 0x0fffff8004007812 */ /* 0x040fe400078ec0ff */
[----:B------:R-:W-:Y:S02]  /*a440*/  SHF.L.U32 R6, R4, 0x5, RZ ;  /* 0x0000000504067819 */ /* 0x000fe400000006ff */
[----:B------:R-:W-:Y:S01]  /*a450*/  SHF.R.S32.HI R8, RZ, 0x1f, R11 ;  /* 0x0000001fff087819 */ /* 0x000fe2000001140b */
[----:B------:R-:W-:Y:S01]  /*a460*/  IMAD.IADD R0, R13, 0x1, -R0 ;  /* 0x000000010d007824 */ /* 0x000fe200078e0a00 */
[C---:B------:R-:W-:Y:S02]  /*a470*/  IADD3 R4, P1, R5.reuse, R2, RZ ;  /* 0x0000000205047210 */ /* 0x040fe40007f3e0ff */
[----:B------:R-:W-:Y:S01]  /*a480*/  LOP3.LUT R7, R6, 0x3ffff000, RZ, 0xc0, !PT ;  /* 0x3ffff00006077812 */ /* 0x000fe200078ec0ff */
[C---:B------:R-:W-:Y:S01]  /*a490*/  IMAD R2, R8.reuse, UR4, RZ ;  /* 0x0000000408027c24 */ /* 0x040fe2000f8e02ff */
[----:B------:R-:W-:Y:S01]  /*a4a0*/  LEA.HI.X.SX32 R5, R5, R3, 0x1, P1 ;  /* 0x0000000305057211 */ /* 0x000fe200008f0eff */
[----:B------:R-:W-:Y:S01]  /*a4b0*/  IMAD R8, R8, UR6, RZ ;  /* 0x0000000608087c24 */ /* 0x000fe2000f8e02ff */
[----:B------:R-:W-:Y:S01]  /*a4c0*/  SHF.R.S32.HI R6, RZ, 0x1f, R10 ;  /* 0x0000001fff067819 */ /* 0x000fe2000001140a */
[----:B------:R-:W-:-:S02]  /*a4d0*/  IMAD R0, R0, 0x4, R7 ;  /* 0x0000000400007824 */ /* 0x000fc400078e0207 */
[C---:B------:R-:W-:Y:S01]  /*a4e0*/  IMAD R7, R11.reuse, UR5, R2 ;  /* 0x000000050b077c24 */ /* 0x040fe2000f8e0202 */
[----:B------:R-:W-:Y:S01]  /*a4f0*/  SEL R6, R6, RZ, !P0 ;  /* 0x000000ff06067207 */ /* 0x000fe20004000000 */
[----:B------:R-:W-:Y:S01]  /*a500*/  IMAD.WIDE.U32 R2, R11, UR4, R4 ;  /* 0x000000040b027c25 */ /* 0x000fe2000f8e0004 */
[----:B------:R-:W-:-:S03]  /*a510*/  ULDC.64 UR4, c[0x0][0x820] ;  /* 0x0002080000047ab9 */ /* 0x000fc60000000a00 */
[----:B------:R-:W-:Y:S01]  /*a520*/  IMAD R9, R11, UR7, R8 ;  /* 0x000000070b097c24 */ /* 0x000fe2000f8e0208 */
[----:B------:R-:W-:Y:S01]  /*a530*/  IADD3 R3, R3, R7, RZ ;  /* 0x0000000703037210 */ /* 0x000fe20007ffe0ff */
[----:B------:R-:W-:Y:S01]  /*a540*/  IMAD.WIDE.U32 R4, R11, UR6, R4 ;  /* 0x000000060b047c25 */ /* 0x000fe2000f8e0004 */
[----:B------:R-:W-:Y:S01]  /*a550*/  ULDC.64 UR6, c[0x0][0x848] ;  /* 0x0002120000067ab9 */ /* 0x000fe20000000a00 */
[----:B------:R-:W-:Y:S02]  /*a560*/  SEL R7, R10, RZ, !P0 ;  /* 0x000000ff0a077207 */ /* 0x000fe40004000000 */
[C---:B------:R-:W-:Y:S02]  /*a570*/  IMAD R8, R6.reuse, UR4, RZ ;  /* 0x0000000406087c24 */ /* 0x040fe4000f8e02ff */
[----:B------:R-:W-:Y:S02]  /*a580*/  IMAD.IADD R5, R5, 0x1, R9 ;  /* 0x0000000105057824 */ /* 0x000fe400078e0209 */
[----:B------:R-:W-:-:S02]  /*a590*/  IMAD R6, R6, UR6, RZ ;  /* 0x0000000606067c24 */ /* 0x000fc4000f8e02ff */
[C---:B------:R-:W-:Y:S02]  /*a5a0*/  IMAD R9, R7.reuse, UR5, R8 ;  /* 0x0000000507097c24 */ /* 0x040fe4000f8e0208 */
[----:B------:R-:W-:-:S04]  /*a5b0*/  IMAD.WIDE.U32 R2, R7, UR4, R2 ;  /* 0x0000000407027c25 */ /* 0x000fc8000f8e0002 */
[C---:B-1----:R-:W-:Y:S02]  /*a5c0*/  IMAD R11, R7.reuse, UR7, R6 ;  /* 0x00000007070b7c24 */ /* 0x042fe4000f8e0206 */
[----:B------:R-:W-:Y:S01]  /*a5d0*/  IMAD.WIDE.U32 R4, R7, UR6, R4 ;  /* 0x0000000607047c25 */ /* 0x000fe2000f8e0004 */
[----:B------:R-:W-:Y:S05]  /*a5e0*/  WARPSYNC.ALL ;  /* 0x0000000000007948 */ /* 0x000fea0003800000 */
[----:B------:R-:W-:Y:S01]  /*a5f0*/  IMAD R0, R0, 0x4, R15 ;  /* 0x0000000400007824 */ /* 0x000fe200078e020f */
[----:B------:R-:W-:Y:S01]  /*a600*/  IADD3 R7, R3, R9, RZ ;  /* 0x0000000903077210 */ /* 0x000fe20007ffe0ff */
        /* <DEDUP_REMOVED lines=33> */
.L_x_3395:
[----:B------:R-:W-:Y:S01]  /*a820*/  @P0 ELECT P1, URZ, PT ;  /* 0x00000000003f082f */ /* 0x000fe20003820000 */
[----:B------:R1:W-:-:S12]  /*a830*/  UBLKRED.G.S.ADD.F32.RN [UR4], [UR6], UR7, desc[UR8] ;  /* 0x00000804060073bb */ /* 0x0003d800080a1407 */
[----:B------:R-:W-:Y:S02]  /*a840*/  @P1 PLOP3.LUT P0, PT, P1, PT, PT, 0x8, 0x0 ;  /* 0x000000000000181c */ /* 0x000fe40000f0e170 */
[----:B------:R-:W-:-:S11]  /*a850*/  PLOP3.LUT P1, PT, PT, PT, PT, 0x8, 0x0 ;  /* 0x000000000000781c */ /* 0x000fd60003f2e170 */
[----:B-1----:R-:W-:Y:S05]  /*a860*/  @P0 BRA.U.ANY `(.L_x_3395) ;  /* 0xfffffffd00ec0947 */ /* 0x002fea000393ffff */
[----:B------:R0:W-:Y:S01]  /*a870*/  UTMACMDFLUSH ;  /* 0x00000000000079b7 */ /* 0x0001e20000000000 */
[----:B------:R-:W-:-:S04]  /*a880*/  DEPBAR.LE SB0, 0x0 ;  /* 0x000080000000791a */ /* 0x000fc80000000000 */
.L_x_3394:
[----:B------:R-:W-:Y:S05]  /*a890*/  BSYNC B0 ;  /* 0x0000000000007941 */ /* 0x000fea0003800000 */
.L_x_3393:
        /* <DEDUP_REMOVED lines=25> */
.L_x_3396:
        /* <DEDUP_REMOVED lines=8> */
.L_x_3349:
        /* <DEDUP_REMOVED lines=29> */
.L_x_3398:
[----:B------:R-:W-:Y:S01]  /*ac80*/  ULDC UR9, c[0x0][0x8cc] ;  /* 0x0002330000097ab9 */ /* 0x000fe20000000800 */
[----:B------:R-:W-:Y:S01]  /*ac90*/  UMOV UR7, UR8 ;  /* 0x0000000800077c82 */ /* 0x000fe20008000000 */
[----:B------:R-:W-:-:S11]  /*aca0*/  UISETP.NE.AND UP0, UPT, UR9, 0x1, UPT ;  /* 0x000000010900788c */ /* 0x000fd6000bf05270 */
[----:B------:R-:W-:Y:S02]  /*acb0*/  @UP0 ULDC.64 UR10, c[0x0][0x8d0] ;  /* 0x00023400000a0ab9 */ /* 0x000fe40000000a00 */
[----:B------:R-:W-:-:S04]  /*acc0*/  UIMAD.WIDE.U32 UR4, UR8, UR10, URZ ;  /* 0x0000000a080472a5 */ /* 0x000fc8000f8e003f */
[----:B------:R-:W-:-:S04]  /*acd0*/  @UP0 USHF.R.U32.HI UR7, URZ, UR11, UR5 ;  /* 0x0000000b3f070299 */ /* 0x000fc80008011605 */
[----:B------:R-:W-:-:S12]  /*ace0*/  UIMAD UR4, UR7, UR9, URZ ;  /* 0x00000009070472a4 */ /* 0x000fd8000f8e023f */
.L_x_3399:
        /* <DEDUP_REMOVED lines=23> */
.L_x_3400:
        /* <DEDUP_REMOVED lines=13> */
.L_x_3402:
[----:B------:R-:W-:-:S05]  /*af30*/  ULDC UR4, c[0x0][0x8f4] ;  /* 0x00023d0000047ab9 */ /* 0x000fca0000000800 */
.L_x_3401:
        /* <DEDUP_REMOVED lines=46> */
.L_x_3403:
        /* <DEDUP_REMOVED lines=13> */
.L_x_3404:
        /* <DEDUP_REMOVED lines=12> */
.L_x_3405:
[----:B------:R-:W-:Y:S01]  /*b3b0*/  ULEA UR7, UR7, UR12, 0x7 ;  /* 0x0000000c07077291 */ /* 0x000fe2000f8e383f */
[----:B------:R-:W-:-:S03]  /*b3c0*/  ULDC UR9, c[0x0][0x74c] ;  /* 0x0001d30000097ab9 */ /* 0x000fc60000000800 */
[----:B------:R-:W-:Y:S02]  /*b3d0*/  UIADD3 UR7, UR7, -UR9, -UR8 ;  /* 0x8000000907077290 */ /* 0x000fe4000fffe808 */
[----:B------:R-:W-:Y:S02]  /*b3e0*/  UIADD3 UR8, UR12, 0x5f, URZ ;  /* 0x0000005f0c087890 */ /* 0x000fe4000fffe03f */
[----:B------:R-:W-:Y:S02]  /*b3f0*/  UIMAD.WIDE UR10, UR7, 0x2aaaaaab, URZ ;  /* 0x2aaaaaab070a78a5 */ /* 0x000fe4000f8e023f */
[----:B------:R-:W-:Y:S02]  /*b400*/  UIMAD.WIDE UR8, UR8, 0x2aaaaaab, URZ ;  /* 0x2aaaaaab080878a5 */ /* 0x000fe4000f8e023f */
[----:B------:R-:W-:-:S04]  /*b410*/  USHF.R.U32.HI UR7, URZ, 0x1f, UR11 ;  /* 0x0000001f3f077899 */ /* 0x000fc8000801160b */
[----:B------:R-:W-:Y:S02]  /*b420*/  ULEA.HI.SX32 UR11, UR11, UR7, 0x1c ;  /* 0x000000070b0b7291 */ /* 0x000fe4000f8fe23f */
[----:B------:R-:W-:Y:S02]  /*b430*/  USHF.R.U32.HI UR7, URZ, 0x1f, UR9 ;  /* 0x0000001f3f077899 */ /* 0x000fe40008011609 */
[----:B------:R-:W-:Y:S02]  /*b440*/  UISETP.LT.AND UP1, UPT, URZ, UR11, UPT ;  /* 0x0000000b3f00728c */ /* 0x000fe4000bf21270 */
[----:B------:R-:W-:Y:S02]  /*b450*/  ULEA.HI.SX32 UR7, UR9, UR7, 0x1c ;  /* 0x0000000709077291 */ /* 0x000fe4000f8fe23f */
        /* <DEDUP_REMOVED lines=43> */
.L_x_3408:
[----:B------:R-:W-:Y:S05]  /*b710*/  BSYNC B0 ;  /* 0x0000000000007941 */ /* 0x000fea0003800000 */
.L_x_3407:
        /* <DEDUP_REMOVED lines=19> */
.L_x_3410:
[----:B------:R-:W-:Y:S05]  /*b850*/  BSYNC B0 ;  /* 0x0000000000007941 */ /* 0x000fea0003800000 */
.L_x_3409:
[----:B------:R-:W-:Y:S06]  /*b860*/  BAR.ARV 0xa, 0xa0 ;  /* 0x0282800000007b1d */ /* 0x000fec0000002000 */
[----:B------:R-:W-:Y:S04]  /*b870*/  BSSY B0, `(.L_x_3411) ;  /* 0x0000003000007945 */ /* 0x000fe80003800000 */
[----:B------:R-:W-:Y:S05]  /*b880*/  @!P0 BRA `(.L_x_3412) ;  /* 0x0000000000048947 */ /* 0x000fea0003800000 */
[----:B------:R-:W-:-:S04]  /*b890*/  DEPBAR.LE SB0, 0x0 ;  /* 0x000080000000791a */ /* 0x000fc80000000000 */
.L_x_3412:
[----:B------:R-:W-:Y:S05]  /*b8a0*/  BSYNC B0 ;  /* 0x0000000000007941 */ /* 0x000fea0003800000 */
.L_x_3411:
[----:B------:R-:W-:Y:S06]  /*b8b0*/  BAR.ARV 0xb, 0xa0 ;  /* 0x02c2800000007b1d */ /* 0x000fec0000002000 */
[----:B------:R-:W-:Y:S01]  /*b8c0*/  UIADD3 UR18, UR12, 0x1, URZ ;  /* 0x000000010c127890 */ /* 0x000fe2000fffe03f */
[----:B------:R-:W-:Y:S11]  /*b8d0*/  BRA `(.L_x_3413) ;  /* 0x0000000000047947 */ /* 0x000ff60003800000 */
.L_x_3406:
[----:B------:R-:W-:-:S05]  /*b8e0*/  UMOV UR18, UR12 ;  /* 0x0000000c00127c82 */ /* 0x000fca0008000000 */
.L_x_3413:
        /* <DEDUP_REMOVED lines=22> */
.L_x_3426:
        /* <DEDUP_REMOVED lines=11> */
[----:B------:R-:W-:Y:S01]  /*bb00*/  ULEA.HI.X.SX32 UR40, UR26, UR27, 0x1, UP0 ;  /* 0x0000001b1a287291 */ /* 0x000fe200080f0e3f */
[----:B------:R-:W-:Y:S01]  /*bb10*/  UMOV UR43, 0x14f00000 ;  /* 0x14f00000002b7882 */ /* 0x000fe20000000000 */
[----:B-1----:R-:W-:Y:S02]  /*bb20*/  ULEA UR29, UR30, UR29, 0x18 ;  /* 0x0000001d1e1d7291 */ /* 0x002fe4000f8ec03f */
[----:B------:R-:W-:Y:S02]  /*bb30*/  ULEA UR30, UP0, UR31, UR32, 0x2 ;  /* 0x000000201f1e7291 */ /* 0x000fe4000f80103f */
[----:B------:R-:W-:-:S02]  /*bb40*/  UIADD3 UR29, UR29, 0x8000, URZ ;  /* 0x000080001d1d7890 */ /* 0x000fc4000fffe03f */
[----:B------:R-:W-:-:S03]  /*bb50*/  ULEA.HI.X UR31, UR31, UR33, UR40, 0x2, UP0 ;  /* 0x000000211f1f7291 */ /* 0x000fc600080f1428 */
[----:B------:R-:W-:-:S06]  /*bb60*/  UMOV UR40, 0x300 ;  /* 0x0000030000287882 */ /* 0x000fcc0000000000 */
[----:B------:R1:W-:Y:S02]  /*bb70*/  UBLKRED.G.S.ADD.F32.RN [UR30], [UR29], UR40, desc[UR42] ;  /* 0x00002a1e1d0073bb */ /* 0x0003e400080a1428 */
[----:B-1----:R0:W-:Y:S02]  /*bb80*/  UTMACMDFLUSH ;  /* 0x00000000000079b7 */ /* 0x0021e40000000000 */
.L_x_3415:
[----:B------:R-:W-:Y:S05]  /*bb90*/  BSYNC B0 ;  /* 0x0000000000007941 */ /* 0x000fea0003800000 */
.L_x_3414:
        /* <DEDUP_REMOVED lines=13> */
.L_x_3417:
[----:B------:R-:W-:Y:S05]  /*bc70*/  BSYNC B0 ;  /* 0x0000000000007941 */ /* 0x000fea0003800000 */
.L_x_3416:
[----:B------:R-:W-:Y:S06]  /*bc80*/  BAR.ARV 0xa, 0xa0 ;  /* 0x0282800000007b1d */ /* 0x000fec0000002000 */
[----:B------:R-:W-:Y:S04]  /*bc90*/  BSSY B0, `(.L_x_3418) ;  /* 0x0000003000007945 */ /* 0x000fe80003800000 */
[----:B------:R-:W-:Y:S05]  /*bca0*/  @!P0 BRA `(.L_x_3419) ;  /* 0x0000000000048947 */ /* 0x000fea0003800000 */
[----:B------:R-:W-:-:S04]  /*bcb0*/  DEPBAR.LE SB0, 0x0 ;  /* 0x000080000000791a */ /* 0x000fc80000000000 */
.L_x_3419:
[----:B------:R-:W-:Y:S05]  /*bcc0*/  BSYNC B0 ;  /* 0x0000000000007941 */ /* 0x000fea0003800000 */
.L_x_3418:
        /* <DEDUP_REMOVED lines=13> */
.L_x_3421:
[----:B------:R-:W-:Y:S05]  /*bda0*/  BSYNC B0 ;  /* 0x0000000000007941 */ /* 0x000fea0003800000 */
.L_x_3420:
        /* <DEDUP_REMOVED lines=13> */
.L_x_3423:
[----:B------:R-:W-:Y:S05]  /*be80*/  BSYNC B0 ;  /* 0x0000000000007941 */ /* 0x000fea0003800000 */
.L_x_3422:
[----:B------:R-:W-:Y:S01]  /*be90*/  UIADD3 UR18, UR18, 0x2, URZ ;  /* 0x0000000212127890 */ /* 0x000fe2000fffe03f */
[----:B------:R-:W-:Y:S06]  /*bea0*/  BAR.ARV 0xa, 0xa0 ;  /* 0x0282800000007b1d */ /* 0x000fec0000002000 */
[----:B------:R-:W-:Y:S01]  /*beb0*/  UISETP.GE.AND UP0, UPT, UR18, UR7, UPT ;  /* 0x000000071200728c */ /* 0x000fe2000bf06270 */
[----:B------:R-:W-:Y:S04]  /*bec0*/  BSSY B0, `(.L_x_3424) ;  /* 0x0000003000007945 */ /* 0x000fe80003800000 */
[----:B------:R-:W-:Y:S06]  /*bed0*/  @!P0 BRA `(.L_x_3425) ;  /* 0x0000000000048947 */ /* 0x000fec0003800000 */
[----:B------:R-:W-:-:S04]  /*bee0*/  DEPBAR.LE SB0, 0x0 ;  /* 0x000080000000791a */ /* 0x000fc80000000000 */
.L_x_3425:
[----:B------:R-:W-:Y:S05]  /*bef0*/  BSYNC B0 ;  /* 0x0000000000007941 */ /* 0x000fea0003800000 */
.L_x_3424:
[----:B------:R-:W-:Y:S06]  /*bf00*/  BAR.ARV 0xb, 0xa0 ;  /* 0x02c2800000007b1d */ /* 0x000fec0000002000 */
[----:B------:R-:W-:Y:S01]  /*bf10*/  PLOP3.LUT P1, PT, PT, PT, UP0, 0x80, 0x0 ;  /* 0x000000000000781c */ /* 0x000fe20003f2f008 */
[----:B------:R-:W-:Y:S02]  /*bf20*/  UIADD3 UR26, UR26, 0x3000, URZ ;  /* 0x000030001a1a7890 */ /* 0x000fe4000fffe03f */
[----:B------:R-:W-:-:S10]  /*bf30*/  UIADD3 UR6, UR6, 0x3000, URZ ;  /* 0x0000300006067890 */ /* 0x000fd4000fffe03f */
[----:B------:R-:W-:Y:S05]  /*bf40*/  @!P1 BRA `(.L_x_3426) ;  /* 0xfffffff800c09947 */ /* 0x000fea000383ffff */
[----:B------:R-:W-:Y:S05]  /*bf50*/  BRA `(.L_x_3356) ;  /* 0x00000024004c7947 */ /* 0x000fea0003800000 */
.L_x_3397:
[----:B------:R-:W1:Y:S01]  /*bf60*/  LDC R5, c[0x0][0x8d8] ;  /* 0x00023600ff057b82 */ /* 0x000e620000000800 */
[----:B------:R-:W2:Y:S01]  /*bf70*/  S2R R3, SR_CTAID.X ;  /* 0x0000000000037919 */ /* 0x000ea20000002500 */
[----:B------:R-:W-:Y:S01]  /*bf80*/  ULDC UR4, c[0x0][0x8f0] ;  /* 0x00023c0000047ab9 */ /* 0x000fe20000000800 */
[----:B-1----:R-:W-:Y:S01]  /*bf90*/  ISETP.NE.AND P0, PT, R5, 0x1, PT ;  /* 0x000000010500780c */ /* 0x002fe20003f05270 */
[----:B--2---:R-:W-:-:S12]  /*bfa0*/  IMAD.MOV.U32 R2, RZ, RZ, R3 ;  /* 0x000000ffff027224 */ /* 0x004fd800078e0003 */
[----:B------:R-:W1:Y:S08]  /*bfb0*/  @P0 LDC R0, c[0x0][0x8dc] ;  /* 0x00023700ff000b82 */ /* 0x000e700000000800 */
[----:B------:R-:W2:Y:S01]  /*bfc0*/  @P0 LDC R7, c[0x0][0x8e0] ;  /* 0x00023800ff070b82 */ /* 0x000ea20000000800 */
[----:B-1----:R-:W-:-:S05]  /*bfd0*/  @P0 IMAD.HI.U32 R0, R3, R0, RZ ;  /* 0x0000000003000227 */ /* 0x002fca00078e00ff */
[----:B--2---:R-:W-:-:S04]  /*bfe0*/  @P0 SHF.R.U32.HI R2, RZ, R7, R0 ;  /* 0x00000007ff020219 */ /* 0x004fc80000011600 */
[C---:B------:R-:W-:Y:S02]  /*bff0*/  ISETP.GE.AND P0, PT, R2.reuse, UR4, PT ;  /* 0x0000000402007c0c */ /* 0x040fe4000bf06270 */
[----:B------:R-:W-:-:S05]  /*c000*/  IADD3 R0, -R2, RZ, RZ ;  /* 0x000000ff02007210 */ /* 0x000fca0007ffe1ff */
[----:B------:R-:W-:-:S06]  /*c010*/  IMAD R5, R5, R0, R3 ;  /* 0x0000000005057224 */ /* 0x000fcc00078e0203 */
        /* <DEDUP_REMOVED lines=9> */
.L_x_3427:
[----:B------:R-:W1:Y:S01]  /*c0b0*/  LDC R3, c[0x0][0x8cc] ;  /* 0x00023300ff037b82 */ /* 0x000e620000000800 */
[----:B------:R-:W-:Y:S01]  /*c0c0*/  IMAD.MOV.U32 R0, RZ, RZ, R5 ;  /* 0x000000ffff007224 */ /* 0x000fe200078e0005 */
[----:B-1----:R-:W-:-:S13]  /*c0d0*/  ISETP.NE.AND P0, PT, R3, 0x1, PT ;  /* 0x000000010300780c */ /* 0x002fda0003f05270 */
[----:B------:R-:W1:Y:S02]  /*c0e0*/  @P0 LDC.64 R6, c[0x0][0x8d0] ;  /* 0x00023400ff060b82 */ /* 0x000e640000000a00 */
[----:B-1----:R-:W-:-:S05]  /*c0f0*/  @P0 IMAD.HI.U32 R4, R5, R6, RZ ;  /* 0x0000000605040227 */ /* 0x002fca00078e00ff */
[----:B------:R-:W-:-:S05]  /*c100*/  @P0 SHF.R.U32.HI R0, RZ, R7, R4 ;  /* 0x00000007ff000219 */ /* 0x000fca0000011604 */
[----:B------:R-:W-:-:S07]  /*c110*/  IMAD R3, R0, R3, RZ ;  /* 0x0000000300037224 */ /* 0x000fce00078e02ff */
.L_x_3428:
[----:B------:R-:W1:Y:S01]  /*c120*/  LDC R8, c[0x0][0x8c0] ;  /* 0x00023000ff087b82 */ /* 0x000e620000000800 */
[----:B------:R-:W-:Y:S01]  /*c130*/  IADD3 R3, R5, -R3, RZ ;  /* 0x8000000305037210 */ /* 0x000fe20007ffe0ff */
        /* <DEDUP_REMOVED lines=11> */
[----:B------:R-:W-:-:S03]  /*c1f0*/  ISETP.NE.U32.AND P0, PT, RZ, UR6, PT ;  /* 0x00000006ff007c0c */ /* 0x000fc6000bf05070 */
[----:B------:R-:W-:Y:S01]  /*c200*/  IMAD.MOV R2, RZ, RZ, -R11 ;  /* 0x000000ffff027224 */ /* 0x000fe200078e0a0b */
[----:B------:R-:W-:-:S04]  /*c210*/  ISETP.NE.AND.EX P0, PT, RZ, UR7, PT, P0 ;  /* 0x00000007ff007c0c */ /* 0x000fc8000bf05300 */
[----:B------:R-:W-:-:S13]  /*c220*/  R2UR UR4, R2 ;  /* 0x00000000020472ca */ /* 0x000fda00000e0000 */
[----:B------:R-:W-:Y:S01]  /*c230*/  UIMAD UR20, UR20, UR4, UR5 ;  /* 0x00000004141472a4 */ /* 0x000fe2000f8e0205 */
[----:B------:R-:W-:Y:S11]  /*c240*/  @!P0 BRA `(.L_x_3429) ;  /* 0x0000000000108947 */ /* 0x000ff60003800000 */
[----:B------:R-:W1:Y:S02]  /*c250*/  LDC.64 R2, c[0x0][0x900] ;  /* 0x00024000ff027b82 */ /* 0x000e640000000a00 */
[----:B-1----:R-:W-:-:S05]  /*c260*/  IMAD.WIDE R2, R11, 0x4, R2 ;  /* 0x000000040b027825 */ /* 0x002fca00078e0202 */
[----:B------:R2:W5:Y:S01]  /*c270*/  LDG.E R4, desc[UR36][R2.64] ;  /* 0x0000002402047981 */ /* 0x000562000c1e1900 */
[----:B------:R-:W-:Y:S05]  /*c280*/  BRA `(.L_x_3430) ;  /* 0x00000000002c7947 */ /* 0x000fea0003800000 */
.L_x_3429:
        /* <DEDUP_REMOVED lines=10> */
.L_x_3431:
[----:B------:R-:W1:Y:S02]  /*c330*/  LDC R4, c[0x0][0x8f4] ;  /* 0x00023d00ff047b82 */ /* 0x000e640000000800 */
.L_x_3430:
[----:B-1---5:R-:W-:Y:S01]  /*c340*/  VIADD R4, R4, 0x7f ;  /* 0x0000007f04047836 */ /* 0x022fe20000000000 */
[----:B--2---:R-:W-:Y:S01]  /*c350*/  MOV R2, RZ ;  /* 0x000000ff00027202 */ /* 0x004fe20000000f00 */
[----:B------:R-:W-:-:S03]  /*c360*/  IMAD.MOV.U32 R10, RZ, RZ, 0x1 ;  /* 0x00000001ff0a7424 */ /* 0x000fc600078e00ff */
[----:B------:R-:W-:-:S04]  /*c370*/  SHF.R.S32.HI R3, RZ, 0x1f, R4 ;  /* 0x0000001fff037819 */ /* 0x000fc80000011404 */
[----:B------:R-:W-:-:S04]  /*c380*/  LEA.HI R3, R3, R4, RZ, 0x7 ;  /* 0x0000000403037211 */ /* 0x000fc800078f38ff */
[----:B------:R-:W-:-:S04]  /*c390*/  SHF.R.S32.HI R3, RZ, 0x7, R3 ;  /* 0x00000007ff037819 */ /* 0x000fc80000011403 */
[----:B------:R-:W-:-:S04]  /*c3a0*/  ISETP.GE.AND P0, PT, R0, R3, PT ;  /* 0x000000030000720c */ /* 0x000fc80003f06270 */
[----:B------:R-:W-:-:S04]  /*c3b0*/  SEL R11, R11, 0xffffffff, !P0 ;  /* 0xffffffff0b0b7807 */ /* 0x000fc80004000000 */
[----:B------:R-:W-:-:S13]  /*c3c0*/  ISETP.GE.AND P0, PT, R11, RZ, PT ;  /* 0x000000ff0b00720c */ /* 0x000fda0003f06270 */
[----:B------:R-:W-:Y:S05]  /*c3d0*/  @!P0 BRA `(.L_x_3432) ;  /* 0x0000001c00988947 */ /* 0x000fea0003800000 */
[----:B------:R-:W1:Y:S08]  /*c3e0*/  LDC.64 R8, c[0x0][0x770] ;  /* 0x0001dc00ff087b82 */ /* 0x000e700000000a00 */
[----:B------:R-:W2:Y:S08]  /*c3f0*/  LDC.64 R2, c[0x0][0x780] ;  /* 0x0001e000ff027b82 */ /* 0x000eb00000000a00 */
[----:B------:R-:W3:Y:S01]  /*c400*/  LDC.64 R6, c[0x0][0x778] ;  /* 0x0001de00ff067b82 */ /* 0x000ee20000000a00 */
[----:B-1----:R-:W-:-:S07]  /*c410*/  ISETP.NE.U32.AND P0, PT, R8, RZ, PT ;  /* 0x000000ff0800720c */ /* 0x002fce0003f05070 */
[----:B------:R-:W1:Y:S01]  /*c420*/  LDC.64 R4, c[0x0][0x770] ;  /* 0x0001dc00ff047b82 */ /* 0x000e620000000a00 */
[----:B------:R-:W-:-:S07]  /*c430*/  ISETP.NE.AND.EX P0, PT, R9, RZ, PT, P0 ;  /* 0x000000ff0900720c */ /* 0x000fce0003f05300 */
[----:B------:R-:W4:Y:S01]  /*c440*/  LDC.64 R14, c[0x0][0x778] ;  /* 0x0001de00ff0e7b82 */ /* 0x000f220000000a00 */
[----:B--2---:R-:W-:-:S04]  /*c450*/  ISETP.NE.U32.AND P1, PT, R2, RZ, PT ;  /* 0x000000ff0200720c */ /* 0x004fc80003f25070 */
[----:B------:R-:W-:Y:S01]  /*c460*/  ISETP.NE.AND.EX P1, PT, R3, RZ, PT, P1 ;  /* 0x000000ff0300720c */ /* 0x000fe20003f25310 */
[----:B------:R-:W-:Y:S01]  /*c470*/  VOTEU.ANY UP0, P0 ;  /* 0x00000000003f7886 */ /* 0x000fe20000000100 */
[----:B------:R-:W-:Y:S02]  /*c480*/  PLOP3.LUT P2, PT, PT, PT, UP0, 0x80, 0x0 ;  /* 0x000000000000781c */ /* 0x000fe40003f4f008 */
[----:B---3--:R-:W-:-:S04]  /*c490*/  ISETP.NE.U32.AND P0, PT, R6, RZ, PT ;  /* 0x000000ff0600720c */ /* 0x008fc80003f05070 */
[----:B------:R-:W-:Y:S01]  /*c4a0*/  ISETP.NE.AND.EX P0, PT, R7, RZ, PT, P0 ;  /* 0x000000ff0700720c */ /* 0x000fe20003f05300 */
[----:B-1----:R-:W-:-:S04]  /*c4b0*/  IMAD.WIDE R4, R11, 0x4, R4 ;  /* 0x000000040b047825 */ /* 0x002fc800078e0204 */
[----:B------:R-:W1:Y:S02]  /*c4c0*/  @P1 LDC.64 R6, c[0x0][0x780] ;  /* 0x0001e000ff061b82 */ /* 0x000e640000000a00 */
[----:B------:R-:W2:Y:S01]  /*c4d0*/  @P2 LDG.E R12, desc[UR36][R4.64] ;  /* 0x00000024040c2981 */ /* 0x000ea2000c1e1900 */
[----:B------:R-:W-:Y:S02]  /*c4e0*/  IMAD.MOV.U32 R13, RZ, RZ, RZ ;  /* 0x000000ffff0d7224 */ /* 0x000fe400078e00ff */
[----:B----4-:R-:W-:-:S03]  /*c4f0*/  IMAD.WIDE R2, R11, 0x4, R14 ;  /* 0x000000040b027825 */ /* 0x010fc600078e020e */
[----:B------:R-:W3:Y:S01]  /*c500*/  LDC R14, c[0x0][0x280] ;  /* 0x0000a000ff0e7b82 */ /* 0x000ee20000000800 */
[----:B------:R4:W5:Y:S04]  /*c510*/  @P2 LDG.E R15, desc[UR36][R4.64] ;  /* 0x00000024040f2981 */ /* 0x000968000c1e1900 */
[----:B------:R4:W5:Y:S01]  /*c520*/  @P0 LDG.E R13, desc[UR36][R2.64] ;  /* 0x00000024020d0981 */ /* 0x000962000c1e1900 */
[----:B-1----:R-:W-:-:S05]  /*c530*/  @P1 IMAD.WIDE R6, R11, 0x4, R6 ;  /* 0x000000040b061825 */ /* 0x002fca00078e0206 */
[----:B---3--:R4:W5:Y:S01]  /*c540*/  @P1 LDG.E R14, desc[UR36][R6.64] ;  /* 0x00000024060e1981 */ /* 0x008962000c1e1900 */
[----:B--2---:R-:W-:-:S05]  /*c550*/  @P2 IMAD R12, R11, 0x60, R12 ;  /* 0x000000600b0c2824 */ /* 0x004fca00078e020c */
[----:B------:R-:W-:-:S13]  /*c560*/  @P2 R2UR UR4, R12 ;  /* 0x000000000c0422ca */ /* 0x000fda00000e0000 */
[----:B------:R-:W-:Y:S01]  /*c570*/  UIMAD.WIDE UR4, UR4, 0x2aaaaaab, URZ ;  /* 0x2aaaaaab040478a5 */ /* 0x000fe2000f8e023f */
[----:B----4-:R-:W-:Y:S11]  /*c580*/  @P1 BRA `(.L_x_3433) ;  /* 0x0000000000101947 */ /* 0x010ff60003800000 */
[----:B------:R-:W-:Y:S05]  /*c590*/  @!P2 BRA `(.L_x_3433) ;  /* 0x00000000000ca947 */ /* 0x000fea0003800000 */
[----:B------:R-:W2:Y:S04]  /*c5a0*/  LDG.E R7, desc[UR36][R4.64] ;  /* 0x0000002404077981 */ /* 0x000ea8000c1e1900 */
[----:B-----5:R-:W2:Y:S02]  /*c5b0*/  LDG.E R14, desc[UR36][R4.64+0x4] ;  /* 0x00000424040e7981 */ /* 0x020ea4000c1e1900 */
[----:B--2---:R-:W-:-:S07]  /*c5c0*/  IMAD.IADD R14, R14, 0x1, -R7 ;  /* 0x000000010e0e7824 */ /* 0x004fce00078e0a07 */
.L_x_3433:
        /* <DEDUP_REMOVED lines=11> */
[----:B------:R-:W-:Y:S01]  /*c680*/  MOV R4, UR9 ;  /* 0x0000000900047c02 */ /* 0x000fe20008000f00 */
        /* <DEDUP_REMOVED lines=8> */
.L_x_3434:
[----:B------:R-:W-:Y:S05]  /*c710*/  @!P0 BRA `(.L_x_3435) ;  /* 0x00000000000c8947 */ /* 0x000fea0003800000 */
[----:B------:R-:W2:Y:S04]  /*c720*/  LDG.E R5, desc[UR36][R2.64] ;  /* 0x0000002402057981 */ /* 0x000ea8000c1e1900 */
[----:B------:R-:W2:Y:S02]  /*c730*/  LDG.E R4, desc[UR36][R2.64+0x4] ;  /* 0x0000042402047981 */ /* 0x000ea4000c1e1900 */
[----:B--2---:R-:W-:-:S07]  /*c740*/  IMAD.IADD R4, R4, 0x1, -R5 ;  /* 0x0000000104047824 */ /* 0x004fce00078e0a05 */
.L_x_3435:
[----:B-1----:R-:W-:Y:S01]  /*c750*/  IMAD R3, R0, 0x80, R14 ;  /* 0x0000008000037824 */ /* 0x002fe200078e020e */
[----:B------:R-:W-:Y:S01]  /*c760*/  ULDC UR7, c[0x0][0x74c] ;  /* 0x0001d30000077ab9 */ /* 0x000fe20000000800 */
[----:B------:R-:W-:-:S03]  /*c770*/  IADD3 R14, R14, 0x5f, RZ ;  /* 0x0000005f0e0e7810 */ /* 0x000fc60007ffe0ff */
[----:B-----5:R-:W-:Y:S02]  /*c780*/  IADD3 R3, R3, -UR7, -R4 ;  /* 0x8000000703037c10 */ /* 0x020fe4000fffe804 */
[----:B------:R-:W-:-:S04]  /*c790*/  IMAD.HI R14, R14, 0x2aaaaaab, RZ ;  /* 0x2aaaaaab0e0e7827 */ /* 0x000fc800078e02ff */
[----:B------:R-:W-:Y:S01]  /*c7a0*/  IMAD.HI R3, R3, 0x2aaaaaab, RZ ;  /* 0x2aaaaaab03037827 */ /* 0x000fe200078e02ff */
[----:B------:R-:W-:-:S04]  /*c7b0*/  SHF.R.U32.HI R5, RZ, 0x1f, R14 ;  /* 0x0000001fff057819 */ /* 0x000fc8000001160e */
[----:B------:R-:W-:Y:S02]  /*c7c0*/  SHF.R.U32.HI R2, RZ, 0x1f, R3 ;  /* 0x0000001fff027819 */ /* 0x000fe40000011603 */
[----:B------:R-:W-:Y:S02]  /*c7d0*/  LEA.HI.SX32 R5, R14, R5, 0x1c ;  /* 0x000000050e057211 */ /* 0x000fe400078fe2ff */
[----:B------:R-:W-:-:S04]  /*c7e0*/  LEA.HI.SX32 R2, R3, R2, 0x1c ;  /* 0x0000000203027211 */ /* 0x000fc800078fe2ff */
[----:B------:R-:W-:Y:S01]  /*c7f0*/  VIMNMX R4, RZ, R2, !PT ;  /* 0x00000002ff047248 */ /* 0x000fe20007fe0100 */
[----:B------:R-:W-:-:S03]  /*c800*/  IMAD.MOV.U32 R2, RZ, RZ, RZ ;  /* 0x000000ffff027224 */ /* 0x000fc600078e00ff */
[----:B------:R-:W-:-:S13]  /*c810*/  ISETP.GT.AND P1, PT, R5, R4, PT ;  /* 0x000000040500720c */ /* 0x000fda0003f24270 */
[----:B------:R-:W-:Y:S05]  /*c820*/  @!P1 BRA `(.L_x_3432) ;  /* 0x0000001800849947 */ /* 0x000fea0003800000 */
[----:B------:R-:W-:Y:S01]  /*c830*/  ISETP.NE.U32.AND P1, PT, R8, RZ, PT ;  /* 0x000000ff0800720c */ /* 0x000fe20003f25070 */
[----:B------:R-:W-:Y:S01]  /*c840*/  USHF.R.S32.HI UR7, URZ, 0x1f, UR20 ;  /* 0x0000001f3f077899 */ /* 0x000fe20008011414 */
[----:B------:R-:W-:Y:S01]  /*c850*/  R2UR UR18, R11 ;  /* 0x000000000b1272ca */ /* 0x000fe200000e0000 */
[----:B------:R-:W-:Y:S01]  /*c860*/  ULDC.64 UR10, c[0x0][0x718] ;  /* 0x0001c600000a7ab9 */ /* 0x000fe20000000a00 */
[----:B------:R-:W-:Y:S01]  /*c870*/  ISETP.NE.AND.EX P1, PT, R9, RZ, PT, P1 ;  /* 0x000000ff0900720c */ /* 0x000fe20003f25310 */
[----:B------:R-:W-:Y:S01]  /*c880*/  UMOV UR8, UR4 ;  /* 0x0000000400087c82 */ /* 0x000fe20008000000 */
[----:B------:R-:W-:Y:S01]  /*c890*/  SHF.R.S32.HI R11, RZ, 0x1f, R11 ;  /* 0x0000001fff0b7819 */ /* 0x000fe2000001140b */
[----:B------:R-:W-:Y:S01]  /*c8a0*/  UMOV UR9, UR5 ;  /* 0x0000000500097c82 */ /* 0x000fe20008000000 */
[----:B------:R-:W-:Y:S01]  /*c8b0*/  ULDC.64 UR12, c[0x0][0x730] ;  /* 0x0001cc00000c7ab9 */ /* 0x000fe20000000a00 */
[----:B------:R-:W-:Y:S01]  /*c8c0*/  UIMAD.WIDE.U32 UR4, UR20, UR10, UR8 ;  /* 0x0000000a140472a5 */ /* 0x000fe2000f8e0008 */
[----:B------:R-:W-:Y:S01]  /*c8d0*/  SEL R11, R11, RZ, !P1 ;  /* 0x000000ff0b0b7207 */ /* 0x000fe20004800000 */
[----:B------:R-:W-:Y:S01]  /*c8e0*/  UIMAD UR10, UR7, UR10, URZ ;  /* 0x0000000a070a72a4 */ /* 0x000fe2000f8e023f */
[----:B------:R-:W-:Y:S01]  /*c8f0*/  R2UR UR19, R0 ;  /* 0x00000000001372ca */ /* 0x000fe200000e0000 */
[----:B------:R-:W-:Y:S01]  /*c900*/  UIMAD UR7, UR7, UR12, URZ ;  /* 0x0000000c070772a4 */ /* 0x000fe2000f8e023f */
[----:B------:R-:W-:Y:S01]  /*c910*/  R2UR UR14, R11 ;  /* 0x000000000b0e72ca */ /* 0x000fe200000e0000 */
[----:B------:R-:W-:Y:S01]  /*c920*/  UIMAD UR10, UR20, UR11, UR10 ;  /* 0x0000000b140a72a4 */ /* 0x000fe2000f8e020a */
[----:B------:R-:W-:Y:S01]  /*c930*/  R2UR UR24, R13 ;  /* 0x000000000d1872ca */ /* 0x000fe200000e0000 */
[----:B------:R-:W-:Y:S01]  /*c940*/  UIMAD.WIDE.U32 UR8, UR20, UR12, UR8 ;  /* 0x0000000c140872a5 */ /* 0x000fe2000f8e0008 */
[----:B------:R-:W-:Y:S01]  /*c950*/  BSSY B0, `(.L_x_3432) ;  /* 0x000018e000007945 */ /* 0x000fe20003800000 */
[----:B------:R-:W-:Y:S01]  /*c960*/  ULDC UR11, c[0x0][0x2e8] ;  /* 0x0000ba00000b7ab9 */ /* 0x000fe20000000800 */
[----:B------:R-:W-:Y:S01]  /*c970*/  UIMAD UR7, UR20, UR13, UR7 ;  /* 0x0000000d140772a4 */ /* 0x000fe2000f8e0207 */
[----:B------:R-:W-:Y:S01]  /*c980*/  IMAD.MOV.U32 R2, RZ, RZ, RZ ;  /* 0x000000ffff027224 */ /* 0x000fe200078e00ff */
[----:B------:R-:W-:Y:S01]  /*c990*/  UISETP.NE.AND UP0, UPT, UR11, 0x1, UPT ;  /* 0x000000010b00788c */ /* 0x000fe2000bf05270 */
[----:B------:R-:W-:Y:S01]  /*c9a0*/  VOTEU.ANY UP1, P1 ;  /* 0x00000000003f7886 */ /* 0x000fe20000820100 */
[----:B------:R-:W-:-:S02]  /*c9b0*/  USEL UR21, UR18, URZ, !UP1 ;  /* 0x0000003f12157287 */ /* 0x000fc4000c800000 */
[----:B------:R-:W-:Y:S01]  /*c9c0*/  VOTEU.ANY UP1, P0 ;  /* 0x00000000003f7886 */ /* 0x000fe20000020100 */
[----:B------:R-:W-:Y:S01]  /*c9d0*/  ELECT P0, URZ, PT ;  /* 0x00000000003f782f */ /* 0x000fe20003800000 */
[----:B------:R-:W-:Y:S01]  /*c9e0*/  ULDC.64 UR12, c[0x0][0x720] ;  /* 0x0001c800000c7ab9 */ /* 0x000fe20000000a00 */
[----:B------:R-:W-:Y:S01]  /*c9f0*/  UIADD3 UR9, UR9, UR7, URZ ;  /* 0x0000000709097290 */ /* 0x000fe2000fffe03f */
[----:B------:R-:W-:Y:S01]  /*ca00*/  ULDC.64 UR16, c[0x0][0x738] ;  /* 0x0001ce0000107ab9 */ /* 0x000fe20000000a00 */
[----:B------:R-:W-:Y:S02]  /*ca10*/  UIADD3 UR5, UR5, UR10, URZ ;  /* 0x0000000a05057290 */ /* 0x000fe4000fffe03f */
[----:B------:R-:W-:Y:S02]  /*ca20*/  UIMAD UR7, UR14, UR12, URZ ;  /* 0x0000000c0e0772a4 */ /* 0x000fe4000f8e023f */
[----:B------:R-:W-:Y:S02]  /*ca30*/  UIMAD UR10, UR14, UR16, URZ ;  /* 0x000000100e0a72a4 */ /* 0x000fe4000f8e023f */
[----:B------:R-:W-:-:S02]  /*ca40*/  UIMAD.WIDE.U32 UR14, UR16, UR21, UR8 ;  /* 0x00000015100e72a5 */ /* 0x000fc4000f8e0008 */
[----:B------:R-:W-:Y:S01]  /*ca50*/  UIMAD.WIDE.U32 UR22, UR12, UR21, UR4 ;  /* 0x000000150c1672a5 */ /* 0x000fe2000f8e0004 */
[----:B------:R-:W-:Y:S01]  /*ca60*/  @UP0 ULDC UR8, c[0x0][0x2ec] ;  /* 0x0000bb0000080ab9 */ /* 0x000fe20000000800 */
[----:B------:R-:W-:Y:S02]  /*ca70*/  UIMAD UR5, UR13, UR21, UR7 ;  /* 0x000000150d0572a4 */ /* 0x000fe4000f8e0207 */
[----:B------:R-:W-:Y:S01]  /*ca80*/  UIMAD.WIDE.U32 UR8, UR20, UR8, URZ ;  /* 0x00000008140872a5 */ /* 0x000fe2000f8e003f */
[----:B------:R-:W-:Y:S01]  /*ca90*/  @UP0 ULDC UR7, c[0x0][0x2f0] ;  /* 0x0000bc0000070ab9 */ /* 0x000fe20000000800 */
[----:B------:R-:W-:Y:S01]  /*caa0*/  UMOV UR12, UR20 ;  /* 0x00000014000c7c82 */ /* 0x000fe20008000000 */
[----:B------:R-:W-:Y:S02]  /*cab0*/  UIMAD UR4, UR17, UR21, UR10 ;  /* 0x00000015110472a4 */ /* 0x000fe4000f8e020a */
[----:B------:R-:W-:Y:S02]  /*cac0*/  USEL UR13, UR18, URZ, !UP1 ;  /* 0x0000003f120d7287 */ /* 0x000fe4000c800000 */
[----:B------:R-:W-:-:S02]  /*cad0*/  ULEA UR11, UR19, UR24, 0x7 ;  /* 0x00000018130b7291 */ /* 0x000fc4000f8e383f */
        /* <DEDUP_REMOVED lines=9> */
.L_x_3465:
[----:B------:R-:W2:Y:S01]  /*cb70*/  S2R R2, SR_TID.X ;  /* 0x0000000000027919 */ /* 0x000ea20000002100 */
[----:B------:R-:W-:Y:S02]  /*cb80*/  IMAD.U32 R6, RZ, RZ, UR5 ;  /* 0x00000005ff067e24 */ /* 0x000fe4000f8e00ff */
[----:B------:R-:W-:Y:S02]  /*cb90*/  IMAD.U32 R7, RZ, RZ, UR4 ;  /* 0x00000004ff077e24 */ /* 0x000fe4000f8e00ff */
[----:B------:R-:W-:Y:S01]  /*cba0*/  IMAD.MOV.U32 R8, RZ, RZ, 0x1 ;  /* 0x00000001ff087424 */ /* 0x000fe200078e00ff */
[----:B------:R-:W-:Y:S01]  /*cbb0*/  IADD3 R6, R6, UR23, RZ ;  /* 0x0000001706067c10 */ /* 0x000fe2000fffe0ff */
[----:B------:R-:W-:Y:S01]  /*cbc0*/  VIADD R7, R7, UR15 ;  /* 0x0000000f07077c36 */ /* 0x000fe20008000000 */
        /* <DEDUP_REMOVED lines=9> */
.L_x_3438:
[----:B------:R-:W-:Y:S01]  /*cc60*/  R2UR UR19, R4 ;  /* 0x00000000041372ca */ /* 0x000fe200000e0000 */
[----:B------:R-:W2:Y:S01]  /*cc70*/  LDC.64 R12, c[0x0][0x198] ;  /* 0x00006600ff0c7b82 */ /* 0x000ea20000000a00 */
[----:B------:R-:W-:Y:S01]  /*cc80*/  ULDC.64 UR8, c[0x0][0x700] ;  /* 0x0001c00000087ab9 */ /* 0x000fe20000000a00 */
[----:B------:R-:W-:Y:S01]  /*cc90*/  VIADD R15, R5, 0xffffffff ;  /* 0xffffffff050f7836 */ /* 0x000fe20000000000 */
[----:B------:R-:W-:Y:S01]  /*cca0*/  UMOV UR28, 0x0 ;  /* 0x00000000001c7882 */ /* 0x000fe20000000000 */
[----:B------:R-:W-:Y:S01]  /*ccb0*/  IMAD.U32 R9, RZ, RZ, UR8 ;  /* 0x00000008ff097e24 */ /* 0x000fe2000f8e00ff */
[----:B------:R-:W-:Y:S01]  /*ccc0*/  R2UR UR8, R0 ;  /* 0x00000000000872ca */ /* 0x000fe200000e0000 */
[----:B------:R-:W-:Y:S01]  /*ccd0*/  IMAD.U32 R10, RZ, RZ, UR9 ;  /* 0x00000009ff0a7e24 */ /* 0x000fe2000f8e00ff */
[----:B------:R3:W-:Y:S01]  /*cce0*/  STL [R1+0x8], R15 ;  /* 0x0000080f01007387 */ /* 0x0007e20000100800 */
[----:B------:R-:W-:Y:S01]  /*ccf0*/  UMOV UR29, 0x14f00000 ;  /* 0x14f00000001d7882 */ /* 0x000fe20000000000 */
[----:B------:R-:W-:-:S02]  /*cd00*/  UMOV UR18, URZ ;  /* 0x0000003f00127c82 */ /* 0x000fc40008000000 */
[----:B------:R3:W-:Y:S01]  /*cd10*/  STL [R1], RZ ;  /* 0x000000ff01007387 */ /* 0x0007e20000100800 */
[----:B------:R-:W-:Y:S01]  /*cd20*/  UIMAD UR19, UR19, 0x60, URZ ;  /* 0x00000060131378a4 */ /* 0x000fe2000f8e023f */
[----:B------:R-:W-:-:S03]  /*cd30*/  UMOV UR10, UR18 ;  /* 0x00000012000a7c82 */ /* 0x000fc60008000000 */
[----:B------:R-:W-:Y:S02]  /*cd40*/  UIADD3 UR7, UP0, UR19, UR22, URZ ;  /* 0x0000001613077290 */ /* 0x000fe4000ff1e03f */
[----:B-1----:R-:W-:Y:S01]  /*cd50*/  IMAD.U32 R3, RZ, RZ, UR19 ;  /* 0x00000013ff037e24 */ /* 0x002fe2000f8e00ff */
[----:B------:R-:W-:Y:S02]  /*cd60*/  UIADD3 UR16, UR8, 0xe000, URZ ;  /* 0x0000e00008107890 */ /* 0x000fe4000fffe03f */
[----:B------:R-:W-:Y:S01]  /*cd70*/  UIADD3 UR17, UR8, 0x26810, URZ ;  /* 0x0002681008117890 */ /* 0x000fe2000fffe03f */
[----:B------:R-:W-:Y:S01]  /*cd80*/  PLOP3.LUT P1, PT, PT, PT, UP0, 0x80, 0x0 ;  /* 0x000000000000781c */ /* 0x000fe20003f2f008 */
[----:B------:R-:W-:Y:S01]  /*cd90*/  UIADD3 UR19, UR19, UR6, URZ ;  /* 0x0000000613137290 */ /* 0x000fe2000fffe03f */
[----:B------:R-:W-:Y:S01]  /*cda0*/  MOV R2, UR7 ;  /* 0x0000000700027c02 */ /* 0x000fe20008000f00 */
[----:B------:R-:W-:Y:S01]  /*cdb0*/  UIADD3 UR34, UR8, 0x1a000, URZ ;  /* 0x0001a00008227890 */ /* 0x000fe2000fffe03f */
[----:B------:R-:W-:Y:S01]  /*cdc0*/  LEA.HI.X.SX32 R3, R3, R6, 0x1, P1 ;  /* 0x0000000603037211 */ /* 0x000fe200008f0eff */
[----:B------:R-:W-:Y:S01]  /*cdd0*/  UMOV UR7, 0x18 ;  /* 0x0000001800077882 */ /* 0x000fe20000000000 */
[C---:B------:R-:W-:Y:S01]  /*cde0*/  LEA R11, P1, R2.reuse, R9, 0x2 ;  /* 0x00000009020b7211 */ /* 0x040fe200078210ff */
[----:B------:R-:W-:Y:S01]  /*cdf0*/  UMOV UR35, UR17 ;  /* 0x0000001100237c82 */ /* 0x000fe20008000000 */
[----:B--2---:R-:W-:Y:S01]  /*ce00*/  MOV R14, R13 ;  /* 0x0000000d000e7202 */ /* 0x004fe20000000f00 */
[----:B------:R-:W-:Y:S01]  /*ce10*/  UIADD3 UR9, UR8, 0x26800, URZ ;  /* 0x0002680008097890 */ /* 0x000fe2000fffe03f */
[----:B------:R-:W-:Y:S01]  /*ce20*/  R2UR UR24, R11 ;  /* 0x000000000b1872ca */ /* 0x000fe200000e0000 */
[----:B------:R-:W-:Y:S01]  /*ce30*/  IMAD.MOV.U32 R11, RZ, RZ, R12 ;  /* 0x000000ffff0b7224 */ /* 0x000fe200078e000c */
[----:B------:R-:W-:Y:S01]  /*ce40*/  LEA.HI.X R2, R2, R10, R3, 0x2, P1 ;  /* 0x0000000a02027211 */ /* 0x000fe200008f1403 */
[----:B------:R-:W-:-:S03]  /*ce50*/  IMAD.MOV.U32 R13, RZ, RZ, 0x8000 ;  /* 0x00008000ff0d7424 */ /* 0x000fc600078e00ff */
[----:B------:R-:W-:Y:S02]  /*ce60*/  R2UR UR25, R2 ;  /* 0x00000000021972ca */ /* 0x000fe400000e0000 */
[----:B------:R-:W-:-:S04]  /*ce70*/  IADD3 R2, P1, R11, 0xf0, RZ ;  /* 0x000000f00b027810 */ /* 0x000fc80007f3e0ff */
[----:B------:R-:W-:Y:S01]  /*ce80*/  R2UR UR26, R2 ;  /* 0x00000000021a72ca */ /* 0x000fe200000e0000 */
[----:B------:R-:W-:Y:S01]  /*ce90*/  IMAD.X R3, RZ, RZ, R14, P1 ;  /* 0x000000ffff037224 */ /* 0x000fe200008e060e */
[----:B------:R-:W-:-:S04]  /*cea0*/  IADD3 R12, P1, R11, 0x2f0, RZ ;  /* 0x000002f00b0c7810 */ /* 0x000fc80007f3e0ff */
[----:B------:R-:W-:Y:S02]  /*ceb0*/  R2UR UR30, R12 ;  /* 0x000000000c1e72ca */ /* 0x000fe400000e0000 */
[----:B------:R-:W-:Y:S02]  /*cec0*/  IADD3.X R12, RZ, R14, RZ, P1, !PT ;  /* 0x0000000eff0c7210 */ /* 0x000fe40000ffe4ff */
[----:B------:R-:W-:Y:S02]  /*ced0*/  R2UR UR27, R3 ;  /* 0x00000000031b72ca */ /* 0x000fe400000e0000 */
[----:B------:R-:W-:Y:S02]  /*cee0*/  R2UR UR31, R12 ;  /* 0x000000000c1f72ca */ /* 0x000fe400000e0000 */
[----:B------:R-:W-:-:S04]  /*cef0*/  IADD3 R12, P1, R11, 0x3f0, RZ ;  /* 0x000003f00b0c7810 */ /* 0x000fc80007f3e0ff */
[----:B------:R-:W-:Y:S01]  /*cf00*/  R2UR UR32, R12 ;  /* 0x000000000c2072ca */ /* 0x000fe200000e0000 */
[----:B------:R-:W-:Y:S01]  /*cf10*/  IMAD.X R12, RZ, RZ, R14, P1 ;  /* 0x000000ffff0c7224 */ /* 0x000fe200008e060e */
[----:B------:R-:W-:-:S03]  /*cf20*/  ISETP.GE.AND P1, PT, R4, R15, PT ;  /* 0x0000000f0400720c */ /* 0x000fc60003f26270 */
[----:B------:R-:W-:Y:S01]  /*cf30*/  UTMALDG.4D [UR16], [UR26], desc[UR28] ;  /* 0x00001c101a0075b4 */ /* 0x000fe20008019000 */
[----:B------:R-:W-:Y:S01]  /*cf40*/  R2UR UR33, R12 ;  /* 0x000000000c2172ca */ /* 0x000fe200000e0000 */
[----:B------:R1:W-:Y:S01]  /*cf50*/  UBLKCP.S.G [UR34], [UR24], UR7 ;  /* 0x00000022180073ba */ /* 0x0003e20008000207 */
[----:B------:R3:W-:Y:S01]  /*cf60*/  SYNCS.ARRIVE.TRANS64 RZ, [R0+URZ+0x26800], R13 ;  /* 0x0268000d00ff79a7 */ /* 0x0007e2000800003f */
[----:B-1----:R-:W-:Y:S01]  /*cf70*/  UIADD3 UR24, UR8, 0x4000, URZ ;  /* 0x0000400008187890 */ /* 0x002fe2000fffe03f */
[----:B------:R-:W-:Y:S01]  /*cf80*/  UMOV UR16, 0x0 ;  /* 0x0000000000107882 */ /* 0x000fe20000000000 */
[----:B------:R-:W-:Y:S01]  /*cf90*/  UMOV UR17, 0x10000000 ;  /* 0x1000000000117882 */ /* 0x000fe20000000000 */
[----:B------:R-:W-:Y:S01]  /*cfa0*/  UMOV UR27, UR11 ;  /* 0x0000000b001b7c82 */ /* 0x000fe20008000000 */
[----:B------:R-:W-:Y:S01]  /*cfb0*/  UMOV UR28, UR12 ;  /* 0x0000000c001c7c82 */ /* 0x000fe20008000000 */
[----:B------:R-:W-:Y:S01]  /*cfc0*/  UMOV UR29, UR13 ;  /* 0x0000000d001d7c82 */ /* 0x000fe20008000000 */
[----:B------:R-:W-:Y:S01]  /*cfd0*/  UMOV UR26, UR18 ;  /* 0x00000012001a7c82 */ /* 0x000fe20008000000 */
[----:B------:R-:W-:Y:S01]  /*cfe0*/  UMOV UR25, UR9 ;  /* 0x0000000900197c82 */ /* 0x000fe20008000000 */
[----:B------:R3:W-:Y:S02]  /*cff0*/  UTMALDG.4D [UR8], [UR30], desc[UR16] ;  /* 0x000010081e0075b4 */ /* 0x0007e40008019000 */
[----:B------:R3:W-:Y:S02]  /*d000*/  UTMALDG.4D [UR24], [UR32], desc[UR16] ;  /* 0x00001018200075b4 */ /* 0x0007e40008019000 */
[----:B---3--:R-:W-:Y:S05]  /*d010*/  @P1 BRA `(.L_x_3439) ;  /* 0x0000000c00bc1947 */ /* 0x008fea0003800000 */
        /* <DEDUP_REMOVED lines=12> */
.L_x_3449:
[----:B-123--:R-:W-:-:S04]  /*d0e0*/  SHF.L.U32 R17, R8, 0x1f, RZ ;  /* 0x0000001f08117819 */ /* 0x00efc800000006ff */
[----:B------:R-:W2:Y:S02]  /*d0f0*/  SYNCS.PHASECHK.TRANS64.TRYWAIT P1, [R0+URZ+0x26840], R17 ;  /* 0x02684011000075a7 */ /* 0x000ea4000802017f */
[----:B--2---:R-:W-:Y:S05]  /*d100*/  @!P1 BRA `(.L_x_3441) ;  /* 0x00000014007c9947 */ /* 0x004fea0003800000 */
.L_x_3466:
        /* <DEDUP_REMOVED lines=8> */
.L_x_3442:
[----:B------:R-:W3:Y:S01]  /*d190*/  LDC.64 R12, c[0x0][0x728] ;  /* 0x0001ca00ff0c7b82 */ /* 0x000ee20000000a00 */
[----:B------:R-:W-:Y:S01]  /*d1a0*/  IMAD R18, R15, 0x60, RZ ;  /* 0x000000600f127824 */ /* 0x000fe200078e02ff */
        /* <DEDUP_REMOVED lines=28> */
.L_x_3467:
        /* <DEDUP_REMOVED lines=8> */
.L_x_3444:
        /* <DEDUP_REMOVED lines=30> */
.L_x_3468:
        /* <DEDUP_REMOVED lines=8> */
.L_x_3446:
        /* <DEDUP_REMOVED lines=24> */
.L_x_3470:
        /* <DEDUP_REMOVED lines=8> */
.L_x_3448:
        /* <DEDUP_REMOVED lines=8> */
[----:B------:R-:W-:-:S05]  /*d8d0*/  IADD3 R15, R15, 0x2, RZ ;  /* 0x000000020f0f7810 */ /* 0x000fca0007ffe0ff */
[----:B------:R-:W-:Y:S02]  /*d8e0*/  UIADD3 UR19, UR19, 0xc0, URZ ;  /* 0x000000c013137890 */ /* 0x000fe4000fffe03f */
[----:B------:R-:W-:Y:S02]  /*d8f0*/  UIADD3 UR16, UR26, 0xe000, URZ ;  /* 0x0000e0001a107890 */ /* 0x000fe4000fffe03f */
[----:B------:R-:W-:Y:S02]  /*d900*/  UIADD3 UR7, UP0, UR19, UR22, URZ ;  /* 0x0000001613077290 */ /* 0x000fe4000ff1e03f */
[----:B------:R-:W-:Y:S02]  /*d910*/  UIADD3 UR17, UR26, 0x26810, URZ ;  /* 0x000268101a117890 */ /* 0x000fe4000fffe03f */
[----:B------:R-:W-:Y:S02]  /*d920*/  UIADD3 UR26, UR26, 0x1a000, URZ ;  /* 0x0001a0001a1a7890 */ /* 0x000fe4000fffe03f */
[----:B----4-:R-:W-:Y:S01]  /*d930*/  MOV R4, UR7 ;  /* 0x0000000700047c02 */ /* 0x010fe20008000f00 */
[----:B------:R-:W-:Y:S01]  /*d940*/  UMOV UR7, 0x18 ;  /* 0x0000001800077882 */ /* 0x000fe20000000000 */
[----:B------:R-:W-:Y:S01]  /*d950*/  PLOP3.LUT P2, PT, PT, PT, UP0, 0x80, 0x0 ;  /* 0x000000000000781c */ /* 0x000fe20003f4f008 */
[----:B------:R-:W-:Y:S01]  /*d960*/  UMOV UR27, UR17 ;  /* 0x00000011001b7c82 */ /* 0x000fe20008000000 */
[----:B------:R-:W-:-:S04]  /*d970*/  LEA R5, P1, R4, R9, 0x2 ;  /* 0x0000000904057211 */ /* 0x000fc800078210ff */
[----:B------:R-:W-:Y:S01]  /*d980*/  R2UR UR28, R5 ;  /* 0x00000000051c72ca */ /* 0x000fe200000e0000 */
[----:B------:R-:W-:Y:S01]  /*d990*/  IMAD.U32 R5, RZ, RZ, UR19 ;  /* 0x00000013ff057e24 */ /* 0x000fe2000f8e00ff */
[----:B------:R-:W-:-:S04]  /*d9a0*/  UIADD3 UR19, UR19, UR6, URZ ;  /* 0x0000000613137290 */ /* 0x000fc8000fffe03f */
[----:B------:R-:W-:-:S04]  /*d9b0*/  LEA.HI.X.SX32 R5, R5, R6, 0x1, P2 ;  /* 0x0000000605057211 */ /* 0x000fc800010f0eff */
[----:B------:R-:W-:Y:S01]  /*d9c0*/  LEA.HI.X R5, R4, R10, R5, 0x2, P1 ;  /* 0x0000000a04057211 */ /* 0x000fe200008f1405 */
[----:B------:R4:W-:Y:S01]  /*d9d0*/  UTMALDG.4D [UR16], [UR8], desc[UR24] ;  /* 0x00001810080075b4 */ /* 0x0009e20008019000 */
[----:B------:R-:W-:Y:S02]  /*d9e0*/  ISETP.NE.AND P1, PT, R16, RZ, PT ;  /* 0x000000ff1000720c */ /* 0x000fe40003f25270 */
[----:B------:R-:W-:-:S13]  /*d9f0*/  R2UR UR29, R5 ;  /* 0x00000000051d72ca */ /* 0x000fda00000e0000 */
[----:B------:R4:W-:Y:S02]  /*da00*/  UBLKCP.S.G [UR26], [UR28], UR7 ;  /* 0x0000001a1c0073ba */ /* 0x0009e40008000207 */
[----:B----4-:R-:W-:Y:S05]  /*da10*/  @P1 BRA `(.L_x_3449) ;  /* 0xfffffff400b01947 */ /* 0x010fea000383ffff */
.L_x_3440:
[----:B------:R-:W4:Y:S02]  /*da20*/  LDL.LU R4, [R1+0x10] ;  /* 0x0000100001047983 */ /* 0x000f240000300800 */
[----:B----4-:R-:W-:Y:S02]  /*da30*/  ISETP.NE.AND P1, PT, R4, RZ, PT ;  /* 0x000000ff0400720c */ /* 0x010fe40003f25270 */
[----:B------:R4:W5:Y:S11]  /*da40*/  LDL R4, [R1+0x8] ;  /* 0x0000080001047983 */ /* 0x0009760000100800 */
[----:B----4-:R-:W-:Y:S05]  /*da50*/  @!P1 BRA `(.L_x_3439) ;  /* 0x00000004002c9947 */ /* 0x010fea0003800000 */
[----:B------:R-:W-:-:S04]  /*da60*/  SHF.L.U32 R13, R8, 0x1f, RZ ;  /* 0x0000001f080d7819 */ /* 0x000fc800000006ff */
[----:B------:R-:W4:Y:S02]  /*da70*/  SYNCS.PHASECHK.TRANS64.TRYWAIT P1, [R0+URZ+0x26840], R13 ;  /* 0x0268400d000075a7 */ /* 0x000f24000802017f */
[----:B----4-:R-:W-:Y:S05]  /*da80*/  @!P1 BRA `(.L_x_3450) ;  /* 0x0000000c00709947 */ /* 0x010fea0003800000 */
.L_x_3471:
[----:B------:R-:W-:Y:S05]  /*da90*/  @P0 BRA `(.L_x_3451) ;  /* 0x00000000001c0947 */ /* 0x000fea0003800000 */
[----:B-----5:R-:W2:Y:S01]  /*daa0*/  S2R R4, SR_TID.X ;  /* 0x0000000000047919 */ /* 0x020ea20000002100 */
[----:B-1----:R-:W-:-:S04]  /*dab0*/  IMAD.MOV.U32 R5, RZ, RZ, 0x3180 ;  /* 0x00003180ff057424 */ /* 0x002fc800078e00ff */
[----:B------:R1:W-:Y:S01]  /*dac0*/  SYNCS.ARRIVE.TRANS64 RZ, [R0+URZ+0x26830], R5 ;  /* 0x0268300500ff79a7 */ /* 0x0003e2000800003f */
[----:B--2---:R-:W-:-:S04]  /*dad0*/  LOP3.LUT R4, R4, 0x1f, RZ, 0xc0, !PT ;  /* 0x0000001f04047812 */ /* 0x004fc800078ec0ff */
[----:B------:R-:W-:-:S13]  /*dae0*/  ISETP.NE.AND P1, PT, R4, RZ, PT ;  /* 0x000000ff0400720c */ /* 0x000fda0003f25270 */
[----:B-1----:R-:W-:Y:S05]  /*daf0*/  @!P1 BRA `(.L_x_3451) ;  /* 0x0000000000049947 */ /* 0x002fea0003800000 */
[----:B------:R-:W-:Y:S01]  /*db00*/  BPT.TRAP 0x1 ;  /* 0x000000040000795c */ /* 0x000fe20000300000 */
.L_x_3451:
[----:B-1---5:R-:W1:Y:S01]  /*db10*/  LDC.64 R4, c[0x0][0x728] ;  /* 0x0001ca00ff047b82 */ /* 0x022e620000000a00 */
        /* <DEDUP_REMOVED lines=26> */
.L_x_3472:
[----:B------:R-:W-:Y:S05]  /*dcc0*/  @P0 BRA `(.L_x_3453) ;  /* 0x00000000001c0947 */ /* 0x000fea0003800000 */
[----:B------:R-:W2:Y:S01]  /*dcd0*/  S2R R4, SR_TID.X ;  /* 0x0000000000047919 */ /* 0x000ea20000002100 */
[----:B------:R-:W-:-:S04]  /*dce0*/  MOV R5, 0x3180 ;  /* 0x0000318000057802 */ /* 0x000fc80000000f00 */
[----:B------:R1:W-:Y:S01]  /*dcf0*/  SYNCS.ARRIVE.TRANS64 RZ, [R0+URZ+0x26818], R5 ;  /* 0x0268180500ff79a7 */ /* 0x0003e2000800003f */
[----:B--2---:R-:W-:-:S04]  /*dd00*/  LOP3.LUT R4, R4, 0x1f, RZ, 0xc0, !PT ;  /* 0x0000001f04047812 */ /* 0x004fc800078ec0ff */
[----:B------:R-:W-:-:S13]  /*dd10*/  ISETP.NE.AND P0, PT, R4, RZ, PT ;  /* 0x000000ff0400720c */ /* 0x000fda0003f05270 */
[----:B-1----:R-:W-:Y:S05]  /*dd20*/  @!P0 BRA `(.L_x_3453) ;  /* 0x0000000000048947 */ /* 0x002fea0003800000 */
[----:B------:R-:W-:Y:S01]  /*dd30*/  BPT.TRAP 0x1 ;  /* 0x000000040000795c */ /* 0x000fe20000300000 */
.L_x_3453:
[----:B------:R-:W-:Y:S01]  /*dd40*/  R2UR UR19, R12 ;  /* 0x000000000c1372ca */ /* 0x000fe200000e0000 */
[----:B------:R-:W-:Y:S01]  /*dd50*/  UMOV UR24, 0x0 ;  /* 0x0000000000187882 */ /* 0x000fe20000000000 */
[----:B------:R-:W-:Y:S01]  /*dd60*/  R2UR UR26, R0 ;  /* 0x00000000001a72ca */ /* 0x000fe200000e0000 */
[----:B------:R-:W-:Y:S01]  /*dd70*/  UMOV UR25, 0x14f00000 ;  /* 0x14f0000000197882 */ /* 0x000fe20000000000 */
[----:B------:R-:W-:Y:S01]  /*dd80*/  R2UR UR8, R2 ;  /* 0x00000000020872ca */ /* 0x000fe200000e0000 */
[----:B------:R-:W-:Y:S01]  /*dd90*/  UMOV UR18, URZ ;  /* 0x0000003f00127c82 */ /* 0x000fe20008000000 */
[----:B------:R-:W-:-:S07]  /*dda0*/  R2UR UR9, R3 ;  /* 0x00000000030972ca */ /* 0x000fce00000e0000 */
[----:B------:R-:W-:Y:S02]  /*ddb0*/  UIADD3 UR19, UR19, 0x60, URZ ;  /* 0x0000006013137890 */ /* 0x000fe4000fffe03f */
[----:B------:R-:W-:Y:S02]  /*ddc0*/  UIADD3 UR16, UR26, 0x11000, URZ ;  /* 0x000110001a107890 */ /* 0x000fe4000fffe03f */
[----:B------:R-:W-:Y:S02]  /*ddd0*/  UIADD3 UR7, UP0, UR19, UR22, URZ ;  /* 0x0000001613077290 */ /* 0x000fe4000ff1e03f */
[----:B------:R-:W-:Y:S01]  /*dde0*/  IMAD.U32 R5, RZ, RZ, UR19 ;  /* 0x00000013ff057e24 */ /* 0x000fe2000f8e00ff */
        /* <DEDUP_REMOVED lines=9> */
[----:B------:R-:W-:Y:S01]  /*de80*/  MOV R2, 0x1 ;  /* 0x0000000100027802 */ /* 0x000fe20000000f00 */
[----:B------:R2:W-:Y:S01]  /*de90*/  UTMALDG.4D [UR16], [UR8], desc[UR24] ;  /* 0x00001810080075b4 */ /* 0x0005e20008019000 */
[----:B------:R-:W-:Y:S02]  /*dea0*/  LEA.HI.X R10, R4, R10, R5, 0x2, P0 ;  /* 0x0000000a040a7211 */ /* 0x000fe400000f1405 */
[----:B------:R-:W-:Y:S02]  /*deb0*/  R2UR UR28, R9 ;  /* 0x00000000091c72ca */ /* 0x000fe400000e0000 */
[----:B------:R-:W-:Y:S01]  /*dec0*/  R2UR UR29, R10 ;  /* 0x000000000a1d72ca */ /* 0x000fe200000e0000 */
[----:B------:R2:W5:Y:S04]  /*ded0*/  LDL.LU R4, [R1+0x8] ;  /* 0x0000080001047983 */ /* 0x0005680000300800 */
[----:B------:R2:W-:Y:S08]  /*dee0*/  STL [R1], R2 ;  /* 0x0000000201007387 */ /* 0x0005f00000100800 */
[----:B------:R2:W-:Y:S01]  /*def0*/  UBLKCP.S.G [UR26], [UR28], UR7 ;  /* 0x0000001a1c0073ba */ /* 0x0005e20008000207 */
[----:B------:R-:W-:Y:S01]  /*df00*/  NOP ;  /* 0x0000000000007918 */ /* 0x000fe20000000000 */
.L_x_3439:
[----:B--2---:R-:W2:Y:S01]  /*df10*/  LDL R2, [R1] ;  /* 0x0000000001027983 */ /* 0x004ea20000100800 */
[----:B------:R-:W1:Y:S02]  /*df20*/  S2R R3, SR_TID.X ;  /* 0x0000000000037919 */ /* 0x000e640000002100 */
[----:B-1----:R-:W-:-:S04]  /*df30*/  LOP3.LUT R5, R3, 0x7f, RZ, 0xc0, !PT ;  /* 0x0000007f03057812 */ /* 0x002fc800078ec0ff */
[----:B------:R-:W-:Y:S01]  /*df40*/  ISETP.NE.AND P1, PT, R5, RZ, PT ;  /* 0x000000ff0500720c */ /* 0x000fe20003f25270 */
[----:B--2---:R-:W-:Y:S01]  /*df50*/  IMAD R3, R2, 0x8, R0 ;  /* 0x0000000802037824 */ /* 0x004fe200078e0200 */
[----:B------:R-:W-:-:S04]  /*df60*/  SHF.L.U32 R2, R8, 0x1f, RZ ;  /* 0x0000001f08027819 */ /* 0x000fc800000006ff */
[----:B------:R-:W1:Y:S02]  /*df70*/  SYNCS.PHASECHK.TRANS64.TRYWAIT P0, [R3+URZ+0x26840], R2 ;  /* 0x02684002030075a7 */ /* 0x000e64000800017f */
[----:B-1----:R-:W-:Y:S05]  /*df80*/  @!P0 BRA `(.L_x_3454) ;  /* 0x0000000800588947 */ /* 0x002fea0003800000 */
.L_x_3473:
[----:B------:R-:W-:Y:S05]  /*df90*/  @P1 BRA `(.L_x_3455) ;  /* 0x0000000000181947 */ /* 0x000fea0003800000 */
[----:B------:R-:W2:Y:S01]  /*dfa0*/  S2R R5, SR_TID.X ;  /* 0x0000000000057919 */ /* 0x000ea20000002100 */
[----:B-1----:R-:W-:-:S04]  /*dfb0*/  IMAD.MOV.U32 R2, RZ, RZ, 0x3180 ;  /* 0x00003180ff027424 */ /* 0x002fc800078e00ff */
[----:B------:R1:W-:Y:S01]  /*dfc0*/  SYNCS.ARRIVE.TRANS64 RZ, [R3+URZ+0x26830], R2 ;  /* 0x0268300203ff79a7 */ /* 0x0003e2000800003f */
[----:B--2---:R-:W-:-:S13]  /*dfd0*/  LOP3.LUT P0, RZ, R5, 0x1f, RZ, 0xc0, !PT ;  /* 0x0000001f05ff7812 */ /* 0x004fda000780c0ff */
[----:B-1----:R-:W-:Y:S05]  /*dfe0*/  @!P0 BRA `(.L_x_3455) ;  /* 0x0000000000048947 */ /* 0x002fea0003800000 */
[----:B------:R-:W-:Y:S01]  /*dff0*/  BPT.TRAP 0x1 ;  /* 0x000000040000795c */ /* 0x000fe20000300000 */
.L_x_3455:
[----:B------:R-:W1:Y:S01]  /*e000*/  LDL.LU R5, [R1] ;  /* 0x0000000001057983 */ /* 0x000e620000300800 */
[----:B-----5:R-:W-:Y:S01]  /*e010*/  R2UR UR19, R4 ;  /* 0x00000000041372ca */ /* 0x020fe200000e0000 */
[----:B------:R-:W-:Y:S01]  /*e020*/  ULDC.64 UR26, c[0x0][0x728] ;  /* 0x0001ca00001a7ab9 */ /* 0x000fe20000000a00 */
[----:B------:R-:W-:Y:S01]  /*e030*/  R2UR UR9, R7 ;  /* 0x00000000070972ca */ /* 0x000fe200000e0000 */
[----:B------:R-:W-:Y:S01]  /*e040*/  UMOV UR18, URZ ;  /* 0x0000003f00127c82 */ /* 0x000fe20008000000 */
[----:B------:R-:W-:Y:S02]  /*e050*/  IADD3 R11, P0, R11, 0x1f0, RZ ;  /* 0x000001f00b0b7810 */ /* 0x000fe40007f1e0ff */
[----:B------:R-:W-:Y:S02]  /*e060*/  R2UR UR17, R3 ;  /* 0x00000000031172ca */ /* 0x000fe400000e0000 */
[----:B------:R-:W-:Y:S01]  /*e070*/  R2UR UR24, R11 ;  /* 0x000000000b1872ca */ /* 0x000fe200000e0000 */
[----:B------:R-:W-:-:S04]  /*e080*/  IMAD.X R14, RZ, RZ, R14, P0 ;  /* 0x000000ffff0e7224 */ /* 0x000fc800000e060e */
        /* <DEDUP_REMOVED lines=11> */
[C---:B-1----:R-:W-:Y:S01]  /*e140*/  IMAD R2, R5.reuse, 0x3000, R0 ;  /* 0x0000300005027824 */ /* 0x042fe200078e0200 */
[----:B---34-:R-:W-:-:S04]  /*e150*/  LEA R0, R5, R0, 0x9 ;  /* 0x0000000005007211 */ /* 0x018fc800078e48ff */
[----:B------:R-:W-:Y:S01]  /*e160*/  R2UR UR16, R2 ;  /* 0x00000000021072ca */ /* 0x000fe200000e0000 */
[----:B------:R-:W-:Y:S01]  /*e170*/  VIADD R2, R5, 0x1 ;  /* 0x0000000105027836 */ /* 0x000fe20000000000 */
[----:B------:R-:W-:-:S04]  /*e180*/  R2UR UR7, R0 ;  /* 0x00000000000772ca */ /* 0x000fc800000e0000 */
[----:B------:R-:W-:-:S04]  /*e190*/  ISETP.NE.AND P0, PT, R2, 0x2, PT ;  /* 0x000000020200780c */ /* 0x000fc80003f05270 */
[----:B------:R-:W-:Y:S02]  /*e1a0*/  SEL R3, RZ, 0x1, P0 ;  /* 0x00000001ff037807 */ /* 0x000fe40000000000 */
[----:B------:R-:W-:Y:S01]  /*e1b0*/  SEL R2, R2, RZ, P0 ;  /* 0x000000ff02027207 */ /* 0x000fe20000000000 */
[----:B------:R-:W-:Y:S01]  /*e1c0*/  UIADD3 UR16, UR16, 0x14000, URZ ;  /* 0x0001400010107890 */ /* 0x000fe2000fffe03f */
[----:B------:R-:W-:Y:S01]  /*e1d0*/  LOP3.LUT R10, R8, R3, RZ, 0x3c, !PT ;  /* 0x00000003080a7212 */ /* 0x000fe200078e3cff */
[----:B------:R-:W-:-:S03]  /*e1e0*/  UIADD3 UR28, UR7, 0x1a380, URZ ;  /* 0x0001a380071c7890 */ /* 0x000fc6000fffe03f */
[----:B------:R-:W-:-:S04]  /*e1f0*/  UMOV UR7, 0x18 ;  /* 0x0000001800077882 */ /* 0x000fc80000000000 */
[----:B------:R1:W-:Y:S02]  /*e200*/  UTMALDG.4D [UR16], [UR24], desc[UR26] ;  /* 0x00001a10180075b4 */ /* 0x0003e40008019000 */
[----:B------:R1:W-:Y:S02]  /*e210*/  UBLKCP.S.G [UR28], [UR8], UR7 ;  /* 0x0000001c080073ba */ /* 0x0003e40008000207 */
[----:B-1----:R-:W-:Y:S01]  /*e220*/  NOP ;  /* 0x0000000000007918 */ /* 0x002fe20000000000 */
.L_x_3436:
[----:B------:R-:W-:Y:S05]  /*e230*/  BSYNC B0 ;  /* 0x0000000000007941 */ /* 0x000fea0003800000 */
.L_x_3432:
[----:B------:R-:W-:-:S03]  /*e240*/  UMOV UR7, 0xffffffff ;  /* 0xffffffff00077882 */ /* 0x000fc60000000000 */
[----:B------:R-:W-:Y:S05]  /*e250*/  BRA.DIV UR7, `(.L_x_3456) ;  /* 0x0000000607b87947 */ /* 0x000fea000b800000 */
[----:B------:R-:W-:-:S13]  /*e260*/  ELECT P6, URZ, PT ;  /* 0x00000000003f782f */ /* 0x000fda00038c0000 */
.L_x_3476:
[----:B------:R-:W-:Y:S05]  /*e270*/  @!P6 BRA `(.L_x_3356) ;  /* 0x000000000084e947 */ /* 0x000fea0003800000 */
[----:B------:R-:W2:Y:S02]  /*e280*/  LDL.LU R0, [R1+0xc] ;  /* 0x00000c0001007983 */ /* 0x000ea40000300800 */
[----:B--2---:R-:W-:-:S04]  /*e290*/  LOP3.LUT R0, R0, 0x2, RZ, 0xfc, !PT ;  /* 0x0000000200007812 */ /* 0x004fc800078efcff */
[----:B------:R-:W-:-:S13]  /*e2a0*/  ISETP.NE.AND P2, PT, R0, 0x3, PT ;  /* 0x000000030000780c */ /* 0x000fda0003f45270 */
[----:B------:R-:W-:Y:S05]  /*e2b0*/  @!P2 BRA `(.L_x_3457) ;  /* 0x000000000004a947 */ /* 0x000fea0003800000 */
[----:B------:R-:W-:Y:S01]  /*e2c0*/  BPT.TRAP 0x1 ;  /* 0x000000040000795c */ /* 0x000fe20000300000 */
.L_x_3457:
        /* <DEDUP_REMOVED lines=15> */
.L_x_3477:
[----:B------:R-:W2:Y:S02]  /*e3c0*/  SYNCS.PHASECHK.TRANS64.TRYWAIT P0, [R3+URZ], R0 ;  /* 0x00000000030075a7 */ /* 0x000ea4000800017f */
[----:B--2---:R-:W-:Y:S05]  /*e3d0*/  @!P0 BRA `(.L_x_3459) ;  /* 0x00000004008c8947 */ /* 0x004fea0003800000 */
.L_x_3478:
[----:B------:R-:W-:Y:S05]  /*e3e0*/  @!P2 BRA `(.L_x_3460) ;  /* 0x000000000004a947 */ /* 0x000fea0003800000 */
[----:B------:R-:W-:Y:S01]  /*e3f0*/  BPT.TRAP 0x1 ;  /* 0x000000040000795c */ /* 0x000fe20000300000 */
.L_x_3460:
[----:B--2---:R-:W-:-:S04]  /*e400*/  VIADD R3, R8, 0x26840 ;  /* 0x0002684008037836 */ /* 0x004fc80000000000 */
[----:B------:R-:W-:-:S04]  /*e410*/  IMAD R5, R2, 0x8, R3 ;  /* 0x0000000802057824 */ /* 0x000fc800078e0203 */
[----:B------:R-:W2:Y:S02]  /*e420*/  SYNCS.PHASECHK.TRANS64.TRYWAIT P0, [R5+URZ], R4 ;  /* 0x00000004050075a7 */ /* 0x000ea4000800017f */
[----:B--2---:R-:W-:Y:S05]  /*e430*/  @!P0 BRA `(.L_x_3461) ;  /* 0x0000000400888947 */ /* 0x004fea0003800000 */
.L_x_3479:
[----:B------:R-:W-:-:S07]  /*e440*/  LEA R3, R6, R3, 0x3 ;  /* 0x0000000306037211 */ /* 0x000fce00078e18ff */
.L_x_3462:
[----:B---3--:R3:W4:Y:S02]  /*e450*/  SYNCS.PHASECHK.TRANS64.TRYWAIT P0, [R3+URZ], R0 ;  /* 0x00000000030075a7 */ /* 0x008724000800017f */
[----:B----4-:R-:W-:Y:S05]  /*e460*/  @!P0 NANOSLEEP.SYNCS 0x989680 ;  /* 0x009896800000895d */ /* 0x010fea0003900000 */
[----:B------:R-:W4:Y:S02]  /*e470*/  @!P0 SYNCS.PHASECHK.TRANS64 P0, [R3+URZ], R0 ;  /* 0x00000000030085a7 */ /* 0x000f24000800007f */
[----:B----4-:R-:W-:Y:S05]  /*e480*/  @!P0 BRA `(.L_x_3462) ;  /* 0xfffffffc00f08947 */ /* 0x010fea000383ffff */
.L_x_3356:
[----:B------:R-:W-:Y:S05]  /*e490*/  BSYNC B6 ;  /* 0x0000000000067941 */ /* 0x000fea0003800000 */
.L_x_3348:
[----:B------:R-:W-:Y:S05]  /*e4a0*/  EXIT ;  /* 0x000000000000794d */ /* 0x000fea0003800000 */
.L_x_3366:
[----:B------:R-:W-:Y:S01]  /*e4b0*/  IMAD.MOV.U32 R12, RZ, RZ, RZ ;  /* 0x000000ffff0c7224 */ /* 0x000fe200078e00ff */
[----:B------:R-:W-:Y:S01]  /*e4c0*/  MOV R15, 0xffffffff ;  /* 0xffffffff000f7802 */ /* 0x000fe20000000f00 */
[----:B------:R-:W-:-:S07]  /*e4d0*/  IMAD.MOV.U32 R11, RZ, RZ, 0x1f ;  /* 0x0000001fff0b7424 */ /* 0x000fce00078e00ff */
[----:B--2---:R-:W-:Y:S05]  /*e4e0*/  WARPSYNC.COLLECTIVE R15, `(.L_x_3463) ;  /* 0x000000000f087348 */ /* 0x004fea0003c00000 */
[----:B------:R1:W3:Y:S02]  /*e4f0*/  SHFL.IDX P6, R14, R13, R12, R11 ;  /* 0x0000000c0d0e7389 */ /* 0x0002e400000c000b */
[----:B-123--:R-:W-:Y:S01]  /*e500*/  ENDCOLLECTIVE ;  /* 0x000000000000791b */ /* 0x00efe20003800000 */
.L_x_3463:
[----:B------:R-:W-:Y:S05]  /*e510*/  BRA `(.L_x_3464) ;  /* 0xffffff3000047947 */ /* 0x000fea000383ffff */
.L_x_3368:
[----:B----4-:R4:W1:Y:S02]  /*e520*/  SYNCS.PHASECHK.TRANS64.TRYWAIT P0, [R17+URZ+0x26800], R2 ;  /* 0x02680002110075a7 */ /* 0x010864000800017f */
[----:B-1----:R-:W-:Y:S05]  /*e530*/  @!P0 NANOSLEEP.SYNCS 0x989680 ;  /* 0x009896800000895d */ /* 0x002fea0003900000 */
[----:B------:R-:W1:Y:S02]  /*e540*/  @!P0 SYNCS.PHASECHK.TRANS64 P0, [R17+URZ+0x26800], R2 ;  /* 0x02680002110085a7 */ /* 0x000e64000800007f */
[----:B-1----:R-:W-:Y:S05]  /*e550*/  @!P0 BRA `(.L_x_3368) ;  /* 0xfffffffc00f08947 */ /* 0x002fea000383ffff */
[----:B------:R-:W-:Y:S05]  /*e560*/  BRA `(.L_x_3367) ;  /* 0xffffff30000c7947 */ /* 0x000fea000383ffff */
.L_x_3373:
[----:B--2---:R2:W3:Y:S02]  /*e570*/  SYNCS.PHASECHK.TRANS64.TRYWAIT P1, [R6+URZ+0x26810], R19 ;  /* 0x02681013060075a7 */ /* 0x0044e4000802017f */
[----:B---3--:R-:W-:Y:S05]  /*e580*/  @!P1 NANOSLEEP.SYNCS 0x989680 ;  /* 0x009896800000995d */ /* 0x008fea0003900000 */
[----:B------:R-:W3:Y:S02]  /*e590*/  @!P1 SYNCS.PHASECHK.TRANS64 P1, [R6+URZ+0x26810], R19 ;  /* 0x02681013060095a7 */ /* 0x000ee4000802007f */
[----:B---3--:R-:W-:Y:S05]  /*e5a0*/  @!P1 BRA `(.L_x_3373) ;  /* 0xfffffffc00f09947 */ /* 0x008fea000383ffff */
[----:B------:R-:W-:Y:S05]  /*e5b0*/  BRA `(.L_x_3372) ;  /* 0xffffff3800cc7947 */ /* 0x000fea000383ffff */
.L_x_3377:
[----:B------:R1:W1:Y:S02]  /*e5c0*/  SYNCS.PHASECHK.TRANS64.TRYWAIT P1, [R6+URZ+0x26830], R19 ;  /* 0x02683013060075a7 */ /* 0x000264000802017f */
[----:B-1----:R-:W-:Y:S05]  /*e5d0*/  @!P1 NANOSLEEP.SYNCS 0x989680 ;  /* 0x009896800000995d */ /* 0x002fea0003900000 */
[----:B------:R-:W1:Y:S02]  /*e5e0*/  @!P1 SYNCS.PHASECHK.TRANS64 P1, [R6+URZ+0x26830], R19 ;  /* 0x02683013060095a7 */ /* 0x000e64000802007f */
[----:B-1----:R-:W-:Y:S05]  /*e5f0*/  @!P1 BRA `(.L_x_3377) ;  /* 0xfffffffc00f09947 */ /* 0x002fea000383ffff */
[----:B------:R-:W-:Y:S05]  /*e600*/  BRA `(.L_x_3376) ;  /* 0xffffff3c00c87947 */ /* 0x000fea000383ffff */
.L_x_3385:
[----:B--2---:R2:W3:Y:S02]  /*e610*/  SYNCS.PHASECHK.TRANS64.TRYWAIT P1, [R6+URZ+0x26810], R15 ;  /* 0x0268100f060075a7 */ /* 0x0044e4000802017f */
[----:B---3--:R-:W-:Y:S05]  /*e620*/  @!P1 NANOSLEEP.SYNCS 0x989680 ;  /* 0x009896800000995d */ /* 0x008fea0003900000 */
[----:B------:R-:W3:Y:S02]  /*e630*/  @!P1 SYNCS.PHASECHK.TRANS64 P1, [R6+URZ+0x26810], R15 ;  /* 0x0268100f060095a7 */ /* 0x000ee4000802007f */
[----:B---3--:R-:W-:Y:S05]  /*e640*/  @!P1 BRA `(.L_x_3385) ;  /* 0xfffffffc00f09947 */ /* 0x008fea000383ffff */
[----:B------:R-:W-:Y:S05]  /*e650*/  BRA `(.L_x_3384) ;  /* 0xffffff7c00d07947 */ /* 0x000fea000383ffff */
.L_x_3389:
[----:B------:R1:W1:Y:S02]  /*e660*/  SYNCS.PHASECHK.TRANS64.TRYWAIT P1, [R6+URZ+0x26830], R15 ;  /* 0x0268300f060075a7 */ /* 0x000264000802017f */
[----:B-1----:R-:W-:Y:S05]  /*e670*/  @!P1 NANOSLEEP.SYNCS 0x989680 ;  /* 0x009896800000995d */ /* 0x002fea0003900000 */
[----:B------:R-:W1:Y:S02]  /*e680*/  @!P1 SYNCS.PHASECHK.TRANS64 P1, [R6+URZ+0x26830], R15 ;  /* 0x0268300f060095a7 */ /* 0x000e64000802007f */
[----:B-1----:R-:W-:Y:S05]  /*e690*/  @!P1 BRA `(.L_x_3389) ;  /* 0xfffffffc00f09947 */ /* 0x002fea000383ffff */
[----:B------:R-:W-:Y:S05]  /*e6a0*/  BRA `(.L_x_3388) ;  /* 0xffffff8000c07947 */ /* 0x000fea000383ffff */
.L_x_3437:
[----:B-1----:R1:W2:Y:S02]  /*e6b0*/  SYNCS.PHASECHK.TRANS64.TRYWAIT P0, [R0+URZ+0x26820], R3 ;  /* 0x02682003000075a7 */ /* 0x0022a4000800017f */
[----:B--2---:R-:W-:Y:S05]  /*e6c0*/  @!P0 NANOSLEEP.SYNCS 0x989680 ;  /* 0x009896800000895d */ /* 0x004fea0003900000 */
[----:B------:R-:W2:Y:S02]  /*e6d0*/  @!P0 SYNCS.PHASECHK.TRANS64 P0, [R0+URZ+0x26820], R3 ;  /* 0x02682003000085a7 */ /* 0x000ea4000800007f */
[----:B--2---:R-:W-:Y:S05]  /*e6e0*/  @!P0 BRA `(.L_x_3437) ;  /* 0xfffffffc00f08947 */ /* 0x004fea000383ffff */
[----:B------:R-:W-:Y:S05]  /*e6f0*/  BRA `(.L_x_3465) ;  /* 0xffffffe4001c7947 */ /* 0x000fea000383ffff */
.L_x_3441:
[----:B--2---:R2:W3:Y:S02]  /*e700*/  SYNCS.PHASECHK.TRANS64.TRYWAIT P1, [R0+URZ+0x26840], R17 ;  /* 0x02684011000075a7 */ /* 0x0044e4000802017f */
[----:B---3--:R-:W-:Y:S05]  /*e710*/  @!P1 NANOSLEEP.SYNCS 0x989680 ;  /* 0x009896800000995d */ /* 0x008fea0003900000 */
[----:B------:R-:W3:Y:S02]  /*e720*/  @!P1 SYNCS.PHASECHK.TRANS64 P1, [R0+URZ+0x26840], R17 ;  /* 0x02684011000095a7 */ /* 0x000ee4000802007f */
[----:B---3--:R-:W-:Y:S05]  /*e730*/  @!P1 BRA `(.L_x_3441) ;  /* 0xfffffffc00f09947 */ /* 0x008fea000383ffff */
[----:B------:R-:W-:Y:S05]  /*e740*/  BRA `(.L_x_3466) ;  /* 0xffffffe800707947 */ /* 0x000fea000383ffff */
.L_x_3443:
[----:B-1----:R1:W3:Y:S02]  /*e750*/  SYNCS.PHASECHK.TRANS64.TRYWAIT P1, [R0+URZ+0x26828], R17 ;  /* 0x02682811000075a7 */ /* 0x0022e4000802017f */
[----:B---3--:R-:W-:Y:S05]  /*e760*/  @!P1 NANOSLEEP.SYNCS 0x989680 ;  /* 0x009896800000995d */ /* 0x008fea0003900000 */
[----:B------:R-:W3:Y:S02]  /*e770*/  @!P1 SYNCS.PHASECHK.TRANS64 P1, [R0+URZ+0x26828], R17 ;  /* 0x02682811000095a7 */ /* 0x000ee4000802007f */
[----:B---3--:R-:W-:Y:S05]  /*e780*/  @!P1 BRA `(.L_x_3443) ;  /* 0xfffffffc00f09947 */ /* 0x008fea000383ffff */
[----:B------:R-:W-:Y:S05]  /*e790*/  BRA `(.L_x_3467) ;  /* 0xffffffe800f47947 */ /* 0x000fea000383ffff */
.L_x_3445:
[----:B---3--:R3:W4:Y:S02]  /*e7a0*/  SYNCS.PHASECHK.TRANS64.TRYWAIT P1, [R0+URZ+0x26848], R17 ;  /* 0x02684811000075a7 */ /* 0x008724000802017f */
[----:B----4-:R-:W-:Y:S05]  /*e7b0*/  @!P1 NANOSLEEP.SYNCS 0x989680 ;  /* 0x009896800000995d */ /* 0x010fea0003900000 */
[----:B------:R-:W4:Y:S02]  /*e7c0*/  @!P1 SYNCS.PHASECHK.TRANS64 P1, [R0+URZ+0x26848], R17 ;  /* 0x02684811000095a7 */ /* 0x000f24000802007f */
[----:B----4-:R-:W-:Y:S05]  /*e7d0*/  @!P1 BRA `(.L_x_3445) ;  /* 0xfffffffc00f09947 */ /* 0x010fea000383ffff */
[----:B------:R-:W-:Y:S05]  /*e7e0*/  BRA `(.L_x_3468) ;  /* 0xffffffec00787947 */ /* 0x000fea000383ffff */
.L_x_3447:
[----:B------:R-:W-:-:S07]  /*e7f0*/  SHF.L.U32 R4, R8, 0x1f, RZ ;  /* 0x0000001f08047819 */ /* 0x000fce00000006ff */
.L_x_3469:
[----:B----4-:R4:W1:Y:S02]  /*e800*/  SYNCS.PHASECHK.TRANS64.TRYWAIT P1, [R0+URZ+0x26820], R4 ;  /* 0x02682004000075a7 */ /* 0x010864000802017f */
[----:B-1----:R-:W-:Y:S05]  /*e810*/  @!P1 NANOSLEEP.SYNCS 0x989680 ;  /* 0x009896800000995d */ /* 0x002fea0003900000 */
[----:B------:R-:W1:Y:S02]  /*e820*/  @!P1 SYNCS.PHASECHK.TRANS64 P1, [R0+URZ+0x26820], R4 ;  /* 0x02682004000095a7 */ /* 0x000e64000802007f */
[----:B-1----:R-:W-:Y:S05]  /*e830*/  @!P1 BRA `(.L_x_3469) ;  /* 0xfffffffc00f09947 */ /* 0x002fea000383ffff */
[----:B------:R-:W-:Y:S05]  /*e840*/  BRA `(.L_x_3470) ;  /* 0xffffffec00e07947 */ /* 0x000fea000383ffff */
.L_x_3450:
[----:B----4-:R4:W1:Y:S02]  /*e850*/  SYNCS.PHASECHK.TRANS64.TRYWAIT P1, [R0+URZ+0x26840], R13 ;  /* 0x0268400d000075a7 */ /* 0x010864000802017f */
[----:B-1----:R-:W-:Y:S05]  /*e860*/  @!P1 NANOSLEEP.SYNCS 0x989680 ;  /* 0x009896800000995d */ /* 0x002fea0003900000 */
[----:B------:R-:W1:Y:S02]  /*e870*/  @!P1 SYNCS.PHASECHK.TRANS64 P1, [R0+URZ+0x26840], R13 ;  /* 0x0268400d000095a7 */ /* 0x000e64000802007f */
[----:B-1----:R-:W-:Y:S05]  /*e880*/  @!P1 BRA `(.L_x_3450) ;  /* 0xfffffffc00f09947 */ /* 0x002fea000383ffff */
[----:B------:R-:W-:Y:S05]  /*e890*/  BRA `(.L_x_3471) ;  /* 0xfffffff0007c7947 */ /* 0x000fea000383ffff */
.L_x_3452:
[----:B-1----:R1:W2:Y:S02]  /*e8a0*/  SYNCS.PHASECHK.TRANS64.TRYWAIT P1, [R0+URZ+0x26828], R13 ;  /* 0x0268280d000075a7 */ /* 0x0022a4000802017f */
[----:B--2---:R-:W-:Y:S05]  /*e8b0*/  @!P1 NANOSLEEP.SYNCS 0x989680 ;  /* 0x009896800000995d */ /* 0x004fea0003900000 */
[----:B------:R-:W2:Y:S02]  /*e8c0*/  @!P1 SYNCS.PHASECHK.TRANS64 P1, [R0+URZ+0x26828], R13 ;  /* 0x0268280d000095a7 */ /* 0x000ea4000802007f */
[----:B--2---:R-:W-:Y:S05]  /*e8d0*/  @!P1 BRA `(.L_x_3452) ;  /* 0xfffffffc00f09947 */ /* 0x004fea000383ffff */
[----:B------:R-:W-:Y:S05]  /*e8e0*/  BRA `(.L_x_3472) ;  /* 0xfffffff000f47947 */ /* 0x000fea000383ffff */
.L_x_3454:
[----:B-1----:R1:W2:Y:S02]  /*e8f0*/  SYNCS.PHASECHK.TRANS64.TRYWAIT P0, [R3+URZ+0x26840], R2 ;  /* 0x02684002030075a7 */ /* 0x0022a4000800017f */
[----:B--2---:R-:W-:Y:S05]  /*e900*/  @!P0 NANOSLEEP.SYNCS 0x989680 ;  /* 0x009896800000895d */ /* 0x004fea0003900000 */
[----:B------:R-:W2:Y:S02]  /*e910*/  @!P0 SYNCS.PHASECHK.TRANS64 P0, [R3+URZ+0x26840], R2 ;  /* 0x02684002030085a7 */ /* 0x000ea4000800007f */
[----:B--2---:R-:W-:Y:S05]  /*e920*/  @!P0 BRA `(.L_x_3454) ;  /* 0xfffffffc00f08947 */ /* 0x004fea000383ffff */
[----:B------:R-:W-:Y:S05]  /*e930*/  BRA `(.L_x_3473) ;  /* 0xfffffff400947947 */ /* 0x000fea000383ffff */
.L_x_3456:
[----:B------:R-:W-:Y:S01]  /*e940*/  BSSY B0, `(.L_x_3474) ;  /* 0x0000006000007945 */ /* 0x000fe20003800000 */
[----:B------:R-:W-:-:S07]  /*e950*/  IMAD.MOV.U32 R15, RZ, RZ, -0x1 ;  /* 0xffffffffff0f7424 */ /* 0x000fce00078e00ff */
[----:B------:R-:W-:Y:S05]  /*e960*/  WARPSYNC.COLLECTIVE R15, `(.L_x_3475) ;  /* 0x000000000f0c7348 */ /* 0x000fea0003c00000 */
[----:B------:R-:W-:Y:S02]  /*e970*/  ELECT P6, UR62, PT ;  /* 0x00000000003e782f */ /* 0x000fe400038c0000 */
[----:B------:R-:W-:Y:S01]  /*e980*/  MOV R14, UR62 ;  /* 0x0000003e000e7c02 */ /* 0x000fe20008000f00 */
[----:B------:R-:W-:Y:S10]  /*e990*/  ENDCOLLECTIVE ;  /* 0x000000000000791b */ /* 0x000ff40003800000 */
.L_x_3475:
[----:B------:R-:W-:Y:S05]  /*e9a0*/  BSYNC B0 ;  /* 0x0000000000007941 */ /* 0x000fea0003800000 */
.L_x_3474:
[----:B------:R-:W-:Y:S05]  /*e9b0*/  BRA `(.L_x_3476) ;  /* 0xfffffff8002c7947 */ /* 0x000fea000383ffff */
.L_x_3458:
[----:B-1----:R1:W2:Y:S02]  /*e9c0*/  SYNCS.PHASECHK.TRANS64.TRYWAIT P0, [R7+URZ], R4 ;  /* 0x00000004070075a7 */ /* 0x0022a4000800017f */
[----:B--2---:R-:W-:Y:S05]  /*e9d0*/  @!P0 NANOSLEEP.SYNCS 0x989680 ;  /* 0x009896800000895d */ /* 0x004fea0003900000 */
[----:B------:R-:W2:Y:S02]  /*e9e0*/  @!P0 SYNCS.PHASECHK.TRANS64 P0, [R7+URZ], R4 ;  /* 0x00000004070085a7 */ /* 0x000ea4000800007f */
[----:B--2---:R-:W-:Y:S05]  /*e9f0*/  @!P0 BRA `(.L_x_3458) ;  /* 0xfffffffc00f08947 */ /* 0x004fea000383ffff */
[----:B------:R-:W-:Y:S05]  /*ea00*/  BRA `(.L_x_3477) ;  /* 0xfffffff8006c7947 */ /* 0x000fea000383ffff */
.L_x_3459:
[----:B--2---:R2:W3:Y:S02]  /*ea10*/  SYNCS.PHASECHK.TRANS64.TRYWAIT P0, [R3+URZ], R0 ;  /* 0x00000000030075a7 */ /* 0x0044e4000800017f */
[----:B---3--:R-:W-:Y:S05]  /*ea20*/  @!P0 NANOSLEEP.SYNCS 0x989680 ;  /* 0x009896800000895d */ /* 0x008fea0003900000 */
[----:B------:R-:W3:Y:S02]  /*ea30*/  @!P0 SYNCS.PHASECHK.TRANS64 P0, [R3+URZ], R0 ;  /* 0x00000000030085a7 */ /* 0x000ee4000800007f */
[----:B---3--:R-:W-:Y:S05]  /*ea40*/  @!P0 BRA `(.L_x_3459) ;  /* 0xfffffffc00f08947 */ /* 0x008fea000383ffff */
[----:B------:R-:W-:Y:S05]  /*ea50*/  BRA `(.L_x_3478) ;  /* 0xfffffff800607947 */ /* 0x000fea000383ffff */
.L_x_3461:
[----:B--2---:R2:W3:Y:S02]  /*ea60*/  SYNCS.PHASECHK.TRANS64.TRYWAIT P0, [R5+URZ], R4 ;  /* 0x00000004050075a7 */ /* 0x0044e4000800017f */
[----:B---3--:R-:W-:Y:S05]  /*ea70*/  @!P0 NANOSLEEP.SYNCS 0x989680 ;  /* 0x009896800000895d */ /* 0x008fea0003900000 */
[----:B------:R-:W3:Y:S02]  /*ea80*/  @!P0 SYNCS.PHASECHK.TRANS64 P0, [R5+URZ], R4 ;  /* 0x00000004050085a7 */ /* 0x000ee4000800007f */
[----:B---3--:R-:W-:Y:S05]  /*ea90*/  @!P0 BRA `(.L_x_3461) ;  /* 0xfffffffc00f08947 */ /* 0x008fea000383ffff */
[----:B------:R-:W-:Y:S05]  /*eaa0*/  BRA `(.L_x_3479) ;  /* 0xfffffff800647947 */ /* 0x000fea000383ffff */
.L_x_3480:
        /* <DEDUP_REMOVED lines=13> */
.L_x_7397:


//--------------------- .text._ZN7cutlass13device_kernelIN5flash32FlashAttnBwdPostprocessConvertdQIN4cute5tupleIJNS3_1CILi96EEENS5_ILi64EEEEEENS_6half_tEfNS_4arch4Sm90ELi256ENS3_8TiledMMAINS3_8MMA_AtomIJNS3_4SM904GMMA25MMA_64x16x16_F32F16F16_SSILNSF_5MajorE1ELSH_0ELNSF_7ScaleInE1ELSI_1EEEEEENS3_6LayoutINS4_IJNS5_ILi1EEENS5_ILi2EEESM_EEENS4_IJNS5_ILi0EEESM_SP_EEEEENS4_IJNS3_10UnderscoreESS_SS_EEEEELb1EEEEEvNT_6ParamsE --------------------------
	.section	.text._ZN7cutlass13device_kernelIN5flash32FlashAttnBwdPostprocessConvertdQIN4cute5tupleIJNS3_1CILi96EEENS5_ILi64EEEEEENS_6half_tEfNS_4arch4Sm90ELi256ENS3_8TiledMMAINS3_8MMA_AtomIJNS3_4SM904GMMA25MMA_64x16x16_F32F16F16_SSILNSF_5MajorE1ELSH_0ELNSF_7ScaleInE1ELSI_1EEEEEENS3_6LayoutINS4_IJNS5_ILi1EEENS5_ILi2EEESM_EEENS4_IJNS5_ILi0EEESM_SP_EEEEENS4_IJNS3_10UnderscoreESS_SS_EEEEELb1EEEEEvNT_6ParamsE,"ax",@progbits
	.align	128
.text._ZN7cutlass13device_kernelIN5flash32FlashAttnBwdPostprocessConvertdQIN4cute5tupleIJNS3_1CILi96EEENS5_ILi64EEEEEENS_6half_tEfNS_4arch4Sm90ELi256ENS3_8TiledMMAINS3_8MMA_AtomIJNS3_4SM904GMMA25MMA_64x16x16_F32F16F16_SSILNSF_5MajorE1ELSH_0ELNSF_7ScaleInE1ELSI_1EEEEEENS3_6LayoutINS4_IJNS5_ILi1EEENS5_ILi2EEESM_EEENS4_IJNS5_ILi0EEESM_SP_EEEEENS4_IJNS3_10UnderscoreESS_SS_EEEEELb1EEEEEvNT_6ParamsE:
        .type           _ZN7cutlass13device_kernelIN5flash32FlashAttnBwdPostprocessConvertdQIN4cute5tupleIJNS3_1CILi96EEENS5_ILi64EEEEEENS_6half_tEfNS_4arch4Sm90ELi256ENS3_8TiledMMAINS3_8MMA_AtomIJNS3_4SM904GMMA25MMA_64x16x16_F32F16F16_SSILNSF_5MajorE1ELSH_0ELNSF_7ScaleInE1ELSI_1EEEEEENS3_6LayoutINS4_IJNS5_ILi1EEENS5_ILi2EEESM_EEENS4_IJNS5_ILi0EEESM_SP_EEEEENS4_IJNS3_10UnderscoreESS_SS_EEEEELb1EEEEEvNT_6ParamsE,@function
        .size           _ZN7cutlass13device_kernelIN5flash32FlashAttnBwdPostprocessConvertdQIN4cute5tupleIJNS3_1CILi96EEENS5_ILi64EEEEEENS_6half_tEfNS_4arch4Sm90ELi256ENS3_8TiledMMAINS3_8MMA_AtomIJNS3_4SM904GMMA25MMA_64x16x16_F32F16F16_SSILNSF_5MajorE1ELSH_0ELNSF_7ScaleInE1ELSI_1EEEEEENS3_6LayoutINS4_IJNS5_ILi1EEENS5_ILi2EEESM_EEENS4_IJNS5_ILi0EEESM_SP_EEEEENS4_IJNS3_10UnderscoreESS_SS_EEEEELb1EEEEEvNT_6ParamsE,(.L_x_7398 - _ZN7cutlass13device_kernelIN5flash32FlashAttnBwdPostprocessConvertdQIN4cute5tupleIJNS3_1CILi96EEENS5_ILi64EEEEEENS_6half_tEfNS_4arch4Sm90ELi256ENS3_8TiledMMAINS3_8MMA_AtomIJNS3_4SM904GMMA25MMA_64x16x16_F32F16F16_SSILNSF_5MajorE1ELSH_0ELNSF_7ScaleInE1ELSI_1EEEEEENS3_6LayoutINS4_IJNS5_ILi1EEENS5_ILi2EEESM_EEENS4_IJNS5_ILi0EEESM_SP_EEEEENS4_IJNS3_10UnderscoreESS_SS_EEEEELb1EEEEEvNT_6ParamsE)
        .other          _ZN7cutlass13device_kernelIN5flash32FlashAttnBwdPostprocessConvertdQIN4cute5tupleIJNS3_1CILi96EEENS5_ILi64EEEEEENS_6half_tEfNS_4arch4Sm90ELi256ENS3_8TiledMMAINS3_8MMA_AtomIJNS3_4SM904GMMA25MMA_64x16x16_F32F16F16_SSILNSF_5MajorE1ELSH_0ELNSF_7ScaleInE1ELSI_1EEEEEENS3_6LayoutINS4_IJNS5_ILi1EEENS5_ILi2EEESM_EEENS4_IJNS5_ILi0EEESM_SP_EEEEENS4_IJNS3_10UnderscoreESS_SS_EEEEELb1EEEEEvNT_6ParamsE,@"STO_CUDA_ENTRY STV_DEFAULT"
_ZN7cutlass13device_kernelIN5flash32FlashAttnBwdPostprocessConvertdQIN4cute5tupleIJNS3_1CILi96EEENS5_ILi64EEEEEENS_6half_tEfNS_4arch4Sm90ELi256ENS3_8TiledMMAINS3_8MMA_AtomIJNS3_4SM904GMMA25MMA_64x16x16_F32F16F16_SSILNSF_5MajorE1ELSH_0ELNSF_7ScaleInE1ELSI_1EEEEEENS3_6LayoutINS4_IJNS5_ILi1EEENS5_ILi2EEESM_EEENS4_IJNS5_ILi0EEESM_SP_EEEEENS4_IJNS3_10UnderscoreESS_SS_EEEEELb1EEEEEvNT_6ParamsE:
[----:B------:R-:W-:Y:S08]  /*0000*/  LDC R1, c[0x0][0x28] ;  /* 0x00000a00ff017b82 */ /* 0x000ff00000000800 */
[----:B------:R-:W0:Y:S01]  /*0010*/  LDC.64 R4, c[0x0][0x278] ;  /* 0x00009e00ff047b82 */ /* 0x000e220000000a00 */
[----:B------:R-:W1:Y:S01]  /*0020*/  S2R R6, SR_CTAID.Z ;  /* 0x0000000000067919 */ /* 0x000e620000002700 */
[----:B------:R-:W-:-:S06]  /*0030*/  ULDC.64 UR8, c[0x0][0x208] ;  /* 0x0000820000087ab9 */ /* 0x000fcc0000000a00 */
[----:B------:R-:W2:Y:S08]  /*0040*/  LDC.64 R10, c[0x0][0x270] ;  /* 0x00009c00ff0a7b82 */ /* 0x000eb00000000a00 */
[----:B------:R-:W1:Y:S01]  /*0050*/  LDC.64 R2, c[0x0][0x270] ;  /* 0x00009c00ff027b82 */ /* 0x000e620000000a00 */
[----:B0-----:R-:W-:-:S04]  /*0060*/  ISETP.NE.U32.AND P0, PT, R4, RZ, PT ;  /* 0x000000ff0400720c */ /* 0x001fc80003f05070 */
[----:B------:R-:W-:-:S03]  /*0070*/  ISETP.NE.AND.EX P0, PT, R5, RZ, PT, P0 ;  /* 0x000000ff0500720c */ /* 0x000fc60003f05300 */
[----:B------:R-:W0:Y:S01]  /*0080*/  LDC R0, c[0x0][0x240] ;  /* 0x00009000ff007b82 */ /* 0x000e220000000800 */
[----:B--2---:R-:W-:-:S04]  /*0090*/  ISETP.NE.U32.AND P1, PT, R10, RZ, PT ;  /* 0x000000ff0a00720c */ /* 0x004fc80003f25070 */
[----:B------:R-:W-:Y:S01]  /*00a0*/  ISETP.NE.AND.EX P1, PT, R11, RZ, PT, P1 ;  /* 0x000000ff0b00720c */ /* 0x000fe20003f25310 */
[----:B-1----:R-:W-:-:S04]  /*00b0*/  IMAD.WIDE R2, R6, 0x4, R2 ;  /* 0x0000000406027825 */ /* 0x002fc800078e0202 */
[----:B------:R-:W1:Y:S08]  /*00c0*/  @P0 LDC.64 R4, c[0x0][0x278] ;  /* 0x00009e00ff040b82 */ /* 0x000e700000000a00 */
[----:B------:R2:W5:Y:S01]  /*00d0*/  @P1 LDG.E R9, desc[UR8][R2.64] ;  /* 0x0000000802091981 */ /* 0x000562000c1e1900 */
[----:B-1----:R-:W-:-:S05]  /*00e0*/  @P0 IMAD.WIDE R4, R6, 0x4, R4 ;  /* 0x0000000406040825 */ /* 0x002fca00078e0204 */
[----:B0-----:R2:W5:Y:S01]  /*00f0*/  @P0 LDG.E R0, desc[UR8][R4.64] ;  /* 0x0000000804000981 */ /* 0x001562000c1e1900 */
[----:B------:R-:W-:Y:S01]  /*0100*/  ISETP.NE.U32.AND P2, PT, R10, RZ, PT ;  /* 0x000000ff0a00720c */ /* 0x000fe20003f45070 */
[----:B------:R-:W0:Y:S03]  /*0110*/  S2R R33, SR_CTAID.X ;  /* 0x0000000000217919 */ /* 0x000e260000002500 */
[----:B------:R-:W-:Y:S01]  /*0120*/  ISETP.NE.AND.EX P2, PT, R11, RZ, PT, P2 ;  /* 0x000000ff0b00720c */ /* 0x000fe20003f45320 */
[----:B0-----:R-:W-:Y:S01]  /*0130*/  IMAD R7, R33, 0x60, RZ ;  /* 0x0000006021077824 */ /* 0x001fe200078e02ff */
[----:B--2---:R-:W-:Y:S11]  /*0140*/  @P0 BRA `(.L_x_3481) ;  /* 0x0000000000100947 */ /* 0x004ff60003800000 */
[----:B------:R-:W-:Y:S05]  /*0150*/  @!P1 BRA `(.L_x_3481) ;  /* 0x00000000000c9947 */ /* 0x000fea0003800000 */
[----:B------:R-:W2:Y:S04]  /*0160*/  LDG.E R5, desc[UR8][R2.64] ;  /* 0x0000000802057981 */ /* 0x000ea8000c1e1900 */
[----:B-----5:R-:W2:Y:S02]  /*0170*/  LDG.E R0, desc[UR8][R2.64+0x4] ;  /* 0x0000040802007981 */ /* 0x020ea4000c1e1900 */
[----:B--2---:R-:W-:-:S07]  /*0180*/  IMAD.IADD R0, R0, 0x1, -R5 ;  /* 0x0000000100007824 */ /* 0x004fce00078e0a05 */
.L_x_3481:
[----:B-----5:R-:W-:-:S13]  /*0190*/  ISETP.GE.AND P0, PT, R7, R0, PT ;  /* 0x000000000700720c */ /* 0x020fda0003f06270 */
[----:B------:R-:W-:Y:S05]  /*01a0*/  @P2 EXIT P0 ;  /* 0x000000000000294d */ /* 0x000fea0000000000 */
[----:B------:R-:W0:Y:S01]  /*01b0*/  S2R R2, SR_CTAID.Y ;  /* 0x0000000000027919 */ /* 0x000e220000002600 */
[----:B------:R-:W-:Y:S01]  /*01c0*/  @P1 IMAD R3, R6, 0x60, R9 ;  /* 0x0000006006031824 */ /* 0x000fe200078e0209 */
[----:B------:R-:W1:Y:S01]  /*01d0*/  LDC.64 R16, c[0x0][0x228] ;  /* 0x00008a00ff107b82 */ /* 0x000e620000000a00 */
[----:B------:R-:W-:Y:S01]  /*01e0*/  CS2R R12, SRZ ;  /* 0x00000000000c7805 */ /* 0x000fe2000001ff00 */
[----:B------:R-:W2:Y:S01]  /*01f0*/  S2R R40, SR_TID.X ;  /* 0x0000000000287919 */ /* 0x000ea20000002100 */
[----:B------:R-:W-:Y:S01]  /*0200*/  @P1 IMAD.HI R3, R3, 0x2aaaaaab, RZ ;  /* 0x2aaaaaab03031827 */ /* 0x000fe200078e02ff */
[----:B------:R-:W-:Y:S03]  /*0210*/  BSSY B0, `(.L_x_3482) ;  /* 0x0000031000007945 */ /* 0x000fe60003800000 */
[----:B------:R-:W-:Y:S01]  /*0220*/  IMAD R7, R33, 0x1800, RZ ;  /* 0x0000180021077824 */ /* 0x000fe200078e02ff */
[----:B------:R-:W-:Y:S01]  /*0230*/  @P1 SHF.R.U32.HI R4, RZ, 0x1f, R3 ;  /* 0x0000001fff041819 */ /* 0x000fe20000011603 */
[----:B------:R-:W3:Y:S03]  /*0240*/  LDC.64 R10, c[0x0][0x230] ;  /* 0x00008c00ff0a7b82 */ /* 0x000ee60000000a00 */
[----:B------:R-:W-:-:S05]  /*0250*/  @P1 LEA.HI.SX32 R4, R3, R4, 0x1c ;  /* 0x0000000403041211 */ /* 0x000fca00078fe2ff */
[----:B------:R-:W-:Y:S02]  /*0260*/  @P1 IMAD R3, R4, 0x1800, RZ ;  /* 0x0000180004031824 */ /* 0x000fe400078e02ff */
[----:B------:R-:W4:Y:S02]  /*0270*/  S2R R4, SR_CgaCtaId ;  /* 0x0000000000047919 */ /* 0x000f240000008800 */
[--C-:B------:R-:W-:Y:S01]  /*0280*/  @P1 IMAD.MOV.U32 R12, RZ, RZ, R3.reuse ;  /* 0x000000ffff0c1224 */ /* 0x100fe200078e0003 */
[----:B------:R-:W-:-:S04]  /*0290*/  @P1 SHF.R.S32.HI R13, RZ, 0x1f, R3 ;  /* 0x0000001fff0d1819 */ /* 0x000fc80000011403 */
[----:B------:R-:W-:-:S04]  /*02a0*/  IADD3 R14, P0, R7, R12, RZ ;  /* 0x0000000c070e7210 */ /* 0x000fc80007f1e0ff */
[----:B------:R-:W-:Y:S02]  /*02b0*/  LEA.HI.X.SX32 R15, R7, R13, 0x1, P0 ;  /* 0x0000000d070f7211 */ /* 0x000fe400000f0eff */
[----:B0-----:R-:W-:Y:S01]  /*02c0*/  SHF.R.S32.HI R5, RZ, 0x1f, R2 ;  /* 0x0000001fff057819 */ /* 0x001fe20000011402 */
[----:B------:R-:W0:Y:S01]  /*02d0*/  LDC.64 R12, c[0x0][0x210] ;  /* 0x00008400ff0c7b82 */ /* 0x000e220000000a00 */
[----:B------:R-:W-:Y:S01]  /*02e0*/  SHF.R.S32.HI R7, RZ, 0x1f, R6 ;  /* 0x0000001fff077819 */ /* 0x000fe20000011406 */
[-C--:B-1----:R-:W-:Y:S01]  /*02f0*/  IMAD.WIDE.U32 R14, R2, R16.reuse, R14 ;  /* 0x00000010020e7225 */ /* 0x082fe200078e000e */
[----:B------:R-:W-:Y:S02]  /*0300*/  SEL R6, R6, RZ, !P2 ;  /* 0x000000ff06067207 */ /* 0x000fe40005000000 */
[----:B------:R-:W-:Y:S01]  /*0310*/  SEL R7, R7, RZ, !P2 ;  /* 0x000000ff07077207 */ /* 0x000fe20005000000 */
[----:B------:R-:W-:Y:S01]  /*0320*/  IMAD R3, R5, R16, RZ ;  /* 0x0000001005037224 */ /* 0x000fe200078e02ff */
[----:B--2---:R-:W-:-:S03]  /*0330*/  ISETP.NE.AND P0, PT, R40, RZ, PT ;  /* 0x000000ff2800720c */ /* 0x004fc60003f05270 */
[----:B------:R-:W-:-:S04]  /*0340*/  IMAD R3, R2, R17, R3 ;  /* 0x0000001102037224 */ /* 0x000fc800078e0203 */
[----:B------:R-:W-:Y:S02]  /*0350*/  IMAD.IADD R15, R15, 0x1, R3 ;  /* 0x000000010f0f7824 */ /* 0x000fe400078e0203 */
[----:B---3--:R-:W-:-:S04]  /*0360*/  IMAD R3, R7, R10, RZ ;  /* 0x0000000a07037224 */ /* 0x008fc800078e02ff */
[C---:B------:R-:W-:Y:S02]  /*0370*/  IMAD R3, R6.reuse, R11, R3 ;  /* 0x0000000b06037224 */ /* 0x040fe400078e0203 */
[----:B------:R-:W-:-:S04]  /*0380*/  IMAD.WIDE.U32 R10, R6, R10, R14 ;  /* 0x0000000a060a7225 */ /* 0x000fc800078e000e */
[----:B------:R-:W-:Y:S01]  /*0390*/  IMAD.IADD R3, R11, 0x1, R3 ;  /* 0x000000010b037824 */ /* 0x000fe200078e0203 */
[----:B0-----:R-:W-:-:S04]  /*03a0*/  LEA R12, P2, R10, R12, 0x2 ;  /* 0x0000000c0a0c7211 */ /* 0x001fc800078410ff */
[----:B------:R-:W-:Y:S01]  /*03b0*/  LEA.HI.X R3, R10, R13, R3, 0x2, P2 ;  /* 0x0000000d0a037211 */ /* 0x000fe200010f1403 */
[----:B----4-:R-:W-:Y:S08]  /*03c0*/  @P0 BRA `(.L_x_3483) ;  /* 0x0000000000540947 */ /* 0x010ff00003800000 */
[----:B------:R-:W0:Y:S01]  /*03d0*/  S2UR UR7, SR_CgaCtaId ;  /* 0x00000000000779c3 */ /* 0x000e220000008800 */
[----:B------:R-:W-:Y:S01]  /*03e0*/  UMOV UR6, 0x400 ;  /* 0x0000040000067882 */ /* 0x000fe20000000000 */
[----:B------:R-:W-:Y:S01]  /*03f0*/  UMOV UR4, 0x1 ;  /* 0x0000000100047882 */ /* 0x000fe20000000000 */
[----:B------:R-:W-:Y:S01]  /*0400*/  IMAD.MOV.U32 R8, RZ, RZ, 0x6000 ;  /* 0x00006000ff087424 */ /* 0x000fe200078e00ff */
[----:B------:R-:W-:-:S04]  /*0410*/  UIADD3 UR4, -UR4, 0x100000, URZ ;  /* 0x0010000004047890 */ /* 0x000fc8000fffe13f */
[----:B------:R-:W-:Y:S02]  /*0420*/  USHF.L.U32 UR5, UR4, 0xb, URZ ;  /* 0x0000000b04057899 */ /* 0x000fe4000800063f */
[----:B------:R-:W-:Y:S01]  /*0430*/  USHF.L.U32 UR4, UR4, 0x1, URZ ;  /* 0x0000000104047899 */ /* 0x000fe2000800063f */
[----:B------:R-:W-:Y:S01]  /*0440*/  PLOP3.LUT P0, PT, PT, PT, PT, 0x80, 0x0 ;  /* 0x000000000000781c */ /* 0x000fe20003f0f070 */
[----:B------:R-:W-:Y:S01]  /*0450*/  UMOV UR10, 0x600 ;  /* 0x00000600000a7882 */ /* 0x000fe20000000000 */
[----:B0-----:R-:W-:-:S04]  /*0460*/  ULEA UR6, UR7, UR6, 0x18 ;  /* 0x0000000607067291 */ /* 0x001fc8000f8ec03f */
[----:B------:R-:W-:Y:S01]  /*0470*/  UIADD3 UR7, UR6, 0x9000, URZ ;  /* 0x0000900006077890 */ /* 0x000fe2000fffe03f */
[----:B------:R-:W0:Y:S07]  /*0480*/  FENCE.VIEW.ASYNC.S ;  /* 0x00000000000073c6 */ /* 0x000e2e0000000000 */
[----:B0-----:R0:W1:Y:S02]  /*0490*/  SYNCS.EXCH.64 URZ, [UR6+0x9000], UR4 ;  /* 0x00900004063f75b2 */ /* 0x0010640008000100 */
[----:B0-----:R-:W-:-:S02]  /*04a0*/  R2UR UR4, R12 ;  /* 0x000000000c0472ca */ /* 0x001fc400000e0000 */
[----:B------:R-:W-:Y:S01]  /*04b0*/  R2UR UR5, R3 ;  /* 0x00000000030572ca */ /* 0x000fe200000e0000 */
[----:B-1----:R0:W-:-:S14]  /*04c0*/  SYNCS.ARRIVE.TRANS64 RZ, [UR6+0x9000], R8 ;  /* 0x00900008ffff79a7 */ /* 0x0021dc0008000006 */
.L_x_3484:
[----:B------:R-:W-:Y:S01]  /*04d0*/  @P0 ELECT P2, URZ, PT ;  /* 0x00000000003f082f */ /* 0x000fe20003840000 */
[----:B------:R1:W-:-:S12]  /*04e0*/  UBLKCP.S.G [UR6], [UR4], UR10 ;  /* 0x00000006040073ba */ /* 0x0003d8000800020a */
[----:B------:R-:W-:Y:S02]  /*04f0*/  @P2 PLOP3.LUT P0, PT, P2, PT, PT, 0x8, 0x0 ;  /* 0x000000000000281c */ /* 0x000fe4000170e170 */
[----:B------:R-:W-:-:S11]  /*0500*/  PLOP3.LUT P2, PT, PT, PT, PT, 0x8, 0x0 ;  /* 0x000000000000781c */ /* 0x000fd60003f4e170 */
[----:B-1----:R-:W-:Y:S05]  /*0510*/  @P0 BRA.U.ANY `(.L_x_3484) ;  /* 0xfffffffd00ec0947 */ /* 0x002fea000393ffff */
.L_x_3483:
[----:B------:R-:W-:Y:S05]  /*0520*/  BSYNC B0 ;  /* 0x0000000000007941 */ /* 0x000fea0003800000 */
.L_x_3482:
[----:B------:R-:W-:Y:S01]  /*0530*/  BAR.SYNC.DEFER_BLOCKING 0x0 ;  /* 0x0000000000007b1d */ /* 0x000fe20000010000 */
[----:B------:R-:W-:Y:S02]  /*0540*/  MOV R3, 0x400 ;  /* 0x0000040000037802 */ /* 0x000fe40000000f00 */
[----:B------:R-:W-:Y:S02]  /*0550*/  CS2R R38, SRZ ;  /* 0x0000000000267805 */ /* 0x000fe4000001ff00 */
[--C-:B------:R-:W-:Y:S01]  /*0560*/  @P1 SHF.R.S32.HI R39, RZ, 0x1f, R9.reuse ;  /* 0x0000001fff271819 */ /* 0x100fe20000011409 */
[----:B------:R-:W-:Y:S01]  /*0570*/  @P1 IMAD.MOV.U32 R38, RZ, RZ, R9 ;  /* 0x000000ffff261224 */ /* 0x000fe200078e0009 */
[----:B------:R-:W-:Y:S02]  /*0580*/  LEA R3, R4, R3, 0x18 ;  /* 0x0000000304037211 */ /* 0x000fe400078ec0ff */
[----:B------:R-:W-:-:S07]  /*0590*/  SHF.L.U32 R4, RZ, 0x1f, RZ ;  /* 0x0000001fff047819 */ /* 0x000fce00000006ff */
.L_x_3485:
[----:B-1----:R1:W2:Y:S02]  /*05a0*/  SYNCS.PHASECHK.TRANS64.TRYWAIT P0, [R3+URZ+0x9000], R4 ;  /* 0x00900004030075a7 */ /* 0x0022a4000800017f */
[----:B--2---:R-:W-:Y:S05]  /*05b0*/  @!P0 NANOSLEEP.SYNCS 0x989680 ;  /* 0x009896800000895d */ /* 0x004fea0003900000 */
[----:B------:R-:W2:Y:S02]  /*05c0*/  @!P0 SYNCS.PHASECHK.TRANS64 P0, [R3+URZ+0x9000], R4 ;  /* 0x00900004030085a7 */ /* 0x000ea4000800007f */
[----:B--2---:R-:W-:Y:S05]  /*05d0*/  @!P0 BRA `(.L_x_3485) ;  /* 0xfffffffc00f08947 */ /* 0x004fea000383ffff */
[----:B------:R-:W-:Y:S01]  /*05e0*/  SHF.R.S32.HI R9, RZ, 0x1f, R40 ;  /* 0x0000001fff097819 */ /* 0x000fe20000011428 */
[----:B------:R-:W-:Y:S01]  /*05f0*/  ULDC UR4, c[0x0][0x268] ;  /* 0x00009a0000047ab9 */ /* 0x000fe20000000800 */
[----:B------:R-:W-:Y:S01]  /*0600*/  IMAD R0, R33, -0x60, R0 ;  /* 0xffffffa021007824 */ /* 0x000fe200078e0200 */
[----:B------:R-:W-:Y:S01]  /*0610*/  ULDC.64 UR6, c[0x0][0x258] ;  /* 0x0000960000067ab9 */ /* 0x000fe20000000a00 */
[-C--:B------:R-:W-:Y:S01]  /*0620*/  LEA.HI R20, R9, R40.reuse, RZ, 0x7 ;  /* 0x0000002809147211 */ /* 0x080fe200078f38ff */
[----:B------:R-:W-:Y:S01]  /*0630*/  IMAD R5, R5, UR6, RZ ;  /* 0x0000000605057c24 */ /* 0x000fe2000f8e02ff */
[CC--:B-1----:R-:W-:Y:S01]  /*0640*/  LEA.HI R4, R9.reuse, R40.reuse, RZ, 0x3 ;  /* 0x0000002809047211 */ /* 0x0c2fe200078f18ff */
[----:B------:R-:W-:Y:S01]  /*0650*/  BSSY B0, `(.L_x_3486) ;  /* 0x0000087000007945 */ /* 0x000fe20003800000 */
[----:B------:R-:W-:Y:S01]  /*0660*/  LOP3.LUT R11, R20, 0x3fffff80, RZ, 0xc0, !PT ;  /* 0x3fffff80140b7812 */ /* 0x000fe200078ec0ff */
[----:B------:R-:W-:Y:S01]  /*0670*/  IMAD R5, R2, UR7, R5 ;  /* 0x0000000702057c24 */ /* 0x000fe2000f8e0205 */
[----:B------:R-:W-:-:S02]  /*0680*/  LEA.HI R24, R9, R40, RZ, 0x5 ;  /* 0x0000002809187211 */ /* 0x000fc400078f28ff */
[----:B------:R-:W-:Y:S01]  /*0690*/  LOP3.LUT R13, R4, 0xfffffff8, RZ, 0xc0, !PT ;  /* 0xfffffff8040d7812 */ /* 0x000fe200078ec0ff */
[C---:B------:R-:W-:Y:S01]  /*06a0*/  IMAD.IADD R11, R40.reuse, 0x1, -R11 ;  /* 0x00000001280b7824 */ /* 0x040fe200078e0a0b */
[CC--:B0-----:R-:W-:Y:S02]  /*06b0*/  LEA.HI R8, R9.reuse, R40.reuse, RZ, 0x4 ;  /* 0x0000002809087211 */ /* 0x0c1fe400078f20ff */
[----:B------:R-:W-:Y:S01]  /*06c0*/  LEA.HI R10, R9, R40, RZ, 0x6 ;  /* 0x00000028090a7211 */ /* 0x000fe200078f30ff */
[----:B------:R-:W-:Y:S01]  /*06d0*/  IMAD.IADD R40, R40, 0x1, -R13 ;  /* 0x0000000128287824 */ /* 0x000fe200078e0a0d */
[----:B------:R-:W-:Y:S02]  /*06e0*/  SHF.R.S32.HI R20, RZ, 0x7, R20 ;  /* 0x00000007ff147819 */ /* 0x000fe40000011414 */
[--C-:B------:R-:W-:Y:S01]  /*06f0*/  SHF.R.S32.HI R9, RZ, 0x1f, R24.reuse ;  /* 0x0000001fff097819 */ /* 0x100fe20000011418 */
[----:B------:R-:W-:Y:S01]  /*0700*/  IMAD.SHL.U32 R22, R10, 0x2, RZ ;  /* 0x000000020a167824 */ /* 0x000fe200078e00ff */
[----:B------:R-:W-:Y:S01]  /*0710*/  SHF.R.S32.HI R24, RZ, 0x5, R24 ;  /* 0x00000005ff187819 */ /* 0x000fe20000011418 */
[----:B------:R-:W-:Y:S01]  /*0720*/  IMAD R11, R20, 0x300, R11 ;  /* 0x00000300140b7824 */ /* 0x000fe200078e020b */
[----:B------:R-:W-:-:S02]  /*0730*/  SHF.R.S32.HI R35, RZ, 0x4, R8 ;  /* 0x00000004ff237819 */ /* 0x000fc40000011408 */
[----:B------:R-:W-:Y:S01]  /*0740*/  LEA.HI R13, R9, R24, RZ, 0x2 ;  /* 0x00000018090d7211 */ /* 0x000fe200078f10ff */
[----:B------:R-:W-:Y:S01]  /*0750*/  IMAD.SHL.U32 R44, R11, 0x4, RZ ;  /* 0x000000040b2c7824 */ /* 0x000fe200078e00ff */
[--C-:B------:R-:W-:Y:S01]  /*0760*/  SHF.R.S32.HI R32, RZ, 0x3, R4.reuse ;  /* 0x00000003ff207819 */ /* 0x100fe20000011404 */
[----:B------:R-:W-:Y:S01]  /*0770*/  IMAD.SHL.U32 R45, R24, 0x40, RZ ;  /* 0x00000040182d7824 */ /* 0x000fe200078e00ff */
[----:B------:R-:W-:Y:S02]  /*0780*/  SHF.R.S32.HI R15, RZ, 0x1f, R4 ;  /* 0x0000001fff0f7819 */ /* 0x000fe40000011404 */
[----:B------:R-:W-:Y:S02]  /*0790*/  LOP3.LUT R17, R13, 0xfffffffc, RZ, 0xc0, !PT ;  /* 0xfffffffc0d117812 */ /* 0x000fe400078ec0ff */
[----:B------:R-:W-:Y:S02]  /*07a0*/  LEA.HI R12, R8, R35, RZ, 0x1 ;  /* 0x00000023080c7211 */ /* 0x000fe400078f08ff */
[----:B------:R-:W-:Y:S01]  /*07b0*/  LEA.HI R18, R15, R32, RZ, 0x2 ;  /* 0x000000200f127211 */ /* 0x000fe200078f10ff */
[----:B------:R-:W-:Y:S01]  /*07c0*/  IMAD.IADD R21, R24, 0x1, -R17 ;  /* 0x0000000118157824 */ /* 0x000fe200078e0a11 */
[----:B------:R-:W-:-:S02]  /*07d0*/  LEA R44, R44, R3, 0x2 ;  /* 0x000000032c2c7211 */ /* 0x000fc400078e10ff */
[----:B------:R-:W-:Y:S01]  /*07e0*/  LOP3.LUT R16, R12, 0x1fffffe, RZ, 0xc0, !PT ;  /* 0x01fffffe0c107812 */ /* 0x000fe200078ec0ff */
[----:B------:R-:W-:Y:S01]  /*07f0*/  IMAD R28, R21, 0x6, R20 ;  /* 0x00000006151c7824 */ /* 0x000fe200078e0214 */
[----:B------:R-:W-:Y:S01]  /*0800*/  LOP3.LUT R23, R18, 0xffffffc, RZ, 0xc0, !PT ;  /* 0x0ffffffc12177812 */ /* 0x000fe200078ec0ff */
[----:B------:R-:W0:Y:S01]  /*0810*/  LDS.128 R8, [R44] ;  /* 0x000000002c087984 */ /* 0x000e220000000c00 */
[----:B------:R-:W-:Y:S01]  /*0820*/  LOP3.LUT R25, R22, 0xffffff80, RZ, 0xc0, !PT ;  /* 0xffffff8016197812 */ /* 0x000fe200078ec0ff */
[----:B------:R-:W-:Y:S01]  /*0830*/  IMAD.IADD R35, R35, 0x1, -R16 ;  /* 0x0000000123237824 */ /* 0x000fe200078e0a10 */
[----:B------:R-:W-:Y:S01]  /*0840*/  SHF.R.S32.HI R29, RZ, 0x1f, R40 ;  /* 0x0000001fff1d7819 */ /* 0x000fe20000011428 */
[----:B------:R-:W-:Y:S01]  /*0850*/  IMAD.IADD R34, R32, 0x1, -R23 ;  /* 0x0000000120227824 */ /* 0x000fe200078e0a17 */
[----:B------:R-:W1:Y:S01]  /*0860*/  LDS.128 R12, [R44+0x800] ;  /* 0x000800002c0c7984 */ /* 0x000e620000000c00 */
[----:B------:R-:W-:Y:S01]  /*0870*/  IMAD R35, R28, 0x2, R35 ;  /* 0x000000021c237824 */ /* 0x000fe200078e0223 */
[----:B------:R-:W-:Y:S01]  /*0880*/  LEA.HI R36, R29, R40, RZ, 0x2 ;  /* 0x000000281d247211 */ /* 0x000fe200078f10ff */
[----:B------:R-:W-:Y:S01]  /*0890*/  IMAD R34, R34, 0x10, R25 ;  /* 0x0000001022227824 */ /* 0x000fe200078e0219 */
[----:B------:R-:W2:Y:S01]  /*08a0*/  LDS.128 R16, [R44+0x1000] ;  /* 0x001000002c107984 */ /* 0x000ea20000000c00 */
[----:B------:R-:W-:-:S02]  /*08b0*/  LOP3.LUT R45, R45, 0x40, RZ, 0xc0, !PT ;  /* 0x000000402d2d7812 */ /* 0x000fc400078ec0ff */
[C---:B------:R-:W-:Y:S01]  /*08c0*/  IMAD.SHL.U32 R43, R36.reuse, 0x10, RZ ;  /* 0x00000010242b7824 */ /* 0x040fe200078e00ff */
[----:B------:R-:W3:Y:S01]  /*08d0*/  LDS.128 R20, [R44+0x1800] ;  /* 0x001800002c147984 */ /* 0x000ee20000000c00 */
[----:B------:R-:W-:Y:S02]  /*08e0*/  LOP3.LUT R37, R36, 0x7fffffc, RZ, 0xc0, !PT ;  /* 0x07fffffc24257812 */ /* 0x000fe400078ec0ff */
[C---:B------:R-:W-:Y:S01]  /*08f0*/  LEA.HI R41, R40.reuse, R40, RZ, 0x1 ;  /* 0x0000002828297211 */ /* 0x040fe200078f08ff */
[----:B------:R-:W4:Y:S01]  /*0900*/  LDS.128 R24, [R44+0x2000] ;  /* 0x002000002c187984 */ /* 0x000f220000000c00 */
[C---:B------:R-:W-:Y:S01]  /*0910*/  SHF.L.U32 R36, R40.reuse, 0x3, RZ ;  /* 0x0000000328247819 */ /* 0x040fe200000006ff */
[----:B------:R-:W-:Y:S01]  /*0920*/  IMAD.IADD R40, R40, 0x1, -R37 ;  /* 0x0000000128287824 */ /* 0x000fe200078e0a25 */
[----:B------:R-:W-:Y:S01]  /*0930*/  LOP3.LUT R43, R43, 0x40, RZ, 0xc0, !PT ;  /* 0x000000402b2b7812 */ /* 0x000fe200078ec0ff */
[----:B------:R-:W5:Y:S01]  /*0940*/  LDS.128 R28, [R44+0x2800] ;  /* 0x002800002c1c7984 */ /* 0x000f620000000c00 */
[----:B------:R-:W-:Y:S01]  /*0950*/  SHF.R.S32.HI R41, RZ, 0x1, R41 ;  /* 0x00000001ff297819 */ /* 0x000fe20000011429 */
[----:B------:R-:W-:Y:S01]  /*0960*/  IMAD R40, R35, 0x8, R40 ;  /* 0x0000000823287824 */ /* 0x000fe200078e0228 */
[----:B------:R-:W-:-:S02]  /*0970*/  LOP3.LUT R37, R45, 0x8, R36, 0xf8, !PT ;  /* 0x000000082d257812 */ /* 0x000fc400078ef824 */
[----:B------:R-:W-:Y:S01]  /*0980*/  SHF.R.U32.HI R42, RZ, 0x3, R45 ;  /* 0x00000003ff2a7819 */ /* 0x000fe2000001162d */
[----:B------:R-:W-:Y:S01]  /*0990*/  IMAD R34, R41, 0x600, R34 ;  /* 0x0000060029227824 */ /* 0x000fe200078e0222 */
[----:B------:R-:W-:Y:S02]  /*09a0*/  LOP3.LUT R4, R43, 0x8, R4, 0xf8, !PT ;  /* 0x000000082b047812 */ /* 0x000fe400078ef804 */
[----:B------:R-:W-:Y:S02]  /*09b0*/  SHF.R.U32.HI R43, RZ, 0x3, R43 ;  /* 0x00000003ff2b7819 */ /* 0x000fe4000001162b */
[----:B------:R-:W-:Y:S02]  /*09c0*/  LOP3.LUT R37, R37, R42, RZ, 0x3c, !PT ;  /* 0x0000002a25257212 */ /* 0x000fe400078e3cff */
[----:B------:R-:W-:-:S03]  /*09d0*/  LOP3.LUT R43, R4, R43, RZ, 0x3c, !PT ;  /* 0x0000002b042b7212 */ /* 0x000fc600078e3cff */
[----:B------:R-:W-:Y:S01]  /*09e0*/  IMAD.IADD R4, R34, 0x1, R37 ;  /* 0x0000000122047824 */ /* 0x000fe200078e0225 */
[----:B------:R-:W-:Y:S01]  /*09f0*/  SHF.R.S32.HI R37, RZ, 0x1f, R36 ;  /* 0x0000001fff257819 */ /* 0x000fe20000011424 */
[----:B------:R-:W-:Y:S02]  /*0a00*/  IMAD.U32 R34, R40, 0x10, R43 ;  /* 0x0000001028227824 */ /* 0x000fe400078e002b */
[----:B0-----:R-:W-:Y:S01]  /*0a10*/  FMUL.FTZ R35, R9, UR4 ;  /* 0x0000000409237c20 */ /* 0x001fe20008410000 */
[----:B------:R-:W-:Y:S01]  /*0a20*/  FMUL.FTZ R40, R11, UR4 ;  /* 0x000000040b287c20 */ /* 0x000fe20008410000 */
[----:B------:R-:W-:Y:S01]  /*0a30*/  FMUL.FTZ R9, R10, UR4 ;  /* 0x000000040a097c20 */ /* 0x000fe20008410000 */
[----:B------:R-:W-:Y:S01]  /*0a40*/  FMUL.FTZ R8, R8, UR4 ;  /* 0x0000000408087c20 */ /* 0x000fe20008410000 */
[----:B------:R-:W-:Y:S02]  /*0a50*/  IMAD R34, R34, 0x2, R3 ;  /* 0x0000000222227824 */ /* 0x000fe400078e0203 */
[----:B-1----:R-:W-:Y:S01]  /*0a60*/  FMUL.FTZ R11, R14, UR4 ;  /* 0x000000040e0b7c20 */ /* 0x002fe20008410000 */
[----:B------:R-:W-:Y:S01]  /*0a70*/  FMUL.FTZ R10, R12, UR4 ;  /* 0x000000040c0a7c20 */ /* 0x000fe20008410000 */
[----:B------:R-:W-:Y:S01]  /*0a80*/  FMUL.FTZ R14, R15, UR4 ;  /* 0x000000040f0e7c20 */ /* 0x000fe20008410000 */
[----:B------:R-:W-:Y:S01]  /*0a90*/  FMUL.FTZ R13, R13, UR4 ;  /* 0x000000040d0d7c20 */ /* 0x000fe20008410000 */
[----:B--2---:R-:W-:Y:S01]  /*0aa0*/  FMUL.FTZ R12, R16, UR4 ;  /* 0x00000004100c7c20 */ /* 0x004fe20008410000 */
[----:B------:R-:W-:Y:S01]  /*0ab0*/  FMUL.FTZ R15, R18, UR4 ;  /* 0x00000004120f7c20 */ /* 0x000fe20008410000 */
[----:B------:R-:W-:Y:S01]  /*0ac0*/  FMUL.FTZ R18, R19, UR4 ;  /* 0x0000000413127c20 */ /* 0x000fe20008410000 */
[----:B------:R-:W-:Y:S01]  /*0ad0*/  FMUL.FTZ R17, R17, UR4 ;  /* 0x0000000411117c20 */ /* 0x000fe20008410000 */
[----:B---3--:R-:W-:Y:S01]  /*0ae0*/  FMUL.FTZ R16, R20, UR4 ;  /* 0x0000000414107c20 */ /* 0x008fe20008410000 */
[----:B------:R-:W-:Y:S01]  /*0af0*/  FMUL.FTZ R42, R23, UR4 ;  /* 0x00000004172a7c20 */ /* 0x000fe20008410000 */
[----:B------:R-:W-:Y:S01]  /*0b00*/  FMUL.FTZ R21, R21, UR4 ;  /* 0x0000000415157c20 */ /* 0x000fe20008410000 */
[----:B------:R-:W-:Y:S01]  /*0b10*/  FMUL.FTZ R19, R22, UR4 ;  /* 0x0000000416137c20 */ /* 0x000fe20008410000 */
[----:B----4-:R-:W-:Y:S01]  /*0b20*/  FMUL.FTZ R20, R24, UR4 ;  /* 0x0000000418147c20 */ /* 0x010fe20008410000 */
[----:B------:R-:W-:Y:S01]  /*0b30*/  FMUL.FTZ R25, R25, UR4 ;  /* 0x0000000419197c20 */ /* 0x000fe20008410000 */
[----:B------:R-:W-:Y:S01]  /*0b40*/  FMUL.FTZ R22, R26, UR4 ;  /* 0x000000041a167c20 */ /* 0x000fe20008410000 */
[----:B------:R-:W-:Y:S01]  /*0b50*/  FMUL.FTZ R27, R27, UR4 ;  /* 0x000000041b1b7c20 */ /* 0x000fe20008410000 */
[----:B-----5:R-:W-:Y:S01]  /*0b60*/  FMUL.FTZ R23, R28, UR4 ;  /* 0x000000041c177c20 */ /* 0x020fe20008410000 */
[----:B------:R-:W-:Y:S01]  /*0b70*/  FMUL.FTZ R28, R29, UR4 ;  /* 0x000000041d1c7c20 */ /* 0x000fe20008410000 */
[----:B------:R-:W-:Y:S01]  /*0b80*/  FMUL.FTZ R24, R30, UR4 ;  /* 0x000000041e187c20 */ /* 0x000fe20008410000 */
[----:B------:R-:W-:Y:S01]  /*0b90*/  FMUL.FTZ R31, R31, UR4 ;  /* 0x000000041f1f7c20 */ /* 0x000fe20008410000 */
[----:B------:R-:W-:Y:S01]  /*0ba0*/  F2FP.F16.F32.PACK_AB R10, R13, R10 ;  /* 0x0000000a0d0a723e */ /* 0x000fe200000000ff */
[----:B------:R-:W-:Y:S01]  /*0bb0*/  ULDC UR4, c[0x0][0x244] ;  /* 0x0000910000047ab9 */ /* 0x000fe20000000800 */
[----:B------:R-:W-:-:S02]  /*0bc0*/  F2FP.F16.F32.PACK_AB R8, R35, R8 ;  /* 0x000000082308723e */ /* 0x000fc400000000ff */
[----:B------:R-:W-:Y:S02]  /*0bd0*/  F2FP.F16.F32.PACK_AB R9, R40, R9 ;  /* 0x000000092809723e */ /* 0x000fe400000000ff */
[----:B------:R-:W-:Y:S02]  /*0be0*/  F2FP.F16.F32.PACK_AB R11, R14, R11 ;  /* 0x0000000b0e0b723e */ /* 0x000fe400000000ff */
[----:B------:R-:W-:Y:S02]  /*0bf0*/  F2FP.F16.F32.PACK_AB R13, R18, R15 ;  /* 0x0000000f120d723e */ /* 0x000fe400000000ff */
[----:B------:R-:W-:Y:S01]  /*0c00*/  F2FP.F16.F32.PACK_AB R12, R17, R12 ;  /* 0x0000000c110c723e */ /* 0x000fe200000000ff */
[----:B------:R0:W-:Y:S01]  /*0c10*/  STSM.16.MT88.4 [R34+0x6000], R8 ;  /* 0x0060000822007844 */ /* 0x0001e20000004200 */
[----:B------:R-:W-:Y:S02]  /*0c20*/  F2FP.F16.F32.PACK_AB R14, R21, R16 ;  /* 0x00000010150e723e */ /* 0x000fe400000000ff */
[----:B------:R-:W-:-:S02]  /*0c30*/  F2FP.F16.F32.PACK_AB R15, R42, R19 ;  /* 0x000000132a0f723e */ /* 0x000fc400000000ff */
[----:B------:R-:W-:Y:S02]  /*0c40*/  F2FP.F16.F32.PACK_AB R16, R25, R20 ;  /* 0x000000141910723e */ /* 0x000fe400000000ff */
[----:B------:R-:W-:Y:S01]  /*0c50*/  F2FP.F16.F32.PACK_AB R17, R27, R22 ;  /* 0x000000161b11723e */ /* 0x000fe200000000ff */
[----:B------:R1:W-:Y:S01]  /*0c60*/  STSM.16.MT88.4 [R34+0x6400], R12 ;  /* 0x0064000c22007844 */ /* 0x0003e20000004200 */
[----:B------:R-:W-:Y:S02]  /*0c70*/  F2FP.F16.F32.PACK_AB R18, R28, R23 ;  /* 0x000000171c12723e */ /* 0x000fe400000000ff */
[----:B------:R-:W-:Y:S01]  /*0c80*/  F2FP.F16.F32.PACK_AB R19, R31, R24 ;  /* 0x000000181f13723e */ /* 0x000fe200000000ff */
[----:B------:R-:W-:Y:S01]  /*0c90*/  IMAD R24, R4, 0x2, R3 ;  /* 0x0000000204187824 */ /* 0x000fe200078e0203 */
[----:B------:R-:W-:-:S03]  /*0ca0*/  IADD3 R26, P0, R32, R38, RZ ;  /* 0x00000026201a7210 */ /* 0x000fc60007f1e0ff */
[----:B------:R1:W-:Y:S01]  /*0cb0*/  STSM.16.MT88.4 [R34+0x6800], R16 ;  /* 0x0068001022007844 */ /* 0x0003e20000004200 */
[----:B------:R-:W-:Y:S01]  /*0cc0*/  LEA.HI.X.SX32 R27, R32, R39, 0x1, P0 ;  /* 0x00000027201b7211 */ /* 0x000fe200000f0eff */
[----:B------:R-:W-:Y:S01]  /*0cd0*/  BAR.SYNC.DEFER_BLOCKING 0x0 ;  /* 0x0000000000007b1d */ /* 0x000fe20000010000 */
[----:B------:R-:W-:Y:S01]  /*0ce0*/  ISETP.GE.AND P0, PT, R36, UR4, PT ;  /* 0x0000000424007c0c */ /* 0x000fe2000bf06270 */
[----:B------:R-:W-:Y:S01]  /*0cf0*/  IMAD.WIDE.U32 R36, R2, UR6, R36 ;  /* 0x0000000602247c25 */ /* 0x000fe2000f8e0024 */
[----:B0-----:R-:W-:Y:S02]  /*0d00*/  VIMNMX R9, R0, 0x60, PT ;  /* 0x0000006000097848 */ /* 0x001fe40003fe0100 */
[C---:B------:R-:W-:Y:S01]  /*0d10*/  IADD3 R2, R32.reuse, 0x40, RZ ;  /* 0x0000004020027810 */ /* 0x040fe20007ffe0ff */
[C---:B------:R-:W-:Y:S01]  /*0d20*/  VIADD R0, R32.reuse, 0x20 ;  /* 0x0000002020007836 */ /* 0x040fe20000000000 */
[----:B------:R-:W-:Y:S01]  /*0d30*/  ISETP.GE.OR P2, PT, R32, R9, P0 ;  /* 0x000000092000720c */ /* 0x000fe20000746670 */
[----:B------:R-:W-:Y:S01]  /*0d40*/  ULDC.64 UR4, c[0x0][0x260] ;  /* 0x0000980000047ab9 */ /* 0x000fe20000000a00 */
[----:B------:R-:W-:-:S02]  /*0d50*/  IMAD.IADD R37, R37, 0x1, R5 ;  /* 0x0000000125257824 */ /* 0x000fc400078e0205 */
[----:B------:R-:W-:Y:S01]  /*0d60*/  IMAD R7, R7, UR4, RZ ;  /* 0x0000000407077c24 */ /* 0x000fe2000f8e02ff */
[-C--:B------:R-:W-:Y:S01]  /*0d70*/  ISETP.GE.OR P1, PT, R0, R9.reuse, P0 ;  /* 0x000000090000720c */ /* 0x080fe20000726670 */
[----:B------:R-:W-:Y:S01]  /*0d80*/  VIADD R5, R3, 0x6000 ;  /* 0x0000600003057836 */ /* 0x000fe20000000000 */
[----:B------:R-:W-:Y:S01]  /*0d90*/  ISETP.GE.OR P0, PT, R2, R9, P0 ;  /* 0x000000090200720c */ /* 0x000fe20000706670 */
[C---:B------:R-:W-:Y:S02]  /*0da0*/  IMAD R9, R6.reuse, UR5, R7 ;  /* 0x0000000506097c24 */ /* 0x040fe4000f8e0207 */
[----:B------:R-:W-:-:S04]  /*0db0*/  IMAD.WIDE.U32 R6, R6, UR4, R36 ;  /* 0x0000000406067c25 */ /* 0x000fc8000f8e0024 */
[----:B------:R-:W-:Y:S02]  /*0dc0*/  IMAD R8, R4, 0x2, R5 ;  /* 0x0000000204087824 */ /* 0x000fe400078e0205 */
[----:B------:R-:W-:Y:S01]  /*0dd0*/  IMAD.WIDE R2, R33, 0x60, R26 ;  /* 0x0000006021027825 */ /* 0x000fe200078e021a */
[----:B------:R1:W0:Y:S03]  /*0de0*/  LDS.128 R20, [R24+0x6800] ;  /* 0x0068000018147984 */ /* 0x0002260000000c00 */
[----:B------:R-:W-:Y:S01]  /*0df0*/  IMAD.IADD R5, R7, 0x1, R9 ;  /* 0x0000000107057824 */ /* 0x000fe200078e0209 */
[----:B------:R-:W-:Y:S06]  /*0e00*/  @P2 BRA `(.L_x_3487) ;  /* 0x00000000002c2947 */ /* 0x000fec0003800000 */
[----:B------:R-:W2:Y:S01]  /*0e10*/  LDS.128 R8, [R8] ;  /* 0x0000000008087984 */ /* 0x000ea20000000c00 */
[----:B------:R-:W-:Y:S01]  /*0e20*/  ULDC.64 UR4, c[0x0][0x250] ;  /* 0x0000940000047ab9 */ /* 0x000fe20000000a00 */
[----:B------:R-:W-:Y:S02]  /*0e30*/  IMAD.MOV.U32 R4, RZ, RZ, R6 ;  /* 0x000000ffff047224 */ /* 0x000fe400078e0006 */
[----:B-1----:R-:W-:Y:S02]  /*0e40*/  IMAD R15, R3, UR4, RZ ;  /* 0x00000004030f7c24 */ /* 0x002fe4000f8e02ff */
[----:B------:R-:W-:-:S04]  /*0e50*/  IMAD.WIDE.U32 R12, R2, UR4, R4 ;  /* 0x00000004020c7c25 */ /* 0x000fc8000f8e0004 */
[----:B------:R-:W-:Y:S01]  /*0e60*/  IMAD R15, R2, UR5, R15 ;  /* 0x00000005020f7c24 */ /* 0x000fe2000f8e020f */
[----:B------:R-:W-:Y:S02]  /*0e70*/  ULDC.64 UR4, c[0x0][0x238] ;  /* 0x00008e0000047ab9 */ /* 0x000fe40000000a00 */
[----:B------:R-:W-:Y:S01]  /*0e80*/  LEA R14, P2, R12, UR4, 0x1 ;  /* 0x000000040c0e7c11 */ /* 0x000fe2000f8408ff */
[----:B------:R-:W-:-:S05]  /*0e90*/  IMAD.IADD R13, R13, 0x1, R15 ;  /* 0x000000010d0d7824 */ /* 0x000fca00078e020f */
[----:B------:R-:W-:-:S05]  /*0ea0*/  LEA.HI.X R15, R12, UR5, R13, 0x1, P2 ;  /* 0x000000050c0f7c11 */ /* 0x000fca00090f0c0d */
[----:B--2---:R2:W-:Y:S02]  /*0eb0*/  STG.E.128 desc[UR8][R14.64], R8 ;  /* 0x000000080e007986 */ /* 0x0045e4000c101d08 */
.L_x_3487:
[----:B------:R-:W-:Y:S05]  /*0ec0*/  BSYNC B0 ;  /* 0x0000000000007941 */ /* 0x000fea0003800000 */
.L_x_3486:
[----:B-1----:R-:W1:Y:S01]  /*0ed0*/  LDS.128 R24, [R24+0x6400] ;  /* 0x0064000018187984 */ /* 0x002e620000000c00 */
[----:B------:R-:W-:Y:S04]  /*0ee0*/  BSSY B0, `(.L_x_3488) ;  /* 0x000000f000007945 */ /* 0x000fe80003800000 */
[----:B------:R-:W-:Y:S05]  /*0ef0*/  @P1 BRA `(.L_x_3489) ;  /* 0x0000000000341947 */ /* 0x000fea0003800000 */
[----:B--2---:R-:W-:Y:S01]  /*0f00*/  IADD3 R11, P1, R2, 0x20, RZ ;  /* 0x00000020020b7810 */ /* 0x004fe20007f3e0ff */
        /* <DEDUP_REMOVED lines=12> */
.L_x_3489:
[----:B------:R-:W-:Y:S05]  /*0fd0*/  BSYNC B0 ;  /* 0x0000000000007941 */ /* 0x000fea0003800000 */
.L_x_3488:
[----:B------:R-:W-:Y:S05]  /*0fe0*/  @P0 EXIT ;  /* 0x000000000000094d */ /* 0x000fea0003800000 */
[----:B------:R-:W-:Y:S01]  /*0ff0*/  IADD3 R7, P0, R2, 0x40, RZ ;  /* 0x0000004002077810 */ /* 0x000fe20007f1e0ff */
[----:B------:R-:W-:-:S04]  /*1000*/  ULDC.64 UR4, c[0x0][0x250] ;  /* 0x0000940000047ab9 */ /* 0x000fc80000000a00 */
[----:B------:R-:W-:Y:S02]  /*1010*/  IMAD.X R2, RZ, RZ, R3, P0 ;  /* 0x000000ffff027224 */ /* 0x000fe400000e0603 */
[----:B------:R-:W-:Y:S02]  /*1020*/  IMAD.MOV.U32 R3, RZ, RZ, R5 ;  /* 0x000000ffff037224 */ /* 0x000fe400078e0005 */
        /* <DEDUP_REMOVED lines=8> */
[----:B0-----:R-:W-:Y:S01]  /*10b0*/  STG.E.128 desc[UR8][R4.64], R20 ;  /* 0x0000001404007986 */ /* 0x001fe2000c101d08 */
[----:B------:R-:W-:Y:S05]  /*10c0*/  EXIT ;  /* 0x000000000000794d */ /* 0x000fea0003800000 */
.L_x_3490:
        /* <DEDUP_REMOVED lines=11> */
.L_x_7398:


//--------------------- .text._ZN7cutlass13device_kernelIN5flash11enable_sm90INS1_16FlashAttnBwdSm90INS1_25CollectiveMainloopBwdSm90ILi2ELi2ELi2EN4cute5tupleIJNS5_1CILi1EEES8_S8_EEENS6_IJNS7_ILi96EEENS7_ILi128EEENS7_ILi64EEEEEENS_6half_tEfNS_4arch4Sm90ELb1ELb0ELb1ELb1ELb1ELb1ELb0ELb1ELi2ELi1ELi2ELi2ELb0EEENS1_24CollectiveEpilogueBwdGQAISD_fSG_Li256ELb1ELb1EEENS1_25SingleTileBwdLPTSchedulerILb1ELi128ELb1EEEEEEEEEvNT_6ParamsE --------------------------
	.section	.text._ZN7cutlass13device_kernelIN5flash11enable_sm90INS1_16FlashAttnBwdSm90INS1_25CollectiveMainloopBwdSm90ILi2ELi2ELi2EN4cute5tupleIJNS5_1CILi1EEES8_S8_EEENS6_IJNS7_ILi96EEENS7_ILi128EEENS7_ILi64EEEEEENS_6half_tEfNS_4arch4Sm90ELb1ELb0ELb1ELb1ELb1ELb1ELb0ELb1ELi2ELi1ELi2ELi2ELb0EEENS1_24CollectiveEpilogueBwdGQAISD_fSG_Li256ELb1ELb1EEENS1_25SingleTileBwdLPTSchedulerILb1ELi128ELb1EEEEEEEEEvNT_6ParamsE,"ax",@progbits
	.align	128
.text._ZN7cutlass13device_kernelIN5flash11enable_sm90INS1_16FlashAttnBwdSm90INS1_25CollectiveMainloopBwdSm90ILi2ELi2ELi2EN4cute5tupleIJNS5_1CILi1EEES8_S8_EEENS6_IJNS7_ILi96EEENS7_ILi128EEENS7_ILi64EEEEEENS_6half_tEfNS_4arch4Sm90ELb1ELb0ELb1ELb1ELb1ELb1ELb0ELb1ELi2ELi1ELi2ELi2ELb0EEENS1_24CollectiveEpilogueBwdGQAISD_fSG_Li256ELb1ELb1EEENS1_25SingleTileBwdLPTSchedulerILb1ELi128ELb1EEEEEEEEEvNT_6ParamsE:
        .type           _ZN7cutlass13device_kernelIN5flash11enable_sm90INS1_16FlashAttnBwdSm90INS1_25CollectiveMainloopBwdSm90ILi2ELi2ELi2EN4cute5tupleIJNS5_1CILi1EEES8_S8_EEENS6_IJNS7_ILi96EEENS7_ILi128EEENS7_ILi64EEEEEENS_6half_tEfNS_4arch4Sm90ELb1ELb0ELb1ELb1ELb1ELb1ELb0ELb1ELi2ELi1ELi2ELi2ELb0EEENS1_24CollectiveEpilogueBwdGQAISD_fSG_Li256ELb1ELb1EEENS1_25SingleTileBwdLPTSchedulerILb1ELi128ELb1EEEEEEEEEvNT_6ParamsE,@function
        .size           _ZN7cutlass13device_kernelIN5flash11enable_sm90INS1_16FlashAttnBwdSm90INS1_25CollectiveMainloopBwdSm90ILi2ELi2ELi2EN4cute5tupleIJNS5_1CILi1EEES8_S8_EEENS6_IJNS7_ILi96EEENS7_ILi128EEENS7_ILi64EEEEEENS_6half_tEfNS_4arch4Sm90ELb1ELb0ELb1ELb1ELb1ELb1ELb0ELb1ELi2ELi1ELi2ELi2ELb0EEENS1_24CollectiveEpilogueBwdGQAISD_fSG_Li256ELb1ELb1EEENS1_25SingleTileBwdLPTSchedulerILb1ELi128ELb1EEEEEEEEEvNT_6ParamsE,(.L_x_7399 - _ZN7cutlass13device_kernelIN5flash11enable_sm90INS1_16FlashAttnBwdSm90INS1_25CollectiveMainloopBwdSm90ILi2ELi2ELi2EN4cute5tupleIJNS5_1CILi1EEES8_S8_EEENS6_IJNS7_ILi96EEENS7_ILi128EEENS7_ILi64EEEEEENS_6half_tEfNS_4arch4Sm90ELb1ELb0ELb1ELb1ELb1ELb1ELb0ELb1ELi2ELi1ELi2ELi2ELb0EEENS1_24CollectiveEpilogueBwdGQAISD_fSG_Li256ELb1ELb1EEENS1_25SingleTileBwdLPTSchedulerILb1ELi128ELb1EEEEEEEEEvNT_6ParamsE)
        .other          _ZN7cutlass13device_kernelIN5flash11enable_sm90INS1_16FlashAttnBwdSm90INS1_25CollectiveMainloopBwdSm90ILi2ELi2ELi2EN4cute5tupleIJNS5_1CILi1EEES8_S8_EEENS6_IJNS7_ILi96EEENS7_ILi128EEENS7_ILi64EEEEEENS_6half_tEfNS_4arch4Sm90ELb1ELb0ELb1ELb1ELb1ELb1ELb0ELb1ELi2ELi1ELi2ELi2ELb0EEENS1_24CollectiveEpilogueBwdGQAISD_fSG_Li256ELb1ELb1EEENS1_25SingleTileBwdLPTSchedulerILb1ELi128ELb1EEEEEEEEEvNT_6ParamsE,@"STO_CUDA_ENTRY STV_DEFAULT"
_ZN7cutlass13device_kernelIN5flash11enable_sm90INS1_16FlashAttnBwdSm90INS1_25CollectiveMainloopBwdSm90ILi2ELi2ELi2EN4cute5tupleIJNS5_1CILi1EEES8_S8_EEENS6_IJNS7_ILi96EEENS7_ILi128EEENS7_ILi64EEEEEENS_6half_tEfNS_4arch4Sm90ELb1ELb0ELb1ELb1ELb1ELb1ELb0ELb1ELi2ELi1ELi2ELi2ELb0EEENS1_24CollectiveEpilogueBwdGQAISD_fSG_Li256ELb1ELb1EEENS1_25SingleTileBwdLPTSchedulerILb1ELi128ELb1EEEEEEEEEvNT_6ParamsE:
        /* <DEDUP_REMOVED lines=24> */
.L_x_3492:
[----:B------:R-:W-:Y:S05]  /*0180*/  BSYNC B0 ;  /* 0x0000000000007941 */ /* 0x000fea0003800000 */
.L_x_3491:
        /* <DEDUP_REMOVED lines=37> */
.L_x_3493:
        /* <DEDUP_REMOVED lines=22> */
.L_x_3494:
[----:B------:R-:W-:Y:S01]  /*0540*/  PLOP3.LUT P0, PT, PT, PT, UP0, 0x80, 0x0 ;  /* 0x000000000000781c */ /* 0x000fe20003f0f008 */
[----:B------:R-:W-:Y:S01]  /*0550*/  NOP ;  /* 0x0000000000007918 */ /* 0x000fe20000000000 */
[----:B------:R-:W-:Y:S01]  /*0560*/  ULDC.64 UR38, c[0x0][0x208] ;  /* 0x0000820000267ab9 */ /* 0x000fe20000000a00 */
[----:B------:R-:W-:Y:S01]  /*0570*/  BSSY B6, `(.L_x_3495) ;  /* 0x0000eeb000067945 */ /* 0x000fe20003800000 */
[----:B-12-4-:R-:W-:Y:S09]  /*0580*/  BAR.SYNC.DEFER_BLOCKING 0x0 ;  /* 0x0000000000007b1d */ /* 0x016ff20000010000 */
[----:B------:R-:W-:Y:S05]  /*0590*/  @!P0 BRA `(.L_x_3496) ;  /* 0x000000a800b08947 */ /* 0x000fea0003800000 */
.L_x_3497:
        /* <DEDUP_REMOVED lines=32> */
.L_x_3498:
[----:B------:R-:W-:Y:S01]  /*07a0*/  ULDC UR8, c[0x0][0x8cc] ;  /* 0x0002330000087ab9 */ /* 0x000fe20000000800 */
[----:B------:R-:W-:Y:S01]  /*07b0*/  UMOV UR7, UR9 ;  /* 0x0000000900077c82 */ /* 0x000fe20008000000 */
[----:B------:R-:W-:-:S11]  /*07c0*/  UISETP.NE.AND UP0, UPT, UR8, 0x1, UPT ;  /* 0x000000010800788c */ /* 0x000fd6000bf05270 */
[----:B------:R-:W-:Y:S02]  /*07d0*/  @UP0 ULDC.64 UR10, c[0x0][0x8d0] ;  /* 0x00023400000a0ab9 */ /* 0x000fe40000000a00 */
[----:B------:R-:W-:-:S04]  /*07e0*/  UIMAD.WIDE.U32 UR4, UR9, UR10, URZ ;  /* 0x0000000a090472a5 */ /* 0x000fc8000f8e003f */
[----:B------:R-:W-:-:S04]  /*07f0*/  @UP0 USHF.R.U32.HI UR7, URZ, UR11, UR5 ;  /* 0x0000000b3f070299 */ /* 0x000fc80008011605 */
[----:B------:R-:W-:-:S12]  /*0800*/  UIMAD UR4, UR7, UR8, URZ ;  /* 0x00000008070472a4 */ /* 0x000fd8000f8e023f */
.L_x_3499:
        /* <DEDUP_REMOVED lines=23> */
.L_x_3500:
        /* <DEDUP_REMOVED lines=14> */
.L_x_3502:
[----:B------:R-:W-:-:S05]  /*0a60*/  ULDC UR4, c[0x0][0x8f4] ;  /* 0x00023d0000047ab9 */ /* 0x000fca0000000800 */
.L_x_3501:
        /* <DEDUP_REMOVED lines=24> */
.L_x_3504:
        /* <DEDUP_REMOVED lines=14> */
.L_x_3505:
        /* <DEDUP_REMOVED lines=11> */
.L_x_3506:
        /* <DEDUP_REMOVED lines=13> */
.L_x_3507:
        /* <DEDUP_REMOVED lines=68> */
.L_x_3510:
        /* <DEDUP_REMOVED lines=15> */
.L_x_3509:
        /* <DEDUP_REMOVED lines=22> */
.L_x_3512:
        /* <DEDUP_REMOVED lines=15> */
.L_x_3511:
[----:B------:R-:W-:Y:S01]  /*15d0*/  SHF.R.S32.HI R6, RZ, 0x1f, R17 ;  /* 0x0000001fff067819 */ /* 0x000fe20000011411 */
[----:B------:R-:W-:-:S03]  /*15e0*/  UMOV UR4, 0xffffffff ;  /* 0xffffffff00047882 */ /* 0x000fc60000000000 */
[----:B------:R-:W-:-:S04]  /*15f0*/  LEA.HI R0, R6, R17, RZ, 0x7 ;  /* 0x0000001106007211 */ /* 0x000fc800078f38ff */
[----:B------:R-:W-:Y:S01]  /*1600*/  SHF.R.S32.HI R13, RZ, 0x7, R0 ;  /* 0x00000007ff0d7819 */ /* 0x000fe20000011400 */
[----:B------:R-:W-:Y:S06]  /*1610*/  BRA.DIV UR4, `(.L_x_3513) ;  /* 0x000000de04887947 */ /* 0x000fec000b800000 */
[----:B------:R1:W2:Y:S02]  /*1620*/  SHFL.IDX PT, R14, R13, RZ, 0x1f ;  /* 0x00001fff0d0e7589 */ /* 0x0002a400000e0000 */
.L_x_3641:
[----:B------:R-:W-:Y:S01]  /*1630*/  SHF.L.U32 R3, RZ, 0x1f, RZ ;  /* 0x0000001fff037819 */ /* 0x000fe200000006ff */
[----:B------:R-:W-:-:S03]  /*1640*/  IMAD.SHL.U32 R2, R17, 0x40, RZ ;  /* 0x0000004011027824 */ /* 0x000fc600078e00ff */
[----:B------:R-:W3:Y:S02]  /*1650*/  SYNCS.PHASECHK.TRANS64.TRYWAIT P0, [R16+URZ+0x26800], R3 ;  /* 0x02680003100075a7 */ /* 0x000ee4000800017f */
[----:B---3--:R-:W-:Y:S05]  /*1660*/  @P0 BRA `(.L_x_3514) ;  /* 0x0000000000080947 */ /* 0x008fea0003800000 */
[----:B------:R-:W3:Y:S02]  /*1670*/  SYNCS.PHASECHK.TRANS64.TRYWAIT P0, [R16+URZ+0x26800], R3 ;  /* 0x02680003100075a7 */ /* 0x000ee4000800017f */
[----:B---3--:R-:W-:Y:S05]  /*1680*/  @!P0 BRA `(.L_x_3515) ;  /* 0x000000dc00888947 */ /* 0x008fea0003800000 */
.L_x_3514:
        /* <DEDUP_REMOVED lines=80> */
[----:B------:R-:W-:Y:S02]  /*1b90*/  CS2R R150, SRZ ;  /* 0x0000000000967805 */ /* 0x000fe4000001ff00 */
[----:B------:R-:W-:Y:S01]  /*1ba0*/  LEA.HI R4, R13, R13, RZ, 0x1 ;  /* 0x0000000d0d047211 */ /* 0x000fe200078f08ff */
[----:B------:R-:W-:Y:S01]  /*1bb0*/  IMAD.IADD R0, R17, 0x1, -R0 ;  /* 0x0000000111007824 */ /* 0x000fe200078e0a00 */
[----:B------:R-:W-:Y:S01]  /*1bc0*/  SHF.R.S32.HI R9, RZ, 0x5, R8 ;  /* 0x00000005ff097819 */ /* 0x000fe20000011408 */
[----:B------:R-:W-:Y:S01]  /*1bd0*/  IMAD.U32 R12, RZ, RZ, UR4 ;  /* 0x00000004ff0c7e24 */ /* 0x000fe2000f8e00ff */
[----:B------:R-:W-:-:S02]  /*1be0*/  LOP3.LUT R8, R4, 0xfffffffe, RZ, 0xc0, !PT ;  /* 0xfffffffe04087812 */ /* 0x000fc400078ec0ff */
[----:B------:R-:W-:Y:S02]  /*1bf0*/  CS2R R148, SRZ ;  /* 0x0000000000947805 */ /* 0x000fe4000001ff00 */
[----:B------:R-:W-:Y:S01]  /*1c00*/  SHF.R.S32.HI R7, RZ, 0x1f, R0 ;  /* 0x0000001fff077819 */ /* 0x000fe20000011400 */
[----:B------:R-:W-:Y:S01]  /*1c10*/  IMAD R21, R9, -0x10, R12 ;  /* 0xfffffff009157824 */ /* 0x000fe200078e020c */
[----:B------:R-:W-:Y:S02]  /*1c20*/  IADD3 R23, R13, -R8, RZ ;  /* 0x800000080d177210 */ /* 0x000fe40007ffe0ff */
[----:B------:R-:W-:Y:S02]  /*1c30*/  CS2R R146, SRZ ;  /* 0x0000000000927805 */ /* 0x000fe4000001ff00 */
        /* <DEDUP_REMOVED lines=8> */
[--C-:B------:R-:W-:Y:S01]  /*1cc0*/  SHF.R.S32.HI R15, RZ, 0x2, R11.reuse ;  /* 0x00000002ff0f7819 */ /* 0x100fe2000001140b */
[C---:B------:R-:W-:Y:S01]  /*1cd0*/  VIADD R8, R7.reuse, 0x8 ;  /* 0x0000000807087836 */ /* 0x040fe20000000000 */
[----:B------:R-:W-:Y:S01]  /*1ce0*/  SHF.R.S32.HI R6, RZ, 0x1f, R11 ;  /* 0x0000001fff067819 */ /* 0x000fe2000001140b */
[----:B------:R-:W-:Y:S01]  /*1cf0*/  VIADD R18, R7, 0x10 ;  /* 0x0000001007127836 */ /* 0x000fe20000000000 */
[----:B------:R-:W-:Y:S02]  /*1d00*/  LOP3.LUT R14, R9, 0xfffffffc, RZ, 0xc0, !PT ;  /* 0xfffffffc090e7812 */ /* 0x000fe400078ec0ff */
[----:B------:R-:W-:Y:S02]  /*1d10*/  CS2R R136, SRZ ;  /* 0x0000000000887805 */ /* 0x000fe4000001ff00 */
[----:B------:R-:W-:Y:S02]  /*1d20*/  LEA.HI R12, R8, R8, RZ, 0x1 ;  /* 0x00000008080c7211 */ /* 0x000fe400078f08ff */
[----:B------:R-:W-:-:S02]  /*1d30*/  CS2R R134, SRZ ;  /* 0x0000000000867805 */ /* 0x000fc4000001ff00 */
[----:B------:R-:W-:Y:S01]  /*1d40*/  SHF.R.S32.HI R0, RZ, 0x3, R0 ;  /* 0x00000003ff007819 */ /* 0x000fe20000011400 */
[----:B------:R-:W-:Y:S01]  /*1d50*/  IMAD.IADD R9, R17, 0x1, -R14 ;  /* 0x0000000111097824 */ /* 0x000fe200078e0a0e */
[----:B-1----:R-:W-:Y:S02]  /*1d60*/  SHF.R.S32.HI R13, RZ, 0x1, R12 ;  /* 0x00000001ff0d7819 */ /* 0x002fe4000001140c */
[----:B------:R-:W-:Y:S02]  /*1d70*/  CS2R R132, SRZ ;  /* 0x0000000000847805 */ /* 0x000fe4000001ff00 */
[----:B------:R-:W-:Y:S01]  /*1d80*/  LEA.HI R11, R6, R15, RZ, 0x3 ;  /* 0x0000000f060b7211 */ /* 0x000fe200078f18ff */
[----:B------:R-:W-:Y:S01]  /*1d90*/  IMAD.HI R6, R0, 0x2aaaaaab, RZ ;  /* 0x2aaaaaab00067827 */ /* 0x000fe200078e02ff */
[----:B------:R-:W-:Y:S02]  /*1da0*/  LEA.HI R17, R18, R18, RZ, 0x1 ;  /* 0x0000001212117211 */ /* 0x000fe400078f08ff */
[----:B------:R-:W-:-:S02]  /*1db0*/  CS2R R130, SRZ ;  /* 0x0000000000827805 */ /* 0x000fc4000001ff00 */
[----:B------:R-:W-:Y:S01]  /*1dc0*/  LOP3.LUT R22, R11, 0xfffffff8, RZ, 0xc0, !PT ;  /* 0xfffffff80b167812 */ /* 0x000fe200078ec0ff */
[----:B------:R-:W-:Y:S01]  /*1dd0*/  IMAD.HI R14, R13, 0x2aaaaaab, RZ ;  /* 0x2aaaaaab0d0e7827 */ /* 0x000fe200078e02ff */
[----:B------:R-:W-:Y:S02]  /*1de0*/  LEA.HI R4, R4, R7, RZ, 0x1 ;  /* 0x0000000704047211 */ /* 0x000fe400078f08ff */
[----:B------:R-:W-:Y:S02]  /*1df0*/  CS2R R128, SRZ ;  /* 0x0000000000807805 */ /* 0x000fe4000001ff00 */
[----:B------:R-:W-:Y:S02]  /*1e00*/  SHF.R.S32.HI R19, RZ, 0x1, R17 ;  /* 0x00000001ff137819 */ /* 0x000fe40000011411 */
[----:B------:R-:W-:Y:S02]  /*1e10*/  CS2R R126, SRZ ;  /* 0x00000000007e7805 */ /* 0x000fe4000001ff00 */
[----:B------:R-:W-:-:S02]  /*1e20*/  IADD3 R22, R21, R22, -R15 ;  /* 0x0000001615167210 */ /* 0x000fc40007ffe80f */
[----:B------:R-:W-:Y:S02]  /*1e30*/  CS2R R124, SRZ ;  /* 0x00000000007c7805 */ /* 0x000fe4000001ff00 */
[----:B------:R-:W-:Y:S01]  /*1e40*/  LOP3.LUT R4, R4, 0xfffffffe, RZ, 0xc0, !PT ;  /* 0xfffffffe04047812 */ /* 0x000fe200078ec0ff */
[----:B------:R-:W-:Y:S01]  /*1e50*/  IMAD.HI R20, R19, 0x2aaaaaab, RZ ;  /* 0x2aaaaaab13147827 */ /* 0x000fe200078e02ff */
[----:B------:R-:W-:Y:S02]  /*1e60*/  SHF.R.U32.HI R11, RZ, 0x1, R6 ;  /* 0x00000001ff0b7819 */ /* 0x000fe40000011606 */
[----:B------:R-:W-:Y:S02]  /*1e70*/  CS2R R122, SRZ ;  /* 0x00000000007a7805 */ /* 0x000fe4000001ff00 */
[----:B------:R-:W-:Y:S02]  /*1e80*/  SHF.R.U32.HI R15, RZ, 0x1, R14 ;  /* 0x00000001ff0f7819 */ /* 0x000fe4000001160e */
[----:B------:R-:W-:-:S02]  /*1e90*/  CS2R R120, SRZ ;  /* 0x0000000000787805 */ /* 0x000fc4000001ff00 */
[----:B------:R-:W-:Y:S02]  /*1ea0*/  IADD3 R4, R7, -R4, RZ ;  /* 0x8000000407047210 */ /* 0x000fe40007ffe0ff */
[----:B------:R-:W-:Y:S02]  /*1eb0*/  CS2R R182, SRZ ;  /* 0x0000000000b67805 */ /* 0x000fe4000001ff00 */
[----:B------:R-:W-:Y:S02]  /*1ec0*/  LEA.HI R11, R6, R11, RZ, 0x1 ;  /* 0x0000000b060b7211 */ /* 0x000fe400078f08ff */
[----:B------:R-:W-:Y:S02]  /*1ed0*/  CS2R R180, SRZ ;  /* 0x0000000000b47805 */ /* 0x000fe4000001ff00 */
[----:B------:R-:W-:Y:S02]  /*1ee0*/  LEA.HI R14, R14, R15, RZ, 0x1 ;  /* 0x0000000f0e0e7211 */ /* 0x000fe400078f08ff */
[----:B------:R-:W-:-:S02]  /*1ef0*/  CS2R R178, SRZ ;  /* 0x0000000000b27805 */ /* 0x000fc4000001ff00 */
[----:B------:R-:W-:Y:S01]  /*1f00*/  LOP3.LUT R7, R12, 0xfffffffe, RZ, 0xc0, !PT ;  /* 0xfffffffe0c077812 */ /* 0x000fe200078ec0ff */
[----:B------:R-:W-:Y:S01]  /*1f10*/  IMAD R11, R11, -0xc, R0 ;  /* 0xfffffff40b0b7824 */ /* 0x000fe200078e0200 */
[----:B------:R-:W-:Y:S01]  /*1f20*/  SHF.R.U32.HI R21, RZ, 0x1, R20 ;  /* 0x00000001ff157819 */ /* 0x000fe20000011614 */
[----:B------:R-:W-:Y:S01]  /*1f30*/  IMAD R14, R14, -0xc, R13 ;  /* 0xfffffff40e0e7824 */ /* 0x000fe200078e020d */
[----:B------:R-:W-:Y:S01]  /*1f40*/  LOP3.LUT R17, R17, 0xfffffffe, RZ, 0xc0, !PT ;  /* 0xfffffffe11117812 */ /* 0x000fe200078ec0ff */
[----:B------:R-:W-:Y:S01]  /*1f50*/  IMAD.IADD R7, R8, 0x1, -R7 ;  /* 0x0000000108077824 */ /* 0x000fe200078e0a07 */
[----:B------:R-:W-:Y:S01]  /*1f60*/  LEA.HI R20, R20, R21, RZ, 0x1 ;  /* 0x0000001514147211 */ /* 0x000fe200078f08ff */
[----:B------:R-:W-:Y:S01]  /*1f70*/  IMAD R4, R11, 0x8, R4 ;  /* 0x000000080b047824 */ /* 0x000fe200078e0204 */
[----:B------:R-:W-:Y:S01]  /*1f80*/  CS2R R176, SRZ ;  /* 0x0000000000b07805 */ /* 0x000fe2000001ff00 */
[----:B------:R-:W-:Y:S01]  /*1f90*/  IMAD.IADD R17, R18, 0x1, -R17 ;  /* 0x0000000112117824 */ /* 0x000fe200078e0a11 */
[----:B------:R-:W-:Y:S01]  /*1fa0*/  LEA R0, R14, R7, 0x3 ;  /* 0x000000070e007211 */ /* 0x000fe200078e18ff */
[----:B------:R-:W-:Y:S01]  /*1fb0*/  IMAD R20, R20, -0xc, R19 ;  /* 0xfffffff414147824 */ /* 0x000fe200078e0213 */
[----:B------:R1:W-:Y:S01]  /*1fc0*/  STL [R1+0x4], R4 ;  /* 0x0000040401007387 */ /* 0x0003e20000100800 */
[----:B------:R-:W-:Y:S01]  /*1fd0*/  IMAD R8, R23, -0x40, R22 ;  /* 0xffffffc017087824 */ /* 0x000fe200078e0216 */
[----:B------:R-:W-:Y:S01]  /*1fe0*/  CS2R R174, SRZ ;  /* 0x0000000000ae7805 */ /* 0x000fe2000001ff00 */
[----:B------:R-:W-:Y:S01]  /*1ff0*/  IMAD R237, R20, 0x8, R17 ;  /* 0x0000000814ed7824 */ /* 0x000fe200078e0211 */
[----:B------:R2:W-:Y:S01]  /*2000*/  STL [R1], R0 ;  /* 0x0000000001007387 */ /* 0x0005e20000100800 */
[----:B------:R-:W-:-:S02]  /*2010*/  CS2R R172, SRZ ;  /* 0x0000000000ac7805 */ /* 0x000fc4000001ff00 */
[----:B------:R-:W-:Y:S02]  /*2020*/  CS2R R170, SRZ ;  /* 0x0000000000aa7805 */ /* 0x000fe4000001ff00 */
[----:B------:R-:W-:Y:S02]  /*2030*/  CS2R R168, SRZ ;  /* 0x0000000000a87805 */ /* 0x000fe4000001ff00 */
[----:B------:R-:W-:Y:S02]  /*2040*/  CS2R R166, SRZ ;  /* 0x0000000000a67805 */ /* 0x000fe4000001ff00 */
[----:B------:R-:W-:Y:S01]  /*2050*/  CS2R R164, SRZ ;  /* 0x0000000000a47805 */ /* 0x000fe2000001ff00 */
[----:B-1----:R-:W-:Y:S01]  /*2060*/  IMAD.MOV.U32 R4, RZ, RZ, RZ ;  /* 0x000000ffff047224 */ /* 0x002fe200078e00ff */
[----:B------:R-:W-:Y:S02]  /*2070*/  CS2R R162, SRZ ;  /* 0x0000000000a27805 */ /* 0x000fe4000001ff00 */
[----:B------:R-:W-:-:S02]  /*2080*/  CS2R R160, SRZ ;  /* 0x0000000000a07805 */ /* 0x000fc4000001ff00 */
[----:B------:R-:W-:Y:S01]  /*2090*/  CS2R R158, SRZ ;  /* 0x00000000009e7805 */ /* 0x000fe2000001ff00 */
[----:B--2---:R-:W-:Y:S01]  /*20a0*/  IMAD.MOV.U32 R0, RZ, RZ, RZ ;  /* 0x000000ffff007224 */ /* 0x004fe200078e00ff */
[----:B------:R-:W-:Y:S02]  /*20b0*/  CS2R R156, SRZ ;  /* 0x00000000009c7805 */ /* 0x000fe4000001ff00 */
[----:B------:R-:W-:Y:S02]  /*20c0*/  CS2R R154, SRZ ;  /* 0x00000000009a7805 */ /* 0x000fe4000001ff00 */
[----:B------:R-:W-:-:S07]  /*20d0*/  CS2R R152, SRZ ;  /* 0x0000000000987805 */ /* 0x000fce000001ff00 */
.L_x_3527:
[----:B------:R-:W-:-:S06]  /*20e0*/  ULOP3.LUT UR4, UR36, 0x1, URZ, 0xfc, !UPT ;  /* 0x0000000124047892 */ /* 0x000fcc000f8efc3f */
[----:B--2---:R-:W-:-:S04]  /*20f0*/  MOV R6, UR4 ;  /* 0x0000000400067c02 */ /* 0x004fc80008000f00 */
[----:B------:R-:W-:-:S13]  /*2100*/  ISETP.NE.AND P0, PT, R6, 0x3, PT ;  /* 0x000000030600780c */ /* 0x000fda0003f05270 */
[----:B------:R-:W-:Y:S05]  /*2110*/  @!P0 BRA `(.L_x_3517) ;  /* 0x0000000000048947 */ /* 0x000fea0003800000 */
[----:B------:R-:W-:Y:S01]  /*2120*/  BPT.TRAP 0x1 ;  /* 0x000000040000795c */ /* 0x000fe20000300000 */
.L_x_3517:
[----:B------:R-:W-:Y:S01]  /*2130*/  IMAD R6, R0, 0x8, R16 ;  /* 0x0000000800067824 */ /* 0x000fe200078e0210 */
[----:B------:R-:W-:-:S04]  /*2140*/  SHF.L.U32 R21, R4, 0x1f, RZ ;  /* 0x0000001f04157819 */ /* 0x000fc800000006ff */
[----:B------:R1:W2:Y:S01]  /*2150*/  SYNCS.PHASECHK.TRANS64.TRYWAIT P1, [R6+URZ+0x26810], R21 ;  /* 0x02681015060075a7 */ /* 0x0002a2000802017f */
[----:B------:R-:W-:Y:S05]  /*2160*/  @!P0 BRA `(.L_x_3518) ;  /* 0x0000000000048947 */ /* 0x000fea0003800000 */
[----:B------:R-:W-:Y:S01]  /*2170*/  BPT.TRAP 0x1 ;  /* 0x000000040000795c */ /* 0x000fe20000300000 */
.L_x_3518:
[----:B------:R-:W-:-:S05]  /*2180*/  VIADD R7, R16, 0xe000 ;  /* 0x0000e00010077836 */ /* 0x000fca0000000000 */
[----:B------:R-:W-:-:S04]  /*2190*/  SHF.R.U32.HI R7, RZ, 0x4, R7 ;  /* 0x00000004ff077819 */ /* 0x000fc80000011607 */
[----:B------:R-:W-:Y:S01]  /*21a0*/  LOP3.LUT R7, R7, 0x3fff, RZ, 0xc0, !PT ;  /* 0x00003fff07077812 */ /* 0x000fe200078ec0ff */
[----:B--2---:R-:W-:Y:S06]  /*21b0*/  @P1 BRA `(.L_x_3519) ;  /* 0x0000000000081947 */ /* 0x004fec0003800000 */
[----:B------:R-:W2:Y:S02]  /*21c0*/  SYNCS.PHASECHK.TRANS64.TRYWAIT P1, [R6+URZ+0x26810], R21 ;  /* 0x02681015060075a7 */ /* 0x000ea4000802017f */
[----:B--2---:R-:W-:Y:S05]  /*21d0*/  @!P1 BRA `(.L_x_3520) ;  /* 0x000000d000c89947 */ /* 0x004fea0003800000 */
.L_x_3519:
[----:B------:R-:W-:Y:S05]  /*21e0*/  WARPSYNC.ALL ;  /* 0x0000000000007948 */ /* 0x000fea0003800000 */
[----:B------:R-:W-:Y:S01]  /*21f0*/  LOP3.LUT R11, R7, 0x10000, RZ, 0xfc, !PT ;  /* 0x00010000070b7812 */ /* 0x000fe200078efcff */
[----:B------:R-:W-:Y:S01]  /*2200*/  IMAD R12, R5, 0x2000, R16 ;  /* 0x00002000050c7824 */ /* 0x000fe200078e0210 */
[----:B------:R-:W3:Y:S04]  /*2210*/  LDL R14, [R1+0x4] ;  /* 0x00000400010e7983 */ /* 0x000ee80000100800 */
        /* <DEDUP_REMOVED lines=34> */
[----:B---3--:R-:W-:-:S05]  /*2440*/  LEA R12, R0, R14, 0x7 ;  /* 0x0000000e000c7211 */ /* 0x008fca00078e38ff */
[----:B------:R-:W-:Y:S02]  /*2450*/  IMAD R11, R3, 0x2, R12 ;  /* 0x00000002030b7824 */ /* 0x000fe400078e020c */
[----:B----4-:R-:W-:Y:S02]  /*2460*/  IMAD R14, R0, 0x80, R13 ;  /* 0x00000080000e7824 */ /* 0x010fe400078e020d */
[C---:B------:R-:W-:Y:S02]  /*2470*/  IMAD R17, R11.reuse, 0x4, R16 ;  /* 0x000000040b117824 */ /* 0x040fe400078e0210 */
[----:B------:R-:W-:Y:S01]  /*2480*/  IMAD R190, R11, 0x4, R18 ;  /* 0x000000040bbe7824 */ /* 0x000fe200078e0212 */
[----:B------:R-:W-:Y:S02]  /*2490*/  LEA R13, R3, R14, 0x1 ;  /* 0x0000000e030d7211 */ /* 0x000fe400078e08ff */
[C---:B------:R-:W-:Y:S02]  /*24a0*/  LEA R14, R19.reuse, R16, 0x2 ;  /* 0x00000010130e7211 */ /* 0x040fe400078e10ff */
[----:B------:R-:W-:Y:S01]  /*24b0*/  LEA R11, R19, R18, 0x2 ;  /* 0x00000012130b7211 */ /* 0x000fe200078e10ff */
[----:B------:R-:W-:-:S02]  /*24c0*/  IMAD R15, R13, 0x4, R16 ;  /* 0x000000040d0f7824 */ /* 0x000fc400078e0210 */
        /* <DEDUP_REMOVED lines=10> */
.L_x_3521:
[----:B------:R1:W1:Y:S01]  /*2570*/  SYNCS.PHASECHK.TRANS64.TRYWAIT P1, [R6+URZ+0x26830], R21 ;  /* 0x02683015060075a7 */ /* 0x000262000802017f */
[----:B------:R-:W-:Y:S05]  /*2580*/  @!P0 BRA `(.L_x_3522) ;  /* 0x0000000000048947 */ /* 0x000fea0003800000 */
[----:B------:R-:W-:Y:S01]  /*2590*/  BPT.TRAP 0x1 ;  /* 0x000000040000795c */ /* 0x000fe20000300000 */
.L_x_3522:
[----:B------:R-:W-:-:S05]  /*25a0*/  VIADD R13, R16, 0x14000 ;  /* 0x00014000100d7836 */ /* 0x000fca0000000000 */
[----:B------:R-:W-:-:S04]  /*25b0*/  SHF.R.U32.HI R13, RZ, 0x4, R13 ;  /* 0x00000004ff0d7819 */ /* 0x000fc8000001160d */
[----:B------:R-:W-:-:S04]  /*25c0*/  LOP3.LUT R13, R13, 0x3fff, RZ, 0xc0, !PT ;  /* 0x00003fff0d0d7812 */ /* 0x000fc800078ec0ff */
[----:B------:R-:W-:Y:S01]  /*25d0*/  LOP3.LUT R19, R13, 0x10000, RZ, 0xfc, !PT ;  /* 0x000100000d137812 */ /* 0x000fe200078efcff */
[----:B-1----:R-:W-:Y:S06]  /*25e0*/  @P1 BRA `(.L_x_3523) ;  /* 0x0000000000081947 */ /* 0x002fec0003800000 */
[----:B------:R-:W1:Y:S02]  /*25f0*/  SYNCS.PHASECHK.TRANS64.TRYWAIT P1, [R6+URZ+0x26830], R21 ;  /* 0x02683015060075a7 */ /* 0x000e64000802017f */
[----:B-1----:R-:W-:Y:S05]  /*2600*/  @!P1 BRA `(.L_x_3524) ;  /* 0x000000cc00d09947 */ /* 0x002fea0003800000 */
.L_x_3523:
        /* <DEDUP_REMOVED lines=17> */
[----:B------:R-:W-:-:S02]  /*2720*/  IMAD.MOV.U32 R92, RZ, RZ, -0x2 ;  /* 0xfffffffeff5c7424 */ /* 0x000fc400078e00ff */
        /* <DEDUP_REMOVED lines=23> */
[----:B--2---:R-:W-:Y:S01]  /*28a0*/  FMUL.FTZ R21, R76, UR10 ;  /* 0x0000000a4c157c20 */ /* 0x004fe20008410000 */
        /* <DEDUP_REMOVED lines=30> */
[----:B------:R-:W-:Y:S01]  /*2a90*/  VIADD R118, R9, 0xc ;  /* 0x0000000c09767836 */ /* 0x000fe20000000000 */
[----:B------:R-:W-:Y:S01]  /*2aa0*/  SHFL.IDX PT, R227, R17, R199, 0x1f ;  /* 0x00001fc711e37589 */ /* 0x000fe200000e0000 */
[----:B------:R-:W-:Y:S01]  /*2ab0*/  IMAD R236, R0, 0x300, R13 ;  /* 0x0000030000ec7824 */ /* 0x000fe200078e020d */
[----:B------:R-:W3:Y:S01]  /*2ac0*/  MUFU.TANH R82, R82 ;  /* 0x0000005200527308 */ /* 0x000ee20000002400 */
[----:B------:R-:W-:Y:S01]  /*2ad0*/  FMUL.FTZ R115, R115, UR10 ;  /* 0x0000000a73737c20 */ /* 0x000fe20008410000 */
[----:B------:R-:W3:Y:S06]  /*2ae0*/  SHFL.IDX PT, R225, R17, R118, 0x1f ;  /* 0x00001f7611e17589 */ /* 0x000eec00000e0000 */
[----:B------:R-:W3:Y:S08]  /*2af0*/  MUFU.TANH R85, R85 ;  /* 0x0000005500557308 */ /* 0x000ef00000002400 */
        /* <DEDUP_REMOVED lines=10> */
[----:B------:R-:W-:Y:S01]  /*2ba0*/  UIADD3 UR4, UR9, 0x4, URZ ;  /* 0x0000000409047890 */ /* 0x000fe2000fffe03f */
[----:B------:R-:W-:Y:S01]  /*2bb0*/  UMOV UR7, 0x40000040 ;  /* 0x4000004000077882 */ /* 0x000fe20000000000 */
[----:B------:R-:W-:Y:S02]  /*2bc0*/  UMOV UR5, 0x40000040 ;  /* 0x4000004000057882 */ /* 0x000fe40000000000 */
        /* <DEDUP_REMOVED lines=11> */
[----:B------:R-:W3:Y:S01]  /*2c80*/  MUFU.TANH R87, R87 ;  /* 0x0000005700577308 */ /* 0x000ee20000002400 */
[----:B------:R-:W-:-:S02]  /*2c90*/  WARPGROUP.DEPBAR.LE gsb0, 0x0 ;  /* 0x00008000000079c5 */ /* 0x000fc40000010000 */
[----:B------:R-:W-:-:S05]  /*2ca0*/  WARPGROUP.ARRIVE ;  /* 0x00000000000079c5 */ /* 0x000fca0000000000 */
[----:B------:R-:W-:Y:S01]  /*2cb0*/  MUFU.TANH R88, R88 ;  /* 0x0000005800587308 */ /* 0x000fe20000002400 */
[----:B------:R-:W-:Y:S01]  /*2cc0*/  HGMMA.64x96x16.F32 R24, gdesc[UR4], R24, gsb0 ;  /* 0x01600000041879f0 */ /* 0x000fe20008000818 */
[----:B------:R-:W-:Y:S02]  /*2cd0*/  UIMAD UR4, UR45, -0x60, UR43 ;  /* 0xffffffa02d0478a4 */ /* 0x000fe4000f8e022b */
[----:B------:R-:W-:-:S04]  /*2ce0*/  UIADD3 UR6, UR8, 0x6, URZ ;  /* 0x0000000608067890 */ /* 0x000fc8000fffe03f */
[----:B------:R-:W3:Y:S01]  /*2cf0*/  MUFU.TANH R89, R89 ;  /* 0x0000005900597308 */ /* 0x000ee20000002400 */
[----:B------:R-:W-:Y:S01]  /*2d00*/  UMOV UR7, 0x40000040 ;  /* 0x4000004000077882 */ /* 0x000fe20000000000 */
[----:B------:R-:W-:Y:S01]  /*2d10*/  UMOV UR5, 0x40000040 ;  /* 0x4000004000057882 */ /* 0x000fe20000000000 */
[----:B------:R-:W-:Y:S01]  /*2d20*/  IMAD R93, R3, R92, UR4 ;  /* 0x00000004035d7e24 */ /* 0x000fe2000f8e025c */
[----:B------:R-:W-:-:S03]  /*2d30*/  UIADD3 UR4, UR9, 0x6, URZ ;  /* 0x0000000609047890 */ /* 0x000fc6000fffe03f */
[----:B------:R-:W-:Y:S01]  /*2d40*/  IMAD.IADD R93, R93, 0x1, -R8 ;  /* 0x000000015d5d7824 */ /* 0x000fe200078e0a08 */
[----:B------:R-:W3:Y:S04]  /*2d50*/  MUFU.TANH R91, R91 ;  /* 0x0000005b005b7308 */ /* 0x000ee80000002400 */
[C---:B------:R-:W-:Y:S02]  /*2d60*/  SEL R103, R93.reuse, 0x60, P2 ;  /* 0x000000605d677807 */ /* 0x040fe40001000000 */
[----:B------:R-:W-:Y:S02]  /*2d70*/  IADD3 R97, R93, 0x8, RZ ;  /* 0x000000085d617810 */ /* 0x000fe40007ffe0ff */
[C---:B------:R-:W-:Y:S01]  /*2d80*/  ISETP.GT.AND P6, PT, R103.reuse, RZ, PT ;  /* 0x000000ff6700720c */ /* 0x040fe20003fc4270 */
[----:B------:R-:W3:Y:S01]  /*2d90*/  MUFU.TANH R90, R90 ;  /* 0x0000005a005a7308 */ /* 0x000ee20000002400 */
[----:B------:R-:W-:-:S02]  /*2da0*/  ISETP.GT.AND P5, PT, R103, 0x1, PT ;  /* 0x000000016700780c */ /* 0x000fc40003fa4270 */
[C---:B------:R-:W-:Y:S02]  /*2db0*/  ISETP.GT.AND P4, PT, R103.reuse, 0x10, PT ;  /* 0x000000106700780c */ /* 0x040fe40003f84270 */
[----:B-1----:R-:W-:Y:S02]  /*2dc0*/  FSEL R113, R192, -INF , !P6 ;  /* 0xff800000c0717808 */ /* 0x002fe40007000000 */
[----:B--2---:R-:W-:Y:S01]  /*2dd0*/  FSEL R197, R18, -INF , !P5 ;  /* 0xff80000012c57808 */ /* 0x004fe20006800000 */
[----:B------:R-:W1:Y:S01]  /*2de0*/  MUFU.TANH R184, R184 ;  /* 0x000000b800b87308 */ /* 0x000e620000002400 */
[C---:B------:R-:W-:Y:S02]  /*2df0*/  ISETP.GT.AND P6, PT, R103.reuse, 0x11, PT ;  /* 0x000000116700780c */ /* 0x040fe40003fc4270 */
[----:B------:R-:W-:Y:S02]  /*2e00*/  ISETP.GT.AND P5, PT, R103, 0x18, PT ;  /* 0x000000186700780c */ /* 0x000fe40003fa4270 */
[----:B-----5:R-:W-:-:S02]  /*2e10*/  FSEL R94, R73, -INF , !P4 ;  /* 0xff800000495e7808 */ /* 0x020fc40006000000 */
[----:B------:R-:W-:Y:S01]  /*2e20*/  ISETP.GT.AND P4, PT, R103, 0x21, PT ;  /* 0x000000216700780c */ /* 0x000fe20003f84270 */
[----:B------:R-:W2:Y:S01]  /*2e30*/  MUFU.TANH R187, R187 ;  /* 0x000000bb00bb7308 */ /* 0x000ea20000002400 */
[----:B----4-:R-:W-:Y:S02]  /*2e40*/  FSEL R93, R74, -INF , !P6 ;  /* 0xff8000004a5d7808 */ /* 0x010fe40007000000 */
[----:B---3--:R-:W-:Y:S02]  /*2e50*/  FSEL R95, R77, -INF , !P5 ;  /* 0xff8000004d5f7808 */ /* 0x008fe40006800000 */
[C---:B------:R-:W-:Y:S02]  /*2e60*/  ISETP.GT.AND P6, PT, R103.reuse, 0x28, PT ;  /* 0x000000286700780c */ /* 0x040fe40003fc4270 */
[----:B------:R-:W-:Y:S01]  /*2e70*/  ISETP.GT.AND P5, PT, R103, 0x29, PT ;  /* 0x000000296700780c */ /* 0x000fe20003fa4270 */
[----:B------:R-:W3:Y:S01]  /*2e80*/  MUFU.TANH R188, R188 ;  /* 0x000000bc00bc7308 */ /* 0x000ee20000002400 */
[----:B------:R-:W-:-:S02]  /*2e90*/  FSEL R98, R82, -INF , !P4 ;  /* 0xff80000052627808 */ /* 0x000fc40006000000 */
[----:B------:R-:W-:Y:S02]  /*2ea0*/  SEL R193, R97, 0x60, P1 ;  /* 0x0000006061c17807 */ /* 0x000fe40000800000 */
[----:B------:R-:W-:Y:S02]  /*2eb0*/  ISETP.GT.AND P4, PT, R103, 0x38, PT ;  /* 0x000000386700780c */ /* 0x000fe40003f84270 */
[----:B------:R-:W-:Y:S01]  /*2ec0*/  FSEL R96, R85, -INF , !P6 ;  /* 0xff80000055607808 */ /* 0x000fe20007000000 */
[----:B------:R-:W4:Y:S01]  /*2ed0*/  MUFU.TANH R189, R189 ;  /* 0x000000bd00bd7308 */ /* 0x000f220000002400 */
[----:B------:R-:W-:Y:S02]  /*2ee0*/  FSEL R97, R86, -INF , !P5 ;  /* 0xff80000056617808 */ /* 0x000fe40006800000 */
[----:B------:R-:W-:Y:S02]  /*2ef0*/  ISETP.GT.AND P6, PT, R103, 0x39, PT ;  /* 0x000000396700780c */ /* 0x000fe40003fc4270 */
[----:B------:R-:W-:-:S02]  /*2f00*/  ISETP.GT.AND P5, PT, R193, RZ, PT ;  /* 0x000000ffc100720c */ /* 0x000fc40003fa4270 */
[----:B------:R-:W-:Y:S01]  /*2f10*/  FSEL R100, R185, -INF , !P4 ;  /* 0xff800000b9647808 */ /* 0x000fe20006000000 */
[----:B------:R-:W5:Y:S01]  /*2f20*/  MUFU.TANH R105, R105 ;  /* 0x0000006900697308 */ /* 0x000f620000002400 */
[----:B------:R-:W-:Y:S02]  /*2f30*/  ISETP.GT.AND P4, PT, R193, 0x1, PT ;  /* 0x00000001c100780c */ /* 0x000fe40003f84270 */
[----:B------:R-:W-:Y:S02]  /*2f40*/  FSEL R223, R186, -INF , !P6 ;  /* 0xff800000badf7808 */ /* 0x000fe40007000000 */
[C---:B------:R-:W-:Y:S01]  /*2f50*/  FSEL R226, R19.reuse, -INF , !P5 ;  /* 0xff80000013e27808 */ /* 0x040fe20006800000 */
[----:B------:R-:W-:Y:S01]  /*2f60*/  FFMA.FTZ R19, -R19, R19, 1 ;  /* 0x3f80000013137423 */ /* 0x000fe20000010113 */
[C---:B------:R-:W-:Y:S01]  /*2f70*/  ISETP.GT.AND P6, PT, R193.reuse, 0x8, PT ;  /* 0x00000008c100780c */ /* 0x040fe20003fc4270 */
[----:B------:R-:W5:Y:S01]  /*2f80*/  MUFU.TANH R108, R108 ;  /* 0x0000006c006c7308 */ /* 0x000f620000002400 */
[----:B------:R-:W-:-:S02]  /*2f90*/  ISETP.GT.AND P5, PT, R193, 0x9, PT ;  /* 0x00000009c100780c */ /* 0x000fc40003fa4270 */
[----:B------:R-:W-:Y:S02]  /*2fa0*/  FSEL R224, R20, -INF , !P4 ;  /* 0xff80000014e07808 */ /* 0x000fe40006000000 */
[----:B------:R-:W-:Y:S02]  /*2fb0*/  ISETP.GT.AND P4, PT, R193, 0x10, PT ;  /* 0x00000010c100780c */ /* 0x000fe40003f84270 */
[----:B------:R-:W-:Y:S01]  /*2fc0*/  FSEL R219, R23, -INF , !P6 ;  /* 0xff80000017db7808 */ /* 0x000fe20007000000 */
[----:B------:R-:W5:Y:S01]  /*2fd0*/  MUFU.TANH R109, R109 ;  /* 0x0000006d006d7308 */ /* 0x000f620000002400 */
[----:B------:R-:W-:Y:S02]  /*2fe0*/  FSEL R221, R72, -INF , !P5 ;  /* 0xff80000048dd7808 */ /* 0x000fe40006800000 */
[----:B------:R-:W-:Y:S02]  /*2ff0*/  ISETP.GT.AND P3, PT, R103, 0x8, PT ;  /* 0x000000086700780c */ /* 0x000fe40003f64270 */
[----:B------:R-:W-:-:S02]  /*3000*/  ISETP.GT.AND P6, PT, R193, 0x11, PT ;  /* 0x00000011c100780c */ /* 0x000fc40003fc4270 */
[----:B------:R-:W-:Y:S01]  /*3010*/  ISETP.GT.AND P5, PT, R193, 0x18, PT ;  /* 0x00000018c100780c */ /* 0x000fe20003fa4270 */
[----:B------:R-:W-:Y:S01]  /*3020*/  MUFU.TANH R106, R106 ;  /* 0x0000006a006a7308 */ /* 0x000fe20000002400 */
[----:B------:R-:W-:Y:S02]  /*3030*/  FSEL R209, R75, -INF , !P4 ;  /* 0xff8000004bd17808 */ /* 0x000fe40006000000 */
[----:B------:R-:W-:Y:S02]  /*3040*/  ISETP.GT.AND P2, PT, R103, 0x9, PT ;  /* 0x000000096700780c */ /* 0x000fe40003f44270 */
[----:B------:R-:W-:Y:S02]  /*3050*/  ISETP.GT.AND P4, PT, R193, 0x19, PT ;  /* 0x00000019c100780c */ /* 0x000fe40003f84270 */
[----:B------:R-:W-:Y:S01]  /*3060*/  FSEL R198, R21, -INF , !P3 ;  /* 0xff80000015c67808 */ /* 0x000fe20005800000 */
[----:B------:R-:W-:Y:S01]  /*3070*/  MUFU.TANH R107, R107 ;  /* 0x0000006b006b7308 */ /* 0x000fe20000002400 */
[----:B------:R-:W-:-:S02]  /*3080*/  FSEL R208, R76, -INF , !P6 ;  /* 0xff8000004cd07808 */ /* 0x000fc40007000000 */
[----:B------:R-:W-:Y:S02]  /*3090*/  FSEL R205, R79, -INF , !P5 ;  /* 0xff8000004fcd7808 */ /* 0x000fe40006800000 */
[----:B------:R-:W-:Y:S02]  /*30a0*/  ISETP.GT.AND P3, PT, R103, 0x19, PT ;  /* 0x000000196700780c */ /* 0x000fe40003f64270 */
[C---:B------:R-:W-:Y:S01]  /*30b0*/  ISETP.GT.AND P6, PT, R193.reuse, 0x20, PT ;  /* 0x00000020c100780c */ /* 0x040fe20003fc4270 */
[----:B------:R-:W5:Y:S01]  /*30c0*/  MUFU.TANH R112, R112 ;  /* 0x0000007000707308 */ /* 0x000f620000002400 */
[----:B------:R-:W-:Y:S02]  /*30d0*/  WARPGROUP.DEPBAR.LE gsb0, 0x0 ;  /* 0x00008000000079c5 */ /* 0x000fe40000010000 */
[----:B------:R-:W1:Y:S01]  /*30e0*/  LDS R190, [R190+0x380] ;  /* 0x00038000bebe7984 */ /* 0x000e620000000800 */
[----:B------:R-:W-:Y:S01]  /*30f0*/  WARPGROUP.ARRIVE ;  /* 0x00000000000079c5 */ /* 0x000fe20000000000 */
[----:B------:R-:W-:-:S02]  /*3100*/  ISETP.GT.AND P5, PT, R193, 0x21, PT ;  /* 0x00000021c100780c */ /* 0x000fc40003fa4270 */
[----:B------:R-:W-:Y:S01]  /*3110*/  FSEL R200, R22, -INF , !P2 ;  /* 0xff80000016c87808 */ /* 0x000fe20005000000 */
[----:B------:R-:W5:Y:S01]  /*3120*/  MUFU.TANH R110, R110 ;  /* 0x0000006e006e7308 */ /* 0x000f620000002400 */
[----:B------:R-:W-:Y:S01]  /*3130*/  FSEL R207, R80, -INF , !P4 ;  /* 0xff80000050cf7808 */ /* 0x000fe20006000000 */
[----:B------:R-:W-:Y:S01]  /*3140*/  HGMMA.64x96x16.F32 R24, gdesc[UR4], R24, gsb0 ;  /* 0x01600000041879f0 */ /* 0x000fe20008000818 */
[----:B------:R-:W-:Y:S01]  /*3150*/  ISETP.GT.AND P2, PT, R103, 0x20, PT ;  /* 0x000000206700780c */ /* 0x000fe20003f44270 */
[----:B------:R-:W-:Y:S01]  /*3160*/  ULDC UR4, c[0x0][0x744] ;  /* 0x0001d10000047ab9 */ /* 0x000fe20000000800 */
[----:B------:R-:W-:Y:S01]  /*3170*/  ISETP.GT.AND P4, PT, R193, 0x28, PT ;  /* 0x00000028c100780c */ /* 0x000fe20003f84270 */
[--C-:B------:R-:W-:Y:S01]  /*3180*/  FFMA.FTZ R113, R113, UR4, -R104.reuse ;  /* 0x0000000471717c23 */ /* 0x100fe20008010868 */
[----:B------:R-:W-:Y:S01]  /*3190*/  FSEL R92, R78, -INF , !P3 ;  /* 0xff8000004e5c7808 */ /* 0x000fe20005800000 */
[----:B------:R-:W5:Y:S01]  /*31a0*/  MUFU.TANH R111, R111 ;  /* 0x0000006f006f7308 */ /* 0x000f620000002400 */
[----:B------:R-:W-:Y:S01]  /*31b0*/  FSEL R222, R83, -INF , !P6 ;  /* 0xff80000053de7808 */ /* 0x000fe20007000000 */
[----:B------:R-:W-:Y:S01]  /*31c0*/  FFMA.FTZ R104, R226, UR4, -R104 ;  /* 0x00000004e2687c23 */ /* 0x000fe20008010868 */
[----:B------:R-:W-:Y:S01]  /*31d0*/  FSEL R203, R84, -INF , !P5 ;  /* 0xff80000054cb7808 */ /* 0x000fe20006800000 */
[----:B------:R-:W-:Y:S01]  /*31e0*/  FFMA.FTZ R221, R221, UR4, -R225 ;  /* 0x00000004dddd7c23 */ /* 0x000fe200080108e1 */
[----:B------:R-:W-:Y:S01]  /*31f0*/  ISETP.GT.AND P3, PT, R103, 0x30, PT ;  /* 0x000000306700780c */ /* 0x000fe20003f64270 */
[--C-:B------:R-:W-:Y:S01]  /*3200*/  FFMA.FTZ R94, R94, UR4, -R227.reuse ;  /* 0x000000045e5e7c23 */ /* 0x100fe200080108e3 */
[C---:B------:R-:W-:Y:S01]  /*3210*/  ISETP.GT.AND P6, PT, R193.reuse, 0x29, PT ;  /* 0x00000029c100780c */ /* 0x040fe20003fc4270 */
[----:B------:R-:W5:Y:S01]  /*3220*/  MUFU.TANH R114, R114 ;  /* 0x0000007200727308 */ /* 0x000f620000002400 */
[----:B------:R-:W-:Y:S01]  /*3230*/  ISETP.GT.AND P5, PT, R193, 0x30, PT ;  /* 0x00000030c100780c */ /* 0x000fe20003fa4270 */
[----:B------:R-:W-:Y:S01]  /*3240*/  FFMA.FTZ R209, R209, UR4, -R227 ;  /* 0x00000004d1d17c23 */ /* 0x000fe200080108e3 */
[----:B------:R-:W-:Y:S01]  /*3250*/  FSEL R206, R81, -INF , !P2 ;  /* 0xff80000051ce7808 */ /* 0x000fe20005000000 */
[----:B------:R-:W2:Y:S01]  /*3260*/  SHFL.IDX PT, R227, R15, R118, 0x1f ;  /* 0x00001f760fe37589 */ /* 0x000ea200000e0000 */
[----:B------:R-:W-:-:S02]  /*3270*/  FSEL R204, R87, -INF , !P4 ;  /* 0xff80000057cc7808 */ /* 0x000fc40006000000 */
[----:B------:R-:W-:Y:S01]  /*3280*/  ISETP.GT.AND P2, PT, R103, 0x31, PT ;  /* 0x000000316700780c */ /* 0x000fe20003f44270 */
[----:B------:R-:W5:Y:S01]  /*3290*/  MUFU.EX2 R113, R113 ;  /* 0x0000007100717308 */ /* 0x000f620000000800 */
[----:B------:R-:W-:Y:S02]  /*32a0*/  ISETP.GT.AND P4, PT, R193, 0x31, PT ;  /* 0x00000031c100780c */ /* 0x000fe40003f84270 */
[----:B------:R-:W-:Y:S02]  /*32b0*/  FSEL R230, R89, -INF , !P3 ;  /* 0xff80000059e67808 */ /* 0x000fe40005800000 */
[----:B------:R-:W-:Y:S02]  /*32c0*/  FSEL R202, R88, -INF , !P6 ;  /* 0xff80000058ca7808 */ /* 0x000fe40007000000 */
[----:B------:R-:W-:Y:S01]  /*32d0*/  FSEL R218, R91, -INF , !P5 ;  /* 0xff8000005bda7808 */ /* 0x000fe20006800000 */
[----:B------:R-:W-:Y:S01]  /*32e0*/  MUFU.TANH R191, R191 ;  /* 0x000000bf00bf7308 */ /* 0x000fe20000002400 */
[C---:B------:R-:W-:Y:S01]  /*32f0*/  ISETP.GT.AND P1, PT, R103.reuse, 0x40, PT ;  /* 0x000000406700780c */ /* 0x040fe20003f24270 */
[----:B-1----:R-:W1:Y:S01]  /*3300*/  SHFL.IDX PT, R195, R190, R9, 0x1f ;  /* 0x00001f09bec37589 */ /* 0x002e6200000e0000 */
[----:B------:R-:W-:-:S02]  /*3310*/  ISETP.GT.AND P3, PT, R103, 0x41, PT ;  /* 0x000000416700780c */ /* 0x000fc40003f64270 */
[C---:B------:R-:W-:Y:S01]  /*3320*/  ISETP.GT.AND P6, PT, R193.reuse, 0x38, PT ;  /* 0x00000038c100780c */ /* 0x040fe20003fc4270 */
[----:B------:R-:W1:Y:S01]  /*3330*/  SHFL.IDX PT, R232, R190, R118, 0x1f ;  /* 0x00001f76bee87589 */ /* 0x000e6200000e0000 */
[----:B------:R-:W-:Y:S01]  /*3340*/  ISETP.GT.AND P5, PT, R193, 0x39, PT ;  /* 0x00000039c100780c */ /* 0x000fe20003fa4270 */
[----:B------:R-:W-:Y:S01]  /*3350*/  MUFU.TANH R115, R115 ;  /* 0x0000007300737308 */ /* 0x000fe20000002400 */
[----:B------:R-:W-:Y:S01]  /*3360*/  FSEL R99, R90, -INF , !P2 ;  /* 0xff8000005a637808 */ /* 0x000fe20005000000 */
[----:B------:R-:W-:Y:S01]  /*3370*/  SHFL.IDX PT, R233, R190, R199, 0x1f ;  /* 0x00001fc7bee97589 */ /* 0x000fe200000e0000 */
[----:B------:R-:W-:Y:S01]  /*3380*/  FSEL R217, R184, -INF , !P4 ;  /* 0xff800000b8d97808 */ /* 0x000fe20006000000 */
[--C-:B--2---:R-:W-:Y:S01]  /*3390*/  FFMA.FTZ R97, R97, UR4, -R227.reuse ;  /* 0x0000000461617c23 */ /* 0x104fe200080108e3 */
[C---:B------:R-:W-:Y:S01]  /*33a0*/  ISETP.GT.AND P2, PT, R103.reuse, 0x48, PT ;  /* 0x000000486700780c */ /* 0x040fe20003f44270 */
[----:B------:R-:W-:Y:S01]  /*33b0*/  FFMA.FTZ R202, R202, UR4, -R227 ;  /* 0x00000004caca7c23 */ /* 0x000fe200080108e3 */
[----:B------:R-:W-:Y:S01]  /*33c0*/  ISETP.GT.AND P4, PT, R103, 0x49, PT ;  /* 0x000000496700780c */ /* 0x000fe20003f84270 */
[----:B------:R-:W-:Y:S01]  /*33d0*/  MUFU.TANH R196, R196 ;  /* 0x000000c400c47308 */ /* 0x000fe20000002400 */
[----:B------:R-:W-:-:S02]  /*33e0*/  FSEL R213, R187, -INF , !P6 ;  /* 0xff800000bbd57808 */ /* 0x000fc40007000000 */
[----:B---3--:R-:W-:Y:S02]  /*33f0*/  FSEL R211, R188, -INF , !P5 ;  /* 0xff800000bcd37808 */ /* 0x008fe40006800000 */
[----:B----4-:R-:W-:Y:S02]  /*3400*/  FSEL R101, R189, -INF , !P1 ;  /* 0xff800000bd657808 */ /* 0x010fe40004800000 */
[----:B-----5:R-:W-:Y:S01]  /*3410*/  FSEL R102, R105, -INF , !P3 ;  /* 0xff80000069667808 */ /* 0x020fe20005800000 */
[----:B------:R-:W-:Y:S01]  /*3420*/  MUFU.TANH R201, R201 ;  /* 0x000000c900c97308 */ /* 0x000fe20000002400 */
[C---:B------:R-:W-:Y:S02]  /*3430*/  ISETP.GT.AND P6, PT, R103.reuse, 0x50, PT ;  /* 0x000000506700780c */ /* 0x040fe40003fc4270 */
[C---:B------:R-:W-:Y:S02]  /*3440*/  ISETP.GT.AND P5, PT, R103.reuse, 0x51, PT ;  /* 0x000000516700780c */ /* 0x040fe40003fa4270 */
[----:B------:R-:W-:-:S02]  /*3450*/  ISETP.GT.AND P1, PT, R103, 0x58, PT ;  /* 0x000000586700780c */ /* 0x000fc40003f24270 */
[----:B------:R-:W-:Y:S01]  /*3460*/  ISETP.GT.AND P3, PT, R103, 0x59, PT ;  /* 0x000000596700780c */ /* 0x000fe20003f64270 */
[----:B------:R-:W2:Y:S01]  /*3470*/  MUFU.EX2 R104, R104 ;  /* 0x0000006800687308 */ /* 0x000ea20000000800 */
[----:B------:R-:W-:Y:S02]  /*3480*/  FSEL R103, R108, -INF , !P2 ;  /* 0xff8000006c677808 */ /* 0x000fe40005000000 */
[----:B------:R-:W-:Y:S02]  /*3490*/  FSEL R235, R109, -INF , !P4 ;  /* 0xff8000006deb7808 */ /* 0x000fe40006000000 */
[C---:B------:R-:W-:Y:S02]  /*34a0*/  ISETP.GT.AND P2, PT, R193.reuse, 0x40, PT ;  /* 0x00000040c100780c */ /* 0x040fe40003f44270 */
[----:B------:R-:W-:Y:S01]  /*34b0*/  ISETP.GT.AND P4, PT, R193, 0x41, PT ;  /* 0x00000041c100780c */ /* 0x000fe20003f84270 */
[----:B------:R-:W-:Y:S01]  /*34c0*/  MUFU.EX2 R94, R94 ;  /* 0x0000005e005e7308 */ /* 0x000fe20000000800 */
[----:B------:R-:W-:-:S02]  /*34d0*/  FSEL R220, R112, -INF , !P6 ;  /* 0xff80000070dc7808 */ /* 0x000fc40007000000 */
[----:B------:R-:W-:Y:S02]  /*34e0*/  FSEL R214, R106, -INF , !P2 ;  /* 0xff8000006ad67808 */ /* 0x000fe40005000000 */
[----:B------:R-:W-:Y:S02]  /*34f0*/  FSEL R216, R107, -INF , !P4 ;  /* 0xff8000006bd87808 */ /* 0x000fe40006000000 */
[C---:B------:R-:W-:Y:S01]  /*3500*/  ISETP.GT.AND P6, PT, R193.reuse, 0x48, PT ;  /* 0x00000048c100780c */ /* 0x040fe20003fc4270 */
[----:B------:R-:W-:Y:S02]  /*3510*/  WARPGROUP.DEPBAR.LE gsb0, 0x0 ;  /* 0x00008000000079c5 */ /* 0x000fe40000010000 */
[C---:B------:R-:W-:Y:S01]  /*3520*/  ISETP.GT.AND P2, PT, R193.reuse, 0x49, PT ;  /* 0x00000049c100780c */ /* 0x040fe20003f44270 */
[--C-:B-1----:R-:W-:Y:S01]  /*3530*/  FADD.FTZ R194, R24, -R195.reuse ;  /* 0x800000c318c27221 */ /* 0x102fe20000010000 */
[----:B------:R-:W-:Y:S01]  /*3540*/  ISETP.GT.AND P4, PT, R193, 0x50, PT ;  /* 0x00000050c100780c */ /* 0x000fe20003f84270 */
[----:B------:R-:W-:Y:S01]  /*3550*/  FFMA.FTZ R24, -R192, R192, 1 ;  /* 0x3f800000c0187423 */ /* 0x000fe200000101c0 */
[----:B------:R-:W-:Y:S01]  /*3560*/  FSEL R215, R110, -INF , !P6 ;  /* 0xff8000006ed77808 */ /* 0x000fe20007000000 */
[----:B------:R-:W-:Y:S01]  /*3570*/  FMUL.FTZ R192, R116, UR10 ;  /* 0x0000000a74c07c20 */ /* 0x000fe20008410000 */
[----:B------:R-:W-:Y:S01]  /*3580*/  FSEL R210, R111, -INF , !P2 ;  /* 0xff8000006fd27808 */ /* 0x000fe20005000000 */
[----:B------:R-:W-:Y:S01]  /*3590*/  FADD.FTZ R195, R26, -R195 ;  /* 0x800000c31ac37221 */ /* 0x000fe20000010000 */
[----:B------:R-:W-:Y:S01]  /*35a0*/  FSEL R212, R114, -INF , !P4 ;  /* 0xff80000072d47808 */ /* 0x000fe20006000000 */
[----:B------:R-:W-:Y:S01]  /*35b0*/  FFMA.FTZ R26, R200, UR4, -R225 ;  /* 0x00000004c81a7c23 */ /* 0x000fe200080108e1 */
[----:B------:R-:W-:Y:S01]  /*35c0*/  ISETP.GT.AND P6, PT, R193, 0x51, PT ;  /* 0x00000051c100780c */ /* 0x000fe20003fc4270 */
[----:B------:R-:W-:Y:S01]  /*35d0*/  VIADD R200, R9, 0x1c ;  /* 0x0000001c09c87836 */ /* 0x000fe20000000000 */
[C---:B------:R-:W-:Y:S01]  /*35e0*/  ISETP.GT.AND P2, PT, R193.reuse, 0x58, PT ;  /* 0x00000058c100780c */ /* 0x040fe20003f44270 */
[----:B------:R-:W-:Y:S01]  /*35f0*/  SHFL.IDX PT, R225, R15, R9, 0x1f ;  /* 0x00001f090fe17589 */ /* 0x000fe200000e0000 */
[----:B------:R-:W-:Y:S01]  /*3600*/  ISETP.GT.AND P4, PT, R193, 0x59, PT ;  /* 0x00000059c100780c */ /* 0x000fe20003f84270 */
[----:B------:R-:W-:Y:S01]  /*3610*/  FMUL.FTZ R193, R113, R194 ;  /* 0x000000c271c17220 */ /* 0x000fe20000410000 */
[----:B------:R-:W-:Y:S01]  /*3620*/  FMUL.FTZ R194, R117, UR10 ;  /* 0x0000000a75c27c20 */ /* 0x000fe20008410000 */
[C---:B------:R-:W-:Y:S01]  /*3630*/  VIADD R117, R9.reuse, 0x8 ;  /* 0x0000000809757836 */ /* 0x040fe20000000000 */
[----:B------:R-:W1:Y:S01]  /*3640*/  SHFL.IDX PT, R229, R17, R200, 0x1f ;  /* 0x00001fc811e57589 */ /* 0x000e6200000e0000 */
[----:B------:R-:W-:Y:S01]  /*3650*/  FMUL.FTZ R116, R24, R193 ;  /* 0x000000c118747220 */ /* 0x000fe20000410000 */
[----:B------:R-:W-:Y:S01]  /*3660*/  VIADD R193, R9, 0x4 ;  /* 0x0000000409c17836 */ /* 0x000fe20000000000 */
[----:B------:R-:W3:Y:S01]  /*3670*/  MUFU.TANH R192, R192 ;  /* 0x000000c000c07308 */ /* 0x000ee20000002400 */
[----:B------:R-:W4:Y:S04]  /*3680*/  SHFL.IDX PT, R228, R17, R117, 0x1f ;  /* 0x00001f7511e47589 */ /* 0x000f2800000e0000 */
[----:B------:R-:W5:Y:S03]  /*3690*/  SHFL.IDX PT, R24, R17, R193, 0x1f ;  /* 0x00001fc111187589 */ /* 0x000f6600000e0000 */
[----:B------:R-:W3:Y:S01]  /*36a0*/  MUFU.TANH R194, R194 ;  /* 0x000000c200c27308 */ /* 0x000ee20000002400 */
[----:B------:R-:W3:Y:S04]  /*36b0*/  SHFL.IDX PT, R227, R14, R117, 0x1f ;  /* 0x00001f750ee37589 */ /* 0x000ee800000e0000 */
[----:B------:R-:W3:Y:S01]  /*36c0*/  SHFL.IDX PT, R234, R190, R193, 0x1f ;  /* 0x00001fc1beea7589 */ /* 0x000ee200000e0000 */
[----:B--2---:R-:W-:Y:S01]  /*36d0*/  FMUL.FTZ R195, R104, R195 ;  /* 0x000000c368c37220 */ /* 0x004fe20000410000 */
[----:B------:R-:W-:Y:S01]  /*36e0*/  FADD.FTZ R29, R29, -R232 ;  /* 0x800000e81d1d7221 */ /* 0x000fe20000010000 */
[----:B------:R-:W-:Y:S01]  /*36f0*/  MUFU.EX2 R26, R26 ;  /* 0x0000001a001a7308 */ /* 0x000fe20000000800 */
[----:B------:R-:W-:Y:S01]  /*3700*/  LDS R12, [R12+0x380] ;  /* 0x000380000c0c7984 */ /* 0x000fe20000000800 */
[--C-:B-1----:R-:W-:Y:S01]  /*3710*/  FFMA.FTZ R92, R92, UR4, -R229.reuse ;  /* 0x000000045c5c7c23 */ /* 0x102fe200080108e5 */
[----:B------:R-:W-:Y:S01]  /*3720*/  FFMA.FTZ R207, R207, UR4, -R229 ;  /* 0x00000004cfcf7c23 */ /* 0x000fe200080108e5 */
[--C-:B------:R-:W-:Y:S01]  /*3730*/  FFMA.FTZ R229, R206, UR4, -R225.reuse ;  /* 0x00000004cee57c23 */ /* 0x100fe200080108e1 */
[----:B------:R-:W-:Y:S01]  /*3740*/  FFMA.FTZ R206, R222, UR4, -R225 ;  /* 0x00000004dece7c23 */ /* 0x000fe200080108e1 */
[--C-:B----4-:R-:W-:Y:S01]  /*3750*/  FFMA.FTZ R198, R198, UR4, -R228.reuse ;  /* 0x00000004c6c67c23 */ /* 0x110fe200080108e4 */
[----:B------:R-:W-:Y:S01]  /*3760*/  FFMA.FTZ R219, R219, UR4, -R228 ;  /* 0x00000004dbdb7c23 */ /* 0x000fe200080108e4 */
[----:B------:R-:W-:Y:S01]  /*3770*/  MUFU.EX2 R209, R209 ;  /* 0x000000d100d17308 */ /* 0x000fe20000000800 */
[----:B------:R-:W1:Y:S01]  /*3780*/  SHFL.IDX PT, R228, R15, R117, 0x1f ;  /* 0x00001f750fe47589 */ /* 0x000e6200000e0000 */
[--C-:B-----5:R-:W-:Y:S01]  /*3790*/  FFMA.FTZ R119, R197, UR4, -R24.reuse ;  /* 0x00000004c5777c23 */ /* 0x120fe20008010818 */
[----:B------:R-:W-:Y:S01]  /*37a0*/  FFMA.FTZ R224, R224, UR4, -R24 ;  /* 0x00000004e0e07c23 */ /* 0x000fe20008010818 */
[----:B------:R-:W-:-:S02]  /*37b0*/  VIADD R197, R9, 0x14 ;  /* 0x0000001409c57836 */ /* 0x000fc40000000000 */
[--C-:B---3--:R-:W-:Y:S01]  /*37c0*/  FFMA.FTZ R103, R103, UR4, -R227.reuse ;  /* 0x0000000467677c23 */ /* 0x108fe200080108e3 */
[----:B------:R-:W-:Y:S01]  /*37d0*/  FFMA.FTZ R215, R215, UR4, -R227 ;  /* 0x00000004d7d77c23 */ /* 0x000fe200080108e3 */
[----:B------:R2:W-:Y:S01]  /*37e0*/  MUFU.EX2 R24, R198 ;  /* 0x000000c600187308 */ /* 0x0005e20000000800 */
[----:B------:R-:W3:Y:S04]  /*37f0*/  SHFL.IDX PT, R231, R17, R197, 0x1f ;  /* 0x00001fc511e77589 */ /* 0x000ee800000e0000 */
[----:B------:R-:W4:Y:S01]  /*3800*/  SHFL.IDX PT, R225, R15, R197, 0x1f ;  /* 0x00001fc50fe17589 */ /* 0x000f2200000e0000 */
[----:B------:R-:W-:Y:S01]  /*3810*/  FMUL.FTZ R195, R19, R195 ;  /* 0x000000c313c37220 */ /* 0x000fe20000410000 */
[----:B------:R-:W-:Y:S01]  /*3820*/  FADD.FTZ R232, R31, -R232 ;  /* 0x800000e81fe87221 */ /* 0x000fe20000010000 */
[----:B------:R-:W-:Y:S01]  /*3830*/  FADD.FTZ R27, R27, -R234 ;  /* 0x800000ea1b1b7221 */ /* 0x000fe20000010000 */
[----:B--2---:R-:W-:-:S02]  /*3840*/  VIADD R198, R9, 0x18 ;  /* 0x0000001809c67836 */ /* 0x004fc40000000000 */
[--C-:B------:R-:W-:Y:S01]  /*3850*/  FADD.FTZ R32, R32, -R233.reuse ;  /* 0x800000e920207221 */ /* 0x100fe20000010000 */
[----:B------:R-:W-:Y:S01]  /*3860*/  FADD.FTZ R34, R34, -R233 ;  /* 0x800000e922227221 */ /* 0x000fe20000010000 */
[----:B------:R-:W-:Y:S01]  /*3870*/  FFMA.FTZ R77, -R77, R77, 1 ;  /* 0x3f8000004d4d7423 */ /* 0x000fe2000001014d */
[----:B------:R-:W-:Y:S01]  /*3880*/  FFMA.FTZ R76, -R76, R76, 1 ;  /* 0x3f8000004c4c7423 */ /* 0x000fe2000001014c */
[----:B------:R-:W2:Y:S01]  /*3890*/  SHFL.IDX PT, R226, R17, R198, 0x1f ;  /* 0x00001fc611e27589 */ /* 0x000ea200000e0000 */
[----:B------:R-:W-:Y:S01]  /*38a0*/  MUFU.EX2 R92, R92 ;  /* 0x0000005c005c7308 */ /* 0x000fe20000000800 */
[--C-:B-1----:R-:W-:Y:S02]  /*38b0*/  FFMA.FTZ R204, R204, UR4, -R228.reuse ;  /* 0x00000004cccc7c23 */ /* 0x102fe400080108e4 */
[----:B------:R-:W1:Y:S04]  /*38c0*/  SHFL.IDX PT, R17, R15, R193, 0x1f ;  /* 0x00001fc10f117589 */ /* 0x000e6800000e0000 */
[----:B------:R-:W-:Y:S01]  /*38d0*/  SHFL.IDX PT, R227, R14, R198, 0x1f ;  /* 0x00001fc60ee37589 */ /* 0x000fe200000e0000 */
[----:B------:R-:W-:Y:S01]  /*38e0*/  MUFU.EX2 R207, R207 ;  /* 0x000000cf00cf7308 */ /* 0x000fe20000000800 */
[--C-:B---3--:R-:W-:Y:S01]  /*38f0*/  FFMA.FTZ R93, R93, UR4, -R231.reuse ;  /* 0x000000045d5d7c23 */ /* 0x108fe200080108e7 */
[----:B------:R-:W-:Y:S01]  /*3900*/  FFMA.FTZ R208, R208, UR4, -R231 ;  /* 0x00000004d0d07c23 */ /* 0x000fe200080108e7 */
[----:B------:R-:W-:Y:S01]  /*3910*/  FFMA.FTZ R231, R96, UR4, -R228 ;  /* 0x0000000460e77c23 */ /* 0x000fe200080108e4 */
[--C-:B----4-:R-:W-:Y:S01]  /*3920*/  FFMA.FTZ R99, R99, UR4, -R225.reuse ;  /* 0x0000000463637c23 */ /* 0x110fe200080108e1 */
[----:B------:R-:W-:Y:S01]  /*3930*/  FFMA.FTZ R217, R217, UR4, -R225 ;  /* 0x00000004d9d97c23 */ /* 0x000fe200080108e1 */
[----:B------:R-:W3:Y:S02]  /*3940*/  SHFL.IDX PT, R228, R14, R193, 0x1f ;  /* 0x00001fc10ee47589 */ /* 0x000ee400000e0000 */
[----:B------:R-:W4:Y:S02]  /*3950*/  MUFU.EX2 R19, R224 ;  /* 0x000000e000137308 */ /* 0x000f240000000800 */
[----:B------:R-:W5:Y:S01]  /*3960*/  SHFL.IDX PT, R225, R14, R199, 0x1f ;  /* 0x00001fc70ee17589 */ /* 0x000f6200000e0000 */
[--C-:B--2---:R-:W-:Y:S01]  /*3970*/  FFMA.FTZ R95, R95, UR4, -R226.reuse ;  /* 0x000000045f5f7c23 */ /* 0x104fe200080108e2 */
[----:B------:R-:W-:-:S04]  /*3980*/  FFMA.FTZ R205, R205, UR4, -R226 ;  /* 0x00000004cdcd7c23 */ /* 0x000fc800080108e2 */
[----:B------:R-:W2:Y:S01]  /*3990*/  MUFU.EX2 R31, R219 ;  /* 0x000000db001f7308 */ /* 0x000ea20000000800 */
[----:B------:R-:W4:Y:S01]  /*39a0*/  SHFL.IDX PT, R226, R15, R199, 0x1f ;  /* 0x00001fc70fe27589 */ /* 0x000f2200000e0000 */
[--C-:B-1----:R-:W-:Y:S01]  /*39b0*/  FFMA.FTZ R222, R98, UR4, -R17.reuse ;  /* 0x0000000462de7c23 */ /* 0x102fe20008010811 */
[----:B------:R-:W-:Y:S02]  /*39c0*/  FFMA.FTZ R203, R203, UR4, -R17 ;  /* 0x00000004cbcb7c23 */ /* 0x000fe40008010811 */
[----:B------:R-:W1:Y:S03]  /*39d0*/  SHFL.IDX PT, R98, R15, R198, 0x1f ;  /* 0x00001fc60f627589 */ /* 0x000e6600000e0000 */
[----:B------:R5:W-:Y:S01]  /*39e0*/  MUFU.EX2 R96, R222 ;  /* 0x000000de00607308 */ /* 0x000be20000000800 */
[----:B---3--:R-:W-:-:S07]  /*39f0*/  FFMA.FTZ R102, R102, UR4, -R228 ;  /* 0x0000000466667c23 */ /* 0x008fce00080108e4 */
[----:B------:R3:W-:Y:S01]  /*3a00*/  MUFU.EX2 R17, R229 ;  /* 0x000000e500117308 */ /* 0x0007e20000000800 */
[----:B-----5:R-:W5:Y:S01]  /*3a10*/  SHFL.IDX PT, R222, R14, R9, 0x1f ;  /* 0x00001f090ede7589 */ /* 0x020f6200000e0000 */
[----:B------:R-:W-:Y:S01]  /*3a20*/  FFMA.FTZ R216, R216, UR4, -R228 ;  /* 0x00000004d8d87c23 */ /* 0x000fe200080108e4 */
[--C-:B------:R-:W-:Y:S01]  /*3a30*/  FFMA.FTZ R220, R220, UR4, -R225.reuse ;  /* 0x00000004dcdc7c23 */ /* 0x100fe200080108e1 */
[----:B------:R-:W-:Y:S01]  /*3a40*/  FFMA.FTZ R212, R212, UR4, -R225 ;  /* 0x00000004d4d47c23 */ /* 0x000fe200080108e1 */
[----:B------:R-:W-:Y:S02]  /*3a50*/  FSEL R225, R191, -INF , !P5 ;  /* 0xff800000bfe17808 */ /* 0x000fe40006800000 */
[----:B------:R-:W-:Y:S01]  /*3a60*/  FSEL R228, R192, -INF , !P1 ;  /* 0xff800000c0e47808 */ /* 0x000fe20004800000 */
[----:B------:R-:W-:Y:S01]  /*3a70*/  MUFU.EX2 R95, R95 ;  /* 0x0000005f005f7308 */ /* 0x000fe20000000800 */
[--C-:B----4-:R-:W-:Y:S01]  /*3a80*/  FFMA.FTZ R230, R230, UR4, -R226.reuse ;  /* 0x00000004e6e67c23 */ /* 0x110fe200080108e2 */
[----:B------:R-:W-:Y:S01]  /*3a90*/  FFMA.FTZ R218, R218, UR4, -R226 ;  /* 0x00000004dada7c23 */ /* 0x000fe200080108e2 */
[----:B---3--:R3:W4:Y:S01]  /*3aa0*/  SHFL.IDX PT, R229, R15, R200, 0x1f ;  /* 0x00001fc80fe57589 */ /* 0x00872200000e0000 */
[--C-:B------:R-:W-:Y:S01]  /*3ab0*/  FFMA.FTZ R228, R228, UR4, -R227.reuse ;  /* 0x00000004e4e47c23 */ /* 0x100fe200080108e3 */
[--C-:B-1----:R-:W-:Y:S01]  /*3ac0*/  FFMA.FTZ R100, R100, UR4, -R98.reuse ;  /* 0x0000000464647c23 */ /* 0x102fe20008010862 */
[----:B------:R-:W-:Y:S01]  /*3ad0*/  FFMA.FTZ R213, R213, UR4, -R98 ;  /* 0x00000004d5d57c23 */ /* 0x000fe20008010862 */
[----:B------:R-:W1:Y:S01]  /*3ae0*/  SHFL.IDX PT, R226, R14, R118, 0x1f ;  /* 0x00001f760ee27589 */ /* 0x000e6200000e0000 */
[----:B------:R2:W-:Y:S08]  /*3af0*/  MUFU.EX2 R98, R230 ;  /* 0x000000e600627308 */ /* 0x0005f00000000800 */
[----:B---3--:R3:W-:Y:S01]  /*3b00*/  MUFU.EX2 R15, R231 ;  /* 0x000000e7000f7308 */ /* 0x0087e20000000800 */
[--C-:B-----5:R-:W-:Y:S01]  /*3b10*/  FFMA.FTZ R101, R101, UR4, -R222.reuse ;  /* 0x0000000465657c23 */ /* 0x120fe200080108de */
[----:B------:R-:W-:Y:S01]  /*3b20*/  FFMA.FTZ R214, R214, UR4, -R222 ;  /* 0x00000004d6d67c23 */ /* 0x000fe200080108de */
[----:B--2---:R-:W-:Y:S01]  /*3b30*/  FSEL R230, R196, -INF , !P2 ;  /* 0xff800000c4e67808 */ /* 0x004fe20005000000 */
[----:B------:R-:W2:Y:S04]  /*3b40*/  SHFL.IDX PT, R222, R14, R197, 0x1f ;  /* 0x00001fc50ede7589 */ /* 0x000ea800000e0000 */
[----:B------:R-:W-:Y:S01]  /*3b50*/  FFMA.FTZ R227, R230, UR4, -R227 ;  /* 0x00000004e6e37c23 */ /* 0x000fe200080108e3 */
[----:B---3--:R-:W-:Y:S01]  /*3b60*/  SHFL.IDX PT, R231, R190, R117, 0x1f ;  /* 0x00001f75bee77589 */ /* 0x008fe200000e0000 */
[----:B------:R-:W-:Y:S01]  /*3b70*/  FFMA.FTZ R219, -R18, R18, 1 ;  /* 0x3f80000012db7423 */ /* 0x000fe20000010112 */
[--C-:B----4-:R-:W-:Y:S01]  /*3b80*/  FFMA.FTZ R223, R223, UR4, -R229.reuse ;  /* 0x00000004dfdf7c23 */ /* 0x110fe200080108e5 */
[----:B------:R-:W-:Y:S01]  /*3b90*/  FFMA.FTZ R211, R211, UR4, -R229 ;  /* 0x00000004d3d37c23 */ /* 0x000fe200080108e5 */
[----:B------:R-:W-:Y:S01]  /*3ba0*/  FSEL R229, R115, -INF , !P6 ;  /* 0xff80000073e57808 */ /* 0x000fe20007000000 */
[----:B------:R-:W-:Y:S01]  /*3bb0*/  SHFL.IDX PT, R230, R190, R197, 0x1f ;  /* 0x00001fc5bee67589 */ /* 0x000fe200000e0000 */
[--C-:B-1----:R-:W-:Y:S01]  /*3bc0*/  FFMA.FTZ R235, R235, UR4, -R226.reuse ;  /* 0x00000004ebeb7c23 */ /* 0x102fe200080108e2 */
[----:B------:R-:W-:Y:S01]  /*3bd0*/  FFMA.FTZ R210, R210, UR4, -R226 ;  /* 0x00000004d2d27c23 */ /* 0x000fe200080108e2 */
[----:B------:R-:W-:Y:S01]  /*3be0*/  FMUL.FTZ R32, R94, R32 ;  /* 0x000000205e207220 */ /* 0x000fe20000410000 */
[----:B------:R1:W3:Y:S01]  /*3bf0*/  SHFL.IDX PT, R226, R14, R200, 0x1f ;  /* 0x00001fc80ee27589 */ /* 0x0002e200000e0000 */
[----:B------:R4:W-:Y:S08]  /*3c00*/  MUFU.EX2 R13, R235 ;  /* 0x000000eb000d7308 */ /* 0x0009f00000000800 */
[----:B------:R-:W-:Y:S01]  /*3c10*/  MUFU.EX2 R93, R93 ;  /* 0x0000005d005d7308 */ /* 0x000fe20000000800 */
[----:B----4-:R-:W4:Y:S07]  /*3c20*/  LDL R235, [R1+0x10] ;  /* 0x0000100001eb7983 */ /* 0x010f2e0000100800 */
[----:B-1----:R2:W-:Y:S08]  /*3c30*/  MUFU.EX2 R14, R223 ;  /* 0x000000df000e7308 */ /* 0x0025f00000000800 */
[----:B------:R-:W-:Y:S01]  /*3c40*/  MUFU.EX2 R208, R208 ;  /* 0x000000d000d07308 */ /* 0x000fe20000000800 */
[--C-:B--2---:R-:W-:Y:S01]  /*3c50*/  FFMA.FTZ R223, R225, UR4, -R222.reuse ;  /* 0x00000004e1df7c23 */ /* 0x104fe200080108de */
[----:B------:R-:W-:Y:S01]  /*3c60*/  FFMA.FTZ R222, R229, UR4, -R222 ;  /* 0x00000004e5de7c23 */ /* 0x000fe200080108de */
[----:B------:R-:W-:-:S02]  /*3c70*/  FSEL R225, R194, -INF , !P3 ;  /* 0xff800000c2e17808 */ /* 0x000fc40005800000 */
[----:B------:R-:W-:-:S03]  /*3c80*/  FSEL R229, R201, -INF , !P4 ;  /* 0xff800000c9e57808 */ /* 0x000fc60006000000 */
[--C-:B---3--:R-:W-:Y:S01]  /*3c90*/  FFMA.FTZ R225, R225, UR4, -R226.reuse ;  /* 0x00000004e1e17c23 */ /* 0x108fe200080108e2 */
[----:B------:R-:W-:Y:S01]  /*3ca0*/  FFMA.FTZ R78, -R78, R78, 1 ;  /* 0x3f8000004e4e7423 */ /* 0x000fe2000001014e */
[----:B------:R-:W-:Y:S01]  /*3cb0*/  FFMA.FTZ R226, R229, UR4, -R226 ;  /* 0x00000004e5e27c23 */ /* 0x000fe200080108e2 */
[----:B------:R-:W-:Y:S01]  /*3cc0*/  FFMA.FTZ R80, -R80, R80, 1 ;  /* 0x3f80000050507423 */ /* 0x000fe20000010150 */
[----:B------:R-:W-:Y:S01]  /*3cd0*/  SHFL.IDX PT, R229, R190, R198, 0x1f ;  /* 0x00001fc6bee57589 */ /* 0x000fe200000e0000 */
[----:B------:R-:W-:Y:S03]  /*3ce0*/  MUFU.EX2 R203, R203 ;  /* 0x000000cb00cb7308 */ /* 0x000fe60000000800 */
[----:B------:R-:W1:Y:S01]  /*3cf0*/  SHFL.IDX PT, R190, R190, R200, 0x1f ;  /* 0x00001fc8bebe7589 */ /* 0x000e6200000e0000 */
[----:B------:R-:W-:-:S04]  /*3d00*/  FADD.FTZ R28, R28, -R231 ;  /* 0x800000e71c1c7221 */ /* 0x000fc80000010000 */
[----:B------:R-:W2:Y:S01]  /*3d10*/  MUFU.EX2 R18, R221 ;  /* 0x000000dd00127308 */ /* 0x000ea20000000800 */
[----:B------:R-:W-:-:S07]  /*3d20*/  FADD.FTZ R30, R30, -R231 ;  /* 0x800000e71e1e7221 */ /* 0x000fce0000010000 */
        /* <DEDUP_REMOVED lines=12> */
[----:B------:R-:W-:Y:S01]  /*3df0*/  FFMA.FTZ R27, -R22, R22, 1 ;  /* 0x3f800000161b7423 */ /* 0x000fe20000010116 */
[----:B------:R-:W-:Y:S01]  /*3e00*/  FFMA.FTZ R22, -R23, R23, 1 ;  /* 0x3f80000017167423 */ /* 0x000fe20000010117 */
[----:B------:R-:W-:Y:S01]  /*3e10*/  FMUL.FTZ R23, R31, R30 ;  /* 0x0000001e1f177220 */ /* 0x000fe20000410000 */
[----:B------:R-:W-:-:S02]  /*3e20*/  FMUL.FTZ R28, R26, R29 ;  /* 0x0000001d1a1c7220 */ /* 0x000fc40000410000 */
[----:B------:R-:W-:Y:S01]  /*3e30*/  MUFU.EX2 R100, R100 ;  /* 0x0000006400647308 */ /* 0x000fe20000000800 */
[----:B------:R-:W-:Y:S01]  /*3e40*/  FMUL.FTZ R22, R22, R23 ;  /* 0x0000001716167220 */ /* 0x000fe20000410000 */
[----:B------:R-:W-:Y:S01]  /*3e50*/  FMUL.FTZ R23, R27, R28 ;  /* 0x0000001c1b177220 */ /* 0x000fe20000410000 */
[----:B--2---:R-:W-:Y:S01]  /*3e60*/  FMUL.FTZ R27, R18, R232 ;  /* 0x000000e8121b7220 */ /* 0x004fe20000410000 */
[----:B------:R-:W-:-:S04]  /*3e70*/  FFMA.FTZ R30, -R72, R72, 1 ;  /* 0x3f800000481e7423 */ /* 0x000fc80000010148 */
[----:B------:R-:W-:Y:S01]  /*3e80*/  FMUL.FTZ R30, R30, R27 ;  /* 0x0000001b1e1e7220 */ /* 0x000fe20000410000 */
[----:B------:R-:W-:Y:S01]  /*3e90*/  MUFU.EX2 R213, R213 ;  /* 0x000000d500d57308 */ /* 0x000fe20000000800 */
[----:B------:R-:W-:-:S07]  /*3ea0*/  FFMA.FTZ R29, -R73, R73, 1 ;  /* 0x3f800000491d7423 */ /* 0x000fce0000010149 */
[----:B------:R-:W1:Y:S01]  /*3eb0*/  MUFU.EX2 R27, R205 ;  /* 0x000000cd001b7308 */ /* 0x000e620000000800 */
[----:B------:R-:W-:Y:S01]  /*3ec0*/  FMUL.FTZ R29, R29, R32 ;  /* 0x000000201d1d7220 */ /* 0x000fe20000410000 */
[--C-:B------:R-:W-:Y:S01]  /*3ed0*/  FADD.FTZ R36, R36, -R229.reuse ;  /* 0x800000e524247221 */ /* 0x100fe20000010000 */
[----:B------:R-:W-:Y:S01]  /*3ee0*/  FFMA.FTZ R32, -R75, R75, 1 ;  /* 0x3f8000004b207423 */ /* 0x000fe2000001014b */
[----:B------:R-:W-:Y:S01]  /*3ef0*/  FMUL.FTZ R73, R209, R34 ;  /* 0x00000022d1497220 */ /* 0x000fe20000410000 */
[----:B------:R-:W-:Y:S01]  /*3f00*/  FADD.FTZ R38, R38, -R229 ;  /* 0x800000e526267221 */ /* 0x000fe20000010000 */
[----:B------:R-:W-:Y:S02]  /*3f10*/  FMUL.FTZ R72, R95, R36 ;  /* 0x000000245f487220 */ /* 0x000fe40000410000 */
[----:B------:R-:W-:Y:S01]  /*3f20*/  FMUL.FTZ R32, R32, R73 ;  /* 0x0000004920207220 */ /* 0x000fe20000410000 */
[----:B------:R-:W-:Y:S01]  /*3f30*/  FFMA.FTZ R36, -R79, R79, 1 ;  /* 0x3f8000004f247423 */ /* 0x000fe2000001014f */
[----:B------:R-:W-:Y:S01]  /*3f40*/  MUFU.EX2 R206, R206 ;  /* 0x000000ce00ce7308 */ /* 0x000fe20000000800 */
[----:B-1----:R-:W-:Y:S01]  /*3f50*/  FMUL.FTZ R73, R27, R38 ;  /* 0x000000261b497220 */ /* 0x002fe20000410000 */
[----:B------:R-:W-:-:S06]  /*3f60*/  FMUL.FTZ R38, R77, R72 ;  /* 0x000000484d267220 */ /* 0x000fcc0000410000 */
[----:B------:R-:W-:Y:S01]  /*3f70*/  MUFU.EX2 R99, R99 ;  /* 0x0000006300637308 */ /* 0x000fe20000000800 */
[----:B------:R-:W1:Y:S01]  /*3f80*/  SHFL.IDX PT, R72, R12, R118, 0x1f ;  /* 0x00001f760c487589 */ /* 0x000e6200000e0000 */
[----:B------:R-:W-:-:S03]  /*3f90*/  FMUL.FTZ R36, R36, R73 ;  /* 0x0000004924247220 */ /* 0x000fc60000410000 */
[----:B------:R-:W2:Y:S01]  /*3fa0*/  SHFL.IDX PT, R73, R12, R198, 0x1f ;  /* 0x00001fc60c497589 */ /* 0x000ea200000e0000 */
[--C-:B------:R-:W-:Y:S01]  /*3fb0*/  FADD.FTZ R33, R33, -R230.reuse ;  /* 0x800000e621217221 */ /* 0x100fe20000010000 */
[----:B------:R-:W-:Y:S01]  /*3fc0*/  FADD.FTZ R35, R35, -R230 ;  /* 0x800000e623237221 */ /* 0x000fe20000010000 */
[----:B------:R-:W-:Y:S01]  /*3fd0*/  FFMA.FTZ R34, -R74, R74, 1 ;  /* 0x3f8000004a227423 */ /* 0x000fe2000001014a */
[----:B------:R-:W-:Y:S01]  /*3fe0*/  MUFU.EX2 R217, R217 ;  /* 0x000000d900d97308 */ /* 0x000fe20000000800 */
[----:B------:R-:W-:Y:S01]  /*3ff0*/  FMUL.FTZ R33, R93, R33 ;  /* 0x000000215d217220 */ /* 0x000fe20000410000 */
[----:B------:R-:W-:-:S03]  /*4000*/  FMUL.FTZ R35, R208, R35 ;  /* 0x00000023d0237220 */ /* 0x000fc60000410000 */
[----:B------:R-:W-:Y:S01]  /*4010*/  FMUL.FTZ R34, R34, R33 ;  /* 0x0000002122227220 */ /* 0x000fe20000410000 */
[----:B------:R-:W-:Y:S01]  /*4020*/  FMUL.FTZ R33, R76, R35 ;  /* 0x000000234c217220 */ /* 0x000fe20000410000 */
[----:B------:R-:W-:Y:S01]  /*4030*/  SHFL.IDX PT, R28, R12, R193, 0x1f ;  /* 0x00001fc10c1c7589 */ /* 0x000fe200000e0000 */
[----:B------:R-:W-:Y:S03]  /*4040*/  MUFU.EX2 R101, R101 ;  /* 0x0000006500657308 */ /* 0x000fe60000000800 */
[----:B------:R-:W3:Y:S04]  /*4050*/  SHFL.IDX PT, R35, R12, R9, 0x1f ;  /* 0x00001f090c237589 */ /* 0x000ee800000e0000 */
[----:B------:R-:W-:Y:S01]  /*4060*/  SHFL.IDX PT, R77, R12, R117, 0x1f ;  /* 0x00001f750c4d7589 */ /* 0x000fe200000e0000 */
[----:B------:R-:W-:Y:S01]  /*4070*/  FFMA.FTZ R87, -R87, R87, 1 ;  /* 0x3f80000057577423 */ /* 0x000fe20000010157 */
[----:B------:R-:W-:Y:S01]  /*4080*/  FFMA.FTZ R187, -R187, R187, 1 ;  /* 0x3f800000bbbb7423 */ /* 0x000fe200000101bb */
[----:B------:R-:W-:Y:S01]  /*4090*/  FFMA.FTZ R186, -R186, R186, 1 ;  /* 0x3f800000baba7423 */ /* 0x000fe200000101ba */
[----:B------:R-:W-:Y:S01]  /*40a0*/  SHFL.IDX PT, R75, R12, R199, 0x1f ;  /* 0x00001fc70c4b7589 */ /* 0x000fe200000e0000 */
[----:B------:R-:W-:Y:S03]  /*40b0*/  MUFU.EX2 R102, R102 ;  /* 0x0000006600667308 */ /* 0x000fe60000000800 */
[----:B------:R-:W5:Y:S04]  /*40c0*/  SHFL.IDX PT, R76, R12, R197, 0x1f ;  /* 0x00001fc50c4c7589 */ /* 0x000f6800000e0000 */
[----:B------:R1:W-:Y:S01]  /*40d0*/  SHFL.IDX PT, R74, R12, R200, 0x1f ;  /* 0x00001fc80c4a7589 */ /* 0x0003e200000e0000 */
[----:B------:R-:W-:Y:S01]  /*40e0*/  FFMA.FTZ R184, -R184, R184, 1 ;  /* 0x3f800000b8b87423 */ /* 0x000fe200000101b8 */
[----:B------:R-:W-:Y:S01]  /*40f0*/  MUFU.EX2 R119, R119 ;  /* 0x0000007700777308 */ /* 0x000fe20000000800 */
[----:B-1----:R-:W-:Y:S01]  /*4100*/  FADD.FTZ R12, R45, -R72 ;  /* 0x800000482d0c7221 */ /* 0x002fe20000010000 */
[----:B--2---:R-:W-:-:S06]  /*4110*/  FADD.FTZ R45, R52, -R73 ;  /* 0x80000049342d7221 */ /* 0x004fcc0000010000 */
[----:B------:R-:W-:Y:S01]  /*4120*/  MUFU.EX2 R103, R103 ;  /* 0x0000006700677308 */ /* 0x000fe20000000800 */
[----:B------:R1:W2:Y:S01]  /*4130*/  LDS R52, [R11+0x380] ;  /* 0x000380000b347984 */ /* 0x0002a20000000800 */
[----:B------:R-:W-:Y:S01]  /*4140*/  FMUL.FTZ R37, R92, R37 ;  /* 0x000000255c257220 */ /* 0x000fe20000410000 */
[----:B------:R-:W-:Y:S01]  /*4150*/  FMUL.FTZ R79, R207, R39 ;  /* 0x00000027cf4f7220 */ /* 0x000fe20000410000 */
[--C-:B---3--:R-:W-:Y:S02]  /*4160*/  FADD.FTZ R40, R40, -R35.reuse ;  /* 0x8000002328287221 */ /* 0x108fe40000010000 */
[----:B------:R-:W-:Y:S01]  /*4170*/  FMUL.FTZ R39, R78, R37 ;  /* 0x000000254e277220 */ /* 0x000fe20000410000 */
[----:B------:R-:W-:Y:S01]  /*4180*/  FMUL.FTZ R37, R80, R79 ;  /* 0x0000004f50257220 */ /* 0x000fe20000410000 */
[----:B------:R-:W-:Y:S02]  /*4190*/  FADD.FTZ R79, R42, -R35 ;  /* 0x800000232a4f7221 */ /* 0x000fe40000010000 */
[----:B------:R-:W3:Y:S01]  /*41a0*/  MUFU.EX2 R35, R202 ;  /* 0x000000ca00237308 */ /* 0x000ee20000000800 */
[--C-:B------:R-:W-:Y:S01]  /*41b0*/  FADD.FTZ R41, R41, -R28.reuse ;  /* 0x8000001c29297221 */ /* 0x100fe20000010000 */
[----:B------:R-:W-:Y:S01]  /*41c0*/  FADD.FTZ R28, R43, -R28 ;  /* 0x8000001c2b1c7221 */ /* 0x000fe20000010000 */
[----:B-----5:R-:W-:Y:S01]  /*41d0*/  FADD.FTZ R42, R49, -R76 ;  /* 0x8000004c312a7221 */ /* 0x020fe20000010000 */
[--C-:B------:R-:W-:Y:S01]  /*41e0*/  FADD.FTZ R43, R48, -R75.reuse ;  /* 0x8000004b302b7221 */ /* 0x100fe20000010000 */
[----:B------:R-:W-:Y:S01]  /*41f0*/  FADD.FTZ R72, R47, -R72 ;  /* 0x800000482f487221 */ /* 0x000fe20000010000 */
[----:B------:R-:W-:Y:S01]  /*4200*/  FMUL.FTZ R49, R203, R28 ;  /* 0x0000001ccb317220 */ /* 0x000fe20000410000 */
[----:B------:R-:W-:Y:S01]  /*4210*/  FADD.FTZ R75, R50, -R75 ;  /* 0x8000004b324b7221 */ /* 0x000fe20000010000 */
[----:B------:R-:W-:-:S02]  /*4220*/  FADD.FTZ R76, R51, -R76 ;  /* 0x8000004c334c7221 */ /* 0x000fc40000010000 */
[----:B-1----:R-:W-:Y:S01]  /*4230*/  FMUL.FTZ R11, R84, R49 ;  /* 0x00000031540b7220 */ /* 0x002fe20000410000 */
[----:B------:R-:W-:Y:S01]  /*4240*/  FMUL.FTZ R49, R97, R12 ;  /* 0x0000000c61317220 */ /* 0x000fe20000410000 */
[----:B------:R-:W-:Y:S01]  /*4250*/  FFMA.FTZ R51, -R88, R88, 1 ;  /* 0x3f80000058337423 */ /* 0x000fe20000010158 */
[----:B------:R-:W-:Y:S01]  /*4260*/  FMUL.FTZ R12, R218, R75 ;  /* 0x0000004bda0c7220 */ /* 0x000fe20000410000 */
[----:B---3--:R-:W-:-:S04]  /*4270*/  FMUL.FTZ R72, R35, R72 ;  /* 0x0000004823487220 */ /* 0x008fc80000410000 */
[----:B------:R-:W-:Y:S01]  /*4280*/  FMUL.FTZ R51, R51, R72 ;  /* 0x0000004833337220 */ /* 0x000fe20000410000 */
[--C-:B------:R-:W-:Y:S01]  /*4290*/  FADD.FTZ R44, R44, -R77.reuse ;  /* 0x8000004d2c2c7221 */ /* 0x100fe20000010000 */
[----:B--2---:R-:W1:Y:S04]  /*42a0*/  SHFL.IDX PT, R75, R52, R9, 0x1f ;  /* 0x00001f09344b7589 */ /* 0x004e6800000e0000 */
[----:B------:R-:W2:Y:S01]  /*42b0*/  SHFL.IDX PT, R72, R52, R193, 0x1f ;  /* 0x00001fc134487589 */ /* 0x000ea200000e0000 */
[----:B------:R-:W-:Y:S01]  /*42c0*/  FADD.FTZ R77, R46, -R77 ;  /* 0x8000004d2e4d7221 */ /* 0x000fe20000010000 */
[----:B------:R-:W-:Y:S01]  /*42d0*/  FFMA.FTZ R46, -R81, R81, 1 ;  /* 0x3f800000512e7423 */ /* 0x000fe20000010151 */
[----:B------:R-:W-:Y:S01]  /*42e0*/  FMUL.FTZ R47, R17, R40 ;  /* 0x00000028112f7220 */ /* 0x000fe20000410000 */
[----:B------:R-:W3:Y:S04]  /*42f0*/  SHFL.IDX PT, R118, R52, R118, 0x1f ;  /* 0x00001f7634767589 */ /* 0x000ee800000e0000 */
[----:B------:R-:W5:Y:S01]  /*4300*/  SHFL.IDX PT, R199, R52, R199, 0x1f ;  /* 0x00001fc734c77589 */ /* 0x000f6200000e0000 */
[----:B------:R-:W-:Y:S01]  /*4310*/  FMUL.FTZ R46, R46, R47 ;  /* 0x0000002f2e2e7220 */ /* 0x000fe20000410000 */
[----:B------:R-:W-:Y:S01]  /*4320*/  FFMA.FTZ R47, -R85, R85, 1 ;  /* 0x3f800000552f7423 */ /* 0x000fe20000010155 */
[----:B------:R-:W-:Y:S01]  /*4330*/  FMUL.FTZ R44, R15, R44 ;  /* 0x0000002c0f2c7220 */ /* 0x000fe20000410000 */
[----:B------:R-:W5:Y:S01]  /*4340*/  SHFL.IDX PT, R200, R52, R200, 0x1f ;  /* 0x00001fc834c87589 */ /* 0x000f6200000e0000 */
[--C-:B------:R-:W-:Y:S01]  /*4350*/  FADD.FTZ R53, R53, -R74.reuse ;  /* 0x8000004a35357221 */ /* 0x100fe20000010000 */
[----:B------:R-:W-:Y:S01]  /*4360*/  FADD.FTZ R55, R55, -R74 ;  /* 0x8000004a37377221 */ /* 0x000fe20000010000 */
[----:B------:R-:W-:Y:S01]  /*4370*/  FMUL.FTZ R28, R204, R77 ;  /* 0x0000004dcc1c7220 */ /* 0x000fe20000410000 */
[----:B------:R-:W-:Y:S01]  /*4380*/  FADD.FTZ R54, R54, -R73 ;  /* 0x8000004936367221 */ /* 0x000fe20000010000 */
[----:B------:R-:W4:Y:S01]  /*4390*/  SHFL.IDX PT, R74, R52, R197, 0x1f ;  /* 0x00001fc5344a7589 */ /* 0x000f2200000e0000 */
[----:B------:R-:W-:Y:S01]  /*43a0*/  FMUL.FTZ R47, R47, R44 ;  /* 0x0000002c2f2f7220 */ /* 0x000fe20000410000 */
[----:B------:R-:W-:Y:S01]  /*43b0*/  FMUL.FTZ R44, R87, R28 ;  /* 0x0000001c572c7220 */ /* 0x000fe20000410000 */
[----:B------:R-:W-:Y:S01]  /*43c0*/  FFMA.FTZ R48, -R86, R86, 1 ;  /* 0x3f80000056307423 */ /* 0x000fe20000010156 */
[----:B------:R-:W-:Y:S01]  /*43d0*/  FFMA.FTZ R50, -R89, R89, 1 ;  /* 0x3f80000059327423 */ /* 0x000fe20000010159 */
[----:B------:R-:W-:Y:S01]  /*43e0*/  FMUL.FTZ R43, R98, R43 ;  /* 0x0000002b622b7220 */ /* 0x000fe20000410000 */
[----:B------:R-:W4:Y:S01]  /*43f0*/  SHFL.IDX PT, R117, R52, R117, 0x1f ;  /* 0x00001f7534757589 */ /* 0x000f2200000e0000 */
[----:B------:R-:W-:Y:S01]  /*4400*/  FMUL.FTZ R28, R100, R45 ;  /* 0x0000002d641c7220 */ /* 0x000fe20000410000 */
[----:B------:R-:W-:Y:S01]  /*4410*/  FMUL.FTZ R54, R213, R54 ;  /* 0x00000036d5367220 */ /* 0x000fe20000410000 */
[----:B------:R-:W5:Y:S01]  /*4420*/  MUFU.EX2 R212, R212 ;  /* 0x000000d400d47308 */ /* 0x000f620000000800 */
[----:B------:R2:W4:Y:S01]  /*4430*/  SHFL.IDX PT, R77, R52, R198, 0x1f ;  /* 0x00001fc6344d7589 */ /* 0x00052200000e0000 */
[----:B------:R-:W-:Y:S01]  /*4440*/  FMUL.FTZ R45, R14, R53 ;  /* 0x000000350e2d7220 */ /* 0x000fe20000410000 */
[--C-:B-1----:R-:W-:Y:S01]  /*4450*/  FADD.FTZ R56, R56, -R75.reuse ;  /* 0x8000004b38387221 */ /* 0x102fe20000010000 */
[----:B------:R-:W-:Y:S01]  /*4460*/  FMUL.FTZ R40, R206, R79 ;  /* 0x0000004fce287220 */ /* 0x000fe20000410000 */
[----:B------:R-:W-:Y:S01]  /*4470*/  FMUL.FTZ R48, R48, R49 ;  /* 0x0000003130307220 */ /* 0x000fe20000410000 */
[----:B------:R-:W-:Y:S01]  /*4480*/  FMUL.FTZ R50, R50, R43 ;  /* 0x0000002b32327220 */ /* 0x000fe20000410000 */
[----:B------:R-:W-:Y:S01]  /*4490*/  FFMA.FTZ R49, -R91, R91, 1 ;  /* 0x3f8000005b317423 */ /* 0x000fe2000001015b */
[----:B------:R-:W1:Y:S01]  /*44a0*/  MUFU.EX2 R214, R214 ;  /* 0x000000d600d67308 */ /* 0x000e620000000800 */
[----:B------:R-:W-:Y:S01]  /*44b0*/  FFMA.FTZ R73, -R90, R90, 1 ;  /* 0x3f8000005a497423 */ /* 0x000fe2000001015a */
[----:B------:R-:W-:Y:S01]  /*44c0*/  FMUL.FTZ R42, R99, R42 ;  /* 0x0000002a632a7220 */ /* 0x000fe20000410000 */
[----:B--2---:R-:W-:Y:S01]  /*44d0*/  FMUL.FTZ R52, R187, R54 ;  /* 0x00000036bb347220 */ /* 0x004fe20000410000 */
[----:B------:R-:W-:Y:S01]  /*44e0*/  FMUL.FTZ R43, R217, R76 ;  /* 0x0000004cd92b7220 */ /* 0x000fe20000410000 */
[----:B------:R-:W-:Y:S01]  /*44f0*/  FMUL.FTZ R54, R186, R45 ;  /* 0x0000002dba367220 */ /* 0x000fe20000410000 */
[----:B------:R-:W-:Y:S01]  /*4500*/  FADD.FTZ R79, R58, -R75 ;  /* 0x8000004b3a4f7221 */ /* 0x000fe20000010000 */
[--C-:B------:R-:W-:Y:S01]  /*4510*/  FADD.FTZ R81, R57, -R72.reuse ;  /* 0x8000004839517221 */ /* 0x100fe20000010000 */
[----:B------:R-:W2:Y:S01]  /*4520*/  MUFU.EX2 R225, R225 ;  /* 0x000000e100e17308 */ /* 0x000ea20000000800 */
[----:B------:R-:W-:Y:S01]  /*4530*/  FADD.FTZ R58, R59, -R72 ;  /* 0x800000483b3a7221 */ /* 0x000fe20000010000 */
[----:B------:R-:W-:Y:S01]  /*4540*/  FMUL.FTZ R45, R101, R56 ;  /* 0x00000038652d7220 */ /* 0x000fe20000410000 */
[----:B------:R-:W-:Y:S01]  /*4550*/  FFMA.FTZ R72, -R189, R189, 1 ;  /* 0x3f800000bd487423 */ /* 0x000fe200000101bd */
[----:B------:R-:W-:Y:S01]  /*4560*/  FMUL.FTZ R49, R49, R12 ;  /* 0x0000000c31317220 */ /* 0x000fe20000410000 */
[----:B------:R-:W-:-:S03]  /*4570*/  FMUL.FTZ R73, R73, R42 ;  /* 0x0000002a49497220 */ /* 0x000fc60000410000 */
[----:B------:R-:W2:Y:S01]  /*4580*/  MUFU.EX2 R220, R220 ;  /* 0x000000dc00dc7308 */ /* 0x000ea20000000800 */
[----:B------:R-:W-:Y:S01]  /*4590*/  FMUL.FTZ R42, R184, R43 ;  /* 0x0000002bb82a7220 */ /* 0x000fe20000410000 */
[----:B------:R-:W-:Y:S01]  /*45a0*/  FMUL.FTZ R72, R72, R45 ;  /* 0x0000002d48487220 */ /* 0x000fe20000410000 */
[----:B---3--:R-:W-:Y:S01]  /*45b0*/  FADD.FTZ R78, R61, -R118 ;  /* 0x800000763d4e7221 */ /* 0x008fe20000010000 */
[----:B------:R-:W-:Y:S01]  /*45c0*/  FFMA.FTZ R185, -R185, R185, 1 ;  /* 0x3f800000b9b97423 */ /* 0x000fe200000101b9 */
[----:B-----5:R-:W-:-:S03]  /*45d0*/  FADD.FTZ R61, R66, -R199 ;  /* 0x800000c7423d7221 */ /* 0x020fc60000010000 */
[----:B------:R-:W3:Y:S01]  /*45e0*/  MUFU.EX2 R12, R211 ;  /* 0x000000d3000c7308 */ /* 0x000ee20000000800 */
[----:B------:R-:W-:Y:S01]  /*45f0*/  FMUL.FTZ R53, R185, R28 ;  /* 0x0000001cb9357220 */ /* 0x000fe20000410000 */
[----:B------:R-:W-:-:S06]  /*4600*/  FFMA.FTZ R114, -R114, R114, 1 ;  /* 0x3f80000072727423 */ /* 0x000fcc0000010172 */
[----:B------:R-:W5:Y:S01]  /*4610*/  MUFU.EX2 R43, R216 ;  /* 0x000000d8002b7308 */ /* 0x000f620000000800 */
[----:B------:R-:W-:-:S07]  /*4620*/  FMUL.FTZ R61, R212, R61 ;  /* 0x0000003dd43d7220 */ /* 0x000fce0000410000 */
[----:B------:R-:W5:Y:S01]  /*4630*/  MUFU.EX2 R215, R215 ;  /* 0x000000d700d77308 */ /* 0x000f620000000800 */
[----:B------:R-:W-:-:S07]  /*4640*/  FFMA.FTZ R83, -R83, R83, 1 ;  /* 0x3f80000053537423 */ /* 0x000fce0000010153 */
[----:B------:R-:W5:Y:S01]  /*4650*/  MUFU.EX2 R210, R210 ;  /* 0x000000d200d27308 */ /* 0x000f620000000800 */
[----:B------:R-:W-:-:S07]  /*4660*/  FADD.FTZ R28, R69, -R200 ;  /* 0x800000c8451c7221 */ /* 0x000fce0000010000 */
[----:B------:R-:W5:Y:S01]  /*4670*/  MUFU.EX2 R223, R223 ;  /* 0x000000df00df7308 */ /* 0x000f620000000800 */
[----:B------:R-:W-:-:S07]  /*4680*/  FADD.FTZ R59, R64, -R199 ;  /* 0x800000c7403b7221 */ /* 0x000fce0000010000 */
[----:B------:R-:W-:Y:S08]  /*4690*/  MUFU.EX2 R228, R228 ;  /* 0x000000e400e47308 */ /* 0x000ff00000000800 */
[----:B------:R-:W5:Y:S08]  /*46a0*/  MUFU.EX2 R45, R222 ;  /* 0x000000de002d7308 */ /* 0x000f700000000800 */
[----:B------:R-:W5:Y:S08]  /*46b0*/  MUFU.EX2 R227, R227 ;  /* 0x000000e300e37308 */ /* 0x000f700000000800 */
[----:B------:R-:W5:Y:S01]  /*46c0*/  MUFU.EX2 R226, R226 ;  /* 0x000000e200e27308 */ /* 0x000f620000000800 */
[----:B------:R-:W-:Y:S01]  /*46d0*/  FADD.FTZ R25, R25, -R234 ;  /* 0x800000ea19197221 */ /* 0x000fe20000010000 */
[--C-:B----4-:R-:W-:Y:S01]  /*46e0*/  FADD.FTZ R64, R65, -R74.reuse ;  /* 0x8000004a41407221 */ /* 0x110fe20000010000 */
[----:B------:R-:W-:Y:S01]  /*46f0*/  FADD.FTZ R66, R67, -R74 ;  /* 0x8000004a43427221 */ /* 0x000fe20000010000 */
[----:B------:R-:W-:Y:S01]  /*4700*/  FFMA.FTZ R74, -R106, R106, 1 ;  /* 0x3f8000006a4a7423 */ /* 0x000fe2000001016a */
[----:B-1----:R-:W-:Y:S01]  /*4710*/  FMUL.FTZ R79, R214, R79 ;  /* 0x0000004fd64f7220 */ /* 0x002fe20000410000 */
[----:B------:R-:W-:Y:S01]  /*4720*/  FMUL.FTZ R114, R114, R61 ;  /* 0x0000003d72727220 */ /* 0x000fe20000410000 */
[----:B------:R-:W-:Y:S01]  /*4730*/  FMUL.FTZ R40, R83, R40 ;  /* 0x0000002853287220 */ /* 0x000fe20000410000 */
[----:B------:R-:W-:Y:S01]  /*4740*/  FFMA.FTZ R194, -R194, R194, 1 ;  /* 0x3f800000c2c27423 */ /* 0x000fe200000101c2 */
[----:B--2---:R-:W-:Y:S01]  /*4750*/  FMUL.FTZ R61, R225, R28 ;  /* 0x0000001ce13d7220 */ /* 0x004fe20000410000 */
[----:B------:R-:W-:Y:S01]  /*4760*/  FFMA.FTZ R75, -R105, R105, 1 ;  /* 0x3f800000694b7423 */ /* 0x000fe20000010169 */
[----:B------:R-:W-:Y:S01]  /*4770*/  FMUL.FTZ R56, R102, R81 ;  /* 0x0000005166387220 */ /* 0x000fe20000410000 */
[----:B------:R-:W-:Y:S01]  /*4780*/  FMUL.FTZ R224, R119, R25 ;  /* 0x0000001977e07220 */ /* 0x000fe20000410000 */
[--C-:B------:R-:W-:Y:S01]  /*4790*/  FADD.FTZ R60, R60, -R117.reuse ;  /* 0x800000753c3c7221 */ /* 0x100fe20000010000 */
[----:B------:R-:W-:Y:S01]  /*47a0*/  FADD.FTZ R62, R62, -R117 ;  /* 0x800000753e3e7221 */ /* 0x000fe20000010000 */
[----:B------:R-:W-:Y:S01]  /*47b0*/  FADD.FTZ R83, R63, -R118 ;  /* 0x800000763f537221 */ /* 0x000fe20000010000 */
[----:B------:R-:W-:Y:S01]  /*47c0*/  FFMA.FTZ R112, -R112, R112, 1 ;  /* 0x3f80000070707423 */ /* 0x000fe20000010170 */
[----:B------:R-:W-:Y:S01]  /*47d0*/  FMUL.FTZ R59, R220, R59 ;  /* 0x0000003bdc3b7220 */ /* 0x000fe20000410000 */
[--C-:B------:R-:W-:Y:S01]  /*47e0*/  FADD.FTZ R57, R68, -R77.reuse ;  /* 0x8000004d44397221 */ /* 0x100fe20000010000 */
[----:B------:R-:W-:Y:S01]  /*47f0*/  FADD.FTZ R70, R70, -R77 ;  /* 0x8000004d46467221 */ /* 0x000fe20000010000 */
[----:B------:R-:W-:Y:S01]  /*4800*/  FADD.FTZ R71, R71, -R200 ;  /* 0x800000c847477221 */ /* 0x000fe20000010000 */
[----:B------:R-:W-:Y:S01]  /*4810*/  FMUL.FTZ R74, R74, R79 ;  /* 0x0000004f4a4a7220 */ /* 0x000fe20000410000 */
[----:B------:R-:W-:Y:S01]  /*4820*/  FFMA.FTZ R82, -R82, R82, 1 ;  /* 0x3f80000052527423 */ /* 0x000fe20000010152 */
[----:B------:R-:W-:Y:S01]  /*4830*/  FMUL.FTZ R41, R96, R41 ;  /* 0x0000002960297220 */ /* 0x000fe20000410000 */
[----:B------:R-:W-:Y:S01]  /*4840*/  FMUL.FTZ R79, R194, R61 ;  /* 0x0000003dc24f7220 */ /* 0x000fe20000410000 */
[----:B------:R-:W-:Y:S01]  /*4850*/  FFMA.FTZ R188, -R188, R188, 1 ;  /* 0x3f800000bcbc7423 */ /* 0x000fe200000101bc */
[----:B---3--:R-:W-:Y:S01]  /*4860*/  FMUL.FTZ R55, R12, R55 ;  /* 0x000000370c377220 */ /* 0x008fe20000410000 */
[----:B------:R-:W-:Y:S01]  /*4870*/  FMUL.FTZ R75, R75, R56 ;  /* 0x000000384b4b7220 */ /* 0x000fe20000410000 */
[----:B------:R-:W-:Y:S01]  /*4880*/  F2FP.F16.F32.PACK_AB R61, R11, R40 ;  /* 0x000000280b3d723e */ /* 0x000fe200000000ff */
[----:B------:R-:W-:Y:S01]  /*4890*/  FMUL.FTZ R25, R219, R224 ;  /* 0x000000e0db197220 */ /* 0x000fe20000410000 */
[----:B------:R-:W-:Y:S01]  /*48a0*/  FFMA.FTZ R77, -R107, R107, 1 ;  /* 0x3f8000006b4d7423 */ /* 0x000fe2000001016b */
[----:B-----5:R-:W-:Y:S01]  /*48b0*/  FMUL.FTZ R58, R43, R58 ;  /* 0x0000003a2b3a7220 */ /* 0x020fe20000410000 */
        /* <DEDUP_REMOVED lines=8> */
[----:B------:R-:W-:Y:S01]  /*4940*/  FMUL.FTZ R112, R112, R59 ;  /* 0x0000003b70707220 */ /* 0x000fe20000410000 */
[----:B------:R-:W-:-:S02]  /*4950*/  IMAD R11, R0, 0x3000, R235 ;  /* 0x00003000000b7824 */ /* 0x000fc400078e02eb */
[----:B------:R-:W-:Y:S01]  /*4960*/  FFMA.FTZ R191, -R191, R191, 1 ;  /* 0x3f800000bfbf7423 */ /* 0x000fe200000101bf */
        /* <DEDUP_REMOVED lines=25> */
[----:B------:R-:W-:Y:S02]  /*4b00*/  LEA R11, R11, R16, 0x1 ;  /* 0x000000100b0b7211 */ /* 0x000fe400078e08ff */
        /* <DEDUP_REMOVED lines=12> */
[----:B------:R-:W-:Y:S02]  /*4bd0*/  R2UR UR6, R236 ;  /* 0x00000000ec0672ca */ /* 0x000fe400000e0000 */
[----:B------:R-:W-:Y:S02]  /*4be0*/  F2FP.F16.F32.PACK_AB R52, R75, R72 ;  /* 0x000000484b34723e */ /* 0x000fe400000000ff */
[----:B------:R-:W-:-:S02]  /*4bf0*/  F2FP.F16.F32.PACK_AB R53, R77, R74 ;  /* 0x0000004a4d35723e */ /* 0x000fc400000000ff */
[----:B------:R-:W-:Y:S02]  /*4c00*/  F2FP.F16.F32.PACK_AB R54, R109, R76 ;  /* 0x0000004c6d36723e */ /* 0x000fe400000000ff */
[----:B------:R-:W-:Y:S01]  /*4c10*/  F2FP.F16.F32.PACK_AB R55, R111, R110 ;  /* 0x0000006e6f37723e */ /* 0x000fe200000000ff */
[----:B------:R-:W-:Y:S01]  /*4c20*/  STSM.16.MT88.4 [R11+0x1b000], R64 ;  /* 0x01b000400b007844 */ /* 0x000fe20000004200 */
[----:B------:R-:W-:Y:S02]  /*4c30*/  F2FP.F16.F32.PACK_AB R48, R191, R112 ;  /* 0x00000070bf30723e */ /* 0x000fe400000000ff */
[----:B------:R-:W-:Y:S02]  /*4c40*/  F2FP.F16.F32.PACK_AB R49, R115, R114 ;  /* 0x000000727331723e */ /* 0x000fe400000000ff */
[----:B------:R-:W-:Y:S02]  /*4c50*/  F2FP.F16.F32.PACK_AB R50, R79, R192 ;  /* 0x000000c04f32723e */ /* 0x000fe400000000ff */
[----:B------:R-:W-:Y:S01]  /*4c60*/  F2FP.F16.F32.PACK_AB R51, R201, R196 ;  /* 0x000000c4c933723e */ /* 0x000fe200000000ff */
[----:B------:R-:W-:Y:S01]  /*4c70*/  STSM.16.MT88.4 [R11+0x1b800], R60 ;  /* 0x01b8003c0b007844 */ /* 0x000fe20000004200 */
[----:B------:R-:W-:-:S02]  /*4c80*/  F2FP.F16.F32.PACK_AB R28, R119, R113 ;  /* 0x00000071771c723e */ /* 0x000fc400000000ff */
[----:B------:R-:W-:Y:S01]  /*4c90*/  F2FP.F16.F32.PACK_AB R30, R26, R24 ;  /* 0x000000181a1e723e */ /* 0x000fe200000000ff */
[----:B------:R-:W-:Y:S01]  /*4ca0*/  STSM.16.MT88.4 [R11+0x1c000], R56 ;  /* 0x01c000380b007844 */ /* 0x000fe20000004200 */
[----:B------:R-:W-:Y:S02]  /*4cb0*/  F2FP.F16.F32.PACK_AB R29, R19, R104 ;  /* 0x00000068131d723e */ /* 0x000fe400000000ff */
        /* <DEDUP_REMOVED lines=225> */
.L_x_3525:
        /* <DEDUP_REMOVED lines=56> */
.L_x_3526:
[----:B------:R-:W-:Y:S01]  /*5e50*/  UIADD3 UR45, UR45, 0x1, URZ ;  /* 0x000000012d2d7890 */ /* 0x000fe2000fffe03f */
[----:B------:R-:W-:Y:S02]  /*5e60*/  VIADD R0, R0, 0x1 ;  /* 0x0000000100007836 */ /* 0x000fe40000000000 */
[----:B------:R-:W-:-:S03]  /*5e70*/  VIADD R6, R6, 0x26820 ;  /* 0x0002682006067836 */ /* 0x000fc60000000000 */
        /* <DEDUP_REMOVED lines=8> */
.L_x_3516:
[----:B------:R-:W-:-:S06]  /*5f00*/  UISETP.GE.AND UP0, UPT, UR45, UR44, UPT ;  /* 0x0000002c2d00728c */ /* 0x000fcc000bf06270 */
[----:B------:R-:W-:-:S13]  /*5f10*/  PLOP3.LUT P0, PT, PT, PT, UP0, 0x80, 0x0 ;  /* 0x000000000000781c */ /* 0x000fda0003f0f008 */
[----:B------:R-:W-:Y:S05]  /*5f20*/  @P0 BRA `(.L_x_3528) ;  /* 0x0000004000580947 */ /* 0x000fea0003800000 */
[----:B------:R-:W3:Y:S04]  /*5f30*/  LDL.LU R14, [R1+0x14] ;  /* 0x00001400010e7983 */ /* 0x000ee80000300800 */
[----:B------:R-:W4:Y:S01]  /*5f40*/  LDL.LU R12, [R1+0x8] ;  /* 0x00000800010c7983 */ /* 0x000f220000300800 */
[----:B------:R-:W-:Y:S01]  /*5f50*/  UIMAD UR4, UR41, -0x80, UR42 ;  /* 0xffffff80290478a4 */ /* 0x000fe2000f8e022a */
[----:B------:R-:W-:Y:S01]  /*5f60*/  MOV R185, 0x40000040 ;  /* 0x4000004000b97802 */ /* 0x000fe20000000f00 */
[----:B------:R-:W-:Y:S01]  /*5f70*/  IMAD.MOV.U32 R187, RZ, RZ, 0x40000040 ;  /* 0x40000040ffbb7424 */ /* 0x000fe200078e00ff */
[----:B--2---:R-:W2:Y:S01]  /*5f80*/  S2R R6, SR_TID.X ;  /* 0x0000000000067919 */ /* 0x004ea20000002100 */
[----:B------:R-:W-:Y:S01]  /*5f90*/  IMAD.MOV.U32 R189, RZ, RZ, 0x40000040 ;  /* 0x40000040ffbd7424 */ /* 0x000fe200078e00ff */
[----:B------:R-:W-:Y:S01]  /*5fa0*/  MOV R193, 0x40000040 ;  /* 0x4000004000c17802 */ /* 0x000fe20000000f00 */
[----:B------:R-:W-:Y:S01]  /*5fb0*/  IMAD.MOV.U32 R191, RZ, RZ, 0x40000040 ;  /* 0x40000040ffbf7424 */ /* 0x000fe200078e00ff */
[----:B--2---:R-:W-:-:S04]  /*5fc0*/  IADD3 R6, R6, -0x80, RZ ;  /* 0xffffff8006067810 */ /* 0x004fc80007ffe0ff */
[----:B------:R-:W-:-:S04]  /*5fd0*/  SHF.R.S32.HI R7, RZ, 0x1f, R6 ;  /* 0x0000001fff077819 */ /* 0x000fc80000011406 */
[CC--:B------:R-:W-:Y:S02]  /*5fe0*/  LEA.HI R9, R7.reuse, R6.reuse, RZ, 0x5 ;  /* 0x0000000607097211 */ /* 0x0c0fe400078f28ff */
[-C--:B------:R-:W-:Y:S02]  /*5ff0*/  LEA.HI R8, R7, R6.reuse, RZ, 0x7 ;  /* 0x0000000607087211 */ /* 0x080fe400078f38ff */
[----:B------:R-:W-:Y:S02]  /*6000*/  LOP3.LUT R9, R9, 0xffffffe0, RZ, 0xc0, !PT ;  /* 0xffffffe009097812 */ /* 0x000fe400078ec0ff */
[----:B------:R-:W-:Y:S02]  /*6010*/  LEA.HI R11, R7, R6, RZ, 0x2 ;  /* 0x00000006070b7211 */ /* 0x000fe400078f10ff */
[----:B------:R-:W-:Y:S01]  /*6020*/  LOP3.LUT R7, R8, 0xffffff80, RZ, 0xc0, !PT ;  /* 0xffffff8008077812 */ /* 0x000fe200078ec0ff */
[----:B------:R-:W-:Y:S01]  /*6030*/  IMAD.IADD R10, R6, 0x1, -R9 ;  /* 0x00000001060a7824 */ /* 0x000fe200078e0a09 */
[----:B-1----:R-:W-:-:S02]  /*6040*/  LOP3.LUT R13, R11, 0xfffffffc, RZ, 0xc0, !PT ;  /* 0xfffffffc0b0d7812 */ /* 0x002fc400078ec0ff */
[----:B------:R-:W-:Y:S01]  /*6050*/  SHF.R.S32.HI R8, RZ, 0x7, R8 ;  /* 0x00000007ff087819 */ /* 0x000fe20000011408 */
[C---:B------:R-:W-:Y:S01]  /*6060*/  IMAD.IADD R9, R6.reuse, 0x1, -R7 ;  /* 0x0000000106097824 */ /* 0x040fe200078e0a07 */
[----:B------:R-:W-:Y:S01]  /*6070*/  SHF.R.S32.HI R11, RZ, 0x1f, R10 ;  /* 0x0000001fff0b7819 */ /* 0x000fe2000001140a */
[----:B------:R-:W-:-:S03]  /*6080*/  IMAD.IADD R7, R6, 0x1, -R13 ;  /* 0x0000000106077824 */ /* 0x000fc600078e0a0d */
[CC--:B------:R-:W-:Y:S02]  /*6090*/  LEA.HI R6, R11.reuse, R10.reuse, RZ, 0x3 ;  /* 0x0000000a0b067211 */ /* 0x0c0fe400078f18ff */
[----:B------:R-:W-:Y:S02]  /*60a0*/  LEA.HI R10, R11, R10, RZ, 0x2 ;  /* 0x0000000a0b0a7211 */ /* 0x000fe400078f10ff */
[----:B------:R-:W-:Y:S02]  /*60b0*/  SHF.R.S32.HI R6, RZ, 0x3, R6 ;  /* 0x00000003ff067819 */ /* 0x000fe40000011406 */
[----:B---3--:R-:W-:Y:S02]  /*60c0*/  LEA.HI R9, R14, R9, RZ, 0x5 ;  /* 0x000000090e097211 */ /* 0x008fe400078f28ff */
[----:B------:R-:W-:Y:S02]  /*60d0*/  MOV R14, UR4 ;  /* 0x00000004000e7c02 */ /* 0x000fe40008000f00 */
[----:B------:R-:W-:-:S02]  /*60e0*/  SHF.R.S32.HI R13, RZ, 0x5, R9 ;  /* 0x00000005ff0d7819 */ /* 0x000fc40000011409 */
[----:B------:R-:W-:Y:S02]  /*60f0*/  SHF.R.S32.HI R9, RZ, 0x2, R10 ;  /* 0x00000002ff097819 */ /* 0x000fe4000001140a */
[----:B----4-:R-:W-:Y:S01]  /*6100*/  SHF.R.S32.HI R11, RZ, 0x2, R12 ;  /* 0x00000002ff0b7819 */ /* 0x010fe2000001140c */
[----:B------:R-:W-:Y:S01]  /*6110*/  IMAD R17, R13, -0x10, R14 ;  /* 0xfffffff00d117824 */ /* 0x000fe200078e020e */
[----:B------:R-:W-:Y:S01]  /*6120*/  LEA.HI R14, R8, R8, RZ, 0x1 ;  /* 0x00000008080e7211 */ /* 0x000fe200078f08ff */
[C---:B------:R-:W-:Y:S01]  /*6130*/  VIADD R13, R9.reuse, 0x8 ;  /* 0x00000008090d7836 */ /* 0x040fe20000000000 */
[----:B------:R-:W-:Y:S01]  /*6140*/  SHF.R.S32.HI R12, RZ, 0x1f, R12 ;  /* 0x0000001fff0c7819 */ /* 0x000fe2000001140c */
[----:B------:R-:W-:Y:S01]  /*6150*/  VIADD R19, R9, 0x10 ;  /* 0x0000001009137836 */ /* 0x000fe20000000000 */
[----:B------:R-:W-:Y:S02]  /*6160*/  LOP3.LUT R15, R14, 0xfffffffe, RZ, 0xc0, !PT ;  /* 0xfffffffe0e0f7812 */ /* 0x000fe400078ec0ff */
[----:B------:R-:W-:-:S02]  /*6170*/  LEA.HI R12, R12, R11, RZ, 0x3 ;  /* 0x0000000b0c0c7211 */ /* 0x000fc400078f18ff */
[----:B------:R-:W-:Y:S01]  /*6180*/  LEA.HI R14, R13, R13, RZ, 0x1 ;  /* 0x0000000d0d0e7211 */ /* 0x000fe200078f08ff */
[----:B------:R-:W-:Y:S01]  /*6190*/  IMAD.IADD R8, R8, 0x1, -R15 ;  /* 0x0000000108087824 */ /* 0x000fe200078e0a0f */
[----:B------:R-:W-:Y:S02]  /*61a0*/  LOP3.LUT R12, R12, 0xfffffff8, RZ, 0xc0, !PT ;  /* 0xfffffff80c0c7812 */ /* 0x000fe400078ec0ff */
[----:B------:R-:W-:Y:S02]  /*61b0*/  SHF.R.S32.HI R15, RZ, 0x1, R14 ;  /* 0x00000001ff0f7819 */ /* 0x000fe4000001140e */
[----:B------:R-:W-:Y:S01]  /*61c0*/  IADD3 R23, R17, R12, -R11 ;  /* 0x0000000c11177210 */ /* 0x000fe20007ffe80b */
[----:B------:R-:W-:Y:S01]  /*61d0*/  IMAD.HI R11, R6, 0x2aaaaaab, RZ ;  /* 0x2aaaaaab060b7827 */ /* 0x000fe200078e02ff */
[----:B------:R-:W-:Y:S02]  /*61e0*/  LEA.HI R10, R10, R9, RZ, 0x1 ;  /* 0x000000090a0a7211 */ /* 0x000fe400078f08ff */
[----:B------:R-:W-:Y:S01]  /*61f0*/  LEA.HI R20, R19, R19, RZ, 0x1 ;  /* 0x0000001313147211 */ /* 0x000fe200078f08ff */
[----:B------:R-:W-:Y:S01]  /*6200*/  IMAD.HI R17, R15, 0x2aaaaaab, RZ ;  /* 0x2aaaaaab0f117827 */ /* 0x000fe200078e02ff */
[----:B------:R-:W-:-:S02]  /*6210*/  SHF.R.U32.HI R12, RZ, 0x1, R11 ;  /* 0x00000001ff0c7819 */ /* 0x000fc4000001160b */
[----:B------:R-:W-:Y:S01]  /*6220*/  LOP3.LUT R10, R10, 0xfffffffe, RZ, 0xc0, !PT ;  /* 0xfffffffe0a0a7812 */ /* 0x000fe200078ec0ff */
[----:B------:R-:W-:Y:S01]  /*6230*/  IMAD R8, R8, -0x40, R23 ;  /* 0xffffffc008087824 */ /* 0x000fe200078e0217 */
[----:B------:R-:W-:Y:S02]  /*6240*/  SHF.R.U32.HI R18, RZ, 0x1, R17 ;  /* 0x00000001ff127819 */ /* 0x000fe40000011611 */
[----:B------:R-:W-:Y:S02]  /*6250*/  LEA.HI R11, R11, R12, RZ, 0x1 ;  /* 0x0000000c0b0b7211 */ /* 0x000fe400078f08ff */
[----:B------:R-:W-:Y:S02]  /*6260*/  LEA.HI R18, R17, R18, RZ, 0x1 ;  /* 0x0000001211127211 */ /* 0x000fe400078f08ff */
[----:B------:R-:W-:Y:S01]  /*6270*/  LOP3.LUT R14, R14, 0xfffffffe, RZ, 0xc0, !PT ;  /* 0xfffffffe0e0e7812 */ /* 0x000fe200078ec0ff */
[----:B------:R-:W-:Y:S01]  /*6280*/  IMAD R11, R11, -0xc, R6 ;  /* 0xfffffff40b0b7824 */ /* 0x000fe200078e0206 */
[----:B------:R-:W-:Y:S01]  /*6290*/  SHF.R.S32.HI R21, RZ, 0x1, R20 ;  /* 0x00000001ff157819 */ /* 0x000fe20000011414 */
[----:B------:R-:W-:Y:S01]  /*62a0*/  IMAD R15, R18, -0xc, R15 ;  /* 0xfffffff4120f7824 */ /* 0x000fe200078e020f */
[----:B------:R-:W-:Y:S01]  /*62b0*/  IADD3 R10, R9, -R10, RZ ;  /* 0x8000000a090a7210 */ /* 0x000fe20007ffe0ff */
[----:B------:R-:W-:Y:S01]  /*62c0*/  IMAD.IADD R14, R13, 0x1, -R14 ;  /* 0x000000010d0e7824 */ /* 0x000fe200078e0a0e */
[----:B------:R-:W-:Y:S01]  /*62d0*/  LOP3.LUT R20, R20, 0xfffffffe, RZ, 0xc0, !PT ;  /* 0xfffffffe14147812 */ /* 0x000fe200078ec0ff */
[----:B------:R-:W-:-:S03]  /*62e0*/  IMAD.HI R22, R21, 0x2aaaaaab, RZ ;  /* 0x2aaaaaab15167827 */ /* 0x000fc600078e02ff */
[----:B------:R-:W-:Y:S01]  /*62f0*/  LEA R9, R15, R14, 0x3 ;  /* 0x0000000e0f097211 */ /* 0x000fe200078e18ff */
[----:B------:R-:W-:Y:S01]  /*6300*/  IMAD R10, R11, 0x8, R10 ;  /* 0x000000080b0a7824 */ /* 0x000fe200078e020a */
[----:B------:R-:W-:Y:S01]  /*6310*/  SHF.R.U32.HI R23, RZ, 0x1, R22 ;  /* 0x00000001ff177819 */ /* 0x000fe20000011616 */
[C-C-:B------:R-:W-:Y:S02]  /*6320*/  IMAD R6, R5.reuse, 0x800, R16.reuse ;  /* 0x0000080005067824 */ /* 0x140fe400078e0210 */
[----:B------:R-:W-:Y:S01]  /*6330*/  IMAD R5, R5, 0x2000, R16 ;  /* 0x0000200005057824 */ /* 0x000fe200078e0210 */
[----:B------:R1:W-:Y:S01]  /*6340*/  STL [R1+0x20], R10 ;  /* 0x0000200a01007387 */ /* 0x0003e20000100800 */
[----:B------:R-:W-:Y:S01]  /*6350*/  LEA.HI R22, R22, R23, RZ, 0x1 ;  /* 0x0000001716167211 */ /* 0x000fe200078f08ff */
[----:B------:R-:W-:Y:S01]  /*6360*/  IMAD.IADD R20, R19, 0x1, -R20 ;  /* 0x0000000113147824 */ /* 0x000fe200078e0a14 */
[----:B------:R-:W-:Y:S01]  /*6370*/  IADD3 R6, R6, 0x1a800, RZ ;  /* 0x0001a80006067810 */ /* 0x000fe20007ffe0ff */
[----:B------:R2:W-:Y:S01]  /*6380*/  STL [R1+0x1c], R9 ;  /* 0x00001c0901007387 */ /* 0x0005e20000100800 */
[----:B------:R-:W-:-:S02]  /*6390*/  IMAD.MOV.U32 R23, RZ, RZ, 0x40000040 ;  /* 0x40000040ff177424 */ /* 0x000fc400078e00ff */
[----:B------:R-:W-:Y:S01]  /*63a0*/  SHF.R.U32.HI R6, RZ, 0x4, R6 ;  /* 0x00000004ff067819 */ /* 0x000fe20000011606 */
[----:B------:R-:W-:-:S03]  /*63b0*/  IMAD R21, R22, -0xc, R21 ;  /* 0xfffffff416157824 */ /* 0x000fc600078e0215 */
[----:B------:R-:W-:Y:S01]  /*63c0*/  LOP3.LUT R6, R6, 0x3fff, RZ, 0xc0, !PT ;  /* 0x00003fff06067812 */ /* 0x000fe200078ec0ff */
[----:B-1----:R-:W-:Y:S02]  /*63d0*/  IMAD R10, R21, 0x8, R20 ;  /* 0x00000008150a7824 */ /* 0x002fe400078e0214 */
[----:B--2---:R-:W-:Y:S01]  /*63e0*/  VIADD R9, R5, 0x4000 ;  /* 0x0000400005097836 */ /* 0x004fe20000000000 */
[----:B------:R-:W-:Y:S02]  /*63f0*/  SHF.R.U32.HI R5, RZ, 0x4, R5 ;  /* 0x00000004ff057819 */ /* 0x000fe40000011605 */
[----:B------:R-:W-:Y:S01]  /*6400*/  LOP3.LUT R6, R6, 0x10000, RZ, 0xfc, !PT ;  /* 0x0001000006067812 */ /* 0x000fe200078efcff */
[----:B------:R-:W-:Y:S01]  /*6410*/  STL [R1+0x14], R10 ;  /* 0x0000140a01007387 */ /* 0x000fe20000100800 */
[----:B------:R-:W-:Y:S02]  /*6420*/  SHF.R.U32.HI R9, RZ, 0x4, R9 ;  /* 0x00000004ff097819 */ /* 0x000fe40000011609 */
[----:B------:R-:W-:-:S02]  /*6430*/  LOP3.LUT R5, R5, 0x3fff, RZ, 0xc0, !PT ;  /* 0x00003fff05057812 */ /* 0x000fc400078ec0ff */
[----:B------:R-:W-:Y:S02]  /*6440*/  LOP3.LUT R9, R9, 0x3fff, RZ, 0xc0, !PT ;  /* 0x00003fff09097812 */ /* 0x000fe400078ec0ff */
[----:B------:R-:W-:Y:S02]  /*6450*/  LOP3.LUT R11, R5, 0x10000, RZ, 0xfc, !PT ;  /* 0x00010000050b7812 */ /* 0x000fe400078efcff */
[----:B------:R-:W-:Y:S01]  /*6460*/  LOP3.LUT R5, R9, 0x10000, RZ, 0xfc, !PT ;  /* 0x0001000009057812 */ /* 0x000fe200078efcff */
[----:B------:R-:W-:Y:S01]  /*6470*/  VIADD R9, R7, 0x8 ;  /* 0x0000000807097836 */ /* 0x000fe20000000000 */
[C---:B------:R-:W-:Y:S01]  /*6480*/  IADD3 R186, R11.reuse, 0x6, RZ ;  /* 0x000000060bba7810 */ /* 0x040fe20007ffe0ff */
[----:B------:R-:W-:Y:S01]  /*6490*/  STL [R1+0xc], R11 ;  /* 0x00000c0b01007387 */ /* 0x000fe20000100800 */
[----:B------:R-:W-:Y:S01]  /*64a0*/  VIADD R22, R11, 0x2 ;  /* 0x000000020b167836 */ /* 0x000fe20000000000 */
[----:B------:R-:W-:Y:S01]  /*64b0*/  IADD3 R9, R7, 0x14, RZ ;  /* 0x0000001407097810 */ /* 0x000fe20007ffe0ff */
[C---:B------:R-:W-:Y:S01]  /*64c0*/  VIADD R188, R5.reuse, 0x2 ;  /* 0x0000000205bc7836 */ /* 0x040fe20000000000 */
[----:B------:R1:W-:Y:S01]  /*64d0*/  STL [R1+0x18], R6 ;  /* 0x0000180601007387 */ /* 0x0003e20000100800 */
[----:B------:R-:W-:-:S02]  /*64e0*/  VIADD R190, R5, 0x4 ;  /* 0x0000000405be7836 */ /* 0x000fc40000000000 */
[----:B------:R-:W-:Y:S01]  /*64f0*/  VIADD R192, R5, 0x6 ;  /* 0x0000000605c07836 */ /* 0x000fe20000000000 */
[----:B------:R2:W-:Y:S01]  /*6500*/  STL [R1+0x8], R5 ;  /* 0x0000080501007387 */ /* 0x0005e20000100800 */
[----:B------:R-:W-:Y:S02]  /*6510*/  VIADD R184, R11, 0x4 ;  /* 0x000000040bb87836 */ /* 0x000fe40000000000 */
[C---:B-1----:R-:W-:Y:S02]  /*6520*/  VIADD R6, R7.reuse, 0xc ;  /* 0x0000000c07067836 */ /* 0x042fe40000000000 */
[C---:B------:R-:W-:Y:S01]  /*6530*/  VIADD R6, R7.reuse, 0x18 ;  /* 0x0000001807067836 */ /* 0x040fe20000000000 */
[C---:B--2---:R-:W-:Y:S01]  /*6540*/  IADD3 R5, R7.reuse, 0x4, RZ ;  /* 0x0000000407057810 */ /* 0x044fe20007ffe0ff */
[C---:B------:R-:W-:Y:S02]  /*6550*/  VIADD R5, R7.reuse, 0x10 ;  /* 0x0000001007057836 */ /* 0x040fe40000000000 */
[----:B------:R-:W-:-:S07]  /*6560*/  VIADD R5, R7, 0x1c ;  /* 0x0000001c07057836 */ /* 0x000fce0000000000 */
.L_x_3539:
[----:B------:R-:W-:-:S05]  /*6570*/  IMAD.U32 R5, RZ, RZ, UR36 ;  /* 0x00000024ff057e24 */ /* 0x000fca000f8e00ff */
[----:B------:R-:W-:-:S04]  /*6580*/  LOP3.LUT R5, R5, 0x1, RZ, 0xfc, !PT ;  /* 0x0000000105057812 */ /* 0x000fc800078efcff */
[----:B------:R-:W-:-:S13]  /*6590*/  ISETP.NE.AND P0, PT, R5, 0x3, PT ;  /* 0x000000030500780c */ /* 0x000fda0003f05270 */
[----:B--2---:R-:W-:Y:S05]  /*65a0*/  @!P0 BRA `(.L_x_3529) ;  /* 0x0000000000048947 */ /* 0x004fea0003800000 */
[----:B------:R-:W-:Y:S01]  /*65b0*/  BPT.TRAP 0x1 ;  /* 0x000000040000795c */ /* 0x000fe20000300000 */
.L_x_3529:
[----:B------:R-:W-:Y:S01]  /*65c0*/  IMAD R5, R0, 0x8, R16 ;  /* 0x0000000800057824 */ /* 0x000fe200078e0210 */
[----:B------:R-:W-:-:S04]  /*65d0*/  SHF.L.U32 R18, R4, 0x1f, RZ ;  /* 0x0000001f04127819 */ /* 0x000fc800000006ff */
[----:B------:R1:W2:Y:S01]  /*65e0*/  SYNCS.PHASECHK.TRANS64.TRYWAIT P1, [R5+URZ+0x26810], R18 ;  /* 0x02681012050075a7 */ /* 0x0002a2000802017f */
[----:B------:R-:W-:Y:S05]  /*65f0*/  @!P0 BRA `(.L_x_3530) ;  /* 0x0000000000048947 */ /* 0x000fea0003800000 */
[----:B------:R-:W-:Y:S01]  /*6600*/  BPT.TRAP 0x1 ;  /* 0x000000040000795c */ /* 0x000fe20000300000 */
.L_x_3530:
[----:B------:R-:W-:-:S05]  /*6610*/  VIADD R6, R16, 0xe000 ;  /* 0x0000e00010067836 */ /* 0x000fca0000000000 */
[----:B------:R-:W-:-:S04]  /*6620*/  SHF.R.U32.HI R6, RZ, 0x4, R6 ;  /* 0x00000004ff067819 */ /* 0x000fc80000011606 */
[----:B------:R-:W-:-:S04]  /*6630*/  LOP3.LUT R6, R6, 0x3fff, RZ, 0xc0, !PT ;  /* 0x00003fff06067812 */ /* 0x000fc800078ec0ff */
[----:B------:R-:W-:Y:S01]  /*6640*/  LOP3.LUT R9, R6, 0x10000, RZ, 0xfc, !PT ;  /* 0x0001000006097812 */ /* 0x000fe200078efcff */
[----:B--2---:R-:W-:Y:S06]  /*6650*/  @P1 BRA `(.L_x_3531) ;  /* 0x0000000000081947 */ /* 0x004fec0003800000 */
[----:B------:R-:W2:Y:S02]  /*6660*/  SYNCS.PHASECHK.TRANS64.TRYWAIT P1, [R5+URZ+0x26810], R18 ;  /* 0x02681012050075a7 */ /* 0x000ea4000802017f */
[----:B--2---:R-:W-:Y:S05]  /*6670*/  @!P1 BRA `(.L_x_3532) ;  /* 0x0000008c00c89947 */ /* 0x004fea0003800000 */
.L_x_3531:
        /* <DEDUP_REMOVED lines=10> */
[----:B------:R-:W-:-:S02]  /*6720*/  R2UR UR8, R22 ;  /* 0x00000000160872ca */ /* 0x000fc400000e0000 */
[----:B------:R-:W-:Y:S01]  /*6730*/  R2UR UR9, R23 ;  /* 0x00000000170972ca */ /* 0x000fe200000e0000 */
[----:B------:R-:W-:Y:S01]  /*6740*/  UMOV UR11, 0x40000040 ;  /* 0x40000040000b7882 */ /* 0x000fe20000000000 */
[----:B---3--:R-:W-:-:S13]  /*6750*/  R2UR UR4, R13 ;  /* 0x000000000d0472ca */ /* 0x008fda00000e0000 */
[----:B------:R-:W-:Y:S01]  /*6760*/  HGMMA.64x96x16.F32 R72, gdesc[UR4], RZ, !UPT, gsb0 ;  /* 0x01600000044879f0 */ /* 0x000fe2000c0008ff */
[----:B------:R-:W-:-:S07]  /*6770*/  UIADD3 UR4, UR6, 0x2, URZ ;  /* 0x0000000206047890 */ /* 0x000fce000fffe03f */
[----:B------:R-:W-:Y:S01]  /*6780*/  UMOV UR10, UR4 ;  /* 0x00000004000a7c82 */ /* 0x000fe20008000000 */
[----:B------:R-:W-:Y:S02]  /*6790*/  WARPGROUP.DEPBAR.LE gsb0, 0x0 ;  /* 0x00008000000079c5 */ /* 0x000fe40000010000 */
[----:B------:R-:W-:-:S06]  /*67a0*/  WARPGROUP.ARRIVE ;  /* 0x00000000000079c5 */ /* 0x000fcc0000000000 */
[----:B------:R-:W-:Y:S01]  /*67b0*/  HGMMA.64x96x16.F32 R72, gdesc[UR8], R72, gsb0 ;  /* 0x01600000084879f0 */ /* 0x000fe20008000848 */
[----:B------:R-:W-:Y:S02]  /*67c0*/  R2UR UR8, R184 ;  /* 0x00000000b80872ca */ /* 0x000fe400000e0000 */
[----:B------:R-:W-:Y:S01]  /*67d0*/  R2UR UR9, R185 ;  /* 0x00000000b90972ca */ /* 0x000fe200000e0000 */
[----:B------:R-:W-:Y:S01]  /*67e0*/  UIADD3 UR4, UR6, 0x4, URZ ;  /* 0x0000000406047890 */ /* 0x000fe2000fffe03f */
[----:B------:R-:W-:-:S06]  /*67f0*/  UMOV UR11, 0x40000040 ;  /* 0x40000040000b7882 */ /* 0x000fcc0000000000 */
[----:B------:R-:W-:Y:S01]  /*6800*/  UMOV UR10, UR4 ;  /* 0x00000004000a7c82 */ /* 0x000fe20008000000 */
[----:B------:R-:W-:Y:S02]  /*6810*/  WARPGROUP.DEPBAR.LE gsb0, 0x0 ;  /* 0x00008000000079c5 */ /* 0x000fe40000010000 */
[----:B------:R-:W-:-:S06]  /*6820*/  WARPGROUP.ARRIVE ;  /* 0x00000000000079c5 */ /* 0x000fcc0000000000 */
[----:B------:R-:W-:Y:S01]  /*6830*/  HGMMA.64x96x16.F32 R72, gdesc[UR8], R72, gsb0 ;  /* 0x01600000084879f0 */ /* 0x000fe20008000848 */
[----:B------:R-:W-:Y:S02]  /*6840*/  R2UR UR4, R186 ;  /* 0x00000000ba0472ca */ /* 0x000fe400000e0000 */
[----:B------:R-:W-:Y:S01]  /*6850*/  R2UR UR5, R187 ;  /* 0x00000000bb0572ca */ /* 0x000fe200000e0000 */
[----:B------:R-:W-:Y:S01]  /*6860*/  UIADD3 UR6, UR6, 0x6, URZ ;  /* 0x0000000606067890 */ /* 0x000fe2000fffe03f */
[----:B------:R-:W-:Y:S01]  /*6870*/  UMOV UR7, 0x40000040 ;  /* 0x4000004000077882 */ /* 0x000fe20000000000 */
[C---:B----4-:R-:W-:Y:S01]  /*6880*/  IMAD R12, R0.reuse, 0x80, R12 ;  /* 0x00000080000c7824 */ /* 0x050fe200078e020c */
[C---:B-----5:R-:W-:Y:S01]  /*6890*/  LEA R10, R0.reuse, R10, 0x7 ;  /* 0x0000000a000a7211 */ /* 0x060fe200078e38ff */
[----:B--2---:R-:W-:-:S03]  /*68a0*/  IMAD R14, R0, 0x80, R11 ;  /* 0x00000080000e7824 */ /* 0x004fc600078e020b */
[C---:B------:R-:W-:Y:S01]  /*68b0*/  LEA R9, R3.reuse, R12, 0x1 ;  /* 0x0000000c03097211 */ /* 0x040fe200078e08ff */
[----:B------:R-:W-:Y:S01]  /*68c0*/  IMAD R11, R3, 0x2, R14 ;  /* 0x00000002030b7824 */ /* 0x000fe200078e020e */
[----:B------:R-:W-:Y:S02]  /*68d0*/  WARPGROUP.DEPBAR.LE gsb0, 0x0 ;  /* 0x00008000000079c5 */ /* 0x000fe40000010000 */
[----:B------:R-:W-:-:S06]  /*68e0*/  WARPGROUP.ARRIVE ;  /* 0x00000000000079c5 */ /* 0x000fcc0000000000 */
[----:B------:R-:W-:Y:S01]  /*68f0*/  HGMMA.64x96x16.F32 R72, gdesc[UR4], R72, gsb0 ;  /* 0x01600000044879f0 */ /* 0x000fe20008000848 */
[----:B------:R-:W-:Y:S01]  /*6900*/  IMAD R227, R3, 0x2, R10 ;  /* 0x0000000203e37824 */ /* 0x000fe200078e020a */
[----:B------:R-:W-:Y:S01]  /*6910*/  LEA R12, R11, R16, 0x2 ;  /* 0x000000100b0c7211 */ /* 0x000fe200078e10ff */
[--C-:B------:R-:W-:Y:S02]  /*6920*/  IMAD R13, R9, 0x4, R16.reuse ;  /* 0x00000004090d7824 */ /* 0x100fe400078e0210 */
[----:B------:R-:W-:Y:S02]  /*6930*/  IMAD R198, R227, 0x4, R16 ;  /* 0x00000004e3c67824 */ /* 0x000fe400078e0210 */
[----:B------:R-:W-:-:S04]  /*6940*/  VIADD R10, R16, 0x1a000 ;  /* 0x0001a000100a7836 */ /* 0x000fc80000000000 */
[--C-:B------:R-:W-:Y:S02]  /*6950*/  IMAD R227, R227, 0x4, R10.reuse ;  /* 0x00000004e3e37824 */ /* 0x100fe400078e020a */
[----:B------:R-:W-:Y:S01]  /*6960*/  IMAD R9, R9, 0x4, R10 ;  /* 0x0000000409097824 */ /* 0x000fe200078e020a */
[----:B------:R-:W-:Y:S01]  /*6970*/  LEA R10, R11, R10, 0x2 ;  /* 0x0000000a0b0a7211 */ /* 0x000fe200078e10ff */
[----:B------:R-:W-:Y:S02]  /*6980*/  WARPGROUP.DEPBAR.LE gsb0, 0x0 ;  /* 0x00008000000079c5 */ /* 0x000fe40000010000 */
[----:B------:R-:W2:Y:S04]  /*6990*/  LDS R198, [R198+0x1a000] ;  /* 0x01a00000c6c67984 */ /* 0x000ea80000000800 */
[----:B------:R-:W3:Y:S04]  /*69a0*/  LDS R13, [R13+0x1a000] ;  /* 0x01a000000d0d7984 */ /* 0x000ee80000000800 */
[----:B------:R-:W4:Y:S01]  /*69b0*/  LDS R12, [R12+0x1a000] ;  /* 0x01a000000c0c7984 */ /* 0x000f220000000800 */
[----:B------:R-:W-:Y:S05]  /*69c0*/  @!P0 BRA `(.L_x_3533) ;  /* 0x0000000000048947 */ /* 0x000fea0003800000 */
[----:B------:R-:W-:Y:S01]  /*69d0*/  BPT.TRAP 0x1 ;  /* 0x000000040000795c */ /* 0x000fe20000300000 */
.L_x_3533:
[----:B------:R1:W1:Y:S01]  /*69e0*/  SYNCS.PHASECHK.TRANS64.TRYWAIT P1, [R5+URZ+0x26830], R18 ;  /* 0x02683012050075a7 */ /* 0x000262000802017f */
[----:B------:R-:W-:Y:S05]  /*69f0*/  @!P0 BRA `(.L_x_3534) ;  /* 0x0000000000048947 */ /* 0x000fea0003800000 */
[----:B------:R-:W-:Y:S01]  /*6a00*/  BPT.TRAP 0x1 ;  /* 0x000000040000795c */ /* 0x000fe20000300000 */
.L_x_3534:
        /* <DEDUP_REMOVED lines=8> */
.L_x_3535:
        /* <DEDUP_REMOVED lines=20> */
[----:B---3--:R-:W-:Y:S01]  /*6bd0*/  SHFL.IDX PT, R224, R13, R233, 0x1f ;  /* 0x00001fe90de07589 */ /* 0x008fe200000e0000 */
[----:B------:R-:W-:-:S03]  /*6be0*/  VIADD R11, R7, 0x1c ;  /* 0x0000001c070b7836 */ /* 0x000fc60000000000 */
[----:B--2---:R-:W-:Y:S04]  /*6bf0*/  SHFL.IDX PT, R204, R198, R231, 0x1f ;  /* 0x00001fe7c6cc7589 */ /* 0x004fe800000e0000 */
        /* <DEDUP_REMOVED lines=141> */
[----:B------:R-:W-:Y:S01]  /*74d0*/  MUFU.TANH R84, R84 ;  /* 0x0000005400547308 */ /* 0x000fe20000002400 */
[----:B--2---:R-:W-:-:S07]  /*74e0*/  FSEL R205, R80, -INF , P1 ;  /* 0xff80000050cd7808 */ /* 0x004fce0000800000 */
[----:B------:R-:W-:Y:S01]  /*74f0*/  MUFU.TANH R83, R83 ;  /* 0x0000005300537308 */ /* 0x000fe20000002400 */
[----:B----4-:R-:W-:-:S05]  /*7500*/  FSEL R225, R82, -INF , P2 ;  /* 0xff80000052e17808 */ /* 0x010fca0001000000 */
[----:B------:R-:W-:Y:S02]  /*7510*/  FFMA.FTZ R225, R225, UR4, -R216 ;  /* 0x00000004e1e17c23 */ /* 0x000fe400080108d8 */
[----:B------:R-:W2:Y:S01]  /*7520*/  MUFU.TANH R194, R194 ;  /* 0x000000c200c27308 */ /* 0x000ea20000002400 */
[----:B------:R-:W-:Y:S02]  /*7530*/  WARPGROUP.DEPBAR.LE gsb0, 0x0 ;  /* 0x00008000000079c5 */ /* 0x000fe40000010000 */
[----:B------:R-:W-:-:S05]  /*7540*/  WARPGROUP.ARRIVE ;  /* 0x00000000000079c5 */ /* 0x000fca0000000000 */
[----:B------:R4:W-:Y:S01]  /*7550*/  MUFU.EX2 R88, R199 ;  /* 0x000000c700587308 */ /* 0x0009e20000000800 */
[----:B------:R-:W-:Y:S01]  /*7560*/  HGMMA.64x96x16.F32 R24, gdesc[UR8], R24, gsb0 ;  /* 0x01600000081879f0 */ /* 0x000fe20008000818 */
[----:B------:R-:W-:Y:S01]  /*7570*/  R2UR UR8, R192 ;  /* 0x00000000c00872ca */ /* 0x000fe200000e0000 */
[----:B------:R-:W-:Y:S01]  /*7580*/  UMOV UR10, UR6 ;  /* 0x00000006000a7c82 */ /* 0x000fe20008000000 */
[----:B------:R-:W-:Y:S01]  /*7590*/  R2UR UR9, R193 ;  /* 0x00000000c10972ca */ /* 0x000fe200000e0000 */
[----:B------:R-:W-:Y:S01]  /*75a0*/  UMOV UR11, 0x40000040 ;  /* 0x40000040000b7882 */ /* 0x000fe20000000000 */
[----:B----4-:R-:W-:Y:S02]  /*75b0*/  FSEL R199, R78, -INF , P2 ;  /* 0xff8000004ec77808 */ /* 0x010fe40001000000 */
[----:B------:R-:W4:Y:S01]  /*75c0*/  MUFU.TANH R195, R195 ;  /* 0x000000c300c37308 */ /* 0x000f220000002400 */
[----:B--2---:R-:W-:Y:S02]  /*75d0*/  FSEL R202, R194, -INF , P2 ;  /* 0xff800000c2ca7808 */ /* 0x004fe40001000000 */
[--C-:B------:R-:W-:Y:S01]  /*75e0*/  FFMA.FTZ R95, R199, UR4, -R96.reuse ;  /* 0x00000004c75f7c23 */ /* 0x100fe20008010860 */
[----:B------:R-:W-:Y:S01]  /*75f0*/  FSEL R199, R81, -INF , P2 ;  /* 0xff80000051c77808 */ /* 0x000fe20001000000 */
[----:B------:R-:W-:Y:S01]  /*7600*/  FFMA.FTZ R96, R205, UR4, -R96 ;  /* 0x00000004cd607c23 */ /* 0x000fe20008010860 */
[----:B------:R-:W-:-:S02]  /*7610*/  FSEL R205, R83, -INF , P1 ;  /* 0xff80000053cd7808 */ /* 0x000fc40000800000 */
[----:B------:R-:W2:Y:S01]  /*7620*/  MUFU.TANH R98, R98 ;  /* 0x0000006200627308 */ /* 0x000ea20000002400 */
[----:B------:R-:W-:Y:S01]  /*7630*/  FFMA.FTZ R223, R202, UR4, -R213 ;  /* 0x00000004cadf7c23 */ /* 0x000fe200080108d5 */
[--C-:B------:R-:W-:Y:S01]  /*7640*/  FFMA.FTZ R226, R199, UR4, -R224.reuse ;  /* 0x00000004c7e27c23 */ /* 0x100fe200080108e0 */
[----:B------:R-:W-:Y:S01]  /*7650*/  FSEL R199, R84, -INF , P1 ;  /* 0xff80000054c77808 */ /* 0x000fe20000800000 */
[----:B------:R-:W-:Y:S01]  /*7660*/  FFMA.FTZ R224, R205, UR4, -R224 ;  /* 0x00000004cde07c23 */ /* 0x000fe200080108e0 */
[----:B------:R-:W-:-:S03]  /*7670*/  FFMA.FTZ R202, -R14, R14, 1 ;  /* 0x3f8000000eca7423 */ /* 0x000fc6000001010e */
[----:B------:R-:W3:Y:S01]  /*7680*/  MUFU.TANH R99, R99 ;  /* 0x0000006300637308 */ /* 0x000ee20000002400 */
[----:B------:R-:W-:Y:S01]  /*7690*/  FFMA.FTZ R216, R199, UR4, -R216 ;  /* 0x00000004c7d87c23 */ /* 0x000fe200080108d8 */
[----:B----4-:R-:W-:-:S05]  /*76a0*/  FSEL R199, R195, -INF , P2 ;  /* 0xff800000c3c77808 */ /* 0x010fca0001000000 */
[----:B-1----:R-:W-:Y:S01]  /*76b0*/  FFMA.FTZ R199, R199, UR4, -R198 ;  /* 0x00000004c7c77c23 */ /* 0x002fe200080108c6 */
[----:B------:R-:W-:Y:S01]  /*76c0*/  MUFU.EX2 R118, R118 ;  /* 0x0000007600767308 */ /* 0x000fe20000000800 */
[----:B--2---:R-:W-:-:S05]  /*76d0*/  FSEL R200, R98, -INF , P1 ;  /* 0xff80000062c87808 */ /* 0x004fca0000800000 */
[----:B------:R-:W-:Y:S02]  /*76e0*/  FFMA.FTZ R213, R200, UR4, -R213 ;  /* 0x00000004c8d57c23 */ /* 0x000fe400080108d5 */
[----:B------:R-:W1:Y:S01]  /*76f0*/  MUFU.TANH R100, R100 ;  /* 0x0000006400647308 */ /* 0x000e620000002400 */
[----:B---3--:R-:W-:-:S05]  /*7700*/  FSEL R205, R99, -INF , P1 ;  /* 0xff80000063cd7808 */ /* 0x008fca0000800000 */
[----:B------:R-:W-:Y:S02]  /*7710*/  FFMA.FTZ R198, R205, UR4, -R198 ;  /* 0x00000004cdc67c23 */ /* 0x000fe400080108c6 */
[----:B------:R-:W2:Y:S08]  /*7720*/  MUFU.TANH R101, R101 ;  /* 0x0000006500657308 */ /* 0x000eb00000002400 */
[----:B------:R-:W3:Y:S01]  /*7730*/  MUFU.TANH R102, R102 ;  /* 0x0000006600667308 */ /* 0x000ee20000002400 */
[----:B-1----:R-:W-:-:S05]  /*7740*/  FSEL R200, R100, -INF , P2 ;  /* 0xff80000064c87808 */ /* 0x002fca0001000000 */
[----:B------:R-:W-:Y:S02]  /*7750*/  FFMA.FTZ R200, R200, UR4, -R201 ;  /* 0x00000004c8c87c23 */ /* 0x000fe400080108c9 */
[----:B------:R-:W-:Y:S01]  /*7760*/  MUFU.TANH R103, R103 ;  /* 0x0000006700677308 */ /* 0x000fe20000002400 */
[----:B--2---:R-:W-:-:S05]  /*7770*/  FSEL R210, R101, -INF , P2 ;  /* 0xff80000065d27808 */ /* 0x004fca0001000000 */
[----:B------:R-:W-:Y:S02]  /*7780*/  FFMA.FTZ R210, R210, UR4, -R209 ;  /* 0x00000004d2d27c23 */ /* 0x000fe400080108d1 */
[----:B------:R-:W1:Y:S01]  /*7790*/  MUFU.TANH R104, R104 ;  /* 0x0000006800687308 */ /* 0x000e620000002400 */
[----:B---3--:R-:W-:-:S05]  /*77a0*/  FSEL R205, R102, -INF , P1 ;  /* 0xff80000066cd7808 */ /* 0x008fca0000800000 */
[----:B------:R-:W-:Y:S02]  /*77b0*/  FFMA.FTZ R201, R205, UR4, -R201 ;  /* 0x00000004cdc97c23 */ /* 0x000fe400080108c9 */
[----:B------:R-:W-:Y:S08]  /*77c0*/  MUFU.TANH R106, R106 ;  /* 0x0000006a006a7308 */ /* 0x000ff00000002400 */
[----:B------:R-:W-:Y:S01]  /*77d0*/  MUFU.TANH R105, R105 ;  /* 0x0000006900697308 */ /* 0x000fe20000002400 */
[----:B-1----:R-:W-:-:S05]  /*77e0*/  FSEL R205, R104, -INF , P2 ;  /* 0xff80000068cd7808 */ /* 0x002fca0001000000 */
[----:B------:R-:W-:Y:S02]  /*77f0*/  FFMA.FTZ R205, R205, UR4, -R206 ;  /* 0x00000004cdcd7c23 */ /* 0x000fe400080108ce */
[----:B------:R-:W-:Y:S01]  /*7800*/  MUFU.TANH R107, R107 ;  /* 0x0000006b006b7308 */ /* 0x000fe20000002400 */
[----:B------:R-:W-:Y:S02]  /*7810*/  WARPGROUP.DEPBAR.LE gsb0, 0x0 ;  /* 0x00008000000079c5 */ /* 0x000fe40000010000 */
[----:B------:R-:W-:-:S05]  /*7820*/  WARPGROUP.ARRIVE ;  /* 0x00000000000079c5 */ /* 0x000fca0000000000 */
[----:B------:R1:W-:Y:S01]  /*7830*/  MUFU.EX2 R13, R208 ;  /* 0x000000d0000d7308 */ /* 0x0003e20000000800 */
[----:B------:R-:W-:Y:S07]  /*7840*/  HGMMA.64x96x16.F32 R24, gdesc[UR8], R24, gsb0 ;  /* 0x01600000081879f0 */ /* 0x000fee0008000818 */
[----:B------:R-:W2:Y:S01]  /*7850*/  MUFU.TANH R108, R108 ;  /* 0x0000006c006c7308 */ /* 0x000ea20000002400 */
[----:B-1----:R-:W1:Y:S07]  /*7860*/  SHFL.IDX PT, R208, R12, R233, 0x1f ;  /* 0x00001fe90cd07589 */ /* 0x002e6e00000e0000 */
[----:B------:R-:W-:Y:S08]  /*7870*/  MUFU.TANH R110, R110 ;  /* 0x0000006e006e7308 */ /* 0x000ff00000002400 */
[----:B------:R-:W-:Y:S01]  /*7880*/  MUFU.TANH R109, R109 ;  /* 0x0000006d006d7308 */ /* 0x000fe20000002400 */
[----:B--2---:R-:W-:-:S07]  /*7890*/  FSEL R211, R108, -INF , P2 ;  /* 0xff8000006cd37808 */ /* 0x004fce0001000000 */
[----:B------:R-:W-:Y:S01]  /*78a0*/  MUFU.TANH R111, R111 ;  /* 0x0000006f006f7308 */ /* 0x000fe20000002400 */
[----:B-1----:R-:W-:-:S07]  /*78b0*/  FFMA.FTZ R211, R211, UR4, -R208 ;  /* 0x00000004d3d37c23 */ /* 0x002fce00080108d0 */
[----:B------:R1:W-:Y:S08]  /*78c0*/  MUFU.EX2 R14, R203 ;  /* 0x000000cb000e7308 */ /* 0x0003f00000000800 */
[----:B------:R-:W2:Y:S01]  /*78d0*/  MUFU.TANH R112, R112 ;  /* 0x0000007000707308 */ /* 0x000ea20000002400 */
[----:B-1----:R-:W-:-:S05]  /*78e0*/  FSEL R203, R105, -INF , P2 ;  /* 0xff80000069cb7808 */ /* 0x002fca0001000000 */
[----:B------:R-:W-:Y:S02]  /*78f0*/  FFMA.FTZ R203, R203, UR4, -R212 ;  /* 0x00000004cbcb7c23 */ /* 0x000fe400080108d4 */
[----:B------:R-:W-:Y:S08]  /*7900*/  MUFU.TANH R114, R114 ;  /* 0x0000007200727308 */ /* 0x000ff00000002400 */
[----:B------:R-:W1:Y:S01]  /*7910*/  MUFU.TANH R113, R113 ;  /* 0x0000007100717308 */ /* 0x000e620000002400 */
[----:B--2---:R-:W-:-:S05]  /*7920*/  FSEL R219, R112, -INF , P2 ;  /* 0xff80000070db7808 */ /* 0x004fca0001000000 */
[----:B------:R-:W-:Y:S02]  /*7930*/  FFMA.FTZ R219, R219, UR4, -R217 ;  /* 0x00000004dbdb7c23 */ /* 0x000fe400080108d9 */
[----:B------:R-:W2:Y:S08]  /*7940*/  MUFU.TANH R115, R115 ;  /* 0x0000007300737308 */ /* 0x000eb00000002400 */
[----:B------:R-:W-:Y:S01]  /*7950*/  MUFU.TANH R116, R116 ;  /* 0x0000007400747308 */ /* 0x000fe20000002400 */
[----:B-1----:R-:W-:-:S05]  /*7960*/  FSEL R222, R113, -INF , P2 ;  /* 0xff80000071de7808 */ /* 0x002fca0001000000 */
[----:B------:R-:W-:Y:S02]  /*7970*/  FFMA.FTZ R222, R222, UR4, -R218 ;  /* 0x00000004dede7c23 */ /* 0x000fe400080108da */
[----:B------:R-:W-:Y:S01]  /*7980*/  MUFU.TANH R197, R197 ;  /* 0x000000c500c57308 */ /* 0x000fe20000002400 */
[----:B--2---:R-:W-:-:S07]  /*7990*/  FSEL R221, R115, -INF , P1 ;  /* 0xff80000073dd7808 */ /* 0x004fce0000800000 */
[----:B------:R-:W-:Y:S08]  /*79a0*/  MUFU.TANH R196, R196 ;  /* 0x000000c400c47308 */ /* 0x000ff00000002400 */
[----:B------:R-:W1:Y:S01]  /*79b0*/  MUFU.TANH R119, R119 ;  /* 0x0000007700777308 */ /* 0x000e620000002400 */
[----:B------:R-:W-:Y:S02]  /*79c0*/  WARPGROUP.DEPBAR.LE gsb0, 0x0 ;  /* 0x00008000000079c5 */ /* 0x000fe40000010000 */
[----:B------:R-:W2:Y:S05]  /*79d0*/  LDS R227, [R227+0x380] ;  /* 0x00038000e3e37984 */ /* 0x000eaa0000000800 */
[----:B------:R-:W-:Y:S08]  /*79e0*/  MUFU.EX2 R117, R117 ;  /* 0x0000007500757308 */ /* 0x000ff00000000800 */
[----:B------:R-:W3:Y:S01]  /*79f0*/  MUFU.EX2 R87, R87 ;  /* 0x0000005700577308 */ /* 0x000ee20000000800 */
[----:B-1----:R-:W-:-:S07]  /*7a00*/  FSEL R228, R119, -INF , P1 ;  /* 0xff80000077e47808 */ /* 0x002fce0000800000 */
[----:B------:R-:W1:Y:S01]  /*7a10*/  MUFU.EX2 R86, R86 ;  /* 0x0000005600567308 */ /* 0x000e620000000800 */
[----:B------:R-:W-:-:S07]  /*7a20*/  FFMA.FTZ R237, -R237, R237, 1 ;  /* 0x3f800000eded7423 */ /* 0x000fce00000101ed */
[----:B------:R-:W4:Y:S08]  /*7a30*/  MUFU.EX2 R93, R93 ;  /* 0x0000005d005d7308 */ /* 0x000f300000000800 */
[----:B------:R-:W-:Y:S01]  /*7a40*/  MUFU.EX2 R91, R91 ;  /* 0x0000005b005b7308 */ /* 0x000fe20000000800 */
[----:B--2---:R-:W2:Y:S07]  /*7a50*/  SHFL.IDX PT, R234, R227, R7, 0x1f ;  /* 0x00001f07e3ea7589 */ /* 0x004eae00000e0000 */
[----:B------:R-:W4:Y:S01]  /*7a60*/  MUFU.EX2 R92, R92 ;  /* 0x0000005c005c7308 */ /* 0x000f220000000800 */
[----:B------:R-:W-:Y:S04]  /*7a70*/  SHFL.IDX PT, R232, R227, R232, 0x1f ;  /* 0x00001fe8e3e87589 */ /* 0x000fe800000e0000 */
[----:B------:R-:W3:Y:S01]  /*7a80*/  SHFL.IDX PT, R233, R227, R233, 0x1f ;  /* 0x00001fe9e3e97589 */ /* 0x000ee200000e0000 */
[----:B------:R-:W-:Y:S01]  /*7a90*/  FFMA.FTZ R235, -R235, R235, 1 ;  /* 0x3f800000ebeb7423 */ /* 0x000fe200000101eb */
[----:B------:R-:W-:Y:S01]  /*7aa0*/  FFMA.FTZ R18, -R18, R18, 1 ;  /* 0x3f80000012127423 */ /* 0x000fe20000010112 */
[----:B------:R-:W-:Y:S01]  /*7ab0*/  FFMA.FTZ R19, -R19, R19, 1 ;  /* 0x3f80000013137423 */ /* 0x000fe20000010113 */
[----:B------:R-:W1:Y:S01]  /*7ac0*/  SHFL.IDX PT, R229, R227, R229, 0x1f ;  /* 0x00001fe5e3e57589 */ /* 0x000e6200000e0000 */
[----:B------:R-:W-:Y:S01]  /*7ad0*/  FFMA.FTZ R20, -R20, R20, 1 ;  /* 0x3f80000014147423 */ /* 0x000fe20000010114 */
[----:B------:R-:W-:Y:S01]  /*7ae0*/  FFMA.FTZ R72, -R72, R72, 1 ;  /* 0x3f80000048487423 */ /* 0x000fe20000010148 */
[----:B------:R-:W-:Y:S01]  /*7af0*/  MUFU.EX2 R94, R94 ;  /* 0x0000005e005e7308 */ /* 0x000fe20000000800 */
[----:B------:R-:W4:Y:S01]  /*7b00*/  SHFL.IDX PT, R230, R227, R230, 0x1f ;  /* 0x00001fe6e3e67589 */ /* 0x000f2200000e0000 */
[----:B------:R-:W-:-:S06]  /*7b10*/  FFMA.FTZ R79, -R79, R79, 1 ;  /* 0x3f8000004f4f7423 */ /* 0x000fcc000001014f */
        /* <DEDUP_REMOVED lines=8> */
[--C-:B---3--:R-:W-:Y:S01]  /*7ba0*/  FADD.FTZ R28, R28, -R233.reuse ;  /* 0x800000e91c1c7221 */ /* 0x108fe20000010000 */
[----:B------:R-:W-:Y:S01]  /*7bb0*/  FADD.FTZ R30, R30, -R233 ;  /* 0x800000e91e1e7221 */ /* 0x000fe20000010000 */
[--C-:B-1----:R-:W-:Y:S01]  /*7bc0*/  FADD.FTZ R29, R29, -R229.reuse ;  /* 0x800000e51d1d7221 */ /* 0x102fe20000010000 */
[----:B------:R-:W-:Y:S01]  /*7bd0*/  FADD.FTZ R31, R31, -R229 ;  /* 0x800000e51f1f7221 */ /* 0x000fe20000010000 */
[----:B------:R-:W-:Y:S01]  /*7be0*/  FFMA.FTZ R209, R24, UR4, -R209 ;  /* 0x0000000418d17c23 */ /* 0x000fe200080108d1 */
[----:B------:R-:W-:Y:S01]  /*7bf0*/  FSEL R24, R106, -INF , P1 ;  /* 0xff8000006a187808 */ /* 0x000fe20000800000 */
[--C-:B----4-:R-:W-:Y:S01]  /*7c00*/  FADD.FTZ R33, R33, -R230.reuse ;  /* 0x800000e621217221 */ /* 0x110fe20000010000 */
[----:B--2---:R-:W-:Y:S01]  /*7c10*/  FSEL R207, R109, -INF , P2 ;  /* 0xff8000006dcf7808 */ /* 0x004fe20001000000 */
[----:B------:R-:W-:Y:S01]  /*7c20*/  FADD.FTZ R35, R35, -R230 ;  /* 0x800000e623237221 */ /* 0x000fe20000010000 */
[----:B------:R-:W1:Y:S01]  /*7c30*/  MUFU.EX2 R85, R85 ;  /* 0x0000005500557308 */ /* 0x000e620000000800 */
[----:B------:R-:W-:Y:S01]  /*7c40*/  FFMA.FTZ R206, R24, UR4, -R206 ;  /* 0x0000000418ce7c23 */ /* 0x000fe200080108ce */
[----:B------:R-:W-:Y:S01]  /*7c50*/  FSEL R24, R107, -INF , P1 ;  /* 0xff8000006b187808 */ /* 0x000fe20000800000 */
[----:B------:R-:W-:-:S04]  /*7c60*/  FFMA.FTZ R207, R207, UR4, -R215 ;  /* 0x00000004cfcf7c23 */ /* 0x000fc800080108d7 */
[----:B------:R-:W-:Y:S01]  /*7c70*/  FFMA.FTZ R212, R24, UR4, -R212 ;  /* 0x0000000418d47c23 */ /* 0x000fe200080108d4 */
[----:B------:R-:W-:Y:S01]  /*7c80*/  FSEL R24, R110, -INF , P1 ;  /* 0xff8000006e187808 */ /* 0x000fe20000800000 */
[----:B------:R-:W-:Y:S04]  /*7c90*/  MUFU.EX2 R97, R97 ;  /* 0x0000006100617308 */ /* 0x000fe80000000800 */
[----:B------:R-:W-:-:S04]  /*7ca0*/  FFMA.FTZ R208, R24, UR4, -R208 ;  /* 0x0000000418d07c23 */ /* 0x000fc800080108d0 */
[----:B------:R2:W3:Y:S08]  /*7cb0*/  MUFU.EX2 R24, R204 ;  /* 0x000000cc00187308 */ /* 0x0004f00000000800 */
[----:B------:R-:W-:Y:S01]  /*7cc0*/  MUFU.EX2 R95, R95 ;  /* 0x0000005f005f7308 */ /* 0x000fe20000000800 */
[----:B--2---:R-:W-:-:S05]  /*7cd0*/  FSEL R204, R111, -INF , P1 ;  /* 0xff8000006fcc7808 */ /* 0x004fca0000800000 */
[----:B------:R-:W-:Y:S02]  /*7ce0*/  FFMA.FTZ R204, R204, UR4, -R215 ;  /* 0x00000004cccc7c23 */ /* 0x000fe400080108d7 */
[----:B------:R2:W4:Y:S01]  /*7cf0*/  SHFL.IDX PT, R215, R12, R231, 0x1f ;  /* 0x00001fe70cd77589 */ /* 0x00052200000e0000 */
[----:B------:R-:W-:Y:S03]  /*7d00*/  MUFU.EX2 R96, R96 ;  /* 0x0000006000607308 */ /* 0x000fe60000000800 */
[----:B------:R-:W1:Y:S01]  /*7d10*/  SHFL.IDX PT, R231, R227, R231, 0x1f ;  /* 0x00001fe7e3e77589 */ /* 0x000e6200000e0000 */
[----:B------:R-:W-:-:S04]  /*7d20*/  FFMA.FTZ R17, -R17, R17, 1 ;  /* 0x3f80000011117423 */ /* 0x000fc80000010111 */
[----:B------:R-:W3:Y:S01]  /*7d30*/  MUFU.EX2 R90, R90 ;  /* 0x0000005a005a7308 */ /* 0x000ee20000000800 */
[----:B--2---:R-:W-:-:S05]  /*7d40*/  FSEL R12, R114, -INF , P1 ;  /* 0xff800000720c7808 */ /* 0x004fca0000800000 */
[----:B------:R-:W-:Y:S02]  /*7d50*/  FFMA.FTZ R217, R12, UR4, -R217 ;  /* 0x000000040cd97c23 */ /* 0x000fe400080108d9 */
[----:B------:R2:W3:Y:S02]  /*7d60*/  MUFU.EX2 R12, R214 ;  /* 0x000000d6000c7308 */ /* 0x0004e40000000800 */
[----:B--2---:R-:W-:Y:S01]  /*7d70*/  FFMA.FTZ R214, R221, UR4, -R218 ;  /* 0x00000004ddd67c23 */ /* 0x004fe200080108da */
[----:B------:R-:W-:Y:S01]  /*7d80*/  FSEL R218, R116, -INF , P2 ;  /* 0xff80000074da7808 */ /* 0x000fe20001000000 */
[----:B------:R-:W-:Y:S01]  /*7d90*/  FMUL.FTZ R28, R87, R28 ;  /* 0x0000001c571c7220 */ /* 0x000fe20000410000 */
[----:B------:R-:W-:Y:S01]  /*7da0*/  FSEL R221, R197, -INF , P1 ;  /* 0xff800000c5dd7808 */ /* 0x000fe20000800000 */
[----:B------:R-:W-:Y:S01]  /*7db0*/  FMUL.FTZ R29, R86, R29 ;  /* 0x0000001d561d7220 */ /* 0x000fe20000410000 */
[----:B------:R-:W-:Y:S01]  /*7dc0*/  FMUL.FTZ R33, R93, R33 ;  /* 0x000000215d217220 */ /* 0x000fe20000410000 */
[--C-:B----4-:R-:W-:Y:S01]  /*7dd0*/  FFMA.FTZ R218, R218, UR4, -R215.reuse ;  /* 0x00000004dada7c23 */ /* 0x110fe200080108d7 */
[----:B------:R-:W-:Y:S01]  /*7de0*/  FMUL.FTZ R35, R92, R35 ;  /* 0x000000235c237220 */ /* 0x000fe20000410000 */
[----:B------:R-:W-:Y:S01]  /*7df0*/  FFMA.FTZ R215, R221, UR4, -R215 ;  /* 0x00000004ddd77c23 */ /* 0x000fe200080108d7 */
[----:B------:R-:W-:Y:S01]  /*7e00*/  FSEL R221, R196, -INF , P2 ;  /* 0xff800000c4dd7808 */ /* 0x000fe20001000000 */
[--C-:B-1----:R-:W-:Y:S01]  /*7e10*/  FADD.FTZ R38, R38, -R231.reuse ;  /* 0x800000e726267221 */ /* 0x102fe20000010000 */
[----:B------:R-:W-:-:S03]  /*7e20*/  FADD.FTZ R36, R36, -R231 ;  /* 0x800000e724247221 */ /* 0x000fc60000010000 */
[--C-:B------:R-:W-:Y:S01]  /*7e30*/  FFMA.FTZ R221, R221, UR4, -R220.reuse ;  /* 0x00000004dddd7c23 */ /* 0x100fe200080108dc */
[----:B------:R-:W-:Y:S01]  /*7e40*/  FFMA.FTZ R220, R228, UR4, -R220 ;  /* 0x00000004e4dc7c23 */ /* 0x000fe200080108dc */
[C---:B------:R-:W-:Y:S02]  /*7e50*/  VIADD R228, R7.reuse, 0x10 ;  /* 0x0000001007e47836 */ /* 0x040fe40000000000 */
[----:B------:R-:W-:Y:S01]  /*7e60*/  FMUL.FTZ R33, R20, R33 ;  /* 0x0000002114217220 */ /* 0x000fe20000410000 */
[C---:B------:R-:W-:Y:S01]  /*7e70*/  IADD3 R231, R7.reuse, 0x8, RZ ;  /* 0x0000000807e77810 */ /* 0x040fe20007ffe0ff */
[C---:B------:R-:W-:Y:S02]  /*7e80*/  VIADD R230, R7.reuse, 0xc ;  /* 0x0000000c07e67836 */ /* 0x040fe40000000000 */
[----:B------:R-:W-:Y:S01]  /*7e90*/  VIADD R229, R7, 0x14 ;  /* 0x0000001407e57836 */ /* 0x000fe20000000000 */
[----:B------:R-:W1:Y:S01]  /*7ea0*/  SHFL.IDX PT, R228, R227, R228, 0x1f ;  /* 0x00001fe4e3e47589 */ /* 0x000e6200000e0000 */
[----:B------:R-:W-:Y:S01]  /*7eb0*/  FMUL.FTZ R36, R26, R36 ;  /* 0x000000241a247220 */ /* 0x000fe20000410000 */
[----:B------:R-:W-:Y:S01]  /*7ec0*/  FMUL.FTZ R30, R85, R30 ;  /* 0x0000001e551e7220 */ /* 0x000fe20000410000 */
[----:B------:R-:W-:Y:S01]  /*7ed0*/  IADD3 R233, R7, 0x18, RZ ;  /* 0x0000001807e97810 */ /* 0x000fe20007ffe0ff */
[----:B------:R2:W4:Y:S01]  /*7ee0*/  SHFL.IDX PT, R227, R227, R11, 0x1f ;  /* 0x00001f0be3e37589 */ /* 0x00052200000e0000 */
[----:B------:R-:W-:Y:S01]  /*7ef0*/  FFMA.FTZ R78, -R78, R78, 1 ;  /* 0x3f8000004e4e7423 */ /* 0x000fe2000001014e */
[----:B------:R-:W-:Y:S01]  /*7f00*/  FFMA.FTZ R80, -R80, R80, 1 ;  /* 0x3f80000050507423 */ /* 0x000fe20000010150 */
[----:B------:R-:W-:Y:S01]  /*7f10*/  FFMA.FTZ R74, -R74, R74, 1 ;  /* 0x3f8000004a4a7423 */ /* 0x000fe2000001014a */
[----:B------:R-:W-:Y:S01]  /*7f20*/  MUFU.EX2 R201, R201 ;  /* 0x000000c900c97308 */ /* 0x000fe20000000800 */
[----:B------:R-:W-:-:S07]  /*7f30*/  FFMA.FTZ R195, -R195, R195, 1 ;  /* 0x3f800000c3c37423 */ /* 0x000fce00000101c3 */
[----:B------:R-:W-:Y:S08]  /*7f40*/  MUFU.EX2 R209, R209 ;  /* 0x000000d100d17308 */ /* 0x000ff00000000800 */
[----:B------:R-:W-:Y:S01]  /*7f50*/  MUFU.EX2 R205, R205 ;  /* 0x000000cd00cd7308 */ /* 0x000fe20000000800 */
[----:B-1----:R-:W-:Y:S01]  /*7f60*/  FADD.FTZ R34, R34, -R228 ;  /* 0x800000e422227221 */ /* 0x002fe20000010000 */
[----:B------:R-:W-:-:S06]  /*7f70*/  FMUL.FTZ R20, R72, R35 ;  /* 0x0000002348147220 */ /* 0x000fcc0000410000 */
        /* <DEDUP_REMOVED lines=24> */
[----:B--2---:R1:W2:Y:S01]  /*8100*/  MUFU.EX2 R11, R226 ;  /* 0x000000e2000b7308 */ /* 0x0042a20000000800 */
[--C-:B----4-:R-:W-:Y:S01]  /*8110*/  FADD.FTZ R37, R37, -R227.reuse ;  /* 0x800000e325257221 */ /* 0x110fe20000010000 */
[----:B------:R-:W-:Y:S01]  /*8120*/  FADD.FTZ R39, R39, -R227 ;  /* 0x800000e327277221 */ /* 0x000fe20000010000 */
[----:B------:R-:W-:Y:S01]  /*8130*/  FFMA.FTZ R119, -R119, R119, 1 ;  /* 0x3f80000077777423 */ /* 0x000fe20000010177 */
[----:B------:R-:W-:Y:S01]  /*8140*/  R2UR UR4, R236 ;  /* 0x00000000ec0472ca */ /* 0x000fe200000e0000 */
[----:B-1----:R-:W-:-:S03]  /*8150*/  FFMA.FTZ R226, -R15, R15, 1 ;  /* 0x3f8000000fe27423 */ /* 0x002fc6000001010f */
[----:B------:R1:W4:Y:S02]  /*8160*/  MUFU.EX2 R15, R224 ;  /* 0x000000e0000f7308 */ /* 0x0003240000000800 */
[----:B-1----:R-:W-:Y:S01]  /*8170*/  FMUL.FTZ R224, R226, R234 ;  /* 0x000000eae2e07220 */ /* 0x002fe20000410000 */
[----:B------:R-:W-:Y:S01]  /*8180*/  FADD.FTZ R226, R25, -R232 ;  /* 0x800000e819e27221 */ /* 0x000fe20000010000 */
[----:B------:R-:W-:-:S04]  /*8190*/  FMUL.FTZ R34, R91, R34 ;  /* 0x000000225b227220 */ /* 0x000fc80000410000 */
[----:B------:R1:W-:Y:S01]  /*81a0*/  MUFU.EX2 R25, R225 ;  /* 0x000000e100197308 */ /* 0x0003e20000000800 */
[----:B---3--:R-:W-:Y:S01]  /*81b0*/  FMUL.FTZ R72, R24, R38 ;  /* 0x0000002618487220 */ /* 0x008fe20000410000 */
[----:B------:R-:W-:Y:S01]  /*81c0*/  FADD.FTZ R232, R27, -R232 ;  /* 0x800000e81be87221 */ /* 0x000fe20000010000 */
[----:B------:R-:W-:-:S05]  /*81d0*/  FFMA.FTZ R227, -R2, R2, 1 ;  /* 0x3f80000002e37423 */ /* 0x000fca0000010102 */
[----:B------:R3:W-:Y:S01]  /*81e0*/  MUFU.EX2 R27, R216 ;  /* 0x000000d8001b7308 */ /* 0x0007e20000000800 */
[----:B-1----:R-:W-:-:S07]  /*81f0*/  FADD.FTZ R225, R32, -R228 ;  /* 0x800000e420e17221 */ /* 0x002fce0000010000 */
[----:B------:R1:W4:Y:S01]  /*8200*/  MUFU.EX2 R32, R223 ;  /* 0x000000df00207308 */ /* 0x0003220000000800 */
[----:B---3--:R-:W-:Y:S02]  /*8210*/  FFMA.FTZ R216, -R3, R3, 1 ;  /* 0x3f80000003d87423 */ /* 0x008fe40000010103 */
[----:B------:R3:W5:Y:S04]  /*8220*/  LDL.LU R3, [R1+0x28] ;  /* 0x0000280001037983 */ /* 0x0007680000300800 */
[----:B------:R3:W5:Y:S01]  /*8230*/  LDL.LU R2, [R1+0x24] ;  /* 0x0000240001027983 */ /* 0x0007620000300800 */
[----:B------:R-:W-:Y:S01]  /*8240*/  FMUL.FTZ R232, R89, R232 ;  /* 0x000000e859e87220 */ /* 0x000fe20000410000 */
[----:B-1----:R-:W-:Y:S01]  /*8250*/  FMUL.FTZ R223, R117, R226 ;  /* 0x000000e275df7220 */ /* 0x002fe20000410000 */
[----:B------:R-:W-:Y:S01]  /*8260*/  VIADD R228, R7, 0x10 ;  /* 0x0000001007e47836 */ /* 0x000fe20000000000 */
[----:B------:R1:W2:Y:S01]  /*8270*/  LDS R226, [R9+0x380] ;  /* 0x0003800009e27984 */ /* 0x0002a20000000800 */
[----:B------:R-:W-:Y:S01]  /*8280*/  FFMA.FTZ R35, -R73, R73, 1 ;  /* 0x3f80000049237423 */ /* 0x000fe20000010149 */
[----:B------:R-:W-:Y:S01]  /*8290*/  FMUL.FTZ R223, R216, R223 ;  /* 0x000000dfd8df7220 */ /* 0x000fe20000410000 */
[----:B------:R-:W-:Y:S01]  /*82a0*/  FMUL.FTZ R216, R227, R232 ;  /* 0x000000e8e3d87220 */ /* 0x000fe20000410000 */
[----:B------:R-:W-:-:S02]  /*82b0*/  VIADD R232, R7, 0x4 ;  /* 0x0000000407e87836 */ /* 0x000fc40000000000 */
[----:B------:R-:W-:Y:S01]  /*82c0*/  FMUL.FTZ R35, R35, R36 ;  /* 0x0000002423237220 */ /* 0x000fe20000410000 */
[----:B------:R-:W-:Y:S01]  /*82d0*/  FFMA.FTZ R36, -R76, R76, 1 ;  /* 0x3f8000004c247423 */ /* 0x000fe2000001014c */
[----:B------:R-:W-:Y:S01]  /*82e0*/  FMUL.FTZ R39, R97, R39 ;  /* 0x0000002761277220 */ /* 0x000fe20000410000 */
[----:B-1----:R1:W-:Y:S01]  /*82f0*/  MUFU.EX2 R9, R213 ;  /* 0x000000d500097308 */ /* 0x0023e20000000800 */
[----:B------:R-:W-:Y:S01]  /*8300*/  FMUL.FTZ R30, R17, R30 ;  /* 0x0000001e111e7220 */ /* 0x000fe20000410000 */
[----:B------:R-:W-:Y:S02]  /*8310*/  VIADD R234, R7, 0x1c ;  /* 0x0000001c07ea7836 */ /* 0x000fe40000000000 */
[----:B------:R-:W-:Y:S01]  /*8320*/  FMUL.FTZ R36, R36, R39 ;  /* 0x0000002724247220 */ /* 0x000fe20000410000 */
[----:B------:R-:W-:Y:S01]  /*8330*/  FFMA.FTZ R39, -R77, R77, 1 ;  /* 0x3f8000004d277423 */ /* 0x000fe2000001014d */
[----:B------:R-:W-:Y:S02]  /*8340*/  FMUL.FTZ R37, R90, R37 ;  /* 0x000000255a257220 */ /* 0x000fe40000410000 */
[----:B------:R-:W3:Y:S01]  /*8350*/  MUFU.EX2 R17, R199 ;  /* 0x000000c700117308 */ /* 0x000ee20000000800 */
[----:B-1----:R-:W-:Y:S01]  /*8360*/  FMUL.FTZ R213, R237, R28 ;  /* 0x0000001cedd57220 */ /* 0x002fe20000410000 */
[----:B------:R-:W-:Y:S01]  /*8370*/  FMUL.FTZ R28, R13, R31 ;  /* 0x0000001f0d1c7220 */ /* 0x000fe20000410000 */
[----:B------:R-:W-:Y:S01]  /*8380*/  FMUL.FTZ R31, R235, R29 ;  /* 0x0000001deb1f7220 */ /* 0x000fe20000410000 */
[----:B------:R-:W-:-:S02]  /*8390*/  FMUL.FTZ R37, R74, R37 ;  /* 0x000000254a257220 */ /* 0x000fc40000410000 */
[----:B------:R-:W-:Y:S01]  /*83a0*/  FMUL.FTZ R29, R18, R28 ;  /* 0x0000001c121d7220 */ /* 0x000fe20000410000 */
[----:B------:R-:W-:Y:S01]  /*83b0*/  FFMA.FTZ R28, -R21, R21, 1 ;  /* 0x3f800000151c7423 */ /* 0x000fe20000010115 */
[----:B------:R-:W-:Y:S01]  /*83c0*/  FMUL.FTZ R21, R14, R225 ;  /* 0x000000e10e157220 */ /* 0x000fe20000410000 */
[----:B------:R1:W3:Y:S03]  /*83d0*/  MUFU.EX2 R18, R198 ;  /* 0x000000c600127308 */ /* 0x0002e60000000800 */
[----:B------:R-:W-:Y:S01]  /*83e0*/  FMUL.FTZ R21, R19, R21 ;  /* 0x0000001513157220 */ /* 0x000fe20000410000 */
[----:B------:R-:W-:Y:S01]  /*83f0*/  FMUL.FTZ R19, R28, R34 ;  /* 0x000000221c137220 */ /* 0x000fe20000410000 */
[----:B------:R-:W-:-:S04]  /*8400*/  FFMA.FTZ R34, -R75, R75, 1 ;  /* 0x3f8000004b227423 */ /* 0x000fc8000001014b */
[----:B------:R-:W-:Y:S01]  /*8410*/  FMUL.FTZ R34, R34, R72 ;  /* 0x0000004822227220 */ /* 0x000fe20000410000 */
[----:B--2---:R-:W2:Y:S04]  /*8420*/  SHFL.IDX PT, R28, R226, R7, 0x1f ;  /* 0x00001f07e21c7589 */ /* 0x004ea800000e0000 */
[----:B------:R-:W4:Y:S04]  /*8430*/  SHFL.IDX PT, R72, R226, R231, 0x1f ;  /* 0x00001fe7e2487589 */ /* 0x000f2800000e0000 */
[----:B------:R-:W3:Y:S04]  /*8440*/  SHFL.IDX PT, R38, R226, R232, 0x1f ;  /* 0x00001fe8e2267589 */ /* 0x000ee800000e0000 */
[----:B------:R-:W3:Y:S04]  /*8450*/  SHFL.IDX PT, R75, R226, R228, 0x1f ;  /* 0x00001fe4e24b7589 */ /* 0x000ee800000e0000 */
[----:B------:R-:W3:Y:S04]  /*8460*/  SHFL.IDX PT, R73, R226, R230, 0x1f ;  /* 0x00001fe6e2497589 */ /* 0x000ee800000e0000 */
[----:B-1----:R-:W1:Y:S01]  /*8470*/  SHFL.IDX PT, R198, R226, R229, 0x1f ;  /* 0x00001fe5e2c67589 */ /* 0x002e6200000e0000 */
[--C-:B--2---:R-:W-:Y:S01]  /*8480*/  FADD.FTZ R40, R40, -R28.reuse ;  /* 0x8000001c28287221 */ /* 0x104fe20000010000 */
[----:B------:R-:W-:-:S02]  /*8490*/  FADD.FTZ R28, R42, -R28 ;  /* 0x8000001c2a1c7221 */ /* 0x000fc40000010000 */
[----:B------:R-:W2:Y:S01]  /*84a0*/  SHFL.IDX PT, R199, R226, R233, 0x1f ;  /* 0x00001fe9e2c77589 */ /* 0x000ea200000e0000 */
[----:B----4-:R-:W-:Y:S01]  /*84b0*/  FADD.FTZ R44, R44, -R72 ;  /* 0x800000482c2c7221 */ /* 0x010fe20000010000 */
[----:B------:R-:W-:Y:S02]  /*84c0*/  FMUL.FTZ R28, R94, R28 ;  /* 0x0000001c5e1c7220 */ /* 0x000fe40000410000 */
[----:B------:R4:W-:Y:S01]  /*84d0*/  LDS R42, [R10+0x380] ;  /* 0x000380000a2a7984 */ /* 0x0009e20000000800 */
[----:B------:R-:W-:Y:S01]  /*84e0*/  FMUL.FTZ R40, R12, R40 ;  /* 0x000000280c287220 */ /* 0x000fe20000410000 */
[--C-:B---3--:R-:W-:Y:S01]  /*84f0*/  FADD.FTZ R41, R41, -R38.reuse ;  /* 0x8000002629297221 */ /* 0x108fe20000010000 */
[----:B------:R-:W-:Y:S01]  /*8500*/  FADD.FTZ R38, R43, -R38 ;  /* 0x800000262b267221 */ /* 0x000fe20000010000 */
[----:B------:R-:W-:Y:S01]  /*8510*/  FADD.FTZ R46, R46, -R72 ;  /* 0x800000482e2e7221 */ /* 0x000fe20000010000 */
[----:B------:R-:W3:Y:S01]  /*8520*/  SHFL.IDX PT, R226, R226, R234, 0x1f ;  /* 0x00001feae2e27589 */ /* 0x000ee200000e0000 */
[----:B------:R-:W-:Y:S01]  /*8530*/  FMUL.FTZ R41, R95, R41 ;  /* 0x000000295f297220 */ /* 0x000fe20000410000 */
[----:B------:R-:W-:Y:S01]  /*8540*/  FMUL.FTZ R39, R39, R40 ;  /* 0x0000002827277220 */ /* 0x000fe20000410000 */
[----:B----4-:R-:W-:Y:S01]  /*8550*/  FMUL.FTZ R10, R79, R28 ;  /* 0x0000001c4f0a7220 */ /* 0x010fe20000410000 */
[----:B------:R-:W-:Y:S01]  /*8560*/  FMUL.FTZ R28, R11, R44 ;  /* 0x0000002c0b1c7220 */ /* 0x000fe20000410000 */
[----:B------:R-:W-:Y:S01]  /*8570*/  FFMA.FTZ R44, -R82, R82, 1 ;  /* 0x3f800000522c7423 */ /* 0x000fe20000010152 */
[----:B------:R-:W-:Y:S01]  /*8580*/  FMUL.FTZ R40, R78, R41 ;  /* 0x000000294e287220 */ /* 0x000fe20000410000 */
[----:B------:R-:W4:Y:S01]  /*8590*/  LDL R82, [R1+0x10] ;  /* 0x0000100001527983 */ /* 0x000f220000100800 */
[----:B------:R-:W-:Y:S01]  /*85a0*/  FADD.FTZ R48, R48, -R75 ;  /* 0x8000004b30307221 */ /* 0x000fe20000010000 */
        /* <DEDUP_REMOVED lines=8> */
[----:B------:R-:W-:Y:S01]  /*8630*/  FFMA.FTZ R43, -R81, R81, 1 ;  /* 0x3f800000512b7423 */ /* 0x000fe20000010151 */
[----:B------:R-:W-:Y:S01]  /*8640*/  FFMA.FTZ R46, -R194, R194, 1 ;  /* 0x3f800000c22e7423 */ /* 0x000fe200000101c2 */
[--C-:B-1----:R-:W-:Y:S01]  /*8650*/  FADD.FTZ R49, R49, -R198.reuse ;  /* 0x800000c631317221 */ /* 0x102fe20000010000 */
[----:B------:R-:W-:Y:S01]  /*8660*/  FADD.FTZ R50, R50, -R75 ;  /* 0x8000004b32327221 */ /* 0x000fe20000010000 */
[----:B------:R-:W-:Y:S01]  /*8670*/  FMUL.FTZ R43, R43, R28 ;  /* 0x0000001c2b2b7220 */ /* 0x000fe20000410000 */
[----:B------:R-:W-:Y:S01]  /*8680*/  FMUL.FTZ R46, R46, R73 ;  /* 0x000000492e2e7220 */ /* 0x000fe20000410000 */
[----:B------:R-:W-:Y:S01]  /*8690*/  FMUL.FTZ R28, R17, R49 ;  /* 0x00000031111c7220 */ /* 0x000fe20000410000 */
[----:B------:R-:W-:Y:S01]  /*86a0*/  FADD.FTZ R51, R51, -R198 ;  /* 0x800000c633337221 */ /* 0x000fe20000010000 */
[--C-:B--2---:R-:W-:Y:S01]  /*86b0*/  FADD.FTZ R54, R54, -R199.reuse ;  /* 0x800000c736367221 */ /* 0x104fe20000010000 */
[----:B------:R-:W-:Y:S01]  /*86c0*/  FFMA.FTZ R48, -R99, R99, 1 ;  /* 0x3f80000063307423 */ /* 0x000fe20000010163 */
[----:B------:R-:W-:Y:S01]  /*86d0*/  FMUL.FTZ R49, R195, R28 ;  /* 0x0000001cc3317220 */ /* 0x000fe20000410000 */
[----:B------:R-:W-:Y:S01]  /*86e0*/  FMUL.FTZ R51, R18, R51 ;  /* 0x0000003312337220 */ /* 0x000fe20000410000 */
[--C-:B---3--:R-:W-:Y:S01]  /*86f0*/  FADD.FTZ R55, R55, -R226.reuse ;  /* 0x800000e237377221 */ /* 0x108fe20000010000 */
[----:B------:R-:W1:Y:S01]  /*8700*/  MUFU.EX2 R221, R221 ;  /* 0x000000dd00dd7308 */ /* 0x000e620000000800 */
[----:B------:R-:W-:Y:S01]  /*8710*/  FADD.FTZ R52, R52, -R199 ;  /* 0x800000c734347221 */ /* 0x000fe20000010000 */
[----:B------:R-:W-:Y:S01]  /*8720*/  FMUL.FTZ R48, R48, R51 ;  /* 0x0000003330307220 */ /* 0x000fe20000410000 */
[----:B------:R-:W-:Y:S01]  /*8730*/  FMUL.FTZ R45, R25, R45 ;  /* 0x0000002d192d7220 */ /* 0x000fe20000410000 */
[----:B------:R-:W-:Y:S01]  /*8740*/  FADD.FTZ R53, R53, -R226 ;  /* 0x800000e235357221 */ /* 0x000fe20000010000 */
[----:B------:R-:W2:Y:S01]  /*8750*/  SHFL.IDX PT, R79, R42, R7, 0x1f ;  /* 0x00001f072a4f7589 */ /* 0x000ea200000e0000 */
[----:B------:R-:W-:Y:S01]  /*8760*/  FMUL.FTZ R50, R9, R50 ;  /* 0x0000003209327220 */ /* 0x000fe20000410000 */
[----:B------:R-:W-:-:S02]  /*8770*/  FMUL.FTZ R47, R27, R47 ;  /* 0x0000002f1b2f7220 */ /* 0x000fc40000410000 */
[----:B------:R-:W3:Y:S04]  /*8780*/  SHFL.IDX PT, R76, R42, R232, 0x1f ;  /* 0x00001fe82a4c7589 */ /* 0x000ee800000e0000 */
[----:B------:R-:W1:Y:S04]  /*8790*/  SHFL.IDX PT, R77, R42, R231, 0x1f ;  /* 0x00001fe72a4d7589 */ /* 0x000e6800000e0000 */
[----:B------:R-:W1:Y:S04]  /*87a0*/  SHFL.IDX PT, R74, R42, R230, 0x1f ;  /* 0x00001fe62a4a7589 */ /* 0x000e6800000e0000 */
[----:B------:R-:W1:Y:S04]  /*87b0*/  SHFL.IDX PT, R73, R42, R233, 0x1f ;  /* 0x00001fe92a497589 */ /* 0x000e6800000e0000 */
[----:B------:R-:W1:Y:S04]  /*87c0*/  SHFL.IDX PT, R75, R42, R228, 0x1f ;  /* 0x00001fe42a4b7589 */ /* 0x000e6800000e0000 */
[----:B------:R-:W1:Y:S04]  /*87d0*/  SHFL.IDX PT, R28, R42, R229, 0x1f ;  /* 0x00001fe52a1c7589 */ /* 0x000e6800000e0000 */
[----:B------:R-:W1:Y:S01]  /*87e0*/  SHFL.IDX PT, R72, R42, R234, 0x1f ;  /* 0x00001fea2a487589 */ /* 0x000e6200000e0000 */
[----:B------:R-:W-:Y:S01]  /*87f0*/  FMUL.FTZ R83, R201, R54 ;  /* 0x00000036c9537220 */ /* 0x000fe20000410000 */
[----:B------:R-:W-:Y:S01]  /*8800*/  FFMA.FTZ R51, -R103, R103, 1 ;  /* 0x3f80000067337423 */ /* 0x000fe20000010167 */
[----:B------:R-:W-:Y:S01]  /*8810*/  FMUL.FTZ R54, R209, R55 ;  /* 0x00000037d1367220 */ /* 0x000fe20000410000 */
[--C-:B--2---:R-:W-:Y:S01]  /*8820*/  FADD.FTZ R56, R56, -R79.reuse ;  /* 0x8000004f38387221 */ /* 0x104fe20000010000 */
[----:B------:R-:W2:Y:S01]  /*8830*/  MUFU.EX2 R220, R220 ;  /* 0x000000dc00dc7308 */ /* 0x000ea20000000800 */
[----:B------:R-:W-:Y:S01]  /*8840*/  FMUL.FTZ R44, R44, R45 ;  /* 0x0000002d2c2c7220 */ /* 0x000fe20000410000 */
[----:B------:R-:W-:Y:S01]  /*8850*/  FMUL.FTZ R51, R51, R54 ;  /* 0x0000003633337220 */ /* 0x000fe20000410000 */
[--C-:B---3--:R-:W-:Y:S01]  /*8860*/  FADD.FTZ R54, R57, -R76.reuse ;  /* 0x8000004c39367221 */ /* 0x108fe20000010000 */
[----:B------:R-:W-:Y:S01]  /*8870*/  FADD.FTZ R59, R59, -R76 ;  /* 0x8000004c3b3b7221 */ /* 0x000fe20000010000 */
[----:B------:R-:W-:Y:S01]  /*8880*/  FADD.FTZ R55, R58, -R79 ;  /* 0x8000004f3a377221 */ /* 0x000fe20000010000 */
[----:B-1----:R-:W-:Y:S01]  /*8890*/  FADD.FTZ R60, R60, -R77 ;  /* 0x8000004d3c3c7221 */ /* 0x002fe20000010000 */
[--C-:B------:R-:W-:Y:S01]  /*88a0*/  FADD.FTZ R58, R61, -R74.reuse ;  /* 0x8000004a3d3a7221 */ /* 0x100fe20000010000 */
[--C-:B------:R-:W-:Y:S01]  /*88b0*/  FADD.FTZ R57, R68, -R73.reuse ;  /* 0x8000004944397221 */ /* 0x100fe20000010000 */
[----:B------:R-:W-:Y:S01]  /*88c0*/  FADD.FTZ R70, R70, -R73 ;  /* 0x8000004946467221 */ /* 0x000fe20000010000 */
[----:B------:R-:W-:Y:S01]  /*88d0*/  FMUL.FTZ R61, R205, R56 ;  /* 0x00000038cd3d7220 */ /* 0x000fe20000410000 */
[----:B------:R-:W-:Y:S01]  /*88e0*/  FFMA.FTZ R73, -R105, R105, 1 ;  /* 0x3f80000069497423 */ /* 0x000fe20000010169 */
        /* <DEDUP_REMOVED lines=8> */
[----:B------:R-:W-:Y:S01]  /*8970*/  FADD.FTZ R77, R62, -R77 ;  /* 0x8000004d3e4d7221 */ /* 0x000fe20000010000 */
[--C-:B------:R-:W-:Y:S01]  /*8980*/  FADD.FTZ R64, R64, -R75.reuse ;  /* 0x8000004b40407221 */ /* 0x100fe20000010000 */
[----:B------:R-:W-:Y:S01]  /*8990*/  FMUL.FTZ R73, R73, R54 ;  /* 0x0000003649497220 */ /* 0x000fe20000410000 */
        /* <DEDUP_REMOVED lines=297> */
.L_x_3537:
        /* <DEDUP_REMOVED lines=58> */
.L_x_3538:
        /* <DEDUP_REMOVED lines=12> */
.L_x_3528:
        /* <DEDUP_REMOVED lines=34> */
.L_x_3508:
[----:B------:R-:W-:Y:S05]  /*a2b0*/  @P0 BRA `(.L_x_3503) ;  /* 0x0000005000580947 */ /* 0x000fea0003800000 */
[----:B------:R-:W-:Y:S01]  /*a2c0*/  ULDC.64 UR4, c[0x0][0x878] ;  /* 0x00021e0000047ab9 */ /* 0x000fe20000000a00 */
[----:B--2---:R-:W2:Y:S01]  /*a2d0*/  LDC R10, c[0x0][0x850] ;  /* 0x00021400ff0a7b82 */ /* 0x004ea20000000800 */
[----:B------:R-:W-:Y:S01]  /*a2e0*/  UISETP.NE.U32.AND UP0, UPT, UR4, URZ, UPT ;  /* 0x0000003f0400728c */ /* 0x000fe2000bf05070 */
[----:B------:R-:W3:Y:S01]  /*a2f0*/  S2R R16, SR_TID.X ;  /* 0x0000000000107919 */ /* 0x000ee20000002100 */
[----:B------:R-:W4:Y:S02]  /*a300*/  S2R R9, SR_CgaCtaId ;  /* 0x0000000000097919 */ /* 0x000f240000008800 */
[----:B------:R-:W-:Y:S02]  /*a310*/  UISETP.NE.AND.EX UP0, UPT, UR5, URZ, UPT, UP0 ;  /* 0x0000003f0500728c */ /* 0x000fe4000bf05300 */
[----:B------:R-:W-:Y:S01]  /*a320*/  USHF.L.U32 UR6, UR41, 0xd, URZ ;  /* 0x0000000d29067899 */ /* 0x000fe2000800063f */
[----:B------:R-:W-:Y:S01]  /*a330*/  IMAD.U32 R7, RZ, RZ, UR37 ;  /* 0x00000025ff077e24 */ /* 0x000fe2000f8e00ff */
[----:B------:R-:W-:Y:S01]  /*a340*/  ULDC.64 UR8, c[0x0][0x818] ;  /* 0x0002060000087ab9 */ /* 0x000fe20000000a00 */
[----:B------:R-:W-:Y:S01]  /*a350*/  ULDC.64 UR10, c[0x0][0x848] ;  /* 0x00021200000a7ab9 */ /* 0x000fe20000000a00 */
[----:B------:R-:W-:-:S05]  /*a360*/  PLOP3.LUT P1, PT, PT, PT, UP0, 0x80, 0x0 ;  /* 0x000000000000781c */ /* 0x000fca0003f2f008 */
[----:B------:R-:W-:Y:S02]  /*a370*/  @UP0 ULDC.64 UR4, c[0x0][0x878] ;  /* 0x00021e0000040ab9 */ /* 0x000fe40000000a00 */
[----:B------:R-:W-:-:S06]  /*a380*/  @UP0 UIMAD.WIDE UR4, UR40, 0x4, UR4 ;  /* 0x00000004280408a5 */ /* 0x000fcc000f8e0204 */
[----:B------:R-:W-:Y:S01]  /*a390*/  MOV R2, UR4 ;  /* 0x0000000400027c02 */ /* 0x000fe20008000f00 */
[----:B------:R-:W-:-:S05]  /*a3a0*/  IMAD.U32 R3, RZ, RZ, UR5 ;  /* 0x00000005ff037e24 */ /* 0x000fca000f8e00ff */
[----:B------:R-:W5:Y:S01]  /*a3b0*/  @P1 LDG.E R2, desc[UR38][R2.64] ;  /* 0x0000002602021981 */ /* 0x000f62000c1e1900 */
[----:B--2---:R-:W-:Y:S01]  /*a3c0*/  ISETP.NE.AND P0, PT, R10, 0x1, PT ;  /* 0x000000010a00780c */ /* 0x004fe20003f05270 */
[----:B---3--:R-:W-:-:S12]  /*a3d0*/  VIADD R15, R16, 0xffffff80 ;  /* 0xffffff80100f7836 */ /* 0x008fd80000000000 */
[----:B------:R-:W2:Y:S08]  /*a3e0*/  @P0 LDC R0, c[0x0][0x854] ;  /* 0x00021500ff000b82 */ /* 0x000eb00000000800 */
[----:B------:R-:W3:Y:S01]  /*a3f0*/  @P0 LDC R5, c[0x0][0x858] ;  /* 0x00021600ff050b82 */ /* 0x000ee20000000800 */
[----:B--2---:R-:W-:-:S05]  /*a400*/  @P0 IMAD.HI.U32 R0, R0, UR37, RZ ;  /* 0x0000002500000c27 */ /* 0x004fca000f8e00ff */
[----:B---3--:R-:W-:Y:S02]  /*a410*/  @P0 SHF.R.U32.HI R7, RZ, R5, R0 ;  /* 0x00000005ff070219 */ /* 0x008fe40000011600 */
[----:B------:R-:W-:Y:S02]  /*a420*/  MOV R0, 0x400 ;  /* 0x0000040000007802 */ /* 0x000fe40000000f00 */
[----:B------:R-:W-:Y:S02]  /*a430*/  SHF.R.S32.HI R8, RZ, 0x1f, R7 ;  /* 0x0000001fff087819 */ /* 0x000fe40000011407 */
[----:B----4-:R-:W-:-:S03]  /*a440*/  LEA R19, R9, R0, 0x18 ;  /* 0x0000000009137211 */ /* 0x010fc600078ec0ff */
        /* <DEDUP_REMOVED lines=14> */
[----:B------:R-:W-:Y:S02]  /*a530*/  UIADD3 UR7, UP1, UR6, UR4, URZ ;  /* 0x0000000406077290 */ /* 0x000fe4000ff3e03f */
[----:B------:R-:W-:Y:S02]  /*a540*/  @!UP0 UMOV UR5, URZ ;  /* 0x0000003f00058c82 */ /* 0x000fe40008000000 */
[----:B------:R-:W-:Y:S02]  /*a550*/  ULEA.HI.X.SX32 UR4, UR6, UR5, 0x1, UP1 ;  /* 0x0000000506047291 */ /* 0x000fe400088f0e3f */
[----:B------:R-:W-:Y:S01]  /*a560*/  MOV R4, UR7 ;  /* 0x0000000700047c02 */ /* 0x000fe20008000f00 */
[----:B------:R-:W-:-:S03]  /*a570*/  USEL UR6, UR40, URZ, !UP0 ;  /* 0x0000003f28067287 */ /* 0x000fc6000c000000 */
[----:B------:R-:W-:Y:S01]  /*a580*/  IMAD.U32 R5, RZ, RZ, UR4 ;  /* 0x00000004ff057e24 */ /* 0x000fe2000f8e00ff */
[----:B------:R-:W-:Y:S02]  /*a590*/  ULDC.64 UR4, c[0x0][0x840] ;  /* 0x0002100000047ab9 */ /* 0x000fe40000000a00 */
[----:B------:R-:W-:Y:S02]  /*a5a0*/  IMAD R6, R8, UR4, RZ ;  /* 0x0000000408067c24 */ /* 0x000fe4000f8e02ff */
[----:B------:R-:W-:Y:S01]  /*a5b0*/  IMAD.WIDE.U32 R2, R7, UR8, R4 ;  /* 0x0000000807027c25 */ /* 0x000fe2000f8e0004 */
[----:B------:R-:W-:-:S03]  /*a5c0*/  ULDC.64 UR8, c[0x0][0x820] ;  /* 0x0002080000087ab9 */ /* 0x000fc60000000a00 */
[----:B------:R-:W-:Y:S01]  /*a5d0*/  IMAD.WIDE.U32 R4, R7, UR4, R4 ;  /* 0x0000000407047c25 */ /* 0x000fe2000f8e0004 */
[----:B------:R-:W-:Y:S01]  /*a5e0*/  USHF.R.S32.HI UR4, URZ, 0x1f, UR40 ;  /* 0x0000001f3f047899 */ /* 0x000fe20008011428 */
[----:B------:R-:W-:Y:S02]  /*a5f0*/  IADD3 R3, R3, R11, RZ ;  /* 0x0000000b03037210 */ /* 0x000fe40007ffe0ff */
[----:B-1----:R-:W-:Y:S01]  /*a600*/  IMAD R13, R7, UR5, R6 ;  /* 0x00000005070d7c24 */ /* 0x002fe2000f8e0206 */
[----:B------:R-:W-:Y:S01]  /*a610*/  USEL UR4, UR4, URZ, !UP0 ;  /* 0x0000003f04047287 */ /* 0x000fe2000c000000 */
[----:B------:R-:W-:Y:S02]  /*a620*/  IMAD.SHL.U32 R6, R9, 0x20, RZ ;  /* 0x0000002009067824 */ /* 0x000fe400078e00ff */
[----:B------:R-:W-:Y:S01]  /*a630*/  IMAD.IADD R5, R5, 0x1, R13 ;  /* 0x0000000105057824 */ /* 0x000fe200078e020d */
[----:B------:R-:W-:Y:S01]  /*a640*/  UIMAD UR5, UR4, UR8, URZ ;  /* 0x00000008040572a4 */ /* 0x000fe2000f8e023f */
[----:B------:R-:W-:Y:S01]  /*a650*/  MOV R13, UR10 ;  /* 0x0000000a000d7c02 */ /* 0x000fe20008000f00 */
[----:B------:R-:W-:Y:S01]  /*a660*/  UIMAD UR4, UR4, UR10, URZ ;  /* 0x0000000a040472a4 */ /* 0x000fe2000f8e023f */
[----:B------:R-:W-:Y:S01]  /*a670*/  LOP3.LUT R9, R6, 0x3ffff000, RZ, 0xc0, !PT ;  /* 0x3ffff00006097812 */ /* 0x000fe200078ec0ff */
[----:B------:R-:W-:Y:S01]  /*a680*/  IMAD.U32 R11, RZ, RZ, UR8 ;  /* 0x00000008ff0b7e24 */ /* 0x000fe2000f8e00ff */
[----:B------:R-:W-:-:S02]  /*a690*/  UIMAD UR5, UR6, UR9, UR5 ;  /* 0x00000009060572a4 */ /* 0x000fc4000f8e0205 */
[----:B------:R-:W-:Y:S01]  /*a6a0*/  IMAD.WIDE.U32 R4, R13, UR6, R4 ;  /* 0x000000060d047c25 */ /* 0x000fe2000f8e0004 */
[----:B------:R-:W-:-:S03]  /*a6b0*/  UIMAD UR4, UR6, UR11, UR4 ;  /* 0x0000000b060472a4 */ /* 0x000fc6000f8e0204 */
[----:B------:R-:W-:Y:S02]  /*a6c0*/  IMAD R0, R0, 0x4, R9 ;  /* 0x0000000400007824 */ /* 0x000fe400078e0209 */
[----:B------:R-:W-:Y:S02]  /*a6d0*/  IMAD.MOV R9, RZ, RZ, -R7 ;  /* 0x000000ffff097224 */ /* 0x000fe400078e0a07 */
[----:B------:R-:W-:-:S04]  /*a6e0*/  IMAD.WIDE.U32 R2, R11, UR6, R2 ;  /* 0x000000060b027c25 */ /* 0x000fc8000f8e0002 */
[----:B------:R-:W-:Y:S01]  /*a6f0*/  IMAD R11, R10, R9, UR37 ;  /* 0x000000250a0b7e24 */ /* 0x000fe2000f8e0209 */
[----:B------:R-:W-:Y:S01]  /*a700*/  IADD3 R9, R5, UR4, RZ ;  /* 0x0000000405097c10 */ /* 0x000fe2000fffe0ff */
[----:B------:R-:W-:Y:S01]  /*a710*/  VIADD R10, R3, UR5 ;  /* 0x00000005030a7c36 */ /* 0x000fe20008000000 */
[----:B------:R-:W-:Y:S05]  /*a720*/  WARPSYNC.ALL ;  /* 0x0000000000007948 */ /* 0x000fea0003800000 */
[----:B------:R-:W-:Y:S01]  /*a730*/  IMAD R0, R0, 0x4, R19 ;  /* 0x0000000400007824 */ /* 0x000fe200078e0213 */
[----:B------:R-:W-:Y:S01]  /*a740*/  BAR.SYNC.DEFER_BLOCKING 0x1, 0x100 ;  /* 0x0044000000007b1d */ /* 0x000fe20000010000 */
[----:B------:R-:W-:-:S02]  /*a750*/  ISETP.NE.AND P0, PT, R15, RZ, PT ;  /* 0x000000ff0f00720c */ /* 0x000fc40003f05270 */
[----:B------:R-:W-:-:S03]  /*a760*/  ISETP.NE.AND P1, PT, R16, 0x80, PT ;  /* 0x000000801000780c */ /* 0x000fc60003f25270 */
[----:B------:R-:W-:Y:S01]  /*a770*/  ULDC UR4, c[0x0][0x870] ;  /* 0x00021c0000047ab9 */ /* 0x000fe20000000800 */
[----:B------:R-:W-:Y:S01]  /*a780*/  ULDC UR5, c[0x0][0x80c] ;  /* 0x0002030000057ab9 */ /* 0x000fe20000000800 */
[----:B------:R-:W-:Y:S01]  /*a790*/  UIMAD UR4, UR41, UR4, URZ ;  /* 0x00000004290472a4 */ /* 0x000fe2000f8e023f */
[----:B------:R-:W1:Y:S01]  /*a7a0*/  LDC.64 R12, c[0x0][0x800] ;  /* 0x00020000ff0c7b82 */ /* 0x000e620000000a00 */
[----:B------:R-:W-:Y:S01]  /*a7b0*/  UIMAD UR6, UR40, UR5, URZ ;  /* 0x00000005280672a4 */ /* 0x000fe2000f8e023f */
[----:B------:R-:W-:Y:S01]  /*a7c0*/  BSSY B0, `(.L_x_3540) ;  /* 0x000001e000007945 */ /* 0x000fe20003800000 */
[----:B------:R-:W-:Y:S02]  /*a7d0*/  UIMAD UR4, UR4, UR5, URZ ;  /* 0x00000005040472a4 */ /* 0x000fe4000f8e023f */
[----:B------:R-:W-:Y:S02]  /*a7e0*/  USHF.R.S32.HI UR5, URZ, 0x1f, UR6 ;  /* 0x0000001f3f057899 */ /* 0x000fe40008011406 */
[----:B------:R-:W-:Y:S01]  /*a7f0*/  IMAD.U32 R6, RZ, RZ, UR6 ;  /* 0x00000006ff067e24 */ /* 0x000fe2000f8e00ff */
[----:B------:R-:W2:Y:S01]  /*a800*/  LDC.64 R14, c[0x0][0x828] ;  /* 0x00020a00ff0e7b82 */ /* 0x000ea20000000a00 */
[----:B------:R-:W-:-:S02]  /*a810*/  USHF.R.S32.HI UR6, URZ, 0x1f, UR4 ;  /* 0x0000001f3f067899 */ /* 0x000fc40008011404 */
[----:B------:R-:W-:Y:S01]  /*a820*/  IMAD.U32 R17, RZ, RZ, UR5 ;  /* 0x00000005ff117e24 */ /* 0x000fe2000f8e00ff */
[----:B------:R-:W-:Y:S01]  /*a830*/  IADD3 R7, P2, P3, R6, UR4, R7 ;  /* 0x0000000406077c10 */ /* 0x000fe2000fb5e007 */
[----:B------:R-:W-:Y:S01]  /*a840*/  ULDC.64 UR4, c[0x0][0x868] ;  /* 0x00021a0000047ab9 */ /* 0x000fe20000000a00 */
[----:B------:R3:W-:Y:S02]  /*a850*/  STS.128 [R0], R152 ;  /* 0x0000009800007388 */ /* 0x0007e40000000c00 */
[----:B------:R-:W-:Y:S01]  /*a860*/  IADD3.X R8, R17, UR6, R8, P2, P3 ;  /* 0x0000000611087c10 */ /* 0x000fe200097e6408 */
[C---:B------:R-:W-:Y:S01]  /*a870*/  IMAD.SHL.U32 R17, R7.reuse, 0x4, RZ ;  /* 0x0000000407117824 */ /* 0x040fe200078e00ff */
[----:B------:R3:W-:Y:S02]  /*a880*/  STS.128 [R0+0x800], R156 ;  /* 0x0008009c00007388 */ /* 0x0007e40000000c00 */
[----:B------:R-:W-:Y:S02]  /*a890*/  SHF.L.U64.HI R16, R7, 0x2, R8 ;  /* 0x0000000207107819 */ /* 0x000fe40000010208 */
[----:B------:R-:W-:Y:S01]  /*a8a0*/  IADD3 R6, P4, R17, UR4, RZ ;  /* 0x0000000411067c10 */ /* 0x000fe2000ff9e0ff */
[----:B------:R3:W-:Y:S01]  /*a8b0*/  STS.128 [R0+0x1000], R160 ;  /* 0x001000a000007388 */ /* 0x0007e20000000c00 */
[----:B-1----:R-:W-:-:S02]  /*a8c0*/  LEA R12, P2, R2, R12, 0x2 ;  /* 0x0000000c020c7211 */ /* 0x002fc400078410ff */
[----:B------:R-:W-:Y:S01]  /*a8d0*/  IADD3.X R7, R16, UR5, RZ, P4, !PT ;  /* 0x0000000510077c10 */ /* 0x000fe2000a7fe4ff */
[----:B------:R3:W-:Y:S04]  /*a8e0*/  STS.128 [R0+0x1800], R164 ;  /* 0x001800a400007388 */ /* 0x0007e80000000c00 */
[----:B------:R3:W-:Y:S01]  /*a8f0*/  STS.128 [R0+0x2000], R168 ;  /* 0x002000a800007388 */ /* 0x0007e20000000c00 */
[----:B--2---:R-:W-:-:S03]  /*a900*/  LEA R14, P3, R4, R14, 0x2 ;  /* 0x0000000e040e7211 */ /* 0x004fc600078610ff */
[----:B------:R3:W-:Y:S04]  /*a910*/  STS.128 [R0+0x2800], R172 ;  /* 0x002800ac00007388 */ /* 0x0007e80000000c00 */
[----:B------:R3:W-:Y:S04]  /*a920*/  STS.128 [R0+0x3000], R176 ;  /* 0x003000b000007388 */ /* 0x0007e80000000c00 */
[----:B------:R3:W-:Y:S01]  /*a930*/  STS.128 [R0+0x3800], R180 ;  /* 0x003800b400007388 */ /* 0x0007e20000000c00 */
[----:B------:R-:W-:Y:S05]  /*a940*/  @P0 BRA `(.L_x_3541) ;  /* 0x0000000000140947 */ /* 0x000fea0003800000 */
.L_x_3542:
[----:B------:R-:W2:Y:S04]  /*a950*/  LDG.E.STRONG.GPU R8, desc[UR38][R6.64] ;  /* 0x0000002606087981 */ /* 0x000ea8000c1ef900 */
[----:B--2---:R-:W-:Y:S01]  /*a960*/  CCTL.IVALL ;  /* 0x00000000ff00798f */ /* 0x004fe20002000000 */
[----:B------:R-:W-:Y:S05]  /*a970*/  YIELD ;  /* 0x0000000000007946 */ /* 0x000fea0003800000 */
[----:B------:R-:W-:-:S13]  /*a980*/  ISETP.NE.AND P0, PT, R8, R11, PT ;  /* 0x0000000b0800720c */ /* 0x000fda0003f05270 */
[----:B------:R-:W-:Y:S05]  /*a990*/  @P0 BRA `(.L_x_3542) ;  /* 0xfffffffc00ec0947 */ /* 0x000fea000383ffff */
.L_x_3541:
[----:B------:R-:W-:Y:S05]  /*a9a0*/  BSYNC B0 ;  /* 0x0000000000007941 */ /* 0x000fea0003800000 */
.L_x_3540:
[----:B------:R-:W-:Y:S01]  /*a9b0*/  UMOV UR4, 0xffffffff ;  /* 0xffffffff00047882 */ /* 0x000fe20000000000 */
[----:B------:R-:W-:Y:S02]  /*a9c0*/  LEA.HI.X R10, R2, R13, R10, 0x2, P2 ;  /* 0x0000000d020a7211 */ /* 0x000fe400010f140a */
[----:B------:R-:W-:Y:S01]  /*a9d0*/  LEA.HI.X R9, R4, R15, R9, 0x2, P3 ;  /* 0x0000000f04097211 */ /* 0x000fe200018f1409 */
[----:B------:R-:W-:Y:S06]  /*a9e0*/  BRA.DIV UR4, `(.L_x_3543) ;  /* 0x0000004e04147947 */ /* 0x000fec000b800000 */
[----:B------:R-:W-:Y:S01]  /*a9f0*/  NOP ;  /* 0x0000000000007918 */ /* 0x000fe20000000000 */
.L_x_3644:
        /* <DEDUP_REMOVED lines=17> */
.L_x_3546:
[----:B------:R-:W-:Y:S01]  /*ab10*/  @P0 ELECT P2, URZ, PT ;  /* 0x00000000003f082f */ /* 0x000fe20003840000 */
[----:B------:R1:W-:-:S12]  /*ab20*/  UBLKRED.G.S.ADD.F32.RN [UR4], [UR6], UR7, desc[UR8] ;  /* 0x00000804060073bb */ /* 0x0003d800080a1407 */
[----:B------:R-:W-:Y:S02]  /*ab30*/  @P2 PLOP3.LUT P0, PT, P2, PT, PT, 0x8, 0x0 ;  /* 0x000000000000281c */ /* 0x000fe4000170e170 */
[----:B------:R-:W-:-:S11]  /*ab40*/  PLOP3.LUT P2, PT, PT, PT, PT, 0x8, 0x0 ;  /* 0x000000000000781c */ /* 0x000fd60003f4e170 */
[----:B-1----:R-:W-:Y:S05]  /*ab50*/  @P0 BRA.U.ANY `(.L_x_3546) ;  /* 0xfffffffd00ec0947 */ /* 0x002fea000393ffff */
[----:B------:R0:W-:Y:S01]  /*ab60*/  UTMACMDFLUSH ;  /* 0x00000000000079b7 */ /* 0x0001e20000000000 */
[----:B------:R-:W-:-:S04]  /*ab70*/  DEPBAR.LE SB0, 0x0 ;  /* 0x000080000000791a */ /* 0x000fc80000000000 */
.L_x_3545:
[----:B------:R-:W-:Y:S05]  /*ab80*/  BSYNC B0 ;  /* 0x0000000000007941 */ /* 0x000fea0003800000 */
.L_x_3544:
        /* <DEDUP_REMOVED lines=14> */
.L_x_3548:
[----:B------:R-:W-:Y:S05]  /*ac70*/  BSYNC B0 ;  /* 0x0000000000007941 */ /* 0x000fea0003800000 */
.L_x_3547:
        /* <DEDUP_REMOVED lines=14> */
.L_x_3551:
[----:B-1-3--:R-:W2:Y:S04]  /*ad60*/  LDG.E.STRONG.GPU R0, desc[UR38][R2.64] ;  /* 0x0000002602007981 */ /* 0x00aea8000c1ef900 */
[----:B--2---:R-:W-:Y:S01]  /*ad70*/  CCTL.IVALL ;  /* 0x00000000ff00798f */ /* 0x004fe20002000000 */
[----:B------:R-:W-:Y:S05]  /*ad80*/  YIELD ;  /* 0x0000000000007946 */ /* 0x000fea0003800000 */
[----:B------:R-:W-:-:S13]  /*ad90*/  ISETP.NE.AND P0, PT, R0, R11, PT ;  /* 0x0000000b0000720c */ /* 0x000fda0003f05270 */
[----:B------:R-:W-:Y:S05]  /*ada0*/  @P0 BRA `(.L_x_3551) ;  /* 0xfffffffc00ec0947 */ /* 0x000fea000383ffff */
.L_x_3550:
[----:B------:R-:W-:Y:S05]  /*adb0*/  BSYNC B0 ;  /* 0x0000000000007941 */ /* 0x000fea0003800000 */
.L_x_3549:
[----:B------:R-:W-:-:S03]  /*adc0*/  UMOV UR4, 0xffffffff ;  /* 0xffffffff00047882 */ /* 0x000fc60000000000 */
[----:B------:R-:W-:Y:S05]  /*add0*/  BRA.DIV UR4, `(.L_x_3552) ;  /* 0x0000004a04347947 */ /* 0x000fea000b800000 */
[----:B------:R-:W-:Y:S01]  /*ade0*/  NOP ;  /* 0x0000000000007918 */ /* 0x000fe20000000000 */
.L_x_3647:
        /* <DEDUP_REMOVED lines=17> */
.L_x_3555:
[----:B------:R-:W-:Y:S01]  /*af00*/  @P0 ELECT P2, URZ, PT ;  /* 0x00000000003f082f */ /* 0x000fe20003840000 */
[----:B------:R2:W-:-:S12]  /*af10*/  UBLKRED.G.S.ADD.F32.RN [UR4], [UR6], UR7, desc[UR8] ;  /* 0x00000804060073bb */ /* 0x0005d800080a1407 */
[----:B------:R-:W-:Y:S02]  /*af20*/  @P2 PLOP3.LUT P0, PT, P2, PT, PT, 0x8, 0x0 ;  /* 0x000000000000281c */ /* 0x000fe4000170e170 */
[----:B------:R-:W-:-:S11]  /*af30*/  PLOP3.LUT P2, PT, PT, PT, PT, 0x8, 0x0 ;  /* 0x000000000000781c */ /* 0x000fd60003f4e170 */
[----:B--2---:R-:W-:Y:S05]  /*af40*/  @P0 BRA.U.ANY `(.L_x_3555) ;  /* 0xfffffffd00ec0947 */ /* 0x004fea000393ffff */
[----:B------:R0:W-:Y:S01]  /*af50*/  UTMACMDFLUSH ;  /* 0x00000000000079b7 */ /* 0x0001e20000000000 */
[----:B------:R-:W-:-:S04]  /*af60*/  DEPBAR.LE SB0, 0x0 ;  /* 0x000080000000791a */ /* 0x000fc80000000000 */
.L_x_3554:
[----:B------:R-:W-:Y:S05]  /*af70*/  BSYNC B0 ;  /* 0x0000000000007941 */ /* 0x000fea0003800000 */
.L_x_3553:
        /* <DEDUP_REMOVED lines=14> */
.L_x_3496:
        /* <DEDUP_REMOVED lines=29> */
.L_x_3557:
[----:B------:R-:W-:Y:S01]  /*b230*/  ULDC UR9, c[0x0][0x8cc] ;  /* 0x0002330000097ab9 */ /* 0x000fe20000000800 */
[----:B------:R-:W-:Y:S01]  /*b240*/  UMOV UR7, UR8 ;  /* 0x0000000800077c82 */ /* 0x000fe20008000000 */
[----:B------:R-:W-:-:S11]  /*b250*/  UISETP.NE.AND UP0, UPT, UR9, 0x1, UPT ;  /* 0x000000010900788c */ /* 0x000fd6000bf05270 */
[----:B------:R-:W-:Y:S02]  /*b260*/  @UP0 ULDC.64 UR10, c[0x0][0x8d0] ;  /* 0x00023400000a0ab9 */ /* 0x000fe40000000a00 */
[----:B------:R-:W-:-:S04]  /*b270*/  UIMAD.WIDE.U32 UR4, UR8, UR10, URZ ;  /* 0x0000000a080472a5 */ /* 0x000fc8000f8e003f */
[----:B------:R-:W-:-:S04]  /*b280*/  @UP0 USHF.R.U32.HI UR7, URZ, UR11, UR5 ;  /* 0x0000000b3f070299 */ /* 0x000fc80008011605 */
[----:B------:R-:W-:-:S12]  /*b290*/  UIMAD UR4, UR7, UR9, URZ ;  /* 0x00000009070472a4 */ /* 0x000fd8000f8e023f */
.L_x_3558:
        /* <DEDUP_REMOVED lines=23> */
.L_x_3559:
        /* <DEDUP_REMOVED lines=11> */
[----:B------:R-:W-:Y:S01]  /*b4c0*/  R2UR UR4, R0 ;  /* 0x00000000000472ca */ /* 0x000fe200000e0000 */
[----:B------:R-:W-:-:S14]  /*b4d0*/  BRA `(.L_x_3560) ;  /* 0x0000000000047947 */ /* 0x000fdc0003800000 */
.L_x_3561:
[----:B------:R-:W-:-:S05]  /*b4e0*/  ULDC UR4, c[0x0][0x8f4] ;  /* 0x00023d0000047ab9 */ /* 0x000fca0000000800 */
.L_x_3560:
        /* <DEDUP_REMOVED lines=46> */
[----:B--2---:R-:W-:-:S05]  /*b7d0*/  IMAD.IADD R0, R0, 0x1, -R5 ;  /* 0x0000000100007824 */ /* 0x004fca00078e0a05 */
[----:B------:R-:W-:-:S15]  /*b7e0*/  R2UR UR14, R0 ;  /* 0x00000000000e72ca */ /* 0x000fde00000e0000 */
.L_x_3562:
        /* <DEDUP_REMOVED lines=13> */
.L_x_3563:
        /* <DEDUP_REMOVED lines=11> */
[----:B------:R-:W-:-:S15]  /*b970*/  R2UR UR11, R0 ;  /* 0x00000000000b72ca */ /* 0x000fde00000e0000 */
.L_x_3564:
        /* <DEDUP_REMOVED lines=68> */
.L_x_3568:
[----:B------:R-:W2:Y:S04]  /*bdc0*/  LDG.E.STRONG.GPU R4, desc[UR38][R2.64] ;  /* 0x0000002602047981 */ /* 0x000ea8000c1ef900 */
[----:B--2---:R-:W-:Y:S01]  /*bdd0*/  CCTL.IVALL ;  /* 0x00000000ff00798f */ /* 0x004fe20002000000 */
[----:B------:R-:W-:Y:S05]  /*bde0*/  YIELD ;  /* 0x0000000000007946 */ /* 0x000fea0003800000 */
[----:B------:R-:W-:-:S13]  /*bdf0*/  ISETP.NE.AND P1, PT, R4, R5, PT ;  /* 0x000000050400720c */ /* 0x000fda0003f25270 */
[----:B------:R-:W-:Y:S05]  /*be00*/  @P1 BRA `(.L_x_3568) ;  /* 0xfffffffc00ec1947 */ /* 0x000fea000383ffff */
.L_x_3567:
[----:B------:R-:W-:Y:S05]  /*be10*/  BSYNC B0 ;  /* 0x0000000000007941 */ /* 0x000fea0003800000 */
.L_x_3566:
[----:B------:R-:W-:-:S03]  /*be20*/  UMOV UR6, 0xffffffff ;  /* 0xffffffff00067882 */ /* 0x000fc60000000000 */
[----:B------:R-:W-:Y:S05]  /*be30*/  BRA.DIV UR6, `(.L_x_3569) ;  /* 0x0000003a06387947 */ /* 0x000fea000b800000 */
[----:B------:R-:W-:Y:S01]  /*be40*/  NOP ;  /* 0x0000000000007918 */ /* 0x000fe20000000000 */
.L_x_3650:
[----:B------:R-:W-:Y:S01]  /*be50*/  MOV R9, UR13 ;  /* 0x0000000d00097c02 */ /* 0x000fe20008000f00 */
        /* <DEDUP_REMOVED lines=21> */
.L_x_3571:
[----:B------:R-:W-:Y:S05]  /*bfb0*/  BSYNC B0 ;  /* 0x0000000000007941 */ /* 0x000fea0003800000 */
.L_x_3570:
        /* <DEDUP_REMOVED lines=20> */
.L_x_3573:
[----:B------:R-:W-:Y:S05]  /*c100*/  BSYNC B0 ;  /* 0x0000000000007941 */ /* 0x000fea0003800000 */
.L_x_3572:
[----:B------:R-:W-:Y:S06]  /*c110*/  BAR.ARV 0xa, 0xa0 ;  /* 0x0282800000007b1d */ /* 0x000fec0000002000 */
[----:B------:R-:W-:Y:S04]  /*c120*/  BSSY B0, `(.L_x_3574) ;  /* 0x0000003000007945 */ /* 0x000fe80003800000 */
[----:B------:R-:W-:Y:S05]  /*c130*/  @!P0 BRA `(.L_x_3575) ;  /* 0x0000000000048947 */ /* 0x000fea0003800000 */
[----:B------:R-:W-:-:S04]  /*c140*/  DEPBAR.LE SB0, 0x0 ;  /* 0x000080000000791a */ /* 0x000fc80000000000 */
.L_x_3575:
[----:B------:R-:W-:Y:S05]  /*c150*/  BSYNC B0 ;  /* 0x0000000000007941 */ /* 0x000fea0003800000 */
.L_x_3574:
        /* <DEDUP_REMOVED lines=19> */
.L_x_3577:
[----:B------:R-:W-:Y:S05]  /*c290*/  BSYNC B0 ;  /* 0x0000000000007941 */ /* 0x000fea0003800000 */
.L_x_3576:
[----:B------:R-:W-:Y:S01]  /*c2a0*/  UIADD3 UR7, UR13, 0x1, URZ ;  /* 0x000000010d077890 */ /* 0x000fe2000fffe03f */
[----:B------:R-:W-:Y:S11]  /*c2b0*/  BRA `(.L_x_3578) ;  /* 0x0000000000047947 */ /* 0x000ff60003800000 */
.L_x_3565:
[----:B------:R-:W-:-:S05]  /*c2c0*/  UMOV UR7, UR13 ;  /* 0x0000000d00077c82 */ /* 0x000fca0008000000 */
.L_x_3578:
        /* <DEDUP_REMOVED lines=16> */
.L_x_3603:
        /* <DEDUP_REMOVED lines=18> */
.L_x_3581:
[----:B------:R-:W2:Y:S04]  /*c4f0*/  LDG.E.STRONG.GPU R4, desc[UR38][R2.64] ;  /* 0x0000002602047981 */ /* 0x000ea8000c1ef900 */
[----:B--2---:R-:W-:Y:S01]  /*c500*/  CCTL.IVALL ;  /* 0x00000000ff00798f */ /* 0x004fe20002000000 */
[----:B------:R-:W-:Y:S05]  /*c510*/  YIELD ;  /* 0x0000000000007946 */ /* 0x000fea0003800000 */
[----:B------:R-:W-:-:S13]  /*c520*/  ISETP.NE.AND P1, PT, R4, R5, PT ;  /* 0x000000050400720c */ /* 0x000fda0003f25270 */
[----:B------:R-:W-:Y:S05]  /*c530*/  @P1 BRA `(.L_x_3581) ;  /* 0xfffffffc00ec1947 */ /* 0x000fea000383ffff */
.L_x_3580:
[----:B------:R-:W-:Y:S05]  /*c540*/  BSYNC B0 ;  /* 0x0000000000007941 */ /* 0x000fea0003800000 */
.L_x_3579:
[----:B------:R-:W-:-:S03]  /*c550*/  UMOV UR24, 0xffffffff ;  /* 0xffffffff00187882 */ /* 0x000fc60000000000 */
[----:B------:R-:W-:Y:S05]  /*c560*/  BRA.DIV UR24, `(.L_x_3582) ;  /* 0x0000003218887947 */ /* 0x000fea000b800000 */
[----:B------:R-:W-:Y:S01]  /*c570*/  NOP ;  /* 0x0000000000007918 */ /* 0x000fe20000000000 */
.L_x_3653:
        /* <DEDUP_REMOVED lines=19> */
.L_x_3584:
[----:B------:R-:W-:Y:S05]  /*c6b0*/  BSYNC B0 ;  /* 0x0000000000007941 */ /* 0x000fea0003800000 */
.L_x_3583:
        /* <DEDUP_REMOVED lines=15> */
.L_x_3586:
[----:B------:R-:W-:Y:S05]  /*c7b0*/  BSYNC B0 ;  /* 0x0000000000007941 */ /* 0x000fea0003800000 */
.L_x_3585:
[----:B------:R-:W-:Y:S06]  /*c7c0*/  BAR.ARV 0xa, 0xa0 ;  /* 0x0282800000007b1d */ /* 0x000fec0000002000 */
[----:B------:R-:W-:Y:S04]  /*c7d0*/  BSSY B0, `(.L_x_3587) ;  /* 0x0000003000007945 */ /* 0x000fe80003800000 */
[----:B------:R-:W-:Y:S05]  /*c7e0*/  @!P0 BRA `(.L_x_3588) ;  /* 0x0000000000048947 */ /* 0x000fea0003800000 */
[----:B------:R-:W-:-:S04]  /*c7f0*/  DEPBAR.LE SB0, 0x0 ;  /* 0x000080000000791a */ /* 0x000fc80000000000 */
.L_x_3588:
[----:B------:R-:W-:Y:S05]  /*c800*/  BSYNC B0 ;  /* 0x0000000000007941 */ /* 0x000fea0003800000 */
.L_x_3587:
        /* <DEDUP_REMOVED lines=19> */
.L_x_3590:
[----:B------:R-:W-:Y:S05]  /*c940*/  BSYNC B0 ;  /* 0x0000000000007941 */ /* 0x000fea0003800000 */
.L_x_3589:
        /* <DEDUP_REMOVED lines=16> */
.L_x_3593:
[----:B------:R-:W2:Y:S04]  /*ca50*/  LDG.E.STRONG.GPU R4, desc[UR38][R2.64] ;  /* 0x0000002602047981 */ /* 0x000ea8000c1ef900 */
[----:B--2---:R-:W-:Y:S01]  /*ca60*/  CCTL.IVALL ;  /* 0x00000000ff00798f */ /* 0x004fe20002000000 */
[----:B------:R-:W-:Y:S05]  /*ca70*/  YIELD ;  /* 0x0000000000007946 */ /* 0x000fea0003800000 */
[----:B------:R-:W-:-:S13]  /*ca80*/  ISETP.NE.AND P1, PT, R4, R5, PT ;  /* 0x000000050400720c */ /* 0x000fda0003f25270 */
[----:B------:R-:W-:Y:S05]  /*ca90*/  @P1 BRA `(.L_x_3593) ;  /* 0xfffffffc00ec1947 */ /* 0x000fea000383ffff */
.L_x_3592:
[----:B------:R-:W-:Y:S05]  /*caa0*/  BSYNC B0 ;  /* 0x0000000000007941 */ /* 0x000fea0003800000 */
.L_x_3591:
[----:B------:R-:W-:-:S03]  /*cab0*/  UMOV UR18, 0xffffffff ;  /* 0xffffffff00127882 */ /* 0x000fc60000000000 */
[----:B------:R-:W-:Y:S05]  /*cac0*/  BRA.DIV UR18, `(.L_x_3594) ;  /* 0x0000002e124c7947 */ /* 0x000fea000b800000 */
[----:B------:R-:W-:Y:S01]  /*cad0*/  NOP ;  /* 0x0000000000007918 */ /* 0x000fe20000000000 */
.L_x_3656:
        /* <DEDUP_REMOVED lines=15> */
.L_x_3596:
[----:B------:R-:W-:Y:S05]  /*cbd0*/  BSYNC B0 ;  /* 0x0000000000007941 */ /* 0x000fea0003800000 */
.L_x_3595:
        /* <DEDUP_REMOVED lines=15> */
.L_x_3598:
[----:B------:R-:W-:Y:S05]  /*ccd0*/  BSYNC B0 ;  /* 0x0000000000007941 */ /* 0x000fea0003800000 */
.L_x_3597:
[----:B------:R-:W-:Y:S06]  /*cce0*/  BAR.ARV 0xa, 0xa0 ;  /* 0x0282800000007b1d */ /* 0x000fec0000002000 */
[----:B------:R-:W-:Y:S04]  /*ccf0*/  BSSY B0, `(.L_x_3599) ;  /* 0x0000003000007945 */ /* 0x000fe80003800000 */
[----:B------:R-:W-:Y:S05]  /*cd00*/  @!P0 BRA `(.L_x_3600) ;  /* 0x0000000000048947 */ /* 0x000fea0003800000 */
[----:B------:R-:W-:-:S04]  /*cd10*/  DEPBAR.LE SB0, 0x0 ;  /* 0x000080000000791a */ /* 0x000fc80000000000 */
.L_x_3600:
[----:B------:R-:W-:Y:S05]  /*cd20*/  BSYNC B0 ;  /* 0x0000000000007941 */ /* 0x000fea0003800000 */
.L_x_3599:
        /* <DEDUP_REMOVED lines=19> */
.L_x_3602:
[----:B------:R-:W-:Y:S05]  /*ce60*/  BSYNC B0 ;  /* 0x0000000000007941 */ /* 0x000fea0003800000 */
.L_x_3601:
[----:B------:R-:W-:Y:S02]  /*ce70*/  UIADD3 UR7, UR7, 0x2, URZ ;  /* 0x0000000207077890 */ /* 0x000fe4000fffe03f */
[----:B------:R-:W-:Y:S02]  /*ce80*/  UIADD3 UR6, UR6, 0x3000, URZ ;  /* 0x0000300006067890 */ /* 0x000fe4000fffe03f */
[----:B------:R-:W-:-:S06]  /*ce90*/  UISETP.GE.AND UP0, UPT, UR7, UR12, UPT ;  /* 0x0000000c0700728c */ /* 0x000fcc000bf06270 */
[----:B------:R-:W-:-:S13]  /*cea0*/  PLOP3.LUT P1, PT, PT, PT, UP0, 0x80, 0x0 ;  /* 0x000000000000781c */ /* 0x000fda0003f2f008 */
[----:B------:R-:W-:Y:S05]  /*ceb0*/  @!P1 BRA `(.L_x_3603) ;  /* 0xfffffff400449947 */ /* 0x000fea000383ffff */
[----:B------:R-:W-:Y:S05]  /*cec0*/  BRA `(.L_x_3503) ;  /* 0x0000002400547947 */ /* 0x000fea0003800000 */
.L_x_3556:
        /* <DEDUP_REMOVED lines=21> */
.L_x_3604:
[----:B------:R-:W1:Y:S01]  /*d020*/  LDC R3, c[0x0][0x8cc] ;  /* 0x00023300ff037b82 */ /* 0x000e620000000800 */
[----:B------:R-:W-:Y:S01]  /*d030*/  IMAD.MOV.U32 R0, RZ, RZ, R5 ;  /* 0x000000ffff007224 */ /* 0x000fe200078e0005 */
[----:B-1----:R-:W-:-:S13]  /*d040*/  ISETP.NE.AND P0, PT, R3, 0x1, PT ;  /* 0x000000010300780c */ /* 0x002fda0003f05270 */
[----:B------:R-:W1:Y:S02]  /*d050*/  @P0 LDC.64 R6, c[0x0][0x8d0] ;  /* 0x00023400ff060b82 */ /* 0x000e640000000a00 */
[----:B-1----:R-:W-:-:S05]  /*d060*/  @P0 IMAD.HI.U32 R4, R5, R6, RZ ;  /* 0x0000000605040227 */ /* 0x002fca00078e00ff */
[----:B------:R-:W-:-:S05]  /*d070*/  @P0 SHF.R.U32.HI R0, RZ, R7, R4 ;  /* 0x00000007ff000219 */ /* 0x000fca0000011604 */
[----:B------:R-:W-:-:S07]  /*d080*/  IMAD R3, R0, R3, RZ ;  /* 0x0000000300037224 */ /* 0x000fce00078e02ff */
.L_x_3605:
[----:B------:R-:W1:Y:S01]  /*d090*/  LDC R8, c[0x0][0x8c0] ;  /* 0x00023000ff087b82 */ /* 0x000e620000000800 */
[----:B------:R-:W-:Y:S01]  /*d0a0*/  IMAD.IADD R3, R5, 0x1, -R3 ;  /* 0x0000000105037824 */ /* 0x000fe200078e0a03 */
[----:B------:R-:W-:-:S06]  /*d0b0*/  ULDC.64 UR6, c[0x0][0x900] ;  /* 0x0002400000067ab9 */ /* 0x000fcc0000000a00 */
[----:B------:R-:W2:Y:S01]  /*d0c0*/  LDC R4, c[0x0][0x8cc] ;  /* 0x00023300ff047b82 */ /* 0x000ea20000000800 */
[C---:B-1----:R-:W-:Y:S02]  /*d0d0*/  ISETP.NE.AND P0, PT, R8.reuse, 0x1, PT ;  /* 0x000000010800780c */ /* 0x042fe40003f05270 */
[----:B------:R-:W-:Y:S01]  /*d0e0*/  R2UR UR20, R8 ;  /* 0x00000000081472ca */ /* 0x000fe200000e0000 */
[----:B--2---:R-:W-:-:S10]  /*d0f0*/  IMAD R3, R2, R4, R3 ;  /* 0x0000000402037224 */ /* 0x004fd400078e0203 */
[----:B------:R-:W1:Y:S01]  /*d100*/  @P0 LDC R6, c[0x0][0x8c4] ;  /* 0x00023100ff060b82 */ /* 0x000e620000000800 */
[----:B------:R-:W-:Y:S02]  /*d110*/  MOV R13, R3 ;  /* 0x00000003000d7202 */ /* 0x000fe40000000f00 */
[----:B------:R-:W-:-:S05]  /*d120*/  R2UR UR5, R3 ;  /* 0x00000000030572ca */ /* 0x000fca00000e0000 */
        /* <DEDUP_REMOVED lines=13> */
.L_x_3606:
        /* <DEDUP_REMOVED lines=10> */
.L_x_3608:
[----:B------:R-:W2:Y:S02]  /*d2a0*/  LDC R4, c[0x0][0x8f4] ;  /* 0x00023d00ff047b82 */ /* 0x000ea40000000800 */
.L_x_3607:
[----:B--2--5:R-:W-:Y:S01]  /*d2b0*/  VIADD R4, R4, 0x7f ;  /* 0x0000007f04047836 */ /* 0x024fe20000000000 */
[----:B------:R-:W-:Y:S01]  /*d2c0*/  LOP3.LUT R12, R0, 0x1ffffff, RZ, 0x3c, !PT ;  /* 0x01ffffff000c7812 */ /* 0x000fe200078e3cff */
[----:B------:R-:W-:Y:S02]  /*d2d0*/  IMAD.MOV.U32 R10, RZ, RZ, 0x1 ;  /* 0x00000001ff0a7424 */ /* 0x000fe400078e00ff */
[----:B-1----:R-:W-:Y:S01]  /*d2e0*/  IMAD.MOV.U32 R2, RZ, RZ, RZ ;  /* 0x000000ffff027224 */ /* 0x002fe200078e00ff */
        /* <DEDUP_REMOVED lines=23> */
[----:B-1----:R-:W-:Y:S01]  /*d460*/  ISETP.NE.U32.AND P0, PT, R2, RZ, PT ;  /* 0x000000ff0200720c */ /* 0x002fe20003f05070 */
[----:B------:R-:W-:-:S02]  /*d470*/  IMAD.MOV.U32 R11, RZ, RZ, RZ ;  /* 0x000000ffff0b7224 */ /* 0x000fc400078e00ff */
        /* <DEDUP_REMOVED lines=13> */
[----:B--2---:R-:W-:-:S07]  /*d550*/  IADD3 R0, -R7, R0, RZ ;  /* 0x0000000007007210 */ /* 0x004fce0007ffe1ff */
.L_x_3610:
        /* <DEDUP_REMOVED lines=20> */
.L_x_3611:
[----:B------:R-:W-:Y:S05]  /*d6a0*/  @!P0 BRA `(.L_x_3612) ;  /* 0x00000000000c8947 */ /* 0x000fea0003800000 */
[----:B------:R-:W2:Y:S04]  /*d6b0*/  LDG.E R5, desc[UR38][R2.64] ;  /* 0x0000002602057981 */ /* 0x000ea8000c1e1900 */
[----:B------:R-:W2:Y:S02]  /*d6c0*/  LDG.E R4, desc[UR38][R2.64+0x4] ;  /* 0x0000042602047981 */ /* 0x000ea4000c1e1900 */
[----:B--2---:R-:W-:-:S07]  /*d6d0*/  IMAD.IADD R4, R4, 0x1, -R5 ;  /* 0x0000000104047824 */ /* 0x004fce00078e0a05 */
.L_x_3612:
[----:B-1----:R-:W-:Y:S01]  /*d6e0*/  IMAD R3, R12, 0x80, R0 ;  /* 0x000000800c037824 */ /* 0x002fe200078e0200 */
[----:B------:R-:W-:Y:S01]  /*d6f0*/  ULDC UR7, c[0x0][0x74c] ;  /* 0x0001d30000077ab9 */ /* 0x000fe20000000800 */
[----:B------:R-:W-:-:S03]  /*d700*/  IADD3 R0, R0, 0x5f, RZ ;  /* 0x0000005f00007810 */ /* 0x000fc60007ffe0ff */
[----:B-----5:R-:W-:Y:S02]  /*d710*/  IADD3 R3, R3, -UR7, -R4 ;  /* 0x8000000703037c10 */ /* 0x020fe4000fffe804 */
[----:B------:R-:W-:-:S04]  /*d720*/  IMAD.HI R0, R0, 0x2aaaaaab, RZ ;  /* 0x2aaaaaab00007827 */ /* 0x000fc800078e02ff */
[----:B------:R-:W-:-:S05]  /*d730*/  IMAD.HI R3, R3, 0x2aaaaaab, RZ ;  /* 0x2aaaaaab03037827 */ /* 0x000fca00078e02ff */
[----:B------:R-:W-:-:S04]  /*d740*/  SHF.R.U32.HI R2, RZ, 0x1f, R3 ;  /* 0x0000001fff027819 */ /* 0x000fc80000011603 */
[----:B------:R-:W-:Y:S02]  /*d750*/  LEA.HI.SX32 R2, R3, R2, 0x1c ;  /* 0x0000000203027211 */ /* 0x000fe400078fe2ff */
[----:B------:R-:W-:Y:S02]  /*d760*/  SHF.R.U32.HI R3, RZ, 0x1f, R0 ;  /* 0x0000001fff037819 */ /* 0x000fe40000011600 */
[----:B------:R-:W-:Y:S01]  /*d770*/  VIMNMX R4, RZ, R2, !PT ;  /* 0x00000002ff047248 */ /* 0x000fe20007fe0100 */
[----:B------:R-:W-:Y:S01]  /*d780*/  IMAD.MOV.U32 R2, RZ, RZ, RZ ;  /* 0x000000ffff027224 */ /* 0x000fe200078e00ff */
[----:B------:R-:W-:-:S04]  /*d790*/  LEA.HI.SX32 R0, R0, R3, 0x1c ;  /* 0x0000000300007211 */ /* 0x000fc800078fe2ff */
        /* <DEDUP_REMOVED lines=54> */
.L_x_3657:
        /* <DEDUP_REMOVED lines=15> */
.L_x_3615:
[----:B------:R-:W-:Y:S01]  /*dbf0*/  R2UR UR19, R4 ;  /* 0x00000000041372ca */ /* 0x000fe200000e0000 */
[----:B------:R-:W2:Y:S01]  /*dc00*/  LDC.64 R12, c[0x0][0x198] ;  /* 0x00006600ff0c7b82 */ /* 0x000ea20000000a00 */
[----:B------:R-:W-:Y:S01]  /*dc10*/  ULDC.64 UR8, c[0x0][0x700] ;  /* 0x0001c00000087ab9 */ /* 0x000fe20000000a00 */
[----:B------:R-:W-:Y:S01]  /*dc20*/  UMOV UR34, 0x0 ;  /* 0x0000000000227882 */ /* 0x000fe20000000000 */
[----:B------:R-:W-:Y:S01]  /*dc30*/  IMAD.U32 R9, RZ, RZ, UR8 ;  /* 0x00000008ff097e24 */ /* 0x000fe2000f8e00ff */
[----:B------:R-:W-:Y:S01]  /*dc40*/  R2UR UR8, R15 ;  /* 0x000000000f0872ca */ /* 0x000fe200000e0000 */
[----:B------:R-:W-:Y:S01]  /*dc50*/  IMAD.U32 R8, RZ, RZ, UR9 ;  /* 0x00000009ff087e24 */ /* 0x000fe2000f8e00ff */
[----:B------:R-:W-:Y:S01]  /*dc60*/  UMOV UR35, 0x14f00000 ;  /* 0x14f0000000237882 */ /* 0x000fe20000000000 */
        /* <DEDUP_REMOVED lines=9> */
[----:B------:R-:W-:Y:S01]  /*dd00*/  IMAD.U32 R3, RZ, RZ, UR19 ;  /* 0x00000013ff037e24 */ /* 0x000fe2000f8e00ff */
[----:B------:R-:W-:Y:S02]  /*dd10*/  UIADD3 UR16, UR8, 0xe000, URZ ;  /* 0x0000e00008107890 */ /* 0x000fe4000fffe03f */
[----:B------:R-:W-:Y:S01]  /*dd20*/  UIADD3 UR17, UR8, 0x26810, URZ ;  /* 0x0002681008117890 */ /* 0x000fe2000fffe03f */
[----:B------:R-:W-:Y:S01]  /*dd30*/  PLOP3.LUT P1, PT, PT, PT, UP0, 0x80, 0x0 ;  /* 0x000000000000781c */ /* 0x000fe20003f2f008 */
[----:B------:R-:W-:Y:S01]  /*dd40*/  UIADD3 UR19, UR19, UR6, URZ ;  /* 0x0000000613137290 */ /* 0x000fe2000fffe03f */
[----:B-1----:R-:W-:Y:S01]  /*dd50*/  MOV R2, UR7 ;  /* 0x0000000700027c02 */ /* 0x002fe20008000f00 */
[----:B--2---:R-:W-:Y:S01]  /*dd60*/  IMAD.MOV.U32 R7, RZ, RZ, R12 ;  /* 0x000000ffff077224 */ /* 0x004fe200078e000c */
[----:B------:R-:W-:Y:S01]  /*dd70*/  LEA.HI.X.SX32 R3, R3, R14, 0x1, P1 ;  /* 0x0000000e03037211 */ /* 0x000fe200008f0eff */
[----:B------:R-:W-:Y:S01]  /*dd80*/  IMAD.MOV.U32 R6, RZ, RZ, R13 ;  /* 0x000000ffff067224 */ /* 0x000fe200078e000d */
[----:B------:R-:W-:Y:S01]  /*dd90*/  LEA R5, P1, R2, R9, 0x2 ;  /* 0x0000000902057211 */ /* 0x000fe200078210ff */
[----:B------:R-:W-:Y:S01]  /*dda0*/  UIADD3 UR42, UR8, 0x1a000, URZ ;  /* 0x0001a000082a7890 */ /* 0x000fe2000fffe03f */
[----:B------:R-:W-:Y:S01]  /*ddb0*/  IADD3 R13, R0, -0x1, RZ ;  /* 0xffffffff000d7810 */ /* 0x000fe20007ffe0ff */
[----:B------:R-:W-:Y:S01]  /*ddc0*/  UIADD3 UR9, UR8, 0x26800, URZ ;  /* 0x0002680008097890 */ /* 0x000fe2000fffe03f */
[----:B------:R-:W-:Y:S01]  /*ddd0*/  LEA.HI.X R2, R2, R8, R3, 0x2, P1 ;  /* 0x0000000802027211 */ /* 0x000fe200008f1403 */
[----:B------:R-:W-:Y:S01]  /*dde0*/  UIADD3 UR24, UR8, 0x4000, URZ ;  /* 0x0000400008187890 */ /* 0x000fe2000fffe03f */
[----:B------:R-:W-:Y:S01]  /*ddf0*/  R2UR UR30, R5 ;  /* 0x00000000051e72ca */ /* 0x000fe200000e0000 */
[----:B------:R1:W-:Y:S01]  /*de00*/  STL [R1+0x8], R13 ;  /* 0x0000080d01007387 */ /* 0x0003e20000100800 */
[----:B------:R-:W-:Y:S01]  /*de10*/  R2UR UR31, R2 ;  /* 0x00000000021f72ca */ /* 0x000fe200000e0000 */
[----:B------:R-:W-:Y:S01]  /*de20*/  IMAD.MOV.U32 R12, RZ, RZ, 0x8000 ;  /* 0x00008000ff0c7424 */ /* 0x000fe200078e00ff */
[C---:B------:R-:W-:Y:S01]  /*de30*/  IADD3 R2, P1, R7.reuse, 0x2f0, RZ ;  /* 0x000002f007027810 */ /* 0x040fe20007f3e0ff */
[----:B------:R1:W-:Y:S01]  /*de40*/  STL [R1], RZ ;  /* 0x000000ff01007387 */ /* 0x0003e20000100800 */
[----:B------:R-:W-:Y:S01]  /*de50*/  UMOV UR7, 0x18 ;  /* 0x0000001800077882 */ /* 0x000fe20000000000 */
[----:B------:R-:W-:Y:S01]  /*de60*/  UMOV UR43, UR17 ;  /* 0x00000011002b7c82 */ /* 0x000fe20008000000 */
[----:B------:R-:W-:Y:S01]  /*de70*/  R2UR UR44, R2 ;  /* 0x00000000022c72ca */ /* 0x000fe200000e0000 */
[----:B------:R-:W-:Y:S01]  /*de80*/  UMOV UR26, UR18 ;  /* 0x00000012001a7c82 */ /* 0x000fe20008000000 */
[----:B------:R-:W-:Y:S01]  /*de90*/  IADD3 R2, P2, R7, 0x3f0, RZ ;  /* 0x000003f007027810 */ /* 0x000fe20007f5e0ff */
[----:B------:R-:W-:-:S03]  /*dea0*/  UMOV UR25, UR9 ;  /* 0x0000000900197c82 */ /* 0x000fc60008000000 */
        /* <DEDUP_REMOVED lines=18> */
[C---:B------:R-:W-:Y:S02]  /*dfd0*/  IMAD.IADD R16, R0.reuse, 0x1, R5 ;  /* 0x0000000100107824 */ /* 0x040fe400078e0205 */
[----:B------:R-:W-:Y:S01]  /*dfe0*/  VIADD R5, R0, 0xfffffffe ;  /* 0xfffffffe00057836 */ /* 0x000fe20000000000 */
[----:B------:R-:W-:-:S04]  /*dff0*/  MOV R0, R4 ;  /* 0x0000000400007202 */ /* 0x000fc80000000f00 */
[----:B------:R-:W-:Y:S02]  /*e000*/  ISETP.NE.AND P1, PT, R5, R4, PT ;  /* 0x000000040500720c */ /* 0x000fe40003f25270 */
[----:B------:R-:W-:-:S05]  /*e010*/  LOP3.LUT R5, R16, 0x1, RZ, 0xc0, !PT ;  /* 0x0000000110057812 */ /* 0x000fca00078ec0ff */
[----:B------:R2:W-:Y:S06]  /*e020*/  STL [R1+0xc], R5 ;  /* 0x00000c0501007387 */ /* 0x0005ec0000100800 */
[----:B------:R-:W-:Y:S05]  /*e030*/  @!P1 BRA `(.L_x_3617) ;  /* 0x00000008005c9947 */ /* 0x000fea0003800000 */
[----:B------:R-:W-:Y:S01]  /*e040*/  IMAD.IADD R16, R16, 0x1, -R5 ;  /* 0x0000000110107824 */ /* 0x000fe200078e0a05 */
[----:B------:R-:W-:Y:S01]  /*e050*/  MOV R10, 0x1 ;  /* 0x00000001000a7802 */ /* 0x000fe20000000f00 */
[----:B------:R-:W-:-:S07]  /*e060*/  IMAD.MOV.U32 R0, RZ, RZ, R4 ;  /* 0x000000ffff007224 */ /* 0x000fce00078e0004 */
.L_x_3626:
[----:B-123--:R-:W-:-:S04]  /*e070*/  SHF.L.U32 R17, R10, 0x1f, RZ ;  /* 0x0000001f0a117819 */ /* 0x00efc800000006ff */
[----:B------:R-:W3:Y:S02]  /*e080*/  SYNCS.PHASECHK.TRANS64.TRYWAIT P1, [R15+URZ+0x26840], R17 ;  /* 0x026840110f0075a7 */ /* 0x000ee4000802017f */
[----:B---3--:R-:W-:Y:S05]  /*e090*/  @!P1 BRA `(.L_x_3618) ;  /* 0x0000001800089947 */ /* 0x008fea0003800000 */
.L_x_3658:
[----:B------:R-:W-:Y:S05]  /*e0a0*/  @P0 BRA `(.L_x_3619) ;  /* 0x00000000001c0947 */ /* 0x000fea0003800000 */
[----:B------:R-:W4:Y:S02]  /*e0b0*/  S2R R2, SR_TID.X ;  /* 0x0000000000027919 */ /* 0x000f240000002100 */
[----:B----4-:R-:W-:Y:S01]  /*e0c0*/  LOP3.LUT R3, R2, 0x1f, RZ, 0xc0, !PT ;  /* 0x0000001f02037812 */ /* 0x010fe200078ec0ff */
[----:B------:R-:W-:-:S03]  /*e0d0*/  IMAD.MOV.U32 R2, RZ, RZ, 0x3180 ;  /* 0x00003180ff027424 */ /* 0x000fc600078e00ff */
[----:B------:R-:W-:Y:S01]  /*e0e0*/  ISETP.NE.AND P1, PT, R3, RZ, PT ;  /* 0x000000ff0300720c */ /* 0x000fe20003f25270 */
[----:B------:R4:W-:-:S12]  /*e0f0*/  SYNCS.ARRIVE.TRANS64 RZ, [R15+URZ+0x26830], R2 ;  /* 0x026830020fff79a7 */ /* 0x0009d8000800003f */
[----:B----4-:R-:W-:Y:S05]  /*e100*/  @!P1 BRA `(.L_x_3619) ;  /* 0x0000000000049947 */ /* 0x010fea0003800000 */
[----:B-1----:R-:W-:Y:S01]  /*e110*/  BPT.TRAP 0x1 ;  /* 0x000000040000795c */ /* 0x002fe20000300000 */
.L_x_3619:
        /* <DEDUP_REMOVED lines=18> */
[----:B--2---:R-:W-:Y:S01]  /*e240*/  IMAD.MOV.U32 R7, RZ, RZ, R4 ;  /* 0x000000ffff077224 */ /* 0x004fe200078e0004 */
        /* <DEDUP_REMOVED lines=9> */
[----:B------:R-:W2:Y:S02]  /*e2e0*/  SYNCS.PHASECHK.TRANS64.TRYWAIT P1, [R15+URZ+0x26828], R17 ;  /* 0x026828110f0075a7 */ /* 0x000ea4000802017f */
[----:B-12---:R-:W-:Y:S05]  /*e2f0*/  @!P1 BRA `(.L_x_3620) ;  /* 0x0000001400849947 */ /* 0x006fea0003800000 */
.L_x_3659:
        /* <DEDUP_REMOVED lines=8> */
.L_x_3621:
        /* <DEDUP_REMOVED lines=29> */
[----:B--2-4-:R-:W-:Y:S05]  /*e550*/  @!P1 BRA `(.L_x_3622) ;  /* 0x0000001400009947 */ /* 0x014fea0003800000 */
.L_x_3660:
        /* <DEDUP_REMOVED lines=8> */
.L_x_3623:
        /* <DEDUP_REMOVED lines=24> */
.L_x_3662:
        /* <DEDUP_REMOVED lines=8> */
.L_x_3625:
        /* <DEDUP_REMOVED lines=29> */
.L_x_3617:
[----:B------:R-:W4:Y:S02]  /*e9b0*/  LDL.LU R4, [R1+0xc] ;  /* 0x00000c0001047983 */ /* 0x000f240000300800 */
[----:B----4-:R-:W-:Y:S02]  /*e9c0*/  ISETP.NE.AND P1, PT, R4, RZ, PT ;  /* 0x000000ff0400720c */ /* 0x010fe40003f25270 */
[----:B------:R4:W5:Y:S11]  /*e9d0*/  LDL R4, [R1+0x8] ;  /* 0x0000080001047983 */ /* 0x0009760000100800 */
[----:B----4-:R-:W-:Y:S05]  /*e9e0*/  @!P1 BRA `(.L_x_3616) ;  /* 0x00000004002c9947 */ /* 0x010fea0003800000 */
[----:B-1----:R-:W-:-:S04]  /*e9f0*/  SHF.L.U32 R12, R10, 0x1f, RZ ;  /* 0x0000001f0a0c7819 */ /* 0x002fc800000006ff */
[----:B------:R-:W1:Y:S02]  /*ea00*/  SYNCS.PHASECHK.TRANS64.TRYWAIT P1, [R15+URZ+0x26840], R12 ;  /* 0x0268400c0f0075a7 */ /* 0x000e64000802017f */
[----:B-1----:R-:W-:Y:S05]  /*ea10*/  @!P1 BRA `(.L_x_3627) ;  /* 0x0000000c00fc9947 */ /* 0x002fea0003800000 */
.L_x_3663:
[----:B------:R-:W-:Y:S05]  /*ea20*/  @P0 BRA `(.L_x_3628) ;  /* 0x00000000001c0947 */ /* 0x000fea0003800000 */
[----:B-----5:R-:W2:Y:S02]  /*ea30*/  S2R R4, SR_TID.X ;  /* 0x0000000000047919 */ /* 0x020ea40000002100 */
[----:B--2---:R-:W-:Y:S01]  /*ea40*/  LOP3.LUT R5, R4, 0x1f, RZ, 0xc0, !PT ;  /* 0x0000001f04057812 */ /* 0x004fe200078ec0ff */
[----:B------:R-:W-:-:S03]  /*ea50*/  IMAD.MOV.U32 R4, RZ, RZ, 0x3180 ;  /* 0x00003180ff047424 */ /* 0x000fc600078e00ff */
[----:B------:R-:W-:Y:S01]  /*ea60*/  ISETP.NE.AND P1, PT, R5, RZ, PT ;  /* 0x000000ff0500720c */ /* 0x000fe20003f25270 */
[----:B------:R4:W-:-:S12]  /*ea70*/  SYNCS.ARRIVE.TRANS64 RZ, [R15+URZ+0x26830], R4 ;  /* 0x026830040fff79a7 */ /* 0x0009d8000800003f */
[----:B----4-:R-:W-:Y:S05]  /*ea80*/  @!P1 BRA `(.L_x_3628) ;  /* 0x0000000000049947 */ /* 0x010fea0003800000 */
[----:B------:R-:W-:Y:S01]  /*ea90*/  BPT.TRAP 0x1 ;  /* 0x000000040000795c */ /* 0x000fe20000300000 */
.L_x_3628:
        /* <DEDUP_REMOVED lines=27> */
.L_x_3664:
[----:B------:R-:W-:Y:S05]  /*ec50*/  @P0 BRA `(.L_x_3630) ;  /* 0x00000000001c0947 */ /* 0x000fea0003800000 */
[----:B------:R-:W4:Y:S02]  /*ec60*/  S2R R4, SR_TID.X ;  /* 0x0000000000047919 */ /* 0x000f240000002100 */
[----:B----4-:R-:W-:Y:S02]  /*ec70*/  LOP3.LUT R5, R4, 0x1f, RZ, 0xc0, !PT ;  /* 0x0000001f04057812 */ /* 0x010fe400078ec0ff */
[----:B------:R-:W-:Y:S02]  /*ec80*/  MOV R4, 0x3180 ;  /* 0x0000318000047802 */ /* 0x000fe40000000f00 */
[----:B------:R-:W-:Y:S02]  /*ec90*/  ISETP.NE.AND P0, PT, R5, RZ, PT ;  /* 0x000000ff0500720c */ /* 0x000fe40003f05270 */
[----:B------:R4:W-:Y:S11]  /*eca0*/  SYNCS.ARRIVE.TRANS64 RZ, [R15+URZ+0x26818], R4 ;  /* 0x026818040fff79a7 */ /* 0x0009f6000800003f */
[----:B----4-:R-:W-:Y:S05]  /*ecb0*/  @!P0 BRA `(.L_x_3630) ;  /* 0x0000000000048947 */ /* 0x010fea0003800000 */
[----:B------:R-:W-:Y:S01]  /*ecc0*/  BPT.TRAP 0x1 ;  /* 0x000000040000795c */ /* 0x000fe20000300000 */
.L_x_3630:
        /* <DEDUP_REMOVED lines=24> */
[----:B------:R-:W-:-:S02]  /*ee50*/  R2UR UR29, R8 ;  /* 0x00000000081d72ca */ /* 0x000fc400000e0000 */
[----:B------:R-:W-:-:S05]  /*ee60*/  MOV R0, 0x1 ;  /* 0x0000000100007802 */ /* 0x000fca0000000f00 */
[----:B------:R4:W-:Y:S06]  /*ee70*/  STL [R1], R0 ;  /* 0x0000000001007387 */ /* 0x0009ec0000100800 */
[----:B------:R4:W-:Y:S01]  /*ee80*/  UBLKCP.S.G [UR26], [UR28], UR7 ;  /* 0x0000001a1c0073ba */ /* 0x0009e20008000207 */
[----:B------:R-:W-:Y:S01]  /*ee90*/  NOP ;  /* 0x0000000000007918 */ /* 0x000fe20000000000 */
.L_x_3616:
[----:B----4-:R-:W4:Y:S01]  /*eea0*/  LDL R0, [R1] ;  /* 0x0000000001007983 */ /* 0x010f220000100800 */
[----:B------:R-:W2:Y:S02]  /*eeb0*/  S2R R2, SR_TID.X ;  /* 0x0000000000027919 */ /* 0x000ea40000002100 */
[----:B--2---:R-:W-:-:S04]  /*eec0*/  LOP3.LUT R2, R2, 0x7f, RZ, 0xc0, !PT ;  /* 0x0000007f02027812 */ /* 0x004fc800078ec0ff */
[----:B------:R-:W-:Y:S01]  /*eed0*/  ISETP.NE.AND P1, PT, R2, RZ, PT ;  /* 0x000000ff0200720c */ /* 0x000fe20003f25270 */
[----:B----4-:R-:W-:Y:S01]  /*eee0*/  IMAD R3, R0, 0x8, R15 ;  /* 0x0000000800037824 */ /* 0x010fe200078e020f */
[----:B------:R-:W-:-:S04]  /*eef0*/  SHF.L.U32 R0, R10, 0x1f, RZ ;  /* 0x0000001f0a007819 */ /* 0x000fc800000006ff */
[----:B------:R-:W2:Y:S02]  /*ef00*/  SYNCS.PHASECHK.TRANS64.TRYWAIT P0, [R3+URZ+0x26840], R0 ;  /* 0x02684000030075a7 */ /* 0x000ea4000800017f */
[----:B--2---:R-:W-:Y:S05]  /*ef10*/  @!P0 BRA `(.L_x_3631) ;  /* 0x0000000800e48947 */ /* 0x004fea0003800000 */
.L_x_3665:
[----:B------:R-:W-:Y:S05]  /*ef20*/  @P1 BRA `(.L_x_3632) ;  /* 0x0000000000181947 */ /* 0x000fea0003800000 */
[----:B------:R-:W4:Y:S01]  /*ef30*/  S2R R2, SR_TID.X ;  /* 0x0000000000027919 */ /* 0x000f220000002100 */
[----:B--2---:R-:W-:-:S04]  /*ef40*/  IMAD.MOV.U32 R0, RZ, RZ, 0x3180 ;  /* 0x00003180ff007424 */ /* 0x004fc800078e00ff */
[----:B------:R2:W-:Y:S01]  /*ef50*/  SYNCS.ARRIVE.TRANS64 RZ, [R3+URZ+0x26830], R0 ;  /* 0x0268300003ff79a7 */ /* 0x0005e2000800003f */
[----:B----4-:R-:W-:-:S13]  /*ef60*/  LOP3.LUT P0, RZ, R2, 0x1f, RZ, 0xc0, !PT ;  /* 0x0000001f02ff7812 */ /* 0x010fda000780c0ff */
[----:B--2---:R-:W-:Y:S05]  /*ef70*/  @!P0 BRA `(.L_x_3632) ;  /* 0x0000000000048947 */ /* 0x004fea0003800000 */
[----:B-1----:R-:W-:Y:S01]  /*ef80*/  BPT.TRAP 0x1 ;  /* 0x000000040000795c */ /* 0x002fe20000300000 */
.L_x_3632:
[----:B------:R-:W2:Y:S01]  /*ef90*/  LDL.LU R2, [R1] ;  /* 0x0000000001027983 */ /* 0x000ea20000300800 */
[----:B-1---5:R-:W-:Y:S01]  /*efa0*/  R2UR UR19, R4 ;  /* 0x00000000041372ca */ /* 0x022fe200000e0000 */
        /* <DEDUP_REMOVED lines=18> */
[C---:B--2---:R-:W-:Y:S01]  /*f0d0*/  IMAD R0, R2.reuse, 0x3000, R15 ;  /* 0x0000300002007824 */ /* 0x044fe200078e020f */
[C---:B---3--:R-:W-:Y:S01]  /*f0e0*/  LEA R15, R2.reuse, R15, 0x9 ;  /* 0x0000000f020f7211 */ /* 0x048fe200078e48ff */
[----:B------:R-:W-:-:S03]  /*f0f0*/  VIADD R2, R2, 0x1 ;  /* 0x0000000102027836 */ /* 0x000fc60000000000 */
        /* <DEDUP_REMOVED lines=12> */
.L_x_3613:
[----:B------:R-:W-:Y:S05]  /*f1c0*/  BSYNC B0 ;  /* 0x0000000000007941 */ /* 0x000fea0003800000 */
.L_x_3609:
[----:B------:R-:W-:-:S03]  /*f1d0*/  UMOV UR7, 0xffffffff ;  /* 0xffffffff00077882 */ /* 0x000fc60000000000 */
[----:B------:R-:W-:Y:S05]  /*f1e0*/  BRA.DIV UR7, `(.L_x_3633) ;  /* 0x0000000a07447947 */ /* 0x000fea000b800000 */
[----:B------:R-:W-:-:S13]  /*f1f0*/  ELECT P6, URZ, PT ;  /* 0x00000000003f782f */ /* 0x000fda00038c0000 */
.L_x_3668:
[----:B------:R-:W-:Y:S05]  /*f200*/  @!P6 BRA `(.L_x_3503) ;  /* 0x000000000084e947 */ /* 0x000fea0003800000 */
[----:B------:R-:W-:-:S06]  /*f210*/  ULOP3.LUT UR7, UR36, 0x2, URZ, 0xfc, !UPT ;  /* 0x0000000224077892 */ /* 0x000fcc000f8efc3f */
[----:B------:R-:W-:-:S04]  /*f220*/  MOV R0, UR7 ;  /* 0x0000000700007c02 */ /* 0x000fc80008000f00 */
[----:B------:R-:W-:-:S13]  /*f230*/  ISETP.NE.AND P2, PT, R0, 0x3, PT ;  /* 0x000000030000780c */ /* 0x000fda0003f45270 */
[----:B------:R-:W-:Y:S05]  /*f240*/  @!P2 BRA `(.L_x_3634) ;  /* 0x000000000004a947 */ /* 0x000fea0003800000 */
[----:B------:R-:W-:Y:S01]  /*f250*/  BPT.TRAP 0x1 ;  /* 0x000000040000795c */ /* 0x000fe20000300000 */
.L_x_3634:
        /* <DEDUP_REMOVED lines=15> */
.L_x_3669:
[----:B------:R-:W2:Y:S02]  /*f350*/  SYNCS.PHASECHK.TRANS64.TRYWAIT P0, [R3+URZ], R0 ;  /* 0x00000000030075a7 */ /* 0x000ea4000800017f */
[----:B--2---:R-:W-:Y:S05]  /*f360*/  @!P0 BRA `(.L_x_3636) ;  /* 0x0000000800188947 */ /* 0x004fea0003800000 */
.L_x_3670:
[----:B------:R-:W-:Y:S05]  /*f370*/  @!P2 BRA `(.L_x_3637) ;  /* 0x000000000004a947 */ /* 0x000fea0003800000 */
[----:B------:R-:W-:Y:S01]  /*f380*/  BPT.TRAP 0x1 ;  /* 0x000000040000795c */ /* 0x000fe20000300000 */
.L_x_3637:
[----:B--2---:R-:W-:-:S05]  /*f390*/  VIADD R3, R8, 0x26840 ;  /* 0x0002684008037836 */ /* 0x004fca0000000000 */
[----:B------:R-:W-:-:S04]  /*f3a0*/  LEA R5, R2, R3, 0x3 ;  /* 0x0000000302057211 */ /* 0x000fc800078e18ff */
[----:B------:R-:W2:Y:S02]  /*f3b0*/  SYNCS.PHASECHK.TRANS64.TRYWAIT P0, [R5+URZ], R4 ;  /* 0x00000004050075a7 */ /* 0x000ea4000800017f */
[----:B--2---:R-:W-:Y:S05]  /*f3c0*/  @!P0 BRA `(.L_x_3638) ;  /* 0x0000000800148947 */ /* 0x004fea0003800000 */
.L_x_3671:
[----:B------:R-:W-:-:S07]  /*f3d0*/  IMAD R3, R6, 0x8, R3 ;  /* 0x0000000806037824 */ /* 0x000fce00078e0203 */
.L_x_3639:
[----:B---3--:R3:W4:Y:S02]  /*f3e0*/  SYNCS.PHASECHK.TRANS64.TRYWAIT P0, [R3+URZ], R0 ;  /* 0x00000000030075a7 */ /* 0x008724000800017f */
[----:B----4-:R-:W-:Y:S05]  /*f3f0*/  @!P0 NANOSLEEP.SYNCS 0x989680 ;  /* 0x009896800000895d */ /* 0x010fea0003900000 */
[----:B------:R-:W4:Y:S02]  /*f400*/  @!P0 SYNCS.PHASECHK.TRANS64 P0, [R3+URZ], R0 ;  /* 0x00000000030085a7 */ /* 0x000f24000800007f */
[----:B----4-:R-:W-:Y:S05]  /*f410*/  @!P0 BRA `(.L_x_3639) ;  /* 0xfffffffc00f08947 */ /* 0x010fea000383ffff */
.L_x_3503:
[----:B------:R-:W-:Y:S05]  /*f420*/  BSYNC B6 ;  /* 0x0000000000067941 */ /* 0x000fea0003800000 */
.L_x_3495:
[----:B------:R-:W-:Y:S05]  /*f430*/  EXIT ;  /* 0x000000000000794d */ /* 0x000fea0003800000 */
.L_x_3513:
[----:B------:R-:W-:Y:S01]  /*f440*/  IMAD.MOV.U32 R12, RZ, RZ, RZ ;  /* 0x000000ffff0c7224 */ /* 0x000fe200078e00ff */
[----:B------:R-:W-:Y:S01]  /*f450*/  MOV R11, 0x1f ;  /* 0x0000001f000b7802 */ /* 0x000fe20000000f00 */
[----:B------:R-:W-:-:S07]  /*f460*/  IMAD.MOV.U32 R15, RZ, RZ, -0x1 ;  /* 0xffffffffff0f7424 */ /* 0x000fce00078e00ff */
[----:B------:R-:W-:Y:S05]  /*f470*/  WARPSYNC.COLLECTIVE R15, `(.L_x_3640) ;  /* 0x000000000f087348 */ /* 0x000fea0003c00000 */
[----:B------:R1:W2:Y:S02]  /*f480*/  SHFL.IDX P6, R14, R13, R12, R11 ;  /* 0x0000000c0d0e7389 */ /* 0x0002a400000c000b */
[----:B-12---:R-:W-:Y:S01]  /*f490*/  ENDCOLLECTIVE ;  /* 0x000000000000791b */ /* 0x006fe20003800000 */
.L_x_3640:
[----:B------:R-:W-:Y:S05]  /*f4a0*/  BRA `(.L_x_3641) ;  /* 0xffffff2000607947 */ /* 0x000fea000383ffff */
.L_x_3515:
[----:B---3--:R3:W4:Y:S02]  /*f4b0*/  SYNCS.PHASECHK.TRANS64.TRYWAIT P0, [R16+URZ+0x26800], R3 ;  /* 0x02680003100075a7 */ /* 0x008724000800017f */
[----:B----4-:R-:W-:Y:S05]  /*f4c0*/  @!P0 NANOSLEEP.SYNCS 0x989680 ;  /* 0x009896800000895d */ /* 0x010fea0003900000 */
[----:B------:R-:W4:Y:S02]  /*f4d0*/  @!P0 SYNCS.PHASECHK.TRANS64 P0, [R16+URZ+0x26800], R3 ;  /* 0x02680003100085a7 */ /* 0x000f24000800007f */
[----:B----4-:R-:W-:Y:S05]  /*f4e0*/  @!P0 BRA `(.L_x_3515) ;  /* 0xfffffffc00f08947 */ /* 0x010fea000383ffff */
[----:B------:R-:W-:Y:S05]  /*f4f0*/  BRA `(.L_x_3514) ;  /* 0xffffff2000647947 */ /* 0x000fea000383ffff */
.L_x_3520:
[----:B--2---:R2:W3:Y:S02]  /*f500*/  SYNCS.PHASECHK.TRANS64.TRYWAIT P1, [R6+URZ+0x26810], R21 ;  /* 0x02681015060075a7 */ /* 0x0044e4000802017f */
[----:B---3--:R-:W-:Y:S05]  /*f510*/  @!P1 NANOSLEEP.SYNCS 0x989680 ;  /* 0x009896800000995d */ /* 0x008fea0003900000 */
[----:B------:R-:W3:Y:S02]  /*f520*/  @!P1 SYNCS.PHASECHK.TRANS64 P1, [R6+URZ+0x26810], R21 ;  /* 0x02681015060095a7 */ /* 0x000ee4000802007f */
[----:B---3--:R-:W-:Y:S05]  /*f530*/  @!P1 BRA `(.L_x_3520) ;  /* 0xfffffffc00f09947 */ /* 0x008fea000383ffff */
[----:B------:R-:W-:Y:S05]  /*f540*/  BRA `(.L_x_3519) ;  /* 0xffffff2c00247947 */ /* 0x000fea000383ffff */
.L_x_3524:
[----:B------:R1:W1:Y:S02]  /*f550*/  SYNCS.PHASECHK.TRANS64.TRYWAIT P1, [R6+URZ+0x26830], R21 ;  /* 0x02683015060075a7 */ /* 0x000264000802017f */
[----:B-1----:R-:W-:Y:S05]  /*f560*/  @!P1 NANOSLEEP.SYNCS 0x989680 ;  /* 0x009896800000995d */ /* 0x002fea0003900000 */
[----:B------:R-:W1:Y:S02]  /*f570*/  @!P1 SYNCS.PHASECHK.TRANS64 P1, [R6+URZ+0x26830], R21 ;  /* 0x02683015060095a7 */ /* 0x000e64000802007f */
[----:B-1----:R-:W-:Y:S05]  /*f580*/  @!P1 BRA `(.L_x_3524) ;  /* 0xfffffffc00f09947 */ /* 0x002fea000383ffff */
[----:B------:R-:W-:Y:S05]  /*f590*/  BRA `(.L_x_3523) ;  /* 0xffffff30001c7947 */ /* 0x000fea000383ffff */
.L_x_3532:
[----:B--2---:R2:W3:Y:S02]  /*f5a0*/  SYNCS.PHASECHK.TRANS64.TRYWAIT P1, [R5+URZ+0x26810], R18 ;  /* 0x02681012050075a7 */ /* 0x0044e4000802017f */
[----:B---3--:R-:W-:Y:S05]  /*f5b0*/  @!P1 NANOSLEEP.SYNCS 0x989680 ;  /* 0x009896800000995d */ /* 0x008fea0003900000 */
[----:B------:R-:W3:Y:S02]  /*f5c0*/  @!P1 SYNCS.PHASECHK.TRANS64 P1, [R5+URZ+0x26810], R18 ;  /* 0x02681012050095a7 */ /* 0x000ee4000802007f */
[----:B---3--:R-:W-:Y:S05]  /*f5d0*/  @!P1 BRA `(.L_x_3532) ;  /* 0xfffffffc00f09947 */ /* 0x008fea000383ffff */
[----:B------:R-:W-:Y:S05]  /*f5e0*/  BRA `(.L_x_3531) ;  /* 0xffffff7000247947 */ /* 0x000fea000383ffff */
.L_x_3536:
[----:B------:R1:W1:Y:S02]  /*f5f0*/  SYNCS.PHASECHK.TRANS64.TRYWAIT P1, [R5+URZ+0x26830], R18 ;  /* 0x02683012050075a7 */ /* 0x000264000802017f */
[----:B-1----:R-:W-:Y:S05]  /*f600*/  @!P1 NANOSLEEP.SYNCS 0x989680 ;  /* 0x009896800000995d */ /* 0x002fea0003900000 */
[----:B------:R-:W1:Y:S02]  /*f610*/  @!P1 SYNCS.PHASECHK.TRANS64 P1, [R5+URZ+0x26830], R18 ;  /* 0x02683012050095a7 */ /* 0x000e64000802007f */
[----:B-1----:R-:W-:Y:S05]  /*f620*/  @!P1 BRA `(.L_x_3536) ;  /* 0xfffffffc00f09947 */ /* 0x002fea000383ffff */
[----:B------:R-:W-:Y:S05]  /*f630*/  BRA `(.L_x_3535) ;  /* 0xffffff7400147947 */ /* 0x000fea000383ffff */
.L_x_3543:
[----:B------:R-:W-:Y:S01]  /*f640*/  BSSY B0, `(.L_x_3642) ;  /* 0x0000005000007945 */ /* 0x000fe20003800000 */
[----:B------:R-:W-:-:S07]  /*f650*/  IMAD.MOV.U32 R15, RZ, RZ, -0x1 ;  /* 0xffffffffff0f7424 */ /* 0x000fce00078e00ff */
[----:B---3--:R-:W-:Y:S05]  /*f660*/  WARPSYNC.COLLECTIVE R15, `(.L_x_3643) ;  /* 0x000000000f087348 */ /* 0x008fea0003c00000 */
[----:B------:R-:W-:Y:S01]  /*f670*/  NOP ;  /* 0x0000000000007918 */ /* 0x000fe20000000000 */
[----:B---3--:R-:W-:Y:S01]  /*f680*/  ENDCOLLECTIVE ;  /* 0x000000000000791b */ /* 0x008fe20003800000 */
.L_x_3643:
[----:B------:R-:W-:Y:S05]  /*f690*/  BSYNC B0 ;  /* 0x0000000000007941 */ /* 0x000fea0003800000 */
.L_x_3642:
[----:B------:R-:W-:Y:S05]  /*f6a0*/  BRA `(.L_x_3644) ;  /* 0xffffffb000d47947 */ /* 0x000fea000383ffff */
.L_x_3552:
[----:B------:R-:W-:Y:S01]  /*f6b0*/  BSSY B0, `(.L_x_3645) ;  /* 0x0000005000007945 */ /* 0x000fe20003800000 */
[----:B------:R-:W-:-:S07]  /*f6c0*/  MOV R15, 0xffffffff ;  /* 0xffffffff000f7802 */ /* 0x000fce0000000f00 */
[----:B-1-3--:R-:W-:Y:S05]  /*f6d0*/  WARPSYNC.COLLECTIVE R15, `(.L_x_3646) ;  /* 0x000000000f087348 */ /* 0x00afea0003c00000 */
[----:B------:R-:W-:Y:S01]  /*f6e0*/  NOP ;  /* 0x0000000000007918 */ /* 0x000fe20000000000 */
[----:B-1-3--:R-:W-:Y:S01]  /*f6f0*/  ENDCOLLECTIVE ;  /* 0x000000000000791b */ /* 0x00afe20003800000 */
.L_x_3646:
[----:B------:R-:W-:Y:S05]  /*f700*/  BSYNC B0 ;  /* 0x0000000000007941 */ /* 0x000fea0003800000 */
.L_x_3645:
[----:B------:R-:W-:Y:S05]  /*f710*/  BRA `(.L_x_3647) ;  /* 0xffffffb400b47947 */ /* 0x000fea000383ffff */
.L_x_3569:
[----:B------:R-:W-:Y:S01]  /*f720*/  BSSY B0, `(.L_x_3648) ;  /* 0x0000005000007945 */ /* 0x000fe20003800000 */
[----:B------:R-:W-:-:S07]  /*f730*/  IMAD.MOV.U32 R15, RZ, RZ, -0x1 ;  /* 0xffffffffff0f7424 */ /* 0x000fce00078e00ff */
[----:B------:R-:W-:Y:S05]  /*f740*/  WARPSYNC.COLLECTIVE R15, `(.L_x_3649) ;  /* 0x000000000f087348 */ /* 0x000fea0003c00000 */
[----:B------:R-:W-:Y:S01]  /*f750*/  NOP ;  /* 0x0000000000007918 */ /* 0x000fe20000000000 */
[----:B------:R-:W-:Y:S01]  /*f760*/  ENDCOLLECTIVE ;  /* 0x000000000000791b */ /* 0x000fe20003800000 */
.L_x_3649:
[----:B------:R-:W-:Y:S05]  /*f770*/  BSYNC B0 ;  /* 0x0000000000007941 */ /* 0x000fea0003800000 */
.L_x_3648:
[----:B------:R-:W-:Y:S05]  /*f780*/  BRA `(.L_x_3650) ;  /* 0xffffffc400b07947 */ /* 0x000fea000383ffff */
.L_x_3582:
[----:B------:R-:W-:Y:S01]  /*f790*/  BSSY B0, `(.L_x_3651) ;  /* 0x0000005000007945 */ /* 0x000fe20003800000 */
[----:B------:R-:W-:-:S07]  /*f7a0*/  IMAD.MOV.U32 R15, RZ, RZ, -0x1 ;  /* 0xffffffffff0f7424 */ /* 0x000fce00078e00ff */
[----:B------:R-:W-:Y:S05]  /*f7b0*/  WARPSYNC.COLLECTIVE R15, `(.L_x_3652) ;  /* 0x000000000f087348 */ /* 0x000fea0003c00000 */
[----:B------:R-:W-:Y:S01]  /*f7c0*/  NOP ;  /* 0x0000000000007918 */ /* 0x000fe20000000000 */
[----:B------:R-:W-:Y:S01]  /*f7d0*/  ENDCOLLECTIVE ;  /* 0x000000000000791b */ /* 0x000fe20003800000 */
.L_x_3652:
[----:B------:R-:W-:Y:S05]  /*f7e0*/  BSYNC B0 ;  /* 0x0000000000007941 */ /* 0x000fea0003800000 */
.L_x_3651:
[----:B------:R-:W-:Y:S05]  /*f7f0*/  BRA `(.L_x_3653) ;  /* 0xffffffcc00607947 */ /* 0x000fea000383ffff */
.L_x_3594:
[----:B------:R-:W-:Y:S01]  /*f800*/  BSSY B0, `(.L_x_3654) ;  /* 0x0000005000007945 */ /* 0x000fe20003800000 */
[----:B------:R-:W-:-:S07]  /*f810*/  MOV R15, 0xffffffff ;  /* 0xffffffff000f7802 */ /* 0x000fce0000000f00 */
[----:B------:R-:W-:Y:S05]  /*f820*/  WARPSYNC.COLLECTIVE R15, `(.L_x_3655) ;  /* 0x000000000f087348 */ /* 0x000fea0003c00000 */
[----:B------:R-:W-:Y:S01]  /*f830*/  NOP ;  /* 0x0000000000007918 */ /* 0x000fe20000000000 */
[----:B------:R-:W-:Y:S01]  /*f840*/  ENDCOLLECTIVE ;  /* 0x000000000000791b */ /* 0x000fe20003800000 */
.L_x_3655:
[----:B------:R-:W-:Y:S05]  /*f850*/  BSYNC B0 ;  /* 0x0000000000007941 */ /* 0x000fea0003800000 */
.L_x_3654:
[----:B------:R-:W-:Y:S05]  /*f860*/  BRA `(.L_x_3656) ;  /* 0xffffffd0009c7947 */ /* 0x000fea000383ffff */
.L_x_3614:
[----:B-1----:R1:W2:Y:S02]  /*f870*/  SYNCS.PHASECHK.TRANS64.TRYWAIT P0, [R15+URZ+0x26820], R2 ;  /* 0x026820020f0075a7 */ /* 0x0022a4000800017f */
[----:B--2---:R-:W-:Y:S05]  /*f880*/  @!P0 NANOSLEEP.SYNCS 0x989680 ;  /* 0x009896800000895d */ /* 0x004fea0003900000 */
[----:B------:R-:W2:Y:S02]  /*f890*/  @!P0 SYNCS.PHASECHK.TRANS64 P0, [R15+URZ+0x26820], R2 ;  /* 0x026820020f0085a7 */ /* 0x000ea4000800007f */
[----:B--2---:R-:W-:Y:S05]  /*f8a0*/  @!P0 BRA `(.L_x_3614) ;  /* 0xfffffffc00f08947 */ /* 0x004fea000383ffff */
[----:B------:R-:W-:Y:S05]  /*f8b0*/  BRA `(.L_x_3657) ;  /* 0xffffffe000907947 */ /* 0x000fea000383ffff */
.L_x_3618:
[----:B---3--:R3:W4:Y:S02]  /*f8c0*/  SYNCS.PHASECHK.TRANS64.TRYWAIT P1, [R15+URZ+0x26840], R17 ;  /* 0x026840110f0075a7 */ /* 0x008724000802017f */
[----:B----4-:R-:W-:Y:S05]  /*f8d0*/  @!P1 NANOSLEEP.SYNCS 0x989680 ;  /* 0x009896800000995d */ /* 0x010fea0003900000 */
[----:B------:R-:W4:Y:S02]  /*f8e0*/  @!P1 SYNCS.PHASECHK.TRANS64 P1, [R15+URZ+0x26840], R17 ;  /* 0x026840110f0095a7 */ /* 0x000f24000802007f */
[----:B----4-:R-:W-:Y:S05]  /*f8f0*/  @!P1 BRA `(.L_x_3618) ;  /* 0xfffffffc00f09947 */ /* 0x010fea000383ffff */
[----:B------:R-:W-:Y:S05]  /*f900*/  BRA `(.L_x_3658) ;  /* 0xffffffe400e47947 */ /* 0x000fea000383ffff */
.L_x_3620:
[----:B-1----:R1:W2:Y:S02]  /*f910*/  SYNCS.PHASECHK.TRANS64.TRYWAIT P1, [R15+URZ+0x26828], R17 ;  /* 0x026828110f0075a7 */ /* 0x0022a4000802017f */
[----:B--2---:R-:W-:Y:S05]  /*f920*/  @!P1 NANOSLEEP.SYNCS 0x989680 ;  /* 0x009896800000995d */ /* 0x004fea0003900000 */
[----:B------:R-:W2:Y:S02]  /*f930*/  @!P1 SYNCS.PHASECHK.TRANS64 P1, [R15+URZ+0x26828], R17 ;  /* 0x026828110f0095a7 */ /* 0x000ea4000802007f */
[----:B--2---:R-:W-:Y:S05]  /*f940*/  @!P1 BRA `(.L_x_3620) ;  /* 0xfffffffc00f09947 */ /* 0x004fea000383ffff */
[----:B------:R-:W-:Y:S05]  /*f950*/  BRA `(.L_x_3659) ;  /* 0xffffffe800687947 */ /* 0x000fea000383ffff */
.L_x_3622:
[----:B--2---:R2:W4:Y:S02]  /*f960*/  SYNCS.PHASECHK.TRANS64.TRYWAIT P1, [R15+URZ+0x26848], R17 ;  /* 0x026848110f0075a7 */ /* 0x004524000802017f */
[----:B----4-:R-:W-:Y:S05]  /*f970*/  @!P1 NANOSLEEP.SYNCS 0x989680 ;  /* 0x009896800000995d */ /* 0x010fea0003900000 */
[----:B------:R-:W4:Y:S02]  /*f980*/  @!P1 SYNCS.PHASECHK.TRANS64 P1, [R15+URZ+0x26848], R17 ;  /* 0x026848110f0095a7 */ /* 0x000f24000802007f */
[----:B----4-:R-:W-:Y:S05]  /*f990*/  @!P1 BRA `(.L_x_3622) ;  /* 0xfffffffc00f09947 */ /* 0x010fea000383ffff */
[----:B------:R-:W-:Y:S05]  /*f9a0*/  BRA `(.L_x_3660) ;  /* 0xffffffe800ec7947 */ /* 0x000fea000383ffff */
.L_x_3624:
[----:B------:R-:W-:-:S07]  /*f9b0*/  SHF.L.U32 R4, R10, 0x1f, RZ ;  /* 0x0000001f0a047819 */ /* 0x000fce00000006ff */
.L_x_3661:
[----:B----4-:R4:W1:Y:S02]  /*f9c0*/  SYNCS.PHASECHK.TRANS64.TRYWAIT P1, [R15+URZ+0x26820], R4 ;  /* 0x026820040f0075a7 */ /* 0x010864000802017f */
[----:B-1----:R-:W-:Y:S05]  /*f9d0*/  @!P1 NANOSLEEP.SYNCS 0x989680 ;  /* 0x009896800000995d */ /* 0x002fea0003900000 */
[----:B------:R-:W1:Y:S02]  /*f9e0*/  @!P1 SYNCS.PHASECHK.TRANS64 P1, [R15+URZ+0x26820], R4 ;  /* 0x026820040f0095a7 */ /* 0x000e64000802007f */
[----:B-1----:R-:W-:Y:S05]  /*f9f0*/  @!P1 BRA `(.L_x_3661) ;  /* 0xfffffffc00f09947 */ /* 0x002fea000383ffff */
[----:B------:R-:W-:Y:S05]  /*fa00*/  BRA `(.L_x_3662) ;  /* 0xffffffec00547947 */ /* 0x000fea000383ffff */
.L_x_3627:
[----:B-1----:R1:W4:Y:S02]  /*fa10*/  SYNCS.PHASECHK.TRANS64.TRYWAIT P1, [R15+URZ+0x26840], R12 ;  /* 0x0268400c0f0075a7 */ /* 0x002324000802017f */
[----:B----4-:R-:W-:Y:S05]  /*fa20*/  @!P1 NANOSLEEP.SYNCS 0x989680 ;  /* 0x009896800000995d */ /* 0x010fea0003900000 */
[----:B------:R-:W4:Y:S02]  /*fa30*/  @!P1 SYNCS.PHASECHK.TRANS64 P1, [R15+URZ+0x26840], R12 ;  /* 0x0268400c0f0095a7 */ /* 0x000f24000802007f */
[----:B----4-:R-:W-:Y:S05]  /*fa40*/  @!P1 BRA `(.L_x_3627) ;  /* 0xfffffffc00f09947 */ /* 0x010fea000383ffff */
[----:B------:R-:W-:Y:S05]  /*fa50*/  BRA `(.L_x_3663) ;  /* 0xffffffec00f07947 */ /* 0x000fea000383ffff */
.L_x_3629:
[----:B--2---:R2:W4:Y:S02]  /*fa60*/  SYNCS.PHASECHK.TRANS64.TRYWAIT P1, [R15+URZ+0x26828], R12 ;  /* 0x0268280c0f0075a7 */ /* 0x004524000802017f */
[----:B----4-:R-:W-:Y:S05]  /*fa70*/  @!P1 NANOSLEEP.SYNCS 0x989680 ;  /* 0x009896800000995d */ /* 0x010fea0003900000 */
[----:B------:R-:W4:Y:S02]  /*fa80*/  @!P1 SYNCS.PHASECHK.TRANS64 P1, [R15+URZ+0x26828], R12 ;  /* 0x0268280c0f0095a7 */ /* 0x000f24000802007f */
[----:B----4-:R-:W-:Y:S05]  /*fa90*/  @!P1 BRA `(.L_x_3629) ;  /* 0xfffffffc00f09947 */ /* 0x010fea000383ffff */
[----:B------:R-:W-:Y:S05]  /*faa0*/  BRA `(.L_x_3664) ;  /* 0xfffffff000687947 */ /* 0x000fea000383ffff */
.L_x_3631:
[----:B--2---:R2:W4:Y:S02]  /*fab0*/  SYNCS.PHASECHK.TRANS64.TRYWAIT P0, [R3+URZ+0x26840], R0 ;  /* 0x02684000030075a7 */ /* 0x004524000800017f */
[----:B----4-:R-:W-:Y:S05]  /*fac0*/  @!P0 NANOSLEEP.SYNCS 0x989680 ;  /* 0x009896800000895d */ /* 0x010fea0003900000 */
[----:B------:R-:W4:Y:S02]  /*fad0*/  @!P0 SYNCS.PHASECHK.TRANS64 P0, [R3+URZ+0x26840], R0 ;  /* 0x02684000030085a7 */ /* 0x000f24000800007f */
[----:B----4-:R-:W-:Y:S05]  /*fae0*/  @!P0 BRA `(.L_x_3631) ;  /* 0xfffffffc00f08947 */ /* 0x010fea000383ffff */
[----:B------:R-:W-:Y:S05]  /*faf0*/  BRA `(.L_x_3665) ;  /* 0xfffffff400087947 */ /* 0x000fea000383ffff */
.L_x_3633:
[----:B------:R-:W-:Y:S01]  /*fb00*/  BSSY B0, `(.L_x_3666) ;  /* 0x0000006000007945 */ /* 0x000fe20003800000 */
[----:B------:R-:W-:-:S07]  /*fb10*/  IMAD.MOV.U32 R15, RZ, RZ, -0x1 ;  /* 0xffffffffff0f7424 */ /* 0x000fce00078e00ff */
[----:B------:R-:W-:Y:S05]  /*fb20*/  WARPSYNC.COLLECTIVE R15, `(.L_x_3667) ;  /* 0x000000000f0c7348 */ /* 0x000fea0003c00000 */
[----:B------:R-:W-:Y:S02]  /*fb30*/  ELECT P6, UR62, PT ;  /* 0x00000000003e782f */ /* 0x000fe400038c0000 */
[----:B------:R-:W-:Y:S01]  /*fb40*/  MOV R14, UR62 ;  /* 0x0000003e000e7c02 */ /* 0x000fe20008000f00 */
[----:B------:R-:W-:Y:S10]  /*fb50*/  ENDCOLLECTIVE ;  /* 0x000000000000791b */ /* 0x000ff40003800000 */
.L_x_3667:
[----:B------:R-:W-:Y:S05]  /*fb60*/  BSYNC B0 ;  /* 0x0000000000007941 */ /* 0x000fea0003800000 */
.L_x_3666:
[----:B------:R-:W-:Y:S05]  /*fb70*/  BRA `(.L_x_3668) ;  /* 0xfffffff400a07947 */ /* 0x000fea000383ffff */
.L_x_3635:
[----:B-1----:R1:W2:Y:S02]  /*fb80*/  SYNCS.PHASECHK.TRANS64.TRYWAIT P0, [R7+URZ], R4 ;  /* 0x00000004070075a7 */ /* 0x0022a4000800017f */
[----:B--2---:R-:W-:Y:S05]  /*fb90*/  @!P0 NANOSLEEP.SYNCS 0x989680 ;  /* 0x009896800000895d */ /* 0x004fea0003900000 */
[----:B------:R-:W2:Y:S02]  /*fba0*/  @!P0 SYNCS.PHASECHK.TRANS64 P0, [R7+URZ], R4 ;  /* 0x00000004070085a7 */ /* 0x000ea4000800007f */
[----:B--2---:R-:W-:Y:S05]  /*fbb0*/  @!P0 BRA `(.L_x_3635) ;  /* 0xfffffffc00f08947 */ /* 0x004fea000383ffff */
[----:B------:R-:W-:Y:S05]  /*fbc0*/  BRA `(.L_x_3669) ;  /* 0xfffffff400e07947 */ /* 0x000fea000383ffff */
.L_x_3636:
[----:B--2---:R2:W3:Y:S02]  /*fbd0*/  SYNCS.PHASECHK.TRANS64.TRYWAIT P0, [R3+URZ], R0 ;  /* 0x00000000030075a7 */ /* 0x0044e4000800017f */
[----:B---3--:R-:W-:Y:S05]  /*fbe0*/  @!P0 NANOSLEEP.SYNCS 0x989680 ;  /* 0x009896800000895d */ /* 0x008fea0003900000 */
[----:B------:R-:W3:Y:S02]  /*fbf0*/  @!P0 SYNCS.PHASECHK.TRANS64 P0, [R3+URZ], R0 ;  /* 0x00000000030085a7 */ /* 0x000ee4000800007f */
[----:B---3--:R-:W-:Y:S05]  /*fc00*/  @!P0 BRA `(.L_x_3636) ;  /* 0xfffffffc00f08947 */ /* 0x008fea000383ffff */
[----:B------:R-:W-:Y:S05]  /*fc10*/  BRA `(.L_x_3670) ;  /* 0xfffffff400d47947 */ /* 0x000fea000383ffff */
.L_x_3638:
[----:B--2---:R2:W3:Y:S02]  /*fc20*/  SYNCS.PHASECHK.TRANS64.TRYWAIT P0, [R5+URZ], R4 ;  /* 0x00000004050075a7 */ /* 0x0044e4000800017f */
[----:B---3--:R-:W-:Y:S05]  /*fc30*/  @!P0 NANOSLEEP.SYNCS 0x989680 ;  /* 0x009896800000895d */ /* 0x008fea0003900000 */
[----:B------:R-:W3:Y:S02]  /*fc40*/  @!P0 SYNCS.PHASECHK.TRANS64 P0, [R5+URZ], R4 ;  /* 0x00000004050085a7 */ /* 0x000ee4000800007f */
[----:B---3--:R-:W-:Y:S05]  /*fc50*/  @!P0 BRA `(.L_x_3638) ;  /* 0xfffffffc00f08947 */ /* 0x008fea000383ffff */
[----:B------:R-:W-:Y:S05]  /*fc60*/  BRA `(.L_x_3671) ;  /* 0xfffffff400d87947 */ /* 0x000fea000383ffff */
.L_x_3672:
        /* <DEDUP_REMOVED lines=9> */
.L_x_7399:


//--------------------- .text._ZN7cutlass13device_kernelIN5flash22FlashAttnBwdPreprocessIN4cute5tupleIJNS3_1CILi96EEENS5_ILi64EEEEEENS_6half_tEfNS_4arch4Sm90ELb1ELb1EEEEEvNT_6ParamsE --------------------------
	.section	.text._ZN7cutlass13device_kernelIN5flash22FlashAttnBwdPreprocessIN4cute5tupleIJNS3_1CILi96EEENS5_ILi64EEEEEENS_6half_tEfNS_4arch4Sm90ELb1ELb1EEEEEvNT_6ParamsE,"ax",@progbits
	.align	128
.text._ZN7cutlass13device_kernelIN5flash22FlashAttnBwdPreprocessIN4cute5tupleIJNS3_1CILi96EEENS5_ILi64EEEEEENS_6half_tEfNS_4arch4Sm90ELb1ELb1EEEEEvNT_6ParamsE:
        .type           _ZN7cutlass13device_kernelIN5flash22FlashAttnBwdPreprocessIN4cute5tupleIJNS3_1CILi96EEENS5_ILi64EEEEEENS_6half_tEfNS_4arch4Sm90ELb1ELb1EEEEEvNT_6ParamsE,@function
        .size           _ZN7cutlass13device_kernelIN5flash22FlashAttnBwdPreprocessIN4cute5tupleIJNS3_1CILi96EEENS5_ILi64EEEEEENS_6half_tEfNS_4arch4Sm90ELb1ELb1EEEEEvNT_6ParamsE,(.L_x_7400 - _ZN7cutlass13device_kernelIN5flash22FlashAttnBwdPreprocessIN4cute5tupleIJNS3_1CILi96EEENS5_ILi64EEEEEENS_6half_tEfNS_4arch4Sm90ELb1ELb1EEEEEvNT_6ParamsE)
        .other          _ZN7cutlass13device_kernelIN5flash22FlashAttnBwdPreprocessIN4cute5tupleIJNS3_1CILi96EEENS5_ILi64EEEEEENS_6half_tEfNS_4arch4Sm90ELb1ELb1EEEEEvNT_6ParamsE,@"STO_CUDA_ENTRY STV_DEFAULT"
_ZN7cutlass13device_kernelIN5flash22FlashAttnBwdPreprocessIN4cute5tupleIJNS3_1CILi96EEENS5_ILi64EEEEEENS_6half_tEfNS_4arch4Sm90ELb1ELb1EEEEEvNT_6ParamsE:
        /* <DEDUP_REMOVED lines=14> */
[----:B------:R-:W-:Y:S01]  /*00e0*/  ISETP.NE.U32.AND P2, PT, R4, RZ, PT ;  /* 0x000000ff0400720c */ /* 0x000fe20003f45070 */
[----:B------:R-:W3:Y:S03]  /*00f0*/  S2R R2, SR_CTAID.X ;  /* 0x0000000000027919 */ /* 0x000ee60000002500 */
[----:B------:R-:W-:Y:S01]  /*0100*/  ISETP.NE.AND.EX P2, PT, R5, RZ, PT, P2 ;  /* 0x000000ff0500720c */ /* 0x000fe20003f45320 */
[----:B------:R-:W4:Y:S01]  /*0110*/  S2R R3, SR_TID.X ;  /* 0x0000000000037919 */ /* 0x000f220000002100 */
[----:B-1----:R-:W-:-:S05]  /*0120*/  @P1 IMAD.WIDE R8, R0, 0x4, R8 ;  /* 0x0000000400081825 */ /* 0x002fca00078e0208 */
[----:B0-----:R2:W5:Y:S01]  /*0130*/  @P1 LDG.E R38, desc[UR4][R8.64] ;  /* 0x0000000408261981 */ /* 0x001562000c1e1900 */
[----:B---3--:R-:W-:Y:S01]  /*0140*/  IMAD R4, R2, 0x60, RZ ;  /* 0x0000006002047824 */ /* 0x008fe200078e02ff */
[----:B----4-:R-:W-:Y:S06]  /*0150*/  @P1 BRA `(.L_x_3673) ;  /* 0x0000000000101947 */ /* 0x010fec0003800000 */
[----:B------:R-:W-:Y:S05]  /*0160*/  @!P0 BRA `(.L_x_3673) ;  /* 0x00000000000c8947 */ /* 0x000fea0003800000 */
[----:B------:R-:W3:Y:S04]  /*0170*/  LDG.E R5, desc[UR4][R6.64] ;  /* 0x0000000406057981 */ /* 0x000ee8000c1e1900 */
[----:B-----5:R-:W3:Y:S02]  /*0180*/  LDG.E R38, desc[UR4][R6.64+0x4] ;  /* 0x0000040406267981 */ /* 0x020ee4000c1e1900 */
[----:B---3--:R-:W-:-:S07]  /*0190*/  IADD3 R38, -R5, R38, RZ ;  /* 0x0000002605267210 */ /* 0x008fce0007ffe1ff */
.L_x_3673:
[----:B-----5:R-:W-:-:S13]  /*01a0*/  ISETP.GE.AND P1, PT, R4, R38, PT ;  /* 0x000000260400720c */ /* 0x020fda0003f26270 */
[----:B------:R-:W-:Y:S05]  /*01b0*/  @P2 EXIT P1 ;  /* 0x000000000000294d */ /* 0x000fea0000800000 */
[----:B------:R-:W0:Y:S01]  /*01c0*/  S2UR UR6, SR_CTAID.Y ;  /* 0x00000000000679c3 */ /* 0x000e220000002600 */
[----:B------:R-:W-:Y:S01]  /*01d0*/  IMAD R5, R2, -0x60, R38 ;  /* 0xffffffa002057824 */ /* 0x000fe200078e0226 */
[C---:B------:R-:W-:Y:S01]  /*01e0*/  ISETP.GT.AND P1, PT, R3.reuse, 0x5f, PT ;  /* 0x0000005f0300780c */ /* 0x040fe20003f24270 */
[----:B------:R-:W-:Y:S01]  /*01f0*/  BSSY B0, `(.L_x_3674) ;  /* 0x0000024000007945 */ /* 0x000fe20003800000 */
[----:B--2---:R-:W-:Y:S02]  /*0200*/  SHF.R.S32.HI R6, RZ, 0x1f, R3 ;  /* 0x0000001fff067819 */ /* 0x004fe40000011403 */
[----:B------:R-:W-:Y:S02]  /*0210*/  CS2R R8, SRZ ;  /* 0x0000000000087805 */ /* 0x000fe4000001ff00 */
[----:B------:R-:W-:Y:S01]  /*0220*/  ISETP.GE.OR P3, PT, R3, R5, P1 ;  /* 0x000000050300720c */ /* 0x000fe20000f66670 */
[----:B------:R-:W1:Y:S01]  /*0230*/  LDC.64 R12, c[0x0][0x230] ;  /* 0x00008c00ff0c7b82 */ /* 0x000e620000000a00 */
[----:B------:R-:W-:-:S02]  /*0240*/  LEA.HI R33, R6, R3, RZ, 0x3 ;  /* 0x0000000306217211 */ /* 0x000fc400078f18ff */
[----:B------:R-:W-:Y:S02]  /*0250*/  SHF.R.S32.HI R32, RZ, 0x1f, R0 ;  /* 0x0000001fff207819 */ /* 0x000fe40000011400 */
[----:B------:R-:W-:Y:S02]  /*0260*/  LOP3.LUT R6, R33, 0xfffffff8, RZ, 0xc0, !PT ;  /* 0xfffffff821067812 */ /* 0x000fe400078ec0ff */
[----:B------:R-:W-:Y:S01]  /*0270*/  @P0 SHF.R.S32.HI R9, RZ, 0x1f, R36 ;  /* 0x0000001fff090819 */ /* 0x000fe20000011424 */
[----:B------:R-:W2:Y:S01]  /*0280*/  LDC.64 R10, c[0x0][0x250] ;  /* 0x00009400ff0a7b82 */ /* 0x000ea20000000a00 */
[----:B------:R-:W-:Y:S02]  /*0290*/  IADD3 R37, -R6, R3, RZ ;  /* 0x0000000306257210 */ /* 0x000fe40007ffe1ff */
[----:B------:R-:W-:Y:S02]  /*02a0*/  @P0 MOV R8, R36 ;  /* 0x0000002400080202 */ /* 0x000fe40000000f00 */
[----:B------:R-:W-:-:S02]  /*02b0*/  SEL R6, R0, RZ, !P2 ;  /* 0x000000ff00067207 */ /* 0x000fc40005000000 */
[----:B------:R-:W-:Y:S01]  /*02c0*/  MOV R7, 0x7f800000 ;  /* 0x7f80000000077802 */ /* 0x000fe20000000f00 */
[----:B0-----:R-:W-:Y:S01]  /*02d0*/  USHF.R.S32.HI UR7, URZ, 0x1f, UR6 ;  /* 0x0000001f3f077899 */ /* 0x001fe20008011406 */
[----:B------:R-:W-:Y:S02]  /*02e0*/  SHF.L.U32 R18, R37, 0x3, RZ ;  /* 0x0000000325127819 */ /* 0x000fe400000006ff */
[----:B------:R-:W-:Y:S01]  /*02f0*/  SEL R32, R32, RZ, !P2 ;  /* 0x000000ff20207207 */ /* 0x000fe20005000000 */
[----:B------:R-:W-:Y:S08]  /*0300*/  @P3 BRA `(.L_x_3675) ;  /* 0x0000000000483947 */ /* 0x000ff00003800000 */
[----:B------:R-:W0:Y:S01]  /*0310*/  LDC.64 R20, c[0x0][0x290] ;  /* 0x0000a400ff147b82 */ /* 0x000e220000000a00 */
[----:B------:R-:W-:Y:S01]  /*0320*/  SHF.R.S32.HI R7, RZ, 0x1f, R4 ;  /* 0x0000001fff077819 */ /* 0x000fe20000011404 */
[----:B------:R-:W-:Y:S01]  /*0330*/  ULDC.64 UR8, c[0x0][0x298] ;  /* 0x0000a60000087ab9 */ /* 0x000fe20000000a00 */
[--C-:B------:R-:W-:Y:S01]  /*0340*/  SHF.R.S32.HI R15, RZ, 0x1f, R3.reuse ;  /* 0x0000001fff0f7819 */ /* 0x100fe20000011403 */
[----:B------:R-:W-:Y:S01]  /*0350*/  IMAD R17, R32, UR8, RZ ;  /* 0x0000000820117c24 */ /* 0x000fe2000f8e02ff */
[----:B------:R-:W-:-:S04]  /*0360*/  IADD3 R14, P2, P3, R8, R4, R3 ;  /* 0x00000004080e7210 */ /* 0x000fc80007b5e003 */
[----:B------:R-:W-:Y:S01]  /*0370*/  IADD3.X R15, R9, R7, R15, P2, P3 ;  /* 0x00000007090f7210 */ /* 0x000fe200017e640f */
[C---:B0-----:R-:W-:Y:S02]  /*0380*/  IMAD R16, R20.reuse, UR7, RZ ;  /* 0x0000000714107c24 */ /* 0x041fe4000f8e02ff */
[----:B------:R-:W-:-:S04]  /*0390*/  IMAD.WIDE.U32 R14, R20, UR6, R14 ;  /* 0x00000006140e7c25 */ /* 0x000fc8000f8e000e */
[----:B------:R-:W-:-:S05]  /*03a0*/  IMAD R7, R21, UR6, R16 ;  /* 0x0000000615077c24 */ /* 0x000fca000f8e0210 */
[----:B------:R-:W-:Y:S01]  /*03b0*/  IADD3 R15, R15, R7, RZ ;  /* 0x000000070f0f7210 */ /* 0x000fe20007ffe0ff */
[C---:B------:R-:W-:Y:S02]  /*03c0*/  IMAD R7, R6.reuse, UR9, R17 ;  /* 0x0000000906077c24 */ /* 0x040fe4000f8e0211 */
[----:B------:R-:W-:Y:S01]  /*03d0*/  IMAD.WIDE.U32 R14, R6, UR8, R14 ;  /* 0x00000008060e7c25 */ /* 0x000fe2000f8e000e */
[----:B------:R-:W-:-:S04]  /*03e0*/  ULDC.64 UR8, c[0x0][0x288] ;  /* 0x0000a20000087ab9 */ /* 0x000fc80000000a00 */
[----:B------:R-:W-:Y:S02]  /*03f0*/  IADD3 R7, R15, R7, RZ ;  /* 0x000000070f077210 */ /* 0x000fe40007ffe0ff */
[----:B------:R-:W-:-:S04]  /*0400*/  LEA R16, P2, R14, UR8, 0x2 ;  /* 0x000000080e107c11 */ /* 0x000fc8000f8410ff */
[----:B------:R-:W-:-:S05]  /*0410*/  LEA.HI.X R17, R14, UR9, R7, 0x2, P2 ;  /* 0x000000090e117c11 */ /* 0x000fca00090f1407 */
[----:B------:R0:W5:Y:S04]  /*0420*/  LDG.E R7, desc[UR4][R16.64] ;  /* 0x0000000410077981 */ /* 0x000168000c1e1900 */
.L_x_3675:
[----:B------:R-:W-:Y:S05]  /*0430*/  BSYNC B0 ;  /* 0x0000000000007941 */ /* 0x000fea0003800000 */
.L_x_3674:
[----:B------:R-:W-:Y:S01]  /*0440*/  ULDC UR8, c[0x0][0x21c] ;  /* 0x0000870000087ab9 */ /* 0x000fe20000000800 */
[----:B------:R-:W-:Y:S01]  /*0450*/  SHF.R.S32.HI R33, RZ, 0x3, R33 ;  /* 0x00000003ff217819 */ /* 0x000fe20000011421 */
[----:B-1----:R-:W-:Y:S01]  /*0460*/  IMAD R14, R12, UR7, RZ ;  /* 0x000000070c0e7c24 */ /* 0x002fe2000f8e02ff */
[----:B------:R-:W-:Y:S01]  /*0470*/  ISETP.GE.AND P2, PT, R18, UR8, PT ;  /* 0x0000000812007c0c */ /* 0x000fe2000bf46270 */
[----:B0-2---:R-:W-:Y:S01]  /*0480*/  IMAD R16, R10, UR7, RZ ;  /* 0x000000070a107c24 */ /* 0x005fe2000f8e02ff */
[----:B------:R-:W-:Y:S01]  /*0490*/  SHF.R.S32.HI R19, RZ, 0x1f, R18 ;  /* 0x0000001fff137819 */ /* 0x000fe20000011412 */
[----:B------:R-:W-:Y:S01]  /*04a0*/  IMAD R15, R13, UR6, R14 ;  /* 0x000000060d0f7c24 */ /* 0x000fe2000f8e020e */
[----:B------:R-:W-:Y:S01]  /*04b0*/  ISETP.GE.OR P4, PT, R33, R5, P2 ;  /* 0x000000052100720c */ /* 0x000fe20001786670 */
[----:B------:R-:W-:Y:S01]  /*04c0*/  IMAD R11, R11, UR6, R16 ;  /* 0x000000060b0b7c24 */ /* 0x000fe2000f8e0210 */
[----:B------:R-:W-:Y:S01]  /*04d0*/  SHF.R.S32.HI R34, RZ, 0x1f, R33 ;  /* 0x0000001fff227819 */ /* 0x000fe20000011421 */
[--C-:B------:R-:W-:Y:S01]  /*04e0*/  IMAD.WIDE.U32 R40, R12, UR6, R18.reuse ;  /* 0x000000060c287c25 */ /* 0x100fe2000f8e0012 */
[----:B------:R-:W-:Y:S01]  /*04f0*/  IADD3 R28, P3, R33, R8, RZ ;  /* 0x00000008211c7210 */ /* 0x000fe20007f7e0ff */
[----:B------:R-:W-:Y:S01]  /*0500*/  ULDC.64 UR10, c[0x0][0x238] ;  /* 0x00008e00000a7ab9 */ /* 0x000fe20000000a00 */
[----:B------:R-:W-:Y:S01]  /*0510*/  ULDC.64 UR12, c[0x0][0x258] ;  /* 0x00009600000c7ab9 */ /* 0x000fe20000000a00 */
[----:B------:R-:W-:Y:S01]  /*0520*/  IMAD.WIDE.U32 R30, R10, UR6, R18 ;  /* 0x000000060a1e7c25 */ /* 0x000fe2000f8e0012 */
[----:B------:R-:W-:-:S02]  /*0530*/  IADD3 R41, R41, R15, RZ ;  /* 0x0000000f29297210 */ /* 0x000fc40007ffe0ff */
[----:B------:R-:W-:Y:S01]  /*0540*/  IADD3.X R29, R34, R9, RZ, P3, !PT ;  /* 0x00000009221d7210 */ /* 0x000fe20001ffe4ff */
[C---:B------:R-:W-:Y:S01]  /*0550*/  IMAD R17, R32.reuse, UR10, RZ ;  /* 0x0000000a20117c24 */ /* 0x040fe2000f8e02ff */
[----:B------:R-:W-:Y:S01]  /*0560*/  IADD3 R31, R31, R11, RZ ;  /* 0x0000000b1f1f7210 */ /* 0x000fe20007ffe0ff */
[----:B------:R-:W0:Y:S01]  /*0570*/  @!P4 LDC.64 R12, c[0x0][0x228] ;  /* 0x00008a00ff0ccb82 */ /* 0x000e220000000a00 */
[----:B------:R-:W-:Y:S01]  /*0580*/  IMAD R19, R32, UR12, RZ ;  /* 0x0000000c20137c24 */ /* 0x000fe2000f8e02ff */
[----:B------:R-:W-:Y:S01]  /*0590*/  IADD3 R35, R33, 0x20, RZ ;  /* 0x0000002021237810 */ /* 0x000fe20007ffe0ff */
[----:B------:R-:W-:-:S03]  /*05a0*/  IMAD.WIDE R28, R2, 0x60, R28 ;  /* 0x00000060021c7825 */ /* 0x000fc600078e021c */
[CC--:B------:R-:W-:Y:S01]  /*05b0*/  ISETP.GE.OR P2, PT, R35.reuse, R5.reuse, P2 ;  /* 0x000000052300720c */ /* 0x0c0fe20001746670 */
[C---:B------:R-:W-:Y:S01]  /*05c0*/  IMAD R17, R6.reuse, UR11, R17 ;  /* 0x0000000b06117c24 */ /* 0x040fe2000f8e0211 */
[----:B------:R-:W1:Y:S01]  /*05d0*/  @!P4 LDC.64 R14, c[0x0][0x248] ;  /* 0x00009200ff0ecb82 */ /* 0x000e620000000a00 */
[----:B------:R-:W-:Y:S01]  /*05e0*/  IMAD.WIDE.U32 R40, R6, UR10, R40 ;  /* 0x0000000a06287c25 */ /* 0x000fe2000f8e0028 */
[----:B------:R-:W-:-:S03]  /*05f0*/  ISETP.GE.AND P3, PT, R35, R5, PT ;  /* 0x000000052300720c */ /* 0x000fc60003f66270 */
[C---:B------:R-:W-:Y:S01]  /*0600*/  IMAD R21, R6.reuse, UR13, R19 ;  /* 0x0000000d06157c24 */ /* 0x040fe2000f8e0213 */
[----:B------:R-:W-:Y:S01]  /*0610*/  IADD3 R41, R41, R17, RZ ;  /* 0x0000001129297210 */ /* 0x000fe20007ffe0ff */
[----:B------:R-:W-:Y:S01]  /*0620*/  IMAD.WIDE.U32 R30, R6, UR12, R30 ;  /* 0x0000000c061e7c25 */ /* 0x000fe2000f8e001e */
[----:B------:R-:W2:Y:S01]  /*0630*/  @!P4 LDC.64 R10, c[0x0][0x240] ;  /* 0x00009000ff0acb82 */ /* 0x000ea20000000a00 */
[----:B------:R-:W-:-:S03]  /*0640*/  ISETP.GE.OR P3, PT, R18, UR8, P3 ;  /* 0x0000000812007c0c */ /* 0x000fc60009f66670 */
[----:B------:R-:W-:-:S04]  /*0650*/  IADD3 R31, R31, R21, RZ ;  /* 0x000000151f1f7210 */ /* 0x000fc80007ffe0ff */
[----:B------:R-:W3:Y:S01]  /*0660*/  @!P4 LDC.64 R8, c[0x0][0x210] ;  /* 0x00008400ff08cb82 */ /* 0x000ee20000000a00 */
[----:B0-----:R-:W-:-:S04]  /*0670*/  @!P4 IMAD R16, R29, R12, RZ ;  /* 0x0000000c1d10c224 */ /* 0x001fc800078e02ff */
[C---:B------:R-:W-:Y:S02]  /*0680*/  @!P4 IMAD R19, R28.reuse, R13, R16 ;  /* 0x0000000d1c13c224 */ /* 0x040fe400078e0210 */
[----:B------:R-:W-:Y:S01]  /*0690*/  @!P4 IMAD.WIDE.U32 R12, R28, R12, R40 ;  /* 0x0000000c1c0cc225 */ /* 0x000fe200078e0028 */
[----:B------:R-:W0:Y:S03]  /*06a0*/  @!P3 LDC.64 R22, c[0x0][0x228] ;  /* 0x00008a00ff16bb82 */ /* 0x000e260000000a00 */
[----:B-1----:R-:W-:Y:S01]  /*06b0*/  @!P4 IMAD R16, R29, R14, RZ ;  /* 0x0000000e1d10c224 */ /* 0x002fe200078e02ff */
[----:B------:R-:W-:-:S03]  /*06c0*/  @!P4 IADD3 R19, R13, R19, RZ ;  /* 0x000000130d13c210 */ /* 0x000fc60007ffe0ff */
[C---:B------:R-:W-:Y:S02]  /*06d0*/  @!P4 IMAD R21, R28.reuse, R15, R16 ;  /* 0x0000000f1c15c224 */ /* 0x040fe400078e0210 */
[----:B------:R-:W-:Y:S01]  /*06e0*/  @!P4 IMAD.WIDE.U32 R14, R28, R14, R30 ;  /* 0x0000000e1c0ec225 */ /* 0x000fe200078e001e */
[----:B------:R-:W1:Y:S04]  /*06f0*/  @!P2 LDC.64 R16, c[0x0][0x248] ;  /* 0x00009200ff10ab82 */ /* 0x000e680000000a00 */
[----:B------:R-:W-:Y:S02]  /*0700*/  @!P4 IADD3 R13, R15, R21, RZ ;  /* 0x000000150f0dc210 */ /* 0x000fe40007ffe0ff */
[----:B--2---:R-:W-:Y:S02]  /*0710*/  @!P4 LEA R24, P6, R14, R10, 0x1 ;  /* 0x0000000a0e18c211 */ /* 0x004fe400078c08ff */
[----:B---3--:R-:W-:-:S02]  /*0720*/  @!P4 LEA R26, P5, R12, R8, 0x1 ;  /* 0x000000080c1ac211 */ /* 0x008fc400078a08ff */
[----:B------:R-:W-:Y:S02]  /*0730*/  IADD3 R8, R33, 0x40, RZ ;  /* 0x0000004021087810 */ /* 0x000fe40007ffe0ff */
[----:B------:R-:W-:Y:S02]  /*0740*/  @!P4 LEA.HI.X R25, R14, R11, R13, 0x1, P6 ;  /* 0x0000000b0e19c211 */ /* 0x000fe400030f0c0d */
[----:B------:R-:W-:Y:S02]  /*0750*/  CS2R R14, SRZ ;  /* 0x00000000000e7805 */ /* 0x000fe4000001ff00 */
[----:B------:R-:W-:Y:S02]  /*0760*/  @!P4 LEA.HI.X R27, R12, R9, R19, 0x1, P5 ;  /* 0x000000090c1bc211 */ /* 0x000fe400028f0c13 */
[----:B------:R-:W-:Y:S02]  /*0770*/  CS2R R12, SRZ ;  /* 0x00000000000c7805 */ /* 0x000fe4000001ff00 */
[----:B------:R-:W-:-:S02]  /*0780*/  @!P2 IADD3 R42, P6, R28, 0x20, RZ ;  /* 0x000000201c2aa810 */ /* 0x000fc40007fde0ff */
[----:B------:R-:W-:Y:S02]  /*0790*/  CS2R R10, SRZ ;  /* 0x00000000000a7805 */ /* 0x000fe4000001ff00 */
[----:B------:R-:W-:Y:S02]  /*07a0*/  ISETP.GE.AND P5, PT, R8, R5, PT ;  /* 0x000000050800720c */ /* 0x000fe40003fa6270 */
[----:B------:R-:W-:Y:S02]  /*07b0*/  CS2R R8, SRZ ;  /* 0x0000000000087805 */ /* 0x000fe4000001ff00 */
[----:B------:R-:W-:Y:S01]  /*07c0*/  @!P2 IADD3.X R21, RZ, R29, RZ, P6, !PT ;  /* 0x0000001dff15a210 */ /* 0x000fe200037fe4ff */
[----:B------:R2:W3:Y:S01]  /*07d0*/  @!P4 LDG.E.128 R12, desc[UR4][R24.64] ;  /* 0x00000004180cc981 */ /* 0x0004e2000c1e1d00 */
[----:B------:R-:W-:Y:S02]  /*07e0*/  ISETP.LT.AND P6, PT, R18, UR8, !P5 ;  /* 0x0000000812007c0c */ /* 0x000fe4000efc1270 */
[----:B------:R-:W4:Y:S01]  /*07f0*/  @!P2 LDC.64 R18, c[0x0][0x240] ;  /* 0x00009000ff12ab82 */ /* 0x000f220000000a00 */
[----:B------:R0:W3:Y:S01]  /*0800*/  @!P4 LDG.E.128 R8, desc[UR4][R26.64] ;  /* 0x000000041a08c981 */ /* 0x0000e2000c1e1d00 */
[----:B-1----:R-:W-:Y:S01]  /*0810*/  @!P2 IMAD R21, R21, R16, RZ ;  /* 0x000000101515a224 */ /* 0x002fe200078e02ff */
[----:B------:R-:W-:-:S03]  /*0820*/  @!P3 IADD3 R39, P4, R28, 0x20, RZ ;  /* 0x000000201c27b810 */ /* 0x000fc60007f9e0ff */
[C---:B------:R-:W-:Y:S02]  /*0830*/  @!P2 IMAD R21, R42.reuse, R17, R21 ;  /* 0x000000112a15a224 */ /* 0x040fe400078e0215 */
[----:B--2---:R-:W1:Y:S01]  /*0840*/  @!P3 LDC.64 R24, c[0x0][0x210] ;  /* 0x00008400ff18bb82 */ /* 0x004e620000000a00 */
[----:B0-----:R-:W-:Y:S02]  /*0850*/  @!P2 MOV R26, R30 ;  /* 0x0000001e001aa202 */ /* 0x001fe40000000f00 */
[----:B------:R-:W-:Y:S02]  /*0860*/  @!P2 MOV R27, R31 ;  /* 0x0000001f001ba202 */ /* 0x000fe40000000f00 */
[----:B------:R-:W-:Y:S01]  /*0870*/  @!P3 IADD3.X R20, RZ, R29, RZ, P4, !PT ;  /* 0x0000001dff14b210 */ /* 0x000fe200027fe4ff */
[----:B------:R-:W-:Y:S01]  /*0880*/  @!P2 IMAD.WIDE.U32 R42, R42, R16, R26 ;  /* 0x000000102a2aa225 */ /* 0x000fe200078e001a */
[----:B------:R-:W-:Y:S01]  /*0890*/  @!P3 MOV R44, R40 ;  /* 0x00000028002cb202 */ /* 0x000fe20000000f00 */
[----:B------:R-:W0:Y:S01]  /*08a0*/  @P6 LDC.64 R16, c[0x0][0x228] ;  /* 0x00008a00ff106b82 */ /* 0x000e220000000a00 */
[----:B------:R-:W-:Y:S01]  /*08b0*/  @!P3 MOV R45, R41 ;  /* 0x00000029002db202 */ /* 0x000fe20000000f00 */
[----:B------:R-:W-:Y:S01]  /*08c0*/  @!P3 IMAD R20, R20, R22, RZ ;  /* 0x000000161414b224 */ /* 0x000fe200078e02ff */
[----:B------:R-:W-:-:S02]  /*08d0*/  @!P2 IADD3 R21, R43, R21, RZ ;  /* 0x000000152b15a210 */ /* 0x000fc40007ffe0ff */
[C---:B----4-:R-:W-:Y:S01]  /*08e0*/  @!P2 LEA R26, P4, R42.reuse, R18, 0x1 ;  /* 0x000000122a1aa211 */ /* 0x050fe200078808ff */
[C---:B------:R-:W-:Y:S02]  /*08f0*/  @!P3 IMAD R23, R39.reuse, R23, R20 ;  /* 0x000000172717b224 */ /* 0x040fe400078e0214 */
[----:B------:R-:W-:Y:S01]  /*0900*/  @!P3 IMAD.WIDE.U32 R44, R39, R22, R44 ;  /* 0x00000016272cb225 */ /* 0x000fe200078e002c */
[----:B------:R-:W-:Y:S02]  /*0910*/  @!P2 LEA.HI.X R27, R42, R19, R21, 0x1, P4 ;  /* 0x000000132a1ba211 */ /* 0x000fe400020f0c15 */
[----:B------:R-:W2:Y:S01]  /*0920*/  @P6 LDC.64 R20, c[0x0][0x248] ;  /* 0x00009200ff146b82 */ /* 0x000ea20000000a00 */
[----:B------:R-:W-:Y:S02]  /*0930*/  @P6 IADD3 R22, P4, R28, 0x40, RZ ;  /* 0x000000401c166810 */ /* 0x000fe40007f9e0ff */
[----:B------:R-:W-:Y:S02]  /*0940*/  @!P3 IADD3 R23, R45, R23, RZ ;  /* 0x000000172d17b210 */ /* 0x000fe40007ffe0ff */
[----:B------:R-:W-:-:S02]  /*0950*/  @P6 IADD3.X R39, RZ, R29, RZ, P4, !PT ;  /* 0x0000001dff276210 */ /* 0x000fc400027fe4ff */
[C---:B-1----:R-:W-:Y:S01]  /*0960*/  @!P3 LEA R42, P4, R44.reuse, R24, 0x1 ;  /* 0x000000182c2ab211 */ /* 0x042fe200078808ff */
[----:B------:R-:W1:Y:S03]  /*0970*/  @P6 LDC.64 R18, c[0x0][0x210] ;  /* 0x00008400ff126b82 */ /* 0x000e660000000a00 */
[----:B------:R-:W-:-:S05]  /*0980*/  @!P3 LEA.HI.X R43, R44, R25, R23, 0x1, P4 ;  /* 0x000000192c2bb211 */ /* 0x000fca00020f0c17 */
[----:B------:R-:W4:Y:S01]  /*0990*/  @P6 LDC.64 R24, c[0x0][0x240] ;  /* 0x00009000ff186b82 */ /* 0x000f220000000a00 */
[----:B------:R-:W-:Y:S01]  /*09a0*/  @P6 IADD3 R23, P4, R28, 0x40, RZ ;  /* 0x000000401c176810 */ /* 0x000fe20007f9e0ff */
[----:B0-----:R-:W-:-:S03]  /*09b0*/  @P6 IMAD R39, R39, R16, RZ ;  /* 0x0000001027276224 */ /* 0x001fc600078e02ff */
[----:B------:R-:W-:Y:S01]  /*09c0*/  @P6 IADD3.X R29, RZ, R29, RZ, P4, !PT ;  /* 0x0000001dff1d6210 */ /* 0x000fe200027fe4ff */
[----:B------:R-:W-:Y:S01]  /*09d0*/  @P6 IMAD.WIDE.U32 R44, R22, R16, R40 ;  /* 0x00000010162c6225 */ /* 0x000fe200078e0028 */
[----:B------:R-:W-:-:S03]  /*09e0*/  @P6 MOV R28, R30 ;  /* 0x0000001e001c6202 */ /* 0x000fc60000000f00 */
[----:B--2---:R-:W-:Y:S01]  /*09f0*/  @P6 IMAD R16, R29, R20, RZ ;  /* 0x000000141d106224 */ /* 0x004fe200078e02ff */
[----:B------:R-:W-:Y:S01]  /*0a00*/  @P6 MOV R29, R31 ;  /* 0x0000001f001d6202 */ /* 0x000fe20000000f00 */
[----:B------:R-:W-:Y:S02]  /*0a10*/  @P6 IMAD R17, R22, R17, R39 ;  /* 0x0000001116116224 */ /* 0x000fe400078e0227 */
[C---:B------:R-:W-:Y:S01]  /*0a20*/  @P6 IMAD R31, R23.reuse, R21, R16 ;  /* 0x00000015171f6224 */ /* 0x040fe200078e0210 */
[----:B-1----:R-:W-:Y:S01]  /*0a30*/  @P6 LEA R40, P4, R44, R18, 0x1 ;  /* 0x000000122c286211 */ /* 0x002fe200078808ff */
[----:B------:R-:W-:Y:S01]  /*0a40*/  @P6 IMAD.WIDE.U32 R28, R23, R20, R28 ;  /* 0x00000014171c6225 */ /* 0x000fe200078e001c */
[----:B------:R-:W-:Y:S02]  /*0a50*/  @P6 IADD3 R17, R45, R17, RZ ;  /* 0x000000112d116210 */ /* 0x000fe40007ffe0ff */
[----:B------:R-:W-:Y:S02]  /*0a60*/  CS2R R20, SRZ ;  /* 0x0000000000147805 */ /* 0x000fe4000001ff00 */
[----:B------:R-:W-:-:S02]  /*0a70*/  CS2R R22, SRZ ;  /* 0x0000000000167805 */ /* 0x000fc4000001ff00 */
[----:B------:R-:W-:Y:S02]  /*0a80*/  @P6 LEA.HI.X R41, R44, R19, R17, 0x1, P4 ;  /* 0x000000132c296211 */ /* 0x000fe400020f0c11 */
[----:B------:R-:W-:Y:S02]  /*0a90*/  @P6 IADD3 R29, R29, R31, RZ ;  /* 0x0000001f1d1d6210 */ /* 0x000fe40007ffe0ff */
[C---:B----4-:R-:W-:Y:S02]  /*0aa0*/  @P6 LEA R44, P4, R28.reuse, R24, 0x1 ;  /* 0x000000181c2c6211 */ /* 0x050fe400078808ff */
[----:B------:R-:W-:Y:S02]  /*0ab0*/  CS2R R16, SRZ ;  /* 0x0000000000107805 */ /* 0x000fe4000001ff00 */
[----:B------:R-:W-:Y:S01]  /*0ac0*/  CS2R R18, SRZ ;  /* 0x0000000000127805 */ /* 0x000fe2000001ff00 */
[----:B------:R0:W2:Y:S01]  /*0ad0*/  @!P2 LDG.E.128 R20, desc[UR4][R26.64] ;  /* 0x000000041a14a981 */ /* 0x0000a2000c1e1d00 */
[----:B------:R-:W-:-:S02]  /*0ae0*/  @P6 LEA.HI.X R45, R28, R25, R29, 0x1, P4 ;  /* 0x000000191c2d6211 */ /* 0x000fc400020f0c1d */
[----:B------:R-:W-:Y:S02]  /*0af0*/  CS2R R24, SRZ ;  /* 0x0000000000187805 */ /* 0x000fe4000001ff00 */
[----:B------:R-:W-:Y:S02]  /*0b00*/  CS2R R28, SRZ ;  /* 0x00000000001c7805 */ /* 0x000fe4000001ff00 */
[----:B------:R-:W-:Y:S01]  /*0b10*/  CS2R R30, SRZ ;  /* 0x00000000001e7805 */ /* 0x000fe2000001ff00 */
[----:B------:R3:W4:Y:S01]  /*0b20*/  @!P3 LDG.E.128 R16, desc[UR4][R42.64] ;  /* 0x000000042a10b981 */ /* 0x000722000c1e1d00 */
[----:B0-----:R-:W-:-:S04]  /*0b30*/  CS2R R26, SRZ ;  /* 0x00000000001a7805 */ /* 0x001fc8000001ff00 */
[----:B------:R-:W4:Y:S04]  /*0b40*/  @P6 LDG.E.128 R28, desc[UR4][R44.64] ;  /* 0x000000042c1c6981 */ /* 0x000f28000c1e1d00 */
[----:B------:R0:W4:Y:S01]  /*0b50*/  @P6 LDG.E.128 R24, desc[UR4][R40.64] ;  /* 0x0000000428186981 */ /* 0x000122000c1e1d00 */
[----:B------:R-:W-:Y:S01]  /*0b60*/  @P0 IMAD R36, R0, 0x60, R36 ;  /* 0x0000006000240824 */ /* 0x000fe200078e0224 */
[----:B------:R-:W-:-:S03]  /*0b70*/  ISETP.NE.AND P2, PT, R37, RZ, PT ;  /* 0x000000ff2500720c */ /* 0x000fc60003f45270 */
[----:B------:R-:W-:Y:S01]  /*0b80*/  @P0 IMAD.HI R36, R36, 0x2aaaaaab, RZ ;  /* 0x2aaaaaab24240827 */ /* 0x000fe200078e02ff */
[----:B------:R-:W-:Y:S03]  /*0b90*/  BSSY B0, `(.L_x_3676) ;  /* 0x000007a000007945 */ /* 0x000fe60003800000 */
[----:B---3--:R-:W-:Y:S02]  /*0ba0*/  HADD2.F32 R42, -RZ, R12.H1_H1 ;  /* 0x3000000cff2a7230 */ /* 0x008fe40000004100 */
[--C-:B------:R-:W-:Y:S02]  /*0bb0*/  HADD2.F32 R39, -RZ, R8.reuse.H1_H1 ;  /* 0x30000008ff277230 */ /* 0x100fe40000004100 */
[----:B------:R-:W-:Y:S02]  /*0bc0*/  HADD2.F32 R8, -RZ, R8.H0_H0 ;  /* 0x20000008ff087230 */ /* 0x000fe40000004100 */
[----:B------:R-:W-:-:S02]  /*0bd0*/  HADD2.F32 R43, -RZ, R12.H0_H0 ;  /* 0x2000000cff2b7230 */ /* 0x000fc40000004100 */
[----:B------:R-:W-:Y:S01]  /*0be0*/  FMUL.FTZ R42, R39, R42 ;  /* 0x0000002a272a7220 */ /* 0x000fe20000410000 */
[----:B------:R-:W-:Y:S02]  /*0bf0*/  HADD2.F32 R12, -RZ, R9.H0_H0 ;  /* 0x20000009ff0c7230 */ /* 0x000fe40000004100 */
[----:B------:R-:W-:Y:S02]  /*0c00*/  HADD2.F32 R39, -RZ, R13.H0_H0 ;  /* 0x2000000dff277230 */ /* 0x000fe40000004100 */
[----:B------:R-:W-:Y:S01]  /*0c10*/  FFMA.FTZ R43, R8, R43, R42 ;  /* 0x0000002b082b7223 */ /* 0x000fe2000001002a */
[----:B------:R-:W-:Y:S02]  /*0c20*/  HADD2.F32 R9, -RZ, R9.H1_H1 ;  /* 0x30000009ff097230 */ /* 0x000fe40000004100 */
[----:B0-----:R-:W-:Y:S02]  /*0c30*/  HADD2.F32 R40, -RZ, R13.H1_H1 ;  /* 0x3000000dff287230 */ /* 0x001fe40000004100 */
        /* <DEDUP_REMOVED lines=9> */
[----:B------:R-:W-:-:S04]  /*0cd0*/  FFMA.FTZ R9, R10, R9, R39 ;  /* 0x000000090a097223 */ /* 0x000fc80000010027 */
[----:B------:R-:W-:Y:S01]  /*0ce0*/  FFMA.FTZ R8, R8, R13, R9 ;  /* 0x0000000d08087223 */ /* 0x000fe20000010009 */
[----:B------:R-:W-:Y:S02]  /*0cf0*/  HADD2.F32 R11, -RZ, R11.H1_H1 ;  /* 0x3000000bff0b7230 */ /* 0x000fe40000004100 */
[----:B------:R-:W-:-:S05]  /*0d00*/  HADD2.F32 R15, -RZ, R15.H1_H1 ;  /* 0x3000000fff0f7230 */ /* 0x000fca0000004100 */
[----:B------:R-:W-:Y:S01]  /*0d10*/  FFMA.FTZ R8, R11, R15, R8 ;  /* 0x0000000f0b087223 */ /* 0x000fe20000010008 */
[--C-:B--2---:R-:W-:Y:S02]  /*0d20*/  HADD2.F32 R41, -RZ, R20.reuse.H1_H1 ;  /* 0x30000014ff297230 */ /* 0x104fe40000004100 */
[----:B------:R-:W-:Y:S02]  /*0d30*/  HADD2.F32 R14, -RZ, R20.H0_H0 ;  /* 0x20000014ff0e7230 */ /* 0x000fe40000004100 */
[--C-:B----4-:R-:W-:Y:S02]  /*0d40*/  HADD2.F32 R9, -RZ, R16.reuse.H0_H0 ;  /* 0x20000010ff097230 */ /* 0x110fe40000004100 */
[----:B------:R-:W-:Y:S02]  /*0d50*/  HADD2.F32 R16, -RZ, R16.H1_H1 ;  /* 0x30000010ff107230 */ /* 0x000fe40000004100 */
[----:B------:R-:W-:Y:S02]  /*0d60*/  HADD2.F32 R39, -RZ, R21.H0_H0 ;  /* 0x20000015ff277230 */ /* 0x000fe40000004100 */
[----:B------:R-:W-:-:S02]  /*0d70*/  HADD2.F32 R45, -RZ, R28.H1_H1 ;  /* 0x3000001cff2d7230 */ /* 0x000fc40000004100 */
[----:B------:R-:W-:Y:S02]  /*0d80*/  HADD2.F32 R20, -RZ, R21.H1_H1 ;  /* 0x30000015ff147230 */ /* 0x000fe40000004100 */
[----:B------:R-:W-:Y:S02]  /*0d90*/  HADD2.F32 R40, -RZ, R24.H1_H1 ;  /* 0x30000018ff287230 */ /* 0x000fe40000004100 */
[----:B------:R-:W-:Y:S01]  /*0da0*/  FMUL.FTZ R16, R16, R41 ;  /* 0x0000002910107220 */ /* 0x000fe20000410000 */
[--C-:B------:R-:W-:Y:S02]  /*0db0*/  HADD2.F32 R21, -RZ, R22.reuse.H0_H0 ;  /* 0x20000016ff157230 */ /* 0x100fe40000004100 */
[----:B------:R-:W-:Y:S02]  /*0dc0*/  HADD2.F32 R43, -RZ, R22.H1_H1 ;  /* 0x30000016ff2b7230 */ /* 0x000fe40000004100 */
[--C-:B------:R-:W-:Y:S02]  /*0dd0*/  HADD2.F32 R22, -RZ, R23.reuse.H0_H0 ;  /* 0x20000017ff167230 */ /* 0x100fe40000004100 */
[----:B------:R-:W-:-:S02]  /*0de0*/  HADD2.F32 R42, -RZ, R23.H1_H1 ;  /* 0x30000017ff2a7230 */ /* 0x000fc40000004100 */
[----:B------:R-:W-:Y:S01]  /*0df0*/  FMUL.FTZ R45, R40, R45 ;  /* 0x0000002d282d7220 */ /* 0x000fe20000410000 */
[----:B------:R-:W-:Y:S02]  /*0e00*/  HADD2.F32 R24, -RZ, R24.H0_H0 ;  /* 0x20000018ff187230 */ /* 0x000fe40000004100 */
[----:B------:R-:W-:Y:S02]  /*0e10*/  HADD2.F32 R23, -RZ, R28.H0_H0 ;  /* 0x2000001cff177230 */ /* 0x000fe40000004100 */
[----:B------:R-:W-:Y:S01]  /*0e20*/  FFMA.FTZ R41, R9, R14, R16 ;  /* 0x0000000e09297223 */ /* 0x000fe20000010010 */
[----:B------:R-:W-:Y:S02]  /*0e30*/  HADD2.F32 R10, -RZ, R17.H0_H0 ;  /* 0x20000011ff0a7230 */ /* 0x000fe40000004100 */
[----:B------:R-:W-:Y:S02]  /*0e40*/  HADD2.F32 R9, -RZ, R25.H0_H0 ;  /* 0x20000019ff097230 */ /* 0x000fe40000004100 */
[----:B------:R-:W-:Y:S01]  /*0e50*/  FFMA.FTZ R24, R24, R23, R45 ;  /* 0x0000001718187223 */ /* 0x000fe2000001002d */
[----:B------:R-:W-:-:S02]  /*0e60*/  HADD2.F32 R14, -RZ, R29.H0_H0 ;  /* 0x2000001dff0e7230 */ /* 0x000fc40000004100 */
[----:B------:R-:W-:Y:S01]  /*0e70*/  FFMA.FTZ R16, R10, R39, R41 ;  /* 0x000000270a107223 */ /* 0x000fe20000010029 */
[----:B------:R-:W-:Y:S02]  /*0e80*/  HADD2.F32 R17, -RZ, R17.H1_H1 ;  /* 0x30000011ff117230 */ /* 0x000fe40000004100 */
[----:B------:R-:W-:Y:S02]  /*0e90*/  HADD2.F32 R25, -RZ, R25.H1_H1 ;  /* 0x30000019ff197230 */ /* 0x000fe40000004100 */
[----:B------:R-:W-:Y:S01]  /*0ea0*/  FFMA.FTZ R24, R9, R14, R24 ;  /* 0x0000000e09187223 */ /* 0x000fe20000010018 */
[----:B------:R-:W-:Y:S02]  /*0eb0*/  HADD2.F32 R10, -RZ, R29.H1_H1 ;  /* 0x3000001dff0a7230 */ /* 0x000fe40000004100 */
[----:B------:R-:W-:Y:S01]  /*0ec0*/  FFMA.FTZ R17, R17, R20, R16 ;  /* 0x0000001411117223 */ /* 0x000fe20000010010 */
[----:B------:R-:W-:Y:S02]  /*0ed0*/  HADD2.F32 R12, -RZ, R18.H0_H0 ;  /* 0x20000012ff0c7230 */ /* 0x000fe40000004100 */
[----:B------:R-:W-:-:S02]  /*0ee0*/  HADD2.F32 R9, -RZ, R26.H0_H0 ;  /* 0x2000001aff097230 */ /* 0x000fc40000004100 */
[----:B------:R-:W-:Y:S01]  /*0ef0*/  FFMA.FTZ R10, R25, R10, R24 ;  /* 0x0000000a190a7223 */ /* 0x000fe20000010018 */
[----:B------:R-:W-:Y:S02]  /*0f00*/  HADD2.F32 R14, -RZ, R30.H0_H0 ;  /* 0x2000001eff0e7230 */ /* 0x000fe40000004100 */
[----:B------:R-:W-:Y:S01]  /*0f10*/  FFMA.FTZ R21, R12, R21, R17 ;  /* 0x000000150c157223 */ /* 0x000fe20000010011 */
[----:B------:R-:W-:Y:S02]  /*0f20*/  HADD2.F32 R18, -RZ, R18.H1_H1 ;  /* 0x30000012ff127230 */ /* 0x000fe40000004100 */
[----:B------:R-:W-:Y:S02]  /*0f30*/  HADD2.F32 R26, -RZ, R26.H1_H1 ;  /* 0x3000001aff1a7230 */ /* 0x000fe40000004100 */
[----:B------:R-:W-:Y:S01]  /*0f40*/  FFMA.FTZ R23, R9, R14, R10 ;  /* 0x0000000e09177223 */ /* 0x000fe2000001000a */
        /* <DEDUP_REMOVED lines=11> */
[----:B------:R-:W-:-:S03]  /*1000*/  FFMA.FTZ R18, R19, R42, R18 ;  /* 0x0000002a13127223 */ /* 0x000fc60000010012 */
[----:B------:R-:W-:Y:S01]  /*1010*/  FFMA.FTZ R27, R27, R12, R10 ;  /* 0x0000000c1b1b7223 */ /* 0x000fe2000001000a */
[----:B------:R-:W0:Y:S04]  /*1020*/  SHFL.BFLY PT, R9, R8, 0x4, 0x1f ;  /* 0x0c801f0008097f89 */ /* 0x000e2800000e0000 */
[----:B------:R-:W1:Y:S04]  /*1030*/  SHFL.BFLY PT, R11, R18, 0x4, 0x1f ;  /* 0x0c801f00120b7f89 */ /* 0x000e6800000e0000 */
[----:B------:R-:W2:Y:S01]  /*1040*/  SHFL.BFLY PT, R10, R27, 0x4, 0x1f ;  /* 0x0c801f001b0a7f89 */ /* 0x000ea200000e0000 */
[----:B0-----:R-:W-:Y:S01]  /*1050*/  FADD.FTZ R9, R8, R9 ;  /* 0x0000000908097221 */ /* 0x001fe20000010000 */
[----:B-1----:R-:W-:Y:S01]  /*1060*/  FADD.FTZ R11, R18, R11 ;  /* 0x0000000b120b7221 */ /* 0x002fe20000010000 */
[----:B--2---:R-:W-:-:S04]  /*1070*/  FADD.FTZ R14, R27, R10 ;  /* 0x0000000a1b0e7221 */ /* 0x004fc80000010000 */
[----:B------:R-:W0:Y:S04]  /*1080*/  SHFL.BFLY PT, R12, R11, 0x2, 0x1f ;  /* 0x0c401f000b0c7f89 */ /* 0x000e2800000e0000 */
[----:B------:R-:W1:Y:S04]  /*1090*/  SHFL.BFLY PT, R10, R9, 0x2, 0x1f ;  /* 0x0c401f00090a7f89 */ /* 0x000e6800000e0000 */
[----:B------:R-:W2:Y:S01]  /*10a0*/  SHFL.BFLY PT, R13, R14, 0x2, 0x1f ;  /* 0x0c401f000e0d7f89 */ /* 0x000ea200000e0000 */
[----:B0-----:R-:W-:Y:S01]  /*10b0*/  FADD.FTZ R12, R11, R12 ;  /* 0x0000000c0b0c7221 */ /* 0x001fe20000010000 */
[----:B-1----:R-:W-:Y:S01]  /*10c0*/  FADD.FTZ R10, R9, R10 ;  /* 0x0000000a090a7221 */ /* 0x002fe20000010000 */
[----:B--2---:R-:W-:-:S03]  /*10d0*/  FADD.FTZ R16, R14, R13 ;  /* 0x0000000d0e107221 */ /* 0x004fc60000010000 */
[----:B------:R-:W0:Y:S01]  /*10e0*/  SHFL.BFLY PT, R15, R12, 0x1, 0x1f ;  /* 0x0c201f000c0f7f89 */ /* 0x000e2200000e0000 */
[----:B------:R-:W1:Y:S03]  /*10f0*/  LDC.64 R8, c[0x0][0x2d0] ;  /* 0x0000b400ff087b82 */ /* 0x000e660000000a00 */
[----:B------:R-:W2:Y:S04]  /*1100*/  SHFL.BFLY PT, R13, R10, 0x1, 0x1f ;  /* 0x0c201f000a0d7f89 */ /* 0x000ea800000e0000 */
[----:B------:R-:W3:Y:S01]  /*1110*/  SHFL.BFLY PT, R17, R16, 0x1, 0x1f ;  /* 0x0c201f0010117f89 */ /* 0x000ee200000e0000 */
[----:B------:R-:W-:-:S04]  /*1120*/  @P0 SHF.R.U32.HI R11, RZ, 0x1f, R36 ;  /* 0x0000001fff0b0819 */ /* 0x000fc80000011624 */
[----:B------:R-:W-:Y:S01]  /*1130*/  @P0 LEA.HI.SX32 R36, R36, R11, 0x1c ;  /* 0x0000000b24240211 */ /* 0x000fe200078fe2ff */
[----:B------:R-:W-:-:S06]  /*1140*/  HFMA2.MMA R11, -RZ, RZ, 0, 0 ;  /* 0x00000000ff0b7435 */ /* 0x000fcc00000001ff */
[----:B------:R-:W-:Y:S02]  /*1150*/  @P0 IMAD R11, R36, 0x60, RZ ;  /* 0x00000060240b0824 */ /* 0x000fe400078e02ff */
[----:B0-----:R-:W-:Y:S01]  /*1160*/  FADD.FTZ R19, R12, R15 ;  /* 0x0000000f0c137221 */ /* 0x001fe20000010000 */
[----:B--2---:R-:W-:Y:S01]  /*1170*/  FADD.FTZ R18, R10, R13 ;  /* 0x0000000d0a127221 */ /* 0x004fe20000010000 */
[----:B---3--:R-:W-:Y:S01]  /*1180*/  FADD.FTZ R17, R16, R17 ;  /* 0x0000001110117221 */ /* 0x008fe20000010000 */
[----:B------:R-:W-:Y:S06]  /*1190*/  @P2 BRA `(.L_x_3677) ;  /* 0x0000000000642947 */ /* 0x000fec0003800000 */
[----:B------:R-:W0:Y:S01]  /*11a0*/  LDC.64 R14, c[0x0][0x278] ;  /* 0x00009e00ff0e7b82 */ /* 0x000e220000000a00 */
[----:B------:R-:W-:Y:S01]  /*11b0*/  SHF.R.S32.HI R13, RZ, 0x1f, R11 ;  /* 0x0000001fff0d7819 */ /* 0x000fe2000001140b */
[----:B------:R-:W-:Y:S01]  /*11c0*/  ULDC.64 UR8, c[0x0][0x280] ;  /* 0x0000a00000087ab9 */ /* 0x000fe20000000a00 */
[C---:B------:R-:W-:Y:S02]  /*11d0*/  IADD3 R12, P0, R4.reuse, R11, RZ ;  /* 0x0000000b040c7210 */ /* 0x040fe40007f1e0ff */
[----:B------:R-:W-:Y:S02]  /*11e0*/  ISETP.GE.AND P2, PT, R33, R5, PT ;  /* 0x000000052100720c */ /* 0x000fe40003f46270 */
[----:B------:R-:W-:Y:S02]  /*11f0*/  LEA.HI.X.SX32 R13, R4, R13, 0x1, P0 ;  /* 0x0000000d040d7211 */ /* 0x000fe400000f0eff */
[----:B------:R-:W-:Y:S01]  /*1200*/  FSEL R17, R17, RZ, !P5 ;  /* 0x000000ff11117208 */ /* 0x000fe20006800000 */
[----:B0-----:R-:W-:-:S02]  /*1210*/  IMAD R10, R14, UR7, RZ ;  /* 0x000000070e0a7c24 */ /* 0x001fc4000f8e02ff */
[----:B------:R-:W-:-:S04]  /*1220*/  IMAD.WIDE.U32 R12, R14, UR6, R12 ;  /* 0x000000060e0c7c25 */ /* 0x000fc8000f8e000c */
[----:B------:R-:W-:-:S05]  /*1230*/  IMAD R15, R15, UR6, R10 ;  /* 0x000000060f0f7c24 */ /* 0x000fca000f8e020a */
[----:B------:R-:W-:Y:S01]  /*1240*/  IADD3 R13, R13, R15, RZ ;  /* 0x0000000f0d0d7210 */ /* 0x000fe20007ffe0ff */
[----:B------:R-:W-:Y:S02]  /*1250*/  IMAD R15, R32, UR8, RZ ;  /* 0x00000008200f7c24 */ /* 0x000fe4000f8e02ff */
[----:B------:R-:W-:-:S04]  /*1260*/  IMAD.WIDE.U32 R12, R6, UR8, R12 ;  /* 0x00000008060c7c25 */ /* 0x000fc8000f8e000c */
[----:B------:R-:W-:Y:S01]  /*1270*/  IMAD R15, R6, UR9, R15 ;  /* 0x00000009060f7c24 */ /* 0x000fe2000f8e020f */
[----:B------:R-:W-:Y:S01]  /*1280*/  IADD3 R10, P0, R33, R12, RZ ;  /* 0x0000000c210a7210 */ /* 0x000fe20007f1e0ff */
[----:B------:R-:W-:-:S03]  /*1290*/  ULDC.64 UR8, c[0x0][0x260] ;  /* 0x0000980000087ab9 */ /* 0x000fc60000000a00 */
[----:B------:R-:W-:Y:S02]  /*12a0*/  IADD3.X R13, R34, R13, R15, P0, !PT ;  /* 0x0000000d220d7210 */ /* 0x000fe400007fe40f */
[C---:B------:R-:W-:Y:S02]  /*12b0*/  LEA R12, P3, R10.reuse, UR8, 0x2 ;  /* 0x000000080a0c7c11 */ /* 0x040fe4000f8610ff */
[----:B------:R-:W-:Y:S02]  /*12c0*/  ISETP.GE.AND P0, PT, R35, R5, PT ;  /* 0x000000052300720c */ /* 0x000fe40003f06270 */
[----:B------:R-:W-:Y:S02]  /*12d0*/  LEA.HI.X R13, R10, UR9, R13, 0x2, P3 ;  /* 0x000000090a0d7c11 */ /* 0x000fe400098f140d */
[----:B------:R-:W-:Y:S02]  /*12e0*/  FSEL R5, R18, RZ, !P2 ;  /* 0x000000ff12057208 */ /* 0x000fe40005000000 */
[----:B------:R-:W-:Y:S01]  /*12f0*/  FSEL R15, R19, RZ, !P0 ;  /* 0x000000ff130f7208 */ /* 0x000fe20004000000 */
[----:B------:R0:W-:Y:S04]  /*1300*/  STG.E desc[UR4][R12.64+0x100], R17 ;  /* 0x000100110c007986 */ /* 0x0001e8000c101904 */
[----:B------:R0:W-:Y:S04]  /*1310*/  STG.E desc[UR4][R12.64], R5 ;  /* 0x000000050c007986 */ /* 0x0001e8000c101904 */
[----:B------:R0:W-:Y:S02]  /*1320*/  STG.E desc[UR4][R12.64+0x80], R15 ;  /* 0x0000800f0c007986 */ /* 0x0001e4000c101904 */
.L_x_3677:
[----:B------:R-:W-:Y:S05]  /*1330*/  BSYNC B0 ;  /* 0x0000000000007941 */ /* 0x000fea0003800000 */
.L_x_3676:
[----:B0-----:R-:W-:Y:S01]  /*1340*/  IADD3 R5, R38, 0x5f, RZ ;  /* 0x0000005f26057810 */ /* 0x001fe20007ffe0ff */
[----:B------:R-:W-:Y:S01]  /*1350*/  IMAD R15, R2, 0x1800, RZ ;  /* 0x00001800020f7824 */ /* 0x000fe200078e02ff */
[----:B------:R-:W-:Y:S01]  /*1360*/  SHF.L.U32 R12, R11, 0x6, RZ ;  /* 0x000000060b0c7819 */ /* 0x000fe200000006ff */
[----:B------:R-:W-:Y:S01]  /*1370*/  BSSY B0, `(.L_x_3678) ;  /* 0x0000029000007945 */ /* 0x000fe20003800000 */
[----:B------:R-:W-:Y:S01]  /*1380*/  SHF.L.U32 R14, R3, 0x2, RZ ;  /* 0x00000002030e7819 */ /* 0x000fe200000006ff */
[----:B------:R-:W-:Y:S01]  /*1390*/  IMAD.HI R10, R5, 0x2aaaaaab, RZ ;  /* 0x2aaaaaab050a7827 */ /* 0x000fe200078e02ff */
[----:B------:R-:W-:-:S04]  /*13a0*/  SHF.R.S32.HI R16, RZ, 0x1f, R15 ;  /* 0x0000001fff107819 */ /* 0x000fc8000001140f */
[----:B------:R-:W-:-:S04]  /*13b0*/  SHF.R.U32.HI R13, RZ, 0x1f, R10 ;  /* 0x0000001fff0d7819 */ /* 0x000fc8000001160a */
[----:B------:R-:W-:Y:S02]  /*13c0*/  LEA.HI.SX32 R10, R10, R13, 0x1c ;  /* 0x0000000d0a0a7211 */ /* 0x000fe400078fe2ff */
[----:B------:R-:W-:Y:S02]  /*13d0*/  SHF.R.S32.HI R13, RZ, 0x1f, R12 ;  /* 0x0000001fff0d7819 */ /* 0x000fe4000001140c */
[----:B------:R-:W-:Y:S01]  /*13e0*/  IADD3 R12, P0, P2, R12, R14, R15 ;  /* 0x0000000e0c0c7210 */ /* 0x000fe20007a1e00f */
[--C-:B------:R-:W-:Y:S01]  /*13f0*/  IMAD R10, R10, 0x60, -R5.reuse ;  /* 0x000000600a0a7824 */ /* 0x100fe200078e0a05 */
[----:B------:R-:W-:Y:S01]  /*1400*/  SHF.R.S32.HI R14, RZ, 0x1f, R14 ;  /* 0x0000001fff0e7819 */ /* 0x000fe2000001140e */
[----:B------:R-:W-:-:S03]  /*1410*/  IMAD R5, R2, -0x60, R5 ;  /* 0xffffffa002057824 */ /* 0x000fc600078e0205 */
[----:B------:R-:W-:Y:S01]  /*1420*/  IADD3.X R13, R13, R14, R16, P0, P2 ;  /* 0x0000000e0d0d7210 */ /* 0x000fe200007e4410 */
[----:B-1----:R-:W-:Y:S01]  /*1430*/  IMAD R14, R8, UR7, RZ ;  /* 0x00000007080e7c24 */ /* 0x002fe2000f8e02ff */
[----:B------:R-:W-:-:S03]  /*1440*/  IADD3 R10, R5, R10, RZ ;  /* 0x0000000a050a7210 */ /* 0x000fc60007ffe0ff */
[----:B------:R-:W-:Y:S01]  /*1450*/  IMAD R5, R9, UR6, R14 ;  /* 0x0000000609057c24 */ /* 0x000fe2000f8e020e */
[----:B------:R-:W-:Y:S01]  /*1460*/  ISETP.GE.OR P1, PT, R3, R10, P1 ;  /* 0x0000000a0300720c */ /* 0x000fe20000f26670 */
[----:B------:R-:W-:-:S05]  /*1470*/  IMAD.WIDE.U32 R8, R8, UR6, R12 ;  /* 0x0000000608087c25 */ /* 0x000fca000f8e000c */
[----:B------:R-:W-:-:S07]  /*1480*/  IADD3 R5, R9, R5, RZ ;  /* 0x0000000509057210 */ /* 0x000fce0007ffe0ff */
[----:B------:R-:W-:Y:S05]  /*1490*/  @P1 BRA `(.L_x_3679) ;  /* 0x0000000000581947 */ /* 0x000fea0003800000 */
[----:B------:R-:W0:Y:S01]  /*14a0*/  LDC.64 R14, c[0x0][0x2a8] ;  /* 0x0000aa00ff0e7b82 */ /* 0x000e220000000a00 */
[----:B------:R-:W-:Y:S01]  /*14b0*/  IADD3 R10, P0, P1, R11, R4, R3 ;  /* 0x000000040b0a7210 */ /* 0x000fe2000791e003 */
[----:B------:R-:W-:Y:S01]  /*14c0*/  ULDC.64 UR8, c[0x0][0x2b0] ;  /* 0x0000ac0000087ab9 */ /* 0x000fe20000000a00 */
[----:B------:R-:W-:Y:S02]  /*14d0*/  SHF.R.S32.HI R13, RZ, 0x1f, R11 ;  /* 0x0000001fff0d7819 */ /* 0x000fe4000001140b */
[----:B------:R-:W-:Y:S02]  /*14e0*/  SHF.R.S32.HI R12, RZ, 0x1f, R4 ;  /* 0x0000001fff0c7819 */ /* 0x000fe40000011404 */
[----:B------:R-:W-:-:S04]  /*14f0*/  SHF.R.S32.HI R11, RZ, 0x1f, R3 ;  /* 0x0000001fff0b7819 */ /* 0x000fc80000011403 */
[----:B------:R-:W-:Y:S02]  /*1500*/  IADD3.X R11, R13, R12, R11, P0, P1 ;  /* 0x0000000c0d0b7210 */ /* 0x000fe400007e240b */
[----:B-----5:R-:W-:Y:S01]  /*1510*/  FSETP.NEU.FTZ.AND P0, PT, R7, -INF , PT ;  /* 0xff8000000700780b */ /* 0x020fe20003f1d000 */
[C---:B0-----:R-:W-:Y:S02]  /*1520*/  IMAD R12, R14.reuse, UR7, RZ ;  /* 0x000000070e0c7c24 */ /* 0x041fe4000f8e02ff */
[----:B------:R-:W-:-:S04]  /*1530*/  IMAD.WIDE.U32 R10, R14, UR6, R10 ;  /* 0x000000060e0a7c25 */ /* 0x000fc8000f8e000a */
[----:B------:R-:W-:Y:S01]  /*1540*/  FMUL.FTZ R14, R7, 1.4426950216293334961 ;  /* 0x3fb8aa3b070e7820 */ /* 0x000fe20000410000 */
[----:B------:R-:W-:Y:S02]  /*1550*/  IMAD R13, R15, UR6, R12 ;  /* 0x000000060f0d7c24 */ /* 0x000fe4000f8e020c */
[----:B------:R-:W-:Y:S02]  /*1560*/  IMAD R15, R32, UR8, RZ ;  /* 0x00000008200f7c24 */ /* 0x000fe4000f8e02ff */
[----:B------:R-:W-:Y:S02]  /*1570*/  FSEL R7, R14, RZ, P0 ;  /* 0x000000ff0e077208 */ /* 0x000fe40000000000 */
[----:B------:R-:W-:Y:S01]  /*1580*/  IADD3 R11, R11, R13, RZ ;  /* 0x0000000d0b0b7210 */ /* 0x000fe20007ffe0ff */
[C---:B------:R-:W-:Y:S02]  /*1590*/  IMAD R15, R6.reuse, UR9, R15 ;  /* 0x00000009060f7c24 */ /* 0x040fe4000f8e020f */
[----:B------:R-:W-:Y:S01]  /*15a0*/  IMAD.WIDE.U32 R10, R6, UR8, R10 ;  /* 0x00000008060a7c25 */ /* 0x000fe2000f8e000a */
[----:B------:R-:W-:-:S04]  /*15b0*/  ULDC.64 UR8, c[0x0][0x2a0] ;  /* 0x0000a80000087ab9 */ /* 0x000fc80000000a00 */
[----:B------:R-:W-:Y:S02]  /*15c0*/  IADD3 R11, R11, R15, RZ ;  /* 0x0000000f0b0b7210 */ /* 0x000fe40007ffe0ff */
[----:B------:R-:W-:-:S04]  /*15d0*/  LEA R12, P1, R10, UR8, 0x2 ;  /* 0x000000080a0c7c11 */ /* 0x000fc8000f8210ff */
[----:B------:R-:W-:-:S05]  /*15e0*/  LEA.HI.X R13, R10, UR9, R11, 0x2, P1 ;  /* 0x000000090a0d7c11 */ /* 0x000fca00088f140b */
[----:B------:R0:W-:Y:S04]  /*15f0*/  STG.E desc[UR4][R12.64], R7 ;  /* 0x000000070c007986 */ /* 0x0001e8000c101904 */
.L_x_3679:
[----:B------:R-:W-:Y:S05]  /*1600*/  BSYNC B0 ;  /* 0x0000000000007941 */ /* 0x000fea0003800000 */
.L_x_3678:
[----:B------:R-:W-:Y:S01]  /*1610*/  ULDC.64 UR10, c[0x0][0x2e8] ;  /* 0x0000ba00000a7ab9 */ /* 0x000fe20000000a00 */
[----:B------:R-:W-:Y:S01]  /*1620*/  ULDC.64 UR8, c[0x0][0x2d8] ;  /* 0x0000b60000087ab9 */ /* 0x000fe20000000a00 */
[----:B------:R-:W-:Y:S01]  /*1630*/  ISETP.NE.U32.AND P0, PT, RZ, UR10, PT ;  /* 0x0000000aff007c0c */ /* 0x000fe2000bf05070 */
[----:B0----5:R-:W-:Y:S01]  /*1640*/  IMAD R7, R32, UR8, RZ ;  /* 0x0000000820077c24 */ /* 0x021fe2000f8e02ff */
[----:B------:R-:W-:Y:S02]  /*1650*/  MOV R4, R8 ;  /* 0x0000000800047202 */ /* 0x000fe40000000f00 */
[----:B------:R-:W-:Y:S01]  /*1660*/  ISETP.NE.AND.EX P0, PT, RZ, UR11, PT, P0 ;  /* 0x0000000bff007c0c */ /* 0x000fe2000bf05300 */
[C---:B------:R-:W-:Y:S02]  /*1670*/  IMAD R7, R6.reuse, UR9, R7 ;  /* 0x0000000906077c24 */ /* 0x040fe4000f8e0207 */
[----:B------:R-:W-:Y:S01]  /*1680*/  IMAD.WIDE.U32 R4, R6, UR8, R4 ;  /* 0x0000000806047c25 */ /* 0x000fe2000f8e0004 */
[----:B------:R-:W-:Y:S01]  /*1690*/  ISETP.NE.OR P0, PT, R3, RZ, !P0 ;  /* 0x000000ff0300720c */ /* 0x000fe20004705670 */
[----:B------:R-:W-:-:S02]  /*16a0*/  ULDC.64 UR8, c[0x0][0x2b8] ;  /* 0x0000ae0000087ab9 */ /* 0x000fc40000000a00 */
[----:B------:R-:W-:Y:S02]  /*16b0*/  LEA R6, P1, R4, UR8, 0x2 ;  /* 0x0000000804067c11 */ /* 0x000fe4000f8210ff */
[----:B------:R-:W-:-:S04]  /*16c0*/  IADD3 R5, R5, R7, RZ ;  /* 0x0000000705057210 */ /* 0x000fc80007ffe0ff */
[----:B------:R-:W-:-:S05]  /*16d0*/  LEA.HI.X R7, R4, UR9, R5, 0x2, P1 ;  /* 0x0000000904077c11 */ /* 0x000fca00088f1405 */
[----:B------:R0:W-:Y:S04]  /*16e0*/  STG.E.128 desc[UR4][R6.64], RZ ;  /* 0x000000ff06007986 */ /* 0x0001e8000c101d04 */
[----:B------:R0:W-:Y:S04]  /*16f0*/  STG.E.128 desc[UR4][R6.64+0x1000], RZ ;  /* 0x001000ff06007986 */ /* 0x0001e8000c101d04 */
[----:B------:R0:W-:Y:S04]  /*1700*/  STG.E.128 desc[UR4][R6.64+0x2000], RZ ;  /* 0x002000ff06007986 */ /* 0x0001e8000c101d04 */
[----:B------:R0:W-:Y:S04]  /*1710*/  STG.E.128 desc[UR4][R6.64+0x3000], RZ ;  /* 0x003000ff06007986 */ /* 0x0001e8000c101d04 */
[----:B------:R0:W-:Y:S04]  /*1720*/  STG.E.128 desc[UR4][R6.64+0x4000], RZ ;  /* 0x004000ff06007986 */ /* 0x0001e8000c101d04 */
[----:B------:R0:W-:Y:S01]  /*1730*/  STG.E.128 desc[UR4][R6.64+0x5000], RZ ;  /* 0x005000ff06007986 */ /* 0x0001e2000c101d04 */
[----:B------:R-:W-:Y:S05]  /*1740*/  @P0 EXIT ;  /* 0x000000000000094d */ /* 0x000fea0003800000 */
[----:B------:R-:W1:Y:S08]  /*1750*/  LDC R3, c[0x0][0x2e0] ;  /* 0x0000b800ff037b82 */ /* 0x000e700000000800 */
[----:B0-----:R-:W0:Y:S08]  /*1760*/  LDC R7, c[0x0][0x220] ;  /* 0x00008800ff077b82 */ /* 0x001e300000000800 */
[----:B------:R-:W2:Y:S01]  /*1770*/  LDC.64 R4, c[0x0][0x2e8] ;  /* 0x0000ba00ff047b82 */ /* 0x000ea20000000a00 */
[----:B-1----:R-:W-:-:S04]  /*1780*/  IMAD R0, R2, R3, R0 ;  /* 0x0000000302007224 */ /* 0x002fc800078e0200 */
[----:B0-----:R-:W-:-:S04]  /*1790*/  IMAD R3, R0, R7, UR6 ;  /* 0x0000000600037e24 */ /* 0x001fc8000f8e0207 */
[----:B--2---:R-:W-:-:S05]  /*17a0*/  IMAD.WIDE R2, R3, 0x4, R4 ;  /* 0x0000000403027825 */ /* 0x004fca00078e0204 */
[----:B------:R-:W-:Y:S01]  /*17b0*/  STG.E desc[UR4][R2.64], RZ ;  /* 0x000000ff02007986 */ /* 0x000fe2000c101904 */
[----:B------:R-:W-:Y:S05]  /*17c0*/  EXIT ;  /* 0x000000000000794d */ /* 0x000fea0003800000 */
.L_x_3680:
        /* <DEDUP_REMOVED lines=11> */
.L_x_7400:


//--------------------- .text._ZN7cutlass13device_kernelIN5flash11enable_sm90INS1_16FlashAttnBwdSm90INS1_25CollectiveMainloopBwdSm90ILi2ELi2ELi2EN4cute5tupleIJNS5_1CILi1EEES8_S8_EEENS6_IJNS7_ILi128EEESA_NS7_ILi64EEEEEENS_6half_tEfNS_4arch4Sm90ELb0ELb0ELb0ELb0ELb0ELb1ELb0ELb0ELi2ELi1ELi2ELi2ELb0EEENS1_21CollectiveEpilogueBwdISC_SD_SF_Li256ELb0ELb0ELi1EEENS1_19SingleTileSchedulerILb0ELb0ELb0ELi128EEEEEEEEEvNT_6ParamsE --------------------------
	.section	.text._ZN7cutlass13device_kernelIN5flash11enable_sm90INS1_16FlashAttnBwdSm90INS1_25CollectiveMainloopBwdSm90ILi2ELi2ELi2EN4cute5tupleIJNS5_1CILi1EEES8_S8_EEENS6_IJNS7_ILi128EEESA_NS7_ILi64EEEEEENS_6half_tEfNS_4arch4Sm90ELb0ELb0ELb0ELb0ELb0ELb1ELb0ELb0ELi2ELi1ELi2ELi2ELb0EEENS1_21CollectiveEpilogueBwdISC_SD_SF_Li256ELb0ELb0ELi1EEENS1_19SingleTileSchedulerILb0ELb0ELb0ELi128EEEEEEEEEvNT_6ParamsE,"ax",@progbits
	.align	128
.text._ZN7cutlass13device_kernelIN5flash11enable_sm90INS1_16FlashAttnBwdSm90INS1_25CollectiveMainloopBwdSm90ILi2ELi2ELi2EN4cute5tupleIJNS5_1CILi1EEES8_S8_EEENS6_IJNS7_ILi128EEESA_NS7_ILi64EEEEEENS_6half_tEfNS_4arch4Sm90ELb0ELb0ELb0ELb0ELb0ELb1ELb0ELb0ELi2ELi1ELi2ELi2ELb0EEENS1_21CollectiveEpilogueBwdISC_SD_SF_Li256ELb0ELb0ELi1EEENS1_19SingleTileSchedulerILb0ELb0ELb0ELi128EEEEEEEEEvNT_6ParamsE:
        .type           _ZN7cutlass13device_kernelIN5flash11enable_sm90INS1_16FlashAttnBwdSm90INS1_25CollectiveMainloopBwdSm90ILi2ELi2ELi2EN4cute5tupleIJNS5_1CILi1EEES8_S8_EEENS6_IJNS7_ILi128EEESA_NS7_ILi64EEEEEENS_6half_tEfNS_4arch4Sm90ELb0ELb0ELb0ELb0ELb0ELb1ELb0ELb0ELi2ELi1ELi2ELi2ELb0EEENS1_21CollectiveEpilogueBwdISC_SD_SF_Li256ELb0ELb0ELi1EEENS1_19SingleTileSchedulerILb0ELb0ELb0ELi128EEEEEEEEEvNT_6ParamsE,@function
        .size           _ZN7cutlass13device_kernelIN5flash11enable_sm90INS1_16FlashAttnBwdSm90INS1_25CollectiveMainloopBwdSm90ILi2ELi2ELi2EN4cute5tupleIJNS5_1CILi1EEES8_S8_EEENS6_IJNS7_ILi128EEESA_NS7_ILi64EEEEEENS_6half_tEfNS_4arch4Sm90ELb0ELb0ELb0ELb0ELb0ELb1ELb0ELb0ELi2ELi1ELi2ELi2ELb0EEENS1_21CollectiveEpilogueBwdISC_SD_SF_Li256ELb0ELb0ELi1EEENS1_19SingleTileSchedulerILb0ELb0ELb0ELi128EEEEEEEEEvNT_6ParamsE,(.L_x_7401 - _ZN7cutlass13device_kernelIN5flash11enable_sm90INS1_16FlashAttnBwdSm90INS1_25CollectiveMainloopBwdSm90ILi2ELi2ELi2EN4cute5tupleIJNS5_1CILi1EEES8_S8_EEENS6_IJNS7_ILi128EEESA_NS7_ILi64EEEEEENS_6half_tEfNS_4arch4Sm90ELb0ELb0ELb0ELb0ELb0ELb1ELb0ELb0ELi2ELi1ELi2ELi2ELb0EEENS1_21CollectiveEpilogueBwdISC_SD_SF_Li256ELb0ELb0ELi1EEENS1_19SingleTileSchedulerILb0ELb0ELb0ELi128EEEEEEEEEvNT_6ParamsE)
        .other          _ZN7cutlass13device_kernelIN5flash11enable_sm90INS1_16FlashAttnBwdSm90INS1_25CollectiveMainloopBwdSm90ILi2ELi2ELi2EN4cute5tupleIJNS5_1CILi1EEES8_S8_EEENS6_IJNS7_ILi128EEESA_NS7_ILi64EEEEEENS_6half_tEfNS_4arch4Sm90ELb0ELb0ELb0ELb0ELb0ELb1ELb0ELb0ELi2ELi1ELi2ELi2ELb0EEENS1_21CollectiveEpilogueBwdISC_SD_SF_Li256ELb0ELb0ELi1EEENS1_19SingleTileSchedulerILb0ELb0ELb0ELi128EEEEEEEEEvNT_6ParamsE,@"STO_CUDA_ENTRY STV_DEFAULT"
_ZN7cutlass13device_kernelIN5flash11enable_sm90INS1_16FlashAttnBwdSm90INS1_25CollectiveMainloopBwdSm90ILi2ELi2ELi2EN4cute5tupleIJNS5_1CILi1EEES8_S8_EEENS6_IJNS7_ILi128EEESA_NS7_ILi64EEEEEENS_6half_tEfNS_4arch4Sm90ELb0ELb0ELb0ELb0ELb0ELb1ELb0ELb0ELi2ELi1ELi2ELi2ELb0EEENS1_21CollectiveEpilogueBwdISC_SD_SF_Li256ELb0ELb0ELi1EEENS1_19SingleTileSchedulerILb0ELb0ELb0ELi128EEEEEEEEEvNT_6ParamsE:
        /* <DEDUP_REMOVED lines=29> */
.L_x_3682:
[----:B------:R-:W-:Y:S05]  /*01d0*/  BSYNC B0 ;  /* 0x0000000000007941 */ /* 0x000fea0003800000 */
.L_x_3681:
        /* <DEDUP_REMOVED lines=34> */
.L_x_3683:
        /* <DEDUP_REMOVED lines=22> */
.L_x_3684:
[----:B---3--:R-:W-:Y:S01]  /*0560*/  ISETP.NE.AND P0, PT, R2, RZ, PT ;  /* 0x000000ff0200720c */ /* 0x008fe20003f05270 */
[----:B------:R-:W-:Y:S01]  /*0570*/  IMAD.MOV.U32 R16, RZ, RZ, 0x1 ;  /* 0x00000001ff107424 */ /* 0x000fe200078e00ff */
[----:B------:R-:W-:Y:S01]  /*0580*/  NOP ;  /* 0x0000000000007918 */ /* 0x000fe20000000000 */
[----:B------:R-:W-:Y:S03]  /*0590*/  BSSY B6, `(.L_x_3685) ;  /* 0x000071c000067945 */ /* 0x000fe60003800000 */
[----:B------:R-:W-:Y:S01]  /*05a0*/  SEL R16, R16, 0x2, !P0 ;  /* 0x0000000210107807 */ /* 0x000fe20004000000 */
[----:B-12-4-:R-:W-:Y:S06]  /*05b0*/  BAR.SYNC.DEFER_BLOCKING 0x0 ;  /* 0x0000000000007b1d */ /* 0x016fec0000010000 */
[----:B------:R-:W-:Y:S05]  /*05c0*/  @!P0 BRA `(.L_x_3686) ;  /* 0x0000004c00548947 */ /* 0x000fea0003800000 */
.L_x_3687:
        /* <DEDUP_REMOVED lines=26> */
[----:B------:R-:W-:Y:S02]  /*0770*/  IMAD.U32 R10, RZ, RZ, UR6 ;  /* 0x00000006ff0a7e24 */ /* 0x000fe4000f8e00ff */
[----:B------:R-:W-:Y:S02]  /*0780*/  IMAD.U32 R6, RZ, RZ, UR4 ;  /* 0x00000004ff067e24 */ /* 0x000fe4000f8e00ff */
[----:B------:R-:W-:-:S02]  /*0790*/  IMAD.U32 R7, RZ, RZ, UR5 ;  /* 0x00000005ff077e24 */ /* 0x000fc4000f8e00ff */
[----:B------:R-:W-:Y:S02]  /*07a0*/  IMAD.U32 R11, RZ, RZ, UR7 ;  /* 0x00000007ff0b7e24 */ /* 0x000fe4000f8e00ff */
[----:B------:R-:W-:Y:S02]  /*07b0*/  IMAD.MOV.U32 R8, RZ, RZ, 0x70 ;  /* 0x00000070ff087424 */ /* 0x000fe400078e00ff */
[----:B------:R-:W-:Y:S02]  /*07c0*/  IMAD.MOV.U32 R12, RZ, RZ, 0x1 ;  /* 0x00000001ff0c7424 */ /* 0x000fe400078e00ff */
[----:B-1----:R-:W-:-:S07]  /*07d0*/  IMAD.MOV.U32 R13, RZ, RZ, RZ ;  /* 0x000000ffff0d7224 */ /* 0x002fce00078e00ff */
[----:B------:R-:W-:-:S07]  /*07e0*/  LEPC R20, `(.L_x_3690) ;  /* 0x000000001014794e */ /* 0x000fce0000000000 */
[----:B--2---:R-:W-:Y:S05]  /*07f0*/  CALL.ABS.NOINC R14 ;  /* 0x000000000e007343 */ /* 0x004fea0003c00000 */
.L_x_3690:
[----:B------:R-:W1:Y:S01]  /*0800*/  LDC.64 R2, c[0x4][R2] ;  /* 0x0100000002027b82 */ /* 0x000e620000000a00 */
[----:B------:R-:W-:Y:S01]  /*0810*/  ULDC.64 UR4, c[0x4][0x90] ;  /* 0x0100240000047ab9 */ /* 0x000fe20000000a00 */
[----:B------:R-:W-:Y:S01]  /*0820*/  ULDC.64 UR6, c[0x4][0x98] ;  /* 0x0100260000067ab9 */ /* 0x000fe20000000a00 */
[----:B------:R-:W-:Y:S02]  /*0830*/  IMAD.U32 R4, RZ, RZ, UR4 ;  /* 0x00000004ff047e24 */ /* 0x000fe4000f8e00ff */
        /* <DEDUP_REMOVED lines=8> */
[----:B------:R-:W-:-:S07]  /*08c0*/  IMAD.MOV.U32 R13, RZ, RZ, RZ ;  /* 0x000000ffff0d7224 */ /* 0x000fce00078e00ff */
[----:B------:R-:W-:-:S07]  /*08d0*/  LEPC R20, `(.L_x_3689) ;  /* 0x000000001014794e */ /* 0x000fce0000000000 */
[----:B-1----:R-:W-:Y:S05]  /*08e0*/  CALL.ABS.NOINC R2 ;  /* 0x0000000002007343 */ /* 0x002fea0003c00000 */
.L_x_3689:
        /* <DEDUP_REMOVED lines=22> */
.L_x_3692:
        /* <DEDUP_REMOVED lines=15> */
.L_x_3691:
[----:B------:R-:W-:Y:S01]  /*0b40*/  SHF.R.S32.HI R2, RZ, 0x1f, R17 ;  /* 0x0000001fff027819 */ /* 0x000fe20000011411 */
[----:B------:R-:W-:-:S03]  /*0b50*/  UMOV UR4, 0xffffffff ;  /* 0xffffffff00047882 */ /* 0x000fc60000000000 */
[----:B------:R-:W-:-:S04]  /*0b60*/  LEA.HI R3, R2, R17, RZ, 0x7 ;  /* 0x0000001102037211 */ /* 0x000fc800078f38ff */
[----:B------:R-:W-:Y:S01]  /*0b70*/  SHF.R.S32.HI R13, RZ, 0x7, R3 ;  /* 0x00000007ff0d7819 */ /* 0x000fe20000011403 */
[----:B------:R-:W-:Y:S06]  /*0b80*/  BRA.DIV UR4, `(.L_x_3693) ;  /* 0x0000006a04f87947 */ /* 0x000fec000b800000 */
[----:B------:R1:W2:Y:S02]  /*0b90*/  SHFL.IDX PT, R14, R13, RZ, 0x1f ;  /* 0x00001fff0d0e7589 */ /* 0x0002a400000e0000 */
.L_x_3764:
[----:B------:R-:W-:Y:S02]  /*0ba0*/  SHF.L.U32 R6, RZ, 0x1f, RZ ;  /* 0x0000001fff067819 */ /* 0x000fe400000006ff */
[----:B------:R-:W-:Y:S02]  /*0bb0*/  LEA.HI R4, R2, R17, RZ, 0x4 ;  /* 0x0000001102047211 */ /* 0x000fe400078f20ff */
[----:B------:R-:W3:Y:S01]  /*0bc0*/  SYNCS.PHASECHK.TRANS64.TRYWAIT P0, [R225+URZ+0x30c00], R6 ;  /* 0x030c0006e10075a7 */ /* 0x000ee2000800017f */
[----:B--2---:R-:W-:Y:S02]  /*0bd0*/  LEA.HI R0, R14, R14, RZ, 0x1 ;  /* 0x0000000e0e007211 */ /* 0x004fe400078f08ff */
[----:B------:R-:W-:Y:S02]  /*0be0*/  SHF.R.S32.HI R7, RZ, 0x4, R4 ;  /* 0x00000004ff077819 */ /* 0x000fe40000011404 */
[----:B------:R-:W-:Y:S02]  /*0bf0*/  LOP3.LUT R5, R0, 0xffffe, RZ, 0xc0, !PT ;  /* 0x000ffffe00057812 */ /* 0x000fe400078ec0ff */
[----:B------:R-:W-:-:S03]  /*0c00*/  LEA.HI R4, R4, R7, RZ, 0x1 ;  /* 0x0000000704047211 */ /* 0x000fc600078f08ff */
[----:B------:R-:W-:Y:S01]  /*0c10*/  IMAD.IADD R0, R14, 0x1, -R5 ;  /* 0x000000010e007824 */ /* 0x000fe200078e0a05 */
[----:B------:R-:W-:-:S05]  /*0c20*/  LOP3.LUT R4, R4, 0xfffffffe, RZ, 0xc0, !PT ;  /* 0xfffffffe04047812 */ /* 0x000fca00078ec0ff */
[----:B------:R-:W-:-:S05]  /*0c30*/  IMAD.IADD R4, R7, 0x1, -R4 ;  /* 0x0000000107047824 */ /* 0x000fca00078e0a04 */
[----:B------:R2:W-:Y:S02]  /*0c40*/  STL [R1+0xc], R4 ;  /* 0x00000c0401007387 */ /* 0x0005e40000100800 */
[----:B--23--:R-:W-:Y:S05]  /*0c50*/  @P0 BRA `(.L_x_3694) ;  /* 0x0000000000080947 */ /* 0x00cfea0003800000 */
[----:B------:R-:W2:Y:S02]  /*0c60*/  SYNCS.PHASECHK.TRANS64.TRYWAIT P0, [R225+URZ+0x30c00], R6 ;  /* 0x030c0006e10075a7 */ /* 0x000ea4000800017f */
[----:B--2---:R-:W-:Y:S05]  /*0c70*/  @!P0 BRA `(.L_x_3695) ;  /* 0x0000006800d88947 */ /* 0x004fea0003800000 */
.L_x_3694:
        /* <DEDUP_REMOVED lines=37> */
[----:B------:R-:W3:Y:S01]  /*0ed0*/  LDL R12, [R1+0xc] ;  /* 0x00000c00010c7983 */ /* 0x000ee20000100800 */
[----:B--2---:R-:W-:Y:S01]  /*0ee0*/  LOP3.LUT R6, R3, 0xffffff80, RZ, 0xc0, !PT ;  /* 0xffffff8003067812 */ /* 0x004fe200078ec0ff */
[----:B------:R-:W-:Y:S01]  /*0ef0*/  IMAD.SHL.U32 R3, R17, 0x40, RZ ;  /* 0x0000004011037824 */ /* 0x000fe200078e00ff */
[----:B------:R-:W-:Y:S01]  /*0f00*/  LOP3.LUT R4, R4, 0xffffffe0, RZ, 0xc0, !PT ;  /* 0xffffffe004047812 */ /* 0x000fe200078ec0ff */
[----:B------:R-:W-:Y:S01]  /*0f10*/  IMAD.SHL.U32 R8, R5, 0x10, RZ ;  /* 0x0000001005087824 */ /* 0x000fe200078e00ff */
[CC--:B------:R-:W-:Y:S01]  /*0f20*/  LEA.HI R5, R2.reuse, R17.reuse, RZ, 0x2 ;  /* 0x0000001102057211 */ /* 0x0c0fe200078f10ff */
[----:B------:R-:W-:Y:S01]  /*0f30*/  VIADD R9, R9, 0x7f ;  /* 0x0000007f09097836 */ /* 0x000fe20000000000 */
[----:B------:R-:W-:Y:S01]  /*0f40*/  LOP3.LUT R3, R3, 0x1c0, RZ, 0xc0, !PT ;  /* 0x000001c003037812 */ /* 0x000fe200078ec0ff */
[C---:B------:R-:W-:Y:S01]  /*0f50*/  IMAD.IADD R4, R17.reuse, 0x1, -R4 ;  /* 0x0000000111047824 */ /* 0x040fe200078e0a04 */
[----:B------:R-:W-:Y:S01]  /*0f60*/  LEA.HI R7, R2, R17, RZ, 0x3 ;  /* 0x0000001102077211 */ /* 0x000fe200078f18ff */
[----:B------:R-:W-:Y:S01]  /*0f70*/  IMAD.IADD R6, R17, 0x1, -R6 ;  /* 0x0000000111067824 */ /* 0x000fe200078e0a06 */
[----:B------:R-:W-:Y:S01]  /*0f80*/  LOP3.LUT R2, R5, 0xfffffffc, RZ, 0xc0, !PT ;  /* 0xfffffffc05027812 */ /* 0x000fe200078ec0ff */
[----:B------:R-:W2:Y:S01]  /*0f90*/  S2R R18, SR_CTAID.X ;  /* 0x0000000000127919 */ /* 0x000ea20000002500 */
[----:B------:R-:W-:Y:S01]  /*0fa0*/  SHF.R.S32.HI R10, RZ, 0x1f, R9 ;  /* 0x0000001fff0a7819 */ /* 0x000fe20000011409 */
[----:B------:R-:W2:Y:S01]  /*0fb0*/  LDC R21, c[0x0][0x290] ;  /* 0x0000a400ff157b82 */ /* 0x000ea20000000800 */
[----:B------:R-:W-:Y:S01]  /*0fc0*/  LOP3.LUT R8, R3, 0x30, R8, 0xf8, !PT ;  /* 0x0000003003087812 */ /* 0x000fe200078ef808 */
[----:B------:R-:W-:Y:S01]  /*0fd0*/  IMAD R19, R13, 0x400, R6 ;  /* 0x000004000d137824 */ /* 0x000fe200078e0206 */
[----:B------:R-:W-:Y:S01]  /*0fe0*/  SHF.R.S32.HI R5, RZ, 0x1f, R4 ;  /* 0x0000001fff057819 */ /* 0x000fe20000011404 */
[----:B------:R-:W-:Y:S01]  /*0ff0*/  IMAD.IADD R2, R17, 0x1, -R2 ;  /* 0x0000000111027824 */ /* 0x000fe200078e0a02 */
[----:B------:R-:W-:Y:S01]  /*1000*/  SHF.R.U32.HI R11, RZ, 0x3, R3 ;  /* 0x00000003ff0b7819 */ /* 0x000fe20000011603 */
[----:B------:R-:W-:Y:S01]  /*1010*/  IMAD.MOV.U32 R215, RZ, RZ, RZ ;  /* 0x000000ffffd77224 */ /* 0x000fe200078e00ff */
[----:B------:R-:W-:-:S02]  /*1020*/  LEA.HI R3, R13, R13, RZ, 0x1 ;  /* 0x0000000d0d037211 */ /* 0x000fc400078f08ff */
[----:B------:R-:W-:Y:S02]  /*1030*/  LEA.HI R235, R10, R9, RZ, 0x7 ;  /* 0x000000090aeb7211 */ /* 0x000fe400078f38ff */
[----:B------:R-:W-:Y:S02]  /*1040*/  LOP3.LUT R8, R8, 0x8, R7, 0xf8, !PT ;  /* 0x0000000808087812 */ /* 0x000fe400078ef807 */
[CC--:B------:R-:W-:Y:S02]  /*1050*/  LEA.HI R7, R5.reuse, R4.reuse, RZ, 0x3 ;  /* 0x0000000405077211 */ /* 0x0c0fe400078f18ff */
[----:B------:R-:W-:Y:S02]  /*1060*/  LEA.HI R9, R5, R4, RZ, 0x2 ;  /* 0x0000000405097211 */ /* 0x000fe400078f10ff */
[----:B------:R-:W-:Y:S02]  /*1070*/  LOP3.LUT R4, R3, 0xfffffffe, RZ, 0xc0, !PT ;  /* 0xfffffffe03047812 */ /* 0x000fe400078ec0ff */
[----:B------:R-:W-:-:S02]  /*1080*/  LOP3.LUT R11, R8, R11, RZ, 0x3c, !PT ;  /* 0x0000000b080b7212 */ /* 0x000fc400078e3cff */
[----:B------:R-:W-:Y:S01]  /*1090*/  SHF.R.S32.HI R3, RZ, 0x1f, R6 ;  /* 0x0000001fff037819 */ /* 0x000fe20000011406 */
[----:B------:R-:W-:Y:S01]  /*10a0*/  IMAD.IADD R226, R13, 0x1, -R4 ;  /* 0x000000010de27824 */ /* 0x000fe200078e0a04 */
[--C-:B------:R-:W-:Y:S02]  /*10b0*/  SHF.R.S32.HI R8, RZ, 0x3, R7.reuse ;  /* 0x00000003ff087819 */ /* 0x100fe40000011407 */
[----:B------:R-:W-:Y:S02]  /*10c0*/  SHF.R.S32.HI R7, RZ, 0x1f, R7 ;  /* 0x0000001fff077819 */ /* 0x000fe40000011407 */
[----:B------:R-:W-:Y:S02]  /*10d0*/  LEA.HI R4, R3, R6, RZ, 0x2 ;  /* 0x0000000603047211 */ /* 0x000fe400078f10ff */
[----:B------:R-:W-:Y:S01]  /*10e0*/  LEA.HI R7, R7, R8, RZ, 0x4 ;  /* 0x0000000807077211 */ /* 0x000fe200078f20ff */
[----:B--2---:R-:W-:Y:S01]  /*10f0*/  IMAD R18, R18, -0x80, R21 ;  /* 0xffffff8012127824 */ /* 0x004fe200078e0215 */
[----:B------:R-:W-:-:S02]  /*1100*/  LOP3.LUT R5, R4, 0x7ffffffc, RZ, 0xc0, !PT ;  /* 0x7ffffffc04057812 */ /* 0x000fc400078ec0ff */
[----:B------:R-:W-:Y:S02]  /*1110*/  SHF.R.S32.HI R10, RZ, 0x2, R9 ;  /* 0x00000002ff0a7819 */ /* 0x000fe40000011409 */
[----:B------:R-:W-:Y:S02]  /*1120*/  LOP3.LUT R7, R7, 0x1ffffff0, RZ, 0xc0, !PT ;  /* 0x1ffffff007077812 */ /* 0x000fe400078ec0ff */
[----:B------:R-:W-:Y:S02]  /*1130*/  LEA.HI R9, R9, R10, RZ, 0x1 ;  /* 0x0000000a09097211 */ /* 0x000fe400078f08ff */
[----:B------:R-:W-:Y:S01]  /*1140*/  SHF.R.S32.HI R235, RZ, 0x7, R235 ;  /* 0x00000007ffeb7819 */ /* 0x000fe200000114eb */
[----:B------:R-:W-:Y:S01]  /*1150*/  IMAD.IADD R8, R8, 0x1, -R7 ;  /* 0x0000000108087824 */ /* 0x000fe200078e0a07 */
[----:B------:R-:W-:Y:S01]  /*1160*/  LOP3.LUT R9, R9, 0xfffffffe, RZ, 0xc0, !PT ;  /* 0xfffffffe09097812 */ /* 0x000fe200078ec0ff */
[----:B------:R-:W-:-:S04]  /*1170*/  VIADD R7, R10, 0x10 ;  /* 0x000000100a077836 */ /* 0x000fc80000000000 */
[----:B------:R-:W-:Y:S02]  /*1180*/  IMAD.IADD R9, R10, 0x1, -R9 ;  /* 0x000000010a097824 */ /* 0x000fe400078e0a09 */
[----:B---3--:R-:W-:Y:S01]  /*1190*/  IMAD R236, R13, 0x10, R12 ;  /* 0x000000100dec7824 */ /* 0x008fe200078e020c */
[----:B------:R-:W-:Y:S01]  /*11a0*/  LEA.HI R12, R3, R6, RZ, 0x5 ;  /* 0x00000006030c7211 */ /* 0x000fe200078f28ff */
[----:B------:R-:W-:Y:S02]  /*11b0*/  IMAD.IADD R3, R6, 0x1, -R5 ;  /* 0x0000000106037824 */ /* 0x000fe400078e0a05 */
[C---:B------:R-:W-:Y:S01]  /*11c0*/  VIADD R5, R10.reuse, 0x8 ;  /* 0x000000080a057836 */ /* 0x040fe20000000000 */
[----:B------:R-:W-:Y:S01]  /*11d0*/  SHF.R.S32.HI R17, RZ, 0x5, R12 ;  /* 0x00000005ff117819 */ /* 0x000fe2000001140c */
[----:B-1----:R-:W-:Y:S02]  /*11e0*/  VIADD R13, R10, 0x18 ;  /* 0x000000180a0d7836 */ /* 0x002fe40000000000 */
[----:B------:R-:W-:Y:S01]  /*11f0*/  IMAD.U32 R236, R236, 0x200, R11 ;  /* 0x00000200ecec7824 */ /* 0x000fe200078e000b */
[----:B------:R-:W-:Y:S01]  /*1200*/  LEA.HI R6, R5, R5, RZ, 0x1 ;  /* 0x0000000505067211 */ /* 0x000fe200078f08ff */
[----:B------:R-:W-:Y:S01]  /*1210*/  IMAD R17, R17, -0x10, R18 ;  /* 0xfffffff011117824 */ /* 0x000fe200078e0212 */
[----:B------:R-:W-:-:S02]  /*1220*/  LEA.HI R11, R7, R7, RZ, 0x1 ;  /* 0x00000007070b7211 */ /* 0x000fc400078f08ff */
[----:B------:R-:W-:Y:S02]  /*1230*/  LEA.HI R15, R13, R13, RZ, 0x1 ;  /* 0x0000000d0d0f7211 */ /* 0x000fe400078f08ff */
[----:B------:R-:W-:Y:S02]  /*1240*/  LOP3.LUT R10, R6, 0xfffffffe, RZ, 0xc0, !PT ;  /* 0xfffffffe060a7812 */ /* 0x000fe400078ec0ff */
[----:B------:R-:W-:Y:S02]  /*1250*/  LOP3.LUT R12, R11, 0xfffffffe, RZ, 0xc0, !PT ;  /* 0xfffffffe0b0c7812 */ /* 0x000fe400078ec0ff */
[----:B------:R-:W-:Y:S01]  /*1260*/  LOP3.LUT R14, R15, 0xfffffffe, RZ, 0xc0, !PT ;  /* 0xfffffffe0f0e7812 */ /* 0x000fe200078ec0ff */
[----:B------:R-:W-:Y:S01]  /*1270*/  IMAD.IADD R10, R5, 0x1, -R10 ;  /* 0x00000001050a7824 */ /* 0x000fe200078e0a0a */
[----:B------:R-:W-:Y:S01]  /*1280*/  SHF.R.S32.HI R5, RZ, 0x1, R6 ;  /* 0x00000001ff057819 */ /* 0x000fe20000011406 */
[----:B------:R-:W-:Y:S01]  /*1290*/  IMAD.IADD R12, R7, 0x1, -R12 ;  /* 0x00000001070c7824 */ /* 0x000fe200078e0a0c */
[----:B------:R-:W-:Y:S01]  /*12a0*/  SHF.R.S32.HI R6, RZ, 0x1f, R6 ;  /* 0x0000001fff067819 */ /* 0x000fe20000011406 */
[----:B------:R-:W-:Y:S01]  /*12b0*/  IMAD.IADD R237, R13, 0x1, -R14 ;  /* 0x000000010ded7824 */ /* 0x000fe200078e0a0e */
[----:B------:R-:W-:-:S02]  /*12c0*/  SHF.R.S32.HI R7, RZ, 0x1, R11 ;  /* 0x00000001ff077819 */ /* 0x000fc4000001140b */
[----:B------:R-:W-:Y:S02]  /*12d0*/  SHF.R.S32.HI R14, RZ, 0x1f, R11 ;  /* 0x0000001fff0e7819 */ /* 0x000fe4000001140b */
[--C-:B------:R-:W-:Y:S02]  /*12e0*/  SHF.R.S32.HI R13, RZ, 0x2, R4.reuse ;  /* 0x00000002ff0d7819 */ /* 0x100fe40000011404 */
[----:B------:R-:W-:Y:S02]  /*12f0*/  LEA.HI R6, R6, R5, RZ, 0x4 ;  /* 0x0000000506067211 */ /* 0x000fe400078f20ff */
[----:B------:R-:W-:Y:S02]  /*1300*/  SHF.R.S32.HI R4, RZ, 0x1f, R4 ;  /* 0x0000001fff047819 */ /* 0x000fe40000011404 */
[----:B------:R-:W-:Y:S02]  /*1310*/  LEA.HI R14, R14, R7, RZ, 0x4 ;  /* 0x000000070e0e7211 */ /* 0x000fe400078f20ff */
[----:B------:R-:W-:-:S02]  /*1320*/  SHF.R.S32.HI R11, RZ, 0x1, R15 ;  /* 0x00000001ff0b7819 */ /* 0x000fc4000001140f */
[----:B------:R-:W-:Y:S02]  /*1330*/  SHF.R.S32.HI R18, RZ, 0x1f, R15 ;  /* 0x0000001fff127819 */ /* 0x000fe4000001140f */
[----:B------:R-:W-:Y:S02]  /*1340*/  LOP3.LUT R6, R6, 0x1ffffff0, RZ, 0xc0, !PT ;  /* 0x1ffffff006067812 */ /* 0x000fe400078ec0ff */
[----:B------:R-:W-:Y:S02]  /*1350*/  LEA.HI R4, R4, R13, RZ, 0x3 ;  /* 0x0000000d04047211 */ /* 0x000fe400078f18ff */
[----:B------:R-:W-:Y:S01]  /*1360*/  LOP3.LUT R14, R14, 0x1ffffff0, RZ, 0xc0, !PT ;  /* 0x1ffffff00e0e7812 */ /* 0x000fe200078ec0ff */
[----:B------:R-:W-:Y:S01]  /*1370*/  IMAD.IADD R5, R5, 0x1, -R6 ;  /* 0x0000000105057824 */ /* 0x000fe200078e0a06 */
[----:B------:R-:W-:Y:S01]  /*1380*/  LEA.HI R18, R18, R11, RZ, 0x4 ;  /* 0x0000000b12127211 */ /* 0x000fe200078f20ff */
[----:B------:R-:W-:Y:S01]  /*1390*/  IMAD R6, R8, 0x8, R9 ;  /* 0x0000000808067824 */ /* 0x000fe200078e0209 */
[----:B------:R-:W-:Y:S01]  /*13a0*/  LOP3.LUT R4, R4, 0xfffffff8, RZ, 0xc0, !PT ;  /* 0xfffffff804047812 */ /* 0x000fe200078ec0ff */
[----:B------:R-:W-:Y:S01]  /*13b0*/  IMAD.IADD R7, R7, 0x1, -R14 ;  /* 0x0000000107077824 */ /* 0x000fe200078e0a0e */
[----:B------:R-:W-:Y:S01]  /*13c0*/  LOP3.LUT R18, R18, 0x1ffffff0, RZ, 0xc0, !PT ;  /* 0x1ffffff012127812 */ /* 0x000fe200078ec0ff */
[----:B------:R-:W-:Y:S01]  /*13d0*/  IMAD R5, R5, 0x8, R10 ;  /* 0x0000000805057824 */ /* 0x000fe200078e020a */
[----:B------:R-:W-:Y:S01]  /*13e0*/  IADD3 R17, R17, R4, -R13 ;  /* 0x0000000411117210 */ /* 0x000fe20007ffe80d */
[----:B------:R-:W-:Y:S01]  /*13f0*/  IMAD R4, R7, 0x8, R12 ;  /* 0x0000000807047824 */ /* 0x000fe200078e020c */
[----:B------:R1:W-:Y:S01]  /*1400*/  STL [R1+0x8], R6 ;  /* 0x0000080601007387 */ /* 0x0003e20000100800 */
[----:B------:R-:W-:-:S02]  /*1410*/  IMAD.IADD R18, R11, 0x1, -R18 ;  /* 0x000000010b127824 */ /* 0x000fc400078e0a12 */
[----:B------:R-:W-:Y:S01]  /*1420*/  IMAD.SHL.U32 R8, R19, 0x4, RZ ;  /* 0x0000000413087824 */ /* 0x000fe200078e00ff */
[----:B------:R2:W-:Y:S01]  /*1430*/  STL [R1+0x4], R5 ;  /* 0x0000040501007387 */ /* 0x0005e20000100800 */
[----:B------:R-:W-:Y:S02]  /*1440*/  IMAD R237, R18, 0x8, R237 ;  /* 0x0000000812ed7824 */ /* 0x000fe400078e02ed */
[----:B------:R-:W-:Y:S01]  /*1450*/  IMAD R226, R226, -0x40, R17 ;  /* 0xffffffc0e2e27824 */ /* 0x000fe200078e0211 */
[----:B------:R3:W-:Y:S01]  /*1460*/  STL [R1], R4 ;  /* 0x0000000401007387 */ /* 0x0007e20000100800 */
[----:B------:R-:W-:Y:S01]  /*1470*/  IMAD R8, R8, 0x4, R225 ;  /* 0x0000000408087824 */ /* 0x000fe200078e02e1 */
[----:B-1----:R-:W-:Y:S01]  /*1480*/  CS2R R6, SRZ ;  /* 0x0000000000067805 */ /* 0x002fe2000001ff00 */
[----:B--2---:R-:W-:Y:S01]  /*1490*/  IMAD.MOV.U32 R5, RZ, RZ, RZ ;  /* 0x000000ffff057224 */ /* 0x004fe200078e00ff */
[----:B---3--:R-:W-:-:S07]  /*14a0*/  LOP3.LUT R4, R16, 0x1, RZ, 0xfc, !PT ;  /* 0x0000000110047812 */ /* 0x008fce00078efcff */
.L_x_3707:
[----:B------:R-:W-:Y:S01]  /*14b0*/  ISETP.NE.AND P0, PT, R4, 0x3, PT ;  /* 0x000000030400780c */ /* 0x000fe20003f05270 */
[----:B------:R-:W-:-:S12]  /*14c0*/  YIELD ;  /* 0x0000000000007946 */ /* 0x000fd80003800000 */
[----:B-1----:R-:W-:Y:S05]  /*14d0*/  @!P0 BRA `(.L_x_3697) ;  /* 0x0000000000048947 */ /* 0x002fea0003800000 */
[----:B------:R-:W-:Y:S01]  /*14e0*/  BPT.TRAP 0x1 ;  /* 0x000000040000795c */ /* 0x000fe20000300000 */
.L_x_3697:
[----:B------:R-:W-:Y:S01]  /*14f0*/  IMAD R9, R7, 0x8, R225 ;  /* 0x0000000807097824 */ /* 0x000fe200078e02e1 */
[----:B------:R-:W-:-:S04]  /*1500*/  SHF.L.U32 R22, R6, 0x1f, RZ ;  /* 0x0000001f06167819 */ /* 0x000fc800000006ff */
[----:B------:R1:W2:Y:S01]  /*1510*/  SYNCS.PHASECHK.TRANS64.TRYWAIT P1, [R9+URZ+0x30c10], R22 ;  /* 0x030c1016090075a7 */ /* 0x0002a2000802017f */
[----:B------:R-:W-:Y:S05]  /*1520*/  @!P0 BRA `(.L_x_3698) ;  /* 0x0000000000048947 */ /* 0x000fea0003800000 */
[----:B------:R-:W-:Y:S01]  /*1530*/  BPT.TRAP 0x1 ;  /* 0x000000040000795c */ /* 0x000fe20000300000 */
.L_x_3698:
[----:B------:R-:W-:-:S05]  /*1540*/  VIADD R10, R225, 0x10000 ;  /* 0x00010000e10a7836 */ /* 0x000fca0000000000 */
[----:B------:R-:W-:-:S04]  /*1550*/  SHF.R.U32.HI R10, RZ, 0x4, R10 ;  /* 0x00000004ff0a7819 */ /* 0x000fc8000001160a */
[----:B------:R-:W-:Y:S01]  /*1560*/  LOP3.LUT R10, R10, 0x3fff, RZ, 0xc0, !PT ;  /* 0x00003fff0a0a7812 */ /* 0x000fe200078ec0ff */
[----:B--2---:R-:W-:Y:S06]  /*1570*/  @P1 BRA `(.L_x_3699) ;  /* 0x0000000000081947 */ /* 0x004fec0003800000 */
[----:B------:R-:W2:Y:S02]  /*1580*/  SYNCS.PHASECHK.TRANS64.TRYWAIT P1, [R9+URZ+0x30c10], R22 ;  /* 0x030c1016090075a7 */ /* 0x000ea4000802017f */
[----:B--2---:R-:W-:Y:S05]  /*1590*/  @!P1 BRA `(.L_x_3700) ;  /* 0x0000006000a49947 */ /* 0x004fea0003800000 */
.L_x_3699:
[----:B------:R-:W-:Y:S05]  /*15a0*/  WARPSYNC.ALL ;  /* 0x0000000000007948 */ /* 0x000fea0003800000 */
[----:B------:R-:W-:Y:S01]  /*15b0*/  LOP3.LUT R12, R10, 0x10000, RZ, 0xfc, !PT ;  /* 0x000100000a0c7812 */ /* 0x000fe200078efcff */
[----:B------:R-:W-:Y:S01]  /*15c0*/  IMAD R11, R0, 0x2000, R225 ;  /* 0x00002000000b7824 */ /* 0x000fe200078e02e1 */
[----:B------:R-:W3:Y:S04]  /*15d0*/  LDL R15, [R1+0x8] ;  /* 0x00000800010f7983 */ /* 0x000ee80000100800 */
[----:B------:R-:W-:Y:S01]  /*15e0*/  R2UR UR9, R11 ;  /* 0x000000000b0972ca */ /* 0x000fe200000e0000 */
[C---:B------:R-:W-:Y:S01]  /*15f0*/  IMAD R12, R7.reuse, 0x400, R12 ;  /* 0x00000400070c7824 */ /* 0x040fe200078e020c */
[----:B------:R-:W4:Y:S04]  /*1600*/  LDL R14, [R1+0x4] ;  /* 0x00000400010e7983 */ /* 0x000f280000100800 */
[----:B------:R-:W-:Y:S01]  /*1610*/  R2UR UR8, R12 ;  /* 0x000000000c0872ca */ /* 0x000fe200000e0000 */
[----:B------:R-:W5:Y:S01]  /*1620*/  LDL R13, [R1] ;  /* 0x00000000010d7983 */ /* 0x000f620000100800 */
[----:B------:R-:W-:Y:S01]  /*1630*/  WARPGROUP.ARRIVE ;  /* 0x00000000000079c5 */ /* 0x000fe20000000000 */
[----:B------:R-:W-:Y:S01]  /*1640*/  UMOV UR7, 0x40000040 ;  /* 0x4000004000077882 */ /* 0x000fe20000000000 */
[----:B------:R-:W-:Y:S01]  /*1650*/  UMOV UR5, 0x40000040 ;  /* 0x4000004000057882 */ /* 0x000fe20000000000 */
[----:B------:R-:W-:-:S02]  /*1660*/  IMAD R18, R7, 0x80, R237 ;  /* 0x0000008007127824 */ /* 0x000fc400078e02ed */
[----:B------:R-:W-:Y:S01]  /*1670*/  USHF.R.U32.HI UR4, URZ, 0x4, UR9 ;  /* 0x000000043f047899 */ /* 0x000fe20008011609 */
[----:B------:R-:W-:Y:S02]  /*1680*/  VIADD R11, R225, 0x20000 ;  /* 0x00020000e10b7836 */ /* 0x000fe40000000000 */
[----:B------:R-:W-:Y:S01]  /*1690*/  IMAD R18, R3, 0x2, R18 ;  /* 0x0000000203127824 */ /* 0x000fe200078e0212 */
[----:B------:R-:W-:Y:S02]  /*16a0*/  ULOP3.LUT UR4, UR4, 0x3fff, URZ, 0xc0, !UPT ;  /* 0x00003fff04047892 */ /* 0x000fe4000f8ec03f */
[----:B------:R-:W-:Y:S01]  /*16b0*/  UMOV UR6, UR8 ;  /* 0x0000000800067c82 */ /* 0x000fe20008000000 */
[C---:B------:R-:W-:Y:S01]  /*16c0*/  IMAD R216, R18.reuse, 0x4, R225 ;  /* 0x0000000412d87824 */ /* 0x040fe200078e02e1 */
[----:B------:R-:W-:Y:S01]  /*16d0*/  ULOP3.LUT UR10, UR4, 0x10000, URZ, 0xfc, !UPT ;  /* 0x00010000040a7892 */ /* 0x000fe2000f8efc3f */
[----:B------:R-:W-:-:S06]  /*16e0*/  IMAD R220, R18, 0x4, R11 ;  /* 0x0000000412dc7824 */ /* 0x000fcc00078e020b */
        /* <DEDUP_REMOVED lines=13> */
[----:B---3--:R-:W-:-:S04]  /*17c0*/  IMAD R12, R7, 0x80, R15 ;  /* 0x00000080070c7824 */ /* 0x008fc800078e020f */
[----:B------:R-:W-:Y:S02]  /*17d0*/  IMAD R12, R3, 0x2, R12 ;  /* 0x00000002030c7824 */ /* 0x000fe400078e020c */
[C---:B----4-:R-:W-:Y:S02]  /*17e0*/  IMAD R14, R7.reuse, 0x80, R14 ;  /* 0x00000080070e7824 */ /* 0x050fe400078e020e */
[----:B------:R-:W-:Y:S01]  /*17f0*/  IMAD R20, R12, 0x4, R225 ;  /* 0x000000040c147824 */ /* 0x000fe200078e02e1 */
[----:B------:R-:W-:Y:S02]  /*1800*/  WARPGROUP.DEPBAR.LE gsb0, 0x0 ;  /* 0x00008000000079c5 */ /* 0x000fe40000010000 */
[----:B------:R-:W-:Y:S01]  /*1810*/  WARPGROUP.ARRIVE ;  /* 0x00000000000079c5 */ /* 0x000fe20000000000 */
[----:B-----5:R-:W-:Y:S02]  /*1820*/  IMAD R16, R7, 0x80, R13 ;  /* 0x0000008007107824 */ /* 0x020fe400078e020d */
[----:B------:R-:W-:-:S02]  /*1830*/  IMAD R14, R3, 0x2, R14 ;  /* 0x00000002030e7824 */ /* 0x000fc400078e020e */
[----:B------:R-:W-:Y:S01]  /*1840*/  IMAD R16, R3, 0x2, R16 ;  /* 0x0000000203107824 */ /* 0x000fe200078e0210 */
[----:B------:R-:W-:Y:S01]  /*1850*/  HGMMA.64x128x16.F32 R88, gdesc[UR4], R88, gsb0 ;  /* 0x01e00000045879f0 */ /* 0x000fe20008000858 */
[----:B------:R-:W-:Y:S01]  /*1860*/  UIADD3 UR6, UR8, 0x6, URZ ;  /* 0x0000000608067890 */ /* 0x000fe2000fffe03f */
[--C-:B------:R-:W-:Y:S01]  /*1870*/  IMAD R234, R14, 0x4, R225.reuse ;  /* 0x000000040eea7824 */ /* 0x100fe200078e02e1 */
[----:B------:R-:W-:Y:S01]  /*1880*/  UIADD3 UR4, UR10, 0x6, URZ ;  /* 0x000000060a047890 */ /* 0x000fe2000fffe03f */
[----:B------:R-:W-:Y:S01]  /*1890*/  IMAD R222, R16, 0x4, R225 ;  /* 0x0000000410de7824 */ /* 0x000fe200078e02e1 */
[----:B------:R-:W-:Y:S01]  /*18a0*/  UMOV UR7, 0x40000040 ;  /* 0x4000004000077882 */ /* 0x000fe20000000000 */
[----:B------:R-:W-:Y:S01]  /*18b0*/  UMOV UR5, 0x40000040 ;  /* 0x4000004000057882 */ /* 0x000fe20000000000 */
[--C-:B------:R-:W-:Y:S02]  /*18c0*/  IMAD R217, R12, 0x4, R11.reuse ;  /* 0x000000040cd97824 */ /* 0x100fe400078e020b */
[----:B------:R-:W-:-:S02]  /*18d0*/  IMAD R221, R14, 0x4, R11 ;  /* 0x000000040edd7824 */ /* 0x000fc400078e020b */
[----:B------:R-:W-:Y:S01]  /*18e0*/  IMAD R219, R16, 0x4, R11 ;  /* 0x0000000410db7824 */ /* 0x000fe200078e020b */
[----:B------:R-:W-:Y:S02]  /*18f0*/  WARPGROUP.DEPBAR.LE gsb0, 0x0 ;  /* 0x00008000000079c5 */ /* 0x000fe40000010000 */
[----:B------:R-:W-:-:S06]  /*1900*/  WARPGROUP.ARRIVE ;  /* 0x00000000000079c5 */ /* 0x000fcc0000000000 */
[----:B------:R-:W-:Y:S03]  /*1910*/  HGMMA.64x128x16.F32 R88, gdesc[UR4], R88, gsb0 ;  /* 0x01e00000045879f0 */ /* 0x000fe60008000858 */
[----:B------:R-:W-:Y:S02]  /*1920*/  WARPGROUP.DEPBAR.LE gsb0, 0x0 ;  /* 0x00008000000079c5 */ /* 0x000fe40000010000 */
[----:B------:R-:W3:Y:S04]  /*1930*/  LDS R20, [R20+0x20000] ;  /* 0x0200000014147984 */ /* 0x000ee80000000800 */
[----:B------:R-:W4:Y:S04]  /*1940*/  LDS R234, [R234+0x20000] ;  /* 0x02000000eaea7984 */ /* 0x000f280000000800 */
[----:B------:R-:W1:Y:S04]  /*1950*/  LDS R222, [R222+0x20000] ;  /* 0x02000000dede7984 */ /* 0x000e680000000800 */
[----:B------:R-:W1:Y:S01]  /*1960*/  LDS R216, [R216+0x20000] ;  /* 0x02000000d8d87984 */ /* 0x000e620000000800 */
[----:B------:R-:W-:Y:S05]  /*1970*/  @!P0 BRA `(.L_x_3701) ;  /* 0x0000000000048947 */ /* 0x000fea0003800000 */
[----:B------:R-:W-:Y:S01]  /*1980*/  BPT.TRAP 0x1 ;  /* 0x000000040000795c */ /* 0x000fe20000300000 */
.L_x_3701:
[----:B------:R1:W1:Y:S01]  /*1990*/  SYNCS.PHASECHK.TRANS64.TRYWAIT P1, [R9+URZ+0x30c30], R22 ;  /* 0x030c3016090075a7 */ /* 0x000262000802017f */
[----:B------:R-:W-:Y:S05]  /*19a0*/  @!P0 BRA `(.L_x_3702) ;  /* 0x0000000000048947 */ /* 0x000fea0003800000 */
[----:B------:R-:W-:Y:S01]  /*19b0*/  BPT.TRAP 0x1 ;  /* 0x000000040000795c */ /* 0x000fe20000300000 */
.L_x_3702:
[----:B------:R-:W-:-:S05]  /*19c0*/  VIADD R11, R225, 0x18000 ;  /* 0x00018000e10b7836 */ /* 0x000fca0000000000 */
[----:B------:R-:W-:-:S04]  /*19d0*/  SHF.R.U32.HI R11, RZ, 0x4, R11 ;  /* 0x00000004ff0b7819 */ /* 0x000fc8000001160b */
[----:B------:R-:W-:-:S04]  /*19e0*/  LOP3.LUT R218, R11, 0x3fff, RZ, 0xc0, !PT ;  /* 0x00003fff0bda7812 */ /* 0x000fc800078ec0ff */
[----:B------:R-:W-:Y:S01]  /*19f0*/  LOP3.LUT R12, R218, 0x10000, RZ, 0xfc, !PT ;  /* 0x00010000da0c7812 */ /* 0x000fe200078efcff */
[----:B-1----:R-:W-:Y:S06]  /*1a00*/  @P1 BRA `(.L_x_3703) ;  /* 0x0000000000081947 */ /* 0x002fec0003800000 */
[----:B------:R-:W1:Y:S02]  /*1a10*/  SYNCS.PHASECHK.TRANS64.TRYWAIT P1, [R9+URZ+0x30c30], R22 ;  /* 0x030c3016090075a7 */ /* 0x000e64000802017f */
[----:B-1----:R-:W-:Y:S05]  /*1a20*/  @!P1 BRA `(.L_x_3704) ;  /* 0x0000005c00949947 */ /* 0x002fea0003800000 */
.L_x_3703:
[----:B------:R-:W-:Y:S01]  /*1a30*/  UIADD3 UR9, UR9, 0x4000, URZ ;  /* 0x0000400009097890 */ /* 0x000fe2000fffe03f */
[----:B------:R-:W-:Y:S01]  /*1a40*/  IMAD R12, R7, 0x400, R12 ;  /* 0x00000400070c7824 */ /* 0x000fe200078e020c */
[----:B------:R-:W-:Y:S01]  /*1a50*/  WARPGROUP.ARRIVE ;  /* 0x00000000000079c5 */ /* 0x000fe20000000000 */
[----:B------:R-:W-:Y:S01]  /*1a60*/  UMOV UR7, 0x40000040 ;  /* 0x4000004000077882 */ /* 0x000fe20000000000 */
[----:B------:R-:W-:Y:S01]  /*1a70*/  USHF.R.U32.HI UR9, URZ, 0x4, UR9 ;  /* 0x000000043f097899 */ /* 0x000fe20008011609 */
[----:B------:R-:W-:Y:S01]  /*1a80*/  VIADD R231, R2, 0xc ;  /* 0x0000000c02e77836 */ /* 0x000fe20000000000 */
[----:B------:R-:W-:Y:S01]  /*1a90*/  R2UR UR8, R12 ;  /* 0x000000000c0872ca */ /* 0x000fe200000e0000 */
[----:B------:R-:W-:Y:S01]  /*1aa0*/  UMOV UR5, 0x40000040 ;  /* 0x4000004000057882 */ /* 0x000fe20000000000 */
[----:B------:R-:W-:Y:S01]  /*1ab0*/  ULOP3.LUT UR9, UR9, 0x3fff, URZ, 0xc0, !UPT ;  /* 0x00003fff09097892 */ /* 0x000fe2000f8ec03f */
[----:B------:R-:W-:Y:S01]  /*1ac0*/  VIADD R230, R2, 0x10 ;  /* 0x0000001002e67836 */ /* 0x000fe20000000000 */
[----:B---3--:R-:W1:Y:S01]  /*1ad0*/  SHFL.IDX PT, R15, R20, R231, 0x1f ;  /* 0x00001fe7140f7589 */ /* 0x008e6200000e0000 */
[C---:B------:R-:W-:Y:S01]  /*1ae0*/  ISETP.GT.AND P2, PT, R226.reuse, RZ, PT ;  /* 0x000000ffe200720c */ /* 0x040fe20003f44270 */
[----:B------:R-:W-:Y:S01]  /*1af0*/  ULOP3.LUT UR9, UR9, 0x10000, URZ, 0xfc, !UPT ;  /* 0x0001000009097892 */ /* 0x000fe2000f8efc3f */
[----:B------:R-:W-:Y:S01]  /*1b00*/  ISETP.GT.AND P1, PT, R226, 0x8, PT ;  /* 0x00000008e200780c */ /* 0x000fe20003f24270 */
[----:B------:R-:W3:Y:S01]  /*1b10*/  SHFL.IDX PT, R16, R20, R230, 0x1f ;  /* 0x00001fe614107589 */ /* 0x000ee200000e0000 */
[----:B------:R-:W-:Y:S01]  /*1b20*/  FSEL R18, R93, -INF , P2 ;  /* 0xff8000005d127808 */ /* 0x000fe20001000000 */
[C---:B------:R-:W-:Y:S01]  /*1b30*/  VIADD R232, R2.reuse, 0x8 ;  /* 0x0000000802e87836 */ /* 0x040fe20000000000 */
[----:B------:R-:W-:Y:S01]  /*1b40*/  ULDC UR10, c[0x0][0x744] ;  /* 0x0001d100000a7ab9 */ /* 0x000fe20000000800 */
[----:B------:R-:W5:Y:S01]  /*1b50*/  SHFL.IDX PT, R11, R20, R2, 0x1f ;  /* 0x00001f02140b7589 */ /* 0x000f6200000e0000 */
[----:B------:R-:W-:Y:S01]  /*1b60*/  UMOV UR6, UR8 ;  /* 0x0000000800067c82 */ /* 0x000fe20008000000 */
[----:B------:R-:W-:Y:S01]  /*1b70*/  UMOV UR4, UR9 ;  /* 0x0000000900047c82 */ /* 0x000fe20008000000 */
[----:B--2---:R-:W-:Y:S01]  /*1b80*/  FSEL R22, R95, -INF , P1 ;  /* 0xff8000005f167808 */ /* 0x004fe20000800000 */
[----:B------:R-:W-:Y:S01]  /*1b90*/  HGMMA.64x128x16.F32 R24, gdesc[UR4], RZ, !UPT, gsb0 ;  /* 0x01e00000041879f0 */ /* 0x000fe2000c0008ff */
[----:B------:R-:W-:Y:S01]  /*1ba0*/  UIADD3 UR6, UR8, 0x2, URZ ;  /* 0x0000000208067890 */ /* 0x000fe2000fffe03f */
[----:B------:R-:W2:Y:S01]  /*1bb0*/  SHFL.IDX PT, R13, R20, R232, 0x1f ;  /* 0x00001fe8140d7589 */ /* 0x000ea200000e0000 */
[----:B------:R-:W-:Y:S01]  /*1bc0*/  UIADD3 UR4, UR9, 0x2, URZ ;  /* 0x0000000209047890 */ /* 0x000fe2000fffe03f */
[----:B------:R-:W-:Y:S01]  /*1bd0*/  VIADD R227, R2, 0x1c ;  /* 0x0000001c02e37836 */ /* 0x000fe20000000000 */
[----:B------:R-:W-:Y:S01]  /*1be0*/  UMOV UR7, 0x40000040 ;  /* 0x4000004000077882 */ /* 0x000fe20000000000 */
[----:B------:R-:W-:Y:S01]  /*1bf0*/  UMOV UR5, 0x40000040 ;  /* 0x4000004000057882 */ /* 0x000fe20000000000 */
[----:B------:R-:W-:Y:S01]  /*1c00*/  FSEL R19, R96, -INF , P2 ;  /* 0xff80000060137808 */ /* 0x000fe20001000000 */
[----:B------:R-:W-:Y:S01]  /*1c10*/  VIADD R228, R2, 0x18 ;  /* 0x0000001802e47836 */ /* 0x000fe20000000000 */
[----:B------:R-:W-:Y:S01]  /*1c20*/  FSEL R21, R98, -INF , P1 ;  /* 0xff80000062157808 */ /* 0x000fe20000800000 */
[----:B------:R-:W-:Y:S01]  /*1c30*/  VIADD R233, R2, 0x4 ;  /* 0x0000000402e97836 */ /* 0x000fe20000000000 */
[----:B------:R-:W-:Y:S01]  /*1c40*/  FSEL R88, R88, -INF , P2 ;  /* 0xff80000058587808 */ /* 0x000fe20001000000 */
[--C-:B-1----:R-:W-:Y:S01]  /*1c50*/  FFMA.FTZ R23, R18, UR10, -R15.reuse ;  /* 0x0000000a12177c23 */ /* 0x102fe2000801080f */
[----:B------:R-:W-:Y:S01]  /*1c60*/  FFMA.FTZ R17, R22, UR10, -R15 ;  /* 0x0000000a16117c23 */ /* 0x000fe2000801080f */
[----:B------:R-:W-:Y:S01]  /*1c70*/  VIADD R229, R2, 0x14 ;  /* 0x0000001402e57836 */ /* 0x000fe20000000000 */
[----:B------:R-:W1:Y:S01]  /*1c80*/  SHFL.IDX PT, R12, R20, R233, 0x1f ;  /* 0x00001fe9140c7589 */ /* 0x000e6200000e0000 */
[----:B------:R4:W-:Y:S01]  /*1c90*/  MUFU.EX2 R15, R23 ;  /* 0x00000017000f7308 */ /* 0x0009e20000000800 */
[--C-:B---3--:R-:W-:Y:S01]  /*1ca0*/  FFMA.FTZ R22, R19, UR10, -R16.reuse ;  /* 0x0000000a13167c23 */ /* 0x108fe20008010810 */
[----:B------:R-:W-:Y:S01]  /*1cb0*/  FFMA.FTZ R19, R21, UR10, -R16 ;  /* 0x0000000a15137c23 */ /* 0x000fe20008010810 */
[----:B------:R-:W-:Y:S01]  /*1cc0*/  FSEL R94, R94, -INF , P1 ;  /* 0xff8000005e5e7808 */ /* 0x000fe20000800000 */
[----:B------:R-:W3:Y:S01]  /*1cd0*/  SHFL.IDX PT, R21, R20, R228, 0x1f ;  /* 0x00001fe414157589 */ /* 0x000ee200000e0000 */
[----:B-----5:R-:W-:Y:S01]  /*1ce0*/  FFMA.FTZ R88, R88, UR10, -R11 ;  /* 0x0000000a58587c23 */ /* 0x020fe2000801080b */
[----:B------:R-:W-:Y:S01]  /*1cf0*/  FSEL R100, R100, -INF , P2 ;  /* 0xff80000064647808 */ /* 0x000fe20001000000 */
[----:B------:R-:W-:Y:S01]  /*1d00*/  IMAD R218, R7, 0x400, R218 ;  /* 0x0000040007da7824 */ /* 0x000fe200078e02da */
[----:B------:R-:W5:Y:S01]  /*1d10*/  SHFL.IDX PT, R18, R20, R229, 0x1f ;  /* 0x00001fe514127589 */ /* 0x000f6200000e0000 */
[----:B------:R1:W-:Y:S01]  /*1d20*/  MUFU.EX2 R223, R88 ;  /* 0x0000005800df7308 */ /* 0x0003e20000000800 */
[----:B--2---:R-:W-:Y:S01]  /*1d30*/  FFMA.FTZ R14, R94, UR10, -R13 ;  /* 0x0000000a5e0e7c23 */ /* 0x004fe2000801080d */
[----:B------:R-:W-:Y:S01]  /*1d40*/  FSEL R94, R103, -INF , P1 ;  /* 0xff800000675e7808 */ /* 0x000fe20000800000 */
[----:B----4-:R-:W2:Y:S01]  /*1d50*/  SHFL.IDX PT, R23, R20, R227, 0x1f ;  /* 0x00001fe314177589 */ /* 0x010ea200000e0000 */
[----:B------:R-:W-:-:S02]  /*1d60*/  FSEL R102, R102, -INF , P1 ;  /* 0xff80000066667808 */ /* 0x000fc40000800000 */
[----:B------:R-:W-:Y:S01]  /*1d70*/  FSEL R89, R89, -INF , P2 ;  /* 0xff80000059597808 */ /* 0x000fe20001000000 */
[----:B------:R-:W-:Y:S01]  /*1d80*/  SHFL.IDX PT, R98, R234, R230, 0x1f ;  /* 0x00001fe6ea627589 */ /* 0x000fe200000e0000 */
[----:B------:R4:W-:Y:S01]  /*1d90*/  MUFU.EX2 R16, R22 ;  /* 0x0000001600107308 */ /* 0x0009e20000000800 */
[----:B-1----:R-:W-:Y:S02]  /*1da0*/  FSEL R88, R101, -INF , P2 ;  /* 0xff80000065587808 */ /* 0x002fe40001000000 */
[----:B------:R-:W-:Y:S01]  /*1db0*/  FSEL R97, R97, -INF , P2 ;  /* 0xff80000061617808 */ /* 0x000fe20001000000 */
[----:B------:R-:W-:Y:S01]  /*1dc0*/  SHFL.IDX PT, R96, R234, R231, 0x1f ;  /* 0x00001fe7ea607589 */ /* 0x000fe200000e0000 */
[----:B------:R-:W-:Y:S01]  /*1dd0*/  FSEL R90, R90, -INF , P1 ;  /* 0xff8000005a5a7808 */ /* 0x000fe20000800000 */
[----:B------:R-:W-:Y:S01]  /*1de0*/  FFMA.FTZ R89, R89, UR10, -R12 ;  /* 0x0000000a59597c23 */ /* 0x000fe2000801080c */
[----:B------:R-:W-:Y:S01]  /*1df0*/  FSEL R99, R99, -INF , P1 ;  /* 0xff80000063637808 */ /* 0x000fe20000800000 */
[----:B------:R-:W-:Y:S01]  /*1e00*/  SHFL.IDX PT, R101, R234, R228, 0x1f ;  /* 0x00001fe4ea657589 */ /* 0x000fe200000e0000 */
[----:B------:R-:W-:Y:S01]  /*1e10*/  FSEL R91, R91, -INF , P1 ;  /* 0xff8000005b5b7808 */ /* 0x000fe20000800000 */
[----:B------:R1:W-:Y:S01]  /*1e20*/  MUFU.EX2 R224, R89 ;  /* 0x0000005900e07308 */ /* 0x0003e20000000800 */
[--C-:B---3--:R-:W-:Y:S01]  /*1e30*/  FFMA.FTZ R100, R100, UR10, -R21.reuse ;  /* 0x0000000a64647c23 */ /* 0x108fe20008010815 */
[----:B----4-:R-:W-:Y:S01]  /*1e40*/  FFMA.FTZ R22, R102, UR10, -R21 ;  /* 0x0000000a66167c23 */ /* 0x010fe20008010815 */
[----:B------:R-:W-:Y:S01]  /*1e50*/  FFMA.FTZ R11, R90, UR10, -R11 ;  /* 0x0000000a5a0b7c23 */ /* 0x000fe2000801080b */
[----:B------:R-:W-:Y:S01]  /*1e60*/  FSEL R93, R108, -INF , P2 ;  /* 0xff8000006c5d7808 */ /* 0x000fe20001000000 */
[--C-:B-----5:R-:W-:Y:S01]  /*1e70*/  FFMA.FTZ R97, R97, UR10, -R18.reuse ;  /* 0x0000000a61617c23 */ /* 0x120fe20008010812 */
[----:B------:R-:W3:Y:S01]  /*1e80*/  SHFL.IDX PT, R90, R234, R2, 0x1f ;  /* 0x00001f02ea5a7589 */ /* 0x000ee200000e0000 */
[----:B------:R-:W-:Y:S01]  /*1e90*/  FFMA.FTZ R99, R99, UR10, -R18 ;  /* 0x0000000a63637c23 */ /* 0x000fe20008010812 */
[----:B------:R4:W-:Y:S01]  /*1ea0*/  MUFU.EX2 R21, R100 ;  /* 0x0000006400157308 */ /* 0x0009e20000000800 */
[--C-:B--2---:R-:W-:Y:S01]  /*1eb0*/  FFMA.FTZ R95, R88, UR10, -R23.reuse ;  /* 0x0000000a585f7c23 */ /* 0x104fe20008010817 */
[----:B------:R-:W-:Y:S01]  /*1ec0*/  FFMA.FTZ R88, R94, UR10, -R23 ;  /* 0x0000000a5e587c23 */ /* 0x000fe20008010817 */
[----:B-1----:R-:W-:Y:S01]  /*1ed0*/  FSEL R89, R104, -INF , P2 ;  /* 0xff80000068597808 */ /* 0x002fe20001000000 */
[----:B------:R-:W1:Y:S01]  /*1ee0*/  SHFL.IDX PT, R94, R234, R232, 0x1f ;  /* 0x00001fe8ea5e7589 */ /* 0x000e6200000e0000 */
[----:B------:R-:W-:Y:S01]  /*1ef0*/  FFMA.FTZ R12, R91, UR10, -R12 ;  /* 0x0000000a5b0c7c23 */ /* 0x000fe2000801080c */
[----:B------:R-:W-:-:S02]  /*1f00*/  FSEL R91, R106, -INF , P1 ;  /* 0xff8000006a5b7808 */ /* 0x000fc40000800000 */
[----:B------:R-:W-:Y:S01]  /*1f10*/  SHFL.IDX PT, R104, R234, R227, 0x1f ;  /* 0x00001fe3ea687589 */ /* 0x000fe200000e0000 */
[----:B------:R2:W-:Y:S01]  /*1f20*/  MUFU.EX2 R18, R97 ;  /* 0x0000006100127308 */ /* 0x0005e20000000800 */
[----:B------:R-:W-:Y:S02]  /*1f30*/  FSEL R103, R114, -INF , P1 ;  /* 0xff80000072677808 */ /* 0x000fe40000800000 */
[----:B----4-:R-:W4:Y:S01]  /*1f40*/  SHFL.IDX PT, R100, R234, R229, 0x1f ;  /* 0x00001fe5ea647589 */ /* 0x010f2200000e0000 */
[----:B------:R-:W-:Y:S02]  /*1f50*/  FSEL R115, R115, -INF , P1 ;  /* 0xff80000073737808 */ /* 0x000fe40000800000 */
[----:B------:R-:W-:Y:S01]  /*1f60*/  FSEL R92, R92, -INF , P2 ;  /* 0xff8000005c5c7808 */ /* 0x000fe20001000000 */
[----:B------:R-:W5:Y:S01]  /*1f70*/  SHFL.IDX PT, R106, R222, R2, 0x1f ;  /* 0x00001f02de6a7589 */ /* 0x000f6200000e0000 */
[----:B------:R1:W-:Y:S01]  /*1f80*/  MUFU.EX2 R20, R99 ;  /* 0x0000006300147308 */ /* 0x0003e20000000800 */
[----:B--2---:R-:W-:-:S02]  /*1f90*/  FSEL R97, R110, -INF , P1 ;  /* 0xff8000006e617808 */ /* 0x004fc40000800000 */
[----:B------:R-:W-:Y:S01]  /*1fa0*/  FFMA.FTZ R92, R92, UR10, -R13 ;  /* 0x0000000a5c5c7c23 */ /* 0x000fe2000801080d */
[----:B------:R-:W-:Y:S01]  /*1fb0*/  SHFL.IDX PT, R114, R222, R230, 0x1f ;  /* 0x00001fe6de727589 */ /* 0x000fe200000e0000 */
[----:B------:R-:W-:Y:S01]  /*1fc0*/  FSEL R119, R119, -INF , P1 ;  /* 0xff80000077777808 */ /* 0x000fe20000800000 */
[--C-:B---3--:R-:W-:Y:S01]  /*1fd0*/  FFMA.FTZ R89, R89, UR10, -R90.reuse ;  /* 0x0000000a59597c23 */ /* 0x108fe2000801085a */
[----:B------:R-:W-:Y:S01]  /*1fe0*/  FSEL R111, R111, -INF , P1 ;  /* 0xff8000006f6f7808 */ /* 0x000fe20000800000 */
[----:B------:R2:W-:Y:S01]  /*1ff0*/  MUFU.EX2 R23, R95 ;  /* 0x0000005f00177308 */ /* 0x0005e20000000800 */
[----:B-1----:R-:W-:Y:S01]  /*2000*/  FSEL R99, R113, -INF , P2 ;  /* 0xff80000071637808 */ /* 0x002fe20001000000 */
[----:B------:R-:W-:Y:S01]  /*2010*/  FFMA.FTZ R90, R91, UR10, -R90 ;  /* 0x0000000a5b5a7c23 */ /* 0x000fe2000801085a */
[--C-:B------:R-:W-:Y:S01]  /*2020*/  FFMA.FTZ R93, R93, UR10, -R94.reuse ;  /* 0x0000000a5d5d7c23 */ /* 0x100fe2000801085e */
[----:B------:R-:W-:Y:S01]  /*2030*/  FFMA.FTZ R94, R97, UR10, -R94 ;  /* 0x0000000a615e7c23 */ /* 0x000fe2000801085e */
[----:B------:R-:W-:Y:S01]  /*2040*/  FSEL R97, R112, -INF , P2 ;  /* 0xff80000070617808 */ /* 0x000fe20001000000 */
[----:B------:R-:W-:Y:S01]  /*2050*/  SHFL.IDX PT, R108, R222, R233, 0x1f ;  /* 0x00001fe9de6c7589 */ /* 0x000fe200000e0000 */
[----:B------:R-:W-:Y:S01]  /*2060*/  FSEL R102, R116, -INF , P2 ;  /* 0xff80000074667808 */ /* 0x000fe20001000000 */
[----:B------:R1:W-:Y:S01]  /*2070*/  MUFU.EX2 R13, R92 ;  /* 0x0000005c000d7308 */ /* 0x0003e20000000800 */
[----:B--2---:R-:W-:Y:S01]  /*2080*/  FSEL R95, R109, -INF , P2 ;  /* 0xff8000006d5f7808 */ /* 0x004fe20001000000 */
[----:B------:R-:W-:Y:S01]  /*2090*/  FFMA.FTZ R97, R97, UR10, -R98 ;  /* 0x0000000a61617c23 */ /* 0x000fe20008010862 */
[----:B----4-:R-:W-:Y:S01]  /*20a0*/  FFMA.FTZ R99, R99, UR10, -R100 ;  /* 0x0000000a63637c23 */ /* 0x010fe20008010864 */
[----:B------:R-:W-:Y:S01]  /*20b0*/  FFMA.FTZ R98, R103, UR10, -R98 ;  /* 0x0000000a67627c23 */ /* 0x000fe20008010862 */
[----:B------:R-:W-:Y:S01]  /*20c0*/  FFMA.FTZ R100, R115, UR10, -R100 ;  /* 0x0000000a73647c23 */ /* 0x000fe20008010864 */
[----:B------:R-:W2:Y:S01]  /*20d0*/  SHFL.IDX PT, R112, R222, R231, 0x1f ;  /* 0x00001fe7de707589 */ /* 0x000ea200000e0000 */
[----:B------:R-:W-:Y:S01]  /*20e0*/  FSEL R103, R117, -INF , P2 ;  /* 0xff80000075677808 */ /* 0x000fe20001000000 */
[----:B------:R-:W-:Y:S01]  /*20f0*/  FFMA.FTZ R95, R95, UR10, -R96 ;  /* 0x0000000a5f5f7c23 */ /* 0x000fe20008010860 */
[----:B------:R-:W-:Y:S01]  /*2100*/  FSEL R118, R118, -INF , P1 ;  /* 0xff80000076767808 */ /* 0x000fe20000800000 */
[----:B------:R-:W3:Y:S01]  /*2110*/  SHFL.IDX PT, R115, R222, R229, 0x1f ;  /* 0x00001fe5de737589 */ /* 0x000ee200000e0000 */
[----:B------:R-:W-:Y:S01]  /*2120*/  FSEL R91, R105, -INF , P2 ;  /* 0xff800000695b7808 */ /* 0x000fe20001000000 */
[--C-:B------:R-:W-:Y:S01]  /*2130*/  FFMA.FTZ R103, R103, UR10, -R104.reuse ;  /* 0x0000000a67677c23 */ /* 0x100fe20008010868 */
[----:B------:R-:W-:Y:S01]  /*2140*/  FFMA.FTZ R104, R119, UR10, -R104 ;  /* 0x0000000a77687c23 */ /* 0x000fe20008010868 */
[----:B-1----:R-:W1:Y:S01]  /*2150*/  SHFL.IDX PT, R92, R234, R233, 0x1f ;  /* 0x00001fe9ea5c7589 */ /* 0x002e6200000e0000 */
[----:B------:R-:W-:Y:S01]  /*2160*/  FFMA.FTZ R96, R111, UR10, -R96 ;  /* 0x0000000a6f607c23 */ /* 0x000fe20008010860 */
[----:B------:R-:W-:Y:S01]  /*2170*/  FSEL R105, R120, -INF , P2 ;  /* 0xff80000078697808 */ /* 0x000fe20001000000 */
[--C-:B------:R-:W-:Y:S01]  /*2180*/  FFMA.FTZ R102, R102, UR10, -R101.reuse ;  /* 0x0000000a66667c23 */ /* 0x100fe20008010865 */
[----:B------:R-:W4:Y:S01]  /*2190*/  SHFL.IDX PT, R119, R222, R228, 0x1f ;  /* 0x00001fe4de777589 */ /* 0x000f2200000e0000 */
[----:B------:R-:W-:Y:S01]  /*21a0*/  FSEL R111, R122, -INF , P1 ;  /* 0xff8000007a6f7808 */ /* 0x000fe20000800000 */
[----:B------:R-:W-:Y:S01]  /*21b0*/  FFMA.FTZ R101, R118, UR10, -R101 ;  /* 0x0000000a76657c23 */ /* 0x000fe20008010865 */
[----:B------:R-:W-:Y:S01]  /*21c0*/  FSEL R110, R124, -INF , P2 ;  /* 0xff8000007c6e7808 */ /* 0x000fe20001000000 */
[--C-:B-----5:R-:W-:Y:S01]  /*21d0*/  FFMA.FTZ R105, R105, UR10, -R106.reuse ;  /* 0x0000000a69697c23 */ /* 0x120fe2000801086a */
[----:B------:R-:W5:Y:S01]  /*21e0*/  SHFL.IDX PT, R124, R216, R232, 0x1f ;  /* 0x00001fe8d87c7589 */ /* 0x000f6200000e0000 */
[----:B------:R-:W-:Y:S01]  /*21f0*/  FSEL R118, R131, -INF , P1 ;  /* 0xff80000083767808 */ /* 0x000fe20000800000 */
[----:B------:R-:W-:Y:S01]  /*2200*/  FFMA.FTZ R106, R111, UR10, -R106 ;  /* 0x0000000a6f6a7c23 */ /* 0x000fe2000801086a */
[----:B------:R-:W-:Y:S01]  /*2210*/  FSEL R111, R125, -INF , P2 ;  /* 0xff8000007d6f7808 */ /* 0x000fe20001000000 */
[----:B------:R-:W5:Y:S01]  /*2220*/  SHFL.IDX PT, R131, R216, R233, 0x1f ;  /* 0x00001fe9d8837589 */ /* 0x000f6200000e0000 */
[----:B------:R-:W-:Y:S01]  /*2230*/  FSEL R127, R127, -INF , P1 ;  /* 0xff8000007f7f7808 */ /* 0x000fe20000800000 */
[----:B------:R-:W-:Y:S01]  /*2240*/  MUFU.EX2 R11, R11 ;  /* 0x0000000b000b7308 */ /* 0x000fe20000000800 */
[----:B------:R-:W-:Y:S01]  /*2250*/  FSEL R113, R128, -INF , P2 ;  /* 0xff80000080717808 */ /* 0x000fe20001000000 */
[--C-:B--2---:R-:W-:Y:S01]  /*2260*/  FFMA.FTZ R111, R111, UR10, -R112.reuse ;  /* 0x0000000a6f6f7c23 */ /* 0x104fe20008010870 */
[----:B------:R-:W-:Y:S01]  /*2270*/  FSEL R116, R129, -INF , P2 ;  /* 0xff80000081747808 */ /* 0x000fe20001000000 */
[----:B------:R-:W-:Y:S01]  /*2280*/  FFMA.FTZ R112, R127, UR10, -R112 ;  /* 0x0000000a7f707c23 */ /* 0x000fe20008010870 */
[----:B------:R-:W-:Y:S01]  /*2290*/  FSEL R117, R130, -INF , P1 ;  /* 0xff80000082757808 */ /* 0x000fe20000800000 */
[--C-:B------:R-:W-:Y:S01]  /*22a0*/  FFMA.FTZ R113, R113, UR10, -R114.reuse ;  /* 0x0000000a71717c23 */ /* 0x100fe20008010872 */
[----:B------:R-:W2:Y:S01]  /*22b0*/  SHFL.IDX PT, R109, R222, R232, 0x1f ;  /* 0x00001fe8de6d7589 */ /* 0x000ea200000e0000 */
[--C-:B---3--:R-:W-:Y:S01]  /*22c0*/  FFMA.FTZ R116, R116, UR10, -R115.reuse ;  /* 0x0000000a74747c23 */ /* 0x108fe20008010873 */
[----:B------:R-:W-:Y:S01]  /*22d0*/  FFMA.FTZ R115, R118, UR10, -R115 ;  /* 0x0000000a76737c23 */ /* 0x000fe20008010873 */
[----:B------:R-:W-:Y:S01]  /*22e0*/  FFMA.FTZ R114, R117, UR10, -R114 ;  /* 0x0000000a75727c23 */ /* 0x000fe20008010872 */
[----:B------:R-:W3:Y:S01]  /*22f0*/  SHFL.IDX PT, R127, R216, R231, 0x1f ;  /* 0x00001fe7d87f7589 */ /* 0x000ee200000e0000 */
[----:B------:R-:W-:Y:S01]  /*2300*/  FSEL R107, R107, -INF , P1 ;  /* 0xff8000006b6b7808 */ /* 0x000fe20000800000 */
[--C-:B-1----:R-:W-:Y:S01]  /*2310*/  FFMA.FTZ R91, R91, UR10, -R92.reuse ;  /* 0x0000000a5b5b7c23 */ /* 0x102fe2000801085c */
[----:B------:R-:W-:Y:S01]  /*2320*/  FSEL R117, R132, -INF , P2 ;  /* 0xff80000084757808 */ /* 0x000fe20001000000 */
[----:B------:R-:W1:Y:S01]  /*2330*/  SHFL.IDX PT, R122, R222, R227, 0x1f ;  /* 0x00001fe3de7a7589 */ /* 0x000e6200000e0000 */
[----:B------:R-:W-:Y:S01]  /*2340*/  FSEL R118, R134, -INF , P1 ;  /* 0xff80000086767808 */ /* 0x000fe20000800000 */
[----:B------:R-:W-:Y:S01]  /*2350*/  FFMA.FTZ R92, R107, UR10, -R92 ;  /* 0x0000000a6b5c7c23 */ /* 0x000fe2000801085c */
[----:B------:R-:W-:Y:S01]  /*2360*/  FSEL R107, R121, -INF , P2 ;  /* 0xff800000796b7808 */ /* 0x000fe20001000000 */
[----:B----4-:R-:W-:Y:S01]  /*2370*/  FFMA.FTZ R117, R117, UR10, -R119 ;  /* 0x0000000a75757c23 */ /* 0x010fe20008010877 */
[----:B------:R-:W4:Y:S01]  /*2380*/  SHFL.IDX PT, R129, R216, R229, 0x1f ;  /* 0x00001fe5d8817589 */ /* 0x000f2200000e0000 */
[----:B------:R-:W-:-:S02]  /*2390*/  WARPGROUP.DEPBAR.LE gsb0, 0x0 ;  /* 0x00008000000079c5 */ /* 0x000fc40000010000 */
[----:B------:R-:W-:Y:S01]  /*23a0*/  WARPGROUP.ARRIVE ;  /* 0x00000000000079c5 */ /* 0x000fe20000000000 */
[----:B------:R-:W-:Y:S01]  /*23b0*/  FFMA.FTZ R118, R118, UR10, -R119 ;  /* 0x0000000a76767c23 */ /* 0x000fe20008010877 */
[----:B------:R-:W-:Y:S01]  /*23c0*/  FSEL R119, R140, -INF , P2 ;  /* 0xff8000008c777808 */ /* 0x000fe20001000000 */
[----:B------:R-:W-:Y:S01]  /*23d0*/  FFMA.FTZ R107, R107, UR10, -R108 ;  /* 0x0000000a6b6b7c23 */ /* 0x000fe2000801086c */
[----:B------:R-:W-:Y:S01]  /*23e0*/  FSEL R123, R123, -INF , P1 ;  /* 0xff8000007b7b7808 */ /* 0x000fe20000800000 */
[----:B------:R-:W-:Y:S01]  /*23f0*/  SHFL.IDX PT, R134, R216, R230, 0x1f ;  /* 0x00001fe6d8867589 */ /* 0x000fe200000e0000 */
[----:B------:R-:W-:Y:S01]  /*2400*/  HGMMA.64x128x16.F32 R24, gdesc[UR4], R24, gsb0 ;  /* 0x01e00000041879f0 */ /* 0x000fe20008000818 */
[----:B------:R-:W-:Y:S01]  /*2410*/  UIADD3 UR6, UR8, 0x4, URZ ;  /* 0x0000000408067890 */ /* 0x000fe2000fffe03f */
[----:B------:R-:W-:Y:S01]  /*2420*/  FSEL R132, R137, -INF , P2 ;  /* 0xff80000089847808 */ /* 0x000fe20001000000 */
[----:B------:R-:W-:Y:S01]  /*2430*/  UIADD3 UR4, UR9, 0x4, URZ ;  /* 0x0000000409047890 */ /* 0x000fe2000fffe03f */
[----:B------:R-:W-:Y:S01]  /*2440*/  FSEL R120, R139, -INF , P1 ;  /* 0xff8000008b787808 */ /* 0x000fe20000800000 */
[----:B------:R-:W-:Y:S01]  /*2450*/  UMOV UR7, 0x40000040 ;  /* 0x4000004000077882 */ /* 0x000fe20000000000 */
[----:B------:R-:W-:Y:S01]  /*2460*/  UMOV UR5, 0x40000040 ;  /* 0x4000004000057882 */ /* 0x000fe20000000000 */
[----:B-----5:R-:W-:Y:S01]  /*2470*/  FFMA.FTZ R128, R119, UR10, -R124 ;  /* 0x0000000a77807c23 */ /* 0x020fe2000801087c */
[----:B------:R-:W-:Y:S01]  /*2480*/  FFMA.FTZ R108, R123, UR10, -R108 ;  /* 0x0000000a7b6c7c23 */ /* 0x000fe2000801086c */
[----:B------:R-:W5:Y:S01]  /*2490*/  SHFL.IDX PT, R119, R216, R227, 0x1f ;  /* 0x00001fe3d8777589 */ /* 0x000f6200000e0000 */
[--C-:B------:R-:W-:Y:S01]  /*24a0*/  FFMA.FTZ R132, R132, UR10, -R131.reuse ;  /* 0x0000000a84847c23 */ /* 0x100fe20008010883 */
[----:B------:R-:W-:Y:S01]  /*24b0*/  FFMA.FTZ R131, R120, UR10, -R131 ;  /* 0x0000000a78837c23 */ /* 0x000fe20008010883 */
[----:B------:R-:W-:Y:S01]  /*24c0*/  FSEL R130, R141, -INF , P2 ;  /* 0xff8000008d827808 */ /* 0x000fe20001000000 */
[----:B------:R-:W5:Y:S01]  /*24d0*/  SHFL.IDX PT, R123, R216, R2, 0x1f ;  /* 0x00001f02d87b7589 */ /* 0x000f6200000e0000 */
[----:B------:R-:W-:Y:S01]  /*24e0*/  FSEL R120, R143, -INF , P1 ;  /* 0xff8000008f787808 */ /* 0x000fe20000800000 */
[----:B--2---:R-:W-:Y:S01]  /*24f0*/  FFMA.FTZ R110, R110, UR10, -R109 ;  /* 0x0000000a6e6e7c23 */ /* 0x004fe2000801086d */
[----:B------:R-:W-:Y:S01]  /*2500*/  FSEL R126, R126, -INF , P1 ;  /* 0xff8000007e7e7808 */ /* 0x000fe20000800000 */
[--C-:B---3--:R-:W-:Y:S01]  /*2510*/  FFMA.FTZ R130, R130, UR10, -R127.reuse ;  /* 0x0000000a82827c23 */ /* 0x108fe2000801087f */
[----:B------:R-:W-:Y:S01]  /*2520*/  FSEL R133, R133, -INF , P2 ;  /* 0xff80000085857808 */ /* 0x000fe20001000000 */
[----:B------:R-:W-:Y:S01]  /*2530*/  FFMA.FTZ R127, R120, UR10, -R127 ;  /* 0x0000000a787f7c23 */ /* 0x000fe2000801087f */
[----:B------:R-:W-:Y:S01]  /*2540*/  FSEL R120, R145, -INF , P2 ;  /* 0xff80000091787808 */ /* 0x000fe20001000000 */
[----:B------:R-:W-:Y:S01]  /*2550*/  FFMA.FTZ R109, R126, UR10, -R109 ;  /* 0x0000000a7e6d7c23 */ /* 0x000fe2000801086d */
[----:B------:R-:W-:Y:S01]  /*2560*/  FSEL R126, R136, -INF , P2 ;  /* 0xff800000887e7808 */ /* 0x000fe20001000000 */
[--C-:B-1----:R-:W-:Y:S01]  /*2570*/  FFMA.FTZ R222, R133, UR10, -R122.reuse ;  /* 0x0000000a85de7c23 */ /* 0x102fe2000801087a */
[----:B------:R-:W-:Y:S01]  /*2580*/  FSEL R136, R147, -INF , P1 ;  /* 0xff80000093887808 */ /* 0x000fe20000800000 */
[--C-:B----4-:R-:W-:Y:S01]  /*2590*/  FFMA.FTZ R133, R120, UR10, -R129.reuse ;  /* 0x0000000a78857c23 */ /* 0x110fe20008010881 */
[----:B------:R-:W-:Y:S01]  /*25a0*/  FSEL R120, R149, -INF , P2 ;  /* 0xff80000095787808 */ /* 0x000fe20001000000 */
[----:B------:R-:W-:Y:S01]  /*25b0*/  MUFU.EX2 R12, R12 ;  /* 0x0000000c000c7308 */ /* 0x000fe20000000800 */
[----:B------:R-:W-:Y:S01]  /*25c0*/  FSEL R138, R138, -INF , P1 ;  /* 0xff8000008a8a7808 */ /* 0x000fe20000800000 */
[----:B------:R-:W-:Y:S01]  /*25d0*/  FFMA.FTZ R129, R136, UR10, -R129 ;  /* 0x0000000a88817c23 */ /* 0x000fe20008010881 */
[----:B------:R-:W-:Y:S01]  /*25e0*/  FSEL R136, R151, -INF , P1 ;  /* 0xff80000097887808 */ /* 0x000fe20000800000 */
[----:B------:R-:W-:Y:S01]  /*25f0*/  VIADD R234, R225, 0x20c00 ;  /* 0x00020c00e1ea7836 */ /* 0x000fe20000000000 */
[----:B------:R-:W-:Y:S01]  /*2600*/  FSEL R135, R135, -INF , P1 ;  /* 0xff80000087877808 */ /* 0x000fe20000800000 */
[--C-:B-----5:R-:W-:Y:S01]  /*2610*/  FFMA.FTZ R120, R120, UR10, -R119.reuse ;  /* 0x0000000a78787c23 */ /* 0x120fe20008010877 */
[----:B------:R-:W-:Y:S01]  /*2620*/  FSEL R121, R142, -INF , P1 ;  /* 0xff8000008e797808 */ /* 0x000fe20000800000 */
[----:B------:R-:W-:Y:S01]  /*2630*/  FFMA.FTZ R119, R136, UR10, -R119 ;  /* 0x0000000a88777c23 */ /* 0x000fe20008010877 */
[----:B------:R-:W-:Y:S01]  /*2640*/  FSEL R125, R146, -INF , P1 ;  /* 0xff800000927d7808 */ /* 0x000fe20000800000 */
[--C-:B------:R-:W-:Y:S01]  /*2650*/  FFMA.FTZ R126, R126, UR10, -R123.reuse ;  /* 0x0000000a7e7e7c23 */ /* 0x100fe2000801087b */
[----:B------:R-:W-:Y:S01]  /*2660*/  FFMA.FTZ R123, R138, UR10, -R123 ;  /* 0x0000000a8a7b7c23 */ /* 0x000fe2000801087b */
[----:B------:R-:W-:Y:S01]  /*2670*/  FFMA.FTZ R122, R135, UR10, -R122 ;  /* 0x0000000a877a7c23 */ /* 0x000fe2000801087a */
[----:B------:R-:W-:Y:S01]  /*2680*/  FFMA.FTZ R124, R121, UR10, -R124 ;  /* 0x0000000a797c7c23 */ /* 0x000fe2000801087c */
[----:B------:R-:W-:Y:S01]  /*2690*/  FSEL R135, R144, -INF , P2 ;  /* 0xff80000090877808 */ /* 0x000fe20001000000 */
[----:B------:R-:W1:Y:S01]  /*26a0*/  SHFL.IDX PT, R121, R216, R228, 0x1f ;  /* 0x00001fe4d8797589 */ /* 0x000e6200000e0000 */
[----:B------:R-:W-:Y:S01]  /*26b0*/  FSEL R148, R148, -INF , P2 ;  /* 0xff80000094947808 */ /* 0x000fe20001000000 */
[----:B------:R-:W-:Y:S01]  /*26c0*/  MUFU.EX2 R22, R22 ;  /* 0x0000001600167308 */ /* 0x000fe20000000800 */
[----:B------:R-:W-:Y:S01]  /*26d0*/  FSEL R150, R150, -INF , P1 ;  /* 0xff80000096967808 */ /* 0x000fe20000800000 */
[--C-:B------:R-:W-:Y:S01]  /*26e0*/  FFMA.FTZ R135, R135, UR10, -R134.reuse ;  /* 0x0000000a87877c23 */ /* 0x100fe20008010886 */
[----:B------:R-:W-:-:S05]  /*26f0*/  FFMA.FTZ R134, R125, UR10, -R134 ;  /* 0x0000000a7d867c23 */ /* 0x000fca0008010886 */
[----:B------:R-:W-:Y:S08]  /*2700*/  MUFU.EX2 R88, R88 ;  /* 0x0000005800587308 */ /* 0x000ff00000000800 */
[----:B------:R-:W2:Y:S01]  /*2710*/  MUFU.EX2 R14, R14 ;  /* 0x0000000e000e7308 */ /* 0x000ea20000000800 */
[--C-:B-1----:R-:W-:Y:S01]  /*2720*/  FFMA.FTZ R125, R148, UR10, -R121.reuse ;  /* 0x0000000a947d7c23 */ /* 0x102fe20008010879 */
[----:B------:R-:W-:-:S06]  /*2730*/  FFMA.FTZ R121, R150, UR10, -R121 ;  /* 0x0000000a96797c23 */ /* 0x000fcc0008010879 */
[----:B------:R-:W-:Y:S08]  /*2740*/  MUFU.EX2 R17, R17 ;  /* 0x0000001100117308 */ /* 0x000ff00000000800 */
[----:B------:R-:W1:Y:S08]  /*2750*/  MUFU.EX2 R89, R89 ;  /* 0x0000005900597308 */ /* 0x000e700000000800 */
[----:B------:R-:W-:Y:S08]  /*2760*/  MUFU.EX2 R90, R90 ;  /* 0x0000005a005a7308 */ /* 0x000ff00000000800 */
[----:B------:R-:W3:Y:S08]  /*2770*/  MUFU.EX2 R91, R91 ;  /* 0x0000005b005b7308 */ /* 0x000ef00000000800 */
[----:B------:R-:W4:Y:S08]  /*2780*/  MUFU.EX2 R92, R92 ;  /* 0x0000005c005c7308 */ /* 0x000f300000000800 */
[----:B------:R-:W5:Y:S08]  /*2790*/  MUFU.EX2 R110, R110 ;  /* 0x0000006e006e7308 */ /* 0x000f700000000800 */
[----:B------:R-:W5:Y:S08]  /*27a0*/  MUFU.EX2 R109, R109 ;  /* 0x0000006d006d7308 */ /* 0x000f700000000800 */
[----:B------:R-:W-:Y:S08]  /*27b0*/  MUFU.EX2 R111, R111 ;  /* 0x0000006f006f7308 */ /* 0x000ff00000000800 */
[----:B------:R-:W-:Y:S01]  /*27c0*/  MUFU.EX2 R112, R112 ;  /* 0x0000007000707308 */ /* 0x000fe20000000800 */
[----:B------:R-:W-:-:S02]  /*27d0*/  WARPGROUP.DEPBAR.LE gsb0, 0x0 ;  /* 0x00008000000079c5 */ /* 0x000fc40000010000 */
[----:B------:R-:W-:-:S05]  /*27e0*/  WARPGROUP.ARRIVE ;  /* 0x00000000000079c5 */ /* 0x000fca0000000000 */
[----:B------:R-:W-:Y:S01]  /*27f0*/  MUFU.EX2 R113, R113 ;  /* 0x0000007100717308 */ /* 0x000fe20000000800 */
[----:B------:R-:W-:Y:S01]  /*2800*/  HGMMA.64x128x16.F32 R24, gdesc[UR4], R24, gsb0 ;  /* 0x01e00000041879f0 */ /* 0x000fe20008000818 */
[----:B------:R-:W-:Y:S02]  /*2810*/  UIADD3 UR6, UR8, 0x6, URZ ;  /* 0x0000000608067890 */ /* 0x000fe4000fffe03f */
[----:B------:R-:W-:Y:S01]  /*2820*/  UIADD3 UR4, UR9, 0x6, URZ ;  /* 0x0000000609047890 */ /* 0x000fe2000fffe03f */
[----:B------:R-:W-:Y:S01]  /*2830*/  UMOV UR7, 0x40000040 ;  /* 0x4000004000077882 */ /* 0x000fe20000000000 */
[----:B------:R-:W-:Y:S02]  /*2840*/  UMOV UR5, 0x40000040 ;  /* 0x4000004000057882 */ /* 0x000fe40000000000 */
[----:B------:R-:W-:Y:S08]  /*2850*/  MUFU.EX2 R116, R116 ;  /* 0x0000007400747308 */ /* 0x000ff00000000800 */
[----:B------:R-:W5:Y:S08]  /*2860*/  MUFU.EX2 R19, R19 ;  /* 0x0000001300137308 */ /* 0x000f700000000800 */
        /* <DEDUP_REMOVED lines=14> */
[----:B------:R-:W-:-:S02]  /*2950*/  WARPGROUP.DEPBAR.LE gsb0, 0x0 ;  /* 0x00008000000079c5 */ /* 0x000fc40000010000 */
[----:B------:R-:W-:-:S05]  /*2960*/  WARPGROUP.ARRIVE ;  /* 0x00000000000079c5 */ /* 0x000fca0000000000 */
[----:B------:R-:W-:Y:S01]  /*2970*/  MUFU.EX2 R102, R102 ;  /* 0x0000006600667308 */ /* 0x000fe20000000800 */
[----:B------:R-:W-:Y:S01]  /*2980*/  HGMMA.64x128x16.F32 R24, gdesc[UR4], R24, gsb0 ;  /* 0x01e00000041879f0 */ /* 0x000fe20008000818 */
[----:B------:R-:W-:Y:S01]  /*2990*/  R2UR UR4, R218 ;  /* 0x00000000da0472ca */ /* 0x000fe200000e0000 */
[----:B------:R-:W-:-:S05]  /*29a0*/  UMOV UR7, 0x40000040 ;  /* 0x4000004000077882 */ /* 0x000fca0000000000 */
[----:B------:R-:W-:Y:S01]  /*29b0*/  MUFU.EX2 R101, R101 ;  /* 0x0000006500657308 */ /* 0x000fe20000000800 */
[----:B------:R-:W-:-:S07]  /*29c0*/  R2UR UR5, R225 ;  /* 0x00000000e10572ca */ /* 0x000fce00000e0000 */
[----:B------:R-:W-:Y:S01]  /*29d0*/  MUFU.EX2 R103, R103 ;  /* 0x0000006700677308 */ /* 0x000fe20000000800 */
[----:B------:R-:W-:-:S05]  /*29e0*/  UMOV UR6, UR4 ;  /* 0x0000000400067c82 */ /* 0x000fca0008000000 */
[----:B------:R-:W-:Y:S02]  /*29f0*/  USHF.R.U32.HI UR5, URZ, 0x4, UR5 ;  /* 0x000000043f057899 */ /* 0x000fe40008011605 */
[----:B------:R-:W-:Y:S02]  /*2a00*/  MUFU.EX2 R104, R104 ;  /* 0x0000006800687308 */ /* 0x000fe40000000800 */
[----:B------:R-:W-:-:S03]  /*2a10*/  ULOP3.LUT UR9, UR5, 0x3fff, URZ, 0xc0, !UPT ;  /* 0x00003fff05097892 */ /* 0x000fc6000f8ec03f */
[----:B------:R-:W-:-:S03]  /*2a20*/  UMOV UR5, 0x40000040 ;  /* 0x4000004000057882 */ /* 0x000fc60000000000 */
        /* <DEDUP_REMOVED lines=11> */
[----:B------:R-:W2:Y:S04]  /*2ae0*/  LDS R217, [R217+0x400] ;  /* 0x00040000d9d97984 */ /* 0x000ea80000000800 */
[----:B------:R-:W-:Y:S04]  /*2af0*/  LDS R221, [R221+0x400] ;  /* 0x00040000dddd7984 */ /* 0x000fe80000000800 */
[----:B------:R-:W-:Y:S04]  /*2b00*/  LDS R220, [R220+0x400] ;  /* 0x00040000dcdc7984 */ /* 0x000fe80000000800 */
[----:B------:R-:W-:Y:S04]  /*2b10*/  LDS R219, [R219+0x400] ;  /* 0x00040000dbdb7984 */ /* 0x000fe80000000800 */
[----:B--2---:R-:W2:Y:S04]  /*2b20*/  SHFL.IDX PT, R137, R217, R233, 0x1f ;  /* 0x00001fe9d9897589 */ /* 0x004ea800000e0000 */
[----:B------:R-:W1:Y:S04]  /*2b30*/  SHFL.IDX PT, R141, R217, R232, 0x1f ;  /* 0x00001fe8d98d7589 */ /* 0x000e6800000e0000 */
[----:B------:R-:W3:Y:S04]  /*2b40*/  SHFL.IDX PT, R143, R217, R229, 0x1f ;  /* 0x00001fe5d98f7589 */ /* 0x000ee800000e0000 */
[----:B------:R-:W4:Y:S04]  /*2b50*/  SHFL.IDX PT, R139, R217, R231, 0x1f ;  /* 0x00001fe7d98b7589 */ /* 0x000f2800000e0000 */
[----:B------:R-:W5:Y:S04]  /*2b60*/  SHFL.IDX PT, R140, R217, R230, 0x1f ;  /* 0x00001fe6d98c7589 */ /* 0x000f6800000e0000 */
[----:B------:R-:W5:Y:S01]  /*2b70*/  SHFL.IDX PT, R145, R217, R228, 0x1f ;  /* 0x00001fe4d9917589 */ /* 0x000f6200000e0000 */
[--C-:B--2---:R-:W-:Y:S01]  /*2b80*/  FADD.FTZ R136, R25, -R137.reuse ;  /* 0x8000008919887221 */ /* 0x104fe20000010000 */
[----:B------:R-:W-:-:S02]  /*2b90*/  FADD.FTZ R137, R27, -R137 ;  /* 0x800000891b897221 */ /* 0x000fc40000010000 */
[----:B------:R-:W2:Y:S01]  /*2ba0*/  SHFL.IDX PT, R147, R217, R2, 0x1f ;  /* 0x00001f02d9937589 */ /* 0x000ea200000e0000 */
[--C-:B-1----:R-:W-:Y:S01]  /*2bb0*/  FADD.FTZ R138, R28, -R141.reuse ;  /* 0x8000008d1c8a7221 */ /* 0x102fe20000010000 */
[----:B------:R-:W-:Y:S02]  /*2bc0*/  FADD.FTZ R25, R30, -R141 ;  /* 0x8000008d1e197221 */ /* 0x000fe40000010000 */
[----:B------:R-:W1:Y:S01]  /*2bd0*/  SHFL.IDX PT, R217, R217, R227, 0x1f ;  /* 0x00001fe3d9d97589 */ /* 0x000e6200000e0000 */
[----:B------:R-:W-:Y:S01]  /*2be0*/  MUFU.EX2 R30, R126 ;  /* 0x0000007e001e7308 */ /* 0x000fe20000000800 */
[--C-:B---3--:R-:W-:Y:S01]  /*2bf0*/  FADD.FTZ R141, R33, -R143.reuse ;  /* 0x8000008f218d7221 */ /* 0x108fe20000010000 */
[----:B------:R-:W-:Y:S01]  /*2c00*/  FADD.FTZ R143, R35, -R143 ;  /* 0x8000008f238f7221 */ /* 0x000fe20000010000 */
[----:B------:R-:W3:Y:S01]  /*2c10*/  SHFL.IDX PT, R33, R221, R230, 0x1f ;  /* 0x00001fe6dd217589 */ /* 0x000ee200000e0000 */
[----:B------:R-:W-:Y:S01]  /*2c20*/  FMUL.FTZ R25, R14, R25 ;  /* 0x000000190e197220 */ /* 0x000fe20000410000 */
[--C-:B----4-:R-:W-:Y:S01]  /*2c30*/  FADD.FTZ R142, R29, -R139.reuse ;  /* 0x8000008b1d8e7221 */ /* 0x110fe20000010000 */
[----:B------:R-:W-:Y:S01]  /*2c40*/  FADD.FTZ R27, R31, -R139 ;  /* 0x8000008b1f1b7221 */ /* 0x000fe20000010000 */
[----:B------:R-:W4:Y:S01]  /*2c50*/  SHFL.IDX PT, R146, R221, R2, 0x1f ;  /* 0x00001f02dd927589 */ /* 0x000f2200000e0000 */
[----:B------:R2:W-:Y:S01]  /*2c60*/  MUFU.EX2 R29, R122 ;  /* 0x0000007a001d7308 */ /* 0x0005e20000000800 */
[--C-:B-----5:R-:W-:Y:S01]  /*2c70*/  FADD.FTZ R139, R32, -R140.reuse ;  /* 0x8000008c208b7221 */ /* 0x120fe20000010000 */
[----:B------:R-:W-:Y:S01]  /*2c80*/  FADD.FTZ R140, R34, -R140 ;  /* 0x8000008c228c7221 */ /* 0x000fe20000010000 */
[----:B------:R-:W5:Y:S01]  /*2c90*/  SHFL.IDX PT, R32, R221, R233, 0x1f ;  /* 0x00001fe9dd207589 */ /* 0x000f6200000e0000 */
[----:B------:R-:W-:Y:S01]  /*2ca0*/  FMUL.FTZ R141, R18, R141 ;  /* 0x0000008d128d7220 */ /* 0x000fe20000410000 */
[--C-:B------:R-:W-:Y:S01]  /*2cb0*/  FADD.FTZ R144, R36, -R145.reuse ;  /* 0x8000009124907221 */ /* 0x100fe20000010000 */
[----:B------:R-:W-:Y:S01]  /*2cc0*/  FADD.FTZ R38, R38, -R145 ;  /* 0x8000009126267221 */ /* 0x000fe20000010000 */
[----:B------:R-:W5:Y:S01]  /*2cd0*/  SHFL.IDX PT, R34, R221, R228, 0x1f ;  /* 0x00001fe4dd227589 */ /* 0x000f6200000e0000 */
[----:B------:R-:W-:Y:S02]  /*2ce0*/  MUFU.EX2 R31, R123 ;  /* 0x0000007b001f7308 */ /* 0x000fe40000000800 */
[----:B------:R-:W-:Y:S01]  /*2cf0*/  FMUL.FTZ R38, R22, R38 ;  /* 0x0000002616267220 */ /* 0x000fe20000410000 */
[----:B--2---:R-:W2:Y:S01]  /*2d00*/  SHFL.IDX PT, R122, R221, R232, 0x1f ;  /* 0x00001fe8dd7a7589 */ /* 0x004ea200000e0000 */
[--C-:B------:R-:W-:Y:S01]  /*2d10*/  FADD.FTZ R24, R24, -R147.reuse ;  /* 0x8000009318187221 */ /* 0x100fe20000010000 */
[----:B------:R-:W-:-:S02]  /*2d20*/  FADD.FTZ R26, R26, -R147 ;  /* 0x800000931a1a7221 */ /* 0x000fc40000010000 */
[----:B------:R-:W2:Y:S01]  /*2d30*/  SHFL.IDX PT, R35, R221, R229, 0x1f ;  /* 0x00001fe5dd237589 */ /* 0x000ea200000e0000 */
[--C-:B-1----:R-:W-:Y:S01]  /*2d40*/  FADD.FTZ R37, R37, -R217.reuse ;  /* 0x800000d925257221 */ /* 0x102fe20000010000 */
[----:B------:R-:W-:Y:S01]  /*2d50*/  FADD.FTZ R39, R39, -R217 ;  /* 0x800000d927277221 */ /* 0x000fe20000010000 */
[----:B------:R-:W1:Y:S01]  /*2d60*/  MUFU.EX2 R28, R222 ;  /* 0x000000de001c7308 */ /* 0x000e620000000800 */
        /* <DEDUP_REMOVED lines=15> */
[----:B------:R5:W-:Y:S01]  /*2e60*/  MUFU.EX2 R34, R128 ;  /* 0x0000008000227308 */ /* 0x000be20000000800 */
[--C-:B--2---:R-:W-:Y:S01]  /*2e70*/  FADD.FTZ R44, R44, -R122.reuse ;  /* 0x8000007a2c2c7221 */ /* 0x104fe20000010000 */
[----:B------:R-:W-:Y:S01]  /*2e80*/  FADD.FTZ R46, R46, -R122 ;  /* 0x8000007a2e2e7221 */ /* 0x000fe20000010000 */
[----:B-1----:R-:W-:Y:S01]  /*2e90*/  SHFL.IDX PT, R131, R220, R227, 0x1f ;  /* 0x00001fe3dc837589 */ /* 0x002fe200000e0000 */
[----:B------:R-:W-:Y:S01]  /*2ea0*/  FMUL.FTZ R40, R89, R40 ;  /* 0x0000002859287220 */ /* 0x000fe20000410000 */
[--C-:B------:R-:W-:Y:S01]  /*2eb0*/  FADD.FTZ R49, R49, -R35.reuse ;  /* 0x8000002331317221 */ /* 0x100fe20000010000 */
[----:B------:R-:W-:Y:S01]  /*2ec0*/  FADD.FTZ R51, R51, -R35 ;  /* 0x8000002333337221 */ /* 0x000fe20000010000 */
[----:B------:R-:W1:Y:S01]  /*2ed0*/  SHFL.IDX PT, R122, R219, R229, 0x1f ;  /* 0x00001fe5db7a7589 */ /* 0x000e6200000e0000 */
[----:B------:R2:W2:Y:S01]  /*2ee0*/  MUFU.EX2 R32, R132 ;  /* 0x0000008400207308 */ /* 0x0004a20000000800 */
[----:B------:R-:W-:Y:S01]  /*2ef0*/  FMUL.FTZ R41, R91, R41 ;  /* 0x000000295b297220 */ /* 0x000fe20000410000 */
[----:B------:R-:W-:Y:S01]  /*2f00*/  FMUL.FTZ R42, R90, R42 ;  /* 0x0000002a5a2a7220 */ /* 0x000fe20000410000 */
[----:B------:R-:W2:Y:S01]  /*2f10*/  SHFL.IDX PT, R151, R219, R231, 0x1f ;  /* 0x00001fe7db977589 */ /* 0x000ea200000e0000 */
[--C-:B---3--:R-:W-:Y:S01]  /*2f20*/  FADD.FTZ R60, R60, -R216.reuse ;  /* 0x800000d83c3c7221 */ /* 0x108fe20000010000 */
[----:B------:R-:W-:Y:S01]  /*2f30*/  FADD.FTZ R62, R62, -R216 ;  /* 0x800000d83e3e7221 */ /* 0x000fe20000010000 */
[----:B------:R-:W-:Y:S01]  /*2f40*/  FMUL.FTZ R43, R92, R43 ;  /* 0x0000002b5c2b7220 */ /* 0x000fe20000410000 */
[----:B------:R-:W3:Y:S01]  /*2f50*/  SHFL.IDX PT, R148, R219, R230, 0x1f ;  /* 0x00001fe6db947589 */ /* 0x000ee200000e0000 */
[----:B------:R3:W3:Y:S01]  /*2f60*/  MUFU.EX2 R35, R124 ;  /* 0x0000007c00237308 */ /* 0x0006e20000000800 */
[--C-:B----4-:R-:W-:Y:S01]  /*2f70*/  FADD.FTZ R216, R81, -R145.reuse ;  /* 0x8000009151d87221 */ /* 0x110fe20000010000 */
[----:B------:R-:W-:Y:S01]  /*2f80*/  FADD.FTZ R145, R83, -R145 ;  /* 0x8000009153917221 */ /* 0x000fe20000010000 */
[----:B------:R-:W4:Y:S01]  /*2f90*/  SHFL.IDX PT, R126, R219, R228, 0x1f ;  /* 0x00001fe4db7e7589 */ /* 0x000f2200000e0000 */
[--C-:B-----5:R-:W-:Y:S01]  /*2fa0*/  FADD.FTZ R45, R45, -R36.reuse ;  /* 0x800000242d2d7221 */ /* 0x120fe20000010000 */
[----:B------:R-:W-:Y:S01]  /*2fb0*/  FADD.FTZ R47, R47, -R36 ;  /* 0x800000242f2f7221 */ /* 0x000fe20000010000 */
[----:B------:R-:W-:Y:S01]  /*2fc0*/  F2FP.F16.F32.PACK_AB R83, R39, R38 ;  /* 0x000000262753723e */ /* 0x000fe200000000ff */
[----:B------:R-:W5:Y:S01]  /*2fd0*/  SHFL.IDX PT, R123, R219, R227, 0x1f ;  /* 0x00001fe3db7b7589 */ /* 0x000f6200000e0000 */
[----:B------:R5:W5:Y:S01]  /*2fe0*/  MUFU.EX2 R36, R130 ;  /* 0x0000008200247308 */ /* 0x000b620000000800 */
[--C-:B------:R-:W-:Y:S01]  /*2ff0*/  FADD.FTZ R57, R57, -R218.reuse ;  /* 0x800000da39397221 */ /* 0x100fe20000010000 */
[----:B------:R-:W-:Y:S01]  /*3000*/  FADD.FTZ R59, R59, -R218 ;  /* 0x800000da3b3b7221 */ /* 0x000fe20000010000 */
[----:B------:R-:W5:Y:S01]  /*3010*/  SHFL.IDX PT, R149, R220, R228, 0x1f ;  /* 0x00001fe4dc957589 */ /* 0x000f6200000e0000 */
[----:B------:R-:W-:Y:S01]  /*3020*/  FMUL.FTZ R60, R110, R60 ;  /* 0x0000003c6e3c7220 */ /* 0x000fe20000410000 */
[----:B------:R-:W-:Y:S01]  /*3030*/  FMUL.FTZ R62, R109, R62 ;  /* 0x0000003e6d3e7220 */ /* 0x000fe20000410000 */
[----:B------:R-:W-:Y:S01]  /*3040*/  FMUL.FTZ R81, R19, R140 ;  /* 0x0000008c13517220 */ /* 0x000fe20000410000 */
[----:B------:R3:W5:Y:S01]  /*3050*/  SHFL.IDX PT, R217, R219, R2, 0x1f ;  /* 0x00001f02dbd97589 */ /* 0x00076200000e0000 */
[--C-:B-1----:R-:W-:Y:S01]  /*3060*/  FADD.FTZ R65, R65, -R122.reuse ;  /* 0x8000007a41417221 */ /* 0x102fe20000010000 */
[----:B------:R-:W-:Y:S01]  /*3070*/  FADD.FTZ R122, R67, -R122 ;  /* 0x8000007a437a7221 */ /* 0x000fe20000010000 */
[----:B------:R-:W1:Y:S01]  /*3080*/  MUFU.EX2 R38, R119 ;  /* 0x0000007700267308 */ /* 0x000e620000000800 */
[----:B------:R-:W1:Y:S01]  /*3090*/  SHFL.IDX PT, R150, R220, R232, 0x1f ;  /* 0x00001fe8dc967589 */ /* 0x000e6200000e0000 */
[--C-:B--2---:R-:W-:Y:S01]  /*30a0*/  FADD.FTZ R61, R61, -R151.reuse ;  /* 0x800000973d3d7221 */ /* 0x104fe20000010000 */
[----:B------:R-:W-:Y:S01]  /*30b0*/  FADD.FTZ R63, R63, -R151 ;  /* 0x800000973f3f7221 */ /* 0x000fe20000010000 */
[----:B------:R-:W-:Y:S01]  /*30c0*/  FMUL.FTZ R37, R23, R37 ;  /* 0x0000002517257220 */ /* 0x000fe20000410000 */
[----:B------:R-:W2:Y:S01]  /*30d0*/  SHFL.IDX PT, R146, R220, R233, 0x1f ;  /* 0x00001fe9dc927589 */ /* 0x000ea200000e0000 */
[----:B---3--:R-:W-:Y:S01]  /*30e0*/  FADD.FTZ R64, R64, -R148 ;  /* 0x8000009440407221 */ /* 0x008fe20000010000 */
[--C-:B------:R-:W-:Y:S01]  /*30f0*/  FADD.FTZ R219, R85, -R131.reuse ;  /* 0x8000008355db7221 */ /* 0x100fe20000010000 */
[----:B------:R-:W-:Y:S01]  /*3100*/  FMUL.FTZ R85, R12, R137 ;  /* 0x000000890c557220 */ /* 0x000fe20000410000 */
[----:B------:R-:W3:Y:S01]  /*3110*/  SHFL.IDX PT, R147, R220, R231, 0x1f ;  /* 0x00001fe7dc937589 */ /* 0x000ee200000e0000 */
[----:B----4-:R-:W-:Y:S01]  /*3120*/  FADD.FTZ R67, R70, -R126 ;  /* 0x8000007e46437221 */ /* 0x010fe20000010000 */
[----:B------:R-:W-:Y:S01]  /*3130*/  FADD.FTZ R131, R87, -R131 ;  /* 0x8000008357837221 */ /* 0x000fe20000010000 */
[----:B------:R-:W-:Y:S01]  /*3140*/  FADD.FTZ R66, R66, -R148 ;  /* 0x8000009442427221 */ /* 0x000fe20000010000 */
[----:B------:R-:W4:Y:S01]  /*3150*/  SHFL.IDX PT, R128, R220, R2, 0x1f ;  /* 0x00001f02dc807589 */ /* 0x000f2200000e0000 */
[----:B------:R-:W-:Y:S01]  /*3160*/  F2FP.F16.F32.PACK_AB R85, R85, R26 ;  /* 0x0000001a5555723e */ /* 0x000fe200000000ff */
[----:B------:R-:W-:Y:S01]  /*3170*/  FMUL.FTZ R26, R17, R27 ;  /* 0x0000001b111a7220 */ /* 0x000fe20000410000 */
[----:B-----5:R-:W-:Y:S01]  /*3180*/  FADD.FTZ R70, R69, -R123 ;  /* 0x8000007b45467221 */ /* 0x020fe20000010000 */
[----:B------:R-:W5:Y:S01]  /*3190*/  SHFL.IDX PT, R221, R221, R227, 0x1f ;  /* 0x00001fe3dddd7589 */ /* 0x000f6200000e0000 */
[----:B------:R-:W-:Y:S01]  /*31a0*/  FADD.FTZ R218, R84, -R149 ;  /* 0x8000009554da7221 */ /* 0x000fe20000010000 */
[----:B------:R-:W-:Y:S01]  /*31b0*/  FADD.FTZ R123, R71, -R123 ;  /* 0x8000007b477b7221 */ /* 0x000fe20000010000 */
[----:B------:R-:W-:Y:S01]  /*31c0*/  FADD.FTZ R149, R86, -R149 ;  /* 0x8000009556957221 */ /* 0x000fe20000010000 */
[----:B------:R-:W5:Y:S01]  /*31d0*/  SHFL.IDX PT, R132, R220, R230, 0x1f ;  /* 0x00001fe6dc847589 */ /* 0x000f6200000e0000 */
[----:B------:R-:W-:Y:S01]  /*31e0*/  FMUL.FTZ R86, R13, R138 ;  /* 0x0000008a0d567220 */ /* 0x000fe20000410000 */
[----:B------:R-:W-:Y:S01]  /*31f0*/  FMUL.FTZ R71, R15, R142 ;  /* 0x0000008e0f477220 */ /* 0x000fe20000410000 */
[----:B------:R-:W-:Y:S01]  /*3200*/  F2FP.F16.F32.PACK_AB R87, R26, R25 ;  /* 0x000000191a57723e */ /* 0x000fe200000000ff */
[----:B------:R-:W-:Y:S01]  /*3210*/  FMUL.FTZ R61, R111, R61 ;  /* 0x0000003d6f3d7220 */ /* 0x000fe20000410000 */
[----:B------:R-:W-:Y:S01]  /*3220*/  FMUL.FTZ R63, R112, R63 ;  /* 0x0000003f703f7220 */ /* 0x000fe20000410000 */
[----:B------:R-:W-:Y:S01]  /*3230*/  FMUL.FTZ R64, R113, R64 ;  /* 0x0000004071407220 */ /* 0x000fe20000410000 */
[----:B------:R-:W-:Y:S01]  /*3240*/  FMUL.FTZ R25, R116, R65 ;  /* 0x0000004174197220 */ /* 0x000fe20000410000 */
[--C-:B------:R-:W-:Y:S01]  /*3250*/  FADD.FTZ R56, R56, -R217.reuse ;  /* 0x800000d938387221 */ /* 0x100fe20000010000 */
[----:B------:R-:W-:Y:S01]  /*3260*/  FADD.FTZ R58, R58, -R217 ;  /* 0x800000d93a3a7221 */ /* 0x000fe20000010000 */
[----:B------:R-:W-:Y:S01]  /*3270*/  FADD.FTZ R124, R68, -R126 ;  /* 0x8000007e447c7221 */ /* 0x000fe20000010000 */
[----:B-1----:R-:W-:Y:S01]  /*3280*/  FADD.FTZ R148, R76, -R150 ;  /* 0x800000964c947221 */ /* 0x002fe20000010000 */
[----:B--2---:R-:W-:Y:S01]  /*3290*/  FADD.FTZ R130, R73, -R146 ;  /* 0x8000009249827221 */ /* 0x004fe20000010000 */
[----:B------:R-:W-:Y:S01]  /*32a0*/  FADD.FTZ R150, R78, -R150 ;  /* 0x800000964e967221 */ /* 0x000fe20000010000 */
[--C-:B---3--:R-:W-:Y:S01]  /*32b0*/  FADD.FTZ R217, R79, -R147.reuse ;  /* 0x800000934fd97221 */ /* 0x108fe20000010000 */
[----:B------:R-:W-:Y:S01]  /*32c0*/  FADD.FTZ R151, R77, -R147 ;  /* 0x800000934d977221 */ /* 0x000fe20000010000 */
[----:B----4-:R-:W-:Y:S01]  /*32d0*/  FADD.FTZ R126, R72, -R128 ;  /* 0x80000080487e7221 */ /* 0x010fe20000010000 */
[----:B------:R-:W-:Y:S01]  /*32e0*/  F2FP.F16.F32.PACK_AB R86, R71, R86 ;  /* 0x000000564756723e */ /* 0x000fe200000000ff */
[----:B------:R-:W-:Y:S01]  /*32f0*/  FMUL.FTZ R27, R28, R70 ;  /* 0x000000461c1b7220 */ /* 0x000fe20000410000 */
[----:B------:R-:W-:Y:S01]  /*3300*/  FMUL.FTZ R84, R223, R24 ;  /* 0x00000018df547220 */ /* 0x000fe20000410000 */
[--C-:B-----5:R-:W-:Y:S01]  /*3310*/  FADD.FTZ R53, R53, -R221.reuse ;  /* 0x800000dd35357221 */ /* 0x120fe20000010000 */
[----:B------:R-:W-:Y:S01]  /*3320*/  FADD.FTZ R55, R55, -R221 ;  /* 0x800000dd37377221 */ /* 0x000fe20000010000 */
[----:B------:R-:W-:Y:S01]  /*3330*/  FMUL.FTZ R69, R224, R136 ;  /* 0x00000088e0457220 */ /* 0x000fe20000410000 */
[----:B------:R-:W-:Y:S01]  /*3340*/  FMUL.FTZ R68, R20, R143 ;  /* 0x0000008f14447220 */ /* 0x000fe20000410000 */
[--C-:B------:R-:W-:Y:S01]  /*3350*/  FADD.FTZ R147, R80, -R132.reuse ;  /* 0x8000008450937221 */ /* 0x100fe20000010000 */
[----:B------:R-:W-:Y:S01]  /*3360*/  FADD.FTZ R132, R82, -R132 ;  /* 0x8000008452847221 */ /* 0x000fe20000010000 */
        /* <DEDUP_REMOVED lines=17> */
[----:B------:R-:W-:-:S02]  /*3480*/  IMAD R42, R7, 0x4000, R236 ;  /* 0x00004000072a7824 */ /* 0x000fc400078e02ec */
        /* <DEDUP_REMOVED lines=19> */
[----:B------:R-:W-:Y:S01]  /*35c0*/  IMAD R42, R42, 0x2, R225 ;  /* 0x000000022a2a7824 */ /* 0x000fe200078e02e1 */
        /* <DEDUP_REMOVED lines=22> */
[----:B------:R-:W-:Y:S01]  /*3730*/  STSM.16.MT88.4 [R42+0x20c00], R84 ;  /* 0x020c00542a007844 */ /* 0x000fe20000004200 */
[----:B------:R-:W-:-:S02]  /*3740*/  F2FP.F16.F32.PACK_AB R73, R51, R50 ;  /* 0x000000323349723e */ /* 0x000fc400000000ff */
[----:B------:R-:W-:Y:S01]  /*3750*/  F2FP.F16.F32.PACK_AB R74, R53, R52 ;  /* 0x00000034354a723e */ /* 0x000fe200000000ff */
[----:B------:R-:W-:Y:S01]  /*3760*/  STSM.16.MT88.4 [R42+0x21400], R80 ;  /* 0x021400502a007844 */ /* 0x000fe20000004200 */
        /* <DEDUP_REMOVED lines=15> */
[----:B------:R-:W-:Y:S01]  /*3860*/  F2FP.F16.F32.PACK_AB R25, R12, R11 ;  /* 0x0000000b0c19723e */ /* 0x000fe200000000ff */
[----:B------:R-:W-:Y:S01]  /*3870*/  IMAD R11, R0, 0x2000, R234 ;  /* 0x00002000000b7824 */ /* 0x000fe200078e02ea */
[----:B------:R-:W-:Y:S01]  /*3880*/  F2FP.F16.F32.PACK_AB R26, R15, R13 ;  /* 0x0000000d0f1a723e */ /* 0x000fe200000000ff */
[----:B------:R1:W-:Y:S01]  /*3890*/  STSM.16.MT88.4 [R42+0x24400], R56 ;  /* 0x024400382a007844 */ /* 0x0003e20000004200 */
[----:B------:R-:W-:-:S02]  /*38a0*/  F2FP.F16.F32.PACK_AB R27, R17, R14 ;  /* 0x0000000e111b723e */ /* 0x000fc400000000ff */
[----:B------:R-:W-:Y:S02]  /*38b0*/  F2FP.F16.F32.PACK_AB R32, R32, R30 ;  /* 0x0000001e2020723e */ /* 0x000fe400000000ff */
[----:B------:R-:W-:Y:S01]  /*38c0*/  WARPGROUP.ARRIVE ;  /* 0x00000000000079c5 */ /* 0x000fe20000000000 */
[----:B------:R-:W-:Y:S02]  /*38d0*/  F2FP.F16.F32.PACK_AB R33, R33, R31 ;  /* 0x0000001f2121723e */ /* 0x000fe400000000ff */
[----:B------:R-:W-:Y:S02]  /*38e0*/  F2FP.F16.F32.PACK_AB R34, R36, R34 ;  /* 0x000000222422723e */ /* 0x000fe400000000ff */
[----:B------:R-:W-:Y:S01]  /*38f0*/  F2FP.F16.F32.PACK_AB R35, R127, R35 ;  /* 0x000000237f23723e */ /* 0x000fe200000000ff */
[----:B------:R-:W-:Y:S01]  /*3900*/  HGMMA.64x64x16.F32 R152, R24, gdesc[UR4].tnspB, R152, gsb0 ;  /* 0x40e0000418987df0 */ /* 0x000fe20008000898 */
[----:B------:R-:W-:Y:S01]  /*3910*/  UIADD3 UR6, UR4, 0x80, URZ ;  /* 0x0000008004067890 */ /* 0x000fe2000fffe03f */
[----:B------:R-:W-:Y:S01]  /*3920*/  F2FP.F16.F32.PACK_AB R128, R133, R135 ;  /* 0x000000878580723e */ /* 0x000fe200000000ff */
[----:B------:R-:W-:Y:S01]  /*3930*/  UMOV UR7, 0x40000040 ;  /* 0x4000004000077882 */ /* 0x000fe20000000000 */
[----:B------:R-:W-:-:S02]  /*3940*/  F2FP.F16.F32.PACK_AB R129, R129, R134 ;  /* 0x000000868181723e */ /* 0x000fc400000000ff */
[----:B------:R-:W-:Y:S02]  /*3950*/  F2FP.F16.F32.PACK_AB R130, R120, R125 ;  /* 0x0000007d7882723e */ /* 0x000fe400000000ff */
[----:B------:R-:W-:Y:S02]  /*3960*/  F2FP.F16.F32.PACK_AB R131, R38, R121 ;  /* 0x000000792683723e */ /* 0x000fe400000000ff */
[----:B------:R-:W-:-:S04]  /*3970*/  SHF.R.U32.HI R11, RZ, 0x4, R11 ;  /* 0x00000004ff0b7819 */ /* 0x000fc8000001160b */
[----:B------:R-:W-:-:S04]  /*3980*/  LOP3.LUT R11, R11, 0x3fff, RZ, 0xc0, !PT ;  /* 0x00003fff0b0b7812 */ /* 0x000fc800078ec0ff */
[----:B------:R-:W-:-:S05]  /*3990*/  LOP3.LUT R12, R11, 0x10000, RZ, 0xfc, !PT ;  /* 0x000100000b0c7812 */ /* 0x000fca00078efcff */
[----:B------:R-:W-:-:S05]  /*39a0*/  IMAD R12, R7, 0x800, R12 ;  /* 0x00000800070c7824 */ /* 0x000fca00078e020c */
[----:B------:R-:W-:Y:S01]  /*39b0*/  R2UR UR8, R12 ;  /* 0x000000000c0872ca */ /* 0x000fe200000e0000 */
        /* <DEDUP_REMOVED lines=51> */
[----:B------:R-:W-:Y:S01]  /*3cf0*/  UMOV UR4, UR8 ;  /* 0x0000000800047c82 */ /* 0x000fe20008000000 */
[----:B------:R-:W-:Y:S02]  /*3d00*/  WARPGROUP.DEPBAR.LE gsb0, 0x0 ;  /* 0x00008000000079c5 */ /* 0x000fe40000010000 */
[----:B------:R-:W-:-:S06]  /*3d10*/  WARPGROUP.ARRIVE ;  /* 0x00000000000079c5 */ /* 0x000fcc0000000000 */
[----:B------:R-:W-:Y:S01]  /*3d20*/  HGMMA.64x64x16.F32 R152, R128, gdesc[UR4].tnspB, R152, gsb0 ;  /* 0x40e0000480987df0 */ /* 0x000fe20008000898 */
[----:B------:R-:W-:Y:S01]  /*3d30*/  UMOV UR6, UR9 ;  /* 0x0000000900067c82 */ /* 0x000fe20008000000 */
[----:B------:R-:W-:Y:S01]  /*3d40*/  UMOV UR7, 0x40000040 ;  /* 0x4000004000077882 */ /* 0x000fe20000000000 */
        /* <DEDUP_REMOVED lines=58> */
.L_x_3705:
        /* <DEDUP_REMOVED lines=68> */
.L_x_3706:
[----:B------:R-:W-:Y:S02]  /*4530*/  VIADD R5, R5, 0x1 ;  /* 0x0000000105057836 */ /* 0x000fe40000000000 */
[----:B------:R-:W-:Y:S02]  /*4540*/  VIADD R9, R9, 0x30c20 ;  /* 0x00030c2009097836 */ /* 0x000fe40000000000 */
[----:B------:R-:W-:Y:S01]  /*4550*/  VIADD R7, R7, 0x1 ;  /* 0x0000000107077836 */ /* 0x000fe20000000000 */
[----:B------:R-:W-:Y:S02]  /*4560*/  ISETP.GE.AND P1, PT, R5, R235, PT ;  /* 0x000000eb0500720c */ /* 0x000fe40003f26270 */
[----:B------:R-:W-:Y:S02]  /*4570*/  PRMT R9, RZ, 0x654, R9 ;  /* 0x00000654ff097816 */ /* 0x000fe40000000009 */
[C---:B------:R-:W-:Y:S02]  /*4580*/  ISETP.NE.AND P0, PT, R7.reuse, 0x2, PT ;  /* 0x000000020700780c */ /* 0x040fe40003f05270 */
[----:B------:R2:W-:Y:S02]  /*4590*/  SYNCS.ARRIVE.TRANS64.RED.A1T0 RZ, [R9+URZ], RZ ;  /* 0x000000ff09ff79a7 */ /* 0x0005e4000810043f */
[----:B------:R-:W-:-:S02]  /*45a0*/  SEL R7, R7, RZ, P0 ;  /* 0x000000ff07077207 */ /* 0x000fc40000000000 */
[----:B--2---:R-:W-:-:S04]  /*45b0*/  SEL R9, RZ, 0x1, P0 ;  /* 0x00000001ff097807 */ /* 0x004fc80000000000 */
[----:B------:R-:W-:Y:S01]  /*45c0*/  LOP3.LUT R6, R6, R9, RZ, 0x3c, !PT ;  /* 0x0000000906067212 */ /* 0x000fe200078e3cff */
[----:B------:R-:W-:Y:S06]  /*45d0*/  @!P1 BRA `(.L_x_3707) ;  /* 0xffffffcc00b49947 */ /* 0x000fec000383ffff */
.L_x_3696:
        /* <DEDUP_REMOVED lines=42> */
[----:B--2---:R-:W-:Y:S02]  /*4880*/  IMAD.U32 R6, RZ, RZ, UR6 ;  /* 0x00000006ff067e24 */ /* 0x004fe4000f8e00ff */
[----:B------:R-:W-:Y:S02]  /*4890*/  IMAD.U32 R7, RZ, RZ, UR7 ;  /* 0x00000007ff077e24 */ /* 0x000fe4000f8e00ff */
[----:B-1----:R-:W-:-:S02]  /*48a0*/  IMAD.U32 R10, RZ, RZ, UR4 ;  /* 0x00000004ff0a7e24 */ /* 0x002fc4000f8e00ff */
[----:B------:R-:W-:Y:S02]  /*48b0*/  IMAD.U32 R11, RZ, RZ, UR5 ;  /* 0x00000005ff0b7e24 */ /* 0x000fe4000f8e00ff */
[----:B------:R-:W-:Y:S02]  /*48c0*/  IMAD.MOV.U32 R8, RZ, RZ, 0x70 ;  /* 0x00000070ff087424 */ /* 0x000fe400078e00ff */
[----:B------:R-:W-:Y:S02]  /*48d0*/  IMAD.MOV.U32 R12, RZ, RZ, 0x1 ;  /* 0x00000001ff0c7424 */ /* 0x000fe400078e00ff */
[----:B---3--:R-:W-:-:S07]  /*48e0*/  IMAD.MOV.U32 R13, RZ, RZ, RZ ;  /* 0x000000ffff0d7224 */ /* 0x008fce00078e00ff */
[----:B------:R-:W-:-:S07]  /*48f0*/  LEPC R20, `(.L_x_3708) ;  /* 0x000000001014794e */ /* 0x000fce0000000000 */
[----:B----4-:R-:W-:Y:S05]  /*4900*/  CALL.ABS.NOINC R2 ;  /* 0x0000000002007343 */ /* 0x010fea0003c00000 */
.L_x_3708:
        /* <DEDUP_REMOVED lines=10> */
[----:B-1----:R-:W-:Y:S02]  /*49b0*/  IMAD.U32 R10, RZ, RZ, UR6 ;  /* 0x00000006ff0a7e24 */ /* 0x002fe4000f8e00ff */
[----:B--2---:R-:W-:Y:S02]  /*49c0*/  IMAD.U32 R6, RZ, RZ, UR4 ;  /* 0x00000004ff067e24 */ /* 0x004fe4000f8e00ff */
[----:B------:R-:W-:-:S02]  /*49d0*/  IMAD.U32 R7, RZ, RZ, UR5 ;  /* 0x00000005ff077e24 */ /* 0x000fc4000f8e00ff */
[----:B------:R-:W-:Y:S02]  /*49e0*/  IMAD.U32 R11, RZ, RZ, UR7 ;  /* 0x00000007ff0b7e24 */ /* 0x000fe4000f8e00ff */
[----:B------:R-:W-:Y:S02]  /*49f0*/  IMAD.MOV.U32 R8, RZ, RZ, 0x70 ;  /* 0x00000070ff087424 */ /* 0x000fe400078e00ff */
[----:B------:R-:W-:Y:S02]  /*4a00*/  IMAD.MOV.U32 R12, RZ, RZ, 0x1 ;  /* 0x00000001ff0c7424 */ /* 0x000fe400078e00ff */
[----:B---3--:R-:W-:-:S07]  /*4a10*/  IMAD.MOV.U32 R13, RZ, RZ, RZ ;  /* 0x000000ffff0d7224 */ /* 0x008fce00078e00ff */
[----:B------:R-:W-:-:S07]  /*4a20*/  LEPC R20, `(.L_x_3709) ;  /* 0x000000001014794e */ /* 0x000fce0000000000 */
[----:B----4-:R-:W-:Y:S05]  /*4a30*/  CALL.ABS.NOINC R2 ;  /* 0x0000000002007343 */ /* 0x010fea0003c00000 */
.L_x_3709:
        /* <DEDUP_REMOVED lines=18> */
.L_x_3710:
        /* <DEDUP_REMOVED lines=18> */
.L_x_3711:
[----:B------:R-:W3:Y:S01]  /*4c80*/  LDL.LU R20, [R1+0xc] ;  /* 0x00000c0001147983 */ /* 0x000ee20000300800 */
[----:B------:R-:W-:Y:S02]  /*4c90*/  F2FP.F16.F32.PACK_AB R152, R153, R152 ;  /* 0x000000989998723e */ /* 0x000fe400000000ff */
[----:B------:R-:W-:Y:S01]  /*4ca0*/  F2FP.F16.F32.PACK_AB R153, R155, R154 ;  /* 0x0000009a9b99723e */ /* 0x000fe200000000ff */
[----:B------:R-:W4:Y:S01]  /*4cb0*/  S2R R0, SR_TID.X ;  /* 0x0000000000007919 */ /* 0x000f220000002100 */
        /* <DEDUP_REMOVED lines=15> */
[----:B--2---:R-:W-:Y:S01]  /*4db0*/  F2FP.F16.F32.PACK_AB R6, R189, R188 ;  /* 0x000000bcbd06723e */ /* 0x004fe200000000ff */
[----:B----4-:R-:W-:Y:S01]  /*4dc0*/  VIADD R9, R0, 0xffffff80 ;  /* 0xffffff8000097836 */ /* 0x010fe20000000000 */
[----:B-1----:R-:W-:-:S02]  /*4dd0*/  F2FP.F16.F32.PACK_AB R8, R193, R192 ;  /* 0x000000c0c108723e */ /* 0x002fc400000000ff */
[----:B------:R-:W-:Y:S02]  /*4de0*/  F2FP.F16.F32.PACK_AB R10, R197, R196 ;  /* 0x000000c4c50a723e */ /* 0x000fe400000000ff */
[----:B------:R-:W-:Y:S02]  /*4df0*/  SHF.R.S32.HI R2, RZ, 0x1f, R9 ;  /* 0x0000001fff027819 */ /* 0x000fe40000011409 */
[----:B------:R-:W-:Y:S02]  /*4e00*/  F2FP.F16.F32.PACK_AB R11, R199, R198 ;  /* 0x000000c6c70b723e */ /* 0x000fe400000000ff */
[CC--:B------:R-:W-:Y:S02]  /*4e10*/  LEA.HI R0, R2.reuse, R9.reuse, RZ, 0x4 ;  /* 0x0000000902007211 */ /* 0x0c0fe400078f20ff */
[----:B------:R-:W-:Y:S02]  /*4e20*/  LEA.HI R2, R2, R9, RZ, 0x5 ;  /* 0x0000000902027211 */ /* 0x000fe400078f28ff */
[----:B------:R-:W-:-:S02]  /*4e30*/  LOP3.LUT R0, R0, 0xfffffff0, RZ, 0xc0, !PT ;  /* 0xfffffff000007812 */ /* 0x000fc400078ec0ff */
[----:B------:R-:W-:Y:S02]  /*4e40*/  SHF.R.S32.HI R24, RZ, 0x5, R2 ;  /* 0x00000005ff187819 */ /* 0x000fe40000011402 */
[----:B------:R-:W-:Y:S01]  /*4e50*/  F2FP.F16.F32.PACK_AB R12, R201, R200 ;  /* 0x000000c8c90c723e */ /* 0x000fe200000000ff */
[----:B------:R-:W-:Y:S01]  /*4e60*/  IMAD.IADD R0, R9, 0x1, -R0 ;  /* 0x0000000109007824 */ /* 0x000fe200078e0a00 */
[----:B------:R-:W-:Y:S01]  /*4e70*/  F2FP.F16.F32.PACK_AB R9, R195, R194 ;  /* 0x000000c2c309723e */ /* 0x000fe200000000ff */
[----:B------:R-:W1:Y:S01]  /*4e80*/  SHFL.IDX PT, R21, R24, RZ, 0x1f ;  /* 0x00001fff18157589 */ /* 0x000e6200000e0000 */
        /* <DEDUP_REMOVED lines=11> */
[----:B------:R-:W-:Y:S01]  /*4f40*/  F2FP.F16.F32.PACK_AB R18, R213, R212 ;  /* 0x000000d4d512723e */ /* 0x000fe200000000ff */
[C---:B------:R-:W-:Y:S01]  /*4f50*/  IMAD.SHL.U32 R0, R5.reuse, 0x40, RZ ;  /* 0x0000004005007824 */ /* 0x040fe200078e00ff */
[----:B------:R-:W-:Y:S01]  /*4f60*/  BAR.SYNC.DEFER_BLOCKING 0x1, 0x100 ;  /* 0x0044000000007b1d */ /* 0x000fe20000010000 */
[----:B------:R-:W-:Y:S01]  /*4f70*/  IMAD R3, R24, 0x400, R3 ;  /* 0x0000040018037824 */ /* 0x000fe200078e0203 */
[----:B------:R-:W-:Y:S01]  /*4f80*/  R2P PR, R5, 0x6 ;  /* 0x0000000605007804 */ /* 0x000fe20000000000 */
[----:B------:R-:W-:Y:S01]  /*4f90*/  IMAD.MOV.U32 R5, RZ, RZ, 0x40 ;  /* 0x00000040ff057424 */ /* 0x000fe200078e00ff */
[----:B------:R-:W-:Y:S02]  /*4fa0*/  LOP3.LUT R0, R0, 0x1c0, RZ, 0xc0, !PT ;  /* 0x000001c000007812 */ /* 0x000fe400078ec0ff */
[----:B------:R-:W-:Y:S02]  /*4fb0*/  F2FP.F16.F32.PACK_AB R19, R22, R19 ;  /* 0x000000131613723e */ /* 0x000fe400000000ff */
[----:B------:R-:W-:-:S02]  /*4fc0*/  SEL R5, R5, 0xffffffc0, !P2 ;  /* 0xffffffc005057807 */ /* 0x000fc40005000000 */
[----:B-1----:R-:W-:Y:S01]  /*4fd0*/  ISETP.NE.AND P0, PT, R21, 0x7, PT ;  /* 0x000000071500780c */ /* 0x002fe20003f05270 */
[----:B---3--:R-:W-:-:S05]  /*4fe0*/  IMAD.SHL.U32 R7, R20, 0x8, RZ ;  /* 0x0000000814077824 */ /* 0x008fca00078e00ff */
[----:B------:R-:W-:Y:S02]  /*4ff0*/  LOP3.LUT R7, R0, 0x8, R7, 0xf8, !PT ;  /* 0x0000000800077812 */ /* 0x000fe400078ef807 */
[----:B------:R-:W-:-:S04]  /*5000*/  SHF.R.U32.HI R0, RZ, 0x3, R0 ;  /* 0x00000003ff007819 */ /* 0x000fc80000011600 */
[----:B------:R-:W-:Y:S02]  /*5010*/  LOP3.LUT R0, R7, R0, RZ, 0x3c, !PT ;  /* 0x0000000007007212 */ /* 0x000fe400078e3cff */
[----:B------:R-:W-:-:S03]  /*5020*/  F2FP.F16.F32.PACK_AB R7, R191, R190 ;  /* 0x000000bebf07723e */ /* 0x000fc600000000ff */
[----:B------:R-:W-:Y:S02]  /*5030*/  IMAD.IADD R0, R0, 0x1, R3 ;  /* 0x0000000100007824 */ /* 0x000fe400078e0203 */
[----:B------:R-:W-:Y:S02]  /*5040*/  IMAD.MOV.U32 R3, RZ, RZ, 0x20 ;  /* 0x00000020ff037424 */ /* 0x000fe400078e00ff */
[----:B------:R-:W-:-:S03]  /*5050*/  IMAD R0, R0, 0x2, R225 ;  /* 0x0000000200007824 */ /* 0x000fc600078e02e1 */
[----:B------:R-:W-:Y:S02]  /*5060*/  SEL R3, R3, 0xffffffe0, !P1 ;  /* 0xffffffe003037807 */ /* 0x000fe40004800000 */
[--C-:B------:R-:W-:Y:S01]  /*5070*/  IADD3 R20, R5, 0x4000, R0.reuse ;  /* 0x0000400005147810 */ /* 0x100fe20007ffe000 */
[----:B------:R1:W-:Y:S01]  /*5080*/  STSM.16.M88.4 [R0+0x4000], R152 ;  /* 0x0040009800007844 */ /* 0x0003e20000000200 */
[----:B------:R-:W-:Y:S02]  /*5090*/  IADD3 R2, R3, 0x4000, R0 ;  /* 0x0000400003027810 */ /* 0x000fe40007ffe000 */
[----:B------:R-:W-:Y:S01]  /*50a0*/  F2FP.F16.F32.PACK_AB R5, R187, R186 ;  /* 0x000000babb05723e */ /* 0x000fe200000000ff */
[----:B------:R-:W-:Y:S02]  /*50b0*/  IMAD.IADD R3, R3, 0x1, R20 ;  /* 0x0000000103037824 */ /* 0x000fe400078e0214 */
[----:B------:R1:W-:Y:S04]  /*50c0*/  STSM.16.M88.4 [R2], R160 ;  /* 0x000000a002007844 */ /* 0x0003e80000000200 */
[----:B------:R1:W-:Y:S04]  /*50d0*/  STSM.16.M88.4 [R20], R168 ;  /* 0x000000a814007844 */ /* 0x0003e80000000200 */
        /* <DEDUP_REMOVED lines=33> */
.L_x_3713:
[----:B------:R-:W-:Y:S05]  /*52f0*/  BSYNC B0 ;  /* 0x0000000000007941 */ /* 0x000fea0003800000 */
.L_x_3712:
[----:B------:R-:W-:-:S04]  /*5300*/  DEPBAR.LE SB0, 0x0 ;  /* 0x000080000000791a */ /* 0x000fc80000000000 */
[----:B------:R-:W-:Y:S05]  /*5310*/  BRA `(.L_x_3688) ;  /* 0x00000024000c7947 */ /* 0x000fea0003800000 */
.L_x_3686:
        /* <DEDUP_REMOVED lines=51> */
.L_x_3728:
        /* <DEDUP_REMOVED lines=21> */
.L_x_3717:
[----:B------:R-:W-:Y:S05]  /*57a0*/  BSYNC B0 ;  /* 0x0000000000007941 */ /* 0x000fea0003800000 */
.L_x_3716:
        /* <DEDUP_REMOVED lines=13> */
.L_x_3719:
[----:B------:R-:W-:Y:S05]  /*5880*/  BSYNC B0 ;  /* 0x0000000000007941 */ /* 0x000fea0003800000 */
.L_x_3718:
[----:B------:R-:W-:Y:S06]  /*5890*/  BAR.ARV 0xa, 0xa0 ;  /* 0x0282800000007b1d */ /* 0x000fec0000002000 */
[----:B------:R-:W-:Y:S04]  /*58a0*/  BSSY B0, `(.L_x_3720) ;  /* 0x0000003000007945 */ /* 0x000fe80003800000 */
[----:B------:R-:W-:Y:S05]  /*58b0*/  @!P0 BRA `(.L_x_3721) ;  /* 0x0000000000048947 */ /* 0x000fea0003800000 */
[----:B------:R-:W-:-:S04]  /*58c0*/  DEPBAR.LE SB0, 0x0 ;  /* 0x000080000000791a */ /* 0x000fc80000000000 */
.L_x_3721:
[----:B------:R-:W-:Y:S05]  /*58d0*/  BSYNC B0 ;  /* 0x0000000000007941 */ /* 0x000fea0003800000 */
.L_x_3720:
        /* <DEDUP_REMOVED lines=13> */
.L_x_3723:
[----:B------:R-:W-:Y:S05]  /*59b0*/  BSYNC B0 ;  /* 0x0000000000007941 */ /* 0x000fea0003800000 */
.L_x_3722:
        /* <DEDUP_REMOVED lines=13> */
.L_x_3725:
[----:B------:R-:W-:Y:S05]  /*5a90*/  BSYNC B0 ;  /* 0x0000000000007941 */ /* 0x000fea0003800000 */
.L_x_3724:
[----:B------:R-:W-:Y:S01]  /*5aa0*/  VIADD R0, R0, 0xfffffffe ;  /* 0xfffffffe00007836 */ /* 0x000fe20000000000 */
[----:B------:R-:W-:Y:S06]  /*5ab0*/  BAR.ARV 0xa, 0xa0 ;  /* 0x0282800000007b1d */ /* 0x000fec0000002000 */
[----:B------:R-:W-:Y:S01]  /*5ac0*/  BSSY B0, `(.L_x_3726) ;  /* 0x0000004000007945 */ /* 0x000fe20003800000 */
[----:B------:R-:W-:-:S03]  /*5ad0*/  ISETP.NE.AND P1, PT, R0, RZ, PT ;  /* 0x000000ff0000720c */ /* 0x000fc60003f25270 */
[----:B------:R-:W-:Y:S10]  /*5ae0*/  @!P0 BRA `(.L_x_3727) ;  /* 0x0000000000048947 */ /* 0x000ff40003800000 */
[----:B------:R-:W-:-:S04]  /*5af0*/  DEPBAR.LE SB0, 0x0 ;  /* 0x000080000000791a */ /* 0x000fc80000000000 */
.L_x_3727:
[----:B------:R-:W-:Y:S05]  /*5b00*/  BSYNC B0 ;  /* 0x0000000000007941 */ /* 0x000fea0003800000 */
.L_x_3726:
[----:B------:R-:W-:Y:S06]  /*5b10*/  BAR.ARV 0xb, 0xa0 ;  /* 0x02c2800000007b1d */ /* 0x000fec0000002000 */
[----:B------:R-:W-:Y:S02]  /*5b20*/  UIADD3 UR5, UR5, 0x2, URZ ;  /* 0x0000000205057890 */ /* 0x000fe4000fffe03f */
[----:B------:R-:W-:Y:S01]  /*5b30*/  UIADD3 UR4, UR4, 0x1, URZ ;  /* 0x0000000104047890 */ /* 0x000fe2000fffe03f */
[----:B------:R-:W-:Y:S11]  /*5b40*/  @P1 BRA `(.L_x_3728) ;  /* 0xfffffff800c01947 */ /* 0x000ff6000383ffff */
[----:B------:R-:W-:-:S12]  /*5b50*/  USHF.L.U32 UR5, UR5, 0xd, URZ ;  /* 0x0000000d05057899 */ /* 0x000fd8000800063f */
.L_x_3715:
        /* <DEDUP_REMOVED lines=19> */
.L_x_3730:
[----:B------:R-:W-:Y:S05]  /*5c90*/  BSYNC B0 ;  /* 0x0000000000007941 */ /* 0x000fea0003800000 */
.L_x_3729:
        /* <DEDUP_REMOVED lines=19> */
.L_x_3732:
[----:B------:R-:W-:Y:S05]  /*5dd0*/  BSYNC B0 ;  /* 0x0000000000007941 */ /* 0x000fea0003800000 */
.L_x_3731:
[----:B------:R-:W-:Y:S06]  /*5de0*/  BAR.ARV 0xa, 0xa0 ;  /* 0x0282800000007b1d */ /* 0x000fec0000002000 */
[----:B------:R-:W-:Y:S04]  /*5df0*/  BSSY B0, `(.L_x_3733) ;  /* 0x0000003000007945 */ /* 0x000fe80003800000 */
[----:B------:R-:W-:Y:S05]  /*5e00*/  @!P0 BRA `(.L_x_3734) ;  /* 0x0000000000048947 */ /* 0x000fea0003800000 */
[----:B------:R-:W-:-:S04]  /*5e10*/  DEPBAR.LE SB0, 0x0 ;  /* 0x000080000000791a */ /* 0x000fc80000000000 */
.L_x_3734:
[----:B------:R-:W-:Y:S05]  /*5e20*/  BSYNC B0 ;  /* 0x0000000000007941 */ /* 0x000fea0003800000 */
.L_x_3733:
[----:B------:R-:W-:Y:S06]  /*5e30*/  BAR.ARV 0xb, 0xa0 ;  /* 0x02c2800000007b1d */ /* 0x000fec0000002000 */
[----:B------:R-:W-:Y:S05]  /*5e40*/  BRA `(.L_x_3688) ;  /* 0x0000001800407947 */ /* 0x000fea0003800000 */
.L_x_3714:
        /* <DEDUP_REMOVED lines=28> */
[----:B------:R-:W-:-:S03]  /*6010*/  LEA R4, P0, R2, R4, 0x2 ;  /* 0x0000000402047211 */ /* 0x000fc600078010ff */
[----:B------:R-:W-:Y:S01]  /*6020*/  IMAD.IADD R0, R3, 0x1, R11 ;  /* 0x0000000103007824 */ /* 0x000fe200078e020b */
[----:B------:R-:W-:-:S04]  /*6030*/  R2UR UR4, R4 ;  /* 0x00000000040472ca */ /* 0x000fc800000e0000 */
        /* <DEDUP_REMOVED lines=17> */
[----:B-1----:R-:W-:Y:S01]  /*6150*/  LEA R11, R0, R11, 0x18 ;  /* 0x0000000b000b7211 */ /* 0x002fe200078ec0ff */
[----:B------:R-:W-:Y:S01]  /*6160*/  IMAD.MOV.U32 R0, RZ, RZ, 0x1 ;  /* 0x00000001ff007424 */ /* 0x000fe200078e00ff */
[----:B--2---:R-:W-:-:S04]  /*6170*/  LOP3.LUT R8, R8, 0x7f, RZ, 0xc0, !PT ;  /* 0x0000007f08087812 */ /* 0x004fc800078ec0ff */
[----:B------:R-:W-:Y:S02]  /*6180*/  SHF.L.U32 R0, R0, 0x1f, RZ ;  /* 0x0000001f00007819 */ /* 0x000fe400000006ff */
[----:B------:R-:W-:Y:S02]  /*6190*/  ISETP.NE.AND P0, PT, R8, RZ, PT ;  /* 0x000000ff0800720c */ /* 0x000fe40003f05270 */
[----:B------:R-:W1:Y:S02]  /*61a0*/  SYNCS.PHASECHK.TRANS64.TRYWAIT P1, [R11+URZ+0x30c20], R0 ;  /* 0x030c20000b0075a7 */ /* 0x000e64000802017f */
[----:B-1-3--:R-:W-:Y:S09]  /*61b0*/  @!P1 BRA `(.L_x_3737) ;  /* 0x0000001400c49947 */ /* 0x00aff20003800000 */
.L_x_3765:
[----:B------:R-:W-:Y:S02]  /*61c0*/  IMAD.IADD R10, R7, 0x1, R3 ;  /* 0x00000001070a7824 */ /* 0x000fe400078e0203 */
[----:B------:R-:W-:Y:S02]  /*61d0*/  IMAD.SHL.U32 R2, R2, 0x80, RZ ;  /* 0x0000008002027824 */ /* 0x000fe400078e00ff */
        /* <DEDUP_REMOVED lines=8> */
.L_x_3738:
        /* <DEDUP_REMOVED lines=29> */
[----:B------:R-:W-:Y:S01]  /*6430*/  R2UR UR34, R0 ;  /* 0x00000000002272ca */ /* 0x000fe200000e0000 */
[----:B------:R-:W-:Y:S02]  /*6440*/  IMAD.MOV.U32 R0, RZ, RZ, R5 ;  /* 0x000000ffff007224 */ /* 0x000fe400078e0005 */
[----:B------:R-:W-:Y:S02]  /*6450*/  IMAD.MOV.U32 R5, RZ, RZ, RZ ;  /* 0x000000ffff057224 */ /* 0x000fe400078e00ff */
[----:B------:R-:W-:-:S05]  /*6460*/  IMAD.X R2, RZ, RZ, R0, P1 ;  /* 0x000000ffff027224 */ /* 0x000fca00008e0600 */
[----:B------:R-:W-:Y:S01]  /*6470*/  R2UR UR33, R2 ;  /* 0x00000000022172ca */ /* 0x000fe200000e0000 */
[----:B------:R-:W-:-:S05]  /*6480*/  IMAD.X R2, RZ, RZ, R0, P2 ;  /* 0x000000ffff027224 */ /* 0x000fca00010e0600 */
        /* <DEDUP_REMOVED lines=16> */
[----:B------:R-:W-:Y:S02]  /*6590*/  IMAD.MOV.U32 R20, RZ, RZ, RZ ;  /* 0x000000ffff147224 */ /* 0x000fe400078e00ff */
[----:B------:R-:W-:Y:S01]  /*65a0*/  IMAD.MOV.U32 R15, RZ, RZ, RZ ;  /* 0x000000ffff0f7224 */ /* 0x000fe200078e00ff */
        /* <DEDUP_REMOVED lines=8> */
[----:B------:R-:W-:Y:S02]  /*6630*/  IMAD.IADD R18, R4, 0x1, -R19 ;  /* 0x0000000104127824 */ /* 0x000fe400078e0a13 */
[----:B------:R-:W-:Y:S02]  /*6640*/  IMAD.MOV.U32 R9, RZ, RZ, 0x1 ;  /* 0x00000001ff097424 */ /* 0x000fe400078e00ff */
[----:B------:R-:W-:-:S07]  /*6650*/  IMAD.MOV.U32 R15, RZ, RZ, RZ ;  /* 0x000000ffff0f7224 */ /* 0x000fce00078e00ff */
.L_x_3749:
[----:B------:R-:W-:-:S04]  /*6660*/  SHF.L.U32 R21, R9, 0x1f, RZ ;  /* 0x0000001f09157819 */ /* 0x000fc800000006ff */
[----:B-1----:R-:W1:Y:S02]  /*6670*/  SYNCS.PHASECHK.TRANS64.TRYWAIT P1, [R11+URZ+0x30c40], R21 ;  /* 0x030c40150b0075a7 */ /* 0x002e64000802017f */
[----:B-12---:R-:W-:Y:S05]  /*6680*/  @!P1 BRA `(.L_x_3741) ;  /* 0x0000001000a49947 */ /* 0x006fea0003800000 */
.L_x_3766:
[----:B------:R-:W-:Y:S05]  /*6690*/  @P0 BRA `(.L_x_3742) ;  /* 0x0000000000140947 */ /* 0x000fea0003800000 */
[----:B------:R-:W-:Y:S01]  /*66a0*/  ISETP.NE.AND P1, PT, R14, RZ, PT ;  /* 0x000000ff0e00720c */ /* 0x000fe20003f25270 */
[----:B------:R-:W-:-:S04]  /*66b0*/  IMAD.MOV.U32 R0, RZ, RZ, 0x4200 ;  /* 0x00004200ff007424 */ /* 0x000fc800078e00ff */
[----:B------:R2:W-:Y:S08]  /*66c0*/  SYNCS.ARRIVE.TRANS64 RZ, [R11+URZ+0x30c30], R0 ;  /* 0x030c30000bff79a7 */ /* 0x0005f0000800003f */
[----:B------:R-:W-:Y:S05]  /*66d0*/  @!P1 BRA `(.L_x_3742) ;  /* 0x0000000000049947 */ /* 0x000fea0003800000 */
[----:B------:R-:W-:Y:S01]  /*66e0*/  BPT.TRAP 0x1 ;  /* 0x000000040000795c */ /* 0x000fe20000300000 */
.L_x_3742:
        /* <DEDUP_REMOVED lines=22> */
[----:B------:R-:W-:-:S03]  /*6850*/  R2UR UR10, R4 ;  /* 0x00000000040a72ca */ /* 0x000fc600000e0000 */
[----:B------:R-:W-:-:S05]  /*6860*/  IMAD.X R5, RZ, RZ, R0, P1 ;  /* 0x000000ffff057224 */ /* 0x000fca00008e0600 */
[----:B------:R-:W-:-:S13]  /*6870*/  R2UR UR11, R5 ;  /* 0x00000000050b72ca */ /* 0x000fda00000e0000 */
[----:B------:R2:W-:Y:S01]  /*6880*/  UTMALDG.4D [UR16], [UR10], desc[UR14] ;  /* 0x00000e100a0075b4 */ /* 0x0005e20008019000 */
[----:B------:R2:W-:Y:S01]  /*6890*/  UBLKCP.S.G [UR6], [UR8], UR13 ;  /* 0x00000006080073ba */ /* 0x0005e2000800020d */
[----:B------:R-:W3:Y:S02]  /*68a0*/  SYNCS.PHASECHK.TRANS64.TRYWAIT P1, [R11+URZ+0x30c28], R21 ;  /* 0x030c28150b0075a7 */ /* 0x000ee4000802017f */
[----:B--23--:R-:W-:Y:S05]  /*68b0*/  @!P1 BRA `(.L_x_3743) ;  /* 0x00000010002c9947 */ /* 0x00cfea0003800000 */
.L_x_3767:
[----:B------:R-:W-:Y:S05]  /*68c0*/  @P0 BRA `(.L_x_3744) ;  /* 0x0000000000140947 */ /* 0x000fea0003800000 */
[----:B------:R-:W-:Y:S01]  /*68d0*/  ISETP.NE.AND P1, PT, R14, RZ, PT ;  /* 0x000000ff0e00720c */ /* 0x000fe20003f25270 */
[----:B------:R-:W-:-:S04]  /*68e0*/  IMAD.MOV.U32 R2, RZ, RZ, 0x4200 ;  /* 0x00004200ff027424 */ /* 0x000fc800078e00ff */
[----:B------:R3:W-:Y:S08]  /*68f0*/  SYNCS.ARRIVE.TRANS64 RZ, [R11+URZ+0x30c18], R2 ;  /* 0x030c18020bff79a7 */ /* 0x0007f0000800003f */
[----:B------:R-:W-:Y:S05]  /*6900*/  @!P1 BRA `(.L_x_3744) ;  /* 0x0000000000049947 */ /* 0x000fea0003800000 */
[----:B------:R-:W-:Y:S01]  /*6910*/  BPT.TRAP 0x1 ;  /* 0x000000040000795c */ /* 0x000fe20000300000 */
.L_x_3744:
[----:B------:R-:W-:Y:S01]  /*6920*/  VIADD R17, R17, 0x80 ;  /* 0x0000008011117836 */ /* 0x000fe20000000000 */
[----:B------:R-:W-:Y:S01]  /*6930*/  R2UR UR17, R11 ;  /* 0x000000000b1172ca */ /* 0x000fe200000e0000 */
[----:B------:R-:W-:Y:S01]  /*6940*/  UMOV UR14, 0x0 ;  /* 0x00000000000e7882 */ /* 0x000fe20000000000 */
[----:B---3--:R-:W-:Y:S01]  /*6950*/  IADD3 R2, P1, R8, 0xf0, RZ ;  /* 0x000000f008027810 */ /* 0x008fe20007f3e0ff */
[----:B------:R-:W-:Y:S01]  /*6960*/  UMOV UR15, 0x14f00000 ;  /* 0x14f00000000f7882 */ /* 0x000fe20000000000 */
[----:B------:R-:W-:Y:S01]  /*6970*/  R2UR UR19, R17 ;  /* 0x00000000111372ca */ /* 0x000fe200000e0000 */
[----:B------:R-:W-:Y:S01]  /*6980*/  UMOV UR18, URZ ;  /* 0x0000003f00127c82 */ /* 0x000fe20008000000 */
[----:B------:R-:W-:Y:S01]  /*6990*/  R2UR UR10, R2 ;  /* 0x00000000020a72ca */ /* 0x000fe200000e0000 */
[----:B------:R-:W-:Y:S01]  /*69a0*/  IMAD.X R3, RZ, RZ, R0, P1 ;  /* 0x000000ffff037224 */ /* 0x000fe200008e0600 */
[----:B------:R-:W-:-:S04]  /*69b0*/  UMOV UR13, 0x20 ;  /* 0x00000020000d7882 */ /* 0x000fc80000000000 */
        /* <DEDUP_REMOVED lines=10> */
.L_x_3768:
        /* <DEDUP_REMOVED lines=9> */
.L_x_3746:
        /* <DEDUP_REMOVED lines=24> */
.L_x_3770:
[----:B------:R-:W-:Y:S05]  /*6c70*/  @P0 BRA `(.L_x_3748) ;  /* 0x0000000000140947 */ /* 0x000fea0003800000 */
[----:B------:R-:W-:Y:S01]  /*6c80*/  ISETP.NE.AND P1, PT, R14, RZ, PT ;  /* 0x000000ff0e00720c */ /* 0x000fe20003f25270 */
[----:B-1----:R-:W-:-:S04]  /*6c90*/  IMAD.MOV.U32 R4, RZ, RZ, 0x4200 ;  /* 0x00004200ff047424 */ /* 0x002fc800078e00ff */
[----:B------:R2:W-:Y:S08]  /*6ca0*/  SYNCS.ARRIVE.TRANS64 RZ, [R11+URZ+0x30c10], R4 ;  /* 0x030c10040bff79a7 */ /* 0x0005f0000800003f */
[----:B------:R-:W-:Y:S05]  /*6cb0*/  @!P1 BRA `(.L_x_3748) ;  /* 0x0000000000049947 */ /* 0x000fea0003800000 */
[----:B------:R-:W-:Y:S01]  /*6cc0*/  BPT.TRAP 0x1 ;  /* 0x000000040000795c */ /* 0x000fe20000300000 */
.L_x_3748:
        /* <DEDUP_REMOVED lines=21> */
[----:B------:R-:W-:-:S07]  /*6e20*/  IMAD.U32 R5, RZ, RZ, UR19 ;  /* 0x00000013ff057e24 */ /* 0x000fce000f8e00ff */
.L_x_3740:
[----:B------:R-:W-:-:S13]  /*6e30*/  ISETP.NE.AND P1, PT, R19, RZ, PT ;  /* 0x000000ff1300720c */ /* 0x000fda0003f25270 */
[----:B------:R-:W-:Y:S05]  /*6e40*/  @!P1 BRA `(.L_x_3739) ;  /* 0x0000000000f09947 */ /* 0x000fea0003800000 */
[----:B------:R-:W-:-:S04]  /*6e50*/  SHF.L.U32 R12, R9, 0x1f, RZ ;  /* 0x0000001f090c7819 */ /* 0x000fc800000006ff */
[----:B------:R-:W3:Y:S02]  /*6e60*/  SYNCS.PHASECHK.TRANS64.TRYWAIT P1, [R11+URZ+0x30c40], R12 ;  /* 0x030c400c0b0075a7 */ /* 0x000ee4000802017f */
[----:B---3--:R-:W-:Y:S05]  /*6e70*/  @!P1 BRA `(.L_x_3750) ;  /* 0x0000000800fc9947 */ /* 0x008fea0003800000 */
.L_x_3771:
[----:B------:R-:W-:Y:S05]  /*6e80*/  @P0 BRA `(.L_x_3751) ;  /* 0x0000000000140947 */ /* 0x000fea0003800000 */
[----:B------:R-:W-:Y:S01]  /*6e90*/  ISETP.NE.AND P1, PT, R14, RZ, PT ;  /* 0x000000ff0e00720c */ /* 0x000fe20003f25270 */
[----:B-12---:R-:W-:-:S04]  /*6ea0*/  IMAD.MOV.U32 R4, RZ, RZ, 0x4200 ;  /* 0x00004200ff047424 */ /* 0x006fc800078e00ff */
[----:B------:R4:W-:Y:S08]  /*6eb0*/  SYNCS.ARRIVE.TRANS64 RZ, [R11+URZ+0x30c30], R4 ;  /* 0x030c30040bff79a7 */ /* 0x0009f0000800003f */
[----:B------:R-:W-:Y:S05]  /*6ec0*/  @!P1 BRA `(.L_x_3751) ;  /* 0x0000000000049947 */ /* 0x000fea0003800000 */
[----:B------:R-:W-:Y:S01]  /*6ed0*/  BPT.TRAP 0x1 ;  /* 0x000000040000795c */ /* 0x000fe20000300000 */
.L_x_3751:
        /* <DEDUP_REMOVED lines=26> */
.L_x_3772:
[----:B------:R-:W-:Y:S05]  /*7080*/  @P0 BRA `(.L_x_3753) ;  /* 0x0000000000140947 */ /* 0x000fea0003800000 */
[----:B------:R-:W-:Y:S01]  /*7090*/  ISETP.NE.AND P0, PT, R14, RZ, PT ;  /* 0x000000ff0e00720c */ /* 0x000fe20003f05270 */
[----:B------:R-:W-:-:S04]  /*70a0*/  IMAD.MOV.U32 R4, RZ, RZ, 0x4200 ;  /* 0x00004200ff047424 */ /* 0x000fc800078e00ff */
[----:B------:R2:W-:Y:S08]  /*70b0*/  SYNCS.ARRIVE.TRANS64 RZ, [R11+URZ+0x30c18], R4 ;  /* 0x030c18040bff79a7 */ /* 0x0005f0000800003f */
[----:B------:R-:W-:Y:S05]  /*70c0*/  @!P0 BRA `(.L_x_3753) ;  /* 0x0000000000048947 */ /* 0x000fea0003800000 */
[----:B------:R-:W-:Y:S01]  /*70d0*/  BPT.TRAP 0x1 ;  /* 0x000000040000795c */ /* 0x000fe20000300000 */
.L_x_3753:
        /* <DEDUP_REMOVED lines=19> */
.L_x_3739:
[----:B------:R-:W4:Y:S01]  /*7210*/  S2R R2, SR_TID.X ;  /* 0x0000000000027919 */ /* 0x000f220000002100 */
[----:B------:R-:W-:Y:S01]  /*7220*/  IMAD R13, R20, 0x8, R11 ;  /* 0x00000008140d7824 */ /* 0x000fe200078e020b */
[----:B----4-:R-:W-:Y:S02]  /*7230*/  LOP3.LUT R3, R2, 0x7f, RZ, 0xc0, !PT ;  /* 0x0000007f02037812 */ /* 0x010fe400078ec0ff */
[----:B------:R-:W-:Y:S02]  /*7240*/  SHF.L.U32 R2, R9, 0x1f, RZ ;  /* 0x0000001f09027819 */ /* 0x000fe400000006ff */
[----:B------:R-:W-:Y:S02]  /*7250*/  ISETP.NE.AND P1, PT, R3, RZ, PT ;  /* 0x000000ff0300720c */ /* 0x000fe40003f25270 */
[----:B------:R-:W4:Y:S02]  /*7260*/  SYNCS.PHASECHK.TRANS64.TRYWAIT P0, [R13+URZ+0x30c40], R2 ;  /* 0x030c40020d0075a7 */ /* 0x000f24000800017f */
[----:B----4-:R-:W-:Y:S09]  /*7270*/  @!P0 BRA `(.L_x_3754) ;  /* 0x0000000800248947 */ /* 0x010ff20003800000 */
.L_x_3773:
[----:B------:R-:W-:Y:S05]  /*7280*/  @P1 BRA `(.L_x_3755) ;  /* 0x0000000000181947 */ /* 0x000fea0003800000 */
[----:B------:R-:W5:Y:S01]  /*7290*/  S2R R3, SR_TID.X ;  /* 0x0000000000037919 */ /* 0x000f620000002100 */
[----:B----4-:R-:W-:-:S04]  /*72a0*/  IMAD.MOV.U32 R2, RZ, RZ, 0x4200 ;  /* 0x00004200ff027424 */ /* 0x010fc800078e00ff */
[----:B------:R4:W-:Y:S01]  /*72b0*/  SYNCS.ARRIVE.TRANS64 RZ, [R13+URZ+0x30c30], R2 ;  /* 0x030c30020dff79a7 */ /* 0x0009e2000800003f */
[----:B-----5:R-:W-:-:S13]  /*72c0*/  LOP3.LUT P0, RZ, R3, 0x1f, RZ, 0xc0, !PT ;  /* 0x0000001f03ff7812 */ /* 0x020fda000780c0ff */
[----:B----4-:R-:W-:Y:S05]  /*72d0*/  @!P0 BRA `(.L_x_3755) ;  /* 0x0000000000048947 */ /* 0x010fea0003800000 */
[----:B--2---:R-:W-:Y:S01]  /*72e0*/  BPT.TRAP 0x1 ;  /* 0x000000040000795c */ /* 0x004fe20000300000 */
.L_x_3755:
[----:B----4-:R-:W4:Y:S01]  /*72f0*/  LDC.64 R2, c[0x0][0x728] ;  /* 0x0001ca00ff027b82 */ /* 0x010f220000000a00 */
[----:B------:R-:W-:Y:S01]  /*7300*/  IADD3 R6, P0, R5, R6, RZ ;  /* 0x0000000605067210 */ /* 0x000fe20007f1e0ff */
[C-C-:B-12---:R-:W-:Y:S01]  /*7310*/  IMAD R4, R20.reuse, 0x4000, R11.reuse ;  /* 0x0000400014047824 */ /* 0x146fe200078e020b */
[----:B------:R-:W-:Y:S01]  /*7320*/  R2UR UR17, R13 ;  /* 0x000000000d1172ca */ /* 0x000fe200000e0000 */
[----:B---3--:R-:W-:Y:S01]  /*7330*/  IMAD R11, R20, 0x200, R11 ;  /* 0x00000200140b7824 */ /* 0x008fe200078e020b */
[----:B------:R-:W-:Y:S01]  /*7340*/  LEA.HI.X.SX32 R10, R5, R10, 0x1, P0 ;  /* 0x0000000a050a7211 */ /* 0x000fe200000f0eff */
[----:B------:R-:W-:Y:S01]  /*7350*/  UMOV UR8, 0x0 ;  /* 0x0000000000087882 */ /* 0x000fe20000000000 */
[----:B------:R-:W-:Y:S01]  /*7360*/  R2UR UR16, R4 ;  /* 0x00000000041072ca */ /* 0x000fe200000e0000 */
[----:B------:R-:W-:Y:S01]  /*7370*/  UMOV UR9, 0x14f00000 ;  /* 0x14f0000000097882 */ /* 0x000fe20000000000 */
[----:B------:R-:W-:Y:S01]  /*7380*/  R2UR UR10, R11 ;  /* 0x000000000b0a72ca */ /* 0x000fe200000e0000 */
[----:B------:R-:W-:Y:S01]  /*7390*/  UMOV UR18, URZ ;  /* 0x0000003f00127c82 */ /* 0x000fe20008000000 */
[----:B------:R-:W-:Y:S01]  /*73a0*/  R2UR UR19, R5 ;  /* 0x00000000051372ca */ /* 0x000fe200000e0000 */
[----:B------:R-:W-:-:S04]  /*73b0*/  UMOV UR13, 0x20 ;  /* 0x00000020000d7882 */ /* 0x000fc80000000000 */
[----:B------:R-:W-:-:S04]  /*73c0*/  UIADD3 UR17, UR17, 0x30c30, URZ ;  /* 0x00030c3011117890 */ /* 0x000fc8000fffe03f */
[----:B------:R-:W-:Y:S02]  /*73d0*/  UIADD3 UR16, UR16, 0x18000, URZ ;  /* 0x0001800010107890 */ /* 0x000fe4000fffe03f */
[----:B------:R-:W-:Y:S01]  /*73e0*/  UIADD3 UR10, UR10, 0x20400, URZ ;  /* 0x000204000a0a7890 */ /* 0x000fe2000fffe03f */
[----:B----4-:R-:W-:Y:S01]  /*73f0*/  LEA R2, P0, R6, R2, 0x2 ;  /* 0x0000000206027211 */ /* 0x010fe200078010ff */
[----:B------:R-:W-:-:S03]  /*7400*/  UMOV UR11, UR17 ;  /* 0x00000011000b7c82 */ /* 0x000fc60008000000 */
[----:B------:R-:W-:Y:S02]  /*7410*/  LEA.HI.X R3, R6, R3, R10, 0x2, P0 ;  /* 0x0000000306037211 */ /* 0x000fe400000f140a */
[----:B------:R-:W-:Y:S02]  /*7420*/  IADD3 R8, P0, R8, 0x1f0, RZ ;  /* 0x000001f008087810 */ /* 0x000fe40007f1e0ff */
[----:B------:R-:W-:Y:S02]  /*7430*/  R2UR UR14, R2 ;  /* 0x00000000020e72ca */ /* 0x000fe400000e0000 */
[----:B------:R-:W-:Y:S01]  /*7440*/  R2UR UR6, R8 ;  /* 0x00000000080672ca */ /* 0x000fe200000e0000 */
[----:B------:R-:W-:Y:S01]  /*7450*/  IMAD.X R0, RZ, RZ, R0, P0 ;  /* 0x000000ffff007224 */ /* 0x000fe200000e0600 */
[----:B------:R-:W-:-:S04]  /*7460*/  R2UR UR15, R3 ;  /* 0x00000000030f72ca */ /* 0x000fc800000e0000 */
[----:B------:R-:W-:Y:S01]  /*7470*/  R2UR UR7, R0 ;  /* 0x00000000000772ca */ /* 0x000fe200000e0000 */
[----:B------:R-:W-:-:S05]  /*7480*/  VIADD R0, R20, 0x1 ;  /* 0x0000000114007836 */ /* 0x000fca0000000000 */
[----:B------:R-:W-:-:S04]  /*7490*/  ISETP.NE.AND P0, PT, R0, 0x2, PT ;  /* 0x000000020000780c */ /* 0x000fc80003f05270 */
[----:B------:R-:W-:Y:S02]  /*74a0*/  SEL R2, RZ, 0x1, P0 ;  /* 0x00000001ff027807 */ /* 0x000fe40000000000 */
[----:B------:R-:W-:Y:S01]  /*74b0*/  SEL R0, R0, RZ, P0 ;  /* 0x000000ff00007207 */ /* 0x000fe20000000000 */
[----:B------:R1:W-:Y:S01]  /*74c0*/  UTMALDG.4D [UR16], [UR6], desc[UR8] ;  /* 0x00000810060075b4 */ /* 0x0003e20008019000 */
[----:B------:R-:W-:Y:S01]  /*74d0*/  LOP3.LUT R9, R9, R2, RZ, 0x3c, !PT ;  /* 0x0000000209097212 */ /* 0x000fe200078e3cff */
[----:B------:R1:W-:Y:S02]  /*74e0*/  UBLKCP.S.G [UR10], [UR14], UR13 ;  /* 0x0000000a0e0073ba */ /* 0x0003e4000800020d */
[----:B-1----:R-:W-:-:S04]  /*74f0*/  NOP ;  /* 0x0000000000007918 */ /* 0x002fc80000000000 */
.L_x_3736:
[----:B------:R-:W-:Y:S05]  /*7500*/  BSYNC B0 ;  /* 0x0000000000007941 */ /* 0x000fea0003800000 */
.L_x_3735:
[----:B------:R-:W-:-:S03]  /*7510*/  UMOV UR6, 0xffffffff ;  /* 0xffffffff00067882 */ /* 0x000fc60000000000 */
[----:B------:R-:W-:Y:S05]  /*7520*/  BRA.DIV UR6, `(.L_x_3756) ;  /* 0x00000006068c7947 */ /* 0x000fea000b800000 */
[----:B------:R-:W-:-:S13]  /*7530*/  ELECT P0, URZ, PT ;  /* 0x00000000003f782f */ /* 0x000fda0003800000 */
.L_x_3776:
[----:B------:R-:W-:Y:S05]  /*7540*/  @!P0 BRA `(.L_x_3688) ;  /* 0x0000000000808947 */ /* 0x000fea0003800000 */
[----:B------:R-:W-:-:S04]  /*7550*/  LOP3.LUT R16, R16, 0x2, RZ, 0xfc, !PT ;  /* 0x0000000210107812 */ /* 0x000fc800078efcff */
[----:B------:R-:W-:-:S13]  /*7560*/  ISETP.NE.AND P0, PT, R16, 0x3, PT ;  /* 0x000000031000780c */ /* 0x000fda0003f05270 */
[----:B------:R-:W-:Y:S05]  /*7570*/  @!P0 BRA `(.L_x_3757) ;  /* 0x0000000000048947 */ /* 0x000fea0003800000 */
[----:B------:R-:W-:Y:S01]  /*7580*/  BPT.TRAP 0x1 ;  /* 0x000000040000795c */ /* 0x000fe20000300000 */
.L_x_3757:
[----:B------:R-:W1:Y:S01]  /*7590*/  S2R R3, SR_CgaCtaId ;  /* 0x0000000000037919 */ /* 0x000e620000008800 */
[----:B------:R-:W-:Y:S02]  /*75a0*/  MOV R2, 0x400 ;  /* 0x0000040000027802 */ /* 0x000fe40000000f00 */
[----:B------:R-:W-:Y:S02]  /*75b0*/  SHF.L.U32 R5, R9, 0x1f, RZ ;  /* 0x0000001f09057819 */ /* 0x000fe400000006ff */
[----:B-1----:R-:W-:Y:S01]  /*75c0*/  LEA R7, R3, R2, 0x18 ;  /* 0x0000000203077211 */ /* 0x002fe200078ec0ff */
[----:B------:R-:W-:-:S04]  /*75d0*/  VIADD R2, R0, 0x1 ;  /* 0x0000000100027836 */ /* 0x000fc80000000000 */
[----:B------:R-:W-:Y:S01]  /*75e0*/  VIADD R3, R7, 0x30c20 ;  /* 0x00030c2007037836 */ /* 0x000fe20000000000 */
        /* <DEDUP_REMOVED lines=9> */
.L_x_3777:
[----:B------:R-:W2:Y:S02]  /*7680*/  SYNCS.PHASECHK.TRANS64.TRYWAIT P1, [R3+URZ], R2 ;  /* 0x00000002030075a7 */ /* 0x000ea4000802017f */
[----:B--2---:R-:W-:Y:S05]  /*7690*/  @!P1 BRA `(.L_x_3759) ;  /* 0x0000000400689947 */ /* 0x004fea0003800000 */
.L_x_3778:
[----:B------:R-:W-:Y:S05]  /*76a0*/  @!P0 BRA `(.L_x_3760) ;  /* 0x0000000000048947 */ /* 0x000fea0003800000 */
[----:B------:R-:W-:Y:S01]  /*76b0*/  BPT.TRAP 0x1 ;  /* 0x000000040000795c */ /* 0x000fe20000300000 */
.L_x_3760:
[----:B--2---:R-:W-:-:S04]  /*76c0*/  VIADD R3, R7, 0x30c40 ;  /* 0x00030c4007037836 */ /* 0x004fc80000000000 */
[----:B------:R-:W-:-:S04]  /*76d0*/  IMAD R0, R0, 0x8, R3 ;  /* 0x0000000800007824 */ /* 0x000fc800078e0203 */
[----:B------:R-:W2:Y:S02]  /*76e0*/  SYNCS.PHASECHK.TRANS64.TRYWAIT P0, [R0+URZ], R5 ;  /* 0x00000005000075a7 */ /* 0x000ea4000800017f */
[----:B--2---:R-:W-:Y:S05]  /*76f0*/  @!P0 BRA `(.L_x_3761) ;  /* 0x0000000400648947 */ /* 0x004fea0003800000 */
.L_x_3779:
[----:B------:R-:W-:-:S07]  /*7700*/  IMAD R3, R4, 0x8, R3 ;  /* 0x0000000804037824 */ /* 0x000fce00078e0203 */
.L_x_3762:
[----:B---3--:R3:W4:Y:S02]  /*7710*/  SYNCS.PHASECHK.TRANS64.TRYWAIT P0, [R3+URZ], R2 ;  /* 0x00000002030075a7 */ /* 0x008724000800017f */
[----:B----4-:R-:W-:Y:S05]  /*7720*/  @!P0 NANOSLEEP.SYNCS 0x989680 ;  /* 0x009896800000895d */ /* 0x010fea0003900000 */
[----:B------:R-:W4:Y:S02]  /*7730*/  @!P0 SYNCS.PHASECHK.TRANS64 P0, [R3+URZ], R2 ;  /* 0x00000002030085a7 */ /* 0x000f24000800007f */
[----:B----4-:R-:W-:Y:S05]  /*7740*/  @!P0 BRA `(.L_x_3762) ;  /* 0xfffffffc00f08947 */ /* 0x010fea000383ffff */
.L_x_3688:
[----:B------:R-:W-:Y:S05]  /*7750*/  BSYNC B6 ;  /* 0x0000000000067941 */ /* 0x000fea0003800000 */
.L_x_3685:
[----:B------:R-:W-:Y:S05]  /*7760*/  EXIT ;  /* 0x000000000000794d */ /* 0x000fea0003800000 */
.L_x_3693:
[----:B------:R-:W-:Y:S02]  /*7770*/  IMAD.MOV.U32 R12, RZ, RZ, RZ ;  /* 0x000000ffff0c7224 */ /* 0x000fe400078e00ff */
[----:B------:R-:W-:Y:S02]  /*7780*/  IMAD.MOV.U32 R11, RZ, RZ, 0x1f ;  /* 0x0000001fff0b7424 */ /* 0x000fe400078e00ff */
[----:B------:R-:W-:-:S07]  /*7790*/  IMAD.MOV.U32 R15, RZ, RZ, -0x1 ;  /* 0xffffffffff0f7424 */ /* 0x000fce00078e00ff */
[----:B------:R-:W-:Y:S05]  /*77a0*/  WARPSYNC.COLLECTIVE R15, `(.L_x_3763) ;  /* 0x000000000f087348 */ /* 0x000fea0003c00000 */
[----:B------:R1:W2:Y:S02]  /*77b0*/  SHFL.IDX P6, R14, R13, R12, R11 ;  /* 0x0000000c0d0e7389 */ /* 0x0002a400000c000b */
[----:B-12---:R-:W-:Y:S01]  /*77c0*/  ENDCOLLECTIVE ;  /* 0x000000000000791b */ /* 0x006fe20003800000 */
.L_x_3763:
[----:B------:R-:W-:Y:S05]  /*77d0*/  BRA `(.L_x_3764) ;  /* 0xffffff9000f07947 */ /* 0x000fea000383ffff */
.L_x_3695:
[----:B--2---:R2:W3:Y:S02]  /*77e0*/  SYNCS.PHASECHK.TRANS64.TRYWAIT P0, [R225+URZ+0x30c00], R6 ;  /* 0x030c0006e10075a7 */ /* 0x0044e4000800017f */
[----:B---3--:R-:W-:Y:S05]  /*77f0*/  @!P0 NANOSLEEP.SYNCS 0x989680 ;  /* 0x009896800000895d */ /* 0x008fea0003900000 */
[----:B------:R-:W3:Y:S02]  /*7800*/  @!P0 SYNCS.PHASECHK.TRANS64 P0, [R225+URZ+0x30c00], R6 ;  /* 0x030c0006e10085a7 */ /* 0x000ee4000800007f */
[----:B---3--:R-:W-:Y:S05]  /*7810*/  @!P0 BRA `(.L_x_3695) ;  /* 0xfffffffc00f08947 */ /* 0x008fea000383ffff */
[----:B------:R-:W-:Y:S05]  /*7820*/  BRA `(.L_x_3694) ;  /* 0xffffff9400147947 */ /* 0x000fea000383ffff */
.L_x_3700:
[----:B--2---:R2:W3:Y:S02]  /*7830*/  SYNCS.PHASECHK.TRANS64.TRYWAIT P1, [R9+URZ+0x30c10], R22 ;  /* 0x030c1016090075a7 */ /* 0x0044e4000802017f */
[----:B---3--:R-:W-:Y:S05]  /*7840*/  @!P1 NANOSLEEP.SYNCS 0x989680 ;  /* 0x009896800000995d */ /* 0x008fea0003900000 */
[----:B------:R-:W3:Y:S02]  /*7850*/  @!P1 SYNCS.PHASECHK.TRANS64 P1, [R9+URZ+0x30c10], R22 ;  /* 0x030c1016090095a7 */ /* 0x000ee4000802007f */
[----:B---3--:R-:W-:Y:S05]  /*7860*/  @!P1 BRA `(.L_x_3700) ;  /* 0xfffffffc00f09947 */ /* 0x008fea000383ffff */
[----:B------:R-:W-:Y:S05]  /*7870*/  BRA `(.L_x_3699) ;  /* 0xffffff9c00487947 */ /* 0x000fea000383ffff */
.L_x_3704:
[----:B------:R1:W1:Y:S02]  /*7880*/  SYNCS.PHASECHK.TRANS64.TRYWAIT P1, [R9+URZ+0x30c30], R22 ;  /* 0x030c3016090075a7 */ /* 0x000264000802017f */
[----:B-1----:R-:W-:Y:S05]  /*7890*/  @!P1 NANOSLEEP.SYNCS 0x989680 ;  /* 0x009896800000995d */ /* 0x002fea0003900000 */
[----:B------:R-:W1:Y:S02]  /*78a0*/  @!P1 SYNCS.PHASECHK.TRANS64 P1, [R9+URZ+0x30c30], R22 ;  /* 0x030c3016090095a7 */ /* 0x000e64000802007f */
[----:B-1----:R-:W-:Y:S05]  /*78b0*/  @!P1 BRA `(.L_x_3704) ;  /* 0xfffffffc00f09947 */ /* 0x002fea000383ffff */
[----:B------:R-:W-:Y:S05]  /*78c0*/  BRA `(.L_x_3703) ;  /* 0xffffffa000587947 */ /* 0x000fea000383ffff */
.L_x_3737:
[----:B-1----:R1:W2:Y:S02]  /*78d0*/  SYNCS.PHASECHK.TRANS64.TRYWAIT P1, [R11+URZ+0x30c20], R0 ;  /* 0x030c20000b0075a7 */ /* 0x0022a4000802017f */
[----:B--2---:R-:W-:Y:S05]  /*78e0*/  @!P1 NANOSLEEP.SYNCS 0x989680 ;  /* 0x009896800000995d */ /* 0x004fea0003900000 */
[----:B------:R-:W2:Y:S02]  /*78f0*/  @!P1 SYNCS.PHASECHK.TRANS64 P1, [R11+URZ+0x30c20], R0 ;  /* 0x030c20000b0095a7 */ /* 0x000ea4000802007f */
[----:B--2---:R-:W-:Y:S05]  /*7900*/  @!P1 BRA `(.L_x_3737) ;  /* 0xfffffffc00f09947 */ /* 0x004fea000383ffff */
[----:B------:R-:W-:Y:S05]  /*7910*/  BRA `(.L_x_3765) ;  /* 0xffffffe800287947 */ /* 0x000fea000383ffff */
.L_x_3741:
[----:B-1----:R1:W2:Y:S02]  /*7920*/  SYNCS.PHASECHK.TRANS64.TRYWAIT P1, [R11+URZ+0x30c40], R21 ;  /* 0x030c40150b0075a7 */ /* 0x0022a4000802017f */
[----:B--2---:R-:W-:Y:S05]  /*7930*/  @!P1 NANOSLEEP.SYNCS 0x989680 ;  /* 0x009896800000995d */ /* 0x004fea0003900000 */
[----:B------:R-:W2:Y:S02]  /*7940*/  @!P1 SYNCS.PHASECHK.TRANS64 P1, [R11+URZ+0x30c40], R21 ;  /* 0x030c40150b0095a7 */ /* 0x000ea4000802007f */
[----:B--2---:R-:W-:Y:S05]  /*7950*/  @!P1 BRA `(.L_x_3741) ;  /* 0xfffffffc00f09947 */ /* 0x004fea000383ffff */
[----:B------:R-:W-:Y:S05]  /*7960*/  BRA `(.L_x_3766) ;  /* 0xffffffec00487947 */ /* 0x000fea000383ffff */
.L_x_3743:
[----:B--2---:R2:W3:Y:S02]  /*7970*/  SYNCS.PHASECHK.TRANS64.TRYWAIT P1, [R11+URZ+0x30c28], R21 ;  /* 0x030c28150b0075a7 */ /* 0x0044e4000802017f */
[----:B---3--:R-:W-:Y:S05]  /*7980*/  @!P1 NANOSLEEP.SYNCS 0x989680 ;  /* 0x009896800000995d */ /* 0x008fea0003900000 */
[----:B------:R-:W3:Y:S02]  /*7990*/  @!P1 SYNCS.PHASECHK.TRANS64 P1, [R11+URZ+0x30c28], R21 ;  /* 0x030c28150b0095a7 */ /* 0x000ee4000802007f */
[----:B---3--:R-:W-:Y:S05]  /*79a0*/  @!P1 BRA `(.L_x_3743) ;  /* 0xfffffffc00f09947 */ /* 0x008fea000383ffff */
[----:B------:R-:W-:Y:S05]  /*79b0*/  BRA `(.L_x_3767) ;  /* 0xffffffec00c07947 */ /* 0x000fea000383ffff */
.L_x_3745:
[----:B---3--:R3:W4:Y:S02]  /*79c0*/  SYNCS.PHASECHK.TRANS64.TRYWAIT P1, [R11+URZ+0x30c48], R21 ;  /* 0x030c48150b0075a7 */ /* 0x008724000802017f */
[----:B----4-:R-:W-:Y:S05]  /*79d0*/  @!P1 NANOSLEEP.SYNCS 0x989680 ;  /* 0x009896800000995d */ /* 0x010fea0003900000 */
[----:B------:R-:W4:Y:S02]  /*79e0*/  @!P1 SYNCS.PHASECHK.TRANS64 P1, [R11+URZ+0x30c48], R21 ;  /* 0x030c48150b0095a7 */ /* 0x000f24000802007f */
[----:B----4-:R-:W-:Y:S05]  /*79f0*/  @!P1 BRA `(.L_x_3745) ;  /* 0xfffffffc00f09947 */ /* 0x010fea000383ffff */
[----:B------:R-:W-:Y:S05]  /*7a00*/  BRA `(.L_x_3768) ;  /* 0xfffffff000147947 */ /* 0x000fea000383ffff */
.L_x_3747:
[----:B------:R-:W-:-:S07]  /*7a10*/  SHF.L.U32 R4, R9, 0x1f, RZ ;  /* 0x0000001f09047819 */ /* 0x000fce00000006ff */
.L_x_3769:
[----:B-1----:R1:W2:Y:S02]  /*7a20*/  SYNCS.PHASECHK.TRANS64.TRYWAIT P1, [R11+URZ+0x30c20], R4 ;  /* 0x030c20040b0075a7 */ /* 0x0022a4000802017f */
[----:B--2---:R-:W-:Y:S05]  /*7a30*/  @!P1 NANOSLEEP.SYNCS 0x989680 ;  /* 0x009896800000995d */ /* 0x004fea0003900000 */
[----:B------:R-:W2:Y:S02]  /*7a40*/  @!P1 SYNCS.PHASECHK.TRANS64 P1, [R11+URZ+0x30c20], R4 ;  /* 0x030c20040b0095a7 */ /* 0x000ea4000802007f */
[----:B--2---:R-:W-:Y:S05]  /*7a50*/  @!P1 BRA `(.L_x_3769) ;  /* 0xfffffffc00f09947 */ /* 0x004fea000383ffff */
[----:B------:R-:W-:Y:S05]  /*7a60*/  BRA `(.L_x_3770) ;  /* 0xfffffff000807947 */ /* 0x000fea000383ffff */
.L_x_3750:
[----:B---3--:R3:W4:Y:S02]  /*7a70*/  SYNCS.PHASECHK.TRANS64.TRYWAIT P1, [R11+URZ+0x30c40], R12 ;  /* 0x030c400c0b0075a7 */ /* 0x008724000802017f */
[----:B----4-:R-:W-:Y:S05]  /*7a80*/  @!P1 NANOSLEEP.SYNCS 0x989680 ;  /* 0x009896800000995d */ /* 0x010fea0003900000 */
[----:B------:R-:W4:Y:S02]  /*7a90*/  @!P1 SYNCS.PHASECHK.TRANS64 P1, [R11+URZ+0x30c40], R12 ;  /* 0x030c400c0b0095a7 */ /* 0x000f24000802007f */
[----:B----4-:R-:W-:Y:S05]  /*7aa0*/  @!P1 BRA `(.L_x_3750) ;  /* 0xfffffffc00f09947 */ /* 0x010fea000383ffff */
[----:B------:R-:W-:Y:S05]  /*7ab0*/  BRA `(.L_x_3771) ;  /* 0xfffffff000f07947 */ /* 0x000fea000383ffff */
.L_x_3752:
[----:B-1----:R1:W2:Y:S02]  /*7ac0*/  SYNCS.PHASECHK.TRANS64.TRYWAIT P1, [R11+URZ+0x30c28], R12 ;  /* 0x030c280c0b0075a7 */ /* 0x0022a4000802017f */
[----:B--2---:R-:W-:Y:S05]  /*7ad0*/  @!P1 NANOSLEEP.SYNCS 0x989680 ;  /* 0x009896800000995d */ /* 0x004fea0003900000 */
[----:B------:R-:W2:Y:S02]  /*7ae0*/  @!P1 SYNCS.PHASECHK.TRANS64 P1, [R11+URZ+0x30c28], R12 ;  /* 0x030c280c0b0095a7 */ /* 0x000ea4000802007f */
[----:B--2---:R-:W-:Y:S05]  /*7af0*/  @!P1 BRA `(.L_x_3752) ;  /* 0xfffffffc00f09947 */ /* 0x004fea000383ffff */
[----:B------:R-:W-:Y:S05]  /*7b00*/  BRA `(.L_x_3772) ;  /* 0xfffffff4005c7947 */ /* 0x000fea000383ffff */
.L_x_3754:
[----:B----4-:R4:W1:Y:S02]  /*7b10*/  SYNCS.PHASECHK.TRANS64.TRYWAIT P0, [R13+URZ+0x30c40], R2 ;  /* 0x030c40020d0075a7 */ /* 0x010864000800017f */
[----:B-1----:R-:W-:Y:S05]  /*7b20*/  @!P0 NANOSLEEP.SYNCS 0x989680 ;  /* 0x009896800000895d */ /* 0x002fea0003900000 */
[----:B------:R-:W1:Y:S02]  /*7b30*/  @!P0 SYNCS.PHASECHK.TRANS64 P0, [R13+URZ+0x30c40], R2 ;  /* 0x030c40020d0085a7 */ /* 0x000e64000800007f */
[----:B-1----:R-:W-:Y:S05]  /*7b40*/  @!P0 BRA `(.L_x_3754) ;  /* 0xfffffffc00f08947 */ /* 0x002fea000383ffff */
[----:B------:R-:W-:Y:S05]  /*7b50*/  BRA `(.L_x_3773) ;  /* 0xfffffff400c87947 */ /* 0x000fea000383ffff */
.L_x_3756:
[----:B------:R-:W-:Y:S01]  /*7b60*/  BSSY B0, `(.L_x_3774) ;  /* 0x0000006000007945 */ /* 0x000fe20003800000 */
[----:B------:R-:W-:-:S07]  /*7b70*/  IMAD.MOV.U32 R15, RZ, RZ, -0x1 ;  /* 0xffffffffff0f7424 */ /* 0x000fce00078e00ff */
[----:B------:R-:W-:Y:S05]  /*7b80*/  WARPSYNC.COLLECTIVE R15, `(.L_x_3775) ;  /* 0x000000000f0c7348 */ /* 0x000fea0003c00000 */
[----:B------:R-:W-:Y:S02]  /*7b90*/  ELECT P6, UR62, PT ;  /* 0x00000000003e782f */ /* 0x000fe400038c0000 */
[----:B------:R-:W-:Y:S01]  /*7ba0*/  MOV R14, UR62 ;  /* 0x0000003e000e7c02 */ /* 0x000fe20008000f00 */
[----:B------:R-:W-:Y:S10]  /*7bb0*/  ENDCOLLECTIVE ;  /* 0x000000000000791b */ /* 0x000ff40003800000 */
.L_x_3775:
[----:B------:R-:W-:Y:S05]  /*7bc0*/  BSYNC B0 ;  /* 0x0000000000007941 */ /* 0x000fea0003800000 */
.L_x_3774:
[----:B------:R-:W-:Y:S01]  /*7bd0*/  PLOP3.LUT P0, PT, P6, PT, PT, 0x80, 0x0 ;  /* 0x000000000000781c */ /* 0x000fe2000370f070 */
[----:B------:R-:W-:-:S12]  /*7be0*/  BRA `(.L_x_3776) ;  /* 0xfffffff800547947 */ /* 0x000fd8000383ffff */
.L_x_3758:
[----:B-1----:R1:W2:Y:S02]  /*7bf0*/  SYNCS.PHASECHK.TRANS64.TRYWAIT P1, [R6+URZ], R5 ;  /* 0x00000005060075a7 */ /* 0x0022a4000802017f */
[----:B--2---:R-:W-:Y:S05]  /*7c00*/  @!P1 NANOSLEEP.SYNCS 0x989680 ;  /* 0x009896800000995d */ /* 0x004fea0003900000 */
[----:B------:R-:W2:Y:S02]  /*7c10*/  @!P1 SYNCS.PHASECHK.TRANS64 P1, [R6+URZ], R5 ;  /* 0x00000005060095a7 */ /* 0x000ea4000802007f */
[----:B--2---:R-:W-:Y:S05]  /*7c20*/  @!P1 BRA `(.L_x_3758) ;  /* 0xfffffffc00f09947 */ /* 0x004fea000383ffff */
[----:B------:R-:W-:Y:S05]  /*7c30*/  BRA `(.L_x_3777) ;  /* 0xfffffff800907947 */ /* 0x000fea000383ffff */
.L_x_3759:
[----:B--2---:R2:W3:Y:S02]  /*7c40*/  SYNCS.PHASECHK.TRANS64.TRYWAIT P1, [R3+URZ], R2 ;  /* 0x00000002030075a7 */ /* 0x0044e4000802017f */
[----:B---3--:R-:W-:Y:S05]  /*7c50*/  @!P1 NANOSLEEP.SYNCS 0x989680 ;  /* 0x009896800000995d */ /* 0x008fea0003900000 */
[----:B------:R-:W3:Y:S02]  /*7c60*/  @!P1 SYNCS.PHASECHK.TRANS64 P1, [R3+URZ], R2 ;  /* 0x00000002030095a7 */ /* 0x000ee4000802007f */
[----:B---3--:R-:W-:Y:S05]  /*7c70*/  @!P1 BRA `(.L_x_3759) ;  /* 0xfffffffc00f09947 */ /* 0x008fea000383ffff */
[----:B------:R-:W-:Y:S05]  /*7c80*/  BRA `(.L_x_3778) ;  /* 0xfffffff800847947 */ /* 0x000fea000383ffff */
.L_x_3761:
[----:B--2---:R2:W3:Y:S02]  /*7c90*/  SYNCS.PHASECHK.TRANS64.TRYWAIT P0, [R0+URZ], R5 ;  /* 0x00000005000075a7 */ /* 0x0044e4000800017f */
[----:B---3--:R-:W-:Y:S05]  /*7ca0*/  @!P0 NANOSLEEP.SYNCS 0x989680 ;  /* 0x009896800000895d */ /* 0x008fea0003900000 */
[----:B------:R-:W3:Y:S02]  /*7cb0*/  @!P0 SYNCS.PHASECHK.TRANS64 P0, [R0+URZ], R5 ;  /* 0x00000005000085a7 */ /* 0x000ee4000800007f */
[----:B---3--:R-:W-:Y:S05]  /*7cc0*/  @!P0 BRA `(.L_x_3761) ;  /* 0xfffffffc00f08947 */ /* 0x008fea000383ffff */
[----:B------:R-:W-:Y:S05]  /*7cd0*/  BRA `(.L_x_3779) ;  /* 0xfffffff800887947 */ /* 0x000fea000383ffff */
.L_x_3780:
        /* <DEDUP_REMOVED lines=10> */
.L_x_7401:


//--------------------- .text._ZN7cutlass13device_kernelIN5flash11enable_sm90INS1_16FlashAttnBwdSm90INS1_25CollectiveMainloopBwdSm90ILi2ELi2ELi2EN4cute5tupleIJNS5_1CILi1EEES8_S8_EEENS6_IJNS7_ILi128EEESA_NS7_ILi64EEEEEENS_6half_tEfNS_4arch4Sm90ELb0ELb0ELb0ELb0ELb1ELb1ELb0ELb0ELi2ELi1ELi2ELi2ELb0EEENS1_21CollectiveEpilogueBwdISC_SD_SF_Li256ELb0ELb0ELi1EEENS1_19SingleTileSchedulerILb0ELb0ELb0ELi128EEEEEEEEEvNT_6ParamsE --------------------------
	.section	.text._ZN7cutlass13device_kernelIN5flash11enable_sm90INS1_16FlashAttnBwdSm90INS1_25CollectiveMainloopBwdSm90ILi2ELi2ELi2EN4cute5tupleIJNS5_1CILi1EEES8_S8_EEENS6_IJNS7_ILi128EEESA_NS7_ILi64EEEEEENS_6half_tEfNS_4arch4Sm90ELb0ELb0ELb0ELb0ELb1ELb1ELb0ELb0ELi2ELi1ELi2ELi2ELb0EEENS1_21CollectiveEpilogueBwdISC_SD_SF_Li256ELb0ELb0ELi1EEENS1_19SingleTileSchedulerILb0ELb0ELb0ELi128EEEEEEEEEvNT_6ParamsE,"ax",@progbits
	.align	128
.text._ZN7cutlass13device_kernelIN5flash11enable_sm90INS1_16FlashAttnBwdSm90INS1_25CollectiveMainloopBwdSm90ILi2ELi2ELi2EN4cute5tupleIJNS5_1CILi1EEES8_S8_EEENS6_IJNS7_ILi128EEESA_NS7_ILi64EEEEEENS_6half_tEfNS_4arch4Sm90ELb0ELb0ELb0ELb0ELb1ELb1ELb0ELb0ELi2ELi1ELi2ELi2ELb0EEENS1_21CollectiveEpilogueBwdISC_SD_SF_Li256ELb0ELb0ELi1EEENS1_19SingleTileSchedulerILb0ELb0ELb0ELi128EEEEEEEEEvNT_6ParamsE:
        .type           _ZN7cutlass13device_kernelIN5flash11enable_sm90INS1_16FlashAttnBwdSm90INS1_25CollectiveMainloopBwdSm90ILi2ELi2ELi2EN4cute5tupleIJNS5_1CILi1EEES8_S8_EEENS6_IJNS7_ILi128EEESA_NS7_ILi64EEEEEENS_6half_tEfNS_4arch4Sm90ELb0ELb0ELb0ELb0ELb1ELb1ELb0ELb0ELi2ELi1ELi2ELi2ELb0EEENS1_21CollectiveEpilogueBwdISC_SD_SF_Li256ELb0ELb0ELi1EEENS1_19SingleTileSchedulerILb0ELb0ELb0ELi128EEEEEEEEEvNT_6ParamsE,@function
        .size           _ZN7cutlass13device_kernelIN5flash11enable_sm90INS1_16FlashAttnBwdSm90INS1_25CollectiveMainloopBwdSm90ILi2ELi2ELi2EN4cute5tupleIJNS5_1CILi1EEES8_S8_EEENS6_IJNS7_ILi128EEESA_NS7_ILi64EEEEEENS_6half_tEfNS_4arch4Sm90ELb0ELb0ELb0ELb0ELb1ELb1ELb0ELb0ELi2ELi1ELi2ELi2ELb0EEENS1_21CollectiveEpilogueBwdISC_SD_SF_Li256ELb0ELb0ELi1EEENS1_19SingleTileSchedulerILb0ELb0ELb0ELi128EEEEEEEEEvNT_6ParamsE,(.L_x_7402 - _ZN7cutlass13device_kernelIN5flash11enable_sm90INS1_16FlashAttnBwdSm90INS1_25CollectiveMainloopBwdSm90ILi2ELi2ELi2EN4cute5tupleIJNS5_1CILi1EEES8_S8_EEENS6_IJNS7_ILi128EEESA_NS7_ILi64EEEEEENS_6half_tEfNS_4arch4Sm90ELb0ELb0ELb0ELb0ELb1ELb1ELb0ELb0ELi2ELi1ELi2ELi2ELb0EEENS1_21CollectiveEpilogueBwdISC_SD_SF_Li256ELb0ELb0ELi1EEENS1_19SingleTileSchedulerILb0ELb0ELb0ELi128EEEEEEEEEvNT_6ParamsE)
        .other          _ZN7cutlass13device_kernelIN5flash11enable_sm90INS1_16FlashAttnBwdSm90INS1_25CollectiveMainloopBwdSm90ILi2ELi2ELi2EN4cute5tupleIJNS5_1CILi1EEES8_S8_EEENS6_IJNS7_ILi128EEESA_NS7_ILi64EEEEEENS_6half_tEfNS_4arch4Sm90ELb0ELb0ELb0ELb0ELb1ELb1ELb0ELb0ELi2ELi1ELi2ELi2ELb0EEENS1_21CollectiveEpilogueBwdISC_SD_SF_Li256ELb0ELb0ELi1EEENS1_19SingleTileSchedulerILb0ELb0ELb0ELi128EEEEEEEEEvNT_6ParamsE,@"STO_CUDA_ENTRY STV_DEFAULT"
_ZN7cutlass13device_kernelIN5flash11enable_sm90INS1_16FlashAttnBwdSm90INS1_25CollectiveMainloopBwdSm90ILi2ELi2ELi2EN4cute5tupleIJNS5_1CILi1EEES8_S8_EEENS6_IJNS7_ILi128EEESA_NS7_ILi64EEEEEENS_6half_tEfNS_4arch4Sm90ELb0ELb0ELb0ELb0ELb1ELb1ELb0ELb0ELi2ELi1ELi2ELi2ELb0EEENS1_21CollectiveEpilogueBwdISC_SD_SF_Li256ELb0ELb0ELi1EEENS1_19SingleTileSchedulerILb0ELb0ELb0ELi128EEEEEEEEEvNT_6ParamsE:
        /* <DEDUP_REMOVED lines=29> */
.L_x_3782:
[----:B------:R-:W-:Y:S05]  /*01d0*/  BSYNC B0 ;  /* 0x0000000000007941 */ /* 0x000fea0003800000 */
.L_x_3781:
        /* <DEDUP_REMOVED lines=34> */
.L_x_3783:
        /* <DEDUP_REMOVED lines=22> */
.L_x_3784:
[----:B---3--:R-:W-:Y:S01]  /*0560*/  ISETP.NE.AND P0, PT, R2, RZ, PT ;  /* 0x000000ff0200720c */ /* 0x008fe20003f05270 */
[----:B------:R-:W-:Y:S01]  /*0570*/  IMAD.MOV.U32 R16, RZ, RZ, 0x1 ;  /* 0x00000001ff107424 */ /* 0x000fe200078e00ff */
[----:B------:R-:W-:Y:S01]  /*0580*/  NOP ;  /* 0x0000000000007918 */ /* 0x000fe20000000000 */
[----:B------:R-:W-:Y:S03]  /*0590*/  BSSY B6, `(.L_x_3785) ;  /* 0x000079e000067945 */ /* 0x000fe60003800000 */
[----:B------:R-:W-:Y:S01]  /*05a0*/  SEL R16, R16, 0x2, !P0 ;  /* 0x0000000210107807 */ /* 0x000fe20004000000 */
[----:B-12-4-:R-:W-:Y:S06]  /*05b0*/  BAR.SYNC.DEFER_BLOCKING 0x0 ;  /* 0x0000000000007b1d */ /* 0x016fec0000010000 */
[----:B------:R-:W-:Y:S05]  /*05c0*/  @!P0 BRA `(.L_x_3786) ;  /* 0x0000004c00548947 */ /* 0x000fea0003800000 */
.L_x_3787:
        /* <DEDUP_REMOVED lines=35> */
.L_x_3790:
        /* <DEDUP_REMOVED lines=15> */
.L_x_3789:
        /* <DEDUP_REMOVED lines=22> */
.L_x_3792:
        /* <DEDUP_REMOVED lines=15> */
.L_x_3791:
[----:B------:R-:W-:Y:S01]  /*0b40*/  SHF.R.S32.HI R2, RZ, 0x1f, R17 ;  /* 0x0000001fff027819 */ /* 0x000fe20000011411 */
[----:B------:R-:W-:-:S03]  /*0b50*/  UMOV UR4, 0xffffffff ;  /* 0xffffffff00047882 */ /* 0x000fc60000000000 */
[----:B------:R-:W-:-:S04]  /*0b60*/  LEA.HI R3, R2, R17, RZ, 0x7 ;  /* 0x0000001102037211 */ /* 0x000fc800078f38ff */
[----:B------:R-:W-:Y:S01]  /*0b70*/  SHF.R.S32.HI R13, RZ, 0x7, R3 ;  /* 0x00000007ff0d7819 */ /* 0x000fe20000011403 */
[----:B------:R-:W-:Y:S06]  /*0b80*/  BRA.DIV UR4, `(.L_x_3793) ;  /* 0x0000007604007947 */ /* 0x000fec000b800000 */
[----:B------:R1:W2:Y:S02]  /*0b90*/  SHFL.IDX PT, R14, R13, RZ, 0x1f ;  /* 0x00001fff0d0e7589 */ /* 0x0002a400000e0000 */
.L_x_3880:
        /* <DEDUP_REMOVED lines=14> */
.L_x_3794:
        /* <DEDUP_REMOVED lines=131> */
.L_x_3807:
[----:B------:R-:W-:Y:S01]  /*14b0*/  ISETP.NE.AND P0, PT, R4, 0x3, PT ;  /* 0x000000030400780c */ /* 0x000fe20003f05270 */
[----:B------:R-:W-:-:S12]  /*14c0*/  YIELD ;  /* 0x0000000000007946 */ /* 0x000fd80003800000 */
[----:B-1----:R-:W-:Y:S05]  /*14d0*/  @!P0 BRA `(.L_x_3797) ;  /* 0x0000000000048947 */ /* 0x002fea0003800000 */
[----:B------:R-:W-:Y:S01]  /*14e0*/  BPT.TRAP 0x1 ;  /* 0x000000040000795c */ /* 0x000fe20000300000 */
.L_x_3797:
[----:B------:R-:W-:Y:S01]  /*14f0*/  IMAD R9, R7, 0x8, R225 ;  /* 0x0000000807097824 */ /* 0x000fe200078e02e1 */
[----:B------:R-:W-:-:S04]  /*1500*/  SHF.L.U32 R22, R6, 0x1f, RZ ;  /* 0x0000001f06167819 */ /* 0x000fc800000006ff */
[----:B------:R1:W2:Y:S01]  /*1510*/  SYNCS.PHASECHK.TRANS64.TRYWAIT P1, [R9+URZ+0x30c10], R22 ;  /* 0x030c1016090075a7 */ /* 0x0002a2000802017f */
[----:B------:R-:W-:Y:S05]  /*1520*/  @!P0 BRA `(.L_x_3798) ;  /* 0x0000000000048947 */ /* 0x000fea0003800000 */
[----:B------:R-:W-:Y:S01]  /*1530*/  BPT.TRAP 0x1 ;  /* 0x000000040000795c */ /* 0x000fe20000300000 */
.L_x_3798:
[----:B------:R-:W-:-:S05]  /*1540*/  VIADD R10, R225, 0x10000 ;  /* 0x00010000e10a7836 */ /* 0x000fca0000000000 */
[----:B------:R-:W-:-:S04]  /*1550*/  SHF.R.U32.HI R10, RZ, 0x4, R10 ;  /* 0x00000004ff0a7819 */ /* 0x000fc8000001160a */
[----:B------:R-:W-:Y:S01]  /*1560*/  LOP3.LUT R10, R10, 0x3fff, RZ, 0xc0, !PT ;  /* 0x00003fff0a0a7812 */ /* 0x000fe200078ec0ff */
[----:B--2---:R-:W-:Y:S06]  /*1570*/  @P1 BRA `(.L_x_3799) ;  /* 0x0000000000081947 */ /* 0x004fec0003800000 */
[----:B------:R-:W2:Y:S02]  /*1580*/  SYNCS.PHASECHK.TRANS64.TRYWAIT P1, [R9+URZ+0x30c10], R22 ;  /* 0x030c1016090075a7 */ /* 0x000ea4000802017f */
[----:B--2---:R-:W-:Y:S05]  /*1590*/  @!P1 BRA `(.L_x_3800) ;  /* 0x0000006800ac9947 */ /* 0x004fea0003800000 */
.L_x_3799:
        /* <DEDUP_REMOVED lines=63> */
.L_x_3801:
[----:B------:R1:W1:Y:S01]  /*1990*/  SYNCS.PHASECHK.TRANS64.TRYWAIT P1, [R9+URZ+0x30c30], R22 ;  /* 0x030c3016090075a7 */ /* 0x000262000802017f */
[----:B------:R-:W-:Y:S05]  /*19a0*/  @!P0 BRA `(.L_x_3802) ;  /* 0x0000000000048947 */ /* 0x000fea0003800000 */
[----:B------:R-:W-:Y:S01]  /*19b0*/  BPT.TRAP 0x1 ;  /* 0x000000040000795c */ /* 0x000fe20000300000 */
.L_x_3802:
[----:B------:R-:W-:-:S05]  /*19c0*/  VIADD R11, R225, 0x18000 ;  /* 0x00018000e10b7836 */ /* 0x000fca0000000000 */
[----:B------:R-:W-:-:S04]  /*19d0*/  SHF.R.U32.HI R11, RZ, 0x4, R11 ;  /* 0x00000004ff0b7819 */ /* 0x000fc8000001160b */
[----:B------:R-:W-:-:S04]  /*19e0*/  LOP3.LUT R218, R11, 0x3fff, RZ, 0xc0, !PT ;  /* 0x00003fff0bda7812 */ /* 0x000fc800078ec0ff */
[----:B------:R-:W-:Y:S01]  /*19f0*/  LOP3.LUT R12, R218, 0x10000, RZ, 0xfc, !PT ;  /* 0x00010000da0c7812 */ /* 0x000fe200078efcff */
[----:B-1----:R-:W-:Y:S06]  /*1a00*/  @P1 BRA `(.L_x_3803) ;  /* 0x0000000000081947 */ /* 0x002fec0003800000 */
[----:B------:R-:W1:Y:S02]  /*1a10*/  SYNCS.PHASECHK.TRANS64.TRYWAIT P1, [R9+URZ+0x30c30], R22 ;  /* 0x030c3016090075a7 */ /* 0x000e64000802017f */
[----:B-1----:R-:W-:Y:S05]  /*1a20*/  @!P1 BRA `(.L_x_3804) ;  /* 0x00000064009c9947 */ /* 0x002fea0003800000 */
.L_x_3803:
        /* <DEDUP_REMOVED lines=620> */
.L_x_3805:
        /* <DEDUP_REMOVED lines=68> */
.L_x_3806:
        /* <DEDUP_REMOVED lines=11> */
.L_x_3796:
        /* <DEDUP_REMOVED lines=51> */
.L_x_3808:
        /* <DEDUP_REMOVED lines=19> */
.L_x_3809:
        /* <DEDUP_REMOVED lines=18> */
.L_x_3810:
        /* <DEDUP_REMOVED lines=18> */
.L_x_3811:
        /* <DEDUP_REMOVED lines=103> */
.L_x_3813:
[----:B------:R-:W-:Y:S05]  /*52f0*/  BSYNC B0 ;  /* 0x0000000000007941 */ /* 0x000fea0003800000 */
.L_x_3812:
[----:B------:R-:W-:-:S04]  /*5300*/  DEPBAR.LE SB0, 0x0 ;  /* 0x000080000000791a */ /* 0x000fc80000000000 */
[----:B------:R-:W-:Y:S05]  /*5310*/  BRA `(.L_x_3788) ;  /* 0x0000002c00147947 */ /* 0x000fea0003800000 */
.L_x_3786:
        /* <DEDUP_REMOVED lines=60> */
.L_x_3840:
        /* <DEDUP_REMOVED lines=15> */
[----:B------:R-:W-:Y:S01]  /*57d0*/  IMAD.U32 R3, RZ, RZ, UR23 ;  /* 0x00000017ff037e24 */ /* 0x000fe2000f8e00ff */
[----:B------:R-:W-:Y:S08]  /*57e0*/  @P1 BRA `(.L_x_3817) ;  /* 0x0000000000141947 */ /* 0x000ff00003800000 */
.L_x_3818:
[----:B------:R-:W2:Y:S04]  /*57f0*/  LDG.E.STRONG.GPU R6, desc[UR26][R2.64] ;  /* 0x0000001a02067981 */ /* 0x000ea8000c1ef900 */
[----:B--2---:R-:W-:Y:S01]  /*5800*/  CCTL.IVALL ;  /* 0x00000000ff00798f */ /* 0x004fe20002000000 */
[----:B------:R-:W-:Y:S05]  /*5810*/  YIELD ;  /* 0x0000000000007946 */ /* 0x000fea0003800000 */
[----:B------:R-:W-:-:S13]  /*5820*/  ISETP.NE.AND P3, PT, R6, UR28, PT ;  /* 0x0000001c06007c0c */ /* 0x000fda000bf65270 */
[----:B------:R-:W-:Y:S05]  /*5830*/  @P3 BRA `(.L_x_3818) ;  /* 0xfffffffc00ec3947 */ /* 0x000fea000383ffff */
.L_x_3817:
[----:B------:R-:W-:Y:S05]  /*5840*/  BSYNC B0 ;  /* 0x0000000000007941 */ /* 0x000fea0003800000 */
.L_x_3816:
[----:B------:R-:W-:-:S03]  /*5850*/  UMOV UR23, 0xffffffff ;  /* 0xffffffff00177882 */ /* 0x000fc60000000000 */
[----:B------:R-:W-:Y:S05]  /*5860*/  BRA.DIV UR23, `(.L_x_3819) ;  /* 0x0000002a17207947 */ /* 0x000fea000b800000 */
[----:B------:R-:W-:Y:S01]  /*5870*/  NOP ;  /* 0x0000000000007918 */ /* 0x000fe20000000000 */
.L_x_3883:
        /* <DEDUP_REMOVED lines=19> */
.L_x_3821:
[----:B------:R-:W-:Y:S05]  /*59b0*/  BSYNC B0 ;  /* 0x0000000000007941 */ /* 0x000fea0003800000 */
.L_x_3820:
        /* <DEDUP_REMOVED lines=13> */
.L_x_3823:
[----:B------:R-:W-:Y:S05]  /*5a90*/  BSYNC B0 ;  /* 0x0000000000007941 */ /* 0x000fea0003800000 */
.L_x_3822:
[----:B------:R-:W-:Y:S06]  /*5aa0*/  BAR.ARV 0xa, 0xa0 ;  /* 0x0282800000007b1d */ /* 0x000fec0000002000 */
[----:B------:R-:W-:Y:S04]  /*5ab0*/  BSSY B0, `(.L_x_3824) ;  /* 0x0000003000007945 */ /* 0x000fe80003800000 */
[----:B------:R-:W-:Y:S05]  /*5ac0*/  @!P0 BRA `(.L_x_3825) ;  /* 0x0000000000048947 */ /* 0x000fea0003800000 */
[----:B------:R-:W-:-:S04]  /*5ad0*/  DEPBAR.LE SB0, 0x0 ;  /* 0x000080000000791a */ /* 0x000fc80000000000 */
.L_x_3825:
[----:B------:R-:W-:Y:S05]  /*5ae0*/  BSYNC B0 ;  /* 0x0000000000007941 */ /* 0x000fea0003800000 */
.L_x_3824:
        /* <DEDUP_REMOVED lines=19> */
.L_x_3827:
[----:B------:R-:W-:Y:S05]  /*5c20*/  BSYNC B0 ;  /* 0x0000000000007941 */ /* 0x000fea0003800000 */
.L_x_3826:
        /* <DEDUP_REMOVED lines=9> */
.L_x_3830:
[----:B------:R-:W2:Y:S04]  /*5cc0*/  LDG.E.STRONG.GPU R6, desc[UR26][R2.64] ;  /* 0x0000001a02067981 */ /* 0x000ea8000c1ef900 */
[----:B--2---:R-:W-:Y:S01]  /*5cd0*/  CCTL.IVALL ;  /* 0x00000000ff00798f */ /* 0x004fe20002000000 */
[----:B------:R-:W-:Y:S05]  /*5ce0*/  YIELD ;  /* 0x0000000000007946 */ /* 0x000fea0003800000 */
[----:B------:R-:W-:-:S13]  /*5cf0*/  ISETP.NE.AND P3, PT, R6, UR28, PT ;  /* 0x0000001c06007c0c */ /* 0x000fda000bf65270 */
[----:B------:R-:W-:Y:S05]  /*5d00*/  @P3 BRA `(.L_x_3830) ;  /* 0xfffffffc00ec3947 */ /* 0x000fea000383ffff */
.L_x_3829:
[----:B------:R-:W-:Y:S05]  /*5d10*/  BSYNC B0 ;  /* 0x0000000000007941 */ /* 0x000fea0003800000 */
.L_x_3828:
[----:B------:R-:W-:-:S03]  /*5d20*/  UMOV UR8, 0xffffffff ;  /* 0xffffffff00087882 */ /* 0x000fc60000000000 */
[----:B------:R-:W-:Y:S05]  /*5d30*/  BRA.DIV UR8, `(.L_x_3831) ;  /* 0x0000002608087947 */ /* 0x000fea000b800000 */
[----:B------:R-:W-:Y:S01]  /*5d40*/  NOP ;  /* 0x0000000000007918 */ /* 0x000fe20000000000 */
.L_x_3886:
        /* <DEDUP_REMOVED lines=13> */
.L_x_3833:
[----:B------:R-:W-:Y:S05]  /*5e20*/  BSYNC B0 ;  /* 0x0000000000007941 */ /* 0x000fea0003800000 */
.L_x_3832:
        /* <DEDUP_REMOVED lines=13> */
.L_x_3835:
[----:B------:R-:W-:Y:S05]  /*5f00*/  BSYNC B0 ;  /* 0x0000000000007941 */ /* 0x000fea0003800000 */
.L_x_3834:
[----:B------:R-:W-:Y:S06]  /*5f10*/  BAR.ARV 0xa, 0xa0 ;  /* 0x0282800000007b1d */ /* 0x000fec0000002000 */
[----:B------:R-:W-:Y:S04]  /*5f20*/  BSSY B0, `(.L_x_3836) ;  /* 0x0000003000007945 */ /* 0x000fe80003800000 */
[----:B------:R-:W-:Y:S05]  /*5f30*/  @!P0 BRA `(.L_x_3837) ;  /* 0x0000000000048947 */ /* 0x000fea0003800000 */
[----:B------:R-:W-:-:S04]  /*5f40*/  DEPBAR.LE SB0, 0x0 ;  /* 0x000080000000791a */ /* 0x000fc80000000000 */
.L_x_3837:
[----:B------:R-:W-:Y:S05]  /*5f50*/  BSYNC B0 ;  /* 0x0000000000007941 */ /* 0x000fea0003800000 */
.L_x_3836:
        /* <DEDUP_REMOVED lines=19> */
.L_x_3839:
[----:B------:R-:W-:Y:S05]  /*6090*/  BSYNC B0 ;  /* 0x0000000000007941 */ /* 0x000fea0003800000 */
.L_x_3838:
[----:B------:R-:W-:Y:S02]  /*60a0*/  UIADD3 UR4, UR4, 0x2, URZ ;  /* 0x0000000204047890 */ /* 0x000fe4000fffe03f */
[----:B------:R-:W-:Y:S01]  /*60b0*/  UIADD3 UR5, UR5, 0x1, URZ ;  /* 0x0000000105057890 */ /* 0x000fe2000fffe03f */
[----:B------:R-:W-:Y:S11]  /*60c0*/  @P2 BRA `(.L_x_3840) ;  /* 0xfffffff400842947 */ /* 0x000ff6000383ffff */
.L_x_3815:
        /* <DEDUP_REMOVED lines=13> */
.L_x_3843:
[----:B------:R-:W2:Y:S04]  /*61a0*/  LDG.E.STRONG.GPU R0, desc[UR26][R2.64] ;  /* 0x0000001a02007981 */ /* 0x000ea8000c1ef900 */
[----:B--2---:R-:W-:Y:S01]  /*61b0*/  CCTL.IVALL ;  /* 0x00000000ff00798f */ /* 0x004fe20002000000 */
[----:B------:R-:W-:Y:S05]  /*61c0*/  YIELD ;  /* 0x0000000000007946 */ /* 0x000fea0003800000 */
[----:B------:R-:W-:-:S13]  /*61d0*/  ISETP.NE.AND P2, PT, R0, UR28, PT ;  /* 0x0000001c00007c0c */ /* 0x000fda000bf45270 */
[----:B------:R-:W-:Y:S05]  /*61e0*/  @P2 BRA `(.L_x_3843) ;  /* 0xfffffffc00ec2947 */ /* 0x000fea000383ffff */
.L_x_3842:
[----:B------:R-:W-:Y:S05]  /*61f0*/  BSYNC B0 ;  /* 0x0000000000007941 */ /* 0x000fea0003800000 */
.L_x_3841:
[----:B------:R-:W-:-:S03]  /*6200*/  UMOV UR5, 0xffffffff ;  /* 0xffffffff00057882 */ /* 0x000fc60000000000 */
[----:B------:R-:W-:Y:S05]  /*6210*/  BRA.DIV UR5, `(.L_x_3844) ;  /* 0x0000001e05ec7947 */ /* 0x000fea000b800000 */
[----:B------:R-:W-:Y:S01]  /*6220*/  NOP ;  /* 0x0000000000007918 */ /* 0x000fe20000000000 */
.L_x_3889:
        /* <DEDUP_REMOVED lines=22> */
.L_x_3846:
[----:B------:R-:W-:Y:S05]  /*6390*/  BSYNC B0 ;  /* 0x0000000000007941 */ /* 0x000fea0003800000 */
.L_x_3845:
        /* <DEDUP_REMOVED lines=20> */
.L_x_3848:
[----:B------:R-:W-:Y:S05]  /*64e0*/  BSYNC B0 ;  /* 0x0000000000007941 */ /* 0x000fea0003800000 */
.L_x_3847:
[----:B------:R-:W-:Y:S06]  /*64f0*/  BAR.ARV 0xa, 0xa0 ;  /* 0x0282800000007b1d */ /* 0x000fec0000002000 */
[----:B------:R-:W-:Y:S04]  /*6500*/  BSSY B0, `(.L_x_3849) ;  /* 0x0000003000007945 */ /* 0x000fe80003800000 */
[----:B------:R-:W-:Y:S05]  /*6510*/  @!P0 BRA `(.L_x_3850) ;  /* 0x0000000000048947 */ /* 0x000fea0003800000 */
[----:B------:R-:W-:-:S04]  /*6520*/  DEPBAR.LE SB0, 0x0 ;  /* 0x000080000000791a */ /* 0x000fc80000000000 */
.L_x_3850:
[----:B------:R-:W-:Y:S05]  /*6530*/  BSYNC B0 ;  /* 0x0000000000007941 */ /* 0x000fea0003800000 */
.L_x_3849:
        /* <DEDUP_REMOVED lines=19> */
.L_x_3814:
        /* <DEDUP_REMOVED lines=55> */
.L_x_3890:
        /* <DEDUP_REMOVED lines=10> */
.L_x_3854:
        /* <DEDUP_REMOVED lines=64> */
.L_x_3865:
[----:B------:R-:W-:-:S04]  /*6e80*/  SHF.L.U32 R21, R9, 0x1f, RZ ;  /* 0x0000001f09157819 */ /* 0x000fc800000006ff */
[----:B-1----:R-:W1:Y:S02]  /*6e90*/  SYNCS.PHASECHK.TRANS64.TRYWAIT P1, [R11+URZ+0x30c40], R21 ;  /* 0x030c40150b0075a7 */ /* 0x002e64000802017f */
[----:B-12---:R-:W-:Y:S05]  /*6ea0*/  @!P1 BRA `(.L_x_3857) ;  /* 0x0000001000f89947 */ /* 0x006fea0003800000 */
.L_x_3891:
[----:B------:R-:W-:Y:S05]  /*6eb0*/  @P0 BRA `(.L_x_3858) ;  /* 0x0000000000140947 */ /* 0x000fea0003800000 */
[----:B------:R-:W-:Y:S01]  /*6ec0*/  ISETP.NE.AND P1, PT, R14, RZ, PT ;  /* 0x000000ff0e00720c */ /* 0x000fe20003f25270 */
[----:B------:R-:W-:-:S04]  /*6ed0*/  IMAD.MOV.U32 R0, RZ, RZ, 0x4200 ;  /* 0x00004200ff007424 */ /* 0x000fc800078e00ff */
[----:B------:R2:W-:Y:S08]  /*6ee0*/  SYNCS.ARRIVE.TRANS64 RZ, [R11+URZ+0x30c30], R0 ;  /* 0x030c30000bff79a7 */ /* 0x0005f0000800003f */
[----:B------:R-:W-:Y:S05]  /*6ef0*/  @!P1 BRA `(.L_x_3858) ;  /* 0x0000000000049947 */ /* 0x000fea0003800000 */
[----:B------:R-:W-:Y:S01]  /*6f00*/  BPT.TRAP 0x1 ;  /* 0x000000040000795c */ /* 0x000fe20000300000 */
.L_x_3858:
        /* <DEDUP_REMOVED lines=29> */
.L_x_3892:
[----:B------:R-:W-:Y:S05]  /*70e0*/  @P0 BRA `(.L_x_3860) ;  /* 0x0000000000140947 */ /* 0x000fea0003800000 */
[----:B------:R-:W-:Y:S01]  /*70f0*/  ISETP.NE.AND P1, PT, R14, RZ, PT ;  /* 0x000000ff0e00720c */ /* 0x000fe20003f25270 */
[----:B------:R-:W-:-:S04]  /*7100*/  IMAD.MOV.U32 R2, RZ, RZ, 0x4200 ;  /* 0x00004200ff027424 */ /* 0x000fc800078e00ff */
[----:B------:R3:W-:Y:S08]  /*7110*/  SYNCS.ARRIVE.TRANS64 RZ, [R11+URZ+0x30c18], R2 ;  /* 0x030c18020bff79a7 */ /* 0x0007f0000800003f */
[----:B------:R-:W-:Y:S05]  /*7120*/  @!P1 BRA `(.L_x_3860) ;  /* 0x0000000000049947 */ /* 0x000fea0003800000 */
[----:B------:R-:W-:Y:S01]  /*7130*/  BPT.TRAP 0x1 ;  /* 0x000000040000795c */ /* 0x000fe20000300000 */
.L_x_3860:
        /* <DEDUP_REMOVED lines=20> */
.L_x_3893:
        /* <DEDUP_REMOVED lines=9> */
.L_x_3862:
        /* <DEDUP_REMOVED lines=24> */
.L_x_3895:
[----:B------:R-:W-:Y:S05]  /*7490*/  @P0 BRA `(.L_x_3864) ;  /* 0x0000000000140947 */ /* 0x000fea0003800000 */
[----:B------:R-:W-:Y:S01]  /*74a0*/  ISETP.NE.AND P1, PT, R14, RZ, PT ;  /* 0x000000ff0e00720c */ /* 0x000fe20003f25270 */
[----:B-1----:R-:W-:-:S04]  /*74b0*/  IMAD.MOV.U32 R4, RZ, RZ, 0x4200 ;  /* 0x00004200ff047424 */ /* 0x002fc800078e00ff */
[----:B------:R2:W-:Y:S08]  /*74c0*/  SYNCS.ARRIVE.TRANS64 RZ, [R11+URZ+0x30c10], R4 ;  /* 0x030c10040bff79a7 */ /* 0x0005f0000800003f */
[----:B------:R-:W-:Y:S05]  /*74d0*/  @!P1 BRA `(.L_x_3864) ;  /* 0x0000000000049947 */ /* 0x000fea0003800000 */
[----:B------:R-:W-:Y:S01]  /*74e0*/  BPT.TRAP 0x1 ;  /* 0x000000040000795c */ /* 0x000fe20000300000 */
.L_x_3864:
        /* <DEDUP_REMOVED lines=22> */
.L_x_3856:
[----:B------:R-:W-:-:S13]  /*7650*/  ISETP.NE.AND P1, PT, R19, RZ, PT ;  /* 0x000000ff1300720c */ /* 0x000fda0003f25270 */
[----:B------:R-:W-:Y:S05]  /*7660*/  @!P1 BRA `(.L_x_3855) ;  /* 0x0000000000f09947 */ /* 0x000fea0003800000 */
[----:B------:R-:W-:-:S04]  /*7670*/  SHF.L.U32 R12, R9, 0x1f, RZ ;  /* 0x0000001f090c7819 */ /* 0x000fc800000006ff */
[----:B------:R-:W3:Y:S02]  /*7680*/  SYNCS.PHASECHK.TRANS64.TRYWAIT P1, [R11+URZ+0x30c40], R12 ;  /* 0x030c400c0b0075a7 */ /* 0x000ee4000802017f */
[----:B---3--:R-:W-:Y:S05]  /*7690*/  @!P1 BRA `(.L_x_3866) ;  /* 0x0000000c00509947 */ /* 0x008fea0003800000 */
.L_x_3896:
[----:B------:R-:W-:Y:S05]  /*76a0*/  @P0 BRA `(.L_x_3867) ;  /* 0x0000000000140947 */ /* 0x000fea0003800000 */
[----:B------:R-:W-:Y:S01]  /*76b0*/  ISETP.NE.AND P1, PT, R14, RZ, PT ;  /* 0x000000ff0e00720c */ /* 0x000fe20003f25270 */
[----:B-12---:R-:W-:-:S04]  /*76c0*/  IMAD.MOV.U32 R4, RZ, RZ, 0x4200 ;  /* 0x00004200ff047424 */ /* 0x006fc800078e00ff */
[----:B------:R4:W-:Y:S08]  /*76d0*/  SYNCS.ARRIVE.TRANS64 RZ, [R11+URZ+0x30c30], R4 ;  /* 0x030c30040bff79a7 */ /* 0x0009f0000800003f */
[----:B------:R-:W-:Y:S05]  /*76e0*/  @!P1 BRA `(.L_x_3867) ;  /* 0x0000000000049947 */ /* 0x000fea0003800000 */
[----:B------:R-:W-:Y:S01]  /*76f0*/  BPT.TRAP 0x1 ;  /* 0x000000040000795c */ /* 0x000fe20000300000 */
.L_x_3867:
        /* <DEDUP_REMOVED lines=26> */
.L_x_3897:
[----:B------:R-:W-:Y:S05]  /*78a0*/  @P0 BRA `(.L_x_3869) ;  /* 0x0000000000140947 */ /* 0x000fea0003800000 */
[----:B------:R-:W-:Y:S01]  /*78b0*/  ISETP.NE.AND P0, PT, R14, RZ, PT ;  /* 0x000000ff0e00720c */ /* 0x000fe20003f05270 */
[----:B------:R-:W-:-:S04]  /*78c0*/  IMAD.MOV.U32 R4, RZ, RZ, 0x4200 ;  /* 0x00004200ff047424 */ /* 0x000fc800078e00ff */
[----:B------:R2:W-:Y:S08]  /*78d0*/  SYNCS.ARRIVE.TRANS64 RZ, [R11+URZ+0x30c18], R4 ;  /* 0x030c18040bff79a7 */ /* 0x0005f0000800003f */
[----:B------:R-:W-:Y:S05]  /*78e0*/  @!P0 BRA `(.L_x_3869) ;  /* 0x0000000000048947 */ /* 0x000fea0003800000 */
[----:B------:R-:W-:Y:S01]  /*78f0*/  BPT.TRAP 0x1 ;  /* 0x000000040000795c */ /* 0x000fe20000300000 */
.L_x_3869:
        /* <DEDUP_REMOVED lines=19> */
.L_x_3855:
[----:B------:R-:W4:Y:S01]  /*7a30*/  S2R R2, SR_TID.X ;  /* 0x0000000000027919 */ /* 0x000f220000002100 */
[----:B------:R-:W-:Y:S01]  /*7a40*/  IMAD R13, R20, 0x8, R11 ;  /* 0x00000008140d7824 */ /* 0x000fe200078e020b */
[----:B----4-:R-:W-:Y:S02]  /*7a50*/  LOP3.LUT R3, R2, 0x7f, RZ, 0xc0, !PT ;  /* 0x0000007f02037812 */ /* 0x010fe400078ec0ff */
[----:B------:R-:W-:Y:S02]  /*7a60*/  SHF.L.U32 R2, R9, 0x1f, RZ ;  /* 0x0000001f09027819 */ /* 0x000fe400000006ff */
[----:B------:R-:W-:Y:S02]  /*7a70*/  ISETP.NE.AND P1, PT, R3, RZ, PT ;  /* 0x000000ff0300720c */ /* 0x000fe40003f25270 */
[----:B------:R-:W4:Y:S02]  /*7a80*/  SYNCS.PHASECHK.TRANS64.TRYWAIT P0, [R13+URZ+0x30c40], R2 ;  /* 0x030c40020d0075a7 */ /* 0x000f24000800017f */
[----:B----4-:R-:W-:Y:S09]  /*7a90*/  @!P0 BRA `(.L_x_3870) ;  /* 0x0000000800788947 */ /* 0x010ff20003800000 */
.L_x_3898:
[----:B------:R-:W-:Y:S05]  /*7aa0*/  @P1 BRA `(.L_x_3871) ;  /* 0x0000000000181947 */ /* 0x000fea0003800000 */
[----:B------:R-:W5:Y:S01]  /*7ab0*/  S2R R3, SR_TID.X ;  /* 0x0000000000037919 */ /* 0x000f620000002100 */
[----:B----4-:R-:W-:-:S04]  /*7ac0*/  IMAD.MOV.U32 R2, RZ, RZ, 0x4200 ;  /* 0x00004200ff027424 */ /* 0x010fc800078e00ff */
[----:B------:R4:W-:Y:S01]  /*7ad0*/  SYNCS.ARRIVE.TRANS64 RZ, [R13+URZ+0x30c30], R2 ;  /* 0x030c30020dff79a7 */ /* 0x0009e2000800003f */
[----:B-----5:R-:W-:-:S13]  /*7ae0*/  LOP3.LUT P0, RZ, R3, 0x1f, RZ, 0xc0, !PT ;  /* 0x0000001f03ff7812 */ /* 0x020fda000780c0ff */
[----:B----4-:R-:W-:Y:S05]  /*7af0*/  @!P0 BRA `(.L_x_3871) ;  /* 0x0000000000048947 */ /* 0x010fea0003800000 */
[----:B--2---:R-:W-:Y:S01]  /*7b00*/  BPT.TRAP 0x1 ;  /* 0x000000040000795c */ /* 0x004fe20000300000 */
.L_x_3871:
        /* <DEDUP_REMOVED lines=33> */
.L_x_3852:
[----:B------:R-:W-:Y:S05]  /*7d20*/  BSYNC B0 ;  /* 0x0000000000007941 */ /* 0x000fea0003800000 */
.L_x_3851:
[----:B------:R-:W-:-:S03]  /*7d30*/  UMOV UR6, 0xffffffff ;  /* 0xffffffff00067882 */ /* 0x000fc60000000000 */
[----:B------:R-:W-:Y:S05]  /*7d40*/  BRA.DIV UR6, `(.L_x_3872) ;  /* 0x0000000606e07947 */ /* 0x000fea000b800000 */
[----:B------:R-:W-:-:S13]  /*7d50*/  ELECT P0, URZ, PT ;  /* 0x00000000003f782f */ /* 0x000fda0003800000 */
.L_x_3901:
[----:B------:R-:W-:Y:S05]  /*7d60*/  @!P0 BRA `(.L_x_3788) ;  /* 0x0000000000808947 */ /* 0x000fea0003800000 */
[----:B------:R-:W-:-:S04]  /*7d70*/  LOP3.LUT R16, R16, 0x2, RZ, 0xfc, !PT ;  /* 0x0000000210107812 */ /* 0x000fc800078efcff */
[----:B------:R-:W-:-:S13]  /*7d80*/  ISETP.NE.AND P0, PT, R16, 0x3, PT ;  /* 0x000000031000780c */ /* 0x000fda0003f05270 */
[----:B------:R-:W-:Y:S05]  /*7d90*/  @!P0 BRA `(.L_x_3873) ;  /* 0x0000000000048947 */ /* 0x000fea0003800000 */
[----:B------:R-:W-:Y:S01]  /*7da0*/  BPT.TRAP 0x1 ;  /* 0x000000040000795c */ /* 0x000fe20000300000 */
.L_x_3873:
        /* <DEDUP_REMOVED lines=15> */
.L_x_3902:
[----:B------:R-:W2:Y:S02]  /*7ea0*/  SYNCS.PHASECHK.TRANS64.TRYWAIT P1, [R3+URZ], R2 ;  /* 0x00000002030075a7 */ /* 0x000ea4000802017f */
[----:B--2---:R-:W-:Y:S05]  /*7eb0*/  @!P1 BRA `(.L_x_3875) ;  /* 0x0000000400bc9947 */ /* 0x004fea0003800000 */
.L_x_3903:
[----:B------:R-:W-:Y:S05]  /*7ec0*/  @!P0 BRA `(.L_x_3876) ;  /* 0x0000000000048947 */ /* 0x000fea0003800000 */
[----:B------:R-:W-:Y:S01]  /*7ed0*/  BPT.TRAP 0x1 ;  /* 0x000000040000795c */ /* 0x000fe20000300000 */
.L_x_3876:
[----:B--2---:R-:W-:-:S04]  /*7ee0*/  VIADD R3, R7, 0x30c40 ;  /* 0x00030c4007037836 */ /* 0x004fc80000000000 */
[----:B------:R-:W-:-:S04]  /*7ef0*/  IMAD R0, R0, 0x8, R3 ;  /* 0x0000000800007824 */ /* 0x000fc800078e0203 */
[----:B------:R-:W2:Y:S02]  /*7f00*/  SYNCS.PHASECHK.TRANS64.TRYWAIT P0, [R0+URZ], R5 ;  /* 0x00000005000075a7 */ /* 0x000ea4000800017f */
[----:B--2---:R-:W-:Y:S05]  /*7f10*/  @!P0 BRA `(.L_x_3877) ;  /* 0x0000000400b88947 */ /* 0x004fea0003800000 */
.L_x_3904:
[----:B------:R-:W-:-:S07]  /*7f20*/  IMAD R3, R4, 0x8, R3 ;  /* 0x0000000804037824 */ /* 0x000fce00078e0203 */
.L_x_3878:
[----:B---3--:R3:W4:Y:S02]  /*7f30*/  SYNCS.PHASECHK.TRANS64.TRYWAIT P0, [R3+URZ], R2 ;  /* 0x00000002030075a7 */ /* 0x008724000800017f */
[----:B----4-:R-:W-:Y:S05]  /*7f40*/  @!P0 NANOSLEEP.SYNCS 0x989680 ;  /* 0x009896800000895d */ /* 0x010fea0003900000 */
[----:B------:R-:W4:Y:S02]  /*7f50*/  @!P0 SYNCS.PHASECHK.TRANS64 P0, [R3+URZ], R2 ;  /* 0x00000002030085a7 */ /* 0x000f24000800007f */
[----:B----4-:R-:W-:Y:S05]  /*7f60*/  @!P0 BRA `(.L_x_3878) ;  /* 0xfffffffc00f08947 */ /* 0x010fea000383ffff */
.L_x_3788:
[----:B------:R-:W-:Y:S05]  /*7f70*/  BSYNC B6 ;  /* 0x0000000000067941 */ /* 0x000fea0003800000 */
.L_x_3785:
[----:B------:R-:W-:Y:S05]  /*7f80*/  EXIT ;  /* 0x000000000000794d */ /* 0x000fea0003800000 */
.L_x_3793:
[----:B------:R-:W-:Y:S02]  /*7f90*/  IMAD.MOV.U32 R12, RZ, RZ, RZ ;  /* 0x000000ffff0c7224 */ /* 0x000fe400078e00ff */
[----:B------:R-:W-:Y:S02]  /*7fa0*/  IMAD.MOV.U32 R11, RZ, RZ, 0x1f ;  /* 0x0000001fff0b7424 */ /* 0x000fe400078e00ff */
[----:B------:R-:W-:-:S07]  /*7fb0*/  IMAD.MOV.U32 R15, RZ, RZ, -0x1 ;  /* 0xffffffffff0f7424 */ /* 0x000fce00078e00ff */
[----:B------:R-:W-:Y:S05]  /*7fc0*/  WARPSYNC.COLLECTIVE R15, `(.L_x_3879) ;  /* 0x000000000f087348 */ /* 0x000fea0003c00000 */
[----:B------:R1:W2:Y:S02]  /*7fd0*/  SHFL.IDX P6, R14, R13, R12, R11 ;  /* 0x0000000c0d0e7389 */ /* 0x0002a400000c000b */
[----:B-12---:R-:W-:Y:S01]  /*7fe0*/  ENDCOLLECTIVE ;  /* 0x000000000000791b */ /* 0x006fe20003800000 */
.L_x_3879:
[----:B------:R-:W-:Y:S05]  /*7ff0*/  BRA `(.L_x_3880) ;  /* 0xffffff8800e87947 */ /* 0x000fea000383ffff */
.L_x_3795:
[----:B--2---:R2:W3:Y:S02]  /*8000*/  SYNCS.PHASECHK.TRANS64.TRYWAIT P0, [R225+URZ+0x30c00], R6 ;  /* 0x030c0006e10075a7 */ /* 0x0044e4000800017f */
[----:B---3--:R-:W-:Y:S05]  /*8010*/  @!P0 NANOSLEEP.SYNCS 0x989680 ;  /* 0x009896800000895d */ /* 0x008fea0003900000 */
[----:B------:R-:W3:Y:S02]  /*8020*/  @!P0 SYNCS.PHASECHK.TRANS64 P0, [R225+URZ+0x30c00], R6 ;  /* 0x030c0006e10085a7 */ /* 0x000ee4000800007f */
[----:B---3--:R-:W-:Y:S05]  /*8030*/  @!P0 BRA `(.L_x_3795) ;  /* 0xfffffffc00f08947 */ /* 0x008fea000383ffff */
[----:B------:R-:W-:Y:S05]  /*8040*/  BRA `(.L_x_3794) ;  /* 0xffffff8c000c7947 */ /* 0x000fea000383ffff */
.L_x_3800:
[----:B--2---:R2:W3:Y:S02]  /*8050*/  SYNCS.PHASECHK.TRANS64.TRYWAIT P1, [R9+URZ+0x30c10], R22 ;  /* 0x030c1016090075a7 */ /* 0x0044e4000802017f */
[----:B---3--:R-:W-:Y:S05]  /*8060*/  @!P1 NANOSLEEP.SYNCS 0x989680 ;  /* 0x009896800000995d */ /* 0x008fea0003900000 */
[----:B------:R-:W3:Y:S02]  /*8070*/  @!P1 SYNCS.PHASECHK.TRANS64 P1, [R9+URZ+0x30c10], R22 ;  /* 0x030c1016090095a7 */ /* 0x000ee4000802007f */
[----:B---3--:R-:W-:Y:S05]  /*8080*/  @!P1 BRA `(.L_x_3800) ;  /* 0xfffffffc00f09947 */ /* 0x008fea000383ffff */
[----:B------:R-:W-:Y:S05]  /*8090*/  BRA `(.L_x_3799) ;  /* 0xffffff9400407947 */ /* 0x000fea000383ffff */
.L_x_3804:
[----:B------:R1:W1:Y:S02]  /*80a0*/  SYNCS.PHASECHK.TRANS64.TRYWAIT P1, [R9+URZ+0x30c30], R22 ;  /* 0x030c3016090075a7 */ /* 0x000264000802017f */
[----:B-1----:R-:W-:Y:S05]  /*80b0*/  @!P1 NANOSLEEP.SYNCS 0x989680 ;  /* 0x009896800000995d */ /* 0x002fea0003900000 */
[----:B------:R-:W1:Y:S02]  /*80c0*/  @!P1 SYNCS.PHASECHK.TRANS64 P1, [R9+URZ+0x30c30], R22 ;  /* 0x030c3016090095a7 */ /* 0x000e64000802007f */
[----:B-1----:R-:W-:Y:S05]  /*80d0*/  @!P1 BRA `(.L_x_3804) ;  /* 0xfffffffc00f09947 */ /* 0x002fea000383ffff */
[----:B------:R-:W-:Y:S05]  /*80e0*/  BRA `(.L_x_3803) ;  /* 0xffffff9800507947 */ /* 0x000fea000383ffff */
.L_x_3819:
[----:B------:R-:W-:Y:S01]  /*80f0*/  BSSY B0, `(.L_x_3881) ;  /* 0x0000005000007945 */ /* 0x000fe20003800000 */
[----:B------:R-:W-:-:S07]  /*8100*/  IMAD.MOV.U32 R15, RZ, RZ, -0x1 ;  /* 0xffffffffff0f7424 */ /* 0x000fce00078e00ff */
[----:B------:R-:W-:Y:S05]  /*8110*/  WARPSYNC.COLLECTIVE R15, `(.L_x_3882) ;  /* 0x000000000f087348 */ /* 0x000fea0003c00000 */
[----:B------:R-:W-:Y:S01]  /*8120*/  NOP ;  /* 0x0000000000007918 */ /* 0x000fe20000000000 */
[----:B------:R-:W-:Y:S01]  /*8130*/  ENDCOLLECTIVE ;  /* 0x000000000000791b */ /* 0x000fe20003800000 */
.L_x_3882:
[----:B------:R-:W-:Y:S05]  /*8140*/  BSYNC B0 ;  /* 0x0000000000007941 */ /* 0x000fea0003800000 */
.L_x_3881:
[----:B------:R-:W-:Y:S05]  /*8150*/  BRA `(.L_x_3883) ;  /* 0xffffffd400c87947 */ /* 0x000fea000383ffff */
.L_x_3831:
[----:B------:R-:W-:Y:S01]  /*8160*/  BSSY B0, `(.L_x_3884) ;  /* 0x0000005000007945 */ /* 0x000fe20003800000 */
[----:B------:R-:W-:-:S07]  /*8170*/  IMAD.MOV.U32 R15, RZ, RZ, -0x1 ;  /* 0xffffffffff0f7424 */ /* 0x000fce00078e00ff */
[----:B------:R-:W-:Y:S05]  /*8180*/  WARPSYNC.COLLECTIVE R15, `(.L_x_3885) ;  /* 0x000000000f087348 */ /* 0x000fea0003c00000 */
[----:B------:R-:W-:Y:S01]  /*8190*/  NOP ;  /* 0x0000000000007918 */ /* 0x000fe20000000000 */
[----:B------:R-:W-:Y:S01]  /*81a0*/  ENDCOLLECTIVE ;  /* 0x000000000000791b */ /* 0x000fe20003800000 */
.L_x_3885:
[----:B------:R-:W-:Y:S05]  /*81b0*/  BSYNC B0 ;  /* 0x0000000000007941 */ /* 0x000fea0003800000 */
.L_x_3884:
[----:B------:R-:W-:Y:S05]  /*81c0*/  BRA `(.L_x_3886) ;  /* 0xffffffd800e07947 */ /* 0x000fea000383ffff */
.L_x_3844:
[----:B------:R-:W-:Y:S01]  /*81d0*/  BSSY B0, `(.L_x_3887) ;  /* 0x0000005000007945 */ /* 0x000fe20003800000 */
[----:B------:R-:W-:-:S07]  /*81e0*/  IMAD.MOV.U32 R15, RZ, RZ, -0x1 ;  /* 0xffffffffff0f7424 */ /* 0x000fce00078e00ff */
[----:B------:R-:W-:Y:S05]  /*81f0*/  WARPSYNC.COLLECTIVE R15, `(.L_x_3888) ;  /* 0x000000000f087348 */ /* 0x000fea0003c00000 */
[----:B------:R-:W-:Y:S01]  /*8200*/  NOP ;  /* 0x0000000000007918 */ /* 0x000fe20000000000 */
[----:B------:R-:W-:Y:S01]  /*8210*/  ENDCOLLECTIVE ;  /* 0x000000000000791b */ /* 0x000fe20003800000 */
.L_x_3888:
[----:B------:R-:W-:Y:S05]  /*8220*/  BSYNC B0 ;  /* 0x0000000000007941 */ /* 0x000fea0003800000 */
.L_x_3887:
[----:B------:R-:W-:Y:S05]  /*8230*/  BRA `(.L_x_3889) ;  /* 0xffffffdc00fc7947 */ /* 0x000fea000383ffff */
.L_x_3853:
[----:B-1----:R1:W2:Y:S02]  /*8240*/  SYNCS.PHASECHK.TRANS64.TRYWAIT P1, [R11+URZ+0x30c20], R0 ;  /* 0x030c20000b0075a7 */ /* 0x0022a4000802017f */
[----:B--2---:R-:W-:Y:S05]  /*8250*/  @!P1 NANOSLEEP.SYNCS 0x989680 ;  /* 0x009896800000995d */ /* 0x004fea0003900000 */
[----:B------:R-:W2:Y:S02]  /*8260*/  @!P1 SYNCS.PHASECHK.TRANS64 P1, [R11+URZ+0x30c20], R0 ;  /* 0x030c20000b0095a7 */ /* 0x000ea4000802007f */
[----:B--2---:R-:W-:Y:S05]  /*8270*/  @!P1 BRA `(.L_x_3853) ;  /* 0xfffffffc00f09947 */ /* 0x004fea000383ffff */
[----:B------:R-:W-:Y:S05]  /*8280*/  BRA `(.L_x_3890) ;  /* 0xffffffe400d47947 */ /* 0x000fea000383ffff */
.L_x_3857:
[----:B-1----:R1:W2:Y:S02]  /*8290*/  SYNCS.PHASECHK.TRANS64.TRYWAIT P1, [R11+URZ+0x30c40], R21 ;  /* 0x030c40150b0075a7 */ /* 0x0022a4000802017f */
[----:B--2---:R-:W-:Y:S05]  /*82a0*/  @!P1 NANOSLEEP.SYNCS 0x989680 ;  /* 0x009896800000995d */ /* 0x004fea0003900000 */
[----:B------:R-:W2:Y:S02]  /*82b0*/  @!P1 SYNCS.PHASECHK.TRANS64 P1, [R11+URZ+0x30c40], R21 ;  /* 0x030c40150b0095a7 */ /* 0x000ea4000802007f */
[----:B--2---:R-:W-:Y:S05]  /*82c0*/  @!P1 BRA `(.L_x_3857) ;  /* 0xfffffffc00f09947 */ /* 0x004fea000383ffff */
[----:B------:R-:W-:Y:S05]  /*82d0*/  BRA `(.L_x_3891) ;  /* 0xffffffe800f47947 */ /* 0x000fea000383ffff */
.L_x_3859:
[----:B--2---:R2:W3:Y:S02]  /*82e0*/  SYNCS.PHASECHK.TRANS64.TRYWAIT P1, [R11+URZ+0x30c28], R21 ;  /* 0x030c28150b0075a7 */ /* 0x0044e4000802017f */
[----:B---3--:R-:W-:Y:S05]  /*82f0*/  @!P1 NANOSLEEP.SYNCS 0x989680 ;  /* 0x009896800000995d */ /* 0x008fea0003900000 */
[----:B------:R-:W3:Y:S02]  /*8300*/  @!P1 SYNCS.PHASECHK.TRANS64 P1, [R11+URZ+0x30c28], R21 ;  /* 0x030c28150b0095a7 */ /* 0x000ee4000802007f */
[----:B---3--:R-:W-:Y:S05]  /*8310*/  @!P1 BRA `(.L_x_3859) ;  /* 0xfffffffc00f09947 */ /* 0x008fea000383ffff */
[----:B------:R-:W-:Y:S05]  /*8320*/  BRA `(.L_x_3892) ;  /* 0xffffffec006c7947 */ /* 0x000fea000383ffff */
.L_x_3861:
[----:B---3--:R3:W4:Y:S02]  /*8330*/  SYNCS.PHASECHK.TRANS64.TRYWAIT P1, [R11+URZ+0x30c48], R21 ;  /* 0x030c48150b0075a7 */ /* 0x008724000802017f */
[----:B----4-:R-:W-:Y:S05]  /*8340*/  @!P1 NANOSLEEP.SYNCS 0x989680 ;  /* 0x009896800000995d */ /* 0x010fea0003900000 */
[----:B------:R-:W4:Y:S02]  /*8350*/  @!P1 SYNCS.PHASECHK.TRANS64 P1, [R11+URZ+0x30c48], R21 ;  /* 0x030c48150b0095a7 */ /* 0x000f24000802007f */
[----:B----4-:R-:W-:Y:S05]  /*8360*/  @!P1 BRA `(.L_x_3861) ;  /* 0xfffffffc00f09947 */ /* 0x010fea000383ffff */
[----:B------:R-:W-:Y:S05]  /*8370*/  BRA `(.L_x_3893) ;  /* 0xffffffec00c07947 */ /* 0x000fea000383ffff */
.L_x_3863:
[----:B------:R-:W-:-:S07]  /*8380*/  SHF.L.U32 R4, R9, 0x1f, RZ ;  /* 0x0000001f09047819 */ /* 0x000fce00000006ff */
.L_x_3894:
[----:B-1----:R1:W2:Y:S02]  /*8390*/  SYNCS.PHASECHK.TRANS64.TRYWAIT P1, [R11+URZ+0x30c20], R4 ;  /* 0x030c20040b0075a7 */ /* 0x0022a4000802017f */
[----:B--2---:R-:W-:Y:S05]  /*83a0*/  @!P1 NANOSLEEP.SYNCS 0x989680 ;  /* 0x009896800000995d */ /* 0x004fea0003900000 */
[----:B------:R-:W2:Y:S02]  /*83b0*/  @!P1 SYNCS.PHASECHK.TRANS64 P1, [R11+URZ+0x30c20], R4 ;  /* 0x030c20040b0095a7 */ /* 0x000ea4000802007f */
[----:B--2---:R-:W-:Y:S05]  /*83c0*/  @!P1 BRA `(.L_x_3894) ;  /* 0xfffffffc00f09947 */ /* 0x004fea000383ffff */
[----:B------:R-:W-:Y:S05]  /*83d0*/  BRA `(.L_x_3895) ;  /* 0xfffffff0002c7947 */ /* 0x000fea000383ffff */
.L_x_3866:
[----:B---3--:R3:W4:Y:S02]  /*83e0*/  SYNCS.PHASECHK.TRANS64.TRYWAIT P1, [R11+URZ+0x30c40], R12 ;  /* 0x030c400c0b0075a7 */ /* 0x008724000802017f */
[----:B----4-:R-:W-:Y:S05]  /*83f0*/  @!P1 NANOSLEEP.SYNCS 0x989680 ;  /* 0x009896800000995d */ /* 0x010fea0003900000 */
[----:B------:R-:W4:Y:S02]  /*8400*/  @!P1 SYNCS.PHASECHK.TRANS64 P1, [R11+URZ+0x30c40], R12 ;  /* 0x030c400c0b0095a7 */ /* 0x000f24000802007f */
[----:B----4-:R-:W-:Y:S05]  /*8410*/  @!P1 BRA `(.L_x_3866) ;  /* 0xfffffffc00f09947 */ /* 0x010fea000383ffff */
[----:B------:R-:W-:Y:S05]  /*8420*/  BRA `(.L_x_3896) ;  /* 0xfffffff0009c7947 */ /* 0x000fea000383ffff */
.L_x_3868:
[----:B-1----:R1:W2:Y:S02]  /*8430*/  SYNCS.PHASECHK.TRANS64.TRYWAIT P1, [R11+URZ+0x30c28], R12 ;  /* 0x030c280c0b0075a7 */ /* 0x0022a4000802017f */
[----:B--2---:R-:W-:Y:S05]  /*8440*/  @!P1 NANOSLEEP.SYNCS 0x989680 ;  /* 0x009896800000995d */ /* 0x004fea0003900000 */
[----:B------:R-:W2:Y:S02]  /*8450*/  @!P1 SYNCS.PHASECHK.TRANS64 P1, [R11+URZ+0x30c28], R12 ;  /* 0x030c280c0b0095a7 */ /* 0x000ea4000802007f */
[----:B--2---:R-:W-:Y:S05]  /*8460*/  @!P1 BRA `(.L_x_3868) ;  /* 0xfffffffc00f09947 */ /* 0x004fea000383ffff */
[----:B------:R-:W-:Y:S05]  /*8470*/  BRA `(.L_x_3897) ;  /* 0xfffffff400087947 */ /* 0x000fea000383ffff */
.L_x_3870:
[----:B----4-:R4:W1:Y:S02]  /*8480*/  SYNCS.PHASECHK.TRANS64.TRYWAIT P0, [R13+URZ+0x30c40], R2 ;  /* 0x030c40020d0075a7 */ /* 0x010864000800017f */
[----:B-1----:R-:W-:Y:S05]  /*8490*/  @!P0 NANOSLEEP.SYNCS 0x989680 ;  /* 0x009896800000895d */ /* 0x002fea0003900000 */
[----:B------:R-:W1:Y:S02]  /*84a0*/  @!P0 SYNCS.PHASECHK.TRANS64 P0, [R13+URZ+0x30c40], R2 ;  /* 0x030c40020d0085a7 */ /* 0x000e64000800007f */
[----:B-1----:R-:W-:Y:S05]  /*84b0*/  @!P0 BRA `(.L_x_3870) ;  /* 0xfffffffc00f08947 */ /* 0x002fea000383ffff */
[----:B------:R-:W-:Y:S05]  /*84c0*/  BRA `(.L_x_3898) ;  /* 0xfffffff400747947 */ /* 0x000fea000383ffff */
.L_x_3872:
[----:B------:R-:W-:Y:S01]  /*84d0*/  BSSY B0, `(.L_x_3899) ;  /* 0x0000006000007945 */ /* 0x000fe20003800000 */
[----:B------:R-:W-:-:S07]  /*84e0*/  IMAD.MOV.U32 R15, RZ, RZ, -0x1 ;  /* 0xffffffffff0f7424 */ /* 0x000fce00078e00ff */
[----:B------:R-:W-:Y:S05]  /*84f0*/  WARPSYNC.COLLECTIVE R15, `(.L_x_3900) ;  /* 0x000000000f0c7348 */ /* 0x000fea0003c00000 */
[----:B------:R-:W-:Y:S02]  /*8500*/  ELECT P6, UR62, PT ;  /* 0x00000000003e782f */ /* 0x000fe400038c0000 */
[----:B------:R-:W-:Y:S01]  /*8510*/  MOV R14, UR62 ;  /* 0x0000003e000e7c02 */ /* 0x000fe20008000f00 */
[----:B------:R-:W-:Y:S10]  /*8520*/  ENDCOLLECTIVE ;  /* 0x000000000000791b */ /* 0x000ff40003800000 */
.L_x_3900:
[----:B------:R-:W-:Y:S05]  /*8530*/  BSYNC B0 ;  /* 0x0000000000007941 */ /* 0x000fea0003800000 */
.L_x_3899:
[----:B------:R-:W-:Y:S01]  /*8540*/  PLOP3.LUT P0, PT, P6, PT, PT, 0x80, 0x0 ;  /* 0x000000000000781c */ /* 0x000fe2000370f070 */
[----:B------:R-:W-:-:S12]  /*8550*/  BRA `(.L_x_3901) ;  /* 0xfffffff800007947 */ /* 0x000fd8000383ffff */
.L_x_3874:
[----:B-1----:R1:W2:Y:S02]  /*8560*/  SYNCS.PHASECHK.TRANS64.TRYWAIT P1, [R6+URZ], R5 ;  /* 0x00000005060075a7 */ /* 0x0022a4000802017f */
[----:B--2---:R-:W-:Y:S05]  /*8570*/  @!P1 NANOSLEEP.SYNCS 0x989680 ;  /* 0x009896800000995d */ /* 0x004fea0003900000 */
[----:B------:R-:W2:Y:S02]  /*8580*/  @!P1 SYNCS.PHASECHK.TRANS64 P1, [R6+URZ], R5 ;  /* 0x00000005060095a7 */ /* 0x000ea4000802007f */
[----:B--2---:R-:W-:Y:S05]  /*8590*/  @!P1 BRA `(.L_x_3874) ;  /* 0xfffffffc00f09947 */ /* 0x004fea000383ffff */
[----:B------:R-:W-:Y:S05]  /*85a0*/  BRA `(.L_x_3902) ;  /* 0xfffffff8003c7947 */ /* 0x000fea000383ffff */
.L_x_3875:
[----:B--2---:R2:W3:Y:S02]  /*85b0*/  SYNCS.PHASECHK.TRANS64.TRYWAIT P1, [R3+URZ], R2 ;  /* 0x00000002030075a7 */ /* 0x0044e4000802017f */
[----:B---3--:R-:W-:Y:S05]  /*85c0*/  @!P1 NANOSLEEP.SYNCS 0x989680 ;  /* 0x009896800000995d */ /* 0x008fea0003900000 */
[----:B------:R-:W3:Y:S02]  /*85d0*/  @!P1 SYNCS.PHASECHK.TRANS64 P1, [R3+URZ], R2 ;  /* 0x00000002030095a7 */ /* 0x000ee4000802007f */
[----:B---3--:R-:W-:Y:S05]  /*85e0*/  @!P1 BRA `(.L_x_3875) ;  /* 0xfffffffc00f09947 */ /* 0x008fea000383ffff */
[----:B------:R-:W-:Y:S05]  /*85f0*/  BRA `(.L_x_3903) ;  /* 0xfffffff800307947 */ /* 0x000fea000383ffff */
.L_x_3877:
[----:B--2---:R2:W3:Y:S02]  /*8600*/  SYNCS.PHASECHK.TRANS64.TRYWAIT P0, [R0+URZ], R5 ;  /* 0x00000005000075a7 */ /* 0x0044e4000800017f */
[----:B---3--:R-:W-:Y:S05]  /*8610*/  @!P0 NANOSLEEP.SYNCS 0x989680 ;  /* 0x009896800000895d */ /* 0x008fea0003900000 */
[----:B------:R-:W3:Y:S02]  /*8620*/  @!P0 SYNCS.PHASECHK.TRANS64 P0, [R0+URZ], R5 ;  /* 0x00000005000085a7 */ /* 0x000ee4000800007f */
[----:B---3--:R-:W-:Y:S05]  /*8630*/  @!P0 BRA `(.L_x_3877) ;  /* 0xfffffffc00f08947 */ /* 0x008fea000383ffff */
[----:B------:R-:W-:Y:S05]  /*8640*/  BRA `(.L_x_3904) ;  /* 0xfffffff800347947 */ /* 0x000fea000383ffff */
.L_x_3905:
        /* <DEDUP_REMOVED lines=11> */
.L_x_7402:


//--------------------- .text._ZN7cutlass13device_kernelIN5flash11enable_sm90INS1_16FlashAttnBwdSm90INS1_25CollectiveMainloopBwdSm90ILi2ELi2ELi2EN4cute5tupleIJNS5_1CILi1EEES8_S8_EEENS6_IJNS7_ILi128EEESA_NS7_ILi64EEEEEENS_6half_tEfNS_4arch4Sm90ELb0ELb0ELb0ELb0ELb0ELb1ELb0ELb0ELi2ELi1ELi2ELi2ELb0EEENS1_24CollectiveEpilogueBwdGQAISC_fSF_Li256ELb0ELb0EEENS1_19SingleTileSchedulerILb0ELb0ELb0ELi128EEEEEEEEEvNT_6ParamsE --------------------------
	.section	.text._ZN7cutlass13device_kernelIN5flash11enable_sm90INS1_16FlashAttnBwdSm90INS1_25CollectiveMainloopBwdSm90ILi2ELi2ELi2EN4cute5tupleIJNS5_1CILi1EEES8_S8_EEENS6_IJNS7_ILi128EEESA_NS7_ILi64EEEEEENS_6half_tEfNS_4arch4Sm90ELb0ELb0ELb0ELb0ELb0ELb1ELb0ELb0ELi2ELi1ELi2ELi2ELb0EEENS1_24CollectiveEpilogueBwdGQAISC_fSF_Li256ELb0ELb0EEENS1_19SingleTileSchedulerILb0ELb0ELb0ELi128EEEEEEEEEvNT_6ParamsE,"ax",@progbits
	.align	128
.text._ZN7cutlass13device_kernelIN5flash11enable_sm90INS1_16FlashAttnBwdSm90INS1_25CollectiveMainloopBwdSm90ILi2ELi2ELi2EN4cute5tupleIJNS5_1CILi1EEES8_S8_EEENS6_IJNS7_ILi128EEESA_NS7_ILi64EEEEEENS_6half_tEfNS_4arch4Sm90ELb0ELb0ELb0ELb0ELb0ELb1ELb0ELb0ELi2ELi1ELi2ELi2ELb0EEENS1_24CollectiveEpilogueBwdGQAISC_fSF_Li256ELb0ELb0EEENS1_19SingleTileSchedulerILb0ELb0ELb0ELi128EEEEEEEEEvNT_6ParamsE:
        .type           _ZN7cutlass13device_kernelIN5flash11enable_sm90INS1_16FlashAttnBwdSm90INS1_25CollectiveMainloopBwdSm90ILi2ELi2ELi2EN4cute5tupleIJNS5_1CILi1EEES8_S8_EEENS6_IJNS7_ILi128EEESA_NS7_ILi64EEEEEENS_6half_tEfNS_4arch4Sm90ELb0ELb0ELb0ELb0ELb0ELb1ELb0ELb0ELi2ELi1ELi2ELi2ELb0EEENS1_24CollectiveEpilogueBwdGQAISC_fSF_Li256ELb0ELb0EEENS1_19SingleTileSchedulerILb0ELb0ELb0ELi128EEEEEEEEEvNT_6ParamsE,@function
        .size           _ZN7cutlass13device_kernelIN5flash11enable_sm90INS1_16FlashAttnBwdSm90INS1_25CollectiveMainloopBwdSm90ILi2ELi2ELi2EN4cute5tupleIJNS5_1CILi1EEES8_S8_EEENS6_IJNS7_ILi128EEESA_NS7_ILi64EEEEEENS_6half_tEfNS_4arch4Sm90ELb0ELb0ELb0ELb0ELb0ELb1ELb0ELb0ELi2ELi1ELi2ELi2ELb0EEENS1_24CollectiveEpilogueBwdGQAISC_fSF_Li256ELb0ELb0EEENS1_19SingleTileSchedulerILb0ELb0ELb0ELi128EEEEEEEEEvNT_6ParamsE,(.L_x_7403 - _ZN7cutlass13device_kernelIN5flash11enable_sm90INS1_16FlashAttnBwdSm90INS1_25CollectiveMainloopBwdSm90ILi2ELi2ELi2EN4cute5tupleIJNS5_1CILi1EEES8_S8_EEENS6_IJNS7_ILi128EEESA_NS7_ILi64EEEEEENS_6half_tEfNS_4arch4Sm90ELb0ELb0ELb0ELb0ELb0ELb1ELb0ELb0ELi2ELi1ELi2ELi2ELb0EEENS1_24CollectiveEpilogueBwdGQAISC_fSF_Li256ELb0ELb0EEENS1_19SingleTileSchedulerILb0ELb0ELb0ELi128EEEEEEEEEvNT_6ParamsE)
        .other          _ZN7cutlass13device_kernelIN5flash11enable_sm90INS1_16FlashAttnBwdSm90INS1_25CollectiveMainloopBwdSm90ILi2ELi2ELi2EN4cute5tupleIJNS5_1CILi1EEES8_S8_EEENS6_IJNS7_ILi128EEESA_NS7_ILi64EEEEEENS_6half_tEfNS_4arch4Sm90ELb0ELb0ELb0ELb0ELb0ELb1ELb0ELb0ELi2ELi1ELi2ELi2ELb0EEENS1_24CollectiveEpilogueBwdGQAISC_fSF_Li256ELb0ELb0EEENS1_19SingleTileSchedulerILb0ELb0ELb0ELi128EEEEEEEEEvNT_6ParamsE,@"STO_CUDA_ENTRY STV_DEFAULT"
_ZN7cutlass13device_kernelIN5flash11enable_sm90INS1_16FlashAttnBwdSm90INS1_25CollectiveMainloopBwdSm90ILi2ELi2ELi2EN4cute5tupleIJNS5_1CILi1EEES8_S8_EEENS6_IJNS7_ILi128EEESA_NS7_ILi64EEEEEENS_6half_tEfNS_4arch4Sm90ELb0ELb0ELb0ELb0ELb0ELb1ELb0ELb0ELi2ELi1ELi2ELi2ELb0EEENS1_24CollectiveEpilogueBwdGQAISC_fSF_Li256ELb0ELb0EEENS1_19SingleTileSchedulerILb0ELb0ELb0ELi128EEEEEEEEEvNT_6ParamsE:
        /* <DEDUP_REMOVED lines=23> */
.L_x_3907:
[----:B------:R-:W-:Y:S05]  /*0170*/  BSYNC B0 ;  /* 0x0000000000007941 */ /* 0x000fea0003800000 */
.L_x_3906:
        /* <DEDUP_REMOVED lines=34> */
.L_x_3908:
        /* <DEDUP_REMOVED lines=22> */
.L_x_3909:
[----:B---3--:R-:W-:Y:S01]  /*0500*/  ISETP.NE.AND P0, PT, R2, RZ, PT ;  /* 0x000000ff0200720c */ /* 0x008fe20003f05270 */
[----:B------:R-:W-:Y:S01]  /*0510*/  IMAD.MOV.U32 R16, RZ, RZ, 0x1 ;  /* 0x00000001ff107424 */ /* 0x000fe200078e00ff */
[----:B------:R-:W-:Y:S01]  /*0520*/  NOP ;  /* 0x0000000000007918 */ /* 0x000fe20000000000 */
[----:B------:R-:W-:Y:S03]  /*0530*/  BSSY B6, `(.L_x_3910) ;  /* 0x00006f6000067945 */ /* 0x000fe60003800000 */
[----:B------:R-:W-:Y:S01]  /*0540*/  SEL R16, R16, 0x2, !P0 ;  /* 0x0000000210107807 */ /* 0x000fe20004000000 */
[----:B-12-4-:R-:W-:Y:S06]  /*0550*/  BAR.SYNC.DEFER_BLOCKING 0x0 ;  /* 0x0000000000007b1d */ /* 0x016fec0000010000 */
[----:B------:R-:W-:Y:S05]  /*0560*/  @!P0 BRA `(.L_x_3911) ;  /* 0x0000004800bc8947 */ /* 0x000fea0003800000 */
.L_x_3912:
        /* <DEDUP_REMOVED lines=35> */
.L_x_3915:
        /* <DEDUP_REMOVED lines=15> */
.L_x_3914:
        /* <DEDUP_REMOVED lines=22> */
.L_x_3917:
[----:B------:R1:W2:Y:S01]  /*09f0*/  LDC.64 R14, c[0x4][R17] ;  /* 0x01000000110e7b82 */ /* 0x0002a20000000a00 */
        /* <DEDUP_REMOVED lines=14> */
.L_x_3916:
[----:B------:R-:W-:Y:S01]  /*0ae0*/  SHF.R.S32.HI R3, RZ, 0x1f, R18 ;  /* 0x0000001fff037819 */ /* 0x000fe20000011412 */
[----:B------:R-:W-:-:S03]  /*0af0*/  UMOV UR4, 0xffffffff ;  /* 0xffffffff00047882 */ /* 0x000fc60000000000 */
[----:B------:R-:W-:-:S04]  /*0b00*/  LEA.HI R0, R3, R18, RZ, 0x7 ;  /* 0x0000001203007211 */ /* 0x000fc800078f38ff */
[----:B------:R-:W-:Y:S01]  /*0b10*/  SHF.R.S32.HI R13, RZ, 0x7, R0 ;  /* 0x00000007ff0d7819 */ /* 0x000fe20000011400 */
[----:B------:R-:W-:Y:S06]  /*0b20*/  BRA.DIV UR4, `(.L_x_3918) ;  /* 0x0000006a04607947 */ /* 0x000fec000b800000 */
[----:B------:R1:W2:Y:S02]  /*0b30*/  SHFL.IDX PT, R14, R13, RZ, 0x1f ;  /* 0x00001fff0d0e7589 */ /* 0x0002a400000e0000 */
.L_x_3987:
[----:B------:R-:W-:Y:S02]  /*0b40*/  SHF.L.U32 R7, RZ, 0x1f, RZ ;  /* 0x0000001fff077819 */ /* 0x000fe400000006ff */
[----:B--2---:R-:W-:Y:S02]  /*0b50*/  LEA.HI R4, R14, R14, RZ, 0x1 ;  /* 0x0000000e0e047211 */ /* 0x004fe400078f08ff */
[----:B------:R-:W2:Y:S01]  /*0b60*/  SYNCS.PHASECHK.TRANS64.TRYWAIT P0, [R2+URZ+0x30c00], R7 ;  /* 0x030c0007020075a7 */ /* 0x000ea2000800017f */
[----:B------:R-:W-:Y:S02]  /*0b70*/  LOP3.LUT R5, R0, 0xffffff80, RZ, 0xc0, !PT ;  /* 0xffffff8000057812 */ /* 0x000fe400078ec0ff */
[----:B------:R-:W-:-:S05]  /*0b80*/  LOP3.LUT R225, R4, 0xffffe, RZ, 0xc0, !PT ;  /* 0x000ffffe04e17812 */ /* 0x000fca00078ec0ff */
[----:B------:R-:W-:Y:S01]  /*0b90*/  IMAD.IADD R225, R14, 0x1, -R225 ;  /* 0x000000010ee17824 */ /* 0x000fe200078e0ae1 */
[----:B--2---:R-:W-:Y:S06]  /*0ba0*/  @P0 BRA `(.L_x_3919) ;  /* 0x0000000000080947 */ /* 0x004fec0003800000 */
[----:B------:R-:W2:Y:S02]  /*0bb0*/  SYNCS.PHASECHK.TRANS64.TRYWAIT P0, [R2+URZ+0x30c00], R7 ;  /* 0x030c0007020075a7 */ /* 0x000ea4000800017f */
[----:B--2---:R-:W-:Y:S05]  /*0bc0*/  @!P0 BRA `(.L_x_3920) ;  /* 0x0000006800548947 */ /* 0x004fea0003800000 */
.L_x_3919:
        /* <DEDUP_REMOVED lines=8> */
[----:B------:R-:W-:Y:S01]  /*0c50*/  CS2R R192, SRZ ;  /* 0x0000000000c07805 */ /* 0x000fe2000001ff00 */
[----:B------:R-:W-:Y:S01]  /*0c60*/  IMAD.SHL.U32 R5, R5, 0x4, RZ ;  /* 0x0000000405057824 */ /* 0x000fe200078e00ff */
        /* <DEDUP_REMOVED lines=14> */
[----:B---3--:R-:W-:Y:S02]  /*0d50*/  ISETP.GE.AND P0, PT, R11, 0x1, PT ;  /* 0x000000010b00780c */ /* 0x008fe40003f06270 */
        /* <DEDUP_REMOVED lines=12> */
[----:B------:R-:W-:Y:S01]  /*0e20*/  IMAD R0, R5, 0x4, R2 ;  /* 0x0000000405007824 */ /* 0x000fe200078e0202 */
[----:B------:R-:W-:Y:S06]  /*0e30*/  @!P0 BRA `(.L_x_3921) ;  /* 0x0000003800408947 */ /* 0x000fec0003800000 */
[-C--:B------:R-:W-:Y:S01]  /*0e40*/  LEA.HI R8, R3, R18.reuse, RZ, 0x4 ;  /* 0x0000001203087211 */ /* 0x080fe200078f20ff */
[----:B------:R-:W-:Y:S01]  /*0e50*/  VIADD R11, R11, 0x7f ;  /* 0x0000007f0b0b7836 */ /* 0x000fe20000000000 */
[CC--:B--2---:R-:W-:Y:S01]  /*0e60*/  LEA.HI R7, R3.reuse, R18.reuse, RZ, 0x2 ;  /* 0x0000001203077211 */ /* 0x0c4fe200078f10ff */
[----:B------:R-:W-:Y:S01]  /*0e70*/  IMAD.SHL.U32 R5, R18, 0x40, RZ ;  /* 0x0000004012057824 */ /* 0x000fe200078e00ff */
[CC--:B------:R-:W-:Y:S01]  /*0e80*/  LEA.HI R6, R3.reuse, R18.reuse, RZ, 0x5 ;  /* 0x0000001203067211 */ /* 0x0c0fe200078f28ff */
[----:B------:R-:W2:Y:S01]  /*0e90*/  S2R R19, SR_CTAID.X ;  /* 0x0000000000137919 */ /* 0x000ea20000002500 */
[----:B------:R-:W-:Y:S01]  /*0ea0*/  LEA.HI R10, R3, R18, RZ, 0x3 ;  /* 0x00000012030a7211 */ /* 0x000fe200078f18ff */
[----:B------:R-:W2:Y:S01]  /*0eb0*/  LDC R20, c[0x0][0x290] ;  /* 0x0000a400ff147b82 */ /* 0x000ea20000000800 */
[----:B------:R-:W-:Y:S02]  /*0ec0*/  LOP3.LUT R3, R7, 0xfffffffc, RZ, 0xc0, !PT ;  /* 0xfffffffc07037812 */ /* 0x000fe400078ec0ff */
[----:B------:R-:W-:-:S02]  /*0ed0*/  CS2R R214, SRZ ;  /* 0x0000000000d67805 */ /* 0x000fc4000001ff00 */
[----:B------:R-:W-:Y:S02]  /*0ee0*/  SHF.R.S32.HI R9, RZ, 0x4, R8 ;  /* 0x00000004ff097819 */ /* 0x000fe40000011408 */
[----:B------:R-:W-:Y:S02]  /*0ef0*/  CS2R R212, SRZ ;  /* 0x0000000000d47805 */ /* 0x000fe4000001ff00 */
[----:B------:R-:W-:Y:S01]  /*0f00*/  LOP3.LUT R7, R6, 0xffffffe0, RZ, 0xc0, !PT ;  /* 0xffffffe006077812 */ /* 0x000fe200078ec0ff */
[----:B------:R-:W-:Y:S01]  /*0f10*/  IMAD.IADD R3, R18, 0x1, -R3 ;  /* 0x0000000112037824 */ /* 0x000fe200078e0a03 */
[----:B------:R-:W-:Y:S02]  /*0f20*/  SHF.R.S32.HI R6, RZ, 0x5, R6 ;  /* 0x00000005ff067819 */ /* 0x000fe40000011406 */
[----:B------:R-:W-:Y:S02]  /*0f30*/  CS2R R210, SRZ ;  /* 0x0000000000d27805 */ /* 0x000fe4000001ff00 */
[----:B------:R-:W-:Y:S01]  /*0f40*/  LEA.HI R8, R8, R9, RZ, 0x1 ;  /* 0x0000000908087211 */ /* 0x000fe200078f08ff */
[----:B------:R-:W-:Y:S01]  /*0f50*/  IMAD.IADD R7, R18, 0x1, -R7 ;  /* 0x0000000112077824 */ /* 0x000fe200078e0a07 */
[----:B------:R-:W-:Y:S01]  /*0f60*/  SHF.R.S32.HI R14, RZ, 0x1f, R11 ;  /* 0x0000001fff0e7819 */ /* 0x000fe2000001140b */
[----:B------:R-:W-:Y:S01]  /*0f70*/  IMAD.SHL.U32 R12, R6, 0x10, RZ ;  /* 0x00000010060c7824 */ /* 0x000fe200078e00ff */
[----:B------:R-:W-:-:S02]  /*0f80*/  LOP3.LUT R6, R8, 0x7ffffe, RZ, 0xc0, !PT ;  /* 0x007ffffe08067812 */ /* 0x000fc400078ec0ff */
[----:B------:R-:W-:Y:S02]  /*0f90*/  CS2R R208, SRZ ;  /* 0x0000000000d07805 */ /* 0x000fe4000001ff00 */
[----:B------:R-:W-:Y:S02]  /*0fa0*/  LOP3.LUT R5, R5, 0x1c0, RZ, 0xc0, !PT ;  /* 0x000001c005057812 */ /* 0x000fe400078ec0ff */
[----:B------:R-:W-:Y:S02]  /*0fb0*/  CS2R R206, SRZ ;  /* 0x0000000000ce7805 */ /* 0x000fe4000001ff00 */
[----:B------:R-:W-:Y:S01]  /*0fc0*/  LEA.HI R235, R14, R11, RZ, 0x7 ;  /* 0x0000000b0eeb7211 */ /* 0x000fe200078f38ff */
[----:B------:R-:W-:Y:S01]  /*0fd0*/  IMAD.IADD R14, R9, 0x1, -R6 ;  /* 0x00000001090e7824 */ /* 0x000fe200078e0a06 */
[----:B------:R-:W-:Y:S02]  /*0fe0*/  LEA.HI R8, R13, R13, RZ, 0x1 ;  /* 0x0000000d0d087211 */ /* 0x000fe400078f08ff */
[----:B------:R-:W-:-:S02]  /*0ff0*/  CS2R R204, SRZ ;  /* 0x0000000000cc7805 */ /* 0x000fc4000001ff00 */
[----:B------:R-:W-:Y:S02]  /*1000*/  SHF.R.S32.HI R6, RZ, 0x1f, R7 ;  /* 0x0000001fff067819 */ /* 0x000fe40000011407 */
[----:B------:R-:W-:Y:S02]  /*1010*/  CS2R R202, SRZ ;  /* 0x0000000000ca7805 */ /* 0x000fe4000001ff00 */
[----:B------:R-:W-:Y:S02]  /*1020*/  LOP3.LUT R11, R5, 0x30, R12, 0xf8, !PT ;  /* 0x00000030050b7812 */ /* 0x000fe400078ef80c */
[----:B------:R-:W-:Y:S02]  /*1030*/  CS2R R200, SRZ ;  /* 0x0000000000c87805 */ /* 0x000fe4000001ff00 */
[----:B------:R-:W-:Y:S02]  /*1040*/  LOP3.LUT R12, R8, 0xfffffffe, RZ, 0xc0, !PT ;  /* 0xfffffffe080c7812 */ /* 0x000fe400078ec0ff */
[----:B------:R-:W-:-:S02]  /*1050*/  CS2R R198, SRZ ;  /* 0x0000000000c67805 */ /* 0x000fc4000001ff00 */
[CC--:B------:R-:W-:Y:S02]  /*1060*/  LEA.HI R8, R6.reuse, R7.reuse, RZ, 0x3 ;  /* 0x0000000706087211 */ /* 0x0c0fe400078f18ff */
[----:B------:R-:W-:Y:S02]  /*1070*/  CS2R R196, SRZ ;  /* 0x0000000000c47805 */ /* 0x000fe4000001ff00 */
[----:B------:R-:W-:Y:S01]  /*1080*/  LOP3.LUT R11, R11, 0x8, R10, 0xf8, !PT ;  /* 0x000000080b0b7812 */ /* 0x000fe200078ef80a */
[C---:B------:R-:W-:Y:S01]  /*1090*/  IMAD.IADD R226, R13.reuse, 0x1, -R12 ;  /* 0x000000010de27824 */ /* 0x040fe200078e0a0c */
[----:B------:R-:W-:Y:S01]  /*10a0*/  LEA.HI R10, R6, R7, RZ, 0x2 ;  /* 0x00000007060a7211 */ /* 0x000fe200078f10ff */
[----:B-1----:R-:W-:Y:S01]  /*10b0*/  IMAD R13, R13, 0x10, R14 ;  /* 0x000000100d0d7824 */ /* 0x002fe200078e020e */
[----:B------:R-:W-:Y:S01]  /*10c0*/  SHF.R.S32.HI R6, RZ, 0x3, R8 ;  /* 0x00000003ff067819 */ /* 0x000fe20000011408 */
[----:B--2---:R-:W-:Y:S01]  /*10d0*/  IMAD R19, R19, -0x80, R20 ;  /* 0xffffff8013137824 */ /* 0x004fe200078e0214 */
[----:B------:R-:W-:-:S02]  /*10e0*/  SHF.R.S32.HI R9, RZ, 0x1f, R8 ;  /* 0x0000001fff097819 */ /* 0x000fc40000011408 */
[----:B------:R-:W-:Y:S02]  /*10f0*/  CS2R R194, SRZ ;  /* 0x0000000000c27805 */ /* 0x000fe4000001ff00 */
[----:B------:R-:W-:Y:S02]  /*1100*/  SHF.R.S32.HI R7, RZ, 0x1f, R4 ;  /* 0x0000001fff077819 */ /* 0x000fe40000011404 */
[----:B------:R-:W-:Y:S02]  /*1110*/  CS2R R192, SRZ ;  /* 0x0000000000c07805 */ /* 0x000fe4000001ff00 */
[----:B------:R-:W-:Y:S02]  /*1120*/  SHF.R.U32.HI R12, RZ, 0x3, R5 ;  /* 0x00000003ff0c7819 */ /* 0x000fe40000011605 */
[----:B------:R-:W-:Y:S02]  /*1130*/  CS2R R190, SRZ ;  /* 0x0000000000be7805 */ /* 0x000fe4000001ff00 */
[----:B------:R-:W-:-:S02]  /*1140*/  LEA.HI R8, R9, R6, RZ, 0x4 ;  /* 0x0000000609087211 */ /* 0x000fc400078f20ff */
[----:B------:R-:W-:Y:S02]  /*1150*/  CS2R R188, SRZ ;  /* 0x0000000000bc7805 */ /* 0x000fe4000001ff00 */
[CC--:B------:R-:W-:Y:S02]  /*1160*/  LEA.HI R5, R7.reuse, R4.reuse, RZ, 0x2 ;  /* 0x0000000407057211 */ /* 0x0c0fe400078f10ff */
[----:B------:R-:W-:Y:S02]  /*1170*/  CS2R R186, SRZ ;  /* 0x0000000000ba7805 */ /* 0x000fe4000001ff00 */
[----:B------:R-:W-:Y:S02]  /*1180*/  LEA.HI R17, R7, R4, RZ, 0x5 ;  /* 0x0000000407117211 */ /* 0x000fe400078f28ff */
[----:B------:R-:W-:Y:S02]  /*1190*/  CS2R R184, SRZ ;  /* 0x0000000000b87805 */ /* 0x000fe4000001ff00 */
[----:B------:R-:W-:-:S02]  /*11a0*/  LOP3.LUT R12, R11, R12, RZ, 0x3c, !PT ;  /* 0x0000000c0b0c7212 */ /* 0x000fc400078e3cff */
[----:B------:R-:W-:Y:S02]  /*11b0*/  CS2R R182, SRZ ;  /* 0x0000000000b67805 */ /* 0x000fe4000001ff00 */
[----:B------:R-:W-:Y:S02]  /*11c0*/  LOP3.LUT R7, R8, 0x1ffffff0, RZ, 0xc0, !PT ;  /* 0x1ffffff008077812 */ /* 0x000fe400078ec0ff */
[----:B------:R-:W-:Y:S02]  /*11d0*/  CS2R R180, SRZ ;  /* 0x0000000000b47805 */ /* 0x000fe4000001ff00 */
[----:B------:R-:W-:Y:S01]  /*11e0*/  SHF.R.S32.HI R11, RZ, 0x2, R10 ;  /* 0x00000002ff0b7819 */ /* 0x000fe2000001140a */
[----:B------:R-:W-:Y:S01]  /*11f0*/  IMAD.U32 R236, R13, 0x200, R12 ;  /* 0x000002000dec7824 */ /* 0x000fe200078e000c */
[----:B------:R-:W-:Y:S01]  /*1200*/  LOP3.LUT R9, R5, 0x7ffffffc, RZ, 0xc0, !PT ;  /* 0x7ffffffc05097812 */ /* 0x000fe200078ec0ff */
[----:B------:R-:W-:Y:S01]  /*1210*/  IMAD.IADD R7, R6, 0x1, -R7 ;  /* 0x0000000106077824 */ /* 0x000fe200078e0a07 */
[----:B------:R-:W-:Y:S01]  /*1220*/  LEA.HI R10, R10, R11, RZ, 0x1 ;  /* 0x0000000b0a0a7211 */ /* 0x000fe200078f08ff */
[C---:B------:R-:W-:Y:S01]  /*1230*/  VIADD R6, R11.reuse, 0x8 ;  /* 0x000000080b067836 */ /* 0x040fe20000000000 */
[----:B------:R-:W-:Y:S01]  /*1240*/  SHF.R.S32.HI R18, RZ, 0x5, R17 ;  /* 0x00000005ff127819 */ /* 0x000fe20000011411 */
[C---:B------:R-:W-:Y:S01]  /*1250*/  VIADD R12, R11.reuse, 0x10 ;  /* 0x000000100b0c7836 */ /* 0x040fe20000000000 */
[----:B------:R-:W-:Y:S01]  /*1260*/  LOP3.LUT R10, R10, 0xfffffffe, RZ, 0xc0, !PT ;  /* 0xfffffffe0a0a7812 */ /* 0x000fe200078ec0ff */
[C---:B------:R-:W-:Y:S01]  /*1270*/  VIADD R14, R11.reuse, 0x18 ;  /* 0x000000180b0e7836 */ /* 0x040fe20000000000 */
[----:B------:R-:W-:Y:S01]  /*1280*/  LEA.HI R8, R6, R6, RZ, 0x1 ;  /* 0x0000000606087211 */ /* 0x000fe200078f08ff */
[----:B------:R-:W-:Y:S01]  /*1290*/  IMAD.IADD R4, R4, 0x1, -R9 ;  /* 0x0000000104047824 */ /* 0x000fe200078e0a09 */
[----:B------:R-:W-:Y:S01]  /*12a0*/  LEA.HI R13, R12, R12, RZ, 0x1 ;  /* 0x0000000c0c0d7211 */ /* 0x000fe200078f08ff */
[----:B------:R-:W-:Y:S01]  /*12b0*/  IMAD.IADD R10, R11, 0x1, -R10 ;  /* 0x000000010b0a7824 */ /* 0x000fe200078e0a0a */
[----:B------:R-:W-:Y:S01]  /*12c0*/  LOP3.LUT R9, R8, 0xfffffffe, RZ, 0xc0, !PT ;  /* 0xfffffffe08097812 */ /* 0x000fe200078ec0ff */
[----:B------:R-:W-:Y:S01]  /*12d0*/  IMAD R19, R18, -0x10, R19 ;  /* 0xfffffff012137824 */ /* 0x000fe200078e0213 */
[----:B------:R-:W-:-:S02]  /*12e0*/  LOP3.LUT R11, R13, 0xfffffffe, RZ, 0xc0, !PT ;  /* 0xfffffffe0d0b7812 */ /* 0x000fc400078ec0ff */
[----:B------:R-:W-:Y:S02]  /*12f0*/  CS2R R178, SRZ ;  /* 0x0000000000b27805 */ /* 0x000fe4000001ff00 */
[----:B------:R-:W-:Y:S01]  /*1300*/  LEA.HI R15, R14, R14, RZ, 0x1 ;  /* 0x0000000e0e0f7211 */ /* 0x000fe200078f08ff */
[----:B------:R-:W-:Y:S01]  /*1310*/  IMAD.IADD R9, R6, 0x1, -R9 ;  /* 0x0000000106097824 */ /* 0x000fe200078e0a09 */
[--C-:B------:R-:W-:Y:S01]  /*1320*/  SHF.R.S32.HI R6, RZ, 0x1, R8.reuse ;  /* 0x00000001ff067819 */ /* 0x100fe20000011408 */
[----:B------:R-:W-:Y:S01]  /*1330*/  IMAD.IADD R12, R12, 0x1, -R11 ;  /* 0x000000010c0c7824 */ /* 0x000fe200078e0a0b */
[----:B------:R-:W-:Y:S02]  /*1340*/  SHF.R.S32.HI R11, RZ, 0x1f, R8 ;  /* 0x0000001fff0b7819 */ /* 0x000fe40000011408 */
[----:B------:R-:W-:Y:S02]  /*1350*/  CS2R R176, SRZ ;  /* 0x0000000000b07805 */ /* 0x000fe4000001ff00 */
[----:B------:R-:W-:-:S02]  /*1360*/  LOP3.LUT R17, R15, 0xfffffffe, RZ, 0xc0, !PT ;  /* 0xfffffffe0f117812 */ /* 0x000fc400078ec0ff */
[----:B------:R-:W-:Y:S02]  /*1370*/  CS2R R174, SRZ ;  /* 0x0000000000ae7805 */ /* 0x000fe4000001ff00 */
[--C-:B------:R-:W-:Y:S02]  /*1380*/  SHF.R.S32.HI R8, RZ, 0x1, R13.reuse ;  /* 0x00000001ff087819 */ /* 0x100fe4000001140d */
[----:B------:R-:W-:Y:S02]  /*1390*/  CS2R R172, SRZ ;  /* 0x0000000000ac7805 */ /* 0x000fe4000001ff00 */
[----:B------:R-:W-:Y:S01]  /*13a0*/  SHF.R.S32.HI R13, RZ, 0x1f, R13 ;  /* 0x0000001fff0d7819 */ /* 0x000fe2000001140d */
[----:B------:R-:W-:Y:S01]  /*13b0*/  IMAD.IADD R17, R14, 0x1, -R17 ;  /* 0x000000010e117824 */ /* 0x000fe200078e0a11 */
[----:B------:R-:W-:Y:S02]  /*13c0*/  LEA.HI R11, R11, R6, RZ, 0x4 ;  /* 0x000000060b0b7211 */ /* 0x000fe400078f20ff */
[----:B------:R-:W-:-:S02]  /*13d0*/  CS2R R170, SRZ ;  /* 0x0000000000aa7805 */ /* 0x000fc4000001ff00 */
[----:B------:R-:W-:Y:S02]  /*13e0*/  SHF.R.S32.HI R18, RZ, 0x2, R5 ;  /* 0x00000002ff127819 */ /* 0x000fe40000011405 */
[----:B------:R-:W-:Y:S02]  /*13f0*/  CS2R R168, SRZ ;  /* 0x0000000000a87805 */ /* 0x000fe4000001ff00 */
[----:B------:R-:W-:Y:S02]  /*1400*/  LEA.HI R13, R13, R8, RZ, 0x4 ;  /* 0x000000080d0d7211 */ /* 0x000fe400078f20ff */
[----:B------:R-:W-:Y:S02]  /*1410*/  CS2R R166, SRZ ;  /* 0x0000000000a67805 */ /* 0x000fe4000001ff00 */
[----:B------:R-:W-:Y:S02]  /*1420*/  SHF.R.S32.HI R14, RZ, 0x1, R15 ;  /* 0x00000001ff0e7819 */ /* 0x000fe4000001140f */
[----:B------:R-:W-:-:S02]  /*1430*/  CS2R R164, SRZ ;  /* 0x0000000000a47805 */ /* 0x000fc4000001ff00 */
[----:B------:R-:W-:Y:S02]  /*1440*/  SHF.R.S32.HI R5, RZ, 0x1f, R5 ;  /* 0x0000001fff057819 */ /* 0x000fe40000011405 */
[----:B------:R-:W-:Y:S02]  /*1450*/  CS2R R162, SRZ ;  /* 0x0000000000a27805 */ /* 0x000fe4000001ff00 */
[----:B------:R-:W-:Y:S02]  /*1460*/  SHF.R.S32.HI R15, RZ, 0x1f, R15 ;  /* 0x0000001fff0f7819 */ /* 0x000fe4000001140f */
[----:B------:R-:W-:Y:S02]  /*1470*/  CS2R R160, SRZ ;  /* 0x0000000000a07805 */ /* 0x000fe4000001ff00 */
[----:B------:R-:W-:Y:S02]  /*1480*/  LOP3.LUT R11, R11, 0x1ffffff0, RZ, 0xc0, !PT ;  /* 0x1ffffff00b0b7812 */ /* 0x000fe400078ec0ff */
[----:B------:R-:W-:-:S02]  /*1490*/  CS2R R158, SRZ ;  /* 0x00000000009e7805 */ /* 0x000fc4000001ff00 */
[----:B------:R-:W-:Y:S02]  /*14a0*/  LOP3.LUT R13, R13, 0x1ffffff0, RZ, 0xc0, !PT ;  /* 0x1ffffff00d0d7812 */ /* 0x000fe400078ec0ff */
[----:B------:R-:W-:Y:S02]  /*14b0*/  CS2R R156, SRZ ;  /* 0x00000000009c7805 */ /* 0x000fe4000001ff00 */
[----:B------:R-:W-:Y:S01]  /*14c0*/  LEA.HI R5, R5, R18, RZ, 0x3 ;  /* 0x0000001205057211 */ /* 0x000fe200078f18ff */
[----:B------:R-:W-:Y:S01]  /*14d0*/  IMAD.IADD R6, R6, 0x1, -R11 ;  /* 0x0000000106067824 */ /* 0x000fe200078e0a0b */
[----:B------:R-:W-:Y:S01]  /*14e0*/  LEA.HI R15, R15, R14, RZ, 0x4 ;  /* 0x0000000e0f0f7211 */ /* 0x000fe200078f20ff */
[----:B------:R-:W-:Y:S01]  /*14f0*/  IMAD.IADD R13, R8, 0x1, -R13 ;  /* 0x00000001080d7824 */ /* 0x000fe200078e0a0d */
[----:B------:R-:W-:Y:S01]  /*1500*/  LOP3.LUT R5, R5, 0xfffffff8, RZ, 0xc0, !PT ;  /* 0xfffffff805057812 */ /* 0x000fe200078ec0ff */
[----:B------:R-:W-:Y:S01]  /*1510*/  IMAD R8, R7, 0x8, R10 ;  /* 0x0000000807087824 */ /* 0x000fe200078e020a */
[----:B------:R-:W-:Y:S01]  /*1520*/  LOP3.LUT R15, R15, 0x1ffffff0, RZ, 0xc0, !PT ;  /* 0x1ffffff00f0f7812 */ /* 0x000fe200078ec0ff */
[----:B------:R-:W-:Y:S01]  /*1530*/  IMAD R7, R6, 0x8, R9 ;  /* 0x0000000806077824 */ /* 0x000fe200078e0209 */
[----:B------:R-:W-:Y:S01]  /*1540*/  IADD3 R5, R19, R5, -R18 ;  /* 0x0000000513057210 */ /* 0x000fe20007ffe812 */
[----:B------:R-:W-:Y:S01]  /*1550*/  IMAD R6, R13, 0x8, R12 ;  /* 0x000000080d067824 */ /* 0x000fe200078e020c */
[----:B------:R1:W-:Y:S01]  /*1560*/  STL [R1+0x8], R8 ;  /* 0x0000080801007387 */ /* 0x0003e20000100800 */
[----:B------:R-:W-:Y:S01]  /*1570*/  IMAD.IADD R14, R14, 0x1, -R15 ;  /* 0x000000010e0e7824 */ /* 0x000fe200078e0a0f */
[----:B------:R-:W-:Y:S01]  /*1580*/  CS2R R154, SRZ ;  /* 0x00000000009a7805 */ /* 0x000fe2000001ff00 */
[----:B------:R-:W-:Y:S01]  /*1590*/  IMAD R226, R226, -0x40, R5 ;  /* 0xffffffc0e2e27824 */ /* 0x000fe200078e0205 */
[----:B------:R-:W-:Y:S01]  /*15a0*/  STL [R1+0x4], R7 ;  /* 0x0000040701007387 */ /* 0x000fe20000100800 */
[----:B------:R-:W-:Y:S01]  /*15b0*/  IMAD R237, R14, 0x8, R17 ;  /* 0x000000080eed7824 */ /* 0x000fe200078e0211 */
[----:B------:R-:W-:-:S02]  /*15c0*/  LOP3.LUT R5, R16, 0x1, RZ, 0xfc, !PT ;  /* 0x0000000110057812 */ /* 0x000fc400078efcff */
[----:B------:R-:W-:Y:S01]  /*15d0*/  CS2R R152, SRZ ;  /* 0x0000000000987805 */ /* 0x000fe2000001ff00 */
[----:B------:R2:W-:Y:S01]  /*15e0*/  STL [R1], R6 ;  /* 0x0000000601007387 */ /* 0x0005e20000100800 */
[----:B------:R-:W-:Y:S01]  /*15f0*/  SHF.R.S32.HI R235, RZ, 0x7, R235 ;  /* 0x00000007ffeb7819 */ /* 0x000fe200000114eb */
[----:B-1----:R-:W-:Y:S01]  /*1600*/  IMAD.MOV.U32 R8, RZ, RZ, RZ ;  /* 0x000000ffff087224 */ /* 0x002fe200078e00ff */
[----:B--2---:R-:W-:-:S07]  /*1610*/  CS2R R6, SRZ ;  /* 0x0000000000067805 */ /* 0x004fce000001ff00 */
.L_x_3932:
[----:B------:R-:W-:-:S13]  /*1620*/  ISETP.NE.AND P0, PT, R5, 0x3, PT ;  /* 0x000000030500780c */ /* 0x000fda0003f05270 */
[----:B---3--:R-:W-:Y:S05]  /*1630*/  @!P0 BRA `(.L_x_3922) ;  /* 0x0000000000048947 */ /* 0x008fea0003800000 */
[----:B------:R-:W-:Y:S01]  /*1640*/  BPT.TRAP 0x1 ;  /* 0x000000040000795c */ /* 0x000fe20000300000 */
.L_x_3922:
[----:B------:R-:W-:Y:S01]  /*1650*/  IMAD R9, R8, 0x8, R2 ;  /* 0x0000000808097824 */ /* 0x000fe200078e0202 */
[----:B------:R-:W-:-:S04]  /*1660*/  SHF.L.U32 R12, R7, 0x1f, RZ ;  /* 0x0000001f070c7819 */ /* 0x000fc800000006ff */
[----:B------:R1:W2:Y:S01]  /*1670*/  SYNCS.PHASECHK.TRANS64.TRYWAIT P1, [R9+URZ+0x30c10], R12 ;  /* 0x030c100c090075a7 */ /* 0x0002a2000802017f */
[----:B------:R-:W-:Y:S05]  /*1680*/  @!P0 BRA `(.L_x_3923) ;  /* 0x0000000000048947 */ /* 0x000fea0003800000 */
[----:B------:R-:W-:Y:S01]  /*1690*/  BPT.TRAP 0x1 ;  /* 0x000000040000795c */ /* 0x000fe20000300000 */
.L_x_3923:
[----:B------:R-:W-:-:S05]  /*16a0*/  VIADD R10, R2, 0x10000 ;  /* 0x00010000020a7836 */ /* 0x000fca0000000000 */
[----:B------:R-:W-:-:S04]  /*16b0*/  SHF.R.U32.HI R10, RZ, 0x4, R10 ;  /* 0x00000004ff0a7819 */ /* 0x000fc8000001160a */
[----:B------:R-:W-:Y:S01]  /*16c0*/  LOP3.LUT R10, R10, 0x3fff, RZ, 0xc0, !PT ;  /* 0x00003fff0a0a7812 */ /* 0x000fe200078ec0ff */
[----:B--2---:R-:W-:Y:S06]  /*16d0*/  @P1 BRA `(.L_x_3924) ;  /* 0x0000000000081947 */ /* 0x004fec0003800000 */
[----:B------:R-:W2:Y:S02]  /*16e0*/  SYNCS.PHASECHK.TRANS64.TRYWAIT P1, [R9+URZ+0x30c10], R12 ;  /* 0x030c100c090075a7 */ /* 0x000ea4000802017f */
[----:B--2---:R-:W-:Y:S05]  /*16f0*/  @!P1 BRA `(.L_x_3925) ;  /* 0x0000005c009c9947 */ /* 0x004fea0003800000 */
.L_x_3924:
        /* <DEDUP_REMOVED lines=8> */
[----:B------:R-:W5:Y:S06]  /*1780*/  LDL R14, [R1] ;  /* 0x00000000010e7983 */ /* 0x000f6c0000100800 */
        /* <DEDUP_REMOVED lines=27> */
[C---:B---3--:R-:W-:Y:S02]  /*1940*/  IMAD R13, R8.reuse, 0x80, R15 ;  /* 0x00000080080d7824 */ /* 0x048fe400078e020f */
[C---:B----4-:R-:W-:Y:S02]  /*1950*/  IMAD R11, R8.reuse, 0x80, R16 ;  /* 0x00000080080b7824 */ /* 0x050fe400078e0210 */
[----:B-----5:R-:W-:-:S02]  /*1960*/  IMAD R15, R8, 0x80, R14 ;  /* 0x00000080080f7824 */ /* 0x020fc400078e020e */
[----:B------:R-:W-:Y:S02]  /*1970*/  IMAD R17, R8, 0x80, R237 ;  /* 0x0000008008117824 */ /* 0x000fe400078e02ed */
[C---:B------:R-:W-:Y:S02]  /*1980*/  IMAD R11, R4.reuse, 0x2, R11 ;  /* 0x00000002040b7824 */ /* 0x040fe400078e020b */
[C---:B------:R-:W-:Y:S02]  /*1990*/  IMAD R13, R4.reuse, 0x2, R13 ;  /* 0x00000002040d7824 */ /* 0x040fe400078e020d */
[C---:B------:R-:W-:Y:S02]  /*19a0*/  IMAD R15, R4.reuse, 0x2, R15 ;  /* 0x00000002040f7824 */ /* 0x040fe400078e020f */
[----:B------:R-:W-:Y:S02]  /*19b0*/  IMAD R17, R4, 0x2, R17 ;  /* 0x0000000204117824 */ /* 0x000fe400078e0211 */
[----:B------:R-:W-:Y:S01]  /*19c0*/  IMAD R20, R11, 0x4, R2 ;  /* 0x000000040b147824 */ /* 0x000fe200078e0202 */
[----:B------:R-:W-:-:S02]  /*19d0*/  WARPGROUP.DEPBAR.LE gsb0, 0x0 ;  /* 0x00008000000079c5 */ /* 0x000fc40000010000 */
[----:B------:R-:W-:-:S06]  /*19e0*/  WARPGROUP.ARRIVE ;  /* 0x00000000000079c5 */ /* 0x000fcc0000000000 */
[----:B------:R-:W-:Y:S01]  /*19f0*/  HGMMA.64x128x16.F32 R88, gdesc[UR4], R88, gsb0 ;  /* 0x01e00000045879f0 */ /* 0x000fe20008000858 */
[--C-:B------:R-:W-:Y:S02]  /*1a00*/  IMAD R234, R13, 0x4, R2.reuse ;  /* 0x000000040dea7824 */ /* 0x100fe400078e0202 */
[--C-:B------:R-:W-:Y:S02]  /*1a10*/  IMAD R222, R15, 0x4, R2.reuse ;  /* 0x000000040fde7824 */ /* 0x100fe400078e0202 */
[----:B------:R-:W-:Y:S02]  /*1a20*/  IMAD R216, R17, 0x4, R2 ;  /* 0x0000000411d87824 */ /* 0x000fe400078e0202 */
[----:B------:R-:W-:-:S04]  /*1a30*/  VIADD R220, R2, 0x20000 ;  /* 0x0002000002dc7836 */ /* 0x000fc80000000000 */
[--C-:B------:R-:W-:Y:S02]  /*1a40*/  IMAD R217, R11, 0x4, R220.reuse ;  /* 0x000000040bd97824 */ /* 0x100fe400078e02dc */
[--C-:B------:R-:W-:Y:S02]  /*1a50*/  IMAD R221, R13, 0x4, R220.reuse ;  /* 0x000000040ddd7824 */ /* 0x100fe400078e02dc */
[--C-:B------:R-:W-:Y:S02]  /*1a60*/  IMAD R219, R15, 0x4, R220.reuse ;  /* 0x000000040fdb7824 */ /* 0x100fe400078e02dc */
[----:B------:R-:W-:Y:S01]  /*1a70*/  IMAD R220, R17, 0x4, R220 ;  /* 0x0000000411dc7824 */ /* 0x000fe200078e02dc */
[----:B------:R-:W-:Y:S02]  /*1a80*/  WARPGROUP.DEPBAR.LE gsb0, 0x0 ;  /* 0x00008000000079c5 */ /* 0x000fe40000010000 */
[----:B------:R-:W3:Y:S04]  /*1a90*/  LDS R20, [R20+0x20000] ;  /* 0x0200000014147984 */ /* 0x000ee80000000800 */
[----:B------:R-:W4:Y:S04]  /*1aa0*/  LDS R234, [R234+0x20000] ;  /* 0x02000000eaea7984 */ /* 0x000f280000000800 */
[----:B------:R-:W1:Y:S04]  /*1ab0*/  LDS R222, [R222+0x20000] ;  /* 0x02000000dede7984 */ /* 0x000e680000000800 */
[----:B------:R-:W1:Y:S01]  /*1ac0*/  LDS R216, [R216+0x20000] ;  /* 0x02000000d8d87984 */ /* 0x000e620000000800 */
[----:B------:R-:W-:Y:S05]  /*1ad0*/  @!P0 BRA `(.L_x_3926) ;  /* 0x0000000000048947 */ /* 0x000fea0003800000 */
[----:B------:R-:W-:Y:S01]  /*1ae0*/  BPT.TRAP 0x1 ;  /* 0x000000040000795c */ /* 0x000fe20000300000 */
.L_x_3926:
[----:B------:R1:W1:Y:S01]  /*1af0*/  SYNCS.PHASECHK.TRANS64.TRYWAIT P1, [R9+URZ+0x30c30], R12 ;  /* 0x030c300c090075a7 */ /* 0x000262000802017f */
[----:B------:R-:W-:Y:S05]  /*1b00*/  @!P0 BRA `(.L_x_3927) ;  /* 0x0000000000048947 */ /* 0x000fea0003800000 */
[----:B------:R-:W-:Y:S01]  /*1b10*/  BPT.TRAP 0x1 ;  /* 0x000000040000795c */ /* 0x000fe20000300000 */
.L_x_3927:
[----:B------:R-:W-:-:S05]  /*1b20*/  VIADD R11, R2, 0x18000 ;  /* 0x00018000020b7836 */ /* 0x000fca0000000000 */
[----:B------:R-:W-:-:S04]  /*1b30*/  SHF.R.U32.HI R11, RZ, 0x4, R11 ;  /* 0x00000004ff0b7819 */ /* 0x000fc8000001160b */
[----:B------:R-:W-:-:S04]  /*1b40*/  LOP3.LUT R218, R11, 0x3fff, RZ, 0xc0, !PT ;  /* 0x00003fff0bda7812 */ /* 0x000fc800078ec0ff */
[----:B------:R-:W-:Y:S01]  /*1b50*/  LOP3.LUT R11, R218, 0x10000, RZ, 0xfc, !PT ;  /* 0x00010000da0b7812 */ /* 0x000fe200078efcff */
[----:B-1----:R-:W-:Y:S06]  /*1b60*/  @P1 BRA `(.L_x_3928) ;  /* 0x0000000000081947 */ /* 0x002fec0003800000 */
[----:B------:R-:W1:Y:S02]  /*1b70*/  SYNCS.PHASECHK.TRANS64.TRYWAIT P1, [R9+URZ+0x30c30], R12 ;  /* 0x030c300c090075a7 */ /* 0x000e64000802017f */
[----:B-1----:R-:W-:Y:S05]  /*1b80*/  @!P1 BRA `(.L_x_3929) ;  /* 0x00000058008c9947 */ /* 0x002fea0003800000 */
.L_x_3928:
        /* <DEDUP_REMOVED lines=16> */
[----:B------:R-:W-:Y:S01]  /*1c90*/  VIADD R232, R3, 0x8 ;  /* 0x0000000803e87836 */ /* 0x000fe20000000000 */
[----:B------:R-:W-:Y:S01]  /*1ca0*/  ULDC UR10, c[0x0][0x744] ;  /* 0x0001d100000a7ab9 */ /* 0x000fe20000000800 */
[----:B------:R-:W5:Y:S01]  /*1cb0*/  SHFL.IDX PT, R11, R20, R3, 0x1f ;  /* 0x00001f03140b7589 */ /* 0x000f6200000e0000 */
[----:B------:R-:W-:Y:S01]  /*1cc0*/  UMOV UR6, UR8 ;  /* 0x0000000800067c82 */ /* 0x000fe20008000000 */
[----:B------:R-:W-:Y:S01]  /*1cd0*/  UMOV UR4, UR9 ;  /* 0x0000000900047c82 */ /* 0x000fe20008000000 */
[----:B------:R-:W-:Y:S01]  /*1ce0*/  FSEL R22, R95, -INF , P1 ;  /* 0xff8000005f167808 */ /* 0x000fe20000800000 */
[----:B------:R-:W-:Y:S01]  /*1cf0*/  HGMMA.64x128x16.F32 R24, gdesc[UR4], RZ, !UPT, gsb0 ;  /* 0x01e00000041879f0 */ /* 0x000fe2000c0008ff */
[----:B------:R-:W-:Y:S01]  /*1d00*/  UIADD3 UR6, UR8, 0x2, URZ ;  /* 0x0000000208067890 */ /* 0x000fe2000fffe03f */
[----:B------:R-:W4:Y:S01]  /*1d10*/  SHFL.IDX PT, R13, R20, R232, 0x1f ;  /* 0x00001fe8140d7589 */ /* 0x000f2200000e0000 */
[----:B------:R-:W-:Y:S01]  /*1d20*/  UIADD3 UR4, UR9, 0x2, URZ ;  /* 0x0000000209047890 */ /* 0x000fe2000fffe03f */
[C---:B------:R-:W-:Y:S01]  /*1d30*/  VIADD R227, R3.reuse, 0x1c ;  /* 0x0000001c03e37836 */ /* 0x040fe20000000000 */
[----:B------:R-:W-:Y:S01]  /*1d40*/  UMOV UR7, 0x40000040 ;  /* 0x4000004000077882 */ /* 0x000fe20000000000 */
[----:B------:R-:W-:Y:S01]  /*1d50*/  UMOV UR5, 0x40000040 ;  /* 0x4000004000057882 */ /* 0x000fe20000000000 */
[----:B------:R-:W-:Y:S01]  /*1d60*/  FSEL R19, R96, -INF , P2 ;  /* 0xff80000060137808 */ /* 0x000fe20001000000 */
[C---:B------:R-:W-:Y:S01]  /*1d70*/  VIADD R228, R3.reuse, 0x18 ;  /* 0x0000001803e47836 */ /* 0x040fe20000000000 */
[----:B------:R-:W-:Y:S01]  /*1d80*/  FSEL R21, R98, -INF , P1 ;  /* 0xff80000062157808 */ /* 0x000fe20000800000 */
[C---:B------:R-:W-:Y:S01]  /*1d90*/  VIADD R233, R3.reuse, 0x4 ;  /* 0x0000000403e97836 */ /* 0x040fe20000000000 */
[----:B------:R-:W-:Y:S01]  /*1da0*/  FSEL R88, R88, -INF , P2 ;  /* 0xff80000058587808 */ /* 0x000fe20001000000 */
[--C-:B-1----:R-:W-:Y:S01]  /*1db0*/  FFMA.FTZ R23, R18, UR10, -R15.reuse ;  /* 0x0000000a12177c23 */ /* 0x102fe2000801080f */
[----:B------:R-:W-:Y:S01]  /*1dc0*/  FFMA.FTZ R17, R22, UR10, -R15 ;  /* 0x0000000a16117c23 */ /* 0x000fe2000801080f */
[----:B------:R-:W-:Y:S01]  /*1dd0*/  VIADD R229, R3, 0x14 ;  /* 0x0000001403e57836 */ /* 0x000fe20000000000 */
[----:B--2---:R-:W1:Y:S01]  /*1de0*/  SHFL.IDX PT, R12, R20, R233, 0x1f ;  /* 0x00001fe9140c7589 */ /* 0x004e6200000e0000 */
        /* <DEDUP_REMOVED lines=10> */
[----:B----4-:R-:W-:Y:S01]  /*1e90*/  FFMA.FTZ R14, R94, UR10, -R13 ;  /* 0x0000000a5e0e7c23 */ /* 0x010fe2000801080d */
[----:B------:R-:W-:Y:S01]  /*1ea0*/  FSEL R94, R103, -INF , P1 ;  /* 0xff800000675e7808 */ /* 0x000fe20000800000 */
[----:B--2---:R-:W2:Y:S01]  /*1eb0*/  SHFL.IDX PT, R23, R20, R227, 0x1f ;  /* 0x00001fe314177589 */ /* 0x004ea200000e0000 */
[----:B------:R-:W-:-:S02]  /*1ec0*/  FSEL R102, R102, -INF , P1 ;  /* 0xff80000066667808 */ /* 0x000fc40000800000 */
[----:B------:R-:W-:Y:S01]  /*1ed0*/  FSEL R90, R90, -INF , P1 ;  /* 0xff8000005a5a7808 */ /* 0x000fe20000800000 */
[----:B------:R-:W-:Y:S01]  /*1ee0*/  SHFL.IDX PT, R98, R234, R230, 0x1f ;  /* 0x00001fe6ea627589 */ /* 0x000fe200000e0000 */
[----:B------:R-:W-:Y:S01]  /*1ef0*/  FSEL R89, R89, -INF , P2 ;  /* 0xff80000059597808 */ /* 0x000fe20001000000 */
[----:B------:R4:W-:Y:S01]  /*1f00*/  MUFU.EX2 R16, R22 ;  /* 0x0000001600107308 */ /* 0x0009e20000000800 */
[----:B-1----:R-:W-:Y:S01]  /*1f10*/  FSEL R88, R101, -INF , P2 ;  /* 0xff80000065587808 */ /* 0x002fe20001000000 */
[----:B------:R-:W-:Y:S01]  /*1f20*/  FFMA.FTZ R11, R90, UR10, -R11 ;  /* 0x0000000a5a0b7c23 */ /* 0x000fe2000801080b */
[----:B------:R-:W-:Y:S01]  /*1f30*/  FSEL R92, R92, -INF , P2 ;  /* 0xff8000005c5c7808 */ /* 0x000fe20001000000 */
[----:B------:R-:W1:Y:S01]  /*1f40*/  SHFL.IDX PT, R90, R234, R3, 0x1f ;  /* 0x00001f03ea5a7589 */ /* 0x000e6200000e0000 */
[----:B------:R-:W-:Y:S01]  /*1f50*/  FFMA.FTZ R89, R89, UR10, -R12 ;  /* 0x0000000a59597c23 */ /* 0x000fe2000801080c */
[----:B------:R-:W-:Y:S02]  /*1f60*/  FSEL R97, R97, -INF , P2 ;  /* 0xff80000061617808 */ /* 0x000fe40001000000 */
[----:B------:R-:W-:Y:S01]  /*1f70*/  FFMA.FTZ R92, R92, UR10, -R13 ;  /* 0x0000000a5c5c7c23 */ /* 0x000fe2000801080d */
[----:B------:R2:W-:Y:S01]  /*1f80*/  MUFU.EX2 R224, R89 ;  /* 0x0000005900e07308 */ /* 0x0005e20000000800 */
[--C-:B---3--:R-:W-:Y:S01]  /*1f90*/  FFMA.FTZ R100, R100, UR10, -R21.reuse ;  /* 0x0000000a64647c23 */ /* 0x108fe20008010815 */
[----:B----4-:R-:W-:Y:S01]  /*1fa0*/  FFMA.FTZ R22, R102, UR10, -R21 ;  /* 0x0000000a66167c23 */ /* 0x010fe20008010815 */
[----:B------:R-:W-:Y:S01]  /*1fb0*/  FSEL R99, R99, -INF , P1 ;  /* 0xff80000063637808 */ /* 0x000fe20000800000 */
[----:B------:R-:W-:Y:S01]  /*1fc0*/  SHFL.IDX PT, R96, R234, R231, 0x1f ;  /* 0x00001fe7ea607589 */ /* 0x000fe200000e0000 */
[----:B-----5:R-:W-:Y:S01]  /*1fd0*/  FFMA.FTZ R97, R97, UR10, -R18 ;  /* 0x0000000a61617c23 */ /* 0x020fe20008010812 */
[----:B------:R-:W-:-:S02]  /*1fe0*/  FSEL R91, R91, -INF , P1 ;  /* 0xff8000005b5b7808 */ /* 0x000fc40000800000 */
[----:B------:R3:W-:Y:S01]  /*1ff0*/  MUFU.EX2 R21, R100 ;  /* 0x0000006400157308 */ /* 0x0007e20000000800 */
[--C-:B--2---:R-:W-:Y:S01]  /*2000*/  FFMA.FTZ R95, R88, UR10, -R23.reuse ;  /* 0x0000000a585f7c23 */ /* 0x104fe20008010817 */
[----:B------:R-:W-:Y:S01]  /*2010*/  FFMA.FTZ R88, R94, UR10, -R23 ;  /* 0x0000000a5e587c23 */ /* 0x000fe20008010817 */
[----:B------:R-:W-:Y:S01]  /*2020*/  FSEL R89, R104, -INF , P2 ;  /* 0xff80000068597808 */ /* 0x000fe20001000000 */
[----:B------:R-:W2:Y:S01]  /*2030*/  SHFL.IDX PT, R94, R234, R232, 0x1f ;  /* 0x00001fe8ea5e7589 */ /* 0x000ea200000e0000 */
[----:B------:R-:W-:Y:S01]  /*2040*/  FFMA.FTZ R99, R99, UR10, -R18 ;  /* 0x0000000a63637c23 */ /* 0x000fe20008010812 */
[----:B------:R-:W-:Y:S01]  /*2050*/  FSEL R93, R108, -INF , P2 ;  /* 0xff8000006c5d7808 */ /* 0x000fe20001000000 */
[----:B------:R-:W-:Y:S01]  /*2060*/  FFMA.FTZ R12, R91, UR10, -R12 ;  /* 0x0000000a5b0c7c23 */ /* 0x000fe2000801080c */
[----:B------:R4:W-:Y:S01]  /*2070*/  MUFU.EX2 R13, R92 ;  /* 0x0000005c000d7308 */ /* 0x0009e20000000800 */
[----:B---3--:R-:W3:Y:S01]  /*2080*/  SHFL.IDX PT, R100, R234, R229, 0x1f ;  /* 0x00001fe5ea647589 */ /* 0x008ee200000e0000 */
[----:B------:R-:W-:Y:S01]  /*2090*/  FSEL R91, R106, -INF , P1 ;  /* 0xff8000006a5b7808 */ /* 0x000fe20000800000 */
[--C-:B-1----:R-:W-:Y:S01]  /*20a0*/  FFMA.FTZ R89, R89, UR10, -R90.reuse ;  /* 0x0000000a59597c23 */ /* 0x102fe2000801085a */
[----:B------:R-:W-:Y:S01]  /*20b0*/  FSEL R103, R114, -INF , P1 ;  /* 0xff80000072677808 */ /* 0x000fe20000800000 */
[----:B------:R-:W-:Y:S01]  /*20c0*/  SHFL.IDX PT, R104, R234, R227, 0x1f ;  /* 0x00001fe3ea687589 */ /* 0x000fe200000e0000 */
[----:B------:R-:W-:Y:S01]  /*20d0*/  FSEL R115, R115, -INF , P1 ;  /* 0xff80000073737808 */ /* 0x000fe20000800000 */
[----:B------:R-:W-:Y:S01]  /*20e0*/  FFMA.FTZ R90, R91, UR10, -R90 ;  /* 0x0000000a5b5a7c23 */ /* 0x000fe2000801085a */
[----:B------:R1:W-:Y:S01]  /*20f0*/  MUFU.EX2 R18, R97 ;  /* 0x0000006100127308 */ /* 0x0003e20000000800 */
[----:B----4-:R-:W4:Y:S01]  /*2100*/  SHFL.IDX PT, R92, R234, R233, 0x1f ;  /* 0x00001fe9ea5c7589 */ /* 0x010f2200000e0000 */
[----:B------:R-:W-:-:S02]  /*2110*/  FSEL R91, R105, -INF , P2 ;  /* 0xff800000695b7808 */ /* 0x000fc40001000000 */
[----:B------:R-:W-:Y:S01]  /*2120*/  FSEL R107, R107, -INF , P1 ;  /* 0xff8000006b6b7808 */ /* 0x000fe20000800000 */
[----:B------:R-:W5:Y:S01]  /*2130*/  SHFL.IDX PT, R101, R234, R228, 0x1f ;  /* 0x00001fe4ea657589 */ /* 0x000f6200000e0000 */
[----:B------:R-:W-:Y:S02]  /*2140*/  FSEL R119, R119, -INF , P1 ;  /* 0xff80000077777808 */ /* 0x000fe40000800000 */
[----:B------:R3:W-:Y:S01]  /*2150*/  MUFU.EX2 R20, R99 ;  /* 0x0000006300147308 */ /* 0x0007e20000000800 */
[----:B-1----:R-:W-:Y:S01]  /*2160*/  FSEL R97, R110, -INF , P1 ;  /* 0xff8000006e617808 */ /* 0x002fe20000800000 */
[----:B------:R-:W1:Y:S01]  /*2170*/  SHFL.IDX PT, R108, R222, R233, 0x1f ;  /* 0x00001fe9de6c7589 */ /* 0x000e6200000e0000 */
[----:B------:R-:W-:Y:S01]  /*2180*/  FSEL R111, R111, -INF , P1 ;  /* 0xff8000006f6f7808 */ /* 0x000fe20000800000 */
[--C-:B--2---:R-:W-:Y:S01]  /*2190*/  FFMA.FTZ R93, R93, UR10, -R94.reuse ;  /* 0x0000000a5d5d7c23 */ /* 0x104fe2000801085e */
[----:B------:R-:W-:Y:S01]  /*21a0*/  FSEL R102, R116, -INF , P2 ;  /* 0xff80000074667808 */ /* 0x000fe20001000000 */
[----:B------:R-:W-:Y:S01]  /*21b0*/  FFMA.FTZ R94, R97, UR10, -R94 ;  /* 0x0000000a615e7c23 */ /* 0x000fe2000801085e */
[----:B------:R-:W2:Y:S01]  /*21c0*/  SHFL.IDX PT, R106, R222, R3, 0x1f ;  /* 0x00001f03de6a7589 */ /* 0x000ea200000e0000 */
[----:B------:R-:W-:Y:S01]  /*21d0*/  FSEL R97, R112, -INF , P2 ;  /* 0xff80000070617808 */ /* 0x000fe20001000000 */
[----:B------:R4:W-:Y:S01]  /*21e0*/  MUFU.EX2 R23, R95 ;  /* 0x0000005f00177308 */ /* 0x0009e20000000800 */
[----:B---3--:R-:W-:Y:S01]  /*21f0*/  FSEL R99, R113, -INF , P2 ;  /* 0xff80000071637808 */ /* 0x008fe20001000000 */
[----:B------:R-:W3:Y:S01]  /*2200*/  SHFL.IDX PT, R112, R222, R231, 0x1f ;  /* 0x00001fe7de707589 */ /* 0x000ee200000e0000 */
[----:B------:R-:W-:Y:S01]  /*2210*/  FSEL R118, R118, -INF , P1 ;  /* 0xff80000076767808 */ /* 0x000fe20000800000 */
[--C-:B------:R-:W-:Y:S01]  /*2220*/  FFMA.FTZ R97, R97, UR10, -R98.reuse ;  /* 0x0000000a61617c23 */ /* 0x100fe20008010862 */
[----:B------:R-:W-:Y:S01]  /*2230*/  FFMA.FTZ R98, R103, UR10, -R98 ;  /* 0x0000000a67627c23 */ /* 0x000fe20008010862 */
[--C-:B------:R-:W-:Y:S01]  /*2240*/  FFMA.FTZ R99, R99, UR10, -R100.reuse ;  /* 0x0000000a63637c23 */ /* 0x100fe20008010864 */
[----:B------:R-:W-:Y:S01]  /*2250*/  FFMA.FTZ R100, R115, UR10, -R100 ;  /* 0x0000000a73647c23 */ /* 0x000fe20008010864 */
[----:B------:R-:W-:Y:S01]  /*2260*/  FSEL R103, R117, -INF , P2 ;  /* 0xff80000075677808 */ /* 0x000fe20001000000 */
[----:B------:R-:W3:Y:S01]  /*2270*/  SHFL.IDX PT, R114, R222, R230, 0x1f ;  /* 0x00001fe6de727589 */ /* 0x000ee200000e0000 */
[--C-:B----4-:R-:W-:Y:S01]  /*2280*/  FFMA.FTZ R91, R91, UR10, -R92.reuse ;  /* 0x0000000a5b5b7c23 */ /* 0x110fe2000801085c */
[----:B------:R-:W-:Y:S01]  /*2290*/  FSEL R95, R109, -INF , P2 ;  /* 0xff8000006d5f7808 */ /* 0x000fe20001000000 */
[----:B------:R-:W-:Y:S01]  /*22a0*/  FFMA.FTZ R92, R107, UR10, -R92 ;  /* 0x0000000a6b5c7c23 */ /* 0x000fe2000801085c */
[----:B------:R-:W4:Y:S01]  /*22b0*/  SHFL.IDX PT, R115, R222, R229, 0x1f ;  /* 0x00001fe5de737589 */ /* 0x000f2200000e0000 */
[--C-:B------:R-:W-:Y:S01]  /*22c0*/  FFMA.FTZ R103, R103, UR10, -R104.reuse ;  /* 0x0000000a67677c23 */ /* 0x100fe20008010868 */
[----:B------:R-:W-:Y:S01]  /*22d0*/  FFMA.FTZ R104, R119, UR10, -R104 ;  /* 0x0000000a77687c23 */ /* 0x000fe20008010868 */
[----:B------:R-:W-:Y:S01]  /*22e0*/  FSEL R107, R121, -INF , P2 ;  /* 0xff800000796b7808 */ /* 0x000fe20001000000 */
[----:B------:R-:W4:Y:S01]  /*22f0*/  SHFL.IDX PT, R109, R222, R232, 0x1f ;  /* 0x00001fe8de6d7589 */ /* 0x000f2200000e0000 */
[----:B------:R-:W-:Y:S01]  /*2300*/  FSEL R123, R123, -INF , P1 ;  /* 0xff8000007b7b7808 */ /* 0x000fe20000800000 */
[--C-:B------:R-:W-:Y:S01]  /*2310*/  FFMA.FTZ R95, R95, UR10, -R96.reuse ;  /* 0x0000000a5f5f7c23 */ /* 0x100fe20008010860 */
[----:B------:R-:W-:Y:S01]  /*2320*/  FFMA.FTZ R96, R111, UR10, -R96 ;  /* 0x0000000a6f607c23 */ /* 0x000fe20008010860 */
[----:B------:R-:W4:Y:S01]  /*2330*/  SHFL.IDX PT, R119, R222, R228, 0x1f ;  /* 0x00001fe4de777589 */ /* 0x000f2200000e0000 */
[----:B------:R-:W-:Y:S01]  /*2340*/  FSEL R105, R120, -INF , P2 ;  /* 0xff80000078697808 */ /* 0x000fe20001000000 */
[--C-:B-----5:R-:W-:Y:S01]  /*2350*/  FFMA.FTZ R102, R102, UR10, -R101.reuse ;  /* 0x0000000a66667c23 */ /* 0x120fe20008010865 */
[----:B------:R-:W-:Y:S01]  /*2360*/  FSEL R111, R122, -INF , P1 ;  /* 0xff8000007a6f7808 */ /* 0x000fe20000800000 */
[--C-:B-1----:R-:W-:Y:S01]  /*2370*/  FFMA.FTZ R107, R107, UR10, -R108.reuse ;  /* 0x0000000a6b6b7c23 */ /* 0x102fe2000801086c */
[----:B------:R-:W-:Y:S01]  /*2380*/  FSEL R110, R124, -INF , P2 ;  /* 0xff8000007c6e7808 */ /* 0x000fe20001000000 */
[----:B------:R-:W-:Y:S01]  /*2390*/  FFMA.FTZ R101, R118, UR10, -R101 ;  /* 0x0000000a76657c23 */ /* 0x000fe20008010865 */
[----:B------:R-:W-:Y:S01]  /*23a0*/  FFMA.FTZ R108, R123, UR10, -R108 ;  /* 0x0000000a7b6c7c23 */ /* 0x000fe2000801086c */
[----:B------:R-:W1:Y:S01]  /*23b0*/  SHFL.IDX PT, R124, R216, R232, 0x1f ;  /* 0x00001fe8d87c7589 */ /* 0x000e6200000e0000 */
[----:B------:R-:W-:Y:S01]  /*23c0*/  FSEL R118, R131, -INF , P1 ;  /* 0xff80000083767808 */ /* 0x000fe20000800000 */
[--C-:B--2---:R-:W-:Y:S01]  /*23d0*/  FFMA.FTZ R105, R105, UR10, -R106.reuse ;  /* 0x0000000a69697c23 */ /* 0x104fe2000801086a */
[----:B------:R-:W-:Y:S01]  /*23e0*/  FFMA.FTZ R106, R111, UR10, -R106 ;  /* 0x0000000a6f6a7c23 */ /* 0x000fe2000801086a */
[----:B------:R-:W2:Y:S01]  /*23f0*/  SHFL.IDX PT, R123, R216, R3, 0x1f ;  /* 0x00001f03d87b7589 */ /* 0x000ea200000e0000 */
[----:B------:R-:W-:Y:S01]  /*2400*/  FSEL R111, R125, -INF , P2 ;  /* 0xff8000007d6f7808 */ /* 0x000fe20001000000 */
[----:B------:R-:W5:Y:S01]  /*2410*/  MUFU.EX2 R11, R11 ;  /* 0x0000000b000b7308 */ /* 0x000f620000000800 */
[----:B------:R-:W-:Y:S01]  /*2420*/  FSEL R127, R127, -INF , P1 ;  /* 0xff8000007f7f7808 */ /* 0x000fe20000800000 */
[----:B------:R-:W5:Y:S01]  /*2430*/  SHFL.IDX PT, R131, R216, R233, 0x1f ;  /* 0x00001fe9d8837589 */ /* 0x000f6200000e0000 */
[----:B------:R-:W-:Y:S01]  /*2440*/  FSEL R113, R128, -INF , P2 ;  /* 0xff80000080717808 */ /* 0x000fe20001000000 */
[--C-:B---3--:R-:W-:Y:S01]  /*2450*/  FFMA.FTZ R111, R111, UR10, -R112.reuse ;  /* 0x0000000a6f6f7c23 */ /* 0x108fe20008010870 */
[----:B------:R-:W-:Y:S01]  /*2460*/  FSEL R116, R129, -INF , P2 ;  /* 0xff80000081747808 */ /* 0x000fe20001000000 */
[----:B------:R-:W-:Y:S01]  /*2470*/  FFMA.FTZ R112, R127, UR10, -R112 ;  /* 0x0000000a7f707c23 */ /* 0x000fe20008010870 */
[----:B------:R-:W-:Y:S01]  /*2480*/  FSEL R117, R130, -INF , P1 ;  /* 0xff80000082757808 */ /* 0x000fe20000800000 */
[--C-:B------:R-:W-:Y:S01]  /*2490*/  FFMA.FTZ R113, R113, UR10, -R114.reuse ;  /* 0x0000000a71717c23 */ /* 0x100fe20008010872 */
[----:B------:R-:W3:Y:S01]  /*24a0*/  SHFL.IDX PT, R127, R216, R231, 0x1f ;  /* 0x00001fe7d87f7589 */ /* 0x000ee200000e0000 */
[--C-:B----4-:R-:W-:Y:S01]  /*24b0*/  FFMA.FTZ R116, R116, UR10, -R115.reuse ;  /* 0x0000000a74747c23 */ /* 0x110fe20008010873 */
[----:B------:R-:W-:Y:S01]  /*24c0*/  FFMA.FTZ R115, R118, UR10, -R115 ;  /* 0x0000000a76737c23 */ /* 0x000fe20008010873 */
[----:B------:R-:W-:Y:S01]  /*24d0*/  FFMA.FTZ R114, R117, UR10, -R114 ;  /* 0x0000000a75727c23 */ /* 0x000fe20008010872 */
[----:B------:R-:W-:Y:S01]  /*24e0*/  FSEL R117, R132, -INF , P2 ;  /* 0xff80000084757808 */ /* 0x000fe20001000000 */
[----:B------:R-:W-:Y:S01]  /*24f0*/  FFMA.FTZ R110, R110, UR10, -R109 ;  /* 0x0000000a6e6e7c23 */ /* 0x000fe2000801086d */
[----:B------:R-:W-:-:S02]  /*2500*/  WARPGROUP.DEPBAR.LE gsb0, 0x0 ;  /* 0x00008000000079c5 */ /* 0x000fc40000010000 */
[----:B------:R-:W-:Y:S01]  /*2510*/  WARPGROUP.ARRIVE ;  /* 0x00000000000079c5 */ /* 0x000fe20000000000 */
[----:B------:R-:W-:Y:S01]  /*2520*/  FSEL R118, R134, -INF , P1 ;  /* 0xff80000086767808 */ /* 0x000fe20000800000 */
[----:B------:R-:W4:Y:S01]  /*2530*/  SHFL.IDX PT, R122, R222, R227, 0x1f ;  /* 0x00001fe3de7a7589 */ /* 0x000f2200000e0000 */
[----:B------:R-:W-:Y:S01]  /*2540*/  FSEL R126, R126, -INF , P1 ;  /* 0xff8000007e7e7808 */ /* 0x000fe20000800000 */
[--C-:B------:R-:W-:Y:S01]  /*2550*/  FFMA.FTZ R117, R117, UR10, -R119.reuse ;  /* 0x0000000a75757c23 */ /* 0x100fe20008010877 */
[----:B------:R-:W-:Y:S01]  /*2560*/  FSEL R138, R138, -INF , P1 ;  /* 0xff8000008a8a7808 */ /* 0x000fe20000800000 */
[----:B------:R-:W-:Y:S01]  /*2570*/  HGMMA.64x128x16.F32 R24, gdesc[UR4], R24, gsb0 ;  /* 0x01e00000041879f0 */ /* 0x000fe20008000818 */
[----:B------:R-:W-:Y:S01]  /*2580*/  UIADD3 UR6, UR8, 0x4, URZ ;  /* 0x0000000408067890 */ /* 0x000fe2000fffe03f */
[----:B------:R-:W-:Y:S01]  /*2590*/  FFMA.FTZ R118, R118, UR10, -R119 ;  /* 0x0000000a76767c23 */ /* 0x000fe20008010877 */
[----:B------:R-:W-:Y:S01]  /*25a0*/  UIADD3 UR4, UR9, 0x4, URZ ;  /* 0x0000000409047890 */ /* 0x000fe2000fffe03f */
[----:B------:R-:W-:Y:S01]  /*25b0*/  FFMA.FTZ R109, R126, UR10, -R109 ;  /* 0x0000000a7e6d7c23 */ /* 0x000fe2000801086d */
[----:B------:R-:W-:Y:S01]  /*25c0*/  UMOV UR7, 0x40000040 ;  /* 0x4000004000077882 */ /* 0x000fe20000000000 */
[----:B------:R-:W-:Y:S01]  /*25d0*/  UMOV UR5, 0x40000040 ;  /* 0x4000004000057882 */ /* 0x000fe20000000000 */
[----:B------:R-:W-:Y:S01]  /*25e0*/  FSEL R119, R140, -INF , P2 ;  /* 0xff8000008c777808 */ /* 0x000fe20001000000 */
[----:B------:R-:W4:Y:S01]  /*25f0*/  SHFL.IDX PT, R129, R216, R229, 0x1f ;  /* 0x00001fe5d8817589 */ /* 0x000f2200000e0000 */
[----:B------:R-:W-:Y:S01]  /*2600*/  FSEL R126, R136, -INF , P2 ;  /* 0xff800000887e7808 */ /* 0x000fe20001000000 */
[----:B------:R-:W-:Y:S01]  /*2610*/  MUFU.EX2 R12, R12 ;  /* 0x0000000c000c7308 */ /* 0x000fe20000000800 */
[----:B------:R-:W-:Y:S01]  /*2620*/  FSEL R132, R137, -INF , P2 ;  /* 0xff80000089847808 */ /* 0x000fe20001000000 */
[----:B-1----:R-:W-:Y:S01]  /*2630*/  FFMA.FTZ R128, R119, UR10, -R124 ;  /* 0x0000000a77807c23 */ /* 0x002fe2000801087c */
[----:B------:R-:W-:Y:S01]  /*2640*/  FSEL R120, R139, -INF , P1 ;  /* 0xff8000008b787808 */ /* 0x000fe20000800000 */
[--C-:B--2---:R-:W-:Y:S01]  /*2650*/  FFMA.FTZ R126, R126, UR10, -R123.reuse ;  /* 0x0000000a7e7e7c23 */ /* 0x104fe2000801087b */
[----:B------:R-:W1:Y:S01]  /*2660*/  SHFL.IDX PT, R119, R216, R227, 0x1f ;  /* 0x00001fe3d8777589 */ /* 0x000e6200000e0000 */
[----:B------:R-:W-:Y:S01]  /*2670*/  FFMA.FTZ R123, R138, UR10, -R123 ;  /* 0x0000000a8a7b7c23 */ /* 0x000fe2000801087b */
[--C-:B-----5:R-:W-:Y:S01]  /*2680*/  FFMA.FTZ R132, R132, UR10, -R131.reuse ;  /* 0x0000000a84847c23 */ /* 0x120fe20008010883 */
[----:B------:R-:W-:Y:S01]  /*2690*/  FFMA.FTZ R131, R120, UR10, -R131 ;  /* 0x0000000a78837c23 */ /* 0x000fe20008010883 */
[----:B------:R-:W-:Y:S01]  /*26a0*/  FSEL R130, R141, -INF , P2 ;  /* 0xff8000008d827808 */ /* 0x000fe20001000000 */
[----:B------:R-:W2:Y:S01]  /*26b0*/  SHFL.IDX PT, R134, R216, R230, 0x1f ;  /* 0x00001fe6d8867589 */ /* 0x000ea200000e0000 */
[----:B------:R-:W-:Y:S01]  /*26c0*/  FSEL R120, R143, -INF , P1 ;  /* 0xff8000008f787808 */ /* 0x000fe20000800000 */
[----:B------:R-:W-:Y:S01]  /*26d0*/  MUFU.EX2 R22, R22 ;  /* 0x0000001600167308 */ /* 0x000fe20000000800 */
[----:B------:R-:W-:Y:S01]  /*26e0*/  FSEL R133, R133, -INF , P2 ;  /* 0xff80000085857808 */ /* 0x000fe20001000000 */
[--C-:B---3--:R-:W-:Y:S01]  /*26f0*/  FFMA.FTZ R130, R130, UR10, -R127.reuse ;  /* 0x0000000a82827c23 */ /* 0x108fe2000801087f */
[----:B------:R-:W-:Y:S01]  /*2700*/  FSEL R136, R147, -INF , P1 ;  /* 0xff80000093887808 */ /* 0x000fe20000800000 */
[----:B------:R-:W-:Y:S01]  /*2710*/  FFMA.FTZ R127, R120, UR10, -R127 ;  /* 0x0000000a787f7c23 */ /* 0x000fe2000801087f */
[----:B------:R-:W-:Y:S01]  /*2720*/  FSEL R120, R145, -INF , P2 ;  /* 0xff80000091787808 */ /* 0x000fe20001000000 */
[--C-:B----4-:R-:W-:Y:S01]  /*2730*/  FFMA.FTZ R222, R133, UR10, -R122.reuse ;  /* 0x0000000a85de7c23 */ /* 0x110fe2000801087a */
[----:B------:R-:W-:Y:S01]  /*2740*/  FSEL R135, R135, -INF , P1 ;  /* 0xff80000087877808 */ /* 0x000fe20000800000 */
[----:B------:R-:W-:Y:S01]  /*2750*/  MUFU.EX2 R88, R88 ;  /* 0x0000005800587308 */ /* 0x000fe20000000800 */
[----:B------:R-:W-:Y:S01]  /*2760*/  FSEL R121, R142, -INF , P1 ;  /* 0xff8000008e797808 */ /* 0x000fe20000800000 */
[--C-:B------:R-:W-:Y:S01]  /*2770*/  FFMA.FTZ R133, R120, UR10, -R129.reuse ;  /* 0x0000000a78857c23 */ /* 0x100fe20008010881 */
[----:B------:R-:W-:Y:S01]  /*2780*/  FFMA.FTZ R129, R136, UR10, -R129 ;  /* 0x0000000a88817c23 */ /* 0x000fe20008010881 */
[----:B------:R-:W-:Y:S01]  /*2790*/  FSEL R120, R149, -INF , P2 ;  /* 0xff80000095787808 */ /* 0x000fe20001000000 */
[----:B------:R-:W-:Y:S01]  /*27a0*/  FFMA.FTZ R122, R135, UR10, -R122 ;  /* 0x0000000a877a7c23 */ /* 0x000fe2000801087a */
[----:B------:R-:W-:Y:S01]  /*27b0*/  FSEL R136, R151, -INF , P1 ;  /* 0xff80000097887808 */ /* 0x000fe20000800000 */
[----:B------:R-:W-:Y:S01]  /*27c0*/  FFMA.FTZ R124, R121, UR10, -R124 ;  /* 0x0000000a797c7c23 */ /* 0x000fe2000801087c */
[----:B------:R-:W-:Y:S01]  /*27d0*/  FSEL R125, R146, -INF , P1 ;  /* 0xff800000927d7808 */ /* 0x000fe20000800000 */
[--C-:B-1----:R-:W-:Y:S01]  /*27e0*/  FFMA.FTZ R120, R120, UR10, -R119.reuse ;  /* 0x0000000a78787c23 */ /* 0x102fe20008010877 */
[----:B------:R-:W1:Y:S01]  /*27f0*/  SHFL.IDX PT, R121, R216, R228, 0x1f ;  /* 0x00001fe4d8797589 */ /* 0x000e6200000e0000 */
[----:B------:R-:W-:Y:S01]  /*2800*/  FFMA.FTZ R119, R136, UR10, -R119 ;  /* 0x0000000a88777c23 */ /* 0x000fe20008010877 */
[----:B------:R-:W-:Y:S01]  /*2810*/  FSEL R135, R144, -INF , P2 ;  /* 0xff80000090877808 */ /* 0x000fe20001000000 */
[----:B------:R-:W3:Y:S01]  /*2820*/  MUFU.EX2 R14, R14 ;  /* 0x0000000e000e7308 */ /* 0x000ee20000000800 */
[----:B------:R-:W-:Y:S01]  /*2830*/  FSEL R148, R148, -INF , P2 ;  /* 0xff80000094947808 */ /* 0x000fe20001000000 */
[----:B------:R-:W-:Y:S01]  /*2840*/  VIADD R234, R2, 0x20c00 ;  /* 0x00020c0002ea7836 */ /* 0x000fe20000000000 */
[----:B------:R-:W-:Y:S01]  /*2850*/  FSEL R150, R150, -INF , P1 ;  /* 0xff80000096967808 */ /* 0x000fe20000800000 */
[--C-:B--2---:R-:W-:Y:S01]  /*2860*/  FFMA.FTZ R135, R135, UR10, -R134.reuse ;  /* 0x0000000a87877c23 */ /* 0x104fe20008010886 */
[----:B------:R-:W-:-:S03]  /*2870*/  FFMA.FTZ R134, R125, UR10, -R134 ;  /* 0x0000000a7d867c23 */ /* 0x000fc60008010886 */
[----:B------:R-:W-:Y:S08]  /*2880*/  MUFU.EX2 R17, R17 ;  /* 0x0000001100117308 */ /* 0x000ff00000000800 */
[----:B------:R-:W-:Y:S01]  /*2890*/  MUFU.EX2 R116, R116 ;  /* 0x0000007400747308 */ /* 0x000fe20000000800 */
[--C-:B-1----:R-:W-:Y:S01]  /*28a0*/  FFMA.FTZ R125, R148, UR10, -R121.reuse ;  /* 0x0000000a947d7c23 */ /* 0x102fe20008010879 */
[----:B------:R-:W-:-:S06]  /*28b0*/  FFMA.FTZ R121, R150, UR10, -R121 ;  /* 0x0000000a96797c23 */ /* 0x000fcc0008010879 */
[----:B------:R-:W-:Y:S08]  /*28c0*/  MUFU.EX2 R114, R114 ;  /* 0x0000007200727308 */ /* 0x000ff00000000800 */
[----:B------:R-:W1:Y:S08]  /*28d0*/  MUFU.EX2 R89, R89 ;  /* 0x0000005900597308 */ /* 0x000e700000000800 */
[----:B------:R-:W2:Y:S08]  /*28e0*/  MUFU.EX2 R91, R91 ;  /* 0x0000005b005b7308 */ /* 0x000eb00000000800 */
[----:B------:R-:W4:Y:S08]  /*28f0*/  MUFU.EX2 R110, R110 ;  /* 0x0000006e006e7308 */ /* 0x000f300000000800 */
[----:B------:R-:W5:Y:S08]  /*2900*/  MUFU.EX2 R109, R109 ;  /* 0x0000006d006d7308 */ /* 0x000f700000000800 */
[----:B------:R-:W-:Y:S08]  /*2910*/  MUFU.EX2 R111, R111 ;  /* 0x0000006f006f7308 */ /* 0x000ff00000000800 */
[----:B------:R-:W-:Y:S08]  /*2920*/  MUFU.EX2 R112, R112 ;  /* 0x0000007000707308 */ /* 0x000ff00000000800 */
[----:B------:R-:W5:Y:S08]  /*2930*/  MUFU.EX2 R113, R113 ;  /* 0x0000007100717308 */ /* 0x000f700000000800 */
[----:B------:R-:W-:Y:S01]  /*2940*/  MUFU.EX2 R117, R117 ;  /* 0x0000007500757308 */ /* 0x000fe20000000800 */
[----:B------:R-:W-:-:S02]  /*2950*/  WARPGROUP.DEPBAR.LE gsb0, 0x0 ;  /* 0x00008000000079c5 */ /* 0x000fc40000010000 */
[----:B------:R-:W-:-:S05]  /*2960*/  WARPGROUP.ARRIVE ;  /* 0x00000000000079c5 */ /* 0x000fca0000000000 */
[----:B------:R-:W5:Y:S01]  /*2970*/  MUFU.EX2 R19, R19 ;  /* 0x0000001300137308 */ /* 0x000f620000000800 */
[----:B------:R-:W-:Y:S01]  /*2980*/  HGMMA.64x128x16.F32 R24, gdesc[UR4], R24, gsb0 ;  /* 0x01e00000041879f0 */ /* 0x000fe20008000818 */
[----:B------:R-:W-:Y:S02]  /*2990*/  UIADD3 UR6, UR8, 0x6, URZ ;  /* 0x0000000608067890 */ /* 0x000fe4000fffe03f */
[----:B------:R-:W-:Y:S01]  /*29a0*/  UIADD3 UR4, UR9, 0x6, URZ ;  /* 0x0000000609047890 */ /* 0x000fe2000fffe03f */
[----:B------:R-:W-:Y:S01]  /*29b0*/  UMOV UR7, 0x40000040 ;  /* 0x4000004000077882 */ /* 0x000fe20000000000 */
[----:B------:R-:W-:Y:S02]  /*29c0*/  UMOV UR5, 0x40000040 ;  /* 0x4000004000057882 */ /* 0x000fe40000000000 */
[----:B------:R-:W-:Y:S08]  /*29d0*/  MUFU.EX2 R105, R105 ;  /* 0x0000006900697308 */ /* 0x000ff00000000800 */
[----:B------:R-:W-:Y:S08]  /*29e0*/  MUFU.EX2 R106, R106 ;  /* 0x0000006a006a7308 */ /* 0x000ff00000000800 */
[----:B------:R-:W-:Y:S08]  /*29f0*/  MUFU.EX2 R107, R107 ;  /* 0x0000006b006b7308 */ /* 0x000ff00000000800 */
[----:B------:R-:W-:Y:S08]  /*2a00*/  MUFU.EX2 R108, R108 ;  /* 0x0000006c006c7308 */ /* 0x000ff00000000800 */
[----:B------:R-:W-:Y:S08]  /*2a10*/  MUFU.EX2 R118, R118 ;  /* 0x0000007600767308 */ /* 0x000ff00000000800 */
        /* <DEDUP_REMOVED lines=34> */
[----:B------:R-:W3:Y:S04]  /*2c40*/  LDS R217, [R217+0x400] ;  /* 0x00040000d9d97984 */ /* 0x000ee80000000800 */
[----:B------:R-:W-:Y:S04]  /*2c50*/  LDS R221, [R221+0x400] ;  /* 0x00040000dddd7984 */ /* 0x000fe80000000800 */
[----:B------:R-:W-:Y:S04]  /*2c60*/  LDS R220, [R220+0x400] ;  /* 0x00040000dcdc7984 */ /* 0x000fe80000000800 */
[----:B------:R-:W-:Y:S04]  /*2c70*/  LDS R219, [R219+0x400] ;  /* 0x00040000dbdb7984 */ /* 0x000fe80000000800 */
[----:B---3--:R-:W3:Y:S04]  /*2c80*/  SHFL.IDX PT, R137, R217, R3, 0x1f ;  /* 0x00001f03d9897589 */ /* 0x008ee800000e0000 */
[----:B------:R-:W1:Y:S04]  /*2c90*/  SHFL.IDX PT, R138, R217, R233, 0x1f ;  /* 0x00001fe9d98a7589 */ /* 0x000e6800000e0000 */
[----:B------:R-:W2:Y:S04]  /*2ca0*/  SHFL.IDX PT, R141, R217, R232, 0x1f ;  /* 0x00001fe8d98d7589 */ /* 0x000ea800000e0000 */
[----:B------:R-:W4:Y:S04]  /*2cb0*/  SHFL.IDX PT, R143, R217, R229, 0x1f ;  /* 0x00001fe5d98f7589 */ /* 0x000f2800000e0000 */
[----:B------:R-:W5:Y:S04]  /*2cc0*/  SHFL.IDX PT, R139, R217, R231, 0x1f ;  /* 0x00001fe7d98b7589 */ /* 0x000f6800000e0000 */
[----:B------:R-:W5:Y:S01]  /*2cd0*/  SHFL.IDX PT, R140, R217, R230, 0x1f ;  /* 0x00001fe6d98c7589 */ /* 0x000f6200000e0000 */
[--C-:B---3--:R-:W-:Y:S01]  /*2ce0*/  FADD.FTZ R24, R24, -R137.reuse ;  /* 0x8000008918187221 */ /* 0x108fe20000010000 */
[----:B------:R-:W-:-:S02]  /*2cf0*/  FADD.FTZ R26, R26, -R137 ;  /* 0x800000891a1a7221 */ /* 0x000fc40000010000 */
[----:B------:R-:W3:Y:S01]  /*2d00*/  SHFL.IDX PT, R145, R217, R228, 0x1f ;  /* 0x00001fe4d9917589 */ /* 0x000ee200000e0000 */
[--C-:B-1----:R-:W-:Y:S01]  /*2d10*/  FADD.FTZ R136, R25, -R138.reuse ;  /* 0x8000008a19887221 */ /* 0x102fe20000010000 */
[----:B------:R-:W-:Y:S02]  /*2d20*/  FADD.FTZ R137, R27, -R138 ;  /* 0x8000008a1b897221 */ /* 0x000fe40000010000 */
[----:B------:R-:W1:Y:S01]  /*2d30*/  SHFL.IDX PT, R217, R217, R227, 0x1f ;  /* 0x00001fe3d9d97589 */ /* 0x000e6200000e0000 */
[----:B------:R-:W-:Y:S01]  /*2d40*/  FMUL.FTZ R26, R11, R26 ;  /* 0x0000001a0b1a7220 */ /* 0x000fe20000410000 */
[--C-:B--2---:R-:W-:Y:S01]  /*2d50*/  FADD.FTZ R138, R28, -R141.reuse ;  /* 0x8000008d1c8a7221 */ /* 0x104fe20000010000 */
[----:B------:R-:W-:Y:S01]  /*2d60*/  FADD.FTZ R25, R30, -R141 ;  /* 0x8000008d1e197221 */ /* 0x000fe20000010000 */
[----:B------:R-:W2:Y:S01]  /*2d70*/  SHFL.IDX PT, R146, R221, R3, 0x1f ;  /* 0x00001f03dd927589 */ /* 0x000ea200000e0000 */
[----:B------:R-:W-:Y:S01]  /*2d80*/  MUFU.EX2 R30, R126 ;  /* 0x0000007e001e7308 */ /* 0x000fe20000000800 */
[--C-:B----4-:R-:W-:Y:S01]  /*2d90*/  FADD.FTZ R141, R33, -R143.reuse ;  /* 0x8000008f218d7221 */ /* 0x110fe20000010000 */
[----:B------:R-:W-:Y:S01]  /*2da0*/  FADD.FTZ R143, R35, -R143 ;  /* 0x8000008f238f7221 */ /* 0x000fe20000010000 */
[----:B------:R-:W4:Y:S01]  /*2db0*/  SHFL.IDX PT, R33, R221, R230, 0x1f ;  /* 0x00001fe6dd217589 */ /* 0x000f2200000e0000 */
[----:B------:R-:W-:Y:S01]  /*2dc0*/  FMUL.FTZ R25, R14, R25 ;  /* 0x000000190e197220 */ /* 0x000fe20000410000 */
[--C-:B-----5:R-:W-:Y:S01]  /*2dd0*/  FADD.FTZ R142, R29, -R139.reuse ;  /* 0x8000008b1d8e7221 */ /* 0x120fe20000010000 */
[----:B------:R-:W-:Y:S01]  /*2de0*/  FADD.FTZ R27, R31, -R139 ;  /* 0x8000008b1f1b7221 */ /* 0x000fe20000010000 */
[----:B------:R-:W5:Y:S01]  /*2df0*/  SHFL.IDX PT, R35, R221, R229, 0x1f ;  /* 0x00001fe5dd237589 */ /* 0x000f6200000e0000 */
[----:B------:R1:W-:Y:S01]  /*2e00*/  MUFU.EX2 R29, R122 ;  /* 0x0000007a001d7308 */ /* 0x0003e20000000800 */
[--C-:B------:R-:W-:Y:S01]  /*2e10*/  FADD.FTZ R139, R32, -R140.reuse ;  /* 0x8000008c208b7221 */ /* 0x100fe20000010000 */
[----:B------:R-:W-:Y:S01]  /*2e20*/  FADD.FTZ R140, R34, -R140 ;  /* 0x8000008c228c7221 */ /* 0x000fe20000010000 */
[----:B------:R-:W5:Y:S01]  /*2e30*/  SHFL.IDX PT, R32, R221, R233, 0x1f ;  /* 0x00001fe9dd207589 */ /* 0x000f6200000e0000 */
[----:B------:R-:W-:-:S03]  /*2e40*/  FMUL.FTZ R141, R18, R141 ;  /* 0x0000008d128d7220 */ /* 0x000fc60000410000 */
[----:B------:R-:W5:Y:S01]  /*2e50*/  SHFL.IDX PT, R34, R221, R228, 0x1f ;  /* 0x00001fe4dd227589 */ /* 0x000f6200000e0000 */
[--C-:B---3--:R-:W-:Y:S01]  /*2e60*/  FADD.FTZ R144, R36, -R145.reuse ;  /* 0x8000009124907221 */ /* 0x108fe20000010000 */
[----:B------:R-:W-:Y:S01]  /*2e70*/  FADD.FTZ R38, R38, -R145 ;  /* 0x8000009126267221 */ /* 0x000fe20000010000 */
[----:B------:R-:W-:Y:S01]  /*2e80*/  MUFU.EX2 R31, R123 ;  /* 0x0000007b001f7308 */ /* 0x000fe20000000800 */
[----:B-1----:R-:W1:Y:S01]  /*2e90*/  SHFL.IDX PT, R122, R221, R232, 0x1f ;  /* 0x00001fe8dd7a7589 */ /* 0x002e6200000e0000 */
[--C-:B------:R-:W-:Y:S01]  /*2ea0*/  FADD.FTZ R37, R37, -R217.reuse ;  /* 0x800000d925257221 */ /* 0x100fe20000010000 */
[----:B------:R-:W-:Y:S01]  /*2eb0*/  FADD.FTZ R39, R39, -R217 ;  /* 0x800000d927277221 */ /* 0x000fe20000010000 */
[----:B------:R-:W-:Y:S01]  /*2ec0*/  FMUL.FTZ R38, R22, R38 ;  /* 0x0000002616267220 */ /* 0x000fe20000410000 */
[----:B------:R-:W3:Y:S01]  /*2ed0*/  SHFL.IDX PT, R216, R219, R232, 0x1f ;  /* 0x00001fe8dbd87589 */ /* 0x000ee200000e0000 */
[--C-:B--2---:R-:W-:Y:S01]  /*2ee0*/  FADD.FTZ R40, R40, -R146.reuse ;  /* 0x8000009228287221 */ /* 0x104fe20000010000 */
[----:B------:R-:W-:Y:S01]  /*2ef0*/  FADD.FTZ R42, R42, -R146 ;  /* 0x800000922a2a7221 */ /* 0x000fe20000010000 */
[----:B------:R-:W2:Y:S01]  /*2f00*/  MUFU.EX2 R28, R222 ;  /* 0x000000de001c7308 */ /* 0x000ea20000000800 */
        /* <DEDUP_REMOVED lines=11> */
[----:B------:R-:W-:Y:S01]  /*2fc0*/  FMUL.FTZ R40, R89, R40 ;  /* 0x0000002859287220 */ /* 0x000fe20000410000 */
[--C-:B------:R-:W-:Y:S01]  /*2fd0*/  FADD.FTZ R52, R52, -R34.reuse ;  /* 0x8000002234347221 */ /* 0x100fe20000010000 */
[----:B------:R-:W-:Y:S01]  /*2fe0*/  FADD.FTZ R54, R54, -R34 ;  /* 0x8000002236367221 */ /* 0x000fe20000010000 */
[----:B------:R-:W5:Y:S01]  /*2ff0*/  SHFL.IDX PT, R126, R219, R228, 0x1f ;  /* 0x00001fe4db7e7589 */ /* 0x000f6200000e0000 */
[----:B------:R-:W5:Y:S01]  /*3000*/  MUFU.EX2 R32, R132 ;  /* 0x0000008400207308 */ /* 0x000f620000000800 */
[--C-:B-1----:R-:W-:Y:S01]  /*3010*/  FADD.FTZ R44, R44, -R122.reuse ;  /* 0x8000007a2c2c7221 */ /* 0x102fe20000010000 */
[----:B------:R-:W-:Y:S01]  /*3020*/  FADD.FTZ R46, R46, -R122 ;  /* 0x8000007a2e2e7221 */ /* 0x000fe20000010000 */
[----:B--2---:R-:W-:Y:S01]  /*3030*/  SHFL.IDX PT, R131, R220, R227, 0x1f ;  /* 0x00001fe3dc837589 */ /* 0x004fe200000e0000 */
[----:B------:R-:W-:Y:S01]  /*3040*/  FMUL.FTZ R41, R91, R41 ;  /* 0x000000295b297220 */ /* 0x000fe20000410000 */
[--C-:B---3--:R-:W-:Y:S01]  /*3050*/  FADD.FTZ R60, R60, -R216.reuse ;  /* 0x800000d83c3c7221 */ /* 0x108fe20000010000 */
[----:B------:R-:W-:Y:S01]  /*3060*/  FADD.FTZ R62, R62, -R216 ;  /* 0x800000d83e3e7221 */ /* 0x000fe20000010000 */
[----:B------:R-:W1:Y:S01]  /*3070*/  SHFL.IDX PT, R122, R219, R229, 0x1f ;  /* 0x00001fe5db7a7589 */ /* 0x000e6200000e0000 */
[----:B------:R-:W-:Y:S01]  /*3080*/  MUFU.EX2 R34, R128 ;  /* 0x0000008000227308 */ /* 0x000fe20000000800 */
[----:B------:R-:W-:Y:S01]  /*3090*/  FMUL.FTZ R60, R110, R60 ;  /* 0x0000003c6e3c7220 */ /* 0x000fe20000410000 */
[----:B------:R-:W-:Y:S01]  /*30a0*/  FMUL.FTZ R62, R109, R62 ;  /* 0x0000003e6d3e7220 */ /* 0x000fe20000410000 */
[----:B------:R-:W2:Y:S01]  /*30b0*/  SHFL.IDX PT, R218, R219, R233, 0x1f ;  /* 0x00001fe9dbda7589 */ /* 0x000ea200000e0000 */
[--C-:B----4-:R-:W-:Y:S01]  /*30c0*/  FADD.FTZ R216, R81, -R145.reuse ;  /* 0x8000009151d87221 */ /* 0x110fe20000010000 */
[----:B------:R-:W-:Y:S01]  /*30d0*/  FADD.FTZ R145, R83, -R145 ;  /* 0x8000009153917221 */ /* 0x000fe20000010000 */
[----:B------:R-:W-:Y:S01]  /*30e0*/  F2FP.F16.F32.PACK_AB R83, R39, R38 ;  /* 0x000000262753723e */ /* 0x000fe200000000ff */
[----:B------:R-:W3:Y:S01]  /*30f0*/  SHFL.IDX PT, R151, R219, R231, 0x1f ;  /* 0x00001fe7db977589 */ /* 0x000ee200000e0000 */
[----:B------:R4:W3:Y:S01]  /*3100*/  MUFU.EX2 R35, R124 ;  /* 0x0000007c00237308 */ /* 0x0008e20000000800 */
[--C-:B-----5:R-:W-:Y:S01]  /*3110*/  FADD.FTZ R45, R45, -R36.reuse ;  /* 0x800000242d2d7221 */ /* 0x120fe20000010000 */
[----:B------:R-:W-:Y:S01]  /*3120*/  FADD.FTZ R47, R47, -R36 ;  /* 0x800000242f2f7221 */ /* 0x000fe20000010000 */
[----:B------:R-:W5:Y:S01]  /*3130*/  SHFL.IDX PT, R123, R219, R227, 0x1f ;  /* 0x00001fe3db7b7589 */ /* 0x000f6200000e0000 */
[--C-:B------:R-:W-:Y:S01]  /*3140*/  FADD.FTZ R66, R66, -R148.reuse ;  /* 0x8000009442427221 */ /* 0x100fe20000010000 */
[----:B------:R-:W-:Y:S01]  /*3150*/  FADD.FTZ R64, R64, -R148 ;  /* 0x8000009440407221 */ /* 0x000fe20000010000 */
[----:B------:R-:W-:Y:S01]  /*3160*/  FMUL.FTZ R37, R23, R37 ;  /* 0x0000002517257220 */ /* 0x000fe20000410000 */
[----:B------:R-:W5:Y:S01]  /*3170*/  SHFL.IDX PT, R149, R220, R228, 0x1f ;  /* 0x00001fe4dc957589 */ /* 0x000f6200000e0000 */
[----:B------:R5:W5:Y:S01]  /*3180*/  MUFU.EX2 R36, R130 ;  /* 0x0000008200247308 */ /* 0x000b620000000800 */
[----:B----4-:R-:W-:Y:S01]  /*3190*/  FADD.FTZ R124, R68, -R126 ;  /* 0x8000007e447c7221 */ /* 0x010fe20000010000 */
[----:B------:R-:W-:Y:S01]  /*31a0*/  FMUL.FTZ R64, R113, R64 ;  /* 0x0000004071407220 */ /* 0x000fe20000410000 */
[----:B------:R4:W5:Y:S01]  /*31b0*/  SHFL.IDX PT, R217, R219, R3, 0x1f ;  /* 0x00001f03dbd97589 */ /* 0x00096200000e0000 */
[----:B------:R-:W-:Y:S01]  /*31c0*/  FMUL.FTZ R81, R19, R140 ;  /* 0x0000008c13517220 */ /* 0x000fe20000410000 */
[----:B------:R-:W-:Y:S01]  /*31d0*/  FMUL.FTZ R68, R20, R143 ;  /* 0x0000008f14447220 */ /* 0x000fe20000410000 */
[----:B------:R-:W-:Y:S01]  /*31e0*/  FMUL.FTZ R42, R90, R42 ;  /* 0x0000002a5a2a7220 */ /* 0x000fe20000410000 */
[----:B------:R-:W5:Y:S01]  /*31f0*/  SHFL.IDX PT, R150, R220, R232, 0x1f ;  /* 0x00001fe8dc967589 */ /* 0x000f6200000e0000 */
[--C-:B-1----:R-:W-:Y:S01]  /*3200*/  FADD.FTZ R65, R65, -R122.reuse ;  /* 0x8000007a41417221 */ /* 0x102fe20000010000 */
[----:B------:R-:W-:Y:S01]  /*3210*/  FADD.FTZ R122, R67, -R122 ;  /* 0x8000007a437a7221 */ /* 0x000fe20000010000 */
[----:B------:R-:W-:Y:S01]  /*3220*/  FADD.FTZ R67, R70, -R126 ;  /* 0x8000007e46437221 */ /* 0x000fe20000010000 */
[----:B------:R-:W1:Y:S01]  /*3230*/  SHFL.IDX PT, R147, R220, R231, 0x1f ;  /* 0x00001fe7dc937589 */ /* 0x000e6200000e0000 */
[----:B------:R-:W1:Y:S01]  /*3240*/  MUFU.EX2 R38, R119 ;  /* 0x0000007700267308 */ /* 0x000e620000000800 */
[----:B----4-:R-:W-:Y:S01]  /*3250*/  FADD.FTZ R219, R85, -R131 ;  /* 0x8000008355db7221 */ /* 0x010fe20000010000 */
[----:B------:R-:W-:Y:S01]  /*3260*/  FMUL.FTZ R85, R12, R137 ;  /* 0x000000890c557220 */ /* 0x000fe20000410000 */
[----:B------:R-:W4:Y:S01]  /*3270*/  SHFL.IDX PT, R146, R220, R233, 0x1f ;  /* 0x00001fe9dc927589 */ /* 0x000f2200000e0000 */
[--C-:B--2---:R-:W-:Y:S01]  /*3280*/  FADD.FTZ R57, R57, -R218.reuse ;  /* 0x800000da39397221 */ /* 0x104fe20000010000 */
[----:B------:R-:W-:Y:S01]  /*3290*/  FADD.FTZ R59, R59, -R218 ;  /* 0x800000da3b3b7221 */ /* 0x000fe20000010000 */
[--C-:B---3--:R-:W-:Y:S01]  /*32a0*/  FADD.FTZ R61, R61, -R151.reuse ;  /* 0x800000973d3d7221 */ /* 0x108fe20000010000 */
[----:B------:R-:W2:Y:S01]  /*32b0*/  SHFL.IDX PT, R132, R220, R230, 0x1f ;  /* 0x00001fe6dc847589 */ /* 0x000ea200000e0000 */
[----:B------:R-:W-:Y:S01]  /*32c0*/  F2FP.F16.F32.PACK_AB R85, R85, R26 ;  /* 0x0000001a5555723e */ /* 0x000fe200000000ff */
[----:B------:R-:W-:Y:S01]  /*32d0*/  FMUL.FTZ R26, R17, R27 ;  /* 0x0000001b111a7220 */ /* 0x000fe20000410000 */
[----:B------:R-:W-:Y:S01]  /*32e0*/  FADD.FTZ R63, R63, -R151 ;  /* 0x800000973f3f7221 */ /* 0x000fe20000010000 */
[----:B------:R-:W3:Y:S01]  /*32f0*/  SHFL.IDX PT, R128, R220, R3, 0x1f ;  /* 0x00001f03dc807589 */ /* 0x000ee200000e0000 */
[----:B-----5:R-:W-:Y:S01]  /*3300*/  FADD.FTZ R70, R69, -R123 ;  /* 0x8000007b45467221 */ /* 0x020fe20000010000 */
[----:B------:R-:W-:Y:S01]  /*3310*/  FADD.FTZ R131, R87, -R131 ;  /* 0x8000008357837221 */ /* 0x000fe20000010000 */
[----:B------:R-:W-:Y:S01]  /*3320*/  FADD.FTZ R218, R84, -R149 ;  /* 0x8000009554da7221 */ /* 0x000fe20000010000 */
[----:B------:R-:W5:Y:S01]  /*3330*/  SHFL.IDX PT, R221, R221, R227, 0x1f ;  /* 0x00001fe3dddd7589 */ /* 0x000f6200000e0000 */
[----:B------:R-:W-:Y:S01]  /*3340*/  F2FP.F16.F32.PACK_AB R87, R26, R25 ;  /* 0x000000191a57723e */ /* 0x000fe200000000ff */
[----:B------:R-:W-:Y:S01]  /*3350*/  FADD.FTZ R123, R71, -R123 ;  /* 0x8000007b477b7221 */ /* 0x000fe20000010000 */
[----:B------:R-:W-:Y:S01]  /*3360*/  FADD.FTZ R149, R86, -R149 ;  /* 0x8000009556957221 */ /* 0x000fe20000010000 */
[----:B------:R-:W-:Y:S01]  /*3370*/  FMUL.FTZ R25, R116, R65 ;  /* 0x0000004174197220 */ /* 0x000fe20000410000 */
[----:B------:R-:W-:Y:S01]  /*3380*/  FMUL.FTZ R86, R13, R138 ;  /* 0x0000008a0d567220 */ /* 0x000fe20000410000 */
        /* <DEDUP_REMOVED lines=8> */
[----:B------:R-:W-:Y:S01]  /*3410*/  FADD.FTZ R148, R76, -R150 ;  /* 0x800000964c947221 */ /* 0x000fe20000010000 */
[--C-:B-1----:R-:W-:Y:S01]  /*3420*/  FADD.FTZ R151, R77, -R147.reuse ;  /* 0x800000934d977221 */ /* 0x102fe20000010000 */
[----:B------:R-:W-:Y:S01]  /*3430*/  FADD.FTZ R217, R79, -R147 ;  /* 0x800000934fd97221 */ /* 0x000fe20000010000 */
[----:B----4-:R-:W-:Y:S01]  /*3440*/  FADD.FTZ R130, R73, -R146 ;  /* 0x8000009249827221 */ /* 0x010fe20000010000 */
[----:B------:R-:W-:Y:S01]  /*3450*/  FADD.FTZ R150, R78, -R150 ;  /* 0x800000964e967221 */ /* 0x000fe20000010000 */
[----:B--2---:R-:W-:Y:S01]  /*3460*/  FADD.FTZ R147, R80, -R132 ;  /* 0x8000008450937221 */ /* 0x004fe20000010000 */
[----:B---3--:R-:W-:Y:S01]  /*3470*/  FADD.FTZ R126, R72, -R128 ;  /* 0x80000080487e7221 */ /* 0x008fe20000010000 */
[----:B------:R-:W-:Y:S01]  /*3480*/  FADD.FTZ R132, R82, -R132 ;  /* 0x8000008452847221 */ /* 0x000fe20000010000 */
[----:B------:R-:W-:Y:S01]  /*3490*/  F2FP.F16.F32.PACK_AB R86, R71, R86 ;  /* 0x000000564756723e */ /* 0x000fe200000000ff */
[----:B------:R-:W-:Y:S01]  /*34a0*/  FMUL.FTZ R82, R21, R144 ;  /* 0x0000009015527220 */ /* 0x000fe20000410000 */
[--C-:B-----5:R-:W-:Y:S01]  /*34b0*/  FADD.FTZ R53, R53, -R221.reuse ;  /* 0x800000dd35357221 */ /* 0x120fe20000010000 */
[----:B------:R-:W-:Y:S01]  /*34c0*/  FADD.FTZ R55, R55, -R221 ;  /* 0x800000dd37377221 */ /* 0x000fe20000010000 */
        /* <DEDUP_REMOVED lines=216> */
.L_x_3930:
        /* <DEDUP_REMOVED lines=68> */
.L_x_3931:
[----:B------:R-:W-:Y:S02]  /*4690*/  VIADD R6, R6, 0x1 ;  /* 0x0000000106067836 */ /* 0x000fe40000000000 */
        /* <DEDUP_REMOVED lines=10> */
.L_x_3921:
[----:B------:R-:W4:Y:S01]  /*4740*/  S2UR UR8, SR_CTAID.Y ;  /* 0x00000000000879c3 */ /* 0x000f220000002600 */
[----:B------:R-:W-:Y:S01]  /*4750*/  ULDC UR5, c[0x0][0x850] ;  /* 0x0002140000057ab9 */ /* 0x000fe20000000800 */
[----:B------:R-:W-:Y:S01]  /*4760*/  ULDC.64 UR10, c[0x0][0x818] ;  /* 0x00020600000a7ab9 */ /* 0x000fe20000000a00 */
[----:B------:R-:W-:Y:S01]  /*4770*/  UISETP.NE.AND UP0, UPT, UR5, 0x1, UPT ;  /* 0x000000010500788c */ /* 0x000fe2000bf05270 */
[----:B------:R-:W-:-:S04]  /*4780*/  ULDC.64 UR12, c[0x0][0x840] ;  /* 0x00021000000c7ab9 */ /* 0x000fc80000000a00 */
[----:B------:R-:W5:Y:S06]  /*4790*/  S2UR UR4, SR_CTAID.X ;  /* 0x00000000000479c3 */ /* 0x000f6c0000002500 */
[----:B------:R-:W-:Y:S01]  /*47a0*/  @UP0 ULDC UR6, c[0x0][0x854] ;  /* 0x0002150000060ab9 */ /* 0x000fe20000000800 */
[----:B------:R-:W-:Y:S01]  /*47b0*/  @UP0 ULDC UR9, c[0x0][0x858] ;  /* 0x0002160000090ab9 */ /* 0x000fe20000000800 */
[----:B------:R-:W3:Y:S01]  /*47c0*/  S2UR UR16, SR_CTAID.Z ;  /* 0x00000000001079c3 */ /* 0x000ee20000002700 */
[----:B----4-:R-:W-:-:S07]  /*47d0*/  UIMAD.WIDE.U32 UR6, UR8, UR6, URZ ;  /* 0x00000006080672a5 */ /* 0x010fce000f8e003f */
[----:B------:R-:W4:Y:S01]  /*47e0*/  LDC.64 R14, c[0x0][0x848] ;  /* 0x00021200ff0e7b82 */ /* 0x000f220000000a00 */
        /* <DEDUP_REMOVED lines=11> */
[----:B------:R-:W-:Y:S01]  /*48a0*/  IMAD.U32 R5, RZ, RZ, UR15 ;  /* 0x0000000fff057e24 */ /* 0x000fe2000f8e00ff */
[----:B------:R-:W-:Y:S02]  /*48b0*/  UIADD3 UR6, UR5, UR6, URZ ;  /* 0x0000000605067290 */ /* 0x000fe4000fffe03f */
[----:B--2---:R-:W-:Y:S01]  /*48c0*/  IMAD.U32 R7, RZ, RZ, UR5 ;  /* 0x00000005ff077e24 */ /* 0x004fe2000f8e00ff */
[----:B---3--:R-:W-:Y:S01]  /*48d0*/  USHF.R.S32.HI UR8, URZ, 0x1f, UR16 ;  /* 0x0000001f3f087899 */ /* 0x008fe20008011410 */
[----:B------:R-:W-:Y:S01]  /*48e0*/  IMAD.U32 R6, RZ, RZ, UR4 ;  /* 0x00000004ff067e24 */ /* 0x000fe2000f8e00ff */
[----:B------:R-:W-:Y:S01]  /*48f0*/  UIADD3 UR7, UR15, UR7, URZ ;  /* 0x000000070f077290 */ /* 0x000fe2000fffe03f */
[----:B------:R-:W-:Y:S01]  /*4900*/  IMAD.U32 R4, RZ, RZ, UR14 ;  /* 0x0000000eff047e24 */ /* 0x000fe2000f8e00ff */
[----:B------:R-:W-:Y:S01]  /*4910*/  ULDC UR4, c[0x0][0x740] ;  /* 0x0001d00000047ab9 */ /* 0x000fe20000000800 */
[----:B------:R-:W-:-:S02]  /*4920*/  IMAD.U32 R7, RZ, RZ, UR6 ;  /* 0x00000006ff077e24 */ /* 0x000fc4000f8e00ff */
[----:B------:R-:W-:Y:S01]  /*4930*/  FMUL.FTZ R184, R184, UR4 ;  /* 0x00000004b8b87c20 */ /* 0x000fe20008410000 */
[C---:B----4-:R-:W-:Y:S02]  /*4940*/  IMAD R10, R14.reuse, UR8, RZ ;  /* 0x000000080e0a7c24 */ /* 0x050fe4000f8e02ff */
[----:B------:R-:W-:Y:S01]  /*4950*/  FMUL.FTZ R185, R185, UR4 ;  /* 0x00000004b9b97c20 */ /* 0x000fe20008410000 */
[----:B------:R-:W-:-:S04]  /*4960*/  IMAD.WIDE.U32 R6, R14, UR16, R6 ;  /* 0x000000100e067c25 */ /* 0x000fc8000f8e0006 */
[----:B------:R-:W-:Y:S01]  /*4970*/  FMUL.FTZ R186, R186, UR4 ;  /* 0x00000004baba7c20 */ /* 0x000fe20008410000 */
[----:B------:R-:W2:Y:S01]  /*4980*/  S2R R14, SR_TID.X ;  /* 0x00000000000e7919 */ /* 0x000ea20000002100 */
[----:B------:R-:W-:Y:S01]  /*4990*/  FMUL.FTZ R187, R187, UR4 ;  /* 0x00000004bbbb7c20 */ /* 0x000fe20008410000 */
[----:B------:R-:W-:Y:S02]  /*49a0*/  IMAD.U32 R5, RZ, RZ, UR7 ;  /* 0x00000007ff057e24 */ /* 0x000fe4000f8e00ff */
[----:B------:R-:W-:Y:S01]  /*49b0*/  FMUL.FTZ R188, R188, UR4 ;  /* 0x00000004bcbc7c20 */ /* 0x000fe20008410000 */
[C---:B-1----:R-:W-:Y:S02]  /*49c0*/  IMAD R8, R12.reuse, UR8, RZ ;  /* 0x000000080c087c24 */ /* 0x042fe4000f8e02ff */
[----:B------:R-:W-:Y:S01]  /*49d0*/  FMUL.FTZ R189, R189, UR4 ;  /* 0x00000004bdbd7c20 */ /* 0x000fe20008410000 */
[----:B------:R-:W-:-:S04]  /*49e0*/  IMAD.WIDE.U32 R4, R12, UR16, R4 ;  /* 0x000000100c047c25 */ /* 0x000fc8000f8e0004 */
[----:B------:R-:W-:Y:S01]  /*49f0*/  FMUL.FTZ R190, R190, UR4 ;  /* 0x00000004bebe7c20 */ /* 0x000fe20008410000 */
[----:B------:R-:W-:Y:S01]  /*4a00*/  FMUL.FTZ R191, R191, UR4 ;  /* 0x00000004bfbf7c20 */ /* 0x000fe20008410000 */
[----:B------:R-:W-:Y:S01]  /*4a10*/  FMUL.FTZ R192, R192, UR4 ;  /* 0x00000004c0c07c20 */ /* 0x000fe20008410000 */
[----:B------:R-:W-:Y:S02]  /*4a20*/  IMAD R3, R13, UR16, R8 ;  /* 0x000000100d037c24 */ /* 0x000fe4000f8e0208 */
[----:B------:R-:W-:Y:S01]  /*4a30*/  FMUL.FTZ R193, R193, UR4 ;  /* 0x00000004c1c17c20 */ /* 0x000fe20008410000 */
[----:B------:R-:W-:Y:S02]  /*4a40*/  IMAD R9, R15, UR16, R10 ;  /* 0x000000100f097c24 */ /* 0x000fe4000f8e020a */
        /* <DEDUP_REMOVED lines=26> */
[----:B--2---:R-:W-:-:S07]  /*4bf0*/  ISETP.NE.AND P1, PT, R14, 0x80, PT ;  /* 0x000000800e00780c */ /* 0x004fce0003f25270 */
        /* <DEDUP_REMOVED lines=30> */
.L_x_3935:
[----:B------:R-:W-:Y:S01]  /*4de0*/  @P0 ELECT P2, URZ, PT ;  /* 0x00000000003f082f */ /* 0x000fe20003840000 */
[----:B------:R1:W-:-:S12]  /*4df0*/  UBLKRED.G.S.ADD.F32.RN [UR4], [UR6], UR7, desc[UR8] ;  /* 0x00000804060073bb */ /* 0x0003d800080a1407 */
[----:B------:R-:W-:Y:S02]  /*4e00*/  @P2 PLOP3.LUT P0, PT, P2, PT, PT, 0x8, 0x0 ;  /* 0x000000000000281c */ /* 0x000fe4000170e170 */
[----:B------:R-:W-:-:S11]  /*4e10*/  PLOP3.LUT P2, PT, PT, PT, PT, 0x8, 0x0 ;  /* 0x000000000000781c */ /* 0x000fd60003f4e170 */
[----:B-1----:R-:W-:Y:S05]  /*4e20*/  @P0 BRA.U.ANY `(.L_x_3935) ;  /* 0xfffffffd00ec0947 */ /* 0x002fea000393ffff */
[----:B------:R0:W-:Y:S01]  /*4e30*/  UTMACMDFLUSH ;  /* 0x00000000000079b7 */ /* 0x0001e20000000000 */
[----:B------:R-:W-:-:S04]  /*4e40*/  DEPBAR.LE SB0, 0x0 ;  /* 0x000080000000791a */ /* 0x000fc80000000000 */
.L_x_3934:
[----:B------:R-:W-:Y:S05]  /*4e50*/  BSYNC B0 ;  /* 0x0000000000007941 */ /* 0x000fea0003800000 */
.L_x_3933:
        /* <DEDUP_REMOVED lines=24> */
.L_x_3936:
        /* <DEDUP_REMOVED lines=8> */
.L_x_3911:
        /* <DEDUP_REMOVED lines=51> */
.L_x_3951:
        /* <DEDUP_REMOVED lines=21> */
.L_x_3940:
[----:B------:R-:W-:Y:S05]  /*54e0*/  BSYNC B0 ;  /* 0x0000000000007941 */ /* 0x000fea0003800000 */
.L_x_3939:
        /* <DEDUP_REMOVED lines=13> */
.L_x_3942:
[----:B------:R-:W-:Y:S05]  /*55c0*/  BSYNC B0 ;  /* 0x0000000000007941 */ /* 0x000fea0003800000 */
.L_x_3941:
[----:B------:R-:W-:Y:S06]  /*55d0*/  BAR.ARV 0xa, 0xa0 ;  /* 0x0282800000007b1d */ /* 0x000fec0000002000 */
[----:B------:R-:W-:Y:S04]  /*55e0*/  BSSY B0, `(.L_x_3943) ;  /* 0x0000003000007945 */ /* 0x000fe80003800000 */
[----:B------:R-:W-:Y:S05]  /*55f0*/  @!P0 BRA `(.L_x_3944) ;  /* 0x0000000000048947 */ /* 0x000fea0003800000 */
[----:B------:R-:W-:-:S04]  /*5600*/  DEPBAR.LE SB0, 0x0 ;  /* 0x000080000000791a */ /* 0x000fc80000000000 */
.L_x_3944:
[----:B------:R-:W-:Y:S05]  /*5610*/  BSYNC B0 ;  /* 0x0000000000007941 */ /* 0x000fea0003800000 */
.L_x_3943:
        /* <DEDUP_REMOVED lines=13> */
.L_x_3946:
[----:B------:R-:W-:Y:S05]  /*56f0*/  BSYNC B0 ;  /* 0x0000000000007941 */ /* 0x000fea0003800000 */
.L_x_3945:
        /* <DEDUP_REMOVED lines=13> */
.L_x_3948:
[----:B------:R-:W-:Y:S05]  /*57d0*/  BSYNC B0 ;  /* 0x0000000000007941 */ /* 0x000fea0003800000 */
.L_x_3947:
[----:B------:R-:W-:Y:S01]  /*57e0*/  VIADD R0, R0, 0xfffffffe ;  /* 0xfffffffe00007836 */ /* 0x000fe20000000000 */
[----:B------:R-:W-:Y:S06]  /*57f0*/  BAR.ARV 0xa, 0xa0 ;  /* 0x0282800000007b1d */ /* 0x000fec0000002000 */
[----:B------:R-:W-:Y:S01]  /*5800*/  BSSY B0, `(.L_x_3949) ;  /* 0x0000004000007945 */ /* 0x000fe20003800000 */
[----:B------:R-:W-:-:S03]  /*5810*/  ISETP.NE.AND P1, PT, R0, RZ, PT ;  /* 0x000000ff0000720c */ /* 0x000fc60003f25270 */
[----:B------:R-:W-:Y:S10]  /*5820*/  @!P0 BRA `(.L_x_3950) ;  /* 0x0000000000048947 */ /* 0x000ff40003800000 */
[----:B------:R-:W-:-:S04]  /*5830*/  DEPBAR.LE SB0, 0x0 ;  /* 0x000080000000791a */ /* 0x000fc80000000000 */
.L_x_3950:
[----:B------:R-:W-:Y:S05]  /*5840*/  BSYNC B0 ;  /* 0x0000000000007941 */ /* 0x000fea0003800000 */
.L_x_3949:
[----:B------:R-:W-:Y:S06]  /*5850*/  BAR.ARV 0xb, 0xa0 ;  /* 0x02c2800000007b1d */ /* 0x000fec0000002000 */
[----:B------:R-:W-:Y:S02]  /*5860*/  UIADD3 UR5, UR5, 0x2, URZ ;  /* 0x0000000205057890 */ /* 0x000fe4000fffe03f */
[----:B------:R-:W-:Y:S01]  /*5870*/  UIADD3 UR4, UR4, 0x1, URZ ;  /* 0x0000000104047890 */ /* 0x000fe2000fffe03f */
[----:B------:R-:W-:Y:S11]  /*5880*/  @P1 BRA `(.L_x_3951) ;  /* 0xfffffff800c01947 */ /* 0x000ff6000383ffff */
[----:B------:R-:W-:-:S12]  /*5890*/  USHF.L.U32 UR5, UR5, 0xd, URZ ;  /* 0x0000000d05057899 */ /* 0x000fd8000800063f */
.L_x_3938:
        /* <DEDUP_REMOVED lines=19> */
.L_x_3953:
[----:B------:R-:W-:Y:S05]  /*59d0*/  BSYNC B0 ;  /* 0x0000000000007941 */ /* 0x000fea0003800000 */
.L_x_3952:
        /* <DEDUP_REMOVED lines=19> */
.L_x_3955:
[----:B------:R-:W-:Y:S05]  /*5b10*/  BSYNC B0 ;  /* 0x0000000000007941 */ /* 0x000fea0003800000 */
.L_x_3954:
[----:B------:R-:W-:Y:S06]  /*5b20*/  BAR.ARV 0xa, 0xa0 ;  /* 0x0282800000007b1d */ /* 0x000fec0000002000 */
[----:B------:R-:W-:Y:S04]  /*5b30*/  BSSY B0, `(.L_x_3956) ;  /* 0x0000003000007945 */ /* 0x000fe80003800000 */
[----:B------:R-:W-:Y:S05]  /*5b40*/  @!P0 BRA `(.L_x_3957) ;  /* 0x0000000000048947 */ /* 0x000fea0003800000 */
[----:B------:R-:W-:-:S04]  /*5b50*/  DEPBAR.LE SB0, 0x0 ;  /* 0x000080000000791a */ /* 0x000fc80000000000 */
.L_x_3957:
[----:B------:R-:W-:Y:S05]  /*5b60*/  BSYNC B0 ;  /* 0x0000000000007941 */ /* 0x000fea0003800000 */
.L_x_3956:
[----:B------:R-:W-:Y:S06]  /*5b70*/  BAR.ARV 0xb, 0xa0 ;  /* 0x02c2800000007b1d */ /* 0x000fec0000002000 */
[----:B------:R-:W-:Y:S05]  /*5b80*/  BRA `(.L_x_3913) ;  /* 0x0000001800407947 */ /* 0x000fea0003800000 */
.L_x_3937:
        /* <DEDUP_REMOVED lines=55> */
.L_x_3988:
[----:B------:R-:W-:Y:S02]  /*5f00*/  IMAD.IADD R10, R7, 0x1, R3 ;  /* 0x00000001070a7824 */ /* 0x000fe400078e0203 */
[----:B-1----:R-:W-:Y:S02]  /*5f10*/  IMAD.SHL.U32 R0, R2, 0x80, RZ ;  /* 0x0000008002007824 */ /* 0x002fe400078e00ff */
[----:B------:R-:W-:Y:S01]  /*5f20*/  IMAD.MOV.U32 R9, RZ, RZ, 0x1 ;  /* 0x00000001ff097424 */ /* 0x000fe200078e00ff */
[----:B------:R-:W-:Y:S06]  /*5f30*/  @P0 BRA `(.L_x_3961) ;  /* 0x0000000000180947 */ /* 0x000fec0003800000 */
[----:B------:R-:W1:Y:S01]  /*5f40*/  S2R R4, SR_TID.X ;  /* 0x0000000000047919 */ /* 0x000e620000002100 */
[----:B------:R-:W-:-:S04]  /*5f50*/  IMAD.MOV.U32 R2, RZ, RZ, 0x4200 ;  /* 0x00004200ff027424 */ /* 0x000fc800078e00ff */
[----:B------:R2:W-:Y:S01]  /*5f60*/  SYNCS.ARRIVE.TRANS64 RZ, [R11+URZ+0x30c10], R2 ;  /* 0x030c10020bff79a7 */ /* 0x0005e2000800003f */
[----:B-1----:R-:W-:-:S13]  /*5f70*/  LOP3.LUT P1, RZ, R4, 0x1f, RZ, 0xc0, !PT ;  /* 0x0000001f04ff7812 */ /* 0x002fda000782c0ff */
[----:B--2---:R-:W-:Y:S05]  /*5f80*/  @!P1 BRA `(.L_x_3961) ;  /* 0x0000000000049947 */ /* 0x004fea0003800000 */
[----:B------:R-:W-:Y:S01]  /*5f90*/  BPT.TRAP 0x1 ;  /* 0x000000040000795c */ /* 0x000fe20000300000 */
.L_x_3961:
        /* <DEDUP_REMOVED lines=19> */
[----:B------:R-:W-:Y:S01]  /*60d0*/  IMAD.MOV.U32 R5, RZ, RZ, RZ ;  /* 0x000000ffff057224 */ /* 0x000fe200078e00ff */
        /* <DEDUP_REMOVED lines=10> */
[----:B------:R-:W-:Y:S01]  /*6180*/  R2UR UR34, R0 ;  /* 0x00000000002272ca */ /* 0x000fe200000e0000 */
[----:B------:R-:W-:-:S04]  /*6190*/  IMAD.MOV.U32 R0, RZ, RZ, R3 ;  /* 0x000000ffff007224 */ /* 0x000fc800078e0003 */
[----:B------:R-:W-:-:S05]  /*61a0*/  IMAD.X R2, RZ, RZ, R0, P1 ;  /* 0x000000ffff027224 */ /* 0x000fca00008e0600 */
[----:B------:R-:W-:Y:S01]  /*61b0*/  R2UR UR33, R2 ;  /* 0x00000000022172ca */ /* 0x000fe200000e0000 */
[----:B------:R-:W-:-:S05]  /*61c0*/  IMAD.X R2, RZ, RZ, R0, P2 ;  /* 0x000000ffff027224 */ /* 0x000fca00010e0600 */
        /* <DEDUP_REMOVED lines=29> */
.L_x_3972:
[----:B------:R-:W-:-:S04]  /*63a0*/  SHF.L.U32 R21, R9, 0x1f, RZ ;  /* 0x0000001f09157819 */ /* 0x000fc800000006ff */
[----:B-1----:R-:W1:Y:S02]  /*63b0*/  SYNCS.PHASECHK.TRANS64.TRYWAIT P1, [R11+URZ+0x30c40], R21 ;  /* 0x030c40150b0075a7 */ /* 0x002e64000802017f */
[----:B-12---:R-:W-:Y:S05]  /*63c0*/  @!P1 BRA `(.L_x_3964) ;  /* 0x0000001000a49947 */ /* 0x006fea0003800000 */
.L_x_3989:
[----:B------:R-:W-:Y:S05]  /*63d0*/  @P0 BRA `(.L_x_3965) ;  /* 0x0000000000140947 */ /* 0x000fea0003800000 */
[----:B------:R-:W-:Y:S01]  /*63e0*/  ISETP.NE.AND P1, PT, R14, RZ, PT ;  /* 0x000000ff0e00720c */ /* 0x000fe20003f25270 */
[----:B------:R-:W-:-:S04]  /*63f0*/  IMAD.MOV.U32 R0, RZ, RZ, 0x4200 ;  /* 0x00004200ff007424 */ /* 0x000fc800078e00ff */
[----:B------:R2:W-:Y:S08]  /*6400*/  SYNCS.ARRIVE.TRANS64 RZ, [R11+URZ+0x30c30], R0 ;  /* 0x030c30000bff79a7 */ /* 0x0005f0000800003f */
[----:B------:R-:W-:Y:S05]  /*6410*/  @!P1 BRA `(.L_x_3965) ;  /* 0x0000000000049947 */ /* 0x000fea0003800000 */
[----:B------:R-:W-:Y:S01]  /*6420*/  BPT.TRAP 0x1 ;  /* 0x000000040000795c */ /* 0x000fe20000300000 */
.L_x_3965:
        /* <DEDUP_REMOVED lines=29> */
.L_x_3990:
[----:B------:R-:W-:Y:S05]  /*6600*/  @P0 BRA `(.L_x_3967) ;  /* 0x0000000000140947 */ /* 0x000fea0003800000 */
[----:B------:R-:W-:Y:S01]  /*6610*/  ISETP.NE.AND P1, PT, R14, RZ, PT ;  /* 0x000000ff0e00720c */ /* 0x000fe20003f25270 */
[----:B------:R-:W-:-:S04]  /*6620*/  IMAD.MOV.U32 R2, RZ, RZ, 0x4200 ;  /* 0x00004200ff027424 */ /* 0x000fc800078e00ff */
[----:B------:R3:W-:Y:S08]  /*6630*/  SYNCS.ARRIVE.TRANS64 RZ, [R11+URZ+0x30c18], R2 ;  /* 0x030c18020bff79a7 */ /* 0x0007f0000800003f */
[----:B------:R-:W-:Y:S05]  /*6640*/  @!P1 BRA `(.L_x_3967) ;  /* 0x0000000000049947 */ /* 0x000fea0003800000 */
[----:B------:R-:W-:Y:S01]  /*6650*/  BPT.TRAP 0x1 ;  /* 0x000000040000795c */ /* 0x000fe20000300000 */
.L_x_3967:
        /* <DEDUP_REMOVED lines=20> */
.L_x_3991:
        /* <DEDUP_REMOVED lines=9> */
.L_x_3969:
        /* <DEDUP_REMOVED lines=24> */
.L_x_3993:
[----:B------:R-:W-:Y:S05]  /*69b0*/  @P0 BRA `(.L_x_3971) ;  /* 0x0000000000140947 */ /* 0x000fea0003800000 */
[----:B------:R-:W-:Y:S01]  /*69c0*/  ISETP.NE.AND P1, PT, R14, RZ, PT ;  /* 0x000000ff0e00720c */ /* 0x000fe20003f25270 */
[----:B-1----:R-:W-:-:S04]  /*69d0*/  IMAD.MOV.U32 R4, RZ, RZ, 0x4200 ;  /* 0x00004200ff047424 */ /* 0x002fc800078e00ff */
[----:B------:R2:W-:Y:S08]  /*69e0*/  SYNCS.ARRIVE.TRANS64 RZ, [R11+URZ+0x30c10], R4 ;  /* 0x030c10040bff79a7 */ /* 0x0005f0000800003f */
[----:B------:R-:W-:Y:S05]  /*69f0*/  @!P1 BRA `(.L_x_3971) ;  /* 0x0000000000049947 */ /* 0x000fea0003800000 */
[----:B------:R-:W-:Y:S01]  /*6a00*/  BPT.TRAP 0x1 ;  /* 0x000000040000795c */ /* 0x000fe20000300000 */
.L_x_3971:
        /* <DEDUP_REMOVED lines=22> */
.L_x_3963:
[----:B------:R-:W-:-:S13]  /*6b70*/  ISETP.NE.AND P1, PT, R19, RZ, PT ;  /* 0x000000ff1300720c */ /* 0x000fda0003f25270 */
[----:B------:R-:W-:Y:S05]  /*6b80*/  @!P1 BRA `(.L_x_3962) ;  /* 0x0000000000f09947 */ /* 0x000fea0003800000 */
[----:B------:R-:W-:-:S04]  /*6b90*/  SHF.L.U32 R12, R9, 0x1f, RZ ;  /* 0x0000001f090c7819 */ /* 0x000fc800000006ff */
[----:B------:R-:W3:Y:S02]  /*6ba0*/  SYNCS.PHASECHK.TRANS64.TRYWAIT P1, [R11+URZ+0x30c40], R12 ;  /* 0x030c400c0b0075a7 */ /* 0x000ee4000802017f */
[----:B---3--:R-:W-:Y:S05]  /*6bb0*/  @!P1 BRA `(.L_x_3973) ;  /* 0x0000000800fc9947 */ /* 0x008fea0003800000 */
.L_x_3994:
[----:B------:R-:W-:Y:S05]  /*6bc0*/  @P0 BRA `(.L_x_3974) ;  /* 0x0000000000140947 */ /* 0x000fea0003800000 */
[----:B------:R-:W-:Y:S01]  /*6bd0*/  ISETP.NE.AND P1, PT, R14, RZ, PT ;  /* 0x000000ff0e00720c */ /* 0x000fe20003f25270 */
[----:B-12---:R-:W-:-:S04]  /*6be0*/  IMAD.MOV.U32 R4, RZ, RZ, 0x4200 ;  /* 0x00004200ff047424 */ /* 0x006fc800078e00ff */
[----:B------:R4:W-:Y:S08]  /*6bf0*/  SYNCS.ARRIVE.TRANS64 RZ, [R11+URZ+0x30c30], R4 ;  /* 0x030c30040bff79a7 */ /* 0x0009f0000800003f */
[----:B------:R-:W-:Y:S05]  /*6c00*/  @!P1 BRA `(.L_x_3974) ;  /* 0x0000000000049947 */ /* 0x000fea0003800000 */
[----:B------:R-:W-:Y:S01]  /*6c10*/  BPT.TRAP 0x1 ;  /* 0x000000040000795c */ /* 0x000fe20000300000 */
.L_x_3974:
        /* <DEDUP_REMOVED lines=26> */
.L_x_3995:
[----:B------:R-:W-:Y:S05]  /*6dc0*/  @P0 BRA `(.L_x_3976) ;  /* 0x0000000000140947 */ /* 0x000fea0003800000 */
[----:B------:R-:W-:Y:S01]  /*6dd0*/  ISETP.NE.AND P0, PT, R14, RZ, PT ;  /* 0x000000ff0e00720c */ /* 0x000fe20003f05270 */
[----:B------:R-:W-:-:S04]  /*6de0*/  IMAD.MOV.U32 R4, RZ, RZ, 0x4200 ;  /* 0x00004200ff047424 */ /* 0x000fc800078e00ff */
[----:B------:R2:W-:Y:S08]  /*6df0*/  SYNCS.ARRIVE.TRANS64 RZ, [R11+URZ+0x30c18], R4 ;  /* 0x030c18040bff79a7 */ /* 0x0005f0000800003f */
[----:B------:R-:W-:Y:S05]  /*6e00*/  @!P0 BRA `(.L_x_3976) ;  /* 0x0000000000048947 */ /* 0x000fea0003800000 */
[----:B------:R-:W-:Y:S01]  /*6e10*/  BPT.TRAP 0x1 ;  /* 0x000000040000795c */ /* 0x000fe20000300000 */
.L_x_3976:
        /* <DEDUP_REMOVED lines=19> */
.L_x_3962:
[----:B------:R-:W4:Y:S01]  /*6f50*/  S2R R2, SR_TID.X ;  /* 0x0000000000027919 */ /* 0x000f220000002100 */
[----:B------:R-:W-:Y:S01]  /*6f60*/  IMAD R13, R20, 0x8, R11 ;  /* 0x00000008140d7824 */ /* 0x000fe200078e020b */
[----:B----4-:R-:W-:Y:S02]  /*6f70*/  LOP3.LUT R3, R2, 0x7f, RZ, 0xc0, !PT ;  /* 0x0000007f02037812 */ /* 0x010fe400078ec0ff */
[----:B------:R-:W-:Y:S02]  /*6f80*/  SHF.L.U32 R2, R9, 0x1f, RZ ;  /* 0x0000001f09027819 */ /* 0x000fe400000006ff */
[----:B------:R-:W-:Y:S02]  /*6f90*/  ISETP.NE.AND P1, PT, R3, RZ, PT ;  /* 0x000000ff0300720c */ /* 0x000fe40003f25270 */
[----:B------:R-:W4:Y:S02]  /*6fa0*/  SYNCS.PHASECHK.TRANS64.TRYWAIT P0, [R13+URZ+0x30c40], R2 ;  /* 0x030c40020d0075a7 */ /* 0x000f24000800017f */
[----:B----4-:R-:W-:Y:S09]  /*6fb0*/  @!P0 BRA `(.L_x_3977) ;  /* 0x0000000800248947 */ /* 0x010ff20003800000 */
.L_x_3996:
[----:B------:R-:W-:Y:S05]  /*6fc0*/  @P1 BRA `(.L_x_3978) ;  /* 0x0000000000181947 */ /* 0x000fea0003800000 */
[----:B------:R-:W5:Y:S01]  /*6fd0*/  S2R R3, SR_TID.X ;  /* 0x0000000000037919 */ /* 0x000f620000002100 */
[----:B----4-:R-:W-:-:S04]  /*6fe0*/  IMAD.MOV.U32 R2, RZ, RZ, 0x4200 ;  /* 0x00004200ff027424 */ /* 0x010fc800078e00ff */
[----:B------:R4:W-:Y:S01]  /*6ff0*/  SYNCS.ARRIVE.TRANS64 RZ, [R13+URZ+0x30c30], R2 ;  /* 0x030c30020dff79a7 */ /* 0x0009e2000800003f */
[----:B-----5:R-:W-:-:S13]  /*7000*/  LOP3.LUT P0, RZ, R3, 0x1f, RZ, 0xc0, !PT ;  /* 0x0000001f03ff7812 */ /* 0x020fda000780c0ff */
[----:B----4-:R-:W-:Y:S05]  /*7010*/  @!P0 BRA `(.L_x_3978) ;  /* 0x0000000000048947 */ /* 0x010fea0003800000 */
[----:B--2---:R-:W-:Y:S01]  /*7020*/  BPT.TRAP 0x1 ;  /* 0x000000040000795c */ /* 0x004fe20000300000 */
.L_x_3978:
        /* <DEDUP_REMOVED lines=33> */
.L_x_3959:
[----:B------:R-:W-:Y:S05]  /*7240*/  BSYNC B0 ;  /* 0x0000000000007941 */ /* 0x000fea0003800000 */
.L_x_3958:
[----:B------:R-:W-:-:S03]  /*7250*/  UMOV UR6, 0xffffffff ;  /* 0xffffffff00067882 */ /* 0x000fc60000000000 */
[----:B------:R-:W-:Y:S05]  /*7260*/  BRA.DIV UR6, `(.L_x_3979) ;  /* 0x00000006068c7947 */ /* 0x000fea000b800000 */
[----:B------:R-:W-:-:S13]  /*7270*/  ELECT P0, URZ, PT ;  /* 0x00000000003f782f */ /* 0x000fda0003800000 */
.L_x_3999:
[----:B------:R-:W-:Y:S05]  /*7280*/  @!P0 BRA `(.L_x_3913) ;  /* 0x0000000000808947 */ /* 0x000fea0003800000 */
[----:B------:R-:W-:-:S04]  /*7290*/  LOP3.LUT R16, R16, 0x2, RZ, 0xfc, !PT ;  /* 0x0000000210107812 */ /* 0x000fc800078efcff */
[----:B------:R-:W-:-:S13]  /*72a0*/  ISETP.NE.AND P0, PT, R16, 0x3, PT ;  /* 0x000000031000780c */ /* 0x000fda0003f05270 */
[----:B------:R-:W-:Y:S05]  /*72b0*/  @!P0 BRA `(.L_x_3980) ;  /* 0x0000000000048947 */ /* 0x000fea0003800000 */
[----:B------:R-:W-:Y:S01]  /*72c0*/  BPT.TRAP 0x1 ;  /* 0x000000040000795c */ /* 0x000fe20000300000 */
.L_x_3980:
        /* <DEDUP_REMOVED lines=15> */
.L_x_4000:
[----:B------:R-:W2:Y:S02]  /*73c0*/  SYNCS.PHASECHK.TRANS64.TRYWAIT P1, [R3+URZ], R2 ;  /* 0x00000002030075a7 */ /* 0x000ea4000802017f */
[----:B--2---:R-:W-:Y:S05]  /*73d0*/  @!P1 BRA `(.L_x_3982) ;  /* 0x0000000400689947 */ /* 0x004fea0003800000 */
.L_x_4001:
[----:B------:R-:W-:Y:S05]  /*73e0*/  @!P0 BRA `(.L_x_3983) ;  /* 0x0000000000048947 */ /* 0x000fea0003800000 */
[----:B------:R-:W-:Y:S01]  /*73f0*/  BPT.TRAP 0x1 ;  /* 0x000000040000795c */ /* 0x000fe20000300000 */
.L_x_3983:
[----:B--2---:R-:W-:-:S04]  /*7400*/  VIADD R3, R7, 0x30c40 ;  /* 0x00030c4007037836 */ /* 0x004fc80000000000 */
[----:B------:R-:W-:-:S04]  /*7410*/  IMAD R0, R0, 0x8, R3 ;  /* 0x0000000800007824 */ /* 0x000fc800078e0203 */
[----:B------:R-:W2:Y:S02]  /*7420*/  SYNCS.PHASECHK.TRANS64.TRYWAIT P0, [R0+URZ], R5 ;  /* 0x00000005000075a7 */ /* 0x000ea4000800017f */
[----:B--2---:R-:W-:Y:S05]  /*7430*/  @!P0 BRA `(.L_x_3984) ;  /* 0x0000000400648947 */ /* 0x004fea0003800000 */
.L_x_4002:
[----:B------:R-:W-:-:S07]  /*7440*/  IMAD R3, R4, 0x8, R3 ;  /* 0x0000000804037824 */ /* 0x000fce00078e0203 */
.L_x_3985:
[----:B---3--:R3:W4:Y:S02]  /*7450*/  SYNCS.PHASECHK.TRANS64.TRYWAIT P0, [R3+URZ], R2 ;  /* 0x00000002030075a7 */ /* 0x008724000800017f */
[----:B----4-:R-:W-:Y:S05]  /*7460*/  @!P0 NANOSLEEP.SYNCS 0x989680 ;  /* 0x009896800000895d */ /* 0x010fea0003900000 */
[----:B------:R-:W4:Y:S02]  /*7470*/  @!P0 SYNCS.PHASECHK.TRANS64 P0, [R3+URZ], R2 ;  /* 0x00000002030085a7 */ /* 0x000f24000800007f */
[----:B----4-:R-:W-:Y:S05]  /*7480*/  @!P0 BRA `(.L_x_3985) ;  /* 0xfffffffc00f08947 */ /* 0x010fea000383ffff */
.L_x_3913:
[----:B------:R-:W-:Y:S05]  /*7490*/  BSYNC B6 ;  /* 0x0000000000067941 */ /* 0x000fea0003800000 */
.L_x_3910:
[----:B------:R-:W-:Y:S05]  /*74a0*/  EXIT ;  /* 0x000000000000794d */ /* 0x000fea0003800000 */
.L_x_3918:
[----:B------:R-:W-:Y:S02]  /*74b0*/  IMAD.MOV.U32 R12, RZ, RZ, RZ ;  /* 0x000000ffff0c7224 */ /* 0x000fe400078e00ff */
[----:B------:R-:W-:Y:S02]  /*74c0*/  IMAD.MOV.U32 R11, RZ, RZ, 0x1f ;  /* 0x0000001fff0b7424 */ /* 0x000fe400078e00ff */
[----:B------:R-:W-:-:S07]  /*74d0*/  IMAD.MOV.U32 R15, RZ, RZ, -0x1 ;  /* 0xffffffffff0f7424 */ /* 0x000fce00078e00ff */
[----:B------:R-:W-:Y:S05]  /*74e0*/  WARPSYNC.COLLECTIVE R15, `(.L_x_3986) ;  /* 0x000000000f087348 */ /* 0x000fea0003c00000 */
[----:B------:R1:W2:Y:S02]  /*74f0*/  SHFL.IDX P6, R14, R13, R12, R11 ;  /* 0x0000000c0d0e7389 */ /* 0x0002a400000c000b */
[----:B-12---:R-:W-:Y:S01]  /*7500*/  ENDCOLLECTIVE ;  /* 0x000000000000791b */ /* 0x006fe20003800000 */
.L_x_3986:
[----:B------:R-:W-:Y:S05]  /*7510*/  BRA `(.L_x_3987) ;  /* 0xffffff9400887947 */ /* 0x000fea000383ffff */
.L_x_3920:
[----:B--2---:R2:W3:Y:S02]  /*7520*/  SYNCS.PHASECHK.TRANS64.TRYWAIT P0, [R2+URZ+0x30c00], R7 ;  /* 0x030c0007020075a7 */ /* 0x0044e4000800017f */
[----:B---3--:R-:W-:Y:S05]  /*7530*/  @!P0 NANOSLEEP.SYNCS 0x989680 ;  /* 0x009896800000895d */ /* 0x008fea0003900000 */
[----:B------:R-:W3:Y:S02]  /*7540*/  @!P0 SYNCS.PHASECHK.TRANS64 P0, [R2+URZ+0x30c00], R7 ;  /* 0x030c0007020085a7 */ /* 0x000ee4000800007f */
[----:B---3--:R-:W-:Y:S05]  /*7550*/  @!P0 BRA `(.L_x_3920) ;  /* 0xfffffffc00f08947 */ /* 0x008fea000383ffff */
[----:B------:R-:W-:Y:S05]  /*7560*/  BRA `(.L_x_3919) ;  /* 0xffffff9400987947 */ /* 0x000fea000383ffff */
.L_x_3925:
[----:B--2---:R2:W3:Y:S02]  /*7570*/  SYNCS.PHASECHK.TRANS64.TRYWAIT P1, [R9+URZ+0x30c10], R12 ;  /* 0x030c100c090075a7 */ /* 0x0044e4000802017f */
[----:B---3--:R-:W-:Y:S05]  /*7580*/  @!P1 NANOSLEEP.SYNCS 0x989680 ;  /* 0x009896800000995d */ /* 0x008fea0003900000 */
[----:B------:R-:W3:Y:S02]  /*7590*/  @!P1 SYNCS.PHASECHK.TRANS64 P1, [R9+URZ+0x30c10], R12 ;  /* 0x030c100c090095a7 */ /* 0x000ee4000802007f */
[----:B---3--:R-:W-:Y:S05]  /*75a0*/  @!P1 BRA `(.L_x_3925) ;  /* 0xfffffffc00f09947 */ /* 0x008fea000383ffff */
[----:B------:R-:W-:Y:S05]  /*75b0*/  BRA `(.L_x_3924) ;  /* 0xffffffa000507947 */ /* 0x000fea000383ffff */
.L_x_3929:
[----:B------:R1:W1:Y:S02]  /*75c0*/  SYNCS.PHASECHK.TRANS64.TRYWAIT P1, [R9+URZ+0x30c30], R12 ;  /* 0x030c300c090075a7 */ /* 0x000264000802017f */
[----:B-1----:R-:W-:Y:S05]  /*75d0*/  @!P1 NANOSLEEP.SYNCS 0x989680 ;  /* 0x009896800000995d */ /* 0x002fea0003900000 */
[----:B------:R-:W1:Y:S02]  /*75e0*/  @!P1 SYNCS.PHASECHK.TRANS64 P1, [R9+URZ+0x30c30], R12 ;  /* 0x030c300c090095a7 */ /* 0x000e64000802007f */
[----:B-1----:R-:W-:Y:S05]  /*75f0*/  @!P1 BRA `(.L_x_3929) ;  /* 0xfffffffc00f09947 */ /* 0x002fea000383ffff */
[----:B------:R-:W-:Y:S05]  /*7600*/  BRA `(.L_x_3928) ;  /* 0xffffffa400607947 */ /* 0x000fea000383ffff */
.L_x_3960:
[----:B-1----:R1:W2:Y:S02]  /*7610*/  SYNCS.PHASECHK.TRANS64.TRYWAIT P1, [R11+URZ+0x30c20], R0 ;  /* 0x030c20000b0075a7 */ /* 0x0022a4000802017f */
[----:B--2---:R-:W-:Y:S05]  /*7620*/  @!P1 NANOSLEEP.SYNCS 0x989680 ;  /* 0x009896800000995d */ /* 0x004fea0003900000 */
[----:B------:R-:W2:Y:S02]  /*7630*/  @!P1 SYNCS.PHASECHK.TRANS64 P1, [R11+URZ+0x30c20], R0 ;  /* 0x030c20000b0095a7 */ /* 0x000ea4000802007f */
[----:B--2---:R-:W-:Y:S05]  /*7640*/  @!P1 BRA `(.L_x_3960) ;  /* 0xfffffffc00f09947 */ /* 0x004fea000383ffff */
[----:B------:R-:W-:Y:S05]  /*7650*/  BRA `(.L_x_3988) ;  /* 0xffffffe800287947 */ /* 0x000fea000383ffff */
.L_x_3964:
[----:B-1----:R1:W2:Y:S02]  /*7660*/  SYNCS.PHASECHK.TRANS64.TRYWAIT P1, [R11+URZ+0x30c40], R21 ;  /* 0x030c40150b0075a7 */ /* 0x0022a4000802017f */
[----:B--2---:R-:W-:Y:S05]  /*7670*/  @!P1 NANOSLEEP.SYNCS 0x989680 ;  /* 0x009896800000995d */ /* 0x004fea0003900000 */
[----:B------:R-:W2:Y:S02]  /*7680*/  @!P1 SYNCS.PHASECHK.TRANS64 P1, [R11+URZ+0x30c40], R21 ;  /* 0x030c40150b0095a7 */ /* 0x000ea4000802007f */
[----:B--2---:R-:W-:Y:S05]  /*7690*/  @!P1 BRA `(.L_x_3964) ;  /* 0xfffffffc00f09947 */ /* 0x004fea000383ffff */
[----:B------:R-:W-:Y:S05]  /*76a0*/  BRA `(.L_x_3989) ;  /* 0xffffffec00487947 */ /* 0x000fea000383ffff */
.L_x_3966:
[----:B--2---:R2:W3:Y:S02]  /*76b0*/  SYNCS.PHASECHK.TRANS64.TRYWAIT P1, [R11+URZ+0x30c28], R21 ;  /* 0x030c28150b0075a7 */ /* 0x0044e4000802017f */
[----:B---3--:R-:W-:Y:S05]  /*76c0*/  @!P1 NANOSLEEP.SYNCS 0x989680 ;  /* 0x009896800000995d */ /* 0x008fea0003900000 */
[----:B------:R-:W3:Y:S02]  /*76d0*/  @!P1 SYNCS.PHASECHK.TRANS64 P1, [R11+URZ+0x30c28], R21 ;  /* 0x030c28150b0095a7 */ /* 0x000ee4000802007f */
[----:B---3--:R-:W-:Y:S05]  /*76e0*/  @!P1 BRA `(.L_x_3966) ;  /* 0xfffffffc00f09947 */ /* 0x008fea000383ffff */
[----:B------:R-:W-:Y:S05]  /*76f0*/  BRA `(.L_x_3990) ;  /* 0xffffffec00c07947 */ /* 0x000fea000383ffff */
.L_x_3968:
[----:B---3--:R3:W4:Y:S02]  /*7700*/  SYNCS.PHASECHK.TRANS64.TRYWAIT P1, [R11+URZ+0x30c48], R21 ;  /* 0x030c48150b0075a7 */ /* 0x008724000802017f */
[----:B----4-:R-:W-:Y:S05]  /*7710*/  @!P1 NANOSLEEP.SYNCS 0x989680 ;  /* 0x009896800000995d */ /* 0x010fea0003900000 */
[----:B------:R-:W4:Y:S02]  /*7720*/  @!P1 SYNCS.PHASECHK.TRANS64 P1, [R11+URZ+0x30c48], R21 ;  /* 0x030c48150b0095a7 */ /* 0x000f24000802007f */
[----:B----4-:R-:W-:Y:S05]  /*7730*/  @!P1 BRA `(.L_x_3968) ;  /* 0xfffffffc00f09947 */ /* 0x010fea000383ffff */
[----:B------:R-:W-:Y:S05]  /*7740*/  BRA `(.L_x_3991) ;  /* 0xfffffff000147947 */ /* 0x000fea000383ffff */
.L_x_3970:
[----:B------:R-:W-:-:S07]  /*7750*/  SHF.L.U32 R4, R9, 0x1f, RZ ;  /* 0x0000001f09047819 */ /* 0x000fce00000006ff */
.L_x_3992:
[----:B-1----:R1:W2:Y:S02]  /*7760*/  SYNCS.PHASECHK.TRANS64.TRYWAIT P1, [R11+URZ+0x30c20], R4 ;  /* 0x030c20040b0075a7 */ /* 0x0022a4000802017f */
[----:B--2---:R-:W-:Y:S05]  /*7770*/  @!P1 NANOSLEEP.SYNCS 0x989680 ;  /* 0x009896800000995d */ /* 0x004fea0003900000 */
[----:B------:R-:W2:Y:S02]  /*7780*/  @!P1 SYNCS.PHASECHK.TRANS64 P1, [R11+URZ+0x30c20], R4 ;  /* 0x030c20040b0095a7 */ /* 0x000ea4000802007f */
[----:B--2---:R-:W-:Y:S05]  /*7790*/  @!P1 BRA `(.L_x_3992) ;  /* 0xfffffffc00f09947 */ /* 0x004fea000383ffff */
[----:B------:R-:W-:Y:S05]  /*77a0*/  BRA `(.L_x_3993) ;  /* 0xfffffff000807947 */ /* 0x000fea000383ffff */
.L_x_3973:
[----:B---3--:R3:W4:Y:S02]  /*77b0*/  SYNCS.PHASECHK.TRANS64.TRYWAIT P1, [R11+URZ+0x30c40], R12 ;  /* 0x030c400c0b0075a7 */ /* 0x008724000802017f */
[----:B----4-:R-:W-:Y:S05]  /*77c0*/  @!P1 NANOSLEEP.SYNCS 0x989680 ;  /* 0x009896800000995d */ /* 0x010fea0003900000 */
[----:B------:R-:W4:Y:S02]  /*77d0*/  @!P1 SYNCS.PHASECHK.TRANS64 P1, [R11+URZ+0x30c40], R12 ;  /* 0x030c400c0b0095a7 */ /* 0x000f24000802007f */
[----:B----4-:R-:W-:Y:S05]  /*77e0*/  @!P1 BRA `(.L_x_3973) ;  /* 0xfffffffc00f09947 */ /* 0x010fea000383ffff */
[----:B------:R-:W-:Y:S05]  /*77f0*/  BRA `(.L_x_3994) ;  /* 0xfffffff000f07947 */ /* 0x000fea000383ffff */
.L_x_3975:
[----:B-1----:R1:W2:Y:S02]  /*7800*/  SYNCS.PHASECHK.TRANS64.TRYWAIT P1, [R11+URZ+0x30c28], R12 ;  /* 0x030c280c0b0075a7 */ /* 0x0022a4000802017f */
[----:B--2---:R-:W-:Y:S05]  /*7810*/  @!P1 NANOSLEEP.SYNCS 0x989680 ;  /* 0x009896800000995d */ /* 0x004fea0003900000 */
[----:B------:R-:W2:Y:S02]  /*7820*/  @!P1 SYNCS.PHASECHK.TRANS64 P1, [R11+URZ+0x30c28], R12 ;  /* 0x030c280c0b0095a7 */ /* 0x000ea4000802007f */
[----:B--2---:R-:W-:Y:S05]  /*7830*/  @!P1 BRA `(.L_x_3975) ;  /* 0xfffffffc00f09947 */ /* 0x004fea000383ffff */
[----:B------:R-:W-:Y:S05]  /*7840*/  BRA `(.L_x_3995) ;  /* 0xfffffff4005c7947 */ /* 0x000fea000383ffff */
.L_x_3977:
[----:B----4-:R4:W1:Y:S02]  /*7850*/  SYNCS.PHASECHK.TRANS64.TRYWAIT P0, [R13+URZ+0x30c40], R2 ;  /* 0x030c40020d0075a7 */ /* 0x010864000800017f */
[----:B-1----:R-:W-:Y:S05]  /*7860*/  @!P0 NANOSLEEP.SYNCS 0x989680 ;  /* 0x009896800000895d */ /* 0x002fea0003900000 */
[----:B------:R-:W1:Y:S02]  /*7870*/  @!P0 SYNCS.PHASECHK.TRANS64 P0, [R13+URZ+0x30c40], R2 ;  /* 0x030c40020d0085a7 */ /* 0x000e64000800007f */
[----:B-1----:R-:W-:Y:S05]  /*7880*/  @!P0 BRA `(.L_x_3977) ;  /* 0xfffffffc00f08947 */ /* 0x002fea000383ffff */
[----:B------:R-:W-:Y:S05]  /*7890*/  BRA `(.L_x_3996) ;  /* 0xfffffff400c87947 */ /* 0x000fea000383ffff */
.L_x_3979:
[----:B------:R-:W-:Y:S01]  /*78a0*/  BSSY B0, `(.L_x_3997) ;  /* 0x0000006000007945 */ /* 0x000fe20003800000 */
[----:B------:R-:W-:-:S07]  /*78b0*/  IMAD.MOV.U32 R15, RZ, RZ, -0x1 ;  /* 0xffffffffff0f7424 */ /* 0x000fce00078e00ff */
[----:B------:R-:W-:Y:S05]  /*78c0*/  WARPSYNC.COLLECTIVE R15, `(.L_x_3998) ;  /* 0x000000000f0c7348 */ /* 0x000fea0003c00000 */
[----:B------:R-:W-:Y:S02]  /*78d0*/  ELECT P6, UR62, PT ;  /* 0x00000000003e782f */ /* 0x000fe400038c0000 */
[----:B------:R-:W-:Y:S01]  /*78e0*/  MOV R14, UR62 ;  /* 0x0000003e000e7c02 */ /* 0x000fe20008000f00 */
[----:B------:R-:W-:Y:S10]  /*78f0*/  ENDCOLLECTIVE ;  /* 0x000000000000791b */ /* 0x000ff40003800000 */
.L_x_3998:
[----:B------:R-:W-:Y:S05]  /*7900*/  BSYNC B0 ;  /* 0x0000000000007941 */ /* 0x000fea0003800000 */
.L_x_3997:
[----:B------:R-:W-:Y:S01]  /*7910*/  PLOP3.LUT P0, PT, P6, PT, PT, 0x80, 0x0 ;  /* 0x000000000000781c */ /* 0x000fe2000370f070 */
[----:B------:R-:W-:-:S12]  /*7920*/  BRA `(.L_x_3999) ;  /* 0xfffffff800547947 */ /* 0x000fd8000383ffff */
.L_x_3981:
[----:B-1----:R1:W2:Y:S02]  /*7930*/  SYNCS.PHASECHK.TRANS64.TRYWAIT P1, [R6+URZ], R5 ;  /* 0x00000005060075a7 */ /* 0x0022a4000802017f */
[----:B--2---:R-:W-:Y:S05]  /*7940*/  @!P1 NANOSLEEP.SYNCS 0x989680 ;  /* 0x009896800000995d */ /* 0x004fea0003900000 */
[----:B------:R-:W2:Y:S02]  /*7950*/  @!P1 SYNCS.PHASECHK.TRANS64 P1, [R6+URZ], R5 ;  /* 0x00000005060095a7 */ /* 0x000ea4000802007f */
[----:B--2---:R-:W-:Y:S05]  /*7960*/  @!P1 BRA `(.L_x_3981) ;  /* 0xfffffffc00f09947 */ /* 0x004fea000383ffff */
[----:B------:R-:W-:Y:S05]  /*7970*/  BRA `(.L_x_4000) ;  /* 0xfffffff800907947 */ /* 0x000fea000383ffff */
.L_x_3982:
[----:B--2---:R2:W3:Y:S02]  /*7980*/  SYNCS.PHASECHK.TRANS64.TRYWAIT P1, [R3+URZ], R2 ;  /* 0x00000002030075a7 */ /* 0x0044e4000802017f */
[----:B---3--:R-:W-:Y:S05]  /*7990*/  @!P1 NANOSLEEP.SYNCS 0x989680 ;  /* 0x009896800000995d */ /* 0x008fea0003900000 */
[----:B------:R-:W3:Y:S02]  /*79a0*/  @!P1 SYNCS.PHASECHK.TRANS64 P1, [R3+URZ], R2 ;  /* 0x00000002030095a7 */ /* 0x000ee4000802007f */
[----:B---3--:R-:W-:Y:S05]  /*79b0*/  @!P1 BRA `(.L_x_3982) ;  /* 0xfffffffc00f09947 */ /* 0x008fea000383ffff */
[----:B------:R-:W-:Y:S05]  /*79c0*/  BRA `(.L_x_4001) ;  /* 0xfffffff800847947 */ /* 0x000fea000383ffff */
.L_x_3984:
[----:B--2---:R2:W3:Y:S02]  /*79d0*/  SYNCS.PHASECHK.TRANS64.TRYWAIT P0, [R0+URZ], R5 ;  /* 0x00000005000075a7 */ /* 0x0044e4000800017f */
[----:B---3--:R-:W-:Y:S05]  /*79e0*/  @!P0 NANOSLEEP.SYNCS 0x989680 ;  /* 0x009896800000895d */ /* 0x008fea0003900000 */
[----:B------:R-:W3:Y:S02]  /*79f0*/  @!P0 SYNCS.PHASECHK.TRANS64 P0, [R0+URZ], R5 ;  /* 0x00000005000085a7 */ /* 0x000ee4000800007f */
[----:B---3--:R-:W-:Y:S05]  /*7a00*/  @!P0 BRA `(.L_x_3984) ;  /* 0xfffffffc00f08947 */ /* 0x008fea000383ffff */
[----:B------:R-:W-:Y:S05]  /*7a10*/  BRA `(.L_x_4002) ;  /* 0xfffffff800887947 */ /* 0x000fea000383ffff */
.L_x_4003:
        /* <DEDUP_REMOVED lines=14> */
.L_x_7403:


//--------------------- .text._ZN7cutlass13device_kernelIN5flash11enable_sm90INS1_16FlashAttnBwdSm90INS1_25CollectiveMainloopBwdSm90ILi2ELi2ELi2EN4cute5tupleIJNS5_1CILi1EEES8_S8_EEENS6_IJNS7_ILi128EEESA_NS7_ILi64EEEEEENS_6half_tEfNS_4arch4Sm90ELb0ELb0ELb0ELb0ELb1ELb1ELb0ELb0ELi2ELi1ELi2ELi2ELb0EEENS1_24CollectiveEpilogueBwdGQAISC_fSF_Li256ELb0ELb1EEENS1_19SingleTileSchedulerILb0ELb0ELb0ELi128EEEEEEEEEvNT_6ParamsE --------------------------
	.section	.text._ZN7cutlass13device_kernelIN5flash11enable_sm90INS1_16FlashAttnBwdSm90INS1_25CollectiveMainloopBwdSm90ILi2ELi2ELi2EN4cute5tupleIJNS5_1CILi1EEES8_S8_EEENS6_IJNS7_ILi128EEESA_NS7_ILi64EEEEEENS_6half_tEfNS_4arch4Sm90ELb0ELb0ELb0ELb0ELb1ELb1ELb0ELb0ELi2ELi1ELi2ELi2ELb0EEENS1_24CollectiveEpilogueBwdGQAISC_fSF_Li256ELb0ELb1EEENS1_19SingleTileSchedulerILb0ELb0ELb0ELi128EEEEEEEEEvNT_6ParamsE,"ax",@progbits
	.align	128
.text._ZN7cutlass13device_kernelIN5flash11enable_sm90INS1_16FlashAttnBwdSm90INS1_25CollectiveMainloopBwdSm90ILi2ELi2ELi2EN4cute5tupleIJNS5_1CILi1EEES8_S8_EEENS6_IJNS7_ILi128EEESA_NS7_ILi64EEEEEENS_6half_tEfNS_4arch4Sm90ELb0ELb0ELb0ELb0ELb1ELb1ELb0ELb0ELi2ELi1ELi2ELi2ELb0EEENS1_24CollectiveEpilogueBwdGQAISC_fSF_Li256ELb0ELb1EEENS1_19SingleTileSchedulerILb0ELb0ELb0ELi128EEEEEEEEEvNT_6ParamsE:
        .type           _ZN7cutlass13device_kernelIN5flash11enable_sm90INS1_16FlashAttnBwdSm90INS1_25CollectiveMainloopBwdSm90ILi2ELi2ELi2EN4cute5tupleIJNS5_1CILi1EEES8_S8_EEENS6_IJNS7_ILi128EEESA_NS7_ILi64EEEEEENS_6half_tEfNS_4arch4Sm90ELb0ELb0ELb0ELb0ELb1ELb1ELb0ELb0ELi2ELi1ELi2ELi2ELb0EEENS1_24CollectiveEpilogueBwdGQAISC_fSF_Li256ELb0ELb1EEENS1_19SingleTileSchedulerILb0ELb0ELb0ELi128EEEEEEEEEvNT_6ParamsE,@function
        .size           _ZN7cutlass13device_kernelIN5flash11enable_sm90INS1_16FlashAttnBwdSm90INS1_25CollectiveMainloopBwdSm90ILi2ELi2ELi2EN4cute5tupleIJNS5_1CILi1EEES8_S8_EEENS6_IJNS7_ILi128EEESA_NS7_ILi64EEEEEENS_6half_tEfNS_4arch4Sm90ELb0ELb0ELb0ELb0ELb1ELb1ELb0ELb0ELi2ELi1ELi2ELi2ELb0EEENS1_24CollectiveEpilogueBwdGQAISC_fSF_Li256ELb0ELb1EEENS1_19SingleTileSchedulerILb0ELb0ELb0ELi128EEEEEEEEEvNT_6ParamsE,(.L_x_7404 - _ZN7cutlass13device_kernelIN5flash11enable_sm90INS1_16FlashAttnBwdSm90INS1_25CollectiveMainloopBwdSm90ILi2ELi2ELi2EN4cute5tupleIJNS5_1CILi1EEES8_S8_EEENS6_IJNS7_ILi128EEESA_NS7_ILi64EEEEEENS_6half_tEfNS_4arch4Sm90ELb0ELb0ELb0ELb0ELb1ELb1ELb0ELb0ELi2ELi1ELi2ELi2ELb0EEENS1_24CollectiveEpilogueBwdGQAISC_fSF_Li256ELb0ELb1EEENS1_19SingleTileSchedulerILb0ELb0ELb0ELi128EEEEEEEEEvNT_6ParamsE)
        .other          _ZN7cutlass13device_kernelIN5flash11enable_sm90INS1_16FlashAttnBwdSm90INS1_25CollectiveMainloopBwdSm90ILi2ELi2ELi2EN4cute5tupleIJNS5_1CILi1EEES8_S8_EEENS6_IJNS7_ILi128EEESA_NS7_ILi64EEEEEENS_6half_tEfNS_4arch4Sm90ELb0ELb0ELb0ELb0ELb1ELb1ELb0ELb0ELi2ELi1ELi2ELi2ELb0EEENS1_24CollectiveEpilogueBwdGQAISC_fSF_Li256ELb0ELb1EEENS1_19SingleTileSchedulerILb0ELb0ELb0ELi128EEEEEEEEEvNT_6ParamsE,@"STO_CUDA_ENTRY STV_DEFAULT"
_ZN7cutlass13device_kernelIN5flash11enable_sm90INS1_16FlashAttnBwdSm90INS1_25CollectiveMainloopBwdSm90ILi2ELi2ELi2EN4cute5tupleIJNS5_1CILi1EEES8_S8_EEENS6_IJNS7_ILi128EEESA_NS7_ILi64EEEEEENS_6half_tEfNS_4arch4Sm90ELb0ELb0ELb0ELb0ELb1ELb1ELb0ELb0ELi2ELi1ELi2ELi2ELb0EEENS1_24CollectiveEpilogueBwdGQAISC_fSF_Li256ELb0ELb1EEENS1_19SingleTileSchedulerILb0ELb0ELb0ELi128EEEEEEEEEvNT_6ParamsE:
        /* <DEDUP_REMOVED lines=23> */
.L_x_4005:
[----:B------:R-:W-:Y:S05]  /*0170*/  BSYNC B0 ;  /* 0x0000000000007941 */ /* 0x000fea0003800000 */
.L_x_4004:
        /* <DEDUP_REMOVED lines=34> */
.L_x_4006:
        /* <DEDUP_REMOVED lines=22> */
.L_x_4007:
        /* <DEDUP_REMOVED lines=8> */
.L_x_4010:
        /* <DEDUP_REMOVED lines=35> */
.L_x_4013:
        /* <DEDUP_REMOVED lines=15> */
.L_x_4012:
        /* <DEDUP_REMOVED lines=22> */
.L_x_4015:
        /* <DEDUP_REMOVED lines=15> */
.L_x_4014:
[----:B------:R-:W-:Y:S01]  /*0af0*/  SHF.R.S32.HI R3, RZ, 0x1f, R18 ;  /* 0x0000001fff037819 */ /* 0x000fe20000011412 */
[----:B------:R-:W-:-:S03]  /*0b00*/  UMOV UR4, 0xffffffff ;  /* 0xffffffff00047882 */ /* 0x000fc60000000000 */
[----:B------:R-:W-:-:S04]  /*0b10*/  LEA.HI R0, R3, R18, RZ, 0x7 ;  /* 0x0000001203007211 */ /* 0x000fc800078f38ff */
[----:B------:R-:W-:Y:S01]  /*0b20*/  SHF.R.S32.HI R13, RZ, 0x7, R0 ;  /* 0x00000007ff0d7819 */ /* 0x000fe20000011400 */
[----:B------:R-:W-:Y:S06]  /*0b30*/  BRA.DIV UR4, `(.L_x_4016) ;  /* 0x0000007604747947 */ /* 0x000fec000b800000 */
[----:B------:R1:W2:Y:S02]  /*0b40*/  SHFL.IDX PT, R14, R13, RZ, 0x1f ;  /* 0x00001fff0d0e7589 */ /* 0x0002a400000e0000 */
.L_x_4113:
        /* <DEDUP_REMOVED lines=9> */
.L_x_4017:
        /* <DEDUP_REMOVED lines=165> */
.L_x_4030:
[----:B------:R-:W-:-:S13]  /*1630*/  ISETP.NE.AND P0, PT, R5, 0x3, PT ;  /* 0x000000030500780c */ /* 0x000fda0003f05270 */
[----:B---3--:R-:W-:Y:S05]  /*1640*/  @!P0 BRA `(.L_x_4020) ;  /* 0x0000000000048947 */ /* 0x008fea0003800000 */
[----:B------:R-:W-:Y:S01]  /*1650*/  BPT.TRAP 0x1 ;  /* 0x000000040000795c */ /* 0x000fe20000300000 */
.L_x_4020:
[----:B------:R-:W-:Y:S01]  /*1660*/  IMAD R9, R8, 0x8, R2 ;  /* 0x0000000808097824 */ /* 0x000fe200078e0202 */
[----:B------:R-:W-:-:S04]  /*1670*/  SHF.L.U32 R12, R7, 0x1f, RZ ;  /* 0x0000001f070c7819 */ /* 0x000fc800000006ff */
[----:B------:R1:W2:Y:S01]  /*1680*/  SYNCS.PHASECHK.TRANS64.TRYWAIT P1, [R9+URZ+0x30c10], R12 ;  /* 0x030c100c090075a7 */ /* 0x0002a2000802017f */
[----:B------:R-:W-:Y:S05]  /*1690*/  @!P0 BRA `(.L_x_4021) ;  /* 0x0000000000048947 */ /* 0x000fea0003800000 */
[----:B------:R-:W-:Y:S01]  /*16a0*/  BPT.TRAP 0x1 ;  /* 0x000000040000795c */ /* 0x000fe20000300000 */
.L_x_4021:
[----:B------:R-:W-:-:S05]  /*16b0*/  VIADD R10, R2, 0x10000 ;  /* 0x00010000020a7836 */ /* 0x000fca0000000000 */
[----:B------:R-:W-:-:S04]  /*16c0*/  SHF.R.U32.HI R10, RZ, 0x4, R10 ;  /* 0x00000004ff0a7819 */ /* 0x000fc8000001160a */
[----:B------:R-:W-:Y:S01]  /*16d0*/  LOP3.LUT R10, R10, 0x3fff, RZ, 0xc0, !PT ;  /* 0x00003fff0a0a7812 */ /* 0x000fe200078ec0ff */
[----:B--2---:R-:W-:Y:S06]  /*16e0*/  @P1 BRA `(.L_x_4022) ;  /* 0x0000000000081947 */ /* 0x004fec0003800000 */
[----:B------:R-:W2:Y:S02]  /*16f0*/  SYNCS.PHASECHK.TRANS64.TRYWAIT P1, [R9+URZ+0x30c10], R12 ;  /* 0x030c100c090075a7 */ /* 0x000ea4000802017f */
[----:B--2---:R-:W-:Y:S05]  /*1700*/  @!P1 BRA `(.L_x_4023) ;  /* 0x0000006800b09947 */ /* 0x004fea0003800000 */
.L_x_4022:
        /* <DEDUP_REMOVED lines=63> */
.L_x_4024:
[----:B------:R1:W1:Y:S01]  /*1b00*/  SYNCS.PHASECHK.TRANS64.TRYWAIT P1, [R9+URZ+0x30c30], R12 ;  /* 0x030c300c090075a7 */ /* 0x000262000802017f */
[----:B------:R-:W-:Y:S05]  /*1b10*/  @!P0 BRA `(.L_x_4025) ;  /* 0x0000000000048947 */ /* 0x000fea0003800000 */
[----:B------:R-:W-:Y:S01]  /*1b20*/  BPT.TRAP 0x1 ;  /* 0x000000040000795c */ /* 0x000fe20000300000 */
.L_x_4025:
[----:B------:R-:W-:-:S05]  /*1b30*/  VIADD R11, R2, 0x18000 ;  /* 0x00018000020b7836 */ /* 0x000fca0000000000 */
[----:B------:R-:W-:-:S04]  /*1b40*/  SHF.R.U32.HI R11, RZ, 0x4, R11 ;  /* 0x00000004ff0b7819 */ /* 0x000fc8000001160b */
[----:B------:R-:W-:-:S04]  /*1b50*/  LOP3.LUT R218, R11, 0x3fff, RZ, 0xc0, !PT ;  /* 0x00003fff0bda7812 */ /* 0x000fc800078ec0ff */
[----:B------:R-:W-:Y:S01]  /*1b60*/  LOP3.LUT R11, R218, 0x10000, RZ, 0xfc, !PT ;  /* 0x00010000da0b7812 */ /* 0x000fe200078efcff */
[----:B-1----:R-:W-:Y:S06]  /*1b70*/  @P1 BRA `(.L_x_4026) ;  /* 0x0000000000081947 */ /* 0x002fec0003800000 */
[----:B------:R-:W1:Y:S02]  /*1b80*/  SYNCS.PHASECHK.TRANS64.TRYWAIT P1, [R9+URZ+0x30c30], R12 ;  /* 0x030c300c090075a7 */ /* 0x000e64000802017f */
[----:B-1----:R-:W-:Y:S05]  /*1b90*/  @!P1 BRA `(.L_x_4027) ;  /* 0x0000006400a09947 */ /* 0x002fea0003800000 */
.L_x_4026:
        /* <DEDUP_REMOVED lines=620> */
.L_x_4028:
        /* <DEDUP_REMOVED lines=68> */
.L_x_4029:
        /* <DEDUP_REMOVED lines=11> */
.L_x_4019:
[----:B------:R-:W4:Y:S01]  /*4750*/  LDC R15, c[0x0][0x850] ;  /* 0x00021400ff0f7b82 */ /* 0x000f220000000800 */
[----:B------:R-:W5:Y:S01]  /*4760*/  S2R R10, SR_CTAID.Y ;  /* 0x00000000000a7919 */ /* 0x000f620000002600 */
[----:B------:R-:W-:Y:S01]  /*4770*/  ULDC.64 UR4, c[0x0][0x818] ;  /* 0x0002060000047ab9 */ /* 0x000fe20000000a00 */
[----:B------:R-:W-:Y:S01]  /*4780*/  ULDC.64 UR6, c[0x0][0x840] ;  /* 0x0002100000067ab9 */ /* 0x000fe20000000a00 */
[----:B------:R-:W1:Y:S01]  /*4790*/  S2R R20, SR_CTAID.X ;  /* 0x0000000000147919 */ /* 0x000e620000002500 */
[----:B------:R-:W3:Y:S01]  /*47a0*/  S2R R21, SR_CTAID.Z ;  /* 0x0000000000157919 */ /* 0x000ee20000002700 */
[----:B----4-:R-:W-:-:S13]  /*47b0*/  ISETP.NE.AND P0, PT, R15, 0x1, PT ;  /* 0x000000010f00780c */ /* 0x010fda0003f05270 */
[----:B------:R-:W5:Y:S01]  /*47c0*/  @P0 LDC R3, c[0x0][0x854] ;  /* 0x00021500ff030b82 */ /* 0x000f620000000800 */
[----:B-1----:R-:W-:-:S05]  /*47d0*/  IMAD.SHL.U32 R6, R20, 0x2000, RZ ;  /* 0x0000200014067824 */ /* 0x002fca00078e00ff */
[----:B--2---:R-:W-:Y:S02]  /*47e0*/  SHF.R.S32.HI R7, RZ, 0x1f, R6 ;  /* 0x0000001fff077819 */ /* 0x004fe40000011406 */
[----:B------:R-:W1:Y:S01]  /*47f0*/  @P0 LDC R5, c[0x0][0x858] ;  /* 0x00021600ff050b82 */ /* 0x000e620000000800 */
[----:B-----5:R-:W-:-:S04]  /*4800*/  @P0 IMAD.HI.U32 R4, R10, R3, RZ ;  /* 0x000000030a040227 */ /* 0x020fc800078e00ff */
[----:B------:R-:W-:Y:S01]  /*4810*/  IMAD.MOV.U32 R3, RZ, RZ, R10 ;  /* 0x000000ffff037224 */ /* 0x000fe200078e000a */
[----:B-1----:R-:W-:-:S04]  /*4820*/  @P0 SHF.R.U32.HI R3, RZ, R5, R4 ;  /* 0x00000005ff030219 */ /* 0x002fc80000011604 */
[----:B------:R-:W-:Y:S01]  /*4830*/  SHF.R.S32.HI R11, RZ, 0x1f, R3 ;  /* 0x0000001fff0b7819 */ /* 0x000fe20000011403 */
[----:B------:R-:W-:-:S04]  /*4840*/  IMAD.WIDE.U32 R4, R3, UR4, R6 ;  /* 0x0000000403047c25 */ /* 0x000fc8000f8e0006 */
[C---:B------:R-:W-:Y:S02]  /*4850*/  IMAD R8, R11.reuse, UR4, RZ ;  /* 0x000000040b087c24 */ /* 0x040fe4000f8e02ff */
[----:B------:R-:W-:Y:S02]  /*4860*/  IMAD R12, R11, UR6, RZ ;  /* 0x000000060b0c7c24 */ /* 0x000fe4000f8e02ff */
[C---:B---3--:R-:W-:Y:S01]  /*4870*/  IMAD R9, R3.reuse, UR5, R8 ;  /* 0x0000000503097c24 */ /* 0x048fe2000f8e0208 */
[----:B------:R-:W-:Y:S01]  /*4880*/  SHF.R.S32.HI R8, RZ, 0x1f, R21 ;  /* 0x0000001fff087819 */ /* 0x000fe20000011415 */
[----:B------:R-:W-:Y:S01]  /*4890*/  IMAD.WIDE.U32 R6, R3, UR6, R6 ;  /* 0x0000000603067c25 */ /* 0x000fe2000f8e0006 */
[----:B------:R-:W-:-:S03]  /*48a0*/  ULDC.64 UR4, c[0x0][0x820] ;  /* 0x0002080000047ab9 */ /* 0x000fc60000000a00 */
[----:B------:R-:W-:Y:S01]  /*48b0*/  IMAD R13, R3, UR7, R12 ;  /* 0x00000007030d7c24 */ /* 0x000fe2000f8e020c */
[----:B------:R-:W-:Y:S01]  /*48c0*/  ULDC.64 UR6, c[0x0][0x848] ;  /* 0x0002120000067ab9 */ /* 0x000fe20000000a00 */
[----:B------:R-:W-:Y:S02]  /*48d0*/  IMAD.IADD R5, R5, 0x1, R9 ;  /* 0x0000000105057824 */ /* 0x000fe400078e0209 */
[C---:B------:R-:W-:Y:S02]  /*48e0*/  IMAD R9, R8.reuse, UR4, RZ ;  /* 0x0000000408097c24 */ /* 0x040fe4000f8e02ff */
[----:B------:R-:W-:Y:S02]  /*48f0*/  IMAD R8, R8, UR6, RZ ;  /* 0x0000000608087c24 */ /* 0x000fe4000f8e02ff */
[----:B------:R-:W-:Y:S02]  /*4900*/  IMAD.IADD R7, R7, 0x1, R13 ;  /* 0x0000000107077824 */ /* 0x000fe400078e020d */
[----:B------:R-:W-:-:S02]  /*4910*/  IMAD R13, R21, UR7, R8 ;  /* 0x00000007150d7c24 */ /* 0x000fc4000f8e0208 */
[----:B------:R-:W1:Y:S01]  /*4920*/  S2R R8, SR_TID.X ;  /* 0x0000000000087919 */ /* 0x000e620000002100 */
[----:B------:R-:W-:Y:S01]  /*4930*/  IMAD.WIDE.U32 R4, R21, UR4, R4 ;  /* 0x0000000415047c25 */ /* 0x000fe2000f8e0004 */
[----:B------:R-:W-:-:S03]  /*4940*/  ULDC UR4, c[0x0][0x740] ;  /* 0x0001d00000047ab9 */ /* 0x000fc60000000800 */
        /* <DEDUP_REMOVED lines=54> */
[----:B------:R-:W-:Y:S01]  /*4cb0*/  IADD3.X R9, R9, R12, R11, P0, P2 ;  /* 0x0000000c09097210 */ /* 0x000fe200007e440b */
[C---:B------:R-:W-:Y:S02]  /*4cc0*/  IMAD.SHL.U32 R12, R8.reuse, 0x4, RZ ;  /* 0x00000004080c7824 */ /* 0x040fe400078e00ff */
        /* <DEDUP_REMOVED lines=13> */
.L_x_4033:
[----:B------:R-:W2:Y:S04]  /*4da0*/  LDG.E.STRONG.GPU R3, desc[UR36][R8.64] ;  /* 0x0000002408037981 */ /* 0x000ea8000c1ef900 */
[----:B--2---:R-:W-:Y:S01]  /*4db0*/  CCTL.IVALL ;  /* 0x00000000ff00798f */ /* 0x004fe20002000000 */
[----:B------:R-:W-:Y:S05]  /*4dc0*/  YIELD ;  /* 0x0000000000007946 */ /* 0x000fea0003800000 */
[----:B------:R-:W-:-:S13]  /*4dd0*/  ISETP.NE.AND P3, PT, R3, R10, PT ;  /* 0x0000000a0300720c */ /* 0x000fda0003f65270 */
[----:B------:R-:W-:Y:S05]  /*4de0*/  @P3 BRA `(.L_x_4033) ;  /* 0xfffffffc00ec3947 */ /* 0x000fea000383ffff */
.L_x_4032:
[----:B------:R-:W-:Y:S05]  /*4df0*/  BSYNC B0 ;  /* 0x0000000000007941 */ /* 0x000fea0003800000 */
.L_x_4031:
[----:B------:R-:W-:Y:S01]  /*4e00*/  UMOV UR4, 0xffffffff ;  /* 0xffffffff00047882 */ /* 0x000fe20000000000 */
[----:B------:R-:W-:Y:S02]  /*4e10*/  LEA.HI.X R14, R4, R17, R14, 0x2, P2 ;  /* 0x00000011040e7211 */ /* 0x000fe400010f140e */
[----:B------:R-:W-:Y:S01]  /*4e20*/  LEA.HI.X R13, R6, R19, R13, 0x2, P0 ;  /* 0x00000013060d7211 */ /* 0x000fe200000f140d */
[----:B------:R-:W-:Y:S06]  /*4e30*/  BRA.DIV UR4, `(.L_x_4034) ;  /* 0x00000036040c7947 */ /* 0x000fec000b800000 */
[----:B------:R-:W-:Y:S01]  /*4e40*/  NOP ;  /* 0x0000000000007918 */ /* 0x000fe20000000000 */
.L_x_4116:
        /* <DEDUP_REMOVED lines=17> */
.L_x_4037:
[----:B------:R-:W-:Y:S01]  /*4f60*/  @P0 ELECT P2, URZ, PT ;  /* 0x00000000003f082f */ /* 0x000fe20003840000 */
[----:B------:R1:W-:-:S12]  /*4f70*/  UBLKRED.G.S.ADD.F32.RN [UR4], [UR6], UR7, desc[UR8] ;  /* 0x00000804060073bb */ /* 0x0003d800080a1407 */
[----:B------:R-:W-:Y:S02]  /*4f80*/  @P2 PLOP3.LUT P0, PT, P2, PT, PT, 0x8, 0x0 ;  /* 0x000000000000281c */ /* 0x000fe4000170e170 */
[----:B------:R-:W-:-:S11]  /*4f90*/  PLOP3.LUT P2, PT, PT, PT, PT, 0x8, 0x0 ;  /* 0x000000000000781c */ /* 0x000fd60003f4e170 */
[----:B-1----:R-:W-:Y:S05]  /*4fa0*/  @P0 BRA.U.ANY `(.L_x_4037) ;  /* 0xfffffffd00ec0947 */ /* 0x002fea000393ffff */
[----:B------:R0:W-:Y:S01]  /*4fb0*/  UTMACMDFLUSH ;  /* 0x00000000000079b7 */ /* 0x0001e20000000000 */
[----:B------:R-:W-:-:S04]  /*4fc0*/  DEPBAR.LE SB0, 0x0 ;  /* 0x000080000000791a */ /* 0x000fc80000000000 */
.L_x_4036:
[----:B------:R-:W-:Y:S05]  /*4fd0*/  BSYNC B0 ;  /* 0x0000000000007941 */ /* 0x000fea0003800000 */
.L_x_4035:
        /* <DEDUP_REMOVED lines=14> */
.L_x_4039:
[----:B------:R-:W-:Y:S05]  /*50c0*/  BSYNC B0 ;  /* 0x0000000000007941 */ /* 0x000fea0003800000 */
.L_x_4038:
        /* <DEDUP_REMOVED lines=14> */
.L_x_4042:
[----:B--23--:R-:W2:Y:S04]  /*51b0*/  LDG.E.STRONG.GPU R0, desc[UR36][R4.64] ;  /* 0x0000002404007981 */ /* 0x00cea8000c1ef900 */
[----:B--2---:R-:W-:Y:S01]  /*51c0*/  CCTL.IVALL ;  /* 0x00000000ff00798f */ /* 0x004fe20002000000 */
[----:B------:R-:W-:Y:S05]  /*51d0*/  YIELD ;  /* 0x0000000000007946 */ /* 0x000fea0003800000 */
[----:B------:R-:W-:-:S13]  /*51e0*/  ISETP.NE.AND P0, PT, R0, R10, PT ;  /* 0x0000000a0000720c */ /* 0x000fda0003f05270 */
[----:B------:R-:W-:Y:S05]  /*51f0*/  @P0 BRA `(.L_x_4042) ;  /* 0xfffffffc00ec0947 */ /* 0x000fea000383ffff */
.L_x_4041:
[----:B------:R-:W-:Y:S05]  /*5200*/  BSYNC B0 ;  /* 0x0000000000007941 */ /* 0x000fea0003800000 */
.L_x_4040:
[----:B------:R-:W-:-:S03]  /*5210*/  UMOV UR4, 0xffffffff ;  /* 0xffffffff00047882 */ /* 0x000fc60000000000 */
[----:B------:R-:W-:Y:S05]  /*5220*/  BRA.DIV UR4, `(.L_x_4043) ;  /* 0x00000032042c7947 */ /* 0x000fea000b800000 */
[----:B------:R-:W-:Y:S01]  /*5230*/  NOP ;  /* 0x0000000000007918 */ /* 0x000fe20000000000 */
.L_x_4119:
        /* <DEDUP_REMOVED lines=17> */
.L_x_4046:
[----:B------:R-:W-:Y:S01]  /*5350*/  @P0 ELECT P2, URZ, PT ;  /* 0x00000000003f082f */ /* 0x000fe20003840000 */
[----:B------:R4:W-:-:S12]  /*5360*/  UBLKRED.G.S.ADD.F32.RN [UR4], [UR6], UR7, desc[UR8] ;  /* 0x00000804060073bb */ /* 0x0009d800080a1407 */
[----:B------:R-:W-:Y:S02]  /*5370*/  @P2 PLOP3.LUT P0, PT, P2, PT, PT, 0x8, 0x0 ;  /* 0x000000000000281c */ /* 0x000fe4000170e170 */
[----:B------:R-:W-:-:S11]  /*5380*/  PLOP3.LUT P2, PT, PT, PT, PT, 0x8, 0x0 ;  /* 0x000000000000781c */ /* 0x000fd60003f4e170 */
[----:B----4-:R-:W-:Y:S05]  /*5390*/  @P0 BRA.U.ANY `(.L_x_4046) ;  /* 0xfffffffd00ec0947 */ /* 0x010fea000393ffff */
[----:B------:R0:W-:Y:S01]  /*53a0*/  UTMACMDFLUSH ;  /* 0x00000000000079b7 */ /* 0x0001e20000000000 */
[----:B------:R-:W-:-:S04]  /*53b0*/  DEPBAR.LE SB0, 0x0 ;  /* 0x000080000000791a */ /* 0x000fc80000000000 */
.L_x_4045:
[----:B------:R-:W-:Y:S05]  /*53c0*/  BSYNC B0 ;  /* 0x0000000000007941 */ /* 0x000fea0003800000 */
.L_x_4044:
[----:B------:R-:W-:Y:S01]  /*53d0*/  NOP ;  /* 0x0000000000007918 */ /* 0x000fe20000000000 */
[----:B------:R-:W-:Y:S05]  /*53e0*/  @P1 BRA `(.L_x_4011) ;  /* 0x0000002c00401947 */ /* 0x000fea0003800000 */
[----:B-1----:R-:W-:Y:S01]  /*53f0*/  IMAD.MOV.U32 R3, RZ, RZ, 0x1 ;  /* 0x00000001ff037424 */ /* 0x002fe200078e00ff */
        /* <DEDUP_REMOVED lines=11> */
.L_x_4009:
        /* <DEDUP_REMOVED lines=59> */
.L_x_4073:
        /* <DEDUP_REMOVED lines=17> */
.L_x_4051:
[----:B------:R-:W2:Y:S04]  /*5970*/  LDG.E.STRONG.GPU R6, desc[UR36][R2.64] ;  /* 0x0000002402067981 */ /* 0x000ea8000c1ef900 */
[----:B--2---:R-:W-:Y:S01]  /*5980*/  CCTL.IVALL ;  /* 0x00000000ff00798f */ /* 0x004fe20002000000 */
[----:B------:R-:W-:Y:S05]  /*5990*/  YIELD ;  /* 0x0000000000007946 */ /* 0x000fea0003800000 */
[----:B------:R-:W-:-:S13]  /*59a0*/  ISETP.NE.AND P3, PT, R6, UR26, PT ;  /* 0x0000001a06007c0c */ /* 0x000fda000bf65270 */
[----:B------:R-:W-:Y:S05]  /*59b0*/  @P3 BRA `(.L_x_4051) ;  /* 0xfffffffc00ec3947 */ /* 0x000fea000383ffff */
.L_x_4050:
[----:B------:R-:W-:Y:S05]  /*59c0*/  BSYNC B0 ;  /* 0x0000000000007941 */ /* 0x000fea0003800000 */
.L_x_4049:
[----:B------:R-:W-:-:S03]  /*59d0*/  UMOV UR23, 0xffffffff ;  /* 0xffffffff00177882 */ /* 0x000fc60000000000 */
[----:B------:R-:W-:Y:S05]  /*59e0*/  BRA.DIV UR23, `(.L_x_4052) ;  /* 0x0000002a17587947 */ /* 0x000fea000b800000 */
[----:B------:R-:W-:Y:S01]  /*59f0*/  NOP ;  /* 0x0000000000007918 */ /* 0x000fe20000000000 */
.L_x_4122:
        /* <DEDUP_REMOVED lines=19> */
.L_x_4054:
[----:B------:R-:W-:Y:S05]  /*5b30*/  BSYNC B0 ;  /* 0x0000000000007941 */ /* 0x000fea0003800000 */
.L_x_4053:
        /* <DEDUP_REMOVED lines=13> */
.L_x_4056:
[----:B------:R-:W-:Y:S05]  /*5c10*/  BSYNC B0 ;  /* 0x0000000000007941 */ /* 0x000fea0003800000 */
.L_x_4055:
[----:B------:R-:W-:Y:S06]  /*5c20*/  BAR.ARV 0xa, 0xa0 ;  /* 0x0282800000007b1d */ /* 0x000fec0000002000 */
[----:B------:R-:W-:Y:S04]  /*5c30*/  BSSY B0, `(.L_x_4057) ;  /* 0x0000003000007945 */ /* 0x000fe80003800000 */
[----:B------:R-:W-:Y:S05]  /*5c40*/  @!P0 BRA `(.L_x_4058) ;  /* 0x0000000000048947 */ /* 0x000fea0003800000 */
[----:B------:R-:W-:-:S04]  /*5c50*/  DEPBAR.LE SB0, 0x0 ;  /* 0x000080000000791a */ /* 0x000fc80000000000 */
.L_x_4058:
[----:B------:R-:W-:Y:S05]  /*5c60*/  BSYNC B0 ;  /* 0x0000000000007941 */ /* 0x000fea0003800000 */
.L_x_4057:
        /* <DEDUP_REMOVED lines=19> */
.L_x_4060:
[----:B------:R-:W-:Y:S05]  /*5da0*/  BSYNC B0 ;  /* 0x0000000000007941 */ /* 0x000fea0003800000 */
.L_x_4059:
        /* <DEDUP_REMOVED lines=9> */
.L_x_4063:
[----:B------:R-:W2:Y:S04]  /*5e40*/  LDG.E.STRONG.GPU R6, desc[UR36][R2.64] ;  /* 0x0000002402067981 */ /* 0x000ea8000c1ef900 */
[----:B--2---:R-:W-:Y:S01]  /*5e50*/  CCTL.IVALL ;  /* 0x00000000ff00798f */ /* 0x004fe20002000000 */
[----:B------:R-:W-:Y:S05]  /*5e60*/  YIELD ;  /* 0x0000000000007946 */ /* 0x000fea0003800000 */
[----:B------:R-:W-:-:S13]  /*5e70*/  ISETP.NE.AND P3, PT, R6, UR26, PT ;  /* 0x0000001a06007c0c */ /* 0x000fda000bf65270 */
[----:B------:R-:W-:Y:S05]  /*5e80*/  @P3 BRA `(.L_x_4063) ;  /* 0xfffffffc00ec3947 */ /* 0x000fea000383ffff */
.L_x_4062:
[----:B------:R-:W-:Y:S05]  /*5e90*/  BSYNC B0 ;  /* 0x0000000000007941 */ /* 0x000fea0003800000 */
.L_x_4061:
[----:B------:R-:W-:-:S03]  /*5ea0*/  UMOV UR8, 0xffffffff ;  /* 0xffffffff00087882 */ /* 0x000fc60000000000 */
[----:B------:R-:W-:Y:S05]  /*5eb0*/  BRA.DIV UR8, `(.L_x_4064) ;  /* 0x0000002608407947 */ /* 0x000fea000b800000 */
[----:B------:R-:W-:Y:S01]  /*5ec0*/  NOP ;  /* 0x0000000000007918 */ /* 0x000fe20000000000 */
.L_x_4125:
        /* <DEDUP_REMOVED lines=13> */
.L_x_4066:
[----:B------:R-:W-:Y:S05]  /*5fa0*/  BSYNC B0 ;  /* 0x0000000000007941 */ /* 0x000fea0003800000 */
.L_x_4065:
        /* <DEDUP_REMOVED lines=13> */
.L_x_4068:
[----:B------:R-:W-:Y:S05]  /*6080*/  BSYNC B0 ;  /* 0x0000000000007941 */ /* 0x000fea0003800000 */
.L_x_4067:
[----:B------:R-:W-:Y:S06]  /*6090*/  BAR.ARV 0xa, 0xa0 ;  /* 0x0282800000007b1d */ /* 0x000fec0000002000 */
[----:B------:R-:W-:Y:S04]  /*60a0*/  BSSY B0, `(.L_x_4069) ;  /* 0x0000003000007945 */ /* 0x000fe80003800000 */
[----:B------:R-:W-:Y:S05]  /*60b0*/  @!P0 BRA `(.L_x_4070) ;  /* 0x0000000000048947 */ /* 0x000fea0003800000 */
[----:B------:R-:W-:-:S04]  /*60c0*/  DEPBAR.LE SB0, 0x0 ;  /* 0x000080000000791a */ /* 0x000fc80000000000 */
.L_x_4070:
[----:B------:R-:W-:Y:S05]  /*60d0*/  BSYNC B0 ;  /* 0x0000000000007941 */ /* 0x000fea0003800000 */
.L_x_4069:
        /* <DEDUP_REMOVED lines=19> */
.L_x_4072:
[----:B------:R-:W-:Y:S05]  /*6210*/  BSYNC B0 ;  /* 0x0000000000007941 */ /* 0x000fea0003800000 */
.L_x_4071:
[----:B------:R-:W-:Y:S02]  /*6220*/  UIADD3 UR4, UR4, 0x2, URZ ;  /* 0x0000000204047890 */ /* 0x000fe4000fffe03f */
[----:B------:R-:W-:Y:S01]  /*6230*/  UIADD3 UR5, UR5, 0x1, URZ ;  /* 0x0000000105057890 */ /* 0x000fe2000fffe03f */
[----:B------:R-:W-:Y:S11]  /*6240*/  @P2 BRA `(.L_x_4073) ;  /* 0xfffffff400842947 */ /* 0x000ff6000383ffff */
.L_x_4048:
        /* <DEDUP_REMOVED lines=13> */
.L_x_4076:
[----:B------:R-:W2:Y:S04]  /*6320*/  LDG.E.STRONG.GPU R0, desc[UR36][R2.64] ;  /* 0x0000002402007981 */ /* 0x000ea8000c1ef900 */
[----:B--2---:R-:W-:Y:S01]  /*6330*/  CCTL.IVALL ;  /* 0x00000000ff00798f */ /* 0x004fe20002000000 */
[----:B------:R-:W-:Y:S05]  /*6340*/  YIELD ;  /* 0x0000000000007946 */ /* 0x000fea0003800000 */
[----:B------:R-:W-:-:S13]  /*6350*/  ISETP.NE.AND P2, PT, R0, UR26, PT ;  /* 0x0000001a00007c0c */ /* 0x000fda000bf45270 */
[----:B------:R-:W-:Y:S05]  /*6360*/  @P2 BRA `(.L_x_4076) ;  /* 0xfffffffc00ec2947 */ /* 0x000fea000383ffff */
.L_x_4075:
[----:B------:R-:W-:Y:S05]  /*6370*/  BSYNC B0 ;  /* 0x0000000000007941 */ /* 0x000fea0003800000 */
.L_x_4074:
[----:B------:R-:W-:-:S03]  /*6380*/  UMOV UR5, 0xffffffff ;  /* 0xffffffff00057882 */ /* 0x000fc60000000000 */
[----:B------:R-:W-:Y:S05]  /*6390*/  BRA.DIV UR5, `(.L_x_4077) ;  /* 0x0000002205247947 */ /* 0x000fea000b800000 */
[----:B------:R-:W-:Y:S01]  /*63a0*/  NOP ;  /* 0x0000000000007918 */ /* 0x000fe20000000000 */
.L_x_4128:
        /* <DEDUP_REMOVED lines=22> */
.L_x_4079:
[----:B------:R-:W-:Y:S05]  /*6510*/  BSYNC B0 ;  /* 0x0000000000007941 */ /* 0x000fea0003800000 */
.L_x_4078:
        /* <DEDUP_REMOVED lines=20> */
.L_x_4081:
[----:B------:R-:W-:Y:S05]  /*6660*/  BSYNC B0 ;  /* 0x0000000000007941 */ /* 0x000fea0003800000 */
.L_x_4080:
[----:B------:R-:W-:Y:S06]  /*6670*/  BAR.ARV 0xa, 0xa0 ;  /* 0x0282800000007b1d */ /* 0x000fec0000002000 */
[----:B------:R-:W-:Y:S04]  /*6680*/  BSSY B0, `(.L_x_4082) ;  /* 0x0000003000007945 */ /* 0x000fe80003800000 */
[----:B------:R-:W-:Y:S05]  /*6690*/  @!P0 BRA `(.L_x_4083) ;  /* 0x0000000000048947 */ /* 0x000fea0003800000 */
[----:B------:R-:W-:-:S04]  /*66a0*/  DEPBAR.LE SB0, 0x0 ;  /* 0x000080000000791a */ /* 0x000fc80000000000 */
.L_x_4083:
[----:B------:R-:W-:Y:S05]  /*66b0*/  BSYNC B0 ;  /* 0x0000000000007941 */ /* 0x000fea0003800000 */
.L_x_4082:
        /* <DEDUP_REMOVED lines=19> */
.L_x_4047:
        /* <DEDUP_REMOVED lines=55> */
.L_x_4129:
        /* <DEDUP_REMOVED lines=10> */
.L_x_4087:
        /* <DEDUP_REMOVED lines=64> */
.L_x_4098:
[----:B------:R-:W-:-:S04]  /*7000*/  SHF.L.U32 R21, R9, 0x1f, RZ ;  /* 0x0000001f09157819 */ /* 0x000fc800000006ff */
[----:B-1----:R-:W1:Y:S02]  /*7010*/  SYNCS.PHASECHK.TRANS64.TRYWAIT P1, [R11+URZ+0x30c40], R21 ;  /* 0x030c40150b0075a7 */ /* 0x002e64000802017f */
[----:B-12---:R-:W-:Y:S05]  /*7020*/  @!P1 BRA `(.L_x_4090) ;  /* 0x0000001400309947 */ /* 0x006fea0003800000 */
.L_x_4130:
[----:B------:R-:W-:Y:S05]  /*7030*/  @P0 BRA `(.L_x_4091) ;  /* 0x0000000000140947 */ /* 0x000fea0003800000 */
[----:B------:R-:W-:Y:S01]  /*7040*/  ISETP.NE.AND P1, PT, R14, RZ, PT ;  /* 0x000000ff0e00720c */ /* 0x000fe20003f25270 */
[----:B------:R-:W-:-:S04]  /*7050*/  IMAD.MOV.U32 R0, RZ, RZ, 0x4200 ;  /* 0x00004200ff007424 */ /* 0x000fc800078e00ff */
[----:B------:R2:W-:Y:S08]  /*7060*/  SYNCS.ARRIVE.TRANS64 RZ, [R11+URZ+0x30c30], R0 ;  /* 0x030c30000bff79a7 */ /* 0x0005f0000800003f */
[----:B------:R-:W-:Y:S05]  /*7070*/  @!P1 BRA `(.L_x_4091) ;  /* 0x0000000000049947 */ /* 0x000fea0003800000 */
[----:B------:R-:W-:Y:S01]  /*7080*/  BPT.TRAP 0x1 ;  /* 0x000000040000795c */ /* 0x000fe20000300000 */
.L_x_4091:
        /* <DEDUP_REMOVED lines=29> */
.L_x_4131:
[----:B------:R-:W-:Y:S05]  /*7260*/  @P0 BRA `(.L_x_4093) ;  /* 0x0000000000140947 */ /* 0x000fea0003800000 */
[----:B------:R-:W-:Y:S01]  /*7270*/  ISETP.NE.AND P1, PT, R14, RZ, PT ;  /* 0x000000ff0e00720c */ /* 0x000fe20003f25270 */
[----:B------:R-:W-:-:S04]  /*7280*/  IMAD.MOV.U32 R2, RZ, RZ, 0x4200 ;  /* 0x00004200ff027424 */ /* 0x000fc800078e00ff */
[----:B------:R3:W-:Y:S08]  /*7290*/  SYNCS.ARRIVE.TRANS64 RZ, [R11+URZ+0x30c18], R2 ;  /* 0x030c18020bff79a7 */ /* 0x0007f0000800003f */
[----:B------:R-:W-:Y:S05]  /*72a0*/  @!P1 BRA `(.L_x_4093) ;  /* 0x0000000000049947 */ /* 0x000fea0003800000 */
[----:B------:R-:W-:Y:S01]  /*72b0*/  BPT.TRAP 0x1 ;  /* 0x000000040000795c */ /* 0x000fe20000300000 */
.L_x_4093:
        /* <DEDUP_REMOVED lines=20> */
.L_x_4132:
        /* <DEDUP_REMOVED lines=9> */
.L_x_4095:
        /* <DEDUP_REMOVED lines=24> */
.L_x_4134:
[----:B------:R-:W-:Y:S05]  /*7610*/  @P0 BRA `(.L_x_4097) ;  /* 0x0000000000140947 */ /* 0x000fea0003800000 */
[----:B------:R-:W-:Y:S01]  /*7620*/  ISETP.NE.AND P1, PT, R14, RZ, PT ;  /* 0x000000ff0e00720c */ /* 0x000fe20003f25270 */
[----:B-1----:R-:W-:-:S04]  /*7630*/  IMAD.MOV.U32 R4, RZ, RZ, 0x4200 ;  /* 0x00004200ff047424 */ /* 0x002fc800078e00ff */
[----:B------:R2:W-:Y:S08]  /*7640*/  SYNCS.ARRIVE.TRANS64 RZ, [R11+URZ+0x30c10], R4 ;  /* 0x030c10040bff79a7 */ /* 0x0005f0000800003f */
[----:B------:R-:W-:Y:S05]  /*7650*/  @!P1 BRA `(.L_x_4097) ;  /* 0x0000000000049947 */ /* 0x000fea0003800000 */
[----:B------:R-:W-:Y:S01]  /*7660*/  BPT.TRAP 0x1 ;  /* 0x000000040000795c */ /* 0x000fe20000300000 */
.L_x_4097:
        /* <DEDUP_REMOVED lines=22> */
.L_x_4089:
[----:B------:R-:W-:-:S13]  /*77d0*/  ISETP.NE.AND P1, PT, R19, RZ, PT ;  /* 0x000000ff1300720c */ /* 0x000fda0003f25270 */
[----:B------:R-:W-:Y:S05]  /*77e0*/  @!P1 BRA `(.L_x_4088) ;  /* 0x0000000000f09947 */ /* 0x000fea0003800000 */
[----:B------:R-:W-:-:S04]  /*77f0*/  SHF.L.U32 R12, R9, 0x1f, RZ ;  /* 0x0000001f090c7819 */ /* 0x000fc800000006ff */
[----:B------:R-:W3:Y:S02]  /*7800*/  SYNCS.PHASECHK.TRANS64.TRYWAIT P1, [R11+URZ+0x30c40], R12 ;  /* 0x030c400c0b0075a7 */ /* 0x000ee4000802017f */
[----:B---3--:R-:W-:Y:S05]  /*7810*/  @!P1 BRA `(.L_x_4099) ;  /* 0x0000000c00889947 */ /* 0x008fea0003800000 */
.L_x_4135:
[----:B------:R-:W-:Y:S05]  /*7820*/  @P0 BRA `(.L_x_4100) ;  /* 0x0000000000140947 */ /* 0x000fea0003800000 */
[----:B------:R-:W-:Y:S01]  /*7830*/  ISETP.NE.AND P1, PT, R14, RZ, PT ;  /* 0x000000ff0e00720c */ /* 0x000fe20003f25270 */
[----:B-12---:R-:W-:-:S04]  /*7840*/  IMAD.MOV.U32 R4, RZ, RZ, 0x4200 ;  /* 0x00004200ff047424 */ /* 0x006fc800078e00ff */
[----:B------:R4:W-:Y:S08]  /*7850*/  SYNCS.ARRIVE.TRANS64 RZ, [R11+URZ+0x30c30], R4 ;  /* 0x030c30040bff79a7 */ /* 0x0009f0000800003f */
[----:B------:R-:W-:Y:S05]  /*7860*/  @!P1 BRA `(.L_x_4100) ;  /* 0x0000000000049947 */ /* 0x000fea0003800000 */
[----:B------:R-:W-:Y:S01]  /*7870*/  BPT.TRAP 0x1 ;  /* 0x000000040000795c */ /* 0x000fe20000300000 */
.L_x_4100:
        /* <DEDUP_REMOVED lines=26> */
.L_x_4136:
[----:B------:R-:W-:Y:S05]  /*7a20*/  @P0 BRA `(.L_x_4102) ;  /* 0x0000000000140947 */ /* 0x000fea0003800000 */
[----:B------:R-:W-:Y:S01]  /*7a30*/  ISETP.NE.AND P0, PT, R14, RZ, PT ;  /* 0x000000ff0e00720c */ /* 0x000fe20003f05270 */
[----:B------:R-:W-:-:S04]  /*7a40*/  IMAD.MOV.U32 R4, RZ, RZ, 0x4200 ;  /* 0x00004200ff047424 */ /* 0x000fc800078e00ff */
[----:B------:R2:W-:Y:S08]  /*7a50*/  SYNCS.ARRIVE.TRANS64 RZ, [R11+URZ+0x30c18], R4 ;  /* 0x030c18040bff79a7 */ /* 0x0005f0000800003f */
[----:B------:R-:W-:Y:S05]  /*7a60*/  @!P0 BRA `(.L_x_4102) ;  /* 0x0000000000048947 */ /* 0x000fea0003800000 */
[----:B------:R-:W-:Y:S01]  /*7a70*/  BPT.TRAP 0x1 ;  /* 0x000000040000795c */ /* 0x000fe20000300000 */
.L_x_4102:
        /* <DEDUP_REMOVED lines=19> */
.L_x_4088:
[----:B------:R-:W4:Y:S01]  /*7bb0*/  S2R R2, SR_TID.X ;  /* 0x0000000000027919 */ /* 0x000f220000002100 */
[----:B------:R-:W-:Y:S01]  /*7bc0*/  IMAD R13, R20, 0x8, R11 ;  /* 0x00000008140d7824 */ /* 0x000fe200078e020b */
[----:B----4-:R-:W-:Y:S02]  /*7bd0*/  LOP3.LUT R3, R2, 0x7f, RZ, 0xc0, !PT ;  /* 0x0000007f02037812 */ /* 0x010fe400078ec0ff */
[----:B------:R-:W-:Y:S02]  /*7be0*/  SHF.L.U32 R2, R9, 0x1f, RZ ;  /* 0x0000001f09027819 */ /* 0x000fe400000006ff */
[----:B------:R-:W-:Y:S02]  /*7bf0*/  ISETP.NE.AND P1, PT, R3, RZ, PT ;  /* 0x000000ff0300720c */ /* 0x000fe40003f25270 */
[----:B------:R-:W4:Y:S02]  /*7c00*/  SYNCS.PHASECHK.TRANS64.TRYWAIT P0, [R13+URZ+0x30c40], R2 ;  /* 0x030c40020d0075a7 */ /* 0x000f24000800017f */
[----:B----4-:R-:W-:Y:S09]  /*7c10*/  @!P0 BRA `(.L_x_4103) ;  /* 0x0000000800b08947 */ /* 0x010ff20003800000 */
.L_x_4137:
[----:B------:R-:W-:Y:S05]  /*7c20*/  @P1 BRA `(.L_x_4104) ;  /* 0x0000000000181947 */ /* 0x000fea0003800000 */
[----:B------:R-:W5:Y:S01]  /*7c30*/  S2R R3, SR_TID.X ;  /* 0x0000000000037919 */ /* 0x000f620000002100 */
[----:B----4-:R-:W-:-:S04]  /*7c40*/  IMAD.MOV.U32 R2, RZ, RZ, 0x4200 ;  /* 0x00004200ff027424 */ /* 0x010fc800078e00ff */
[----:B------:R4:W-:Y:S01]  /*7c50*/  SYNCS.ARRIVE.TRANS64 RZ, [R13+URZ+0x30c30], R2 ;  /* 0x030c30020dff79a7 */ /* 0x0009e2000800003f */
[----:B-----5:R-:W-:-:S13]  /*7c60*/  LOP3.LUT P0, RZ, R3, 0x1f, RZ, 0xc0, !PT ;  /* 0x0000001f03ff7812 */ /* 0x020fda000780c0ff */
[----:B----4-:R-:W-:Y:S05]  /*7c70*/  @!P0 BRA `(.L_x_4104) ;  /* 0x0000000000048947 */ /* 0x010fea0003800000 */
[----:B--2---:R-:W-:Y:S01]  /*7c80*/  BPT.TRAP 0x1 ;  /* 0x000000040000795c */ /* 0x004fe20000300000 */
.L_x_4104:
        /* <DEDUP_REMOVED lines=33> */
.L_x_4085:
[----:B------:R-:W-:Y:S05]  /*7ea0*/  BSYNC B0 ;  /* 0x0000000000007941 */ /* 0x000fea0003800000 */
.L_x_4084:
[----:B------:R-:W-:-:S03]  /*7eb0*/  UMOV UR6, 0xffffffff ;  /* 0xffffffff00067882 */ /* 0x000fc60000000000 */
[----:B------:R-:W-:Y:S05]  /*7ec0*/  BRA.DIV UR6, `(.L_x_4105) ;  /* 0x0000000a06187947 */ /* 0x000fea000b800000 */
[----:B------:R-:W-:-:S13]  /*7ed0*/  ELECT P0, URZ, PT ;  /* 0x00000000003f782f */ /* 0x000fda0003800000 */
.L_x_4140:
[----:B------:R-:W-:Y:S05]  /*7ee0*/  @!P0 BRA `(.L_x_4011) ;  /* 0x0000000000808947 */ /* 0x000fea0003800000 */
[----:B------:R-:W-:-:S04]  /*7ef0*/  LOP3.LUT R16, R16, 0x2, RZ, 0xfc, !PT ;  /* 0x0000000210107812 */ /* 0x000fc800078efcff */
[----:B------:R-:W-:-:S13]  /*7f00*/  ISETP.NE.AND P0, PT, R16, 0x3, PT ;  /* 0x000000031000780c */ /* 0x000fda0003f05270 */
[----:B------:R-:W-:Y:S05]  /*7f10*/  @!P0 BRA `(.L_x_4106) ;  /* 0x0000000000048947 */ /* 0x000fea0003800000 */
[----:B------:R-:W-:Y:S01]  /*7f20*/  BPT.TRAP 0x1 ;  /* 0x000000040000795c */ /* 0x000fe20000300000 */
.L_x_4106:
        /* <DEDUP_REMOVED lines=15> */
.L_x_4141:
[----:B------:R-:W2:Y:S02]  /*8020*/  SYNCS.PHASECHK.TRANS64.TRYWAIT P1, [R3+URZ], R2 ;  /* 0x00000002030075a7 */ /* 0x000ea4000802017f */
[----:B--2---:R-:W-:Y:S05]  /*8030*/  @!P1 BRA `(.L_x_4108) ;  /* 0x0000000400f49947 */ /* 0x004fea0003800000 */
.L_x_4142:
[----:B------:R-:W-:Y:S05]  /*8040*/  @!P0 BRA `(.L_x_4109) ;  /* 0x0000000000048947 */ /* 0x000fea0003800000 */
[----:B------:R-:W-:Y:S01]  /*8050*/  BPT.TRAP 0x1 ;  /* 0x000000040000795c */ /* 0x000fe20000300000 */
.L_x_4109:
[----:B--2---:R-:W-:-:S04]  /*8060*/  VIADD R3, R7, 0x30c40 ;  /* 0x00030c4007037836 */ /* 0x004fc80000000000 */
[----:B------:R-:W-:-:S04]  /*8070*/  IMAD R0, R0, 0x8, R3 ;  /* 0x0000000800007824 */ /* 0x000fc800078e0203 */
[----:B------:R-:W2:Y:S02]  /*8080*/  SYNCS.PHASECHK.TRANS64.TRYWAIT P0, [R0+URZ], R5 ;  /* 0x00000005000075a7 */ /* 0x000ea4000800017f */
[----:B--2---:R-:W-:Y:S05]  /*8090*/  @!P0 BRA `(.L_x_4110) ;  /* 0x0000000400f08947 */ /* 0x004fea0003800000 */
.L_x_4143:
[----:B------:R-:W-:-:S07]  /*80a0*/  IMAD R3, R4, 0x8, R3 ;  /* 0x0000000804037824 */ /* 0x000fce00078e0203 */
.L_x_4111:
[----:B---3--:R3:W4:Y:S02]  /*80b0*/  SYNCS.PHASECHK.TRANS64.TRYWAIT P0, [R3+URZ], R2 ;  /* 0x00000002030075a7 */ /* 0x008724000800017f */
[----:B----4-:R-:W-:Y:S05]  /*80c0*/  @!P0 NANOSLEEP.SYNCS 0x989680 ;  /* 0x009896800000895d */ /* 0x010fea0003900000 */
[----:B------:R-:W4:Y:S02]  /*80d0*/  @!P0 SYNCS.PHASECHK.TRANS64 P0, [R3+URZ], R2 ;  /* 0x00000002030085a7 */ /* 0x000f24000800007f */
[----:B----4-:R-:W-:Y:S05]  /*80e0*/  @!P0 BRA `(.L_x_4111) ;  /* 0xfffffffc00f08947 */ /* 0x010fea000383ffff */
.L_x_4011:
[----:B------:R-:W-:Y:S05]  /*80f0*/  BSYNC B6 ;  /* 0x0000000000067941 */ /* 0x000fea0003800000 */
.L_x_4008:
[----:B------:R-:W-:Y:S05]  /*8100*/  EXIT ;  /* 0x000000000000794d */ /* 0x000fea0003800000 */
.L_x_4016:
[----:B------:R-:W-:Y:S02]  /*8110*/  IMAD.MOV.U32 R12, RZ, RZ, RZ ;  /* 0x000000ffff0c7224 */ /* 0x000fe400078e00ff */
[----:B------:R-:W-:Y:S02]  /*8120*/  IMAD.MOV.U32 R11, RZ, RZ, 0x1f ;  /* 0x0000001fff0b7424 */ /* 0x000fe400078e00ff */
[----:B------:R-:W-:-:S07]  /*8130*/  IMAD.MOV.U32 R15, RZ, RZ, -0x1 ;  /* 0xffffffffff0f7424 */ /* 0x000fce00078e00ff */
[----:B------:R-:W-:Y:S05]  /*8140*/  WARPSYNC.COLLECTIVE R15, `(.L_x_4112) ;  /* 0x000000000f087348 */ /* 0x000fea0003c00000 */
[----:B------:R1:W2:Y:S02]  /*8150*/  SHFL.IDX P6, R14, R13, R12, R11 ;  /* 0x0000000c0d0e7389 */ /* 0x0002a400000c000b */
[----:B-12---:R-:W-:Y:S01]  /*8160*/  ENDCOLLECTIVE ;  /* 0x000000000000791b */ /* 0x006fe20003800000 */
.L_x_4112:
[----:B------:R-:W-:Y:S05]  /*8170*/  BRA `(.L_x_4113) ;  /* 0xffffff8800747947 */ /* 0x000fea000383ffff */
.L_x_4018:
[----:B--2---:R2:W3:Y:S02]  /*8180*/  SYNCS.PHASECHK.TRANS64.TRYWAIT P0, [R2+URZ+0x30c00], R7 ;  /* 0x030c0007020075a7 */ /* 0x0044e4000800017f */
[----:B---3--:R-:W-:Y:S05]  /*8190*/  @!P0 NANOSLEEP.SYNCS 0x989680 ;  /* 0x009896800000895d */ /* 0x008fea0003900000 */
[----:B------:R-:W3:Y:S02]  /*81a0*/  @!P0 SYNCS.PHASECHK.TRANS64 P0, [R2+URZ+0x30c00], R7 ;  /* 0x030c0007020085a7 */ /* 0x000ee4000800007f */
[----:B---3--:R-:W-:Y:S05]  /*81b0*/  @!P0 BRA `(.L_x_4018) ;  /* 0xfffffffc00f08947 */ /* 0x008fea000383ffff */
[----:B------:R-:W-:Y:S05]  /*81c0*/  BRA `(.L_x_4017) ;  /* 0xffffff8800847947 */ /* 0x000fea000383ffff */
.L_x_4023:
[----:B--2---:R2:W3:Y:S02]  /*81d0*/  SYNCS.PHASECHK.TRANS64.TRYWAIT P1, [R9+URZ+0x30c10], R12 ;  /* 0x030c100c090075a7 */ /* 0x0044e4000802017f */
[----:B---3--:R-:W-:Y:S05]  /*81e0*/  @!P1 NANOSLEEP.SYNCS 0x989680 ;  /* 0x009896800000995d */ /* 0x008fea0003900000 */
[----:B------:R-:W3:Y:S02]  /*81f0*/  @!P1 SYNCS.PHASECHK.TRANS64 P1, [R9+URZ+0x30c10], R12 ;  /* 0x030c100c090095a7 */ /* 0x000ee4000802007f */
[----:B---3--:R-:W-:Y:S05]  /*8200*/  @!P1 BRA `(.L_x_4023) ;  /* 0xfffffffc00f09947 */ /* 0x008fea000383ffff */
[----:B------:R-:W-:Y:S05]  /*8210*/  BRA `(.L_x_4022) ;  /* 0xffffff94003c7947 */ /* 0x000fea000383ffff */
.L_x_4027:
[----:B------:R1:W1:Y:S02]  /*8220*/  SYNCS.PHASECHK.TRANS64.TRYWAIT P1, [R9+URZ+0x30c30], R12 ;  /* 0x030c300c090075a7 */ /* 0x000264000802017f */
[----:B-1----:R-:W-:Y:S05]  /*8230*/  @!P1 NANOSLEEP.SYNCS 0x989680 ;  /* 0x009896800000995d */ /* 0x002fea0003900000 */
[----:B------:R-:W1:Y:S02]  /*8240*/  @!P1 SYNCS.PHASECHK.TRANS64 P1, [R9+URZ+0x30c30], R12 ;  /* 0x030c300c090095a7 */ /* 0x000e64000802007f */
[----:B-1----:R-:W-:Y:S05]  /*8250*/  @!P1 BRA `(.L_x_4027) ;  /* 0xfffffffc00f09947 */ /* 0x002fea000383ffff */
[----:B------:R-:W-:Y:S05]  /*8260*/  BRA `(.L_x_4026) ;  /* 0xffffff98004c7947 */ /* 0x000fea000383ffff */
.L_x_4034:
[----:B------:R-:W-:Y:S01]  /*8270*/  BSSY B0, `(.L_x_4114) ;  /* 0x0000005000007945 */ /* 0x000fe20003800000 */
[----:B------:R-:W-:-:S07]  /*8280*/  IMAD.MOV.U32 R15, RZ, RZ, -0x1 ;  /* 0xffffffffff0f7424 */ /* 0x000fce00078e00ff */
[----:B---3--:R-:W-:Y:S05]  /*8290*/  WARPSYNC.COLLECTIVE R15, `(.L_x_4115) ;  /* 0x000000000f087348 */ /* 0x008fea0003c00000 */
[----:B------:R-:W-:Y:S01]  /*82a0*/  NOP ;  /* 0x0000000000007918 */ /* 0x000fe20000000000 */
[----:B---3--:R-:W-:Y:S01]  /*82b0*/  ENDCOLLECTIVE ;  /* 0x000000000000791b */ /* 0x008fe20003800000 */
.L_x_4115:
[----:B------:R-:W-:Y:S05]  /*82c0*/  BSYNC B0 ;  /* 0x0000000000007941 */ /* 0x000fea0003800000 */
.L_x_4114:
[----:B------:R-:W-:Y:S05]  /*82d0*/  BRA `(.L_x_4116) ;  /* 0xffffffc800dc7947 */ /* 0x000fea000383ffff */
.L_x_4043:
[----:B------:R-:W-:Y:S01]  /*82e0*/  BSSY B0, `(.L_x_4117) ;  /* 0x0000005000007945 */ /* 0x000fe20003800000 */
[----:B------:R-:W-:-:S07]  /*82f0*/  IMAD.MOV.U32 R15, RZ, RZ, -0x1 ;  /* 0xffffffffff0f7424 */ /* 0x000fce00078e00ff */
[----:B-123--:R-:W-:Y:S05]  /*8300*/  WARPSYNC.COLLECTIVE R15, `(.L_x_4118) ;  /* 0x000000000f087348 */ /* 0x00efea0003c00000 */
[----:B------:R-:W-:Y:S01]  /*8310*/  NOP ;  /* 0x0000000000007918 */ /* 0x000fe20000000000 */
[----:B-123--:R-:W-:Y:S01]  /*8320*/  ENDCOLLECTIVE ;  /* 0x000000000000791b */ /* 0x00efe20003800000 */
.L_x_4118:
[----:B------:R-:W-:Y:S05]  /*8330*/  BSYNC B0 ;  /* 0x0000000000007941 */ /* 0x000fea0003800000 */
.L_x_4117:
[----:B------:R-:W-:Y:S05]  /*8340*/  BRA `(.L_x_4119) ;  /* 0xffffffcc00bc7947 */ /* 0x000fea000383ffff */
.L_x_4052:
[----:B------:R-:W-:Y:S01]  /*8350*/  BSSY B0, `(.L_x_4120) ;  /* 0x0000005000007945 */ /* 0x000fe20003800000 */
[----:B------:R-:W-:-:S07]  /*8360*/  IMAD.MOV.U32 R15, RZ, RZ, -0x1 ;  /* 0xffffffffff0f7424 */ /* 0x000fce00078e00ff */
[----:B------:R-:W-:Y:S05]  /*8370*/  WARPSYNC.COLLECTIVE R15, `(.L_x_4121) ;  /* 0x000000000f087348 */ /* 0x000fea0003c00000 */
[----:B------:R-:W-:Y:S01]  /*8380*/  NOP ;  /* 0x0000000000007918 */ /* 0x000fe20000000000 */
[----:B------:R-:W-:Y:S01]  /*8390*/  ENDCOLLECTIVE ;  /* 0x000000000000791b */ /* 0x000fe20003800000 */
.L_x_4121:
[----:B------:R-:W-:Y:S05]  /*83a0*/  BSYNC B0 ;  /* 0x0000000000007941 */ /* 0x000fea0003800000 */
.L_x_4120:
[----:B------:R-:W-:Y:S05]  /*83b0*/  BRA `(.L_x_4122) ;  /* 0xffffffd400907947 */ /* 0x000fea000383ffff */
.L_x_4064:
[----:B------:R-:W-:Y:S01]  /*83c0*/  BSSY B0, `(.L_x_4123) ;  /* 0x0000005000007945 */ /* 0x000fe20003800000 */
[----:B------:R-:W-:-:S07]  /*83d0*/  IMAD.MOV.U32 R15, RZ, RZ, -0x1 ;  /* 0xffffffffff0f7424 */ /* 0x000fce00078e00ff */
[----:B------:R-:W-:Y:S05]  /*83e0*/  WARPSYNC.COLLECTIVE R15, `(.L_x_4124) ;  /* 0x000000000f087348 */ /* 0x000fea0003c00000 */
[----:B------:R-:W-:Y:S01]  /*83f0*/  NOP ;  /* 0x0000000000007918 */ /* 0x000fe20000000000 */
[----:B------:R-:W-:Y:S01]  /*8400*/  ENDCOLLECTIVE ;  /* 0x000000000000791b */ /* 0x000fe20003800000 */
.L_x_4124:
[----:B------:R-:W-:Y:S05]  /*8410*/  BSYNC B0 ;  /* 0x0000000000007941 */ /* 0x000fea0003800000 */
.L_x_4123:
[----:B------:R-:W-:Y:S05]  /*8420*/  BRA `(.L_x_4125) ;  /* 0xffffffd800a87947 */ /* 0x000fea000383ffff */
.L_x_4077:
[----:B------:R-:W-:Y:S01]  /*8430*/  BSSY B0, `(.L_x_4126) ;  /* 0x0000005000007945 */ /* 0x000fe20003800000 */
[----:B------:R-:W-:-:S07]  /*8440*/  IMAD.MOV.U32 R15, RZ, RZ, -0x1 ;  /* 0xffffffffff0f7424 */ /* 0x000fce00078e00ff */
[----:B------:R-:W-:Y:S05]  /*8450*/  WARPSYNC.COLLECTIVE R15, `(.L_x_4127) ;  /* 0x000000000f087348 */ /* 0x000fea0003c00000 */
[----:B------:R-:W-:Y:S01]  /*8460*/  NOP ;  /* 0x0000000000007918 */ /* 0x000fe20000000000 */
[----:B------:R-:W-:Y:S01]  /*8470*/  ENDCOLLECTIVE ;  /* 0x000000000000791b */ /* 0x000fe20003800000 */
.L_x_4127:
[----:B------:R-:W-:Y:S05]  /*8480*/  BSYNC B0 ;  /* 0x0000000000007941 */ /* 0x000fea0003800000 */
.L_x_4126:
[----:B------:R-:W-:Y:S05]  /*8490*/  BRA `(.L_x_4128) ;  /* 0xffffffdc00c47947 */ /* 0x000fea000383ffff */
.L_x_4086:
[----:B-1----:R1:W2:Y:S02]  /*84a0*/  SYNCS.PHASECHK.TRANS64.TRYWAIT P1, [R11+URZ+0x30c20], R0 ;  /* 0x030c20000b0075a7 */ /* 0x0022a4000802017f */
[----:B--2---:R-:W-:Y:S05]  /*84b0*/  @!P1 NANOSLEEP.SYNCS 0x989680 ;  /* 0x009896800000995d */ /* 0x004fea0003900000 */
[----:B------:R-:W2:Y:S02]  /*84c0*/  @!P1 SYNCS.PHASECHK.TRANS64 P1, [R11+URZ+0x30c20], R0 ;  /* 0x030c20000b0095a7 */ /* 0x000ea4000802007f */
[----:B--2---:R-:W-:Y:S05]  /*84d0*/  @!P1 BRA `(.L_x_4086) ;  /* 0xfffffffc00f09947 */ /* 0x004fea000383ffff */
[----:B------:R-:W-:Y:S05]  /*84e0*/  BRA `(.L_x_4129) ;  /* 0xffffffe4009c7947 */ /* 0x000fea000383ffff */
.L_x_4090:
[----:B-1----:R1:W2:Y:S02]  /*84f0*/  SYNCS.PHASECHK.TRANS64.TRYWAIT P1, [R11+URZ+0x30c40], R21 ;  /* 0x030c40150b0075a7 */ /* 0x0022a4000802017f */
[----:B--2---:R-:W-:Y:S05]  /*8500*/  @!P1 NANOSLEEP.SYNCS 0x989680 ;  /* 0x009896800000995d */ /* 0x004fea0003900000 */
[----:B------:R-:W2:Y:S02]  /*8510*/  @!P1 SYNCS.PHASECHK.TRANS64 P1, [R11+URZ+0x30c40], R21 ;  /* 0x030c40150b0095a7 */ /* 0x000ea4000802007f */
[----:B--2---:R-:W-:Y:S05]  /*8520*/  @!P1 BRA `(.L_x_4090) ;  /* 0xfffffffc00f09947 */ /* 0x004fea000383ffff */
[----:B------:R-:W-:Y:S05]  /*8530*/  BRA `(.L_x_4130) ;  /* 0xffffffe800bc7947 */ /* 0x000fea000383ffff */
.L_x_4092:
[----:B--2---:R2:W3:Y:S02]  /*8540*/  SYNCS.PHASECHK.TRANS64.TRYWAIT P1, [R11+URZ+0x30c28], R21 ;  /* 0x030c28150b0075a7 */ /* 0x0044e4000802017f */
[----:B---3--:R-:W-:Y:S05]  /*8550*/  @!P1 NANOSLEEP.SYNCS 0x989680 ;  /* 0x009896800000995d */ /* 0x008fea0003900000 */
[----:B------:R-:W3:Y:S02]  /*8560*/  @!P1 SYNCS.PHASECHK.TRANS64 P1, [R11+URZ+0x30c28], R21 ;  /* 0x030c28150b0095a7 */ /* 0x000ee4000802007f */
[----:B---3--:R-:W-:Y:S05]  /*8570*/  @!P1 BRA `(.L_x_4092) ;  /* 0xfffffffc00f09947 */ /* 0x008fea000383ffff */
[----:B------:R-:W-:Y:S05]  /*8580*/  BRA `(.L_x_4131) ;  /* 0xffffffec00347947 */ /* 0x000fea000383ffff */
.L_x_4094:
[----:B---3--:R3:W4:Y:S02]  /*8590*/  SYNCS.PHASECHK.TRANS64.TRYWAIT P1, [R11+URZ+0x30c48], R21 ;  /* 0x030c48150b0075a7 */ /* 0x008724000802017f */
[----:B----4-:R-:W-:Y:S05]  /*85a0*/  @!P1 NANOSLEEP.SYNCS 0x989680 ;  /* 0x009896800000995d */ /* 0x010fea0003900000 */
[----:B------:R-:W4:Y:S02]  /*85b0*/  @!P1 SYNCS.PHASECHK.TRANS64 P1, [R11+URZ+0x30c48], R21 ;  /* 0x030c48150b0095a7 */ /* 0x000f24000802007f */
[----:B----4-:R-:W-:Y:S05]  /*85c0*/  @!P1 BRA `(.L_x_4094) ;  /* 0xfffffffc00f09947 */ /* 0x010fea000383ffff */
[----:B------:R-:W-:Y:S05]  /*85d0*/  BRA `(.L_x_4132) ;  /* 0xffffffec00887947 */ /* 0x000fea000383ffff */
.L_x_4096:
[----:B------:R-:W-:-:S07]  /*85e0*/  SHF.L.U32 R4, R9, 0x1f, RZ ;  /* 0x0000001f09047819 */ /* 0x000fce00000006ff */
.L_x_4133:
[----:B-1----:R1:W2:Y:S02]  /*85f0*/  SYNCS.PHASECHK.TRANS64.TRYWAIT P1, [R11+URZ+0x30c20], R4 ;  /* 0x030c20040b0075a7 */ /* 0x0022a4000802017f */
[----:B--2---:R-:W-:Y:S05]  /*8600*/  @!P1 NANOSLEEP.SYNCS 0x989680 ;  /* 0x009896800000995d */ /* 0x004fea0003900000 */
[----:B------:R-:W2:Y:S02]  /*8610*/  @!P1 SYNCS.PHASECHK.TRANS64 P1, [R11+URZ+0x30c20], R4 ;  /* 0x030c20040b0095a7 */ /* 0x000ea4000802007f */
[----:B--2---:R-:W-:Y:S05]  /*8620*/  @!P1 BRA `(.L_x_4133) ;  /* 0xfffffffc00f09947 */ /* 0x004fea000383ffff */
[----:B------:R-:W-:Y:S05]  /*8630*/  BRA `(.L_x_4134) ;  /* 0xffffffec00f47947 */ /* 0x000fea000383ffff */
.L_x_4099:
[----:B---3--:R3:W4:Y:S02]  /*8640*/  SYNCS.PHASECHK.TRANS64.TRYWAIT P1, [R11+URZ+0x30c40], R12 ;  /* 0x030c400c0b0075a7 */ /* 0x008724000802017f */
[----:B----4-:R-:W-:Y:S05]  /*8650*/  @!P1 NANOSLEEP.SYNCS 0x989680 ;  /* 0x009896800000995d */ /* 0x010fea0003900000 */
[----:B------:R-:W4:Y:S02]  /*8660*/  @!P1 SYNCS.PHASECHK.TRANS64 P1, [R11+URZ+0x30c40], R12 ;  /* 0x030c400c0b0095a7 */ /* 0x000f24000802007f */
[----:B----4-:R-:W-:Y:S05]  /*8670*/  @!P1 BRA `(.L_x_4099) ;  /* 0xfffffffc00f09947 */ /* 0x010fea000383ffff */
[----:B------:R-:W-:Y:S05]  /*8680*/  BRA `(.L_x_4135) ;  /* 0xfffffff000647947 */ /* 0x000fea000383ffff */
.L_x_4101:
[----:B-1----:R1:W2:Y:S02]  /*8690*/  SYNCS.PHASECHK.TRANS64.TRYWAIT P1, [R11+URZ+0x30c28], R12 ;  /* 0x030c280c0b0075a7 */ /* 0x0022a4000802017f */
[----:B--2---:R-:W-:Y:S05]  /*86a0*/  @!P1 NANOSLEEP.SYNCS 0x989680 ;  /* 0x009896800000995d */ /* 0x004fea0003900000 */
[----:B------:R-:W2:Y:S02]  /*86b0*/  @!P1 SYNCS.PHASECHK.TRANS64 P1, [R11+URZ+0x30c28], R12 ;  /* 0x030c280c0b0095a7 */ /* 0x000ea4000802007f */
[----:B--2---:R-:W-:Y:S05]  /*86c0*/  @!P1 BRA `(.L_x_4101) ;  /* 0xfffffffc00f09947 */ /* 0x004fea000383ffff */
[----:B------:R-:W-:Y:S05]  /*86d0*/  BRA `(.L_x_4136) ;  /* 0xfffffff000d07947 */ /* 0x000fea000383ffff */
.L_x_4103:
[----:B----4-:R4:W1:Y:S02]  /*86e0*/  SYNCS.PHASECHK.TRANS64.TRYWAIT P0, [R13+URZ+0x30c40], R2 ;  /* 0x030c40020d0075a7 */ /* 0x010864000800017f */
[----:B-1----:R-:W-:Y:S05]  /*86f0*/  @!P0 NANOSLEEP.SYNCS 0x989680 ;  /* 0x009896800000895d */ /* 0x002fea0003900000 */
[----:B------:R-:W1:Y:S02]  /*8700*/  @!P0 SYNCS.PHASECHK.TRANS64 P0, [R13+URZ+0x30c40], R2 ;  /* 0x030c40020d0085a7 */ /* 0x000e64000800007f */
[----:B-1----:R-:W-:Y:S05]  /*8710*/  @!P0 BRA `(.L_x_4103) ;  /* 0xfffffffc00f08947 */ /* 0x002fea000383ffff */
[----:B------:R-:W-:Y:S05]  /*8720*/  BRA `(.L_x_4137) ;  /* 0xfffffff4003c7947 */ /* 0x000fea000383ffff */
.L_x_4105:
[----:B------:R-:W-:Y:S01]  /*8730*/  BSSY B0, `(.L_x_4138) ;  /* 0x0000006000007945 */ /* 0x000fe20003800000 */
[----:B------:R-:W-:-:S07]  /*8740*/  IMAD.MOV.U32 R15, RZ, RZ, -0x1 ;  /* 0xffffffffff0f7424 */ /* 0x000fce00078e00ff */
[----:B------:R-:W-:Y:S05]  /*8750*/  WARPSYNC.COLLECTIVE R15, `(.L_x_4139) ;  /* 0x000000000f0c7348 */ /* 0x000fea0003c00000 */
[----:B------:R-:W-:Y:S02]  /*8760*/  ELECT P6, UR62, PT ;  /* 0x00000000003e782f */ /* 0x000fe400038c0000 */
[----:B------:R-:W-:Y:S01]  /*8770*/  MOV R14, UR62 ;  /* 0x0000003e000e7c02 */ /* 0x000fe20008000f00 */
[----:B------:R-:W-:Y:S10]  /*8780*/  ENDCOLLECTIVE ;  /* 0x000000000000791b */ /* 0x000ff40003800000 */
.L_x_4139:
[----:B------:R-:W-:Y:S05]  /*8790*/  BSYNC B0 ;  /* 0x0000000000007941 */ /* 0x000fea0003800000 */
.L_x_4138:
[----:B------:R-:W-:Y:S01]  /*87a0*/  PLOP3.LUT P0, PT, P6, PT, PT, 0x80, 0x0 ;  /* 0x000000000000781c */ /* 0x000fe2000370f070 */
[----:B------:R-:W-:-:S12]  /*87b0*/  BRA `(.L_x_4140) ;  /* 0xfffffff400c87947 */ /* 0x000fd8000383ffff */
.L_x_4107:
[----:B-1----:R1:W2:Y:S02]  /*87c0*/  SYNCS.PHASECHK.TRANS64.TRYWAIT P1, [R6+URZ], R5 ;  /* 0x00000005060075a7 */ /* 0x0022a4000802017f */
[----:B--2---:R-:W-:Y:S05]  /*87d0*/  @!P1 NANOSLEEP.SYNCS 0x989680 ;  /* 0x009896800000995d */ /* 0x004fea0003900000 */
[----:B------:R-:W2:Y:S02]  /*87e0*/  @!P1 SYNCS.PHASECHK.TRANS64 P1, [R6+URZ], R5 ;  /* 0x00000005060095a7 */ /* 0x000ea4000802007f */
[----:B--2---:R-:W-:Y:S05]  /*87f0*/  @!P1 BRA `(.L_x_4107) ;  /* 0xfffffffc00f09947 */ /* 0x004fea000383ffff */
[----:B------:R-:W-:Y:S05]  /*8800*/  BRA `(.L_x_4141) ;  /* 0xfffffff800047947 */ /* 0x000fea000383ffff */
.L_x_4108:
[----:B--2---:R2:W3:Y:S02]  /*8810*/  SYNCS.PHASECHK.TRANS64.TRYWAIT P1, [R3+URZ], R2 ;  /* 0x00000002030075a7 */ /* 0x0044e4000802017f */
[----:B---3--:R-:W-:Y:S05]  /*8820*/  @!P1 NANOSLEEP.SYNCS 0x989680 ;  /* 0x009896800000995d */ /* 0x008fea0003900000 */
[----:B------:R-:W3:Y:S02]  /*8830*/  @!P1 SYNCS.PHASECHK.TRANS64 P1, [R3+URZ], R2 ;  /* 0x00000002030095a7 */ /* 0x000ee4000802007f */
[----:B---3--:R-:W-:Y:S05]  /*8840*/  @!P1 BRA `(.L_x_4108) ;  /* 0xfffffffc00f09947 */ /* 0x008fea000383ffff */
[----:B------:R-:W-:Y:S05]  /*8850*/  BRA `(.L_x_4142) ;  /* 0xfffffff400f87947 */ /* 0x000fea000383ffff */
.L_x_4110:
[----:B--2---:R2:W3:Y:S02]  /*8860*/  SYNCS.PHASECHK.TRANS64.TRYWAIT P0, [R0+URZ], R5 ;  /* 0x00000005000075a7 */ /* 0x0044e4000800017f */
[----:B---3--:R-:W-:Y:S05]  /*8870*/  @!P0 NANOSLEEP.SYNCS 0x989680 ;  /* 0x009896800000895d */ /* 0x008fea0003900000 */
[----:B------:R-:W3:Y:S02]  /*8880*/  @!P0 SYNCS.PHASECHK.TRANS64 P0, [R0+URZ], R5 ;  /* 0x00000005000085a7 */ /* 0x000ee4000800007f */
[----:B---3--:R-:W-:Y:S05]  /*8890*/  @!P0 BRA `(.L_x_4110) ;  /* 0xfffffffc00f08947 */ /* 0x008fea000383ffff */
[----:B------:R-:W-:Y:S05]  /*88a0*/  BRA `(.L_x_4143) ;  /* 0xfffffff400fc7947 */ /* 0x000fea000383ffff */
.L_x_4144:
        /* <DEDUP_REMOVED lines=13> */
.L_x_7404:


//--------------------- .text._ZN7cutlass13device_kernelIN5flash11enable_sm90INS1_16FlashAttnBwdSm90INS1_25CollectiveMainloopBwdSm90ILi2ELi2ELi2EN4cute5tupleIJNS5_1CILi1EEES8_S8_EEENS6_IJNS7_ILi128EEESA_NS7_ILi64EEEEEENS_6half_tEfNS_4arch4Sm90ELb0ELb0ELb0ELb1ELb0ELb1ELb0ELb0ELi2ELi1ELi2ELi2ELb0EEENS1_21CollectiveEpilogueBwdISC_SD_SF_Li256ELb1ELb0ELi1EEENS1_19SingleTileSchedulerILb1ELb0ELb0ELi128EEEEEEEEEvNT_6ParamsE --------------------------
	.section	.text._ZN7cutlass13device_kernelIN5flash11enable_sm90INS1_16FlashAttnBwdSm90INS1_25CollectiveMainloopBwdSm90ILi2ELi2ELi2EN4cute5tupleIJNS5_1CILi1EEES8_S8_EEENS6_IJNS7_ILi128EEESA_NS7_ILi64EEEEEENS_6half_tEfNS_4arch4Sm90ELb0ELb0ELb0ELb1ELb0ELb1ELb0ELb0ELi2ELi1ELi2ELi2ELb0EEENS1_21CollectiveEpilogueBwdISC_SD_SF_Li256ELb1ELb0ELi1EEENS1_19SingleTileSchedulerILb1ELb0ELb0ELi128EEEEEEEEEvNT_6ParamsE,"ax",@progbits
	.align	128
.text._ZN7cutlass13device_kernelIN5flash11enable_sm90INS1_16FlashAttnBwdSm90INS1_25CollectiveMainloopBwdSm90ILi2ELi2ELi2EN4cute5tupleIJNS5_1CILi1EEES8_S8_EEENS6_IJNS7_ILi128EEESA_NS7_ILi64EEEEEENS_6half_tEfNS_4arch4Sm90ELb0ELb0ELb0ELb1ELb0ELb1ELb0ELb0ELi2ELi1ELi2ELi2ELb0EEENS1_21CollectiveEpilogueBwdISC_SD_SF_Li256ELb1ELb0ELi1EEENS1_19SingleTileSchedulerILb1ELb0ELb0ELi128EEEEEEEEEvNT_6ParamsE:
        .type           _ZN7cutlass13device_kernelIN5flash11enable_sm90INS1_16FlashAttnBwdSm90INS1_25CollectiveMainloopBwdSm90ILi2ELi2ELi2EN4cute5tupleIJNS5_1CILi1EEES8_S8_EEENS6_IJNS7_ILi128EEESA_NS7_ILi64EEEEEENS_6half_tEfNS_4arch4Sm90ELb0ELb0ELb0ELb1ELb0ELb1ELb0ELb0ELi2ELi1ELi2ELi2ELb0EEENS1_21CollectiveEpilogueBwdISC_SD_SF_Li256ELb1ELb0ELi1EEENS1_19SingleTileSchedulerILb1ELb0ELb0ELi128EEEEEEEEEvNT_6ParamsE,@function
        .size           _ZN7cutlass13device_kernelIN5flash11enable_sm90INS1_16FlashAttnBwdSm90INS1_25CollectiveMainloopBwdSm90ILi2ELi2ELi2EN4cute5tupleIJNS5_1CILi1EEES8_S8_EEENS6_IJNS7_ILi128EEESA_NS7_ILi64EEEEEENS_6half_tEfNS_4arch4Sm90ELb0ELb0ELb0ELb1ELb0ELb1ELb0ELb0ELi2ELi1ELi2ELi2ELb0EEENS1_21CollectiveEpilogueBwdISC_SD_SF_Li256ELb1ELb0ELi1EEENS1_19SingleTileSchedulerILb1ELb0ELb0ELi128EEEEEEEEEvNT_6ParamsE,(.L_x_7405 - _ZN7cutlass13device_kernelIN5flash11enable_sm90INS1_16FlashAttnBwdSm90INS1_25CollectiveMainloopBwdSm90ILi2ELi2ELi2EN4cute5tupleIJNS5_1CILi1EEES8_S8_EEENS6_IJNS7_ILi128EEESA_NS7_ILi64EEEEEENS_6half_tEfNS_4arch4Sm90ELb0ELb0ELb0ELb1ELb0ELb1ELb0ELb0ELi2ELi1ELi2ELi2ELb0EEENS1_21CollectiveEpilogueBwdISC_SD_SF_Li256ELb1ELb0ELi1EEENS1_19SingleTileSchedulerILb1ELb0ELb0ELi128EEEEEEEEEvNT_6ParamsE)
        .other          _ZN7cutlass13device_kernelIN5flash11enable_sm90INS1_16FlashAttnBwdSm90INS1_25CollectiveMainloopBwdSm90ILi2ELi2ELi2EN4cute5tupleIJNS5_1CILi1EEES8_S8_EEENS6_IJNS7_ILi128EEESA_NS7_ILi64EEEEEENS_6half_tEfNS_4arch4Sm90ELb0ELb0ELb0ELb1ELb0ELb1ELb0ELb0ELi2ELi1ELi2ELi2ELb0EEENS1_21CollectiveEpilogueBwdISC_SD_SF_Li256ELb1ELb0ELi1EEENS1_19SingleTileSchedulerILb1ELb0ELb0ELi128EEEEEEEEEvNT_6ParamsE,@"STO_CUDA_ENTRY STV_DEFAULT"
_ZN7cutlass13device_kernelIN5flash11enable_sm90INS1_16FlashAttnBwdSm90INS1_25CollectiveMainloopBwdSm90ILi2ELi2ELi2EN4cute5tupleIJNS5_1CILi1EEES8_S8_EEENS6_IJNS7_ILi128EEESA_NS7_ILi64EEEEEENS_6half_tEfNS_4arch4Sm90ELb0ELb0ELb0ELb1ELb0ELb1ELb0ELb0ELi2ELi1ELi2ELi2ELb0EEENS1_21CollectiveEpilogueBwdISC_SD_SF_Li256ELb1ELb0ELi1EEENS1_19SingleTileSchedulerILb1ELb0ELb0ELi128EEEEEEEEEvNT_6ParamsE:
        /* <DEDUP_REMOVED lines=23> */
.L_x_4146:
[----:B------:R-:W-:Y:S05]  /*0170*/  BSYNC B0 ;  /* 0x0000000000007941 */ /* 0x000fea0003800000 */
.L_x_4145:
        /* <DEDUP_REMOVED lines=34> */
.L_x_4147:
        /* <DEDUP_REMOVED lines=22> */
.L_x_4148:
        /* <DEDUP_REMOVED lines=9> */
.L_x_4151:
        /* <DEDUP_REMOVED lines=20> */
.L_x_4152:
        /* <DEDUP_REMOVED lines=10> */
.L_x_4154:
[----:B------:R-:W2:Y:S02]  /*0770*/  LDC R0, c[0x0][0x8bc] ;  /* 0x00022f00ff007b82 */ /* 0x000ea40000000800 */
.L_x_4153:
        /* <DEDUP_REMOVED lines=19> */
.L_x_4156:
        /* <DEDUP_REMOVED lines=9> */
[----:B--2---:R-:W-:-:S07]  /*0940*/  IMAD.IADD R19, R0, 0x1, -R19 ;  /* 0x0000000100137824 */ /* 0x004fce00078e0a13 */
.L_x_4157:
        /* <DEDUP_REMOVED lines=8> */
.L_x_4158:
        /* <DEDUP_REMOVED lines=9> */
.L_x_4159:
        /* <DEDUP_REMOVED lines=36> */
[----:B------:R-:W-:-:S03]  /*0ca0*/  ULDC UR36, c[0x0][0x744] ;  /* 0x0001d10000247ab9 */ /* 0x000fc60000000800 */
        /* <DEDUP_REMOVED lines=18> */
.L_x_4162:
        /* <DEDUP_REMOVED lines=15> */
.L_x_4161:
[----:B-1----:R-:W1:Y:S01]  /*0ec0*/  S2R R3, SR_CgaCtaId ;  /* 0x0000000000037919 */ /* 0x002e620000008800 */
        /* <DEDUP_REMOVED lines=21> */
.L_x_4164:
        /* <DEDUP_REMOVED lines=15> */
.L_x_4163:
[----:B------:R-:W-:Y:S01]  /*1110*/  SHF.R.S32.HI R3, RZ, 0x1f, R16 ;  /* 0x0000001fff037819 */ /* 0x000fe20000011410 */
[----:B------:R-:W-:-:S03]  /*1120*/  UMOV UR4, 0xffffffff ;  /* 0xffffffff00047882 */ /* 0x000fc60000000000 */
[----:B------:R-:W-:-:S04]  /*1130*/  LEA.HI R0, R3, R16, RZ, 0x7 ;  /* 0x0000001003007211 */ /* 0x000fc800078f38ff */
[----:B------:R-:W-:Y:S01]  /*1140*/  SHF.R.S32.HI R13, RZ, 0x7, R0 ;  /* 0x00000007ff0d7819 */ /* 0x000fe20000011400 */
[----:B------:R-:W-:Y:S06]  /*1150*/  BRA.DIV UR4, `(.L_x_4165) ;  /* 0x0000008a04307947 */ /* 0x000fec000b800000 */
[----:B------:R1:W2:Y:S02]  /*1160*/  SHFL.IDX PT, R14, R13, RZ, 0x1f ;  /* 0x00001fff0d0e7589 */ /* 0x0002a400000e0000 */
.L_x_4268:
[----:B------:R-:W-:Y:S01]  /*1170*/  SHF.L.U32 R15, RZ, 0x1f, RZ ;  /* 0x0000001fff0f7819 */ /* 0x000fe200000006ff */
[----:B------:R-:W-:Y:S01]  /*1180*/  VIADD R19, R19, 0x7f ;  /* 0x0000007f13137836 */ /* 0x000fe20000000000 */
[----:B--2---:R-:W-:Y:S01]  /*1190*/  LEA.HI R2, R14, R14, RZ, 0x1 ;  /* 0x0000000e0e027211 */ /* 0x004fe200078f08ff */
[----:B------:R-:W-:Y:S01]  /*11a0*/  IMAD.IADD R18, R18, 0x1, -R17 ;  /* 0x0000000112127824 */ /* 0x000fe200078e0a11 */
[----:B------:R-:W2:Y:S01]  /*11b0*/  SYNCS.PHASECHK.TRANS64.TRYWAIT P0, [R226+URZ+0x30c00], R15 ;  /* 0x030c000fe20075a7 */ /* 0x000ea2000800017f */
[----:B------:R-:W-:Y:S02]  /*11c0*/  LOP3.LUT R5, R0, 0xffffff80, RZ, 0xc0, !PT ;  /* 0xffffff8000057812 */ /* 0x000fe400078ec0ff */
[----:B------:R-:W-:Y:S02]  /*11d0*/  LOP3.LUT R225, R2, 0xffffe, RZ, 0xc0, !PT ;  /* 0x000ffffe02e17812 */ /* 0x000fe400078ec0ff */
[CC--:B------:R-:W-:Y:S01]  /*11e0*/  LEA.HI R2, R3.reuse, R16.reuse, RZ, 0x5 ;  /* 0x0000001003027211 */ /* 0x0c0fe200078f28ff */
[----:B------:R-:W-:Y:S01]  /*11f0*/  IMAD.IADD R4, R16, 0x1, -R5 ;  /* 0x0000000110047824 */ /* 0x000fe200078e0a05 */
[----:B------:R-:W-:Y:S01]  /*1200*/  LEA.HI R0, R3, R16, RZ, 0x2 ;  /* 0x0000001003007211 */ /* 0x000fe200078f10ff */
[----:B------:R-:W-:Y:S01]  /*1210*/  IMAD.IADD R225, R14, 0x1, -R225 ;  /* 0x000000010ee17824 */ /* 0x000fe200078e0ae1 */
[----:B------:R-:W-:-:S02]  /*1220*/  LOP3.LUT R7, R2, 0xffffffe0, RZ, 0xc0, !PT ;  /* 0xffffffe002077812 */ /* 0x000fc400078ec0ff */
[----:B------:R-:W-:Y:S02]  /*1230*/  LOP3.LUT R9, R0, 0xfffffffc, RZ, 0xc0, !PT ;  /* 0xfffffffc00097812 */ /* 0x000fe400078ec0ff */
[CC--:B------:R-:W-:Y:S01]  /*1240*/  LEA.HI R6, R3.reuse, R16.reuse, RZ, 0x3 ;  /* 0x0000001003067211 */ /* 0x0c0fe200078f18ff */
[C---:B------:R-:W-:Y:S01]  /*1250*/  IMAD.IADD R7, R16.reuse, 0x1, -R7 ;  /* 0x0000000110077824 */ /* 0x040fe200078e0a07 */
[----:B------:R-:W-:Y:S01]  /*1260*/  LEA.HI R8, R3, R16, RZ, 0x4 ;  /* 0x0000001003087211 */ /* 0x000fe200078f20ff */
[C---:B------:R-:W-:Y:S01]  /*1270*/  IMAD.IADD R0, R16.reuse, 0x1, -R9 ;  /* 0x0000000110007824 */ /* 0x040fe200078e0a09 */
[----:B------:R-:W-:Y:S01]  /*1280*/  SHF.R.S32.HI R3, RZ, 0x5, R2 ;  /* 0x00000005ff037819 */ /* 0x000fe20000011402 */
[----:B------:R-:W-:Y:S01]  /*1290*/  IMAD.SHL.U32 R16, R16, 0x40, RZ ;  /* 0x0000004010107824 */ /* 0x000fe200078e00ff */
[----:B------:R-:W-:Y:S02]  /*12a0*/  SHF.R.S32.HI R2, RZ, 0x1f, R19 ;  /* 0x0000001fff027819 */ /* 0x000fe40000011413 */
[----:B------:R-:W-:Y:S01]  /*12b0*/  SHF.R.S32.HI R11, RZ, 0x4, R8 ;  /* 0x00000004ff0b7819 */ /* 0x000fe20000011408 */
[----:B------:R-:W-:Y:S01]  /*12c0*/  IMAD.SHL.U32 R5, R3, 0x10, RZ ;  /* 0x0000001003057824 */ /* 0x000fe200078e00ff */
[----:B------:R-:W-:-:S02]  /*12d0*/  LOP3.LUT R16, R16, 0x1c0, RZ, 0xc0, !PT ;  /* 0x000001c010107812 */ /* 0x000fc400078ec0ff */
[----:B------:R-:W-:Y:S02]  /*12e0*/  LEA.HI R235, R2, R19, RZ, 0x7 ;  /* 0x0000001302eb7211 */ /* 0x000fe400078f38ff */
[----:B------:R-:W-:Y:S02]  /*12f0*/  LEA.HI R8, R8, R11, RZ, 0x1 ;  /* 0x0000000b08087211 */ /* 0x000fe400078f08ff */
[----:B------:R-:W-:Y:S02]  /*1300*/  SHF.R.S32.HI R3, RZ, 0x1f, R4 ;  /* 0x0000001fff037819 */ /* 0x000fe40000011404 */
[----:B------:R-:W-:Y:S01]  /*1310*/  LOP3.LUT R5, R16, 0x30, R5, 0xf8, !PT ;  /* 0x0000003010057812 */ /* 0x000fe200078ef805 */
[----:B--2---:R-:W-:Y:S06]  /*1320*/  @P0 BRA `(.L_x_4166) ;  /* 0x0000000000080947 */ /* 0x004fec0003800000 */
[----:B------:R-:W2:Y:S02]  /*1330*/  SYNCS.PHASECHK.TRANS64.TRYWAIT P0, [R226+URZ+0x30c00], R15 ;  /* 0x030c000fe20075a7 */ /* 0x000ea4000800017f */
[----:B--2---:R-:W-:Y:S05]  /*1340*/  @!P0 BRA `(.L_x_4167) ;  /* 0x0000008400d08947 */ /* 0x004fea0003800000 */
.L_x_4166:
[----:B------:R-:W3:Y:S01]  /*1350*/  LDL.LU R19, [R1+0x10] ;  /* 0x0000100001137983 */ /* 0x000ee20000300800 */
[----:B------:R-:W-:Y:S01]  /*1360*/  LOP3.LUT R9, R5, 0x8, R6, 0xf8, !PT ;  /* 0x0000000805097812 */ /* 0x000fe200078ef806 */
[----:B------:R-:W-:Y:S01]  /*1370*/  IMAD R17, R13, 0x400, R4 ;  /* 0x000004000d117824 */ /* 0x000fe200078e0204 */
[----:B------:R-:W-:Y:S02]  /*1380*/  LEA.HI R5, R3, R4, RZ, 0x5 ;  /* 0x0000000403057211 */ /* 0x000fe400078f28ff */
[----:B------:R-:W-:Y:S02]  /*1390*/  CS2R R182, SRZ ;  /* 0x0000000000b67805 */ /* 0x000fe4000001ff00 */
[----:B------:R-:W-:Y:S02]  /*13a0*/  SHF.R.S32.HI R2, RZ, 0x1f, R7 ;  /* 0x0000001fff027819 */ /* 0x000fe40000011407 */
[----:B------:R-:W-:Y:S02]  /*13b0*/  CS2R R180, SRZ ;  /* 0x0000000000b47805 */ /* 0x000fe4000001ff00 */
[----:B------:R-:W-:-:S02]  /*13c0*/  SHF.R.S32.HI R5, RZ, 0x5, R5 ;  /* 0x00000005ff057819 */ /* 0x000fc40000011405 */
[----:B------:R-:W-:Y:S02]  /*13d0*/  CS2R R178, SRZ ;  /* 0x0000000000b27805 */ /* 0x000fe4000001ff00 */
[----:B------:R-:W-:Y:S02]  /*13e0*/  LOP3.LUT R8, R8, 0x7ffffe, RZ, 0xc0, !PT ;  /* 0x007ffffe08087812 */ /* 0x000fe400078ec0ff */
[----:B------:R-:W-:Y:S02]  /*13f0*/  CS2R R176, SRZ ;  /* 0x0000000000b07805 */ /* 0x000fe4000001ff00 */
[----:B------:R-:W-:Y:S01]  /*1400*/  LEA.HI R3, R3, R4, RZ, 0x2 ;  /* 0x0000000403037211 */ /* 0x000fe200078f10ff */
[----:B------:R-:W-:Y:S01]  /*1410*/  IMAD R18, R5, -0x10, R18 ;  /* 0xfffffff005127824 */ /* 0x000fe200078e0212 */
[CC--:B------:R-:W-:Y:S01]  /*1420*/  LEA.HI R6, R2.reuse, R7.reuse, RZ, 0x3 ;  /* 0x0000000702067211 */ /* 0x0c0fe200078f18ff */
[----:B------:R-:W-:Y:S01]  /*1430*/  IMAD.IADD R12, R11, 0x1, -R8 ;  /* 0x000000010b0c7824 */ /* 0x000fe200078e0a08 */
[----:B------:R-:W-:-:S02]  /*1440*/  LEA.HI R7, R2, R7, RZ, 0x2 ;  /* 0x0000000702077211 */ /* 0x000fc400078f10ff */
[----:B------:R-:W-:Y:S02]  /*1450*/  CS2R R174, SRZ ;  /* 0x0000000000ae7805 */ /* 0x000fe4000001ff00 */
[C---:B------:R-:W-:Y:S01]  /*1460*/  LEA.HI R2, R13.reuse, R13, RZ, 0x1 ;  /* 0x0000000d0d027211 */ /* 0x040fe200078f08ff */
[----:B------:R-:W-:Y:S01]  /*1470*/  IMAD R12, R13, 0x10, R12 ;  /* 0x000000100d0c7824 */ /* 0x000fe200078e020c */
[----:B------:R-:W-:Y:S02]  /*1480*/  LOP3.LUT R5, R3, 0x7ffffffc, RZ, 0xc0, !PT ;  /* 0x7ffffffc03057812 */ /* 0x000fe400078ec0ff */
[----:B------:R-:W-:Y:S02]  /*1490*/  CS2R R172, SRZ ;  /* 0x0000000000ac7805 */ /* 0x000fe4000001ff00 */
[----:B------:R-:W-:Y:S02]  /*14a0*/  SHF.R.S32.HI R8, RZ, 0x2, R3 ;  /* 0x00000002ff087819 */ /* 0x000fe40000011403 */
[----:B------:R-:W-:-:S02]  /*14b0*/  CS2R R170, SRZ ;  /* 0x0000000000aa7805 */ /* 0x000fc4000001ff00 */
[----:B------:R-:W-:Y:S02]  /*14c0*/  SHF.R.S32.HI R3, RZ, 0x1f, R3 ;  /* 0x0000001fff037819 */ /* 0x000fe40000011403 */
[----:B------:R-:W-:Y:S02]  /*14d0*/  CS2R R168, SRZ ;  /* 0x0000000000a87805 */ /* 0x000fe4000001ff00 */
[----:B------:R-:W-:Y:S01]  /*14e0*/  LOP3.LUT R10, R2, 0xfffffffe, RZ, 0xc0, !PT ;  /* 0xfffffffe020a7812 */ /* 0x000fe200078ec0ff */
[----:B------:R-:W-:Y:S01]  /*14f0*/  IMAD.IADD R2, R4, 0x1, -R5 ;  /* 0x0000000104027824 */ /* 0x000fe200078e0a05 */
[----:B------:R-:W-:Y:S02]  /*1500*/  LEA.HI R5, R3, R8, RZ, 0x3 ;  /* 0x0000000803057211 */ /* 0x000fe400078f18ff */
[----:B------:R-:W-:Y:S02]  /*1510*/  CS2R R166, SRZ ;  /* 0x0000000000a67805 */ /* 0x000fe4000001ff00 */
[----:B------:R-:W-:Y:S01]  /*1520*/  SHF.R.S32.HI R4, RZ, 0x3, R6 ;  /* 0x00000003ff047819 */ /* 0x000fe20000011406 */
[----:B------:R-:W-:Y:S01]  /*1530*/  IMAD.IADD R10, R13, 0x1, -R10 ;  /* 0x000000010d0a7824 */ /* 0x000fe200078e0a0a */
[----:B------:R-:W-:-:S02]  /*1540*/  SHF.R.S32.HI R3, RZ, 0x1f, R6 ;  /* 0x0000001fff037819 */ /* 0x000fc40000011406 */
[----:B------:R-:W-:Y:S02]  /*1550*/  CS2R R164, SRZ ;  /* 0x0000000000a47805 */ /* 0x000fe4000001ff00 */
[----:B------:R-:W-:Y:S02]  /*1560*/  SHF.R.U32.HI R16, RZ, 0x3, R16 ;  /* 0x00000003ff107819 */ /* 0x000fe40000011610 */
[----:B------:R-:W-:Y:S02]  /*1570*/  CS2R R162, SRZ ;  /* 0x0000000000a27805 */ /* 0x000fe4000001ff00 */
[----:B------:R-:W-:Y:S02]  /*1580*/  LOP3.LUT R5, R5, 0xfffffff8, RZ, 0xc0, !PT ;  /* 0xfffffff805057812 */ /* 0x000fe400078ec0ff */
[----:B------:R-:W-:Y:S02]  /*1590*/  CS2R R160, SRZ ;  /* 0x0000000000a07805 */ /* 0x000fe4000001ff00 */
[----:B------:R-:W-:-:S02]  /*15a0*/  SHF.R.S32.HI R6, RZ, 0x2, R7 ;  /* 0x00000002ff067819 */ /* 0x000fc40000011407 */
[----:B------:R-:W-:Y:S02]  /*15b0*/  CS2R R158, SRZ ;  /* 0x00000000009e7805 */ /* 0x000fe4000001ff00 */
[----:B------:R-:W-:Y:S02]  /*15c0*/  LOP3.LUT R9, R9, R16, RZ, 0x3c, !PT ;  /* 0x0000001009097212 */ /* 0x000fe400078e3cff */
[----:B------:R-:W-:Y:S02]  /*15d0*/  CS2R R156, SRZ ;  /* 0x00000000009c7805 */ /* 0x000fe4000001ff00 */
[----:B------:R-:W-:Y:S01]  /*15e0*/  LEA.HI R3, R3, R4, RZ, 0x4 ;  /* 0x0000000403037211 */ /* 0x000fe200078f20ff */
[----:B------:R-:W-:Y:S01]  /*15f0*/  VIADD R14, R6, 0x18 ;  /* 0x00000018060e7836 */ /* 0x000fe20000000000 */
[----:B------:R-:W-:Y:S01]  /*1600*/  IADD3 R11, R18, R5, -R8 ;  /* 0x00000005120b7210 */ /* 0x000fe20007ffe808 */
[----:B------:R-:W-:Y:S01]  /*1610*/  VIADD R8, R6, 0x8 ;  /* 0x0000000806087836 */ /* 0x000fe20000000000 */
[----:B------:R-:W-:Y:S01]  /*1620*/  LOP3.LUT R5, R3, 0x1ffffff0, RZ, 0xc0, !PT ;  /* 0x1ffffff003057812 */ /* 0x000fe200078ec0ff */
[----:B------:R-:W-:Y:S01]  /*1630*/  IMAD.U32 R236, R12, 0x200, R9 ;  /* 0x000002000cec7824 */ /* 0x000fe200078e0009 */
[----:B------:R-:W-:Y:S01]  /*1640*/  LEA.HI R7, R7, R6, RZ, 0x1 ;  /* 0x0000000607077211 */ /* 0x000fe200078f08ff */
[----:B------:R-:W-:Y:S01]  /*1650*/  IMAD R3, R10, -0x40, R11 ;  /* 0xffffffc00a037824 */ /* 0x000fe200078e020b */
[----:B------:R-:W-:Y:S01]  /*1660*/  LEA.HI R9, R8, R8, RZ, 0x1 ;  /* 0x0000000808097211 */ /* 0x000fe200078f08ff */
[----:B------:R-:W-:Y:S01]  /*1670*/  VIADD R10, R6, 0x10 ;  /* 0x00000010060a7836 */ /* 0x000fe20000000000 */
[----:B------:R-:W-:Y:S01]  /*1680*/  LOP3.LUT R7, R7, 0xfffffffe, RZ, 0xc0, !PT ;  /* 0xfffffffe07077812 */ /* 0x000fe200078ec0ff */
[----:B------:R-:W-:Y:S01]  /*1690*/  IMAD.IADD R4, R4, 0x1, -R5 ;  /* 0x0000000104047824 */ /* 0x000fe200078e0a05 */
[----:B------:R-:W-:-:S02]  /*16a0*/  LOP3.LUT R5, R9, 0xfffffffe, RZ, 0xc0, !PT ;  /* 0xfffffffe09057812 */ /* 0x000fc400078ec0ff */
[----:B------:R-:W-:Y:S02]  /*16b0*/  CS2R R154, SRZ ;  /* 0x00000000009a7805 */ /* 0x000fe4000001ff00 */
[----:B------:R-:W-:Y:S01]  /*16c0*/  LEA.HI R11, R10, R10, RZ, 0x1 ;  /* 0x0000000a0a0b7211 */ /* 0x000fe200078f08ff */
[----:B------:R-:W-:Y:S01]  /*16d0*/  IMAD.IADD R7, R6, 0x1, -R7 ;  /* 0x0000000106077824 */ /* 0x000fe200078e0a07 */
[----:B------:R-:W-:Y:S01]  /*16e0*/  SHF.R.S32.HI R6, RZ, 0x1f, R9 ;  /* 0x0000001fff067819 */ /* 0x000fe20000011409 */
[----:B------:R-:W-:Y:S01]  /*16f0*/  IMAD.IADD R8, R8, 0x1, -R5 ;  /* 0x0000000108087824 */ /* 0x000fe200078e0a05 */
[----:B------:R-:W-:Y:S02]  /*1700*/  SHF.R.S32.HI R5, RZ, 0x1, R9 ;  /* 0x00000001ff057819 */ /* 0x000fe40000011409 */
[----:B------:R-:W-:Y:S02]  /*1710*/  CS2R R152, SRZ ;  /* 0x0000000000987805 */ /* 0x000fe4000001ff00 */
[----:B------:R-:W-:-:S02]  /*1720*/  SHF.R.S32.HI R9, RZ, 0x1, R11 ;  /* 0x00000001ff097819 */ /* 0x000fc4000001140b */
[----:B------:R-:W-:Y:S02]  /*1730*/  CS2R R214, SRZ ;  /* 0x0000000000d67805 */ /* 0x000fe4000001ff00 */
[----:B------:R-:W-:Y:S02]  /*1740*/  SHF.R.S32.HI R12, RZ, 0x1f, R11 ;  /* 0x0000001fff0c7819 */ /* 0x000fe4000001140b */
[----:B------:R-:W-:Y:S02]  /*1750*/  CS2R R212, SRZ ;  /* 0x0000000000d47805 */ /* 0x000fe4000001ff00 */
[----:B--2---:R-:W-:Y:S02]  /*1760*/  LEA.HI R15, R14, R14, RZ, 0x1 ;  /* 0x0000000e0e0f7211 */ /* 0x004fe400078f08ff */
[----:B------:R-:W-:Y:S02]  /*1770*/  CS2R R210, SRZ ;  /* 0x0000000000d27805 */ /* 0x000fe4000001ff00 */
[----:B------:R-:W-:-:S02]  /*1780*/  LEA.HI R6, R6, R5, RZ, 0x4 ;  /* 0x0000000506067211 */ /* 0x000fc400078f20ff */
[----:B------:R-:W-:Y:S02]  /*1790*/  CS2R R208, SRZ ;  /* 0x0000000000d07805 */ /* 0x000fe4000001ff00 */
[----:B------:R-:W-:Y:S02]  /*17a0*/  LEA.HI R12, R12, R9, RZ, 0x4 ;  /* 0x000000090c0c7211 */ /* 0x000fe400078f20ff */
[----:B------:R-:W-:Y:S02]  /*17b0*/  CS2R R206, SRZ ;  /* 0x0000000000ce7805 */ /* 0x000fe4000001ff00 */
[----:B-1----:R-:W-:Y:S02]  /*17c0*/  LOP3.LUT R13, R11, 0xfffffffe, RZ, 0xc0, !PT ;  /* 0xfffffffe0b0d7812 */ /* 0x002fe400078ec0ff */
[----:B------:R-:W-:Y:S02]  /*17d0*/  CS2R R204, SRZ ;  /* 0x0000000000cc7805 */ /* 0x000fe4000001ff00 */
[----:B------:R-:W-:-:S02]  /*17e0*/  SHF.R.S32.HI R11, RZ, 0x1, R15 ;  /* 0x00000001ff0b7819 */ /* 0x000fc4000001140f */
[----:B------:R-:W-:Y:S02]  /*17f0*/  CS2R R202, SRZ ;  /* 0x0000000000ca7805 */ /* 0x000fe4000001ff00 */
[----:B------:R-:W-:Y:S01]  /*1800*/  SHF.R.S32.HI R16, RZ, 0x1f, R15 ;  /* 0x0000001fff107819 */ /* 0x000fe2000001140f */
[----:B------:R-:W-:Y:S01]  /*1810*/  IMAD.IADD R13, R10, 0x1, -R13 ;  /* 0x000000010a0d7824 */ /* 0x000fe200078e0a0d */
[----:B------:R-:W-:Y:S02]  /*1820*/  LOP3.LUT R6, R6, 0x1ffffff0, RZ, 0xc0, !PT ;  /* 0x1ffffff006067812 */ /* 0x000fe400078ec0ff */
[----:B------:R-:W-:Y:S02]  /*1830*/  CS2R R200, SRZ ;  /* 0x0000000000c87805 */ /* 0x000fe4000001ff00 */
[----:B------:R-:W-:Y:S02]  /*1840*/  LOP3.LUT R12, R12, 0x1ffffff0, RZ, 0xc0, !PT ;  /* 0x1ffffff00c0c7812 */ /* 0x000fe400078ec0ff */
[----:B------:R-:W-:-:S02]  /*1850*/  CS2R R198, SRZ ;  /* 0x0000000000c67805 */ /* 0x000fc4000001ff00 */
[----:B------:R-:W-:Y:S01]  /*1860*/  LEA.HI R16, R16, R11, RZ, 0x4 ;  /* 0x0000000b10107211 */ /* 0x000fe200078f20ff */
[----:B------:R-:W-:Y:S01]  /*1870*/  IMAD.IADD R5, R5, 0x1, -R6 ;  /* 0x0000000105057824 */ /* 0x000fe200078e0a06 */
[----:B------:R-:W-:Y:S01]  /*1880*/  LOP3.LUT R15, R15, 0xfffffffe, RZ, 0xc0, !PT ;  /* 0xfffffffe0f0f7812 */ /* 0x000fe200078ec0ff */
[----:B------:R-:W-:Y:S01]  /*1890*/  IMAD.IADD R12, R9, 0x1, -R12 ;  /* 0x00000001090c7824 */ /* 0x000fe200078e0a0c */
[----:B------:R-:W-:Y:S01]  /*18a0*/  LOP3.LUT R16, R16, 0x1ffffff0, RZ, 0xc0, !PT ;  /* 0x1ffffff010107812 */ /* 0x000fe200078ec0ff */
[----:B------:R-:W-:Y:S01]  /*18b0*/  IMAD R6, R4, 0x8, R7 ;  /* 0x0000000804067824 */ /* 0x000fe200078e0207 */
[----:B------:R-:W-:Y:S01]  /*18c0*/  CS2R R196, SRZ ;  /* 0x0000000000c47805 */ /* 0x000fe2000001ff00 */
[----:B------:R-:W-:Y:S01]  /*18d0*/  IMAD R4, R5, 0x8, R8 ;  /* 0x0000000805047824 */ /* 0x000fe200078e0208 */
[----:B------:R-:W-:Y:S01]  /*18e0*/  CS2R R194, SRZ ;  /* 0x0000000000c27805 */ /* 0x000fe2000001ff00 */
[----:B------:R-:W-:Y:S01]  /*18f0*/  IMAD R5, R12, 0x8, R13 ;  /* 0x000000080c057824 */ /* 0x000fe200078e020d */
[----:B------:R1:W-:Y:S01]  /*1900*/  STL [R1+0x8], R6 ;  /* 0x0000080601007387 */ /* 0x0003e20000100800 */
[----:B------:R-:W-:Y:S01]  /*1910*/  IMAD.IADD R15, R14, 0x1, -R15 ;  /* 0x000000010e0f7824 */ /* 0x000fe200078e0a0f */
[----:B------:R-:W-:Y:S01]  /*1920*/  CS2R R192, SRZ ;  /* 0x0000000000c07805 */ /* 0x000fe2000001ff00 */
[----:B------:R-:W-:Y:S01]  /*1930*/  IMAD.IADD R16, R11, 0x1, -R16 ;  /* 0x000000010b107824 */ /* 0x000fe200078e0a10 */
[----:B------:R-:W-:Y:S01]  /*1940*/  STL [R1+0x4], R4 ;  /* 0x0000040401007387 */ /* 0x000fe20000100800 */
[----:B------:R-:W-:Y:S01]  /*1950*/  IMAD.SHL.U32 R9, R17, 0x4, RZ ;  /* 0x0000000411097824 */ /* 0x000fe200078e00ff */
[----:B------:R-:W-:Y:S01]  /*1960*/  CS2R R190, SRZ ;  /* 0x0000000000be7805 */ /* 0x000fe2000001ff00 */
[----:B------:R-:W-:Y:S01]  /*1970*/  IMAD R237, R16, 0x8, R15 ;  /* 0x0000000810ed7824 */ /* 0x000fe200078e020f */
[----:B------:R2:W-:Y:S01]  /*1980*/  STL [R1], R5 ;  /* 0x0000000501007387 */ /* 0x0005e20000100800 */
[----:B------:R-:W-:-:S02]  /*1990*/  CS2R R188, SRZ ;  /* 0x0000000000bc7805 */ /* 0x000fc4000001ff00 */
[----:B-1----:R-:W-:Y:S02]  /*19a0*/  CS2R R6, SRZ ;  /* 0x0000000000067805 */ /* 0x002fe4000001ff00 */
[----:B------:R-:W-:Y:S02]  /*19b0*/  CS2R R186, SRZ ;  /* 0x0000000000ba7805 */ /* 0x000fe4000001ff00 */
[----:B------:R-:W-:Y:S02]  /*19c0*/  CS2R R184, SRZ ;  /* 0x0000000000b87805 */ /* 0x000fe4000001ff00 */
[----:B------:R-:W-:Y:S01]  /*19d0*/  SHF.R.S32.HI R235, RZ, 0x7, R235 ;  /* 0x00000007ffeb7819 */ /* 0x000fe200000114eb */
[----:B------:R-:W-:Y:S02]  /*19e0*/  IMAD R8, R9, 0x4, R226 ;  /* 0x0000000409087824 */ /* 0x000fe400078e02e2 */
[----:B--2---:R-:W-:Y:S01]  /*19f0*/  IMAD.MOV.U32 R5, RZ, RZ, RZ ;  /* 0x000000ffff057224 */ /* 0x004fe200078e00ff */
[----:B---3--:R-:W-:-:S07]  /*1a00*/  LOP3.LUT R4, R19, 0x1, RZ, 0xfc, !PT ;  /* 0x0000000113047812 */ /* 0x008fce00078efcff */
.L_x_4178:
[----:B------:R-:W-:-:S13]  /*1a10*/  ISETP.NE.AND P0, PT, R4, 0x3, PT ;  /* 0x000000030400780c */ /* 0x000fda0003f05270 */
[----:B-1----:R-:W-:Y:S05]  /*1a20*/  @!P0 BRA `(.L_x_4168) ;  /* 0x0000000000048947 */ /* 0x002fea0003800000 */
[----:B------:R-:W-:Y:S01]  /*1a30*/  BPT.TRAP 0x1 ;  /* 0x000000040000795c */ /* 0x000fe20000300000 */
.L_x_4168:
[----:B------:R-:W-:Y:S01]  /*1a40*/  IMAD R9, R7, 0x8, R226 ;  /* 0x0000000807097824 */ /* 0x000fe200078e02e2 */
[----:B------:R-:W-:-:S04]  /*1a50*/  SHF.L.U32 R12, R6, 0x1f, RZ ;  /* 0x0000001f060c7819 */ /* 0x000fc800000006ff */
[----:B------:R1:W2:Y:S01]  /*1a60*/  SYNCS.PHASECHK.TRANS64.TRYWAIT P1, [R9+URZ+0x30c10], R12 ;  /* 0x030c100c090075a7 */ /* 0x0002a2000802017f */
[----:B------:R-:W-:Y:S05]  /*1a70*/  @!P0 BRA `(.L_x_4169) ;  /* 0x0000000000048947 */ /* 0x000fea0003800000 */
[----:B------:R-:W-:Y:S01]  /*1a80*/  BPT.TRAP 0x1 ;  /* 0x000000040000795c */ /* 0x000fe20000300000 */
.L_x_4169:
[----:B------:R-:W-:-:S05]  /*1a90*/  VIADD R10, R226, 0x10000 ;  /* 0x00010000e20a7836 */ /* 0x000fca0000000000 */
[----:B------:R-:W-:-:S04]  /*1aa0*/  SHF.R.U32.HI R10, RZ, 0x4, R10 ;  /* 0x00000004ff0a7819 */ /* 0x000fc8000001160a */
[----:B------:R-:W-:Y:S01]  /*1ab0*/  LOP3.LUT R10, R10, 0x3fff, RZ, 0xc0, !PT ;  /* 0x00003fff0a0a7812 */ /* 0x000fe200078ec0ff */
[----:B--2---:R-:W-:Y:S06]  /*1ac0*/  @P1 BRA `(.L_x_4170) ;  /* 0x0000000000081947 */ /* 0x004fec0003800000 */
[----:B------:R-:W2:Y:S02]  /*1ad0*/  SYNCS.PHASECHK.TRANS64.TRYWAIT P1, [R9+URZ+0x30c10], R12 ;  /* 0x030c100c090075a7 */ /* 0x000ea4000802017f */
[----:B--2---:R-:W-:Y:S05]  /*1ae0*/  @!P1 BRA `(.L_x_4171) ;  /* 0x0000007c00fc9947 */ /* 0x004fea0003800000 */
.L_x_4170:
        /* <DEDUP_REMOVED lines=18> */
[----:B------:R-:W-:Y:S01]  /*1c10*/  IMAD R216, R17, 0x4, R226 ;  /* 0x0000000411d87824 */ /* 0x000fe200078e02e2 */
        /* <DEDUP_REMOVED lines=15> */
[C---:B------:R-:W-:Y:S02]  /*1d10*/  IMAD R11, R2.reuse, 0x2, R11 ;  /* 0x00000002020b7824 */ /* 0x040fe400078e020b */
[----:B----4-:R-:W-:Y:S02]  /*1d20*/  IMAD R13, R7, 0x80, R13 ;  /* 0x00000080070d7824 */ /* 0x010fe400078e020d */
        /* <DEDUP_REMOVED lines=15> */
[--C-:B------:R-:W-:Y:S02]  /*1e20*/  IMAD R219, R15, 0x4, R220.reuse ;  /* 0x000000040fdb7824 */ /* 0x100fe400078e02dc */
        /* <DEDUP_REMOVED lines=11> */
.L_x_4172:
[----:B------:R1:W1:Y:S01]  /*1ee0*/  SYNCS.PHASECHK.TRANS64.TRYWAIT P1, [R9+URZ+0x30c30], R12 ;  /* 0x030c300c090075a7 */ /* 0x000262000802017f */
[----:B------:R-:W-:Y:S05]  /*1ef0*/  @!P0 BRA `(.L_x_4173) ;  /* 0x0000000000048947 */ /* 0x000fea0003800000 */
[----:B------:R-:W-:Y:S01]  /*1f00*/  BPT.TRAP 0x1 ;  /* 0x000000040000795c */ /* 0x000fe20000300000 */
.L_x_4173:
[----:B------:R-:W-:-:S05]  /*1f10*/  VIADD R11, R226, 0x18000 ;  /* 0x00018000e20b7836 */ /* 0x000fca0000000000 */
[----:B------:R-:W-:-:S04]  /*1f20*/  SHF.R.U32.HI R11, RZ, 0x4, R11 ;  /* 0x00000004ff0b7819 */ /* 0x000fc8000001160b */
[----:B------:R-:W-:-:S04]  /*1f30*/  LOP3.LUT R218, R11, 0x3fff, RZ, 0xc0, !PT ;  /* 0x00003fff0bda7812 */ /* 0x000fc800078ec0ff */
[----:B------:R-:W-:Y:S01]  /*1f40*/  LOP3.LUT R14, R218, 0x10000, RZ, 0xfc, !PT ;  /* 0x00010000da0e7812 */ /* 0x000fe200078efcff */
[----:B-1----:R-:W-:Y:S06]  /*1f50*/  @P1 BRA `(.L_x_4174) ;  /* 0x0000000000081947 */ /* 0x002fec0003800000 */
[----:B------:R-:W1:Y:S02]  /*1f60*/  SYNCS.PHASECHK.TRANS64.TRYWAIT P1, [R9+URZ+0x30c30], R12 ;  /* 0x030c300c090075a7 */ /* 0x000e64000802017f */
[----:B-1----:R-:W-:Y:S05]  /*1f70*/  @!P1 BRA `(.L_x_4175) ;  /* 0x0000007800ec9947 */ /* 0x002fea0003800000 */
.L_x_4174:
        /* <DEDUP_REMOVED lines=9> */
[C---:B------:R-:W-:Y:S01]  /*2010*/  VIADD R231, R0.reuse, 0x10 ;  /* 0x0000001000e77836 */ /* 0x040fe20000000000 */
[----:B---3--:R-:W1:Y:S01]  /*2020*/  SHFL.IDX PT, R15, R20, R232, 0x1f ;  /* 0x00001fe8140f7589 */ /* 0x008e6200000e0000 */
[C---:B------:R-:W-:Y:S01]  /*2030*/  ISETP.GT.AND P2, PT, R3.reuse, RZ, PT ;  /* 0x000000ff0300720c */ /* 0x040fe20003f44270 */
[----:B------:R-:W-:Y:S01]  /*2040*/  ULOP3.LUT UR9, UR9, 0x10000, URZ, 0xfc, !UPT ;  /* 0x0001000009097892 */ /* 0x000fe2000f8efc3f */
[----:B------:R-:W-:Y:S01]  /*2050*/  ISETP.GT.AND P1, PT, R3, 0x8, PT ;  /* 0x000000080300780c */ /* 0x000fe20003f24270 */
[----:B------:R-:W3:Y:S01]  /*2060*/  SHFL.IDX PT, R16, R20, R231, 0x1f ;  /* 0x00001fe714107589 */ /* 0x000ee200000e0000 */
[----:B------:R-:W-:Y:S01]  /*2070*/  FSEL R18, R93, -INF , P2 ;  /* 0xff8000005d127808 */ /* 0x000fe20001000000 */
[C---:B------:R-:W-:Y:S01]  /*2080*/  VIADD R233, R0.reuse, 0x8 ;  /* 0x0000000800e97836 */ /* 0x040fe20000000000 */
[----:B------:R-:W-:Y:S01]  /*2090*/  FSEL R22, R95, -INF , P1 ;  /* 0xff8000005f167808 */ /* 0x000fe20000800000 */
[----:B------:R-:W5:Y:S01]  /*20a0*/  SHFL.IDX PT, R11, R20, R0, 0x1f ;  /* 0x00001f00140b7589 */ /* 0x000f6200000e0000 */
[----:B------:R-:W-:Y:S01]  /*20b0*/  UMOV UR6, UR8 ;  /* 0x0000000800067c82 */ /* 0x000fe20008000000 */
[----:B------:R-:W-:Y:S01]  /*20c0*/  UMOV UR4, UR9 ;  /* 0x0000000900047c82 */ /* 0x000fe20008000000 */
[----:B------:R-:W-:Y:S01]  /*20d0*/  VIADD R228, R0, 0x1c ;  /* 0x0000001c00e47836 */ /* 0x000fe20000000000 */
[----:B------:R-:W-:Y:S01]  /*20e0*/  HGMMA.64x128x16.F32 R24, gdesc[UR4], RZ, !UPT, gsb0 ;  /* 0x01e00000041879f0 */ /* 0x000fe2000c0008ff */
[----:B------:R-:W-:Y:S01]  /*20f0*/  UIADD3 UR6, UR8, 0x2, URZ ;  /* 0x0000000208067890 */ /* 0x000fe2000fffe03f */
[----:B------:R-:W4:Y:S01]  /*2100*/  SHFL.IDX PT, R13, R20, R233, 0x1f ;  /* 0x00001fe9140d7589 */ /* 0x000f2200000e0000 */
[----:B------:R-:W-:Y:S01]  /*2110*/  UIADD3 UR4, UR9, 0x2, URZ ;  /* 0x0000000209047890 */ /* 0x000fe2000fffe03f */
[----:B------:R-:W-:Y:S01]  /*2120*/  FSEL R19, R96, -INF , P2 ;  /* 0xff80000060137808 */ /* 0x000fe20001000000 */
        /* <DEDUP_REMOVED lines=16> */
[--C-:B-----5:R-:W-:Y:S01]  /*2230*/  FFMA.FTZ R88, R88, UR36, -R11.reuse ;  /* 0x0000002458587c23 */ /* 0x120fe2000801080b */
[----:B------:R-:W-:Y:S01]  /*2240*/  FSEL R92, R92, -INF , P2 ;  /* 0xff8000005c5c7808 */ /* 0x000fe20001000000 */
[----:B------:R-:W-:Y:S01]  /*2250*/  FFMA.FTZ R11, R90, UR36, -R11 ;  /* 0x000000245a0b7c23 */ /* 0x000fe2000801080b */
[----:B------:R-:W-:Y:S01]  /*2260*/  SHFL.IDX PT, R18, R20, R230, 0x1f ;  /* 0x00001fe614127589 */ /* 0x000fe200000e0000 */
[----:B------:R5:W-:Y:S01]  /*2270*/  MUFU.EX2 R223, R88 ;  /* 0x0000005800df7308 */ /* 0x000be20000000800 */
[--C-:B----4-:R-:W-:Y:S01]  /*2280*/  FFMA.FTZ R14, R94, UR36, -R13.reuse ;  /* 0x000000245e0e7c23 */ /* 0x110fe2000801080d */
[----:B------:R-:W-:Y:S01]  /*2290*/  FFMA.FTZ R92, R92, UR36, -R13 ;  /* 0x000000245c5c7c23 */ /* 0x000fe2000801080d */
[----:B--2---:R-:W2:Y:S01]  /*22a0*/  SHFL.IDX PT, R23, R20, R228, 0x1f ;  /* 0x00001fe414177589 */ /* 0x004ea200000e0000 */
[----:B------:R-:W-:Y:S01]  /*22b0*/  FSEL R94, R103, -INF , P1 ;  /* 0xff800000675e7808 */ /* 0x000fe20000800000 */
[----:B------:R-:W-:Y:S01]  /*22c0*/  IMAD R218, R7, 0x400, R218 ;  /* 0x0000040007da7824 */ /* 0x000fe200078e02da */
[----:B------:R-:W-:Y:S01]  /*22d0*/  FSEL R100, R100, -INF , P2 ;  /* 0xff80000064647808 */ /* 0x000fe20001000000 */
[----:B------:R-:W4:Y:S01]  /*22e0*/  SHFL.IDX PT, R90, R227, R0, 0x1f ;  /* 0x00001f00e35a7589 */ /* 0x000f2200000e0000 */
[----:B------:R1:W-:Y:S01]  /*22f0*/  MUFU.EX2 R13, R92 ;  /* 0x0000005c000d7308 */ /* 0x0003e20000000800 */
[----:B-----5:R-:W-:-:S02]  /*2300*/  FSEL R88, R101, -INF , P2 ;  /* 0xff80000065587808 */ /* 0x020fc40001000000 */
[----:B------:R-:W-:Y:S01]  /*2310*/  FSEL R102, R102, -INF , P1 ;  /* 0xff80000066667808 */ /* 0x000fe20000800000 */
[----:B------:R-:W-:Y:S01]  /*2320*/  SHFL.IDX PT, R98, R227, R231, 0x1f ;  /* 0x00001fe7e3627589 */ /* 0x000fe200000e0000 */
[----:B------:R-:W-:Y:S02]  /*2330*/  FSEL R89, R89, -INF , P2 ;  /* 0xff80000059597808 */ /* 0x000fe40001000000 */
[----:B------:R-:W-:Y:S01]  /*2340*/  FSEL R91, R91, -INF , P1 ;  /* 0xff8000005b5b7808 */ /* 0x000fe20000800000 */
[----:B------:R5:W-:Y:S01]  /*2350*/  MUFU.EX2 R16, R22 ;  /* 0x0000001600107308 */ /* 0x000be20000000800 */
[----:B-1----:R-:W1:Y:S01]  /*2360*/  SHFL.IDX PT, R92, R227, R234, 0x1f ;  /* 0x00001feae35c7589 */ /* 0x002e6200000e0000 */
[--C-:B------:R-:W-:Y:S01]  /*2370*/  FFMA.FTZ R89, R89, UR36, -R12.reuse ;  /* 0x0000002459597c23 */ /* 0x100fe2000801080c */
[--C-:B---3--:R-:W-:Y:S01]  /*2380*/  FFMA.FTZ R100, R100, UR36, -R21.reuse ;  /* 0x0000002464647c23 */ /* 0x108fe20008010815 */
[----:B------:R-:W-:Y:S01]  /*2390*/  FSEL R97, R97, -INF , P2 ;  /* 0xff80000061617808 */ /* 0x000fe20001000000 */
[----:B------:R-:W-:Y:S01]  /*23a0*/  FFMA.FTZ R12, R91, UR36, -R12 ;  /* 0x000000245b0c7c23 */ /* 0x000fe2000801080c */
[----:B------:R-:W-:Y:S01]  /*23b0*/  FSEL R99, R99, -INF , P1 ;  /* 0xff80000063637808 */ /* 0x000fe20000800000 */
[----:B------:R-:W-:Y:S01]  /*23c0*/  SHFL.IDX PT, R96, R227, R232, 0x1f ;  /* 0x00001fe8e3607589 */ /* 0x000fe200000e0000 */
[----:B------:R3:W-:Y:S01]  /*23d0*/  MUFU.EX2 R224, R89 ;  /* 0x0000005900e07308 */ /* 0x0007e20000000800 */
[----:B-----5:R-:W-:Y:S01]  /*23e0*/  FFMA.FTZ R22, R102, UR36, -R21 ;  /* 0x0000002466167c23 */ /* 0x020fe20008010815 */
[----:B------:R-:W-:Y:S01]  /*23f0*/  FSEL R91, R106, -INF , P1 ;  /* 0xff8000006a5b7808 */ /* 0x000fe20000800000 */
[--C-:B--2---:R-:W-:Y:S01]  /*2400*/  FFMA.FTZ R95, R88, UR36, -R23.reuse ;  /* 0x00000024585f7c23 */ /* 0x104fe20008010817 */
[----:B------:R-:W-:Y:S01]  /*2410*/  FFMA.FTZ R88, R94, UR36, -R23 ;  /* 0x000000245e587c23 */ /* 0x000fe20008010817 */
[--C-:B------:R-:W-:Y:S01]  /*2420*/  FFMA.FTZ R97, R97, UR36, -R18.reuse ;  /* 0x0000002461617c23 */ /* 0x100fe20008010812 */
[----:B------:R-:W2:Y:S01]  /*2430*/  SHFL.IDX PT, R94, R227, R233, 0x1f ;  /* 0x00001fe9e35e7589 */ /* 0x000ea200000e0000 */
[----:B------:R-:W-:Y:S01]  /*2440*/  FFMA.FTZ R99, R99, UR36, -R18 ;  /* 0x0000002463637c23 */ /* 0x000fe20008010812 */
[----:B------:R5:W-:Y:S01]  /*2450*/  MUFU.EX2 R21, R100 ;  /* 0x0000006400157308 */ /* 0x000be20000000800 */
[----:B---3--:R-:W-:Y:S01]  /*2460*/  FSEL R89, R104, -INF , P2 ;  /* 0xff80000068597808 */ /* 0x008fe20001000000 */
[----:B------:R-:W-:Y:S01]  /*2470*/  SHFL.IDX PT, R101, R227, R229, 0x1f ;  /* 0x00001fe5e3657589 */ /* 0x000fe200000e0000 */
[----:B------:R-:W-:-:S02]  /*2480*/  FSEL R93, R108, -INF , P2 ;  /* 0xff8000006c5d7808 */ /* 0x000fc40001000000 */
[----:B------:R-:W-:Y:S01]  /*2490*/  FSEL R107, R107, -INF , P1 ;  /* 0xff8000006b6b7808 */ /* 0x000fe20000800000 */
[----:B------:R-:W-:Y:S01]  /*24a0*/  SHFL.IDX PT, R104, R227, R228, 0x1f ;  /* 0x00001fe4e3687589 */ /* 0x000fe200000e0000 */
[--C-:B----4-:R-:W-:Y:S01]  /*24b0*/  FFMA.FTZ R89, R89, UR36, -R90.reuse ;  /* 0x0000002459597c23 */ /* 0x110fe2000801085a */
[----:B------:R-:W-:Y:S01]  /*24c0*/  FFMA.FTZ R90, R91, UR36, -R90 ;  /* 0x000000245b5a7c23 */ /* 0x000fe2000801085a */
[----:B------:R3:W-:Y:S01]  /*24d0*/  MUFU.EX2 R18, R97 ;  /* 0x0000006100127308 */ /* 0x0007e20000000800 */
[----:B-----5:R-:W4:Y:S01]  /*24e0*/  SHFL.IDX PT, R100, R227, R230, 0x1f ;  /* 0x00001fe6e3647589 */ /* 0x020f2200000e0000 */
[----:B------:R-:W-:Y:S02]  /*24f0*/  FSEL R91, R105, -INF , P2 ;  /* 0xff800000695b7808 */ /* 0x000fe40001000000 */
[----:B------:R-:W-:Y:S01]  /*2500*/  FSEL R103, R114, -INF , P1 ;  /* 0xff80000072677808 */ /* 0x000fe20000800000 */
[----:B------:R-:W5:Y:S01]  /*2510*/  SHFL.IDX PT, R108, R222, R234, 0x1f ;  /* 0x00001feade6c7589 */ /* 0x000f6200000e0000 */
[----:B------:R-:W-:Y:S01]  /*2520*/  FSEL R115, R115, -INF , P1 ;  /* 0xff80000073737808 */ /* 0x000fe20000800000 */
[--C-:B-1----:R-:W-:Y:S01]  /*2530*/  FFMA.FTZ R91, R91, UR36, -R92.reuse ;  /* 0x000000245b5b7c23 */ /* 0x102fe2000801085c */
[----:B------:R1:W-:Y:S01]  /*2540*/  MUFU.EX2 R20, R99 ;  /* 0x0000006300147308 */ /* 0x0003e20000000800 */
[----:B---3--:R-:W-:Y:S01]  /*2550*/  FSEL R97, R110, -INF , P1 ;  /* 0xff8000006e617808 */ /* 0x008fe20000800000 */
[----:B------:R-:W-:Y:S01]  /*2560*/  FFMA.FTZ R92, R107, UR36, -R92 ;  /* 0x000000246b5c7c23 */ /* 0x000fe2000801085c */
[----:B------:R-:W-:Y:S01]  /*2570*/  FSEL R107, R121, -INF , P2 ;  /* 0xff800000796b7808 */ /* 0x000fe20001000000 */
[----:B------:R-:W-:Y:S01]  /*2580*/  SHFL.IDX PT, R114, R222, R231, 0x1f ;  /* 0x00001fe7de727589 */ /* 0x000fe200000e0000 */
[--C-:B--2---:R-:W-:Y:S01]  /*2590*/  FFMA.FTZ R93, R93, UR36, -R94.reuse ;  /* 0x000000245d5d7c23 */ /* 0x104fe2000801085e */
[----:B------:R-:W-:Y:S01]  /*25a0*/  FFMA.FTZ R94, R97, UR36, -R94 ;  /* 0x00000024615e7c23 */ /* 0x000fe2000801085e */
[----:B------:R-:W-:Y:S01]  /*25b0*/  FSEL R97, R112, -INF , P2 ;  /* 0xff80000070617808 */ /* 0x000fe20001000000 */
[----:B------:R-:W2:Y:S01]  /*25c0*/  SHFL.IDX PT, R121, R222, R228, 0x1f ;  /* 0x00001fe4de797589 */ /* 0x000ea200000e0000 */
[----:B-1----:R-:W-:Y:S01]  /*25d0*/  FSEL R99, R113, -INF , P2 ;  /* 0xff80000071637808 */ /* 0x002fe20001000000 */
[----:B------:R1:W-:Y:S01]  /*25e0*/  MUFU.EX2 R23, R95 ;  /* 0x0000005f00177308 */ /* 0x0003e20000000800 */
[----:B------:R-:W-:Y:S01]  /*25f0*/  FSEL R119, R119, -INF , P1 ;  /* 0xff80000077777808 */ /* 0x000fe20000800000 */
[--C-:B------:R-:W-:Y:S01]  /*2600*/  FFMA.FTZ R97, R97, UR36, -R98.reuse ;  /* 0x0000002461617c23 */ /* 0x100fe20008010862 */
[----:B------:R-:W-:Y:S01]  /*2610*/  FFMA.FTZ R98, R103, UR36, -R98 ;  /* 0x0000002467627c23 */ /* 0x000fe20008010862 */
[----:B------:R-:W-:Y:S01]  /*2620*/  FSEL R103, R117, -INF , P2 ;  /* 0xff80000075677808 */ /* 0x000fe20001000000 */
[----:B------:R-:W-:Y:S01]  /*2630*/  SHFL.IDX PT, R106, R222, R0, 0x1f ;  /* 0x00001f00de6a7589 */ /* 0x000fe200000e0000 */
[----:B------:R-:W-:Y:S01]  /*2640*/  FSEL R111, R111, -INF , P1 ;  /* 0xff8000006f6f7808 */ /* 0x000fe20000800000 */
[--C-:B----4-:R-:W-:Y:S01]  /*2650*/  FFMA.FTZ R99, R99, UR36, -R100.reuse ;  /* 0x0000002463637c23 */ /* 0x110fe20008010864 */
[----:B------:R-:W-:Y:S01]  /*2660*/  FFMA.FTZ R100, R115, UR36, -R100 ;  /* 0x0000002473647c23 */ /* 0x000fe20008010864 */
[----:B-1----:R-:W-:Y:S01]  /*2670*/  FSEL R95, R109, -INF , P2 ;  /* 0xff8000006d5f7808 */ /* 0x002fe20001000000 */
[----:B------:R-:W1:Y:S01]  /*2680*/  SHFL.IDX PT, R115, R222, R230, 0x1f ;  /* 0x00001fe6de737589 */ /* 0x000e6200000e0000 */
[--C-:B------:R-:W-:Y:S01]  /*2690*/  FFMA.FTZ R103, R103, UR36, -R104.reuse ;  /* 0x0000002467677c23 */ /* 0x100fe20008010868 */
[----:B------:R-:W-:Y:S01]  /*26a0*/  FFMA.FTZ R104, R119, UR36, -R104 ;  /* 0x0000002477687c23 */ /* 0x000fe20008010868 */
[----:B------:R-:W-:Y:S01]  /*26b0*/  FSEL R105, R120, -INF , P2 ;  /* 0xff80000078697808 */ /* 0x000fe20001000000 */
[----:B------:R-:W3:Y:S01]  /*26c0*/  SHFL.IDX PT, R119, R222, R229, 0x1f ;  /* 0x00001fe5de777589 */ /* 0x000ee200000e0000 */
[--C-:B------:R-:W-:Y:S01]  /*26d0*/  FFMA.FTZ R95, R95, UR36, -R96.reuse ;  /* 0x000000245f5f7c23 */ /* 0x100fe20008010860 */
[----:B------:R-:W-:Y:S01]  /*26e0*/  FFMA.FTZ R96, R111, UR36, -R96 ;  /* 0x000000246f607c23 */ /* 0x000fe20008010860 */
[----:B------:R-:W-:Y:S01]  /*26f0*/  FSEL R111, R122, -INF , P1 ;  /* 0xff8000007a6f7808 */ /* 0x000fe20000800000 */
[--C-:B-----5:R-:W-:Y:S01]  /*2700*/  FFMA.FTZ R107, R107, UR36, -R108.reuse ;  /* 0x000000246b6b7c23 */ /* 0x120fe2000801086c */
[----:B------:R-:W4:Y:S01]  /*2710*/  SHFL.IDX PT, R122, R216, R0, 0x1f ;  /* 0x00001f00d87a7589 */ /* 0x000f2200000e0000 */
[----:B------:R-:W-:Y:S01]  /*2720*/  FSEL R102, R116, -INF , P2 ;  /* 0xff80000074667808 */ /* 0x000fe20001000000 */
[----:B------:R-:W5:Y:S01]  /*2730*/  MUFU.EX2 R11, R11 ;  /* 0x0000000b000b7308 */ /* 0x000f620000000800 */
[----:B------:R-:W-:Y:S01]  /*2740*/  FSEL R120, R133, -INF , P2 ;  /* 0xff80000085787808 */ /* 0x000fe20001000000 */
[----:B------:R-:W-:Y:S01]  /*2750*/  SHFL.IDX PT, R112, R222, R232, 0x1f ;  /* 0x00001fe8de707589 */ /* 0x000fe200000e0000 */
[----:B------:R-:W-:Y:S01]  /*2760*/  FSEL R118, R118, -INF , P1 ;  /* 0xff80000076767808 */ /* 0x000fe20000800000 */
[----:B------:R-:W-:Y:S01]  /*2770*/  FFMA.FTZ R102, R102, UR36, -R101 ;  /* 0x0000002466667c23 */ /* 0x000fe20008010865 */
[----:B------:R-:W-:Y:S01]  /*2780*/  FSEL R123, R123, -INF , P1 ;  /* 0xff8000007b7b7808 */ /* 0x000fe20000800000 */
[----:B--2---:R-:W-:Y:S01]  /*2790*/  FFMA.FTZ R227, R120, UR36, -R121 ;  /* 0x0000002478e37c23 */ /* 0x004fe20008010879 */
[----:B------:R-:W-:Y:S01]  /*27a0*/  FSEL R113, R128, -INF , P2 ;  /* 0xff80000080717808 */ /* 0x000fe20001000000 */
[----:B------:R-:W-:Y:S01]  /*27b0*/  FFMA.FTZ R101, R118, UR36, -R101 ;  /* 0x0000002476657c23 */ /* 0x000fe20008010865 */
[----:B------:R-:W-:Y:S01]  /*27c0*/  FSEL R116, R129, -INF , P2 ;  /* 0xff80000081747808 */ /* 0x000fe20001000000 */
[----:B------:R-:W2:Y:S01]  /*27d0*/  SHFL.IDX PT, R120, R216, R229, 0x1f ;  /* 0x00001fe5d8787589 */ /* 0x000ea200000e0000 */
[----:B------:R-:W-:Y:S01]  /*27e0*/  FSEL R117, R130, -INF , P1 ;  /* 0xff80000082757808 */ /* 0x000fe20000800000 */
[----:B------:R-:W-:Y:S01]  /*27f0*/  FFMA.FTZ R108, R123, UR36, -R108 ;  /* 0x000000247b6c7c23 */ /* 0x000fe2000801086c */
[----:B------:R-:W-:Y:S01]  /*2800*/  FSEL R118, R131, -INF , P1 ;  /* 0xff80000083767808 */ /* 0x000fe20000800000 */
[----:B------:R-:W5:Y:S01]  /*2810*/  SHFL.IDX PT, R123, R216, R233, 0x1f ;  /* 0x00001fe9d87b7589 */ /* 0x000f6200000e0000 */
[--C-:B------:R-:W-:Y:S01]  /*2820*/  FFMA.FTZ R113, R113, UR36, -R114.reuse ;  /* 0x0000002471717c23 */ /* 0x100fe20008010872 */
[--C-:B-1----:R-:W-:Y:S01]  /*2830*/  FFMA.FTZ R116, R116, UR36, -R115.reuse ;  /* 0x0000002474747c23 */ /* 0x102fe20008010873 */
[----:B------:R-:W-:Y:S01]  /*2840*/  FFMA.FTZ R114, R117, UR36, -R114 ;  /* 0x0000002475727c23 */ /* 0x000fe20008010872 */
[----:B------:R-:W1:Y:S01]  /*2850*/  SHFL.IDX PT, R130, R216, R234, 0x1f ;  /* 0x00001fead8827589 */ /* 0x000e6200000e0000 */
[----:B------:R-:W-:Y:S01]  /*2860*/  FFMA.FTZ R115, R118, UR36, -R115 ;  /* 0x0000002476737c23 */ /* 0x000fe20008010873 */
[----:B------:R-:W-:Y:S01]  /*2870*/  FSEL R117, R132, -INF , P2 ;  /* 0xff80000084757808 */ /* 0x000fe20001000000 */
[--C-:B------:R-:W-:Y:S01]  /*2880*/  FFMA.FTZ R105, R105, UR36, -R106.reuse ;  /* 0x0000002469697c23 */ /* 0x100fe2000801086a */
[----:B------:R-:W-:Y:S01]  /*2890*/  FSEL R118, R134, -INF , P1 ;  /* 0xff80000086767808 */ /* 0x000fe20000800000 */
[----:B------:R-:W-:Y:S01]  /*28a0*/  FFMA.FTZ R106, R111, UR36, -R106 ;  /* 0x000000246f6a7c23 */ /* 0x000fe2000801086a */
[----:B------:R-:W-:Y:S01]  /*28b0*/  FSEL R111, R125, -INF , P2 ;  /* 0xff8000007d6f7808 */ /* 0x000fe20001000000 */
[--C-:B---3--:R-:W-:Y:S01]  /*28c0*/  FFMA.FTZ R117, R117, UR36, -R119.reuse ;  /* 0x0000002475757c23 */ /* 0x108fe20008010877 */
[----:B------:R-:W-:Y:S01]  /*28d0*/  FSEL R125, R136, -INF , P2 ;  /* 0xff800000887d7808 */ /* 0x000fe20001000000 */
[----:B------:R-:W-:Y:S01]  /*28e0*/  FFMA.FTZ R118, R118, UR36, -R119 ;  /* 0x0000002476767c23 */ /* 0x000fe20008010877 */
[----:B------:R-:W-:Y:S01]  /*28f0*/  FSEL R119, R138, -INF , P1 ;  /* 0xff8000008a777808 */ /* 0x000fe20000800000 */
[----:B------:R-:W-:-:S02]  /*2900*/  WARPGROUP.DEPBAR.LE gsb0, 0x0 ;  /* 0x00008000000079c5 */ /* 0x000fc40000010000 */
[----:B------:R-:W-:Y:S01]  /*2910*/  WARPGROUP.ARRIVE ;  /* 0x00000000000079c5 */ /* 0x000fe20000000000 */
[----:B------:R-:W-:Y:S01]  /*2920*/  FSEL R110, R124, -INF , P2 ;  /* 0xff8000007c6e7808 */ /* 0x000fe20001000000 */
[--C-:B----4-:R-:W-:Y:S01]  /*2930*/  FFMA.FTZ R125, R125, UR36, -R122.reuse ;  /* 0x000000247d7d7c23 */ /* 0x110fe2000801087a */
[----:B------:R-:W-:Y:S01]  /*2940*/  FSEL R124, R135, -INF , P1 ;  /* 0xff800000877c7808 */ /* 0x000fe20000800000 */
[----:B------:R-:W-:Y:S01]  /*2950*/  FFMA.FTZ R122, R119, UR36, -R122 ;  /* 0x00000024777a7c23 */ /* 0x000fe2000801087a */
[----:B------:R-:W-:Y:S01]  /*2960*/  FSEL R119, R148, -INF , P2 ;  /* 0xff80000094777808 */ /* 0x000fe20001000000 */
[----:B------:R-:W-:Y:S01]  /*2970*/  HGMMA.64x128x16.F32 R24, gdesc[UR4], R24, gsb0 ;  /* 0x01e00000041879f0 */ /* 0x000fe20008000818 */
[----:B------:R-:W-:Y:S01]  /*2980*/  UIADD3 UR6, UR8, 0x4, URZ ;  /* 0x0000000408067890 */ /* 0x000fe2000fffe03f */
[----:B------:R-:W-:Y:S01]  /*2990*/  FSEL R135, R150, -INF , P1 ;  /* 0xff80000096877808 */ /* 0x000fe20000800000 */
[----:B------:R-:W-:Y:S01]  /*29a0*/  UIADD3 UR4, UR9, 0x4, URZ ;  /* 0x0000000409047890 */ /* 0x000fe2000fffe03f */
[----:B------:R-:W-:Y:S01]  /*29b0*/  FSEL R127, R127, -INF , P1 ;  /* 0xff8000007f7f7808 */ /* 0x000fe20000800000 */
[----:B------:R-:W-:Y:S01]  /*29c0*/  UMOV UR7, 0x40000040 ;  /* 0x4000004000077882 */ /* 0x000fe20000000000 */
[----:B------:R-:W-:Y:S01]  /*29d0*/  UMOV UR5, 0x40000040 ;  /* 0x4000004000057882 */ /* 0x000fe20000000000 */
[----:B------:R-:W-:Y:S01]  /*29e0*/  FSEL R140, R140, -INF , P2 ;  /* 0xff8000008c8c7808 */ /* 0x000fe20001000000 */
[----:B------:R-:W-:Y:S01]  /*29f0*/  FFMA.FTZ R121, R124, UR36, -R121 ;  /* 0x000000247c797c23 */ /* 0x000fe20008010879 */
[----:B------:R-:W-:Y:S01]  /*2a00*/  FSEL R142, R142, -INF , P1 ;  /* 0xff8000008e8e7808 */ /* 0x000fe20000800000 */
[----:B--2---:R-:W-:Y:S01]  /*2a10*/  FFMA.FTZ R124, R119, UR36, -R120 ;  /* 0x00000024777c7c23 */ /* 0x004fe20008010878 */
[----:B------:R-:W-:Y:S01]  /*2a20*/  FSEL R131, R137, -INF , P2 ;  /* 0xff80000089837808 */ /* 0x000fe20001000000 */
[----:B------:R-:W-:Y:S01]  /*2a30*/  FFMA.FTZ R111, R111, UR36, -R112 ;  /* 0x000000246f6f7c23 */ /* 0x000fe20008010870 */
[----:B------:R-:W-:Y:S01]  /*2a40*/  FSEL R139, R139, -INF , P1 ;  /* 0xff8000008b8b7808 */ /* 0x000fe20000800000 */
[----:B------:R-:W-:Y:S01]  /*2a50*/  FFMA.FTZ R120, R135, UR36, -R120 ;  /* 0x0000002487787c23 */ /* 0x000fe20008010878 */
[----:B------:R-:W-:Y:S01]  /*2a60*/  FFMA.FTZ R112, R127, UR36, -R112 ;  /* 0x000000247f707c23 */ /* 0x000fe20008010870 */
[--C-:B-----5:R-:W-:Y:S01]  /*2a70*/  FFMA.FTZ R127, R140, UR36, -R123.reuse ;  /* 0x000000248c7f7c23 */ /* 0x120fe2000801087b */
[----:B------:R-:W2:Y:S01]  /*2a80*/  SHFL.IDX PT, R109, R222, R233, 0x1f ;  /* 0x00001fe9de6d7589 */ /* 0x000ea200000e0000 */
[----:B------:R-:W-:Y:S01]  /*2a90*/  FFMA.FTZ R123, R142, UR36, -R123 ;  /* 0x000000248e7b7c23 */ /* 0x000fe2000801087b */
[--C-:B-1----:R-:W-:Y:S01]  /*2aa0*/  FFMA.FTZ R131, R131, UR36, -R130.reuse ;  /* 0x0000002483837c23 */ /* 0x102fe20008010882 */
[----:B------:R-:W-:Y:S01]  /*2ab0*/  FFMA.FTZ R130, R139, UR36, -R130 ;  /* 0x000000248b827c23 */ /* 0x000fe20008010882 */
[----:B------:R-:W-:Y:S01]  /*2ac0*/  FSEL R126, R126, -INF , P1 ;  /* 0xff8000007e7e7808 */ /* 0x000fe20000800000 */
[----:B------:R-:W1:Y:S01]  /*2ad0*/  SHFL.IDX PT, R128, R216, R230, 0x1f ;  /* 0x00001fe6d8807589 */ /* 0x000e6200000e0000 */
[----:B------:R-:W-:Y:S01]  /*2ae0*/  FSEL R129, R141, -INF , P2 ;  /* 0xff8000008d817808 */ /* 0x000fe20001000000 */
[----:B------:R-:W-:Y:S01]  /*2af0*/  MUFU.EX2 R12, R12 ;  /* 0x0000000c000c7308 */ /* 0x000fe20000000800 */
[----:B------:R-:W-:Y:S01]  /*2b00*/  FSEL R134, R144, -INF , P2 ;  /* 0xff80000090867808 */ /* 0x000fe20001000000 */
[----:B------:R-:W3:Y:S01]  /*2b10*/  SHFL.IDX PT, R133, R216, R231, 0x1f ;  /* 0x00001fe7d8857589 */ /* 0x000ee200000e0000 */
[----:B------:R-:W-:-:S02]  /*2b20*/  FSEL R145, R145, -INF , P2 ;  /* 0xff80000091917808 */ /* 0x000fc40001000000 */
[----:B------:R-:W-:Y:S02]  /*2b30*/  FSEL R149, R149, -INF , P2 ;  /* 0xff80000095957808 */ /* 0x000fe40001000000 */
[----:B------:R-:W-:Y:S01]  /*2b40*/  FSEL R151, R151, -INF , P1 ;  /* 0xff80000097977808 */ /* 0x000fe20000800000 */
[----:B------:R-:W4:Y:S01]  /*2b50*/  MUFU.EX2 R14, R14 ;  /* 0x0000000e000e7308 */ /* 0x000f220000000800 */
[----:B------:R-:W-:Y:S02]  /*2b60*/  FSEL R146, R146, -INF , P1 ;  /* 0xff80000092927808 */ /* 0x000fe40000800000 */
[----:B------:R-:W-:Y:S02]  /*2b70*/  FSEL R143, R143, -INF , P1 ;  /* 0xff8000008f8f7808 */ /* 0x000fe40000800000 */
[----:B------:R-:W-:-:S03]  /*2b80*/  FSEL R147, R147, -INF , P1 ;  /* 0xff80000093937808 */ /* 0x000fc60000800000 */
[----:B------:R-:W-:Y:S01]  /*2b90*/  MUFU.EX2 R17, R17 ;  /* 0x0000001100117308 */ /* 0x000fe20000000800 */
[--C-:B--2---:R-:W-:Y:S01]  /*2ba0*/  FFMA.FTZ R110, R110, UR36, -R109.reuse ;  /* 0x000000246e6e7c23 */ /* 0x104fe2000801086d */
[----:B------:R-:W-:Y:S02]  /*2bb0*/  FFMA.FTZ R109, R126, UR36, -R109 ;  /* 0x000000247e6d7c23 */ /* 0x000fe4000801086d */
[----:B------:R-:W2:Y:S01]  /*2bc0*/  SHFL.IDX PT, R126, R216, R232, 0x1f ;  /* 0x00001fe8d87e7589 */ /* 0x000ea200000e0000 */
[--C-:B-1----:R-:W-:Y:S01]  /*2bd0*/  FFMA.FTZ R132, R145, UR36, -R128.reuse ;  /* 0x0000002491847c23 */ /* 0x102fe20008010880 */
[----:B------:R-:W-:Y:S02]  /*2be0*/  FFMA.FTZ R128, R147, UR36, -R128 ;  /* 0x0000002493807c23 */ /* 0x000fe40008010880 */
[----:B------:R-:W1:Y:S01]  /*2bf0*/  SHFL.IDX PT, R216, R216, R228, 0x1f ;  /* 0x00001fe4d8d87589 */ /* 0x000e6200000e0000 */
[----:B------:R-:W-:Y:S01]  /*2c00*/  MUFU.EX2 R116, R116 ;  /* 0x0000007400747308 */ /* 0x000fe20000000800 */
[--C-:B---3--:R-:W-:Y:S01]  /*2c10*/  FFMA.FTZ R134, R134, UR36, -R133.reuse ;  /* 0x0000002486867c23 */ /* 0x108fe20008010885 */
[----:B------:R-:W-:-:S06]  /*2c20*/  FFMA.FTZ R133, R146, UR36, -R133 ;  /* 0x0000002492857c23 */ /* 0x000fcc0008010885 */
[----:B------:R-:W-:Y:S08]  /*2c30*/  MUFU.EX2 R114, R114 ;  /* 0x0000007200727308 */ /* 0x000ff00000000800 */
[----:B------:R-:W-:Y:S01]  /*2c40*/  MUFU.EX2 R109, R109 ;  /* 0x0000006d006d7308 */ /* 0x000fe20000000800 */
[--C-:B--2---:R-:W-:Y:S01]  /*2c50*/  FFMA.FTZ R129, R129, UR36, -R126.reuse ;  /* 0x0000002481817c23 */ /* 0x104fe2000801087e */
[----:B------:R-:W-:Y:S01]  /*2c60*/  FFMA.FTZ R126, R143, UR36, -R126 ;  /* 0x000000248f7e7c23 */ /* 0x000fe2000801087e */
[--C-:B-1----:R-:W-:Y:S01]  /*2c70*/  FFMA.FTZ R119, R149, UR36, -R216.reuse ;  /* 0x0000002495777c23 */ /* 0x102fe200080108d8 */
[----:B------:R-:W-:-:S04]  /*2c80*/  FFMA.FTZ R222, R151, UR36, -R216 ;  /* 0x0000002497de7c23 */ /* 0x000fc800080108d8 */
[----:B------:R-:W-:Y:S08]  /*2c90*/  MUFU.EX2 R112, R112 ;  /* 0x0000007000707308 */ /* 0x000ff00000000800 */
[----:B------:R-:W-:Y:S08]  /*2ca0*/  MUFU.EX2 R113, R113 ;  /* 0x0000007100717308 */ /* 0x000ff00000000800 */
[----:B------:R-:W-:Y:S08]  /*2cb0*/  MUFU.EX2 R117, R117 ;  /* 0x0000007500757308 */ /* 0x000ff00000000800 */
[----:B------:R-:W1:Y:S08]  /*2cc0*/  MUFU.EX2 R22, R22 ;  /* 0x0000001600167308 */ /* 0x000e700000000800 */
[----:B------:R-:W2:Y:S08]  /*2cd0*/  MUFU.EX2 R88, R88 ;  /* 0x0000005800587308 */ /* 0x000eb00000000800 */
[----:B------:R-:W-:Y:S08]  /*2ce0*/  MUFU.EX2 R110, R110 ;  /* 0x0000006e006e7308 */ /* 0x000ff00000000800 */
[----:B------:R-:W-:Y:S08]  /*2cf0*/  MUFU.EX2 R111, R111 ;  /* 0x0000006f006f7308 */ /* 0x000ff00000000800 */
[----:B------:R-:W-:Y:S01]  /*2d00*/  MUFU.EX2 R115, R115 ;  /* 0x0000007300737308 */ /* 0x000fe20000000800 */
[----:B------:R-:W-:-:S02]  /*2d10*/  WARPGROUP.DEPBAR.LE gsb0, 0x0 ;  /* 0x00008000000079c5 */ /* 0x000fc40000010000 */
[----:B------:R-:W-:-:S05]  /*2d20*/  WARPGROUP.ARRIVE ;  /* 0x00000000000079c5 */ /* 0x000fca0000000000 */
[----:B------:R-:W-:Y:S01]  /*2d30*/  MUFU.EX2 R19, R19 ;  /* 0x0000001300137308 */ /* 0x000fe20000000800 */
[----:B------:R-:W-:Y:S01]  /*2d40*/  HGMMA.64x128x16.F32 R24, gdesc[UR4], R24, gsb0 ;  /* 0x01e00000041879f0 */ /* 0x000fe20008000818 */
[----:B------:R-:W-:Y:S02]  /*2d50*/  UIADD3 UR6, UR8, 0x6, URZ ;  /* 0x0000000608067890 */ /* 0x000fe4000fffe03f */
[----:B------:R-:W-:-:S04]  /*2d60*/  UIADD3 UR4, UR9, 0x6, URZ ;  /* 0x0000000609047890 */ /* 0x000fc8000fffe03f */
[----:B------:R-:W3:Y:S01]  /*2d70*/  MUFU.EX2 R105, R105 ;  /* 0x0000006900697308 */ /* 0x000ee20000000800 */
[----:B------:R-:W-:Y:S01]  /*2d80*/  UMOV UR7, 0x40000040 ;  /* 0x4000004000077882 */ /* 0x000fe20000000000 */
[----:B------:R-:W-:-:S06]  /*2d90*/  UMOV UR5, 0x40000040 ;  /* 0x4000004000057882 */ /* 0x000fcc0000000000 */
[----:B------:R-:W5:Y:S08]  /*2da0*/  MUFU.EX2 R106, R106 ;  /* 0x0000006a006a7308 */ /* 0x000f700000000800 */
[----:B------:R-:W-:Y:S08]  /*2db0*/  MUFU.EX2 R107, R107 ;  /* 0x0000006b006b7308 */ /* 0x000ff00000000800 */
[----:B------:R-:W-:Y:S08]  /*2dc0*/  MUFU.EX2 R108, R108 ;  /* 0x0000006c006c7308 */ /* 0x000ff00000000800 */
[----:B------:R-:W5:Y:S08]  /*2dd0*/  MUFU.EX2 R89, R89 ;  /* 0x0000005900597308 */ /* 0x000f700000000800 */
        /* <DEDUP_REMOVED lines=17> */
[----:B------:R-:W-:Y:S01]  /*2ef0*/  UMOV UR7, 0x40000040 ;  /* 0x4000004000077882 */ /* 0x000fe20000000000 */
[----:B------:R-:W-:-:S04]  /*2f00*/  R2UR UR5, R226 ;  /* 0x00000000e20572ca */ /* 0x000fc800000e0000 */
[----:B------:R-:W-:Y:S08]  /*2f10*/  MUFU.EX2 R103, R103 ;  /* 0x0000006700677308 */ /* 0x000ff00000000800 */
[----:B------:R-:W-:Y:S01]  /*2f20*/  MUFU.EX2 R104, R104 ;  /* 0x0000006800687308 */ /* 0x000fe20000000800 */
[----:B------:R-:W-:Y:S01]  /*2f30*/  UMOV UR6, UR4 ;  /* 0x0000000400067c82 */ /* 0x000fe20008000000 */
[----:B------:R-:W-:-:S04]  /*2f40*/  USHF.R.U32.HI UR5, URZ, 0x4, UR5 ;  /* 0x000000043f057899 */ /* 0x000fc80008011605 */
[----:B------:R-:W-:Y:S02]  /*2f50*/  ULOP3.LUT UR9, UR5, 0x3fff, URZ, 0xc0, !UPT ;  /* 0x00003fff05097892 */ /* 0x000fe4000f8ec03f */
[----:B------:R-:W-:Y:S01]  /*2f60*/  MUFU.EX2 R118, R118 ;  /* 0x0000007600767308 */ /* 0x000fe20000000800 */
[----:B------:R-:W-:-:S07]  /*2f70*/  UMOV UR5, 0x40000040 ;  /* 0x4000004000057882 */ /* 0x000fce0000000000 */
        /* <DEDUP_REMOVED lines=9> */
[----:B------:R-:W4:Y:S04]  /*3010*/  LDS R217, [R217+0x400] ;  /* 0x00040000d9d97984 */ /* 0x000f280000000800 */
[----:B------:R-:W-:Y:S04]  /*3020*/  LDS R221, [R221+0x400] ;  /* 0x00040000dddd7984 */ /* 0x000fe80000000800 */
[----:B------:R-:W-:Y:S04]  /*3030*/  LDS R219, [R219+0x400] ;  /* 0x00040000dbdb7984 */ /* 0x000fe80000000800 */
[----:B------:R-:W-:Y:S04]  /*3040*/  LDS R220, [R220+0x400] ;  /* 0x00040000dcdc7984 */ /* 0x000fe80000000800 */
[----:B----4-:R-:W4:Y:S04]  /*3050*/  SHFL.IDX PT, R135, R217, R0, 0x1f ;  /* 0x00001f00d9877589 */ /* 0x010f2800000e0000 */
[----:B------:R-:W1:Y:S04]  /*3060*/  SHFL.IDX PT, R136, R217, R234, 0x1f ;  /* 0x00001fead9887589 */ /* 0x000e6800000e0000 */
[----:B------:R-:W2:Y:S04]  /*3070*/  SHFL.IDX PT, R140, R217, R233, 0x1f ;  /* 0x00001fe9d98c7589 */ /* 0x000ea800000e0000 */
[----:B------:R-:W3:Y:S04]  /*3080*/  SHFL.IDX PT, R142, R217, R230, 0x1f ;  /* 0x00001fe6d98e7589 */ /* 0x000ee800000e0000 */
[----:B------:R-:W5:Y:S04]  /*3090*/  SHFL.IDX PT, R138, R217, R232, 0x1f ;  /* 0x00001fe8d98a7589 */ /* 0x000f6800000e0000 */
[----:B------:R-:W5:Y:S01]  /*30a0*/  SHFL.IDX PT, R139, R217, R231, 0x1f ;  /* 0x00001fe7d98b7589 */ /* 0x000f6200000e0000 */
[--C-:B----4-:R-:W-:Y:S01]  /*30b0*/  FADD.FTZ R24, R24, -R135.reuse ;  /* 0x8000008718187221 */ /* 0x110fe20000010000 */
[----:B------:R-:W-:-:S02]  /*30c0*/  FADD.FTZ R26, R26, -R135 ;  /* 0x800000871a1a7221 */ /* 0x000fc40000010000 */
[----:B------:R-:W4:Y:S01]  /*30d0*/  SHFL.IDX PT, R144, R217, R229, 0x1f ;  /* 0x00001fe5d9907589 */ /* 0x000f2200000e0000 */
        /* <DEDUP_REMOVED lines=8> */
[--C-:B---3--:R-:W-:Y:S01]  /*3160*/  FADD.FTZ R140, R33, -R142.reuse ;  /* 0x8000008e218c7221 */ /* 0x108fe20000010000 */
[----:B------:R-:W-:Y:S01]  /*3170*/  FADD.FTZ R142, R35, -R142 ;  /* 0x8000008e238e7221 */ /* 0x000fe20000010000 */
[----:B------:R-:W3:Y:S01]  /*3180*/  SHFL.IDX PT, R33, R221, R231, 0x1f ;  /* 0x00001fe7dd217589 */ /* 0x000ee200000e0000 */
        /* <DEDUP_REMOVED lines=9> */
[----:B------:R-:W-:Y:S01]  /*3220*/  FMUL.FTZ R141, R15, R141 ;  /* 0x0000008d0f8d7220 */ /* 0x000fe20000410000 */
[----:B------:R-:W-:Y:S01]  /*3230*/  FMUL.FTZ R142, R20, R142 ;  /* 0x0000008e148e7220 */ /* 0x000fe20000410000 */
[----:B------:R-:W5:Y:S01]  /*3240*/  SHFL.IDX PT, R34, R221, R229, 0x1f ;  /* 0x00001fe5dd227589 */ /* 0x000f6200000e0000 */
[--C-:B----4-:R-:W-:Y:S01]  /*3250*/  FADD.FTZ R143, R36, -R144.reuse ;  /* 0x80000090248f7221 */ /* 0x110fe20000010000 */
[----:B------:R-:W-:Y:S01]  /*3260*/  MUFU.EX2 R31, R122 ;  /* 0x0000007a001f7308 */ /* 0x000fe20000000800 */
[----:B------:R-:W-:Y:S01]  /*3270*/  FADD.FTZ R38, R38, -R144 ;  /* 0x8000009026267221 */ /* 0x000fe20000010000 */
[----:B-1----:R-:W1:Y:S01]  /*3280*/  SHFL.IDX PT, R121, R221, R233, 0x1f ;  /* 0x00001fe9dd797589 */ /* 0x002e6200000e0000 */
[--C-:B------:R-:W-:Y:S01]  /*3290*/  FADD.FTZ R37, R37, -R217.reuse ;  /* 0x800000d925257221 */ /* 0x100fe20000010000 */
[----:B------:R-:W-:Y:S01]  /*32a0*/  FADD.FTZ R39, R39, -R217 ;  /* 0x800000d927277221 */ /* 0x000fe20000010000 */
[----:B------:R-:W-:Y:S01]  /*32b0*/  FMUL.FTZ R38, R22, R38 ;  /* 0x0000002616267220 */ /* 0x000fe20000410000 */
[----:B------:R-:W4:Y:S01]  /*32c0*/  SHFL.IDX PT, R150, R219, R232, 0x1f ;  /* 0x00001fe8db967589 */ /* 0x000f2200000e0000 */
[--C-:B--2---:R-:W-:Y:S01]  /*32d0*/  FADD.FTZ R40, R40, -R145.reuse ;  /* 0x8000009128287221 */ /* 0x104fe20000010000 */
[----:B------:R-:W-:Y:S01]  /*32e0*/  FADD.FTZ R42, R42, -R145 ;  /* 0x800000912a2a7221 */ /* 0x000fe20000010000 */
[----:B------:R-:W2:Y:S01]  /*32f0*/  MUFU.EX2 R28, R227 ;  /* 0x000000e3001c7308 */ /* 0x000ea20000000800 */
        /* <DEDUP_REMOVED lines=15> */
[----:B------:R3:W-:Y:S01]  /*33f0*/  MUFU.EX2 R32, R131 ;  /* 0x0000008300207308 */ /* 0x0007e20000000800 */
[--C-:B-1----:R-:W-:Y:S01]  /*3400*/  FADD.FTZ R44, R44, -R121.reuse ;  /* 0x800000792c2c7221 */ /* 0x102fe20000010000 */
[----:B------:R-:W-:Y:S01]  /*3410*/  FADD.FTZ R46, R46, -R121 ;  /* 0x800000792e2e7221 */ /* 0x000fe20000010000 */
[----:B--2---:R-:W1:Y:S01]  /*3420*/  SHFL.IDX PT, R130, R220, R228, 0x1f ;  /* 0x00001fe4dc827589 */ /* 0x004e6200000e0000 */
[----:B------:R-:W-:Y:S01]  /*3430*/  FMUL.FTZ R56, R105, R56 ;  /* 0x0000003869387220 */ /* 0x000fe20000410000 */
[--C-:B----4-:R-:W-:Y:S01]  /*3440*/  FADD.FTZ R61, R61, -R150.reuse ;  /* 0x800000963d3d7221 */ /* 0x110fe20000010000 */
[----:B------:R-:W-:Y:S01]  /*3450*/  FADD.FTZ R63, R63, -R150 ;  /* 0x800000963f3f7221 */ /* 0x000fe20000010000 */
[----:B------:R-:W2:Y:S01]  /*3460*/  SHFL.IDX PT, R121, R219, R230, 0x1f ;  /* 0x00001fe6db797589 */ /* 0x000ea200000e0000 */
[----:B------:R-:W4:Y:S01]  /*3470*/  MUFU.EX2 R34, R127 ;  /* 0x0000007f00227308 */ /* 0x000f220000000800 */
[----:B------:R-:W-:Y:S01]  /*3480*/  FMUL.FTZ R61, R111, R61 ;  /* 0x0000003d6f3d7220 */ /* 0x000fe20000410000 */
[----:B------:R-:W-:Y:S01]  /*3490*/  FMUL.FTZ R63, R112, R63 ;  /* 0x0000003f703f7220 */ /* 0x000fe20000410000 */
[----:B---3--:R-:W3:Y:S01]  /*34a0*/  SHFL.IDX PT, R131, R220, R231, 0x1f ;  /* 0x00001fe7dc837589 */ /* 0x008ee200000e0000 */
[--C-:B------:R-:W-:Y:S01]  /*34b0*/  FADD.FTZ R150, R77, -R146.reuse ;  /* 0x800000924d967221 */ /* 0x100fe20000010000 */
[----:B------:R-:W-:Y:S01]  /*34c0*/  FADD.FTZ R216, R79, -R146 ;  /* 0x800000924fd87221 */ /* 0x000fe20000010000 */
[----:B------:R-:W-:Y:S01]  /*34d0*/  FMUL.FTZ R58, R106, R58 ;  /* 0x0000003a6a3a7220 */ /* 0x000fe20000410000 */
[----:B------:R-:W4:Y:S01]  /*34e0*/  SHFL.IDX PT, R125, R219, R229, 0x1f ;  /* 0x00001fe5db7d7589 */ /* 0x000f2200000e0000 */
[--C-:B-----5:R-:W-:Y:S01]  /*34f0*/  FADD.FTZ R45, R45, -R36.reuse ;  /* 0x800000242d2d7221 */ /* 0x120fe20000010000 */
[----:B------:R-:W-:Y:S01]  /*3500*/  FADD.FTZ R47, R47, -R36 ;  /* 0x800000242f2f7221 */ /* 0x000fe20000010000 */
[----:B------:R-:W-:Y:S01]  /*3510*/  FMUL.FTZ R40, R89, R40 ;  /* 0x0000002859287220 */ /* 0x000fe20000410000 */
[----:B------:R-:W5:Y:S01]  /*3520*/  SHFL.IDX PT, R151, R219, R233, 0x1f ;  /* 0x00001fe9db977589 */ /* 0x000f6200000e0000 */
[----:B------:R-:W5:Y:S01]  /*3530*/  MUFU.EX2 R36, R129 ;  /* 0x0000008100247308 */ /* 0x000f620000000800 */
[--C-:B------:R-:W-:Y:S01]  /*3540*/  FADD.FTZ R49, R49, -R35.reuse ;  /* 0x8000002331317221 */ /* 0x100fe20000010000 */
[----:B------:R-:W-:Y:S01]  /*3550*/  FADD.FTZ R51, R51, -R35 ;  /* 0x8000002333337221 */ /* 0x000fe20000010000 */
[----:B------:R-:W5:Y:S01]  /*3560*/  SHFL.IDX PT, R122, R219, R228, 0x1f ;  /* 0x00001fe4db7a7589 */ /* 0x000f6200000e0000 */
[--C-:B------:R-:W-:Y:S01]  /*3570*/  FADD.FTZ R66, R66, -R147.reuse ;  /* 0x8000009342427221 */ /* 0x100fe20000010000 */
[----:B------:R-:W-:Y:S01]  /*3580*/  FADD.FTZ R64, R64, -R147 ;  /* 0x8000009340407221 */ /* 0x000fe20000010000 */
[----:B------:R-:W-:Y:S01]  /*3590*/  FMUL.FTZ R41, R91, R41 ;  /* 0x000000295b297220 */ /* 0x000fe20000410000 */
[----:B------:R-:W5:Y:S01]  /*35a0*/  SHFL.IDX PT, R217, R219, R234, 0x1f ;  /* 0x00001feadbd97589 */ /* 0x000f6200000e0000 */
[----:B-1----:R-:W-:Y:S01]  /*35b0*/  FADD.FTZ R218, R85, -R130 ;  /* 0x8000008255da7221 */ /* 0x002fe20000010000 */
[----:B------:R-:W-:Y:S01]  /*35c0*/  FMUL.FTZ R85, R12, R136 ;  /* 0x000000880c557220 */ /* 0x000fe20000410000 */
[----:B------:R1:W1:Y:S01]  /*35d0*/  MUFU.EX2 R35, R123 ;  /* 0x0000007b00237308 */ /* 0x0002620000000800 */
[----:B------:R-:W1:Y:S01]  /*35e0*/  SHFL.IDX PT, R149, R220, R233, 0x1f ;  /* 0x00001fe9dc957589 */ /* 0x000e6200000e0000 */
[--C-:B--2---:R-:W-:Y:S01]  /*35f0*/  FADD.FTZ R65, R65, -R121.reuse ;  /* 0x8000007941417221 */ /* 0x104fe20000010000 */
[----:B------:R-:W-:Y:S01]  /*3600*/  FADD.FTZ R121, R67, -R121 ;  /* 0x8000007943797221 */ /* 0x000fe20000010000 */
[----:B------:R-:W-:Y:S01]  /*3610*/  F2FP.F16.F32.PACK_AB R85, R85, R26 ;  /* 0x0000001a5555723e */ /* 0x000fe200000000ff */
[----:B------:R-:W2:Y:S01]  /*3620*/  SHFL.IDX PT, R148, R220, R229, 0x1f ;  /* 0x00001fe5dc947589 */ /* 0x000ea200000e0000 */
[--C-:B---3--:R-:W-:Y:S01]  /*3630*/  FADD.FTZ R146, R80, -R131.reuse ;  /* 0x8000008350927221 */ /* 0x108fe20000010000 */
[----:B------:R-:W-:Y:S01]  /*3640*/  FADD.FTZ R131, R82, -R131 ;  /* 0x8000008352837221 */ /* 0x000fe20000010000 */
[----:B------:R-:W-:Y:S01]  /*3650*/  FMUL.FTZ R82, R21, R143 ;  /* 0x0000008f15527220 */ /* 0x000fe20000410000 */
[----:B------:R-:W3:Y:S01]  /*3660*/  SHFL.IDX PT, R221, R221, R228, 0x1f ;  /* 0x00001fe4dddd7589 */ /* 0x000ee200000e0000 */
[----:B------:R-:W-:Y:S01]  /*3670*/  FMUL.FTZ R26, R17, R27 ;  /* 0x0000001b111a7220 */ /* 0x000fe20000410000 */
[----:B------:R-:W-:Y:S01]  /*3680*/  FMUL.FTZ R80, R16, R138 ;  /* 0x0000008a10507220 */ /* 0x000fe20000410000 */
[----:B------:R-:W-:Y:S01]  /*3690*/  FMUL.FTZ R27, R18, R140 ;  /* 0x0000008c121b7220 */ /* 0x000fe20000410000 */
[----:B------:R-:W3:Y:S01]  /*36a0*/  SHFL.IDX PT, R144, R220, R230, 0x1f ;  /* 0x00001fe6dc907589 */ /* 0x000ee200000e0000 */
[----:B------:R-:W-:Y:S01]  /*36b0*/  F2FP.F16.F32.PACK_AB R82, R37, R82 ;  /* 0x000000522552723e */ /* 0x000fe200000000ff */
[----:B----4-:R-:W-:Y:S01]  /*36c0*/  FADD.FTZ R67, R70, -R125 ;  /* 0x8000007d46437221 */ /* 0x010fe20000010000 */
[----:B------:R-:W4:Y:S01]  /*36d0*/  MUFU.EX2 R37, R222 ;  /* 0x000000de00257308 */ /* 0x000f220000000800 */
[----:B------:R-:W-:Y:S01]  /*36e0*/  SHFL.IDX PT, R145, R220, R234, 0x1f ;  /* 0x00001feadc917589 */ /* 0x000fe200000e0000 */
[----:B-----5:R-:W-:Y:S01]  /*36f0*/  FADD.FTZ R62, R62, -R151 ;  /* 0x800000973e3e7221 */ /* 0x020fe20000010000 */
[----:B-1----:R-:W-:Y:S01]  /*3700*/  FADD.FTZ R123, R68, -R125 ;  /* 0x8000007d447b7221 */ /* 0x002fe20000010000 */
[----:B------:R-:W-:Y:S01]  /*3710*/  FADD.FTZ R70, R69, -R122 ;  /* 0x8000007a45467221 */ /* 0x000fe20000010000 */
[----:B------:R-:W1:Y:S01]  /*3720*/  SHFL.IDX PT, R127, R220, R0, 0x1f ;  /* 0x00001f00dc7f7589 */ /* 0x000e6200000e0000 */
[----:B------:R-:W-:Y:S01]  /*3730*/  FADD.FTZ R130, R87, -R130 ;  /* 0x8000008257827221 */ /* 0x000fe20000010000 */
        /* <DEDUP_REMOVED lines=8> */
[----:B------:R-:W-:Y:S01]  /*37c0*/  FADD.FTZ R60, R60, -R151 ;  /* 0x800000973c3c7221 */ /* 0x000fe20000010000 */
[--C-:B------:R-:W-:Y:S01]  /*37d0*/  FADD.FTZ R57, R57, -R217.reuse ;  /* 0x800000d939397221 */ /* 0x100fe20000010000 */
[----:B------:R-:W-:Y:S01]  /*37e0*/  FADD.FTZ R59, R59, -R217 ;  /* 0x800000d93b3b7221 */ /* 0x000fe20000010000 */
[----:B------:R-:W-:Y:S01]  /*37f0*/  FADD.FTZ R147, R76, -R149 ;  /* 0x800000954c937221 */ /* 0x000fe20000010000 */
[----:B--2---:R-:W-:Y:S01]  /*3800*/  FADD.FTZ R217, R84, -R148 ;  /* 0x8000009454d97221 */ /* 0x004fe20000010000 */
[--C-:B---3--:R-:W-:Y:S01]  /*3810*/  FADD.FTZ R53, R53, -R221.reuse ;  /* 0x800000dd35357221 */ /* 0x108fe20000010000 */
        /* <DEDUP_REMOVED lines=8> */
[----:B------:R-:W-:Y:S01]  /*38a0*/  F2FP.F16.F32.PACK_AB R71, R63, R62 ;  /* 0x0000003e3f47723e */ /* 0x000fe200000000ff */
[----:B-1----:R-:W-:Y:S01]  /*38b0*/  FADD.FTZ R125, R72, -R127 ;  /* 0x8000007f487d7221 */ /* 0x002fe20000010000 */
[----:B------:R-:W-:Y:S01]  /*38c0*/  F2FP.F16.F32.PACK_AB R64, R25, R64 ;  /* 0x000000401940723e */ /* 0x000fe200000000ff */
[----:B------:R-:W-:Y:S01]  /*38d0*/  FADD.FTZ R129, R73, -R145 ;  /* 0x8000009149817221 */ /* 0x000fe20000010000 */
[----:B------:R-:W-:Y:S01]  /*38e0*/  F2FP.F16.F32.PACK_AB R66, R27, R66 ;  /* 0x000000421b42723e */ /* 0x000fe200000000ff */
        /* <DEDUP_REMOVED lines=53> */
[----:B----4-:R-:W-:Y:S01]  /*3c40*/  FMUL.FTZ R130, R37, R130 ;  /* 0x0000008225827220 */ /* 0x010fe20000410000 */
[----:B------:R-:W-:Y:S01]  /*3c50*/  F2FP.F16.F32.PACK_AB R72, R49, R48 ;  /* 0x000000303148723e */ /* 0x000fe200000000ff */
[----:B------:R-:W-:Y:S01]  /*3c60*/  STSM.16.MT88.4 [R38+0x20c00], R84 ;  /* 0x020c005426007844 */ /* 0x000fe20000004200 */
[----:B------:R-:W-:Y:S01]  /*3c70*/  F2FP.F16.F32.PACK_AB R73, R51, R50 ;  /* 0x000000323349723e */ /* 0x000fe200000000ff */
[----:B------:R-:W-:Y:S01]  /*3c80*/  VIADD R227, R226, 0x20c00 ;  /* 0x00020c00e2e37836 */ /* 0x000fe20000000000 */
        /* <DEDUP_REMOVED lines=154> */
.L_x_4176:
        /* <DEDUP_REMOVED lines=68> */
.L_x_4177:
        /* <DEDUP_REMOVED lines=45> */
.L_x_4160:
[----:B------:R-:W-:Y:S05]  /*4d40*/  @P0 BRA `(.L_x_4179) ;  /* 0x0000001000900947 */ /* 0x000fea0003800000 */
[----:B-1----:R-:W2:Y:S01]  /*4d50*/  LDL R25, [R1+0xc] ;  /* 0x00000c0001197983 */ /* 0x002ea20000100800 */
[----:B------:R-:W1:Y:S01]  /*4d60*/  S2UR UR5, SR_CgaCtaId ;  /* 0x00000000000579c3 */ /* 0x000e620000008800 */
[----:B------:R-:W-:Y:S01]  /*4d70*/  UMOV UR4, 0x400 ;  /* 0x0000040000047882 */ /* 0x000fe20000000000 */
[----:B------:R-:W-:Y:S01]  /*4d80*/  F2FP.F16.F32.PACK_AB R184, R185, R184 ;  /* 0x000000b8b9b8723e */ /* 0x000fe200000000ff */
[----:B------:R-:W3:Y:S01]  /*4d90*/  S2R R0, SR_TID.X ;  /* 0x0000000000007919 */ /* 0x000ee20000002100 */
[----:B------:R-:W-:Y:S02]  /*4da0*/  F2FP.F16.F32.PACK_AB R185, R187, R186 ;  /* 0x000000babbb9723e */ /* 0x000fe400000000ff */
[----:B------:R-:W-:Y:S02]  /*4db0*/  F2FP.F16.F32.PACK_AB R192, R193, R192 ;  /* 0x000000c0c1c0723e */ /* 0x000fe400000000ff */
[----:B------:R-:W4:Y:S01]  /*4dc0*/  LDC.64 R8, c[0x0][0x870] ;  /* 0x00021c00ff087b82 */ /* 0x000f220000000a00 */
        /* <DEDUP_REMOVED lines=8> */
[----:B-1----:R-:W-:Y:S01]  /*4e50*/  ULEA UR4, UR5, UR4, 0x18 ;  /* 0x0000000405047291 */ /* 0x002fe2000f8ec03f */
[----:B------:R-:W-:Y:S02]  /*4e60*/  F2FP.F16.F32.PACK_AB R194, R197, R196 ;  /* 0x000000c4c5c2723e */ /* 0x000fe400000000ff */
[----:B------:R-:W-:Y:S01]  /*4e70*/  F2FP.F16.F32.PACK_AB R176, R177, R176 ;  /* 0x000000b0b1b0723e */ /* 0x000fe200000000ff */
[----:B------:R-:W-:Y:S01]  /*4e80*/  BAR.SYNC.DEFER_BLOCKING 0x1, 0x100 ;  /* 0x0044000000007b1d */ /* 0x000fe20000010000 */
[----:B------:R-:W-:Y:S02]  /*4e90*/  F2FP.F16.F32.PACK_AB R195, R199, R198 ;  /* 0x000000c6c7c3723e */ /* 0x000fe400000000ff */
[----:B------:R-:W-:Y:S02]  /*4ea0*/  F2FP.F16.F32.PACK_AB R201, R203, R202 ;  /* 0x000000cacbc9723e */ /* 0x000fe400000000ff */
[----:B------:R-:W-:-:S03]  /*4eb0*/  F2FP.F16.F32.PACK_AB R202, R205, R204 ;  /* 0x000000cccdca723e */ /* 0x000fc600000000ff */
[----:B------:R-:W1:Y:S01]  /*4ec0*/  LDC.64 R22, c[0x0][0x850] ;  /* 0x00021400ff167b82 */ /* 0x000e620000000a00 */
[----:B---3--:R-:W-:Y:S01]  /*4ed0*/  VIADD R11, R0, 0xffffff80 ;  /* 0xffffff80000b7836 */ /* 0x008fe20000000000 */
        /* <DEDUP_REMOVED lines=12> */
[----:B------:R-:W-:Y:S02]  /*4fa0*/  SHF.R.S32.HI R3, RZ, 0x1f, R0 ;  /* 0x0000001fff037819 */ /* 0x000fe40000011400 */
[----:B------:R-:W-:Y:S02]  /*4fb0*/  F2FP.F16.F32.PACK_AB R155, R159, R158 ;  /* 0x0000009e9f9b723e */ /* 0x000fe400000000ff */
[----:B------:R-:W-:Y:S02]  /*4fc0*/  LEA.HI R3, R3, R0, RZ, 0x3 ;  /* 0x0000000003037211 */ /* 0x000fe400078f18ff */
[----:B------:R-:W-:Y:S02]  /*4fd0*/  F2FP.F16.F32.PACK_AB R161, R163, R162 ;  /* 0x000000a2a3a1723e */ /* 0x000fe400000000ff */
[C---:B------:R-:W-:Y:S01]  /*4fe0*/  LOP3.LUT R5, R3.reuse, 0xfffffff8, RZ, 0xc0, !PT ;  /* 0xfffffff803057812 */ /* 0x040fe200078ec0ff */
[----:B------:R-:W-:Y:S01]  /*4ff0*/  IMAD.SHL.U32 R3, R3, 0x40, RZ ;  /* 0x0000004003037824 */ /* 0x000fe200078e00ff */
[----:B------:R-:W-:-:S02]  /*5000*/  F2FP.F16.F32.PACK_AB R162, R165, R164 ;  /* 0x000000a4a5a2723e */ /* 0x000fc400000000ff */
[----:B------:R-:W-:Y:S01]  /*5010*/  F2FP.F16.F32.PACK_AB R163, R167, R166 ;  /* 0x000000a6a7a3723e */ /* 0x000fe200000000ff */
[----:B------:R-:W-:Y:S01]  /*5020*/  IMAD.IADD R5, R0, 0x1, -R5 ;  /* 0x0000000100057824 */ /* 0x000fe200078e0a05 */
[----:B------:R-:W-:Y:S02]  /*5030*/  LOP3.LUT R3, R3, 0x7ffffe00, RZ, 0xc0, !PT ;  /* 0x7ffffe0003037812 */ /* 0x000fe400078ec0ff */
[----:B------:R-:W-:Y:S01]  /*5040*/  F2FP.F16.F32.PACK_AB R169, R171, R170 ;  /* 0x000000aaaba9723e */ /* 0x000fe200000000ff */
[C---:B------:R-:W-:Y:S01]  /*5050*/  IMAD.SHL.U32 R0, R5.reuse, 0x40, RZ ;  /* 0x0000004005007824 */ /* 0x040fe200078e00ff */
[----:B------:R-:W-:Y:S01]  /*5060*/  R2P PR, R5, 0x6 ;  /* 0x0000000605007804 */ /* 0x000fe20000000000 */
[----:B------:R-:W-:Y:S01]  /*5070*/  IMAD.MOV.U32 R5, RZ, RZ, 0x20 ;  /* 0x00000020ff057424 */ /* 0x000fe200078e00ff */
[----:B----4-:R-:W-:Y:S02]  /*5080*/  ISETP.NE.U32.AND P4, PT, R8, RZ, PT ;  /* 0x000000ff0800720c */ /* 0x010fe40003f85070 */
        /* <DEDUP_REMOVED lines=9> */
[----:B------:R-:W-:Y:S01]  /*5120*/  IADD3 R0, R2, R3, R0 ;  /* 0x0000000302007210 */ /* 0x000fe20007ffe000 */
[----:B------:R-:W-:Y:S01]  /*5130*/  IMAD.MOV.U32 R3, RZ, RZ, 0x40 ;  /* 0x00000040ff037424 */ /* 0x000fe200078e00ff */
[----:B------:R-:W-:Y:S02]  /*5140*/  F2FP.F16.F32.PACK_AB R177, R179, R178 ;  /* 0x000000b2b3b1723e */ /* 0x000fe400000000ff */
        /* <DEDUP_REMOVED lines=9> */
[----:B------:R-:W2:Y:S01]  /*51e0*/  LDC.64 R2, c[0x0][0x870] ;  /* 0x00021c00ff027b82 */ /* 0x000ea20000000a00 */
[----:B------:R-:W-:Y:S01]  /*51f0*/  STSM.16.M88.4 [R8], R200 ;  /* 0x000000c808007844 */ /* 0x000fe20000000200 */
[----:B------:R-:W-:-:S03]  /*5200*/  ISETP.NE.AND.EX P4, PT, R9, RZ, PT, P4 ;  /* 0x000000ff0900720c */ /* 0x000fc60003f85340 */
        /* <DEDUP_REMOVED lines=8> */
[----:B------:R-:W4:Y:S01]  /*5290*/  @P4 LDG.E R9, desc[UR38][R4.64] ;  /* 0x0000002604094981 */ /* 0x000f22000c1e1900 */
[----:B------:R-:W-:Y:S01]  /*52a0*/  ULDC UR5, c[0x0][0x808] ;  /* 0x0002020000057ab9 */ /* 0x000fe20000000800 */
[----:B------:R-:W-:Y:S01]  /*52b0*/  LEA.HI R19, R10, R11, RZ, 0x3 ;  /* 0x0000000b0a137211 */ /* 0x000fe200078f18ff */
[----:B---3--:R-:W-:Y:S01]  /*52c0*/  IMAD.U32 R0, RZ, RZ, UR5 ;  /* 0x00000005ff007e24 */ /* 0x008fe2000f8e00ff */
[----:B--2---:R-:W-:-:S04]  /*52d0*/  ISETP.NE.U32.AND P0, PT, R2, RZ, PT ;  /* 0x000000ff0200720c */ /* 0x004fc80003f05070 */
[----:B------:R-:W-:-:S13]  /*52e0*/  ISETP.NE.AND.EX P0, PT, R3, RZ, PT, P0 ;  /* 0x000000ff0300720c */ /* 0x000fda0003f05300 */
[----:B------:R-:W2:Y:S01]  /*52f0*/  @P0 LDC.64 R2, c[0x0][0x878] ;  /* 0x00021e00ff020b82 */ /* 0x000ea20000000a00 */
[----:B----4-:R-:W-:Y:S02]  /*5300*/  LOP3.LUT R6, R19, 0x1ffffff8, RZ, 0xc0, !PT ;  /* 0x1ffffff813067812 */ /* 0x010fe400078ec0ff */
[----:B------:R-:W-:-:S05]  /*5310*/  SHF.R.S32.HI R19, RZ, 0x3, R19 ;  /* 0x00000003ff137819 */ /* 0x000fca0000011413 */
[----:B------:R-:W3:Y:S01]  /*5320*/  S2UR UR5, SR_CTAID.Y ;  /* 0x00000000000579c3 */ /* 0x000ee20000002600 */
[----:B------:R-:W4:Y:S01]  /*5330*/  S2R R27, SR_CTAID.X ;  /* 0x00000000001b7919 */ /* 0x000f220000002500 */
[----:B------:R-:W-:Y:S02]  /*5340*/  IMAD.IADD R6, R11, 0x1, -R6 ;  /* 0x000000010b067824 */ /* 0x000fe400078e0a06 */
[----:B-1----:R-:W-:Y:S02]  /*5350*/  IMAD.SHL.U32 R7, R19, 0x40, RZ ;  /* 0x0000004013077824 */ /* 0x002fe400078e00ff */
[----:B------:R-:W-:-:S03]  /*5360*/  IMAD.SHL.U32 R20, R6, 0x8, RZ ;  /* 0x0000000806147824 */ /* 0x000fc600078e00ff */
[----:B------:R-:W-:Y:S01]  /*5370*/  LOP3.LUT R7, R7, 0x1c0, RZ, 0xc0, !PT ;  /* 0x000001c007077812 */ /* 0x000fe200078ec0ff */
[----:B--2---:R-:W-:-:S05]  /*5380*/  @P0 IMAD.WIDE R2, R25, 0x4, R2 ;  /* 0x0000000419020825 */ /* 0x004fca00078e0202 */
[----:B------:R1:W5:Y:S01]  /*5390*/  @P0 LDG.E R0, desc[UR38][R2.64] ;  /* 0x0000002602000981 */ /* 0x000362000c1e1900 */
[----:B---3--:R-:W-:Y:S01]  /*53a0*/  USHF.R.S32.HI UR6, URZ, 0x1f, UR5 ;  /* 0x0000001f3f067899 */ /* 0x008fe20008011405 */
        /* <DEDUP_REMOVED lines=13> */
.L_x_4180:
        /* <DEDUP_REMOVED lines=37> */
[----:B--2---:R-:W-:Y:S06]  /*56d0*/  @P6 BRA `(.L_x_4182) ;  /* 0x00000000002c6947 */ /* 0x004fec0003800000 */
        /* <DEDUP_REMOVED lines=11> */
.L_x_4182:
[----:B------:R-:W-:Y:S05]  /*5790*/  BSYNC B0 ;  /* 0x0000000000007941 */ /* 0x000fea0003800000 */
.L_x_4181:
[----:B--2---:R2:W1:Y:S01]  /*57a0*/  LDS.128 R16, [R30+0x5000] ;  /* 0x005000001e107984 */ /* 0x0044620000000c00 */
[----:B------:R-:W-:Y:S01]  /*57b0*/  BSSY B0, `(.L_x_4183) ;  /* 0x0000010000007945 */ /* 0x000fe20003800000 */
[----:B------:R-:W-:-:S03]  /*57c0*/  ISETP.GE.OR P6, PT, R20, UR4, P0 ;  /* 0x0000000414007c0c */ /* 0x000fc600087c6670 */
        /* <DEDUP_REMOVED lines=14> */
.L_x_4184:
[----:B------:R-:W-:Y:S05]  /*58b0*/  BSYNC B0 ;  /* 0x0000000000007941 */ /* 0x000fea0003800000 */
.L_x_4183:
[----:B-1----:R1:W1:Y:S01]  /*58c0*/  LDS.128 R16, [R30+0x6000] ;  /* 0x006000001e107984 */ /* 0x0022620000000c00 */
[----:B------:R-:W-:Y:S01]  /*58d0*/  BSSY B0, `(.L_x_4185) ;  /* 0x0000010000007945 */ /* 0x000fe20003800000 */
[----:B------:R-:W-:-:S03]  /*58e0*/  IMAD R32, R34, UR6, RZ ;  /* 0x0000000622207c24 */ /* 0x000fc6000f8e02ff */
        /* <DEDUP_REMOVED lines=14> */
.L_x_4186:
[----:B------:R-:W-:Y:S05]  /*59d0*/  BSYNC B0 ;  /* 0x0000000000007941 */ /* 0x000fea0003800000 */
.L_x_4185:
[----:B-1----:R1:W1:Y:S01]  /*59e0*/  LDS.128 R16, [R30+0x7000] ;  /* 0x007000001e107984 */ /* 0x0022620000000c00 */
[----:B------:R-:W-:Y:S01]  /*59f0*/  BSSY B0, `(.L_x_4187) ;  /* 0x0000011000007945 */ /* 0x000fe20003800000 */
[----:B------:R-:W-:Y:S02]  /*5a00*/  IMAD R31, R35, UR5, R32 ;  /* 0x00000005231f7c24 */ /* 0x000fe4000f8e0220 */
[----:B------:R-:W-:Y:S01]  /*5a10*/  IMAD.WIDE.U32 R24, R34, UR5, R20 ;  /* 0x0000000522187c25 */ /* 0x000fe2000f8e0014 */
[----:B------:R-:W-:Y:S06]  /*5a20*/  @P6 BRA `(.L_x_4188) ;  /* 0x0000000000346947 */ /* 0x000fec0003800000 */
        /* <DEDUP_REMOVED lines=13> */
.L_x_4188:
[----:B------:R-:W-:Y:S05]  /*5b00*/  BSYNC B0 ;  /* 0x0000000000007941 */ /* 0x000fea0003800000 */
.L_x_4187:
        /* <DEDUP_REMOVED lines=24> */
.L_x_4190:
[----:B------:R-:W-:Y:S05]  /*5c90*/  BSYNC B0 ;  /* 0x0000000000007941 */ /* 0x000fea0003800000 */
.L_x_4189:
        /* <DEDUP_REMOVED lines=15> */
.L_x_4192:
[----:B------:R-:W-:Y:S05]  /*5d90*/  BSYNC B0 ;  /* 0x0000000000007941 */ /* 0x000fea0003800000 */
.L_x_4191:
[----:B------:R-:W-:Y:S04]  /*5da0*/  BSSY B0, `(.L_x_4193) ;  /* 0x000000f000007945 */ /* 0x000fe80003800000 */
[----:B------:R-:W-:Y:S05]  /*5db0*/  @P1 BRA `(.L_x_4194) ;  /* 0x0000000000341947 */ /* 0x000fea0003800000 */
[----:B-1-3--:R-:W-:Y:S01]  /*5dc0*/  IADD3 R13, P1, R26, 0x40, RZ ;  /* 0x000000401a0d7810 */ /* 0x00afe20007f3e0ff */
        /* <DEDUP_REMOVED lines=12> */
.L_x_4194:
[----:B------:R-:W-:Y:S05]  /*5e90*/  BSYNC B0 ;  /* 0x0000000000007941 */ /* 0x000fea0003800000 */
.L_x_4193:
[----:B------:R-:W-:Y:S05]  /*5ea0*/  @P0 BRA `(.L_x_4155) ;  /* 0x0000003800d40947 */ /* 0x000fea0003800000 */
[----:B-1--4-:R-:W-:Y:S01]  /*5eb0*/  IADD3 R9, P0, R26, 0x60, RZ ;  /* 0x000000601a097810 */ /* 0x012fe20007f1e0ff */
        /* <DEDUP_REMOVED lines=13> */
.L_x_4179:
        /* <DEDUP_REMOVED lines=40> */
.L_x_4195:
        /* <DEDUP_REMOVED lines=8> */
[----:B------:R-:W-:Y:S01]  /*6290*/  VIADD R13, R13, 0x60 ;  /* 0x000000600d0d7836 */ /* 0x000fe20000000000 */
[----:B------:R-:W-:Y:S01]  /*62a0*/  SEL R19, R18, RZ, !P4 ;  /* 0x000000ff12137207 */ /* 0x000fe20006000000 */
[----:B------:R-:W-:Y:S01]  /*62b0*/  IMAD.WIDE.U32 R4, R16, UR4, R10 ;  /* 0x0000000410047c25 */ /* 0x000fe2000f8e000a */
[----:B------:R-:W-:Y:S01]  /*62c0*/  ISETP.GE.OR P4, PT, R10, UR8, P3 ;  /* 0x000000080a007c0c */ /* 0x000fe20009f86670 */
[----:B------:R-:W-:Y:S01]  /*62d0*/  ULDC.64 UR6, c[0x0][0x828] ;  /* 0x00020a0000067ab9 */ /* 0x000fe20000000a00 */
[-C--:B------:R-:W-:Y:S01]  /*62e0*/  ISETP.GE.AND P2, PT, R7, R0.reuse, PT ;  /* 0x000000000700720c */ /* 0x080fe20003f46270 */
[----:B------:R-:W-:Y:S01]  /*62f0*/  IMAD.IADD R5, R5, 0x1, R17 ;  /* 0x0000000105057824 */ /* 0x000fe200078e0211 */
[-C--:B------:R-:W-:Y:S01]  /*6300*/  ISETP.GE.AND P1, PT, R9, R0.reuse, PT ;  /* 0x000000000900720c */ /* 0x080fe20003f26270 */
[----:B------:R-:W-:Y:S01]  /*6310*/  IMAD R12, R20, UR5, RZ ;  /* 0x00000005140c7c24 */ /* 0x000fe2000f8e02ff */
[----:B------:R-:W-:Y:S01]  /*6320*/  ISETP.GE.AND P0, PT, R13, R0, PT ;  /* 0x000000000d00720c */ /* 0x000fe20003f06270 */
[----:B------:R-:W-:Y:S01]  /*6330*/  IMAD R0, R14, UR6, RZ ;  /* 0x000000060e007c24 */ /* 0x000fe2000f8e02ff */
[----:B------:R-:W-:Y:S01]  /*6340*/  ULDC UR9, c[0x0][0x83c] ;  /* 0x00020f0000097ab9 */ /* 0x000fe20000000800 */
[----:B------:R-:W-:Y:S01]  /*6350*/  IMAD.WIDE.U32 R8, R19, UR6, R4 ;  /* 0x0000000613087c25 */ /* 0x000fe2000f8e0004 */
[----:B------:R-:W-:Y:S01]  /*6360*/  BSSY B0, `(.L_x_4196) ;  /* 0x0000012000007945 */ /* 0x000fe20003800000 */
[----:B------:R-:W-:-:S02]  /*6370*/  ISETP.GE.OR P6, PT, R10, UR8, P2 ;  /* 0x000000080a007c0c */ /* 0x000fc400097c6670 */
[----:B------:R-:W-:Y:S01]  /*6380*/  IMAD R13, R19, UR7, R0 ;  /* 0x00000007130d7c24 */ /* 0x000fe2000f8e0200 */
[----:B------:R-:W-:Y:S01]  /*6390*/  ISETP.GE.OR P5, PT, R10, UR8, P1 ;  /* 0x000000080a007c0c */ /* 0x000fe20008fa6670 */
[----:B------:R-:W-:-:S04]  /*63a0*/  IMAD.WIDE R6, R15, 0x80, R2 ;  /* 0x000000800f067825 */ /* 0x000fc800078e0202 */
        /* <DEDUP_REMOVED lines=13> */
.L_x_4197:
[----:B------:R-:W-:Y:S05]  /*6480*/  BSYNC B0 ;  /* 0x0000000000007941 */ /* 0x000fea0003800000 */
.L_x_4196:
        /* <DEDUP_REMOVED lines=19> */
.L_x_4199:
[----:B------:R-:W-:Y:S05]  /*65c0*/  BSYNC B0 ;  /* 0x0000000000007941 */ /* 0x000fea0003800000 */
.L_x_4198:
        /* <DEDUP_REMOVED lines=15> */
.L_x_4201:
[----:B------:R-:W-:Y:S05]  /*66c0*/  BSYNC B0 ;  /* 0x0000000000007941 */ /* 0x000fea0003800000 */
.L_x_4200:
        /* <DEDUP_REMOVED lines=15> */
.L_x_4203:
[----:B------:R-:W-:Y:S05]  /*67c0*/  BSYNC B0 ;  /* 0x0000000000007941 */ /* 0x000fea0003800000 */
.L_x_4202:
        /* <DEDUP_REMOVED lines=21> */
.L_x_4205:
[----:B------:R-:W-:Y:S05]  /*6920*/  BSYNC B0 ;  /* 0x0000000000007941 */ /* 0x000fea0003800000 */
.L_x_4204:
        /* <DEDUP_REMOVED lines=15> */
.L_x_4207:
[----:B------:R-:W-:Y:S05]  /*6a20*/  BSYNC B0 ;  /* 0x0000000000007941 */ /* 0x000fea0003800000 */
.L_x_4206:
        /* <DEDUP_REMOVED lines=15> */
.L_x_4209:
[----:B------:R-:W-:Y:S05]  /*6b20*/  BSYNC B0 ;  /* 0x0000000000007941 */ /* 0x000fea0003800000 */
.L_x_4208:
        /* <DEDUP_REMOVED lines=15> */
.L_x_4150:
        /* <DEDUP_REMOVED lines=15> */
[----:B------:R-:W-:Y:S02]  /*6d10*/  IMAD.U32 R2, RZ, RZ, UR4 ;  /* 0x00000004ff027e24 */ /* 0x000fe4000f8e00ff */
[----:B------:R-:W-:-:S05]  /*6d20*/  IMAD.U32 R3, RZ, RZ, UR5 ;  /* 0x00000005ff037e24 */ /* 0x000fca000f8e00ff */
[----:B------:R-:W2:Y:S02]  /*6d30*/  LDG.E R2, desc[UR38][R2.64] ;  /* 0x0000002602027981 */ /* 0x000ea4000c1e1900 */
[----:B--2---:R-:W-:Y:S01]  /*6d40*/  R2UR UR5, R2 ;  /* 0x00000000020572ca */ /* 0x004fe200000e0000 */
[----:B------:R-:W-:-:S14]  /*6d50*/  BRA `(.L_x_4212) ;  /* 0x0000000000387947 */ /* 0x000fdc0003800000 */
.L_x_4211:
        /* <DEDUP_REMOVED lines=10> */
[----:B--2---:R-:W-:-:S05]  /*6e00*/  IMAD.IADD R0, R5, 0x1, -R0 ;  /* 0x0000000105007824 */ /* 0x004fca00078e0a00 */
[----:B------:R-:W-:Y:S01]  /*6e10*/  R2UR UR5, R0 ;  /* 0x00000000000572ca */ /* 0x000fe200000e0000 */
[----:B------:R-:W-:-:S14]  /*6e20*/  BRA `(.L_x_4212) ;  /* 0x0000000000047947 */ /* 0x000fdc0003800000 */
.L_x_4213:
[----:B------:R-:W-:-:S05]  /*6e30*/  ULDC UR5, c[0x0][0x8bc] ;  /* 0x00022f0000057ab9 */ /* 0x000fca0000000800 */
.L_x_4212:
        /* <DEDUP_REMOVED lines=23> */
[----:B------:R-:W-:Y:S02]  /*6fb0*/  IMAD.U32 R4, RZ, RZ, UR4 ;  /* 0x00000004ff047e24 */ /* 0x000fe4000f8e00ff */
        /* <DEDUP_REMOVED lines=16> */
.L_x_4214:
        /* <DEDUP_REMOVED lines=35> */
[----:B------:R-:W-:Y:S01]  /*72f0*/  IMAD.IADD R0, R3, 0x1, -R2 ;  /* 0x0000000103007824 */ /* 0x000fe200078e0a02 */
        /* <DEDUP_REMOVED lines=13> */
.L_x_4228:
        /* <DEDUP_REMOVED lines=21> */
.L_x_4217:
[----:B------:R-:W-:Y:S05]  /*7520*/  BSYNC B0 ;  /* 0x0000000000007941 */ /* 0x000fea0003800000 */
.L_x_4216:
        /* <DEDUP_REMOVED lines=13> */
.L_x_4219:
[----:B------:R-:W-:Y:S05]  /*7600*/  BSYNC B0 ;  /* 0x0000000000007941 */ /* 0x000fea0003800000 */
.L_x_4218:
[----:B------:R-:W-:Y:S06]  /*7610*/  BAR.ARV 0xa, 0xa0 ;  /* 0x0282800000007b1d */ /* 0x000fec0000002000 */
[----:B------:R-:W-:Y:S04]  /*7620*/  BSSY B0, `(.L_x_4220) ;  /* 0x0000003000007945 */ /* 0x000fe80003800000 */
[----:B------:R-:W-:Y:S05]  /*7630*/  @!P0 BRA `(.L_x_4221) ;  /* 0x0000000000048947 */ /* 0x000fea0003800000 */
[----:B------:R-:W-:-:S04]  /*7640*/  DEPBAR.LE SB0, 0x0 ;  /* 0x000080000000791a */ /* 0x000fc80000000000 */
.L_x_4221:
[----:B------:R-:W-:Y:S05]  /*7650*/  BSYNC B0 ;  /* 0x0000000000007941 */ /* 0x000fea0003800000 */
.L_x_4220:
        /* <DEDUP_REMOVED lines=13> */
.L_x_4223:
[----:B------:R-:W-:Y:S05]  /*7730*/  BSYNC B0 ;  /* 0x0000000000007941 */ /* 0x000fea0003800000 */
.L_x_4222:
        /* <DEDUP_REMOVED lines=13> */
.L_x_4225:
[----:B------:R-:W-:Y:S05]  /*7810*/  BSYNC B0 ;  /* 0x0000000000007941 */ /* 0x000fea0003800000 */
.L_x_4224:
[----:B------:R-:W-:Y:S01]  /*7820*/  VIADD R0, R0, 0xfffffffe ;  /* 0xfffffffe00007836 */ /* 0x000fe20000000000 */
[----:B------:R-:W-:Y:S06]  /*7830*/  BAR.ARV 0xa, 0xa0 ;  /* 0x0282800000007b1d */ /* 0x000fec0000002000 */
[----:B------:R-:W-:Y:S01]  /*7840*/  BSSY B0, `(.L_x_4226) ;  /* 0x0000004000007945 */ /* 0x000fe20003800000 */
[----:B------:R-:W-:-:S03]  /*7850*/  ISETP.NE.AND P1, PT, R0, RZ, PT ;  /* 0x000000ff0000720c */ /* 0x000fc60003f25270 */
[----:B------:R-:W-:Y:S10]  /*7860*/  @!P0 BRA `(.L_x_4227) ;  /* 0x0000000000048947 */ /* 0x000ff40003800000 */
[----:B------:R-:W-:-:S04]  /*7870*/  DEPBAR.LE SB0, 0x0 ;  /* 0x000080000000791a */ /* 0x000fc80000000000 */
.L_x_4227:
[----:B------:R-:W-:Y:S05]  /*7880*/  BSYNC B0 ;  /* 0x0000000000007941 */ /* 0x000fea0003800000 */
.L_x_4226:
[----:B------:R-:W-:Y:S06]  /*7890*/  BAR.ARV 0xb, 0xa0 ;  /* 0x02c2800000007b1d */ /* 0x000fec0000002000 */
[----:B------:R-:W-:Y:S02]  /*78a0*/  UIADD3 UR5, UR5, 0x2, URZ ;  /* 0x0000000205057890 */ /* 0x000fe4000fffe03f */
[----:B------:R-:W-:Y:S01]  /*78b0*/  UIADD3 UR4, UR4, 0x1, URZ ;  /* 0x0000000104047890 */ /* 0x000fe2000fffe03f */
[----:B------:R-:W-:Y:S11]  /*78c0*/  @P1 BRA `(.L_x_4228) ;  /* 0xfffffff800c01947 */ /* 0x000ff6000383ffff */
[----:B------:R-:W-:-:S12]  /*78d0*/  USHF.L.U32 UR6, UR5, 0xd, URZ ;  /* 0x0000000d05067899 */ /* 0x000fd8000800063f */
.L_x_4215:
        /* <DEDUP_REMOVED lines=19> */
.L_x_4230:
[----:B------:R-:W-:Y:S05]  /*7a10*/  BSYNC B0 ;  /* 0x0000000000007941 */ /* 0x000fea0003800000 */
.L_x_4229:
        /* <DEDUP_REMOVED lines=19> */
.L_x_4232:
[----:B------:R-:W-:Y:S05]  /*7b50*/  BSYNC B0 ;  /* 0x0000000000007941 */ /* 0x000fea0003800000 */
.L_x_4231:
[----:B------:R-:W-:Y:S06]  /*7b60*/  BAR.ARV 0xa, 0xa0 ;  /* 0x0282800000007b1d */ /* 0x000fec0000002000 */
[----:B------:R-:W-:Y:S04]  /*7b70*/  BSSY B0, `(.L_x_4233) ;  /* 0x0000003000007945 */ /* 0x000fe80003800000 */
[----:B------:R-:W-:Y:S05]  /*7b80*/  @!P0 BRA `(.L_x_4234) ;  /* 0x0000000000048947 */ /* 0x000fea0003800000 */
[----:B------:R-:W-:-:S04]  /*7b90*/  DEPBAR.LE SB0, 0x0 ;  /* 0x000080000000791a */ /* 0x000fc80000000000 */
.L_x_4234:
[----:B------:R-:W-:Y:S05]  /*7ba0*/  BSYNC B0 ;  /* 0x0000000000007941 */ /* 0x000fea0003800000 */
.L_x_4233:
[----:B------:R-:W-:Y:S06]  /*7bb0*/  BAR.ARV 0xb, 0xa0 ;  /* 0x02c2800000007b1d */ /* 0x000fec0000002000 */
[----:B------:R-:W-:Y:S05]  /*7bc0*/  BRA `(.L_x_4155) ;  /* 0x0000001c008c7947 */ /* 0x000fea0003800000 */
.L_x_4210:
        /* <DEDUP_REMOVED lines=10> */
.L_x_4235:
        /* <DEDUP_REMOVED lines=10> */
.L_x_4237:
[----:B------:R-:W3:Y:S02]  /*7d10*/  LDC R5, c[0x0][0x8bc] ;  /* 0x00022f00ff057b82 */ /* 0x000ee40000000800 */
.L_x_4236:
[----:B------:R-:W4:Y:S01]  /*7d20*/  S2R R14, SR_CTAID.X ;  /* 0x00000000000e7919 */ /* 0x000f220000002500 */
[----:B------:R-:W-:Y:S02]  /*7d30*/  IMAD.MOV.U32 R0, RZ, RZ, 0x1 ;  /* 0x00000001ff007424 */ /* 0x000fe400078e00ff */
[----:B------:R-:W-:Y:S02]  /*7d40*/  IMAD.MOV.U32 R9, RZ, RZ, RZ ;  /* 0x000000ffff097224 */ /* 0x000fe400078e00ff */
        /* <DEDUP_REMOVED lines=41> */
[----:B--2---:R-:W-:-:S07]  /*7fe0*/  IMAD.IADD R4, R4, 0x1, -R9 ;  /* 0x0000000104047824 */ /* 0x004fce00078e0a09 */
.L_x_4239:
        /* <DEDUP_REMOVED lines=66> */
.L_x_4269:
        /* <DEDUP_REMOVED lines=9> */
.L_x_4242:
        /* <DEDUP_REMOVED lines=20> */
[----:B------:R-:W-:Y:S01]  /*85e0*/  UMOV UR19, UR25 ;  /* 0x0000001900137c82 */ /* 0x000fe20008000000 */
[----:B------:R-:W-:Y:S01]  /*85f0*/  IMAD.MOV.U32 R8, RZ, RZ, R3 ;  /* 0x000000ffff087224 */ /* 0x000fe200078e0003 */
        /* <DEDUP_REMOVED lines=9> */
[----:B------:R-:W-:Y:S01]  /*8690*/  R2UR UR31, R0 ;  /* 0x00000000001f72ca */ /* 0x000fe200000e0000 */
[--C-:B------:R-:W-:Y:S01]  /*86a0*/  IMAD.X R3, RZ, RZ, R8.reuse, P1 ;  /* 0x000000ffff037224 */ /* 0x100fe200008e0608 */
[----:B------:R-:W-:Y:S01]  /*86b0*/  R2UR UR6, R2 ;  /* 0x00000000020672ca */ /* 0x000fe200000e0000 */
[----:B------:R-:W-:Y:S01]  /*86c0*/  IMAD.X R0, RZ, RZ, R8, P2 ;  /* 0x000000ffff007224 */ /* 0x000fe200010e0608 */
[----:B------:R-:W-:Y:S02]  /*86d0*/  ISETP.GE.AND P1, PT, R4, 0x81, PT ;  /* 0x000000810400780c */ /* 0x000fe40003f26270 */
[----:B------:R-:W-:Y:S02]  /*86e0*/  R2UR UR7, R3 ;  /* 0x00000000030772ca */ /* 0x000fe400000e0000 */
[----:B------:R-:W-:Y:S01]  /*86f0*/  R2UR UR41, R0 ;  /* 0x00000000002972ca */ /* 0x000fe200000e0000 */
[----:B------:R-:W-:-:S10]  /*8700*/  IMAD.MOV.U32 R0, RZ, RZ, RZ ;  /* 0x000000ffff007224 */ /* 0x000fd400078e00ff */
        /* <DEDUP_REMOVED lines=24> */
.L_x_4253:
[----:B------:R-:W-:-:S04]  /*8890*/  SHF.L.U32 R21, R10, 0x1f, RZ ;  /* 0x0000001f0a157819 */ /* 0x000fc800000006ff */
[----:B-1----:R-:W1:Y:S02]  /*88a0*/  SYNCS.PHASECHK.TRANS64.TRYWAIT P1, [R12+URZ+0x30c40], R21 ;  /* 0x030c40150c0075a7 */ /* 0x002e64000802017f */
[----:B-12--5:R-:W-:Y:S05]  /*88b0*/  @!P1 BRA `(.L_x_4245) ;  /* 0x0000001000c49947 */ /* 0x026fea0003800000 */
.L_x_4270:
[----:B------:R-:W-:Y:S05]  /*88c0*/  @P0 BRA `(.L_x_4246) ;  /* 0x0000000000140947 */ /* 0x000fea0003800000 */
[----:B------:R-:W-:Y:S01]  /*88d0*/  ISETP.NE.AND P1, PT, R20, RZ, PT ;  /* 0x000000ff1400720c */ /* 0x000fe20003f25270 */
[----:B------:R-:W-:-:S04]  /*88e0*/  IMAD.MOV.U32 R3, RZ, RZ, 0x4200 ;  /* 0x00004200ff037424 */ /* 0x000fc800078e00ff */
[----:B------:R2:W-:Y:S08]  /*88f0*/  SYNCS.ARRIVE.TRANS64 RZ, [R12+URZ+0x30c30], R3 ;  /* 0x030c30030cff79a7 */ /* 0x0005f0000800003f */
[----:B------:R-:W-:Y:S05]  /*8900*/  @!P1 BRA `(.L_x_4246) ;  /* 0x0000000000049947 */ /* 0x000fea0003800000 */
[----:B------:R-:W-:Y:S01]  /*8910*/  BPT.TRAP 0x1 ;  /* 0x000000040000795c */ /* 0x000fe20000300000 */
.L_x_4246:
        /* <DEDUP_REMOVED lines=30> */
.L_x_4271:
[----:B------:R-:W-:Y:S05]  /*8b00*/  @P0 BRA `(.L_x_4248) ;  /* 0x0000000000140947 */ /* 0x000fea0003800000 */
[----:B------:R-:W-:Y:S01]  /*8b10*/  ISETP.NE.AND P1, PT, R20, RZ, PT ;  /* 0x000000ff1400720c */ /* 0x000fe20003f25270 */
[----:B------:R-:W-:-:S04]  /*8b20*/  IMAD.MOV.U32 R2, RZ, RZ, 0x4200 ;  /* 0x00004200ff027424 */ /* 0x000fc800078e00ff */
[----:B------:R3:W-:Y:S08]  /*8b30*/  SYNCS.ARRIVE.TRANS64 RZ, [R12+URZ+0x30c18], R2 ;  /* 0x030c18020cff79a7 */ /* 0x0007f0000800003f */
[----:B------:R-:W-:Y:S05]  /*8b40*/  @!P1 BRA `(.L_x_4248) ;  /* 0x0000000000049947 */ /* 0x000fea0003800000 */
[----:B------:R-:W-:Y:S01]  /*8b50*/  BPT.TRAP 0x1 ;  /* 0x000000040000795c */ /* 0x000fe20000300000 */
.L_x_4248:
[----:B------:R-:W-:Y:S01]  /*8b60*/  VIADD R16, R16, 0x80 ;  /* 0x0000008010107836 */ /* 0x000fe20000000000 */
[----:B------:R-:W-:Y:S01]  /*8b70*/  R2UR UR17, R12 ;  /* 0x000000000c1172ca */ /* 0x000fe200000e0000 */
[----:B------:R-:W-:Y:S01]  /*8b80*/  UMOV UR22, 0x0 ;  /* 0x0000000000167882 */ /* 0x000fe20000000000 */
[----:B---3--:R-:W-:Y:S01]  /*8b90*/  IADD3 R2, P1, R9, 0xf0, RZ ;  /* 0x000000f009027810 */ /* 0x008fe20007f3e0ff */
[C---:B------:R-:W-:Y:S01]  /*8ba0*/  VIADD R13, R16.reuse, UR27 ;  /* 0x0000001b100d7c36 */ /* 0x040fe20008000000 */
[----:B------:R-:W-:Y:S01]  /*8bb0*/  R2UR UR6, R16 ;  /* 0x00000000100672ca */ /* 0x000fe200000e0000 */
[----:B------:R-:W-:Y:S01]  /*8bc0*/  UMOV UR23, 0x14f00000 ;  /* 0x14f0000000177882 */ /* 0x000fe20000000000 */
[----:B------:R-:W-:Y:S01]  /*8bd0*/  R2UR UR14, R2 ;  /* 0x00000000020e72ca */ /* 0x000fe200000e0000 */
[----:B------:R-:W-:Y:S01]  /*8be0*/  IMAD.X R3, RZ, RZ, R8, P1 ;  /* 0x000000ffff037224 */ /* 0x000fe200008e0608 */
[----:B------:R-:W-:Y:S01]  /*8bf0*/  R2UR UR19, R13 ;  /* 0x000000000d1372ca */ /* 0x000fe200000e0000 */
[----:B------:R-:W-:Y:S01]  /*8c00*/  UMOV UR18, URZ ;  /* 0x0000003f00127c82 */ /* 0x000fe20008000000 */
[----:B------:R-:W-:-:S02]  /*8c10*/  UMOV UR10, 0x20 ;  /* 0x00000020000a7882 */ /* 0x000fc40000000000 */
        /* <DEDUP_REMOVED lines=10> */
.L_x_4272:
        /* <DEDUP_REMOVED lines=9> */
.L_x_4250:
        /* <DEDUP_REMOVED lines=24> */
.L_x_4274:
[----:B------:R-:W-:Y:S05]  /*8ed0*/  @P0 BRA `(.L_x_4252) ;  /* 0x0000000000140947 */ /* 0x000fea0003800000 */
[----:B------:R-:W-:Y:S01]  /*8ee0*/  ISETP.NE.AND P1, PT, R20, RZ, PT ;  /* 0x000000ff1400720c */ /* 0x000fe20003f25270 */
[----:B-1----:R-:W-:-:S04]  /*8ef0*/  IMAD.MOV.U32 R5, RZ, RZ, 0x4200 ;  /* 0x00004200ff057424 */ /* 0x002fc800078e00ff */
[----:B------:R2:W-:Y:S08]  /*8f00*/  SYNCS.ARRIVE.TRANS64 RZ, [R12+URZ+0x30c10], R5 ;  /* 0x030c10050cff79a7 */ /* 0x0005f0000800003f */
[----:B------:R-:W-:Y:S05]  /*8f10*/  @!P1 BRA `(.L_x_4252) ;  /* 0x0000000000049947 */ /* 0x000fea0003800000 */
[----:B------:R-:W-:Y:S01]  /*8f20*/  BPT.TRAP 0x1 ;  /* 0x000000040000795c */ /* 0x000fe20000300000 */
.L_x_4252:
        /* <DEDUP_REMOVED lines=23> */
.L_x_4244:
[----:B------:R-:W-:-:S13]  /*90a0*/  ISETP.NE.AND P1, PT, R18, RZ, PT ;  /* 0x000000ff1200720c */ /* 0x000fda0003f25270 */
[----:B------:R-:W-:Y:S05]  /*90b0*/  @!P1 BRA `(.L_x_4243) ;  /* 0x0000000000f89947 */ /* 0x000fea0003800000 */
[----:B------:R-:W-:-:S04]  /*90c0*/  SHF.L.U32 R13, R10, 0x1f, RZ ;  /* 0x0000001f0a0d7819 */ /* 0x000fc800000006ff */
[----:B------:R-:W1:Y:S02]  /*90d0*/  SYNCS.PHASECHK.TRANS64.TRYWAIT P1, [R12+URZ+0x30c40], R13 ;  /* 0x030c400d0c0075a7 */ /* 0x000e64000802017f */
[----:B-1----:R-:W-:Y:S05]  /*90e0*/  @!P1 BRA `(.L_x_4254) ;  /* 0x0000000c000c9947 */ /* 0x002fea0003800000 */
.L_x_4275:
[----:B------:R-:W-:Y:S05]  /*90f0*/  @P0 BRA `(.L_x_4255) ;  /* 0x0000000000140947 */ /* 0x000fea0003800000 */
[----:B------:R-:W-:Y:S01]  /*9100*/  ISETP.NE.AND P1, PT, R20, RZ, PT ;  /* 0x000000ff1400720c */ /* 0x000fe20003f25270 */
[----:B------:R-:W-:-:S04]  /*9110*/  IMAD.MOV.U32 R5, RZ, RZ, 0x4200 ;  /* 0x00004200ff057424 */ /* 0x000fc800078e00ff */
[----:B------:R2:W-:Y:S08]  /*9120*/  SYNCS.ARRIVE.TRANS64 RZ, [R12+URZ+0x30c30], R5 ;  /* 0x030c30050cff79a7 */ /* 0x0005f0000800003f */
[----:B------:R-:W-:Y:S05]  /*9130*/  @!P1 BRA `(.L_x_4255) ;  /* 0x0000000000049947 */ /* 0x000fea0003800000 */
[----:B------:R-:W-:Y:S01]  /*9140*/  BPT.TRAP 0x1 ;  /* 0x000000040000795c */ /* 0x000fe20000300000 */
.L_x_4255:
        /* <DEDUP_REMOVED lines=27> */
.L_x_4276:
[----:B------:R-:W-:Y:S05]  /*9300*/  @P0 BRA `(.L_x_4257) ;  /* 0x0000000000140947 */ /* 0x000fea0003800000 */
[----:B------:R-:W-:Y:S01]  /*9310*/  ISETP.NE.AND P0, PT, R20, RZ, PT ;  /* 0x000000ff1400720c */ /* 0x000fe20003f05270 */
[----:B------:R-:W-:-:S04]  /*9320*/  IMAD.MOV.U32 R5, RZ, RZ, 0x4200 ;  /* 0x00004200ff057424 */ /* 0x000fc800078e00ff */
[----:B------:R3:W-:Y:S08]  /*9330*/  SYNCS.ARRIVE.TRANS64 RZ, [R12+URZ+0x30c18], R5 ;  /* 0x030c18050cff79a7 */ /* 0x0007f0000800003f */
[----:B------:R-:W-:Y:S05]  /*9340*/  @!P0 BRA `(.L_x_4257) ;  /* 0x0000000000048947 */ /* 0x000fea0003800000 */
[----:B------:R-:W-:Y:S01]  /*9350*/  BPT.TRAP 0x1 ;  /* 0x000000040000795c */ /* 0x000fe20000300000 */
.L_x_4257:
        /* <DEDUP_REMOVED lines=20> */
.L_x_4243:
[----:B------:R-:W3:Y:S01]  /*94a0*/  S2R R2, SR_TID.X ;  /* 0x0000000000027919 */ /* 0x000ee20000002100 */
[----:B-12--5:R-:W-:Y:S01]  /*94b0*/  IMAD R13, R0, 0x8, R12 ;  /* 0x00000008000d7824 */ /* 0x026fe200078e020c */
[----:B---3--:R-:W-:Y:S02]  /*94c0*/  LOP3.LUT R3, R2, 0x7f, RZ, 0xc0, !PT ;  /* 0x0000007f02037812 */ /* 0x008fe400078ec0ff */
[----:B------:R-:W-:Y:S02]  /*94d0*/  SHF.L.U32 R2, R10, 0x1f, RZ ;  /* 0x0000001f0a027819 */ /* 0x000fe400000006ff */
[----:B------:R-:W-:Y:S02]  /*94e0*/  ISETP.NE.AND P1, PT, R3, RZ, PT ;  /* 0x000000ff0300720c */ /* 0x000fe40003f25270 */
[----:B------:R-:W1:Y:S02]  /*94f0*/  SYNCS.PHASECHK.TRANS64.TRYWAIT P0, [R13+URZ+0x30c40], R2 ;  /* 0x030c40020d0075a7 */ /* 0x000e64000800017f */
[----:B-1----:R-:W-:Y:S09]  /*9500*/  @!P0 BRA `(.L_x_4258) ;  /* 0x00000008002c8947 */ /* 0x002ff20003800000 */
.L_x_4277:
[----:B------:R-:W-:Y:S05]  /*9510*/  @P1 BRA `(.L_x_4259) ;  /* 0x0000000000181947 */ /* 0x000fea0003800000 */
[----:B------:R-:W2:Y:S01]  /*9520*/  S2R R3, SR_TID.X ;  /* 0x0000000000037919 */ /* 0x000ea20000002100 */
[----:B-1----:R-:W-:-:S04]  /*9530*/  IMAD.MOV.U32 R2, RZ, RZ, 0x4200 ;  /* 0x00004200ff027424 */ /* 0x002fc800078e00ff */
[----:B------:R3:W-:Y:S01]  /*9540*/  SYNCS.ARRIVE.TRANS64 RZ, [R13+URZ+0x30c30], R2 ;  /* 0x030c30020dff79a7 */ /* 0x0007e2000800003f */
[----:B--2---:R-:W-:-:S13]  /*9550*/  LOP3.LUT P0, RZ, R3, 0x1f, RZ, 0xc0, !PT ;  /* 0x0000001f03ff7812 */ /* 0x004fda000780c0ff */
[----:B---3--:R-:W-:Y:S05]  /*9560*/  @!P0 BRA `(.L_x_4259) ;  /* 0x0000000000048947 */ /* 0x008fea0003800000 */
[----:B------:R-:W-:Y:S01]  /*9570*/  BPT.TRAP 0x1 ;  /* 0x000000040000795c */ /* 0x000fe20000300000 */
.L_x_4259:
[----:B-1----:R-:W1:Y:S01]  /*9580*/  LDC.64 R2, c[0x0][0x728] ;  /* 0x0001ca00ff027b82 */ /* 0x002e620000000a00 */
[C---:B------:R-:W-:Y:S01]  /*9590*/  IADD3 R6, P0, R5.reuse, R6, RZ ;  /* 0x0000000605067210 */ /* 0x040fe20007f1e0ff */
[C-C-:B------:R-:W-:Y:S01]  /*95a0*/  IMAD R4, R0.reuse, 0x4000, R12.reuse ;  /* 0x0000400000047824 */ /* 0x140fe200078e020c */
[C---:B------:R-:W-:Y:S01]  /*95b0*/  R2UR UR19, R5.reuse ;  /* 0x00000000051372ca */ /* 0x040fe200000e0000 */
[----:B------:R-:W-:Y:S01]  /*95c0*/  IMAD R12, R0, 0x200, R12 ;  /* 0x00000200000c7824 */ /* 0x000fe200078e020c */
[----:B------:R-:W-:Y:S01]  /*95d0*/  LEA.HI.X.SX32 R11, R5, R11, 0x1, P0 ;  /* 0x0000000b050b7211 */ /* 0x000fe200000f0eff */
[----:B------:R-:W-:Y:S01]  /*95e0*/  UMOV UR8, 0x0 ;  /* 0x0000000000087882 */ /* 0x000fe20000000000 */
[----:B------:R-:W-:Y:S01]  /*95f0*/  R2UR UR17, R13 ;  /* 0x000000000d1172ca */ /* 0x000fe200000e0000 */
[----:B------:R-:W-:Y:S01]  /*9600*/  UMOV UR9, 0x14f00000 ;  /* 0x14f0000000097882 */ /* 0x000fe20000000000 */
[----:B------:R-:W-:Y:S01]  /*9610*/  R2UR UR16, R4 ;  /* 0x00000000041072ca */ /* 0x000fe200000e0000 */
[----:B------:R-:W-:Y:S01]  /*9620*/  UMOV UR18, URZ ;  /* 0x0000003f00127c82 */ /* 0x000fe20008000000 */
[----:B------:R-:W-:-:S05]  /*9630*/  R2UR UR10, R12 ;  /* 0x000000000c0a72ca */ /* 0x000fca00000e0000 */
[----:B------:R-:W-:-:S04]  /*9640*/  UIADD3 UR19, UR19, UR27, URZ ;  /* 0x0000001b13137290 */ /* 0x000fc8000fffe03f */
[----:B------:R-:W-:Y:S02]  /*9650*/  UIADD3 UR17, UR17, 0x30c30, URZ ;  /* 0x00030c3011117890 */ /* 0x000fe4000fffe03f */
[----:B------:R-:W-:Y:S01]  /*9660*/  UIADD3 UR16, UR16, 0x18000, URZ ;  /* 0x0001800010107890 */ /* 0x000fe2000fffe03f */
[----:B-1----:R-:W-:Y:S01]  /*9670*/  LEA R2, P0, R6, R2, 0x2 ;  /* 0x0000000206027211 */ /* 0x002fe200078010ff */
[----:B------:R-:W-:-:S03]  /*9680*/  UIADD3 UR14, UR10, 0x20400, URZ ;  /* 0x000204000a0e7890 */ /* 0x000fc6000fffe03f */
[----:B------:R-:W-:Y:S01]  /*9690*/  UMOV UR15, UR17 ;  /* 0x00000011000f7c82 */ /* 0x000fe20008000000 */
[----:B------:R-:W-:Y:S01]  /*96a0*/  LEA.HI.X R3, R6, R3, R11, 0x2, P0 ;  /* 0x0000000306037211 */ /* 0x000fe200000f140b */
[----:B------:R-:W-:Y:S01]  /*96b0*/  UMOV UR10, 0x20 ;  /* 0x00000020000a7882 */ /* 0x000fe20000000000 */
[----:B------:R-:W-:Y:S02]  /*96c0*/  IADD3 R9, P0, R9, 0x1f0, RZ ;  /* 0x000001f009097810 */ /* 0x000fe40007f1e0ff */
[----:B------:R-:W-:Y:S02]  /*96d0*/  R2UR UR22, R2 ;  /* 0x00000000021672ca */ /* 0x000fe400000e0000 */
        /* <DEDUP_REMOVED lines=12> */
.L_x_4240:
[----:B------:R-:W-:Y:S05]  /*97a0*/  BSYNC B0 ;  /* 0x0000000000007941 */ /* 0x000fea0003800000 */
.L_x_4238:
[----:B------:R-:W-:-:S03]  /*97b0*/  UMOV UR6, 0xffffffff ;  /* 0xffffffff00067882 */ /* 0x000fc60000000000 */
[----:B------:R-:W-:Y:S05]  /*97c0*/  BRA.DIV UR6, `(.L_x_4260) ;  /* 0x0000000606907947 */ /* 0x000fea000b800000 */
[----:B------:R-:W-:-:S13]  /*97d0*/  ELECT P6, URZ, PT ;  /* 0x00000000003f782f */ /* 0x000fda00038c0000 */
.L_x_4280:
[----:B------:R-:W-:Y:S05]  /*97e0*/  @!P6 BRA `(.L_x_4155) ;  /* 0x000000000084e947 */ /* 0x000fea0003800000 */
[----:B------:R-:W3:Y:S02]  /*97f0*/  LDL.LU R2, [R1+0x10] ;  /* 0x0000100001027983 */ /* 0x000ee40000300800 */
[----:B---3--:R-:W-:-:S04]  /*9800*/  LOP3.LUT R2, R2, 0x2, RZ, 0xfc, !PT ;  /* 0x0000000202027812 */ /* 0x008fc800078efcff */
[----:B------:R-:W-:-:S13]  /*9810*/  ISETP.NE.AND P2, PT, R2, 0x3, PT ;  /* 0x000000030200780c */ /* 0x000fda0003f45270 */
[----:B------:R-:W-:Y:S05]  /*9820*/  @!P2 BRA `(.L_x_4261) ;  /* 0x000000000004a947 */ /* 0x000fea0003800000 */
[----:B--2---:R-:W-:Y:S01]  /*9830*/  BPT.TRAP 0x1 ;  /* 0x000000040000795c */ /* 0x004fe20000300000 */
.L_x_4261:
        /* <DEDUP_REMOVED lines=15> */
.L_x_4281:
[----:B------:R-:W3:Y:S02]  /*9930*/  SYNCS.PHASECHK.TRANS64.TRYWAIT P0, [R11+URZ], R2 ;  /* 0x000000020b0075a7 */ /* 0x000ee4000800017f */
[----:B---3--:R-:W-:Y:S05]  /*9940*/  @!P0 BRA `(.L_x_4263) ;  /* 0x0000000400648947 */ /* 0x008fea0003800000 */
.L_x_4282:
[----:B------:R-:W-:Y:S05]  /*9950*/  @!P2 BRA `(.L_x_4264) ;  /* 0x000000000004a947 */ /* 0x000fea0003800000 */
[----:B--2---:R-:W-:Y:S01]  /*9960*/  BPT.TRAP 0x1 ;  /* 0x000000040000795c */ /* 0x004fe20000300000 */
.L_x_4264:
[----:B------:R-:W-:-:S04]  /*9970*/  VIADD R0, R6, 0x30c40 ;  /* 0x00030c4006007836 */ /* 0x000fc80000000000 */
[----:B------:R-:W-:-:S04]  /*9980*/  IMAD R9, R9, 0x8, R0 ;  /* 0x0000000809097824 */ /* 0x000fc800078e0200 */
[----:B------:R-:W4:Y:S02]  /*9990*/  SYNCS.PHASECHK.TRANS64.TRYWAIT P0, [R9+URZ], R4 ;  /* 0x00000004090075a7 */ /* 0x000f24000800017f */
[----:B----4-:R-:W-:Y:S05]  /*99a0*/  @!P0 BRA `(.L_x_4265) ;  /* 0x0000000400608947 */ /* 0x010fea0003800000 */
.L_x_4283:
[----:B------:R-:W-:-:S07]  /*99b0*/  IMAD R3, R3, 0x8, R0 ;  /* 0x0000000803037824 */ /* 0x000fce00078e0200 */
.L_x_4266:
[----:B------:R1:W1:Y:S02]  /*99c0*/  SYNCS.PHASECHK.TRANS64.TRYWAIT P0, [R3+URZ], R2 ;  /* 0x00000002030075a7 */ /* 0x000264000800017f */
[----:B-1----:R-:W-:Y:S05]  /*99d0*/  @!P0 NANOSLEEP.SYNCS 0x989680 ;  /* 0x009896800000895d */ /* 0x002fea0003900000 */
[----:B------:R-:W1:Y:S02]  /*99e0*/  @!P0 SYNCS.PHASECHK.TRANS64 P0, [R3+URZ], R2 ;  /* 0x00000002030085a7 */ /* 0x000e64000800007f */
[----:B-1----:R-:W-:Y:S05]  /*99f0*/  @!P0 BRA `(.L_x_4266) ;  /* 0xfffffffc00f08947 */ /* 0x002fea000383ffff */
.L_x_4155:
[----:B--2---:R-:W-:Y:S05]  /*9a00*/  BSYNC B6 ;  /* 0x0000000000067941 */ /* 0x004fea0003800000 */
.L_x_4149:
[----:B------:R-:W-:Y:S05]  /*9a10*/  EXIT ;  /* 0x000000000000794d */ /* 0x000fea0003800000 */
.L_x_4165:
[----:B------:R-:W-:Y:S02]  /*9a20*/  IMAD.MOV.U32 R12, RZ, RZ, RZ ;  /* 0x000000ffff0c7224 */ /* 0x000fe400078e00ff */
[----:B------:R-:W-:Y:S02]  /*9a30*/  IMAD.MOV.U32 R11, RZ, RZ, 0x1f ;  /* 0x0000001fff0b7424 */ /* 0x000fe400078e00ff */
[----:B------:R-:W-:-:S07]  /*9a40*/  IMAD.MOV.U32 R15, RZ, RZ, -0x1 ;  /* 0xffffffffff0f7424 */ /* 0x000fce00078e00ff */
[----:B------:R-:W-:Y:S05]  /*9a50*/  WARPSYNC.COLLECTIVE R15, `(.L_x_4267) ;  /* 0x000000000f087348 */ /* 0x000fea0003c00000 */
[----:B------:R1:W2:Y:S02]  /*9a60*/  SHFL.IDX P6, R14, R13, R12, R11 ;  /* 0x0000000c0d0e7389 */ /* 0x0002a400000c000b */
[----:B-12---:R-:W-:Y:S01]  /*9a70*/  ENDCOLLECTIVE ;  /* 0x000000000000791b */ /* 0x006fe20003800000 */
.L_x_4267:
[----:B------:R-:W-:Y:S05]  /*9a80*/  BRA `(.L_x_4268) ;  /* 0xffffff7400b87947 */ /* 0x000fea000383ffff */
.L_x_4167:
[----:B--2---:R2:W3:Y:S02]  /*9a90*/  SYNCS.PHASECHK.TRANS64.TRYWAIT P0, [R226+URZ+0x30c00], R15 ;  /* 0x030c000fe20075a7 */ /* 0x0044e4000800017f */
[----:B---3--:R-:W-:Y:S05]  /*9aa0*/  @!P0 NANOSLEEP.SYNCS 0x989680 ;  /* 0x009896800000895d */ /* 0x008fea0003900000 */
[----:B------:R-:W3:Y:S02]  /*9ab0*/  @!P0 SYNCS.PHASECHK.TRANS64 P0, [R226+URZ+0x30c00], R15 ;  /* 0x030c000fe20085a7 */ /* 0x000ee4000800007f */
[----:B---3--:R-:W-:Y:S05]  /*9ac0*/  @!P0 BRA `(.L_x_4167) ;  /* 0xfffffffc00f08947 */ /* 0x008fea000383ffff */
[----:B------:R-:W-:Y:S05]  /*9ad0*/  BRA `(.L_x_4166) ;  /* 0xffffff78001c7947 */ /* 0x000fea000383ffff */
.L_x_4171:
[----:B--2---:R2:W3:Y:S02]  /*9ae0*/  SYNCS.PHASECHK.TRANS64.TRYWAIT P1, [R9+URZ+0x30c10], R12 ;  /* 0x030c100c090075a7 */ /* 0x0044e4000802017f */
[----:B---3--:R-:W-:Y:S05]  /*9af0*/  @!P1 NANOSLEEP.SYNCS 0x989680 ;  /* 0x009896800000995d */ /* 0x008fea0003900000 */
[----:B------:R-:W3:Y:S02]  /*9b00*/  @!P1 SYNCS.PHASECHK.TRANS64 P1, [R9+URZ+0x30c10], R12 ;  /* 0x030c100c090095a7 */ /* 0x000ee4000802007f */
[----:B---3--:R-:W-:Y:S05]  /*9b10*/  @!P1 BRA `(.L_x_4171) ;  /* 0xfffffffc00f09947 */ /* 0x008fea000383ffff */
[----:B------:R-:W-:Y:S05]  /*9b20*/  BRA `(.L_x_4170) ;  /* 0xffffff7c00f07947 */ /* 0x000fea000383ffff */
.L_x_4175:
[----:B------:R1:W1:Y:S02]  /*9b30*/  SYNCS.PHASECHK.TRANS64.TRYWAIT P1, [R9+URZ+0x30c30], R12 ;  /* 0x030c300c090075a7 */ /* 0x000264000802017f */
[----:B-1----:R-:W-:Y:S05]  /*9b40*/  @!P1 NANOSLEEP.SYNCS 0x989680 ;  /* 0x009896800000995d */ /* 0x002fea0003900000 */
[----:B------:R-:W1:Y:S02]  /*9b50*/  @!P1 SYNCS.PHASECHK.TRANS64 P1, [R9+URZ+0x30c30], R12 ;  /* 0x030c300c090095a7 */ /* 0x000e64000802007f */
[----:B-1----:R-:W-:Y:S05]  /*9b60*/  @!P1 BRA `(.L_x_4175) ;  /* 0xfffffffc00f09947 */ /* 0x002fea000383ffff */
[----:B------:R-:W-:Y:S05]  /*9b70*/  BRA `(.L_x_4174) ;  /* 0xffffff8400007947 */ /* 0x000fea000383ffff */
.L_x_4241:
[----:B-1----:R1:W2:Y:S02]  /*9b80*/  SYNCS.PHASECHK.TRANS64.TRYWAIT P1, [R12+URZ+0x30c20], R3 ;  /* 0x030c20030c0075a7 */ /* 0x0022a4000802017f */
[----:B--2---:R-:W-:Y:S05]  /*9b90*/  @!P1 NANOSLEEP.SYNCS 0x989680 ;  /* 0x009896800000995d */ /* 0x004fea0003900000 */
[----:B------:R-:W2:Y:S02]  /*9ba0*/  @!P1 SYNCS.PHASECHK.TRANS64 P1, [R12+URZ+0x30c20], R3 ;  /* 0x030c20030c0095a7 */ /* 0x000ea4000802007f */
[----:B--2---:R-:W-:Y:S05]  /*9bb0*/  @!P1 BRA `(.L_x_4241) ;  /* 0xfffffffc00f09947 */ /* 0x004fea000383ffff */
[----:B------:R-:W-:Y:S05]  /*9bc0*/  BRA `(.L_x_4269) ;  /* 0xffffffe800107947 */ /* 0x000fea000383ffff */
.L_x_4245:
[----:B-1----:R1:W2:Y:S02]  /*9bd0*/  SYNCS.PHASECHK.TRANS64.TRYWAIT P1, [R12+URZ+0x30c40], R21 ;  /* 0x030c40150c0075a7 */ /* 0x0022a4000802017f */
[----:B--2---:R-:W-:Y:S05]  /*9be0*/  @!P1 NANOSLEEP.SYNCS 0x989680 ;  /* 0x009896800000995d */ /* 0x004fea0003900000 */
[----:B------:R-:W2:Y:S02]  /*9bf0*/  @!P1 SYNCS.PHASECHK.TRANS64 P1, [R12+URZ+0x30c40], R21 ;  /* 0x030c40150c0095a7 */ /* 0x000ea4000802007f */
[----:B--2---:R-:W-:Y:S05]  /*9c00*/  @!P1 BRA `(.L_x_4245) ;  /* 0xfffffffc00f09947 */ /* 0x004fea000383ffff */
[----:B------:R-:W-:Y:S05]  /*9c10*/  BRA `(.L_x_4270) ;  /* 0xffffffec00287947 */ /* 0x000fea000383ffff */
.L_x_4247:
[----:B--2---:R2:W3:Y:S02]  /*9c20*/  SYNCS.PHASECHK.TRANS64.TRYWAIT P1, [R12+URZ+0x30c28], R21 ;  /* 0x030c28150c0075a7 */ /* 0x0044e4000802017f */
[----:B---3--:R-:W-:Y:S05]  /*9c30*/  @!P1 NANOSLEEP.SYNCS 0x989680 ;  /* 0x009896800000995d */ /* 0x008fea0003900000 */
[----:B------:R-:W3:Y:S02]  /*9c40*/  @!P1 SYNCS.PHASECHK.TRANS64 P1, [R12+URZ+0x30c28], R21 ;  /* 0x030c28150c0095a7 */ /* 0x000ee4000802007f */
[----:B---3--:R-:W-:Y:S05]  /*9c50*/  @!P1 BRA `(.L_x_4247) ;  /* 0xfffffffc00f09947 */ /* 0x008fea000383ffff */
[----:B------:R-:W-:Y:S05]  /*9c60*/  BRA `(.L_x_4271) ;  /* 0xffffffec00a47947 */ /* 0x000fea000383ffff */
.L_x_4249:
[----:B---3--:R3:W4:Y:S02]  /*9c70*/  SYNCS.PHASECHK.TRANS64.TRYWAIT P1, [R12+URZ+0x30c48], R21 ;  /* 0x030c48150c0075a7 */ /* 0x008724000802017f */
[----:B----4-:R-:W-:Y:S05]  /*9c80*/  @!P1 NANOSLEEP.SYNCS 0x989680 ;  /* 0x009896800000995d */ /* 0x010fea0003900000 */
[----:B------:R-:W4:Y:S02]  /*9c90*/  @!P1 SYNCS.PHASECHK.TRANS64 P1, [R12+URZ+0x30c48], R21 ;  /* 0x030c48150c0095a7 */ /* 0x000f24000802007f */
[----:B----4-:R-:W-:Y:S05]  /*9ca0*/  @!P1 BRA `(.L_x_4249) ;  /* 0xfffffffc00f09947 */ /* 0x010fea000383ffff */
[----:B------:R-:W-:Y:S05]  /*9cb0*/  BRA `(.L_x_4272) ;  /* 0xfffffff000007947 */ /* 0x000fea000383ffff */
.L_x_4251:
[----:B------:R-:W-:-:S07]  /*9cc0*/  SHF.L.U32 R5, R10, 0x1f, RZ ;  /* 0x0000001f0a057819 */ /* 0x000fce00000006ff */
.L_x_4273:
[----:B-1----:R1:W2:Y:S02]  /*9cd0*/  SYNCS.PHASECHK.TRANS64.TRYWAIT P1, [R12+URZ+0x30c20], R5 ;  /* 0x030c20050c0075a7 */ /* 0x0022a4000802017f */
[----:B--2---:R-:W-:Y:S05]  /*9ce0*/  @!P1 NANOSLEEP.SYNCS 0x989680 ;  /* 0x009896800000995d */ /* 0x004fea0003900000 */
[----:B------:R-:W2:Y:S02]  /*9cf0*/  @!P1 SYNCS.PHASECHK.TRANS64 P1, [R12+URZ+0x30c20], R5 ;  /* 0x030c20050c0095a7 */ /* 0x000ea4000802007f */
[----:B--2---:R-:W-:Y:S05]  /*9d00*/  @!P1 BRA `(.L_x_4273) ;  /* 0xfffffffc00f09947 */ /* 0x004fea000383ffff */
[----:B------:R-:W-:Y:S05]  /*9d10*/  BRA `(.L_x_4274) ;  /* 0xfffffff0006c7947 */ /* 0x000fea000383ffff */
.L_x_4254:
[----:B-1----:R1:W2:Y:S02]  /*9d20*/  SYNCS.PHASECHK.TRANS64.TRYWAIT P1, [R12+URZ+0x30c40], R13 ;  /* 0x030c400d0c0075a7 */ /* 0x0022a4000802017f */
[----:B--2---:R-:W-:Y:S05]  /*9d30*/  @!P1 NANOSLEEP.SYNCS 0x989680 ;  /* 0x009896800000995d */ /* 0x004fea0003900000 */
[----:B------:R-:W2:Y:S02]  /*9d40*/  @!P1 SYNCS.PHASECHK.TRANS64 P1, [R12+URZ+0x30c40], R13 ;  /* 0x030c400d0c0095a7 */ /* 0x000ea4000802007f */
[----:B--2---:R-:W-:Y:S05]  /*9d50*/  @!P1 BRA `(.L_x_4254) ;  /* 0xfffffffc00f09947 */ /* 0x004fea000383ffff */
[----:B------:R-:W-:Y:S05]  /*9d60*/  BRA `(.L_x_4275) ;  /* 0xfffffff000e07947 */ /* 0x000fea000383ffff */
.L_x_4256:
[----:B--2---:R2:W3:Y:S02]  /*9d70*/  SYNCS.PHASECHK.TRANS64.TRYWAIT P1, [R12+URZ+0x30c28], R13 ;  /* 0x030c280d0c0075a7 */ /* 0x0044e4000802017f */
[----:B---3--:R-:W-:Y:S05]  /*9d80*/  @!P1 NANOSLEEP.SYNCS 0x989680 ;  /* 0x009896800000995d */ /* 0x008fea0003900000 */
[----:B------:R-:W3:Y:S02]  /*9d90*/  @!P1 SYNCS.PHASECHK.TRANS64 P1, [R12+URZ+0x30c28], R13 ;  /* 0x030c280d0c0095a7 */ /* 0x000ee4000802007f */
[----:B---3--:R-:W-:Y:S05]  /*9da0*/  @!P1 BRA `(.L_x_4256) ;  /* 0xfffffffc00f09947 */ /* 0x008fea000383ffff */
[----:B------:R-:W-:Y:S05]  /*9db0*/  BRA `(.L_x_4276) ;  /* 0xfffffff400507947 */ /* 0x000fea000383ffff */
.L_x_4258:
[----:B-1----:R1:W2:Y:S02]  /*9dc0*/  SYNCS.PHASECHK.TRANS64.TRYWAIT P0, [R13+URZ+0x30c40], R2 ;  /* 0x030c40020d0075a7 */ /* 0x0022a4000800017f */
[----:B--2---:R-:W-:Y:S05]  /*9dd0*/  @!P0 NANOSLEEP.SYNCS 0x989680 ;  /* 0x009896800000895d */ /* 0x004fea0003900000 */
[----:B------:R-:W2:Y:S02]  /*9de0*/  @!P0 SYNCS.PHASECHK.TRANS64 P0, [R13+URZ+0x30c40], R2 ;  /* 0x030c40020d0085a7 */ /* 0x000ea4000800007f */
[----:B--2---:R-:W-:Y:S05]  /*9df0*/  @!P0 BRA `(.L_x_4258) ;  /* 0xfffffffc00f08947 */ /* 0x004fea000383ffff */
[----:B------:R-:W-:Y:S05]  /*9e00*/  BRA `(.L_x_4277) ;  /* 0xfffffff400c07947 */ /* 0x000fea000383ffff */
.L_x_4260:
[----:B------:R-:W-:Y:S01]  /*9e10*/  BSSY B0, `(.L_x_4278) ;  /* 0x0000006000007945 */ /* 0x000fe20003800000 */
[----:B------:R-:W-:-:S07]  /*9e20*/  IMAD.MOV.U32 R15, RZ, RZ, -0x1 ;  /* 0xffffffffff0f7424 */ /* 0x000fce00078e00ff */
[----:B--2---:R-:W-:Y:S05]  /*9e30*/  WARPSYNC.COLLECTIVE R15, `(.L_x_4279) ;  /* 0x000000000f0c7348 */ /* 0x004fea0003c00000 */
[----:B------:R-:W-:Y:S02]  /*9e40*/  ELECT P6, UR62, PT ;  /* 0x00000000003e782f */ /* 0x000fe400038c0000 */
[----:B------:R-:W-:Y:S01]  /*9e50*/  MOV R14, UR62 ;  /* 0x0000003e000e7c02 */ /* 0x000fe20008000f00 */
[----:B--2---:R-:W-:Y:S10]  /*9e60*/  ENDCOLLECTIVE ;  /* 0x000000000000791b */ /* 0x004ff40003800000 */
.L_x_4279:
[----:B------:R-:W-:Y:S05]  /*9e70*/  BSYNC B0 ;  /* 0x0000000000007941 */ /* 0x000fea0003800000 */
.L_x_4278:
[----:B------:R-:W-:Y:S05]  /*9e80*/  BRA `(.L_x_4280) ;  /* 0xfffffff800547947 */ /* 0x000fea000383ffff */
.L_x_4262:
[----:B-1----:R1:W3:Y:S02]  /*9e90*/  SYNCS.PHASECHK.TRANS64.TRYWAIT P0, [R7+URZ], R4 ;  /* 0x00000004070075a7 */ /* 0x0022e4000800017f */
[----:B---3--:R-:W-:Y:S05]  /*9ea0*/  @!P0 NANOSLEEP.SYNCS 0x989680 ;  /* 0x009896800000895d */ /* 0x008fea0003900000 */
[----:B------:R-:W3:Y:S02]  /*9eb0*/  @!P0 SYNCS.PHASECHK.TRANS64 P0, [R7+URZ], R4 ;  /* 0x00000004070085a7 */ /* 0x000ee4000800007f */
[----:B---3--:R-:W-:Y:S05]  /*9ec0*/  @!P0 BRA `(.L_x_4262) ;  /* 0xfffffffc00f08947 */ /* 0x008fea000383ffff */
[----:B------:R-:W-:Y:S05]  /*9ed0*/  BRA `(.L_x_4281) ;  /* 0xfffffff800947947 */ /* 0x000fea000383ffff */
.L_x_4263:
[----:B---3--:R3:W4:Y:S02]  /*9ee0*/  SYNCS.PHASECHK.TRANS64.TRYWAIT P0, [R11+URZ], R2 ;  /* 0x000000020b0075a7 */ /* 0x008724000800017f */
[----:B----4-:R-:W-:Y:S05]  /*9ef0*/  @!P0 NANOSLEEP.SYNCS 0x989680 ;  /* 0x009896800000895d */ /* 0x010fea0003900000 */
[----:B------:R-:W4:Y:S02]  /*9f00*/  @!P0 SYNCS.PHASECHK.TRANS64 P0, [R11+URZ], R2 ;  /* 0x000000020b0085a7 */ /* 0x000f24000800007f */
[----:B----4-:R-:W-:Y:S05]  /*9f10*/  @!P0 BRA `(.L_x_4263) ;  /* 0xfffffffc00f08947 */ /* 0x010fea000383ffff */
[----:B------:R-:W-:Y:S05]  /*9f20*/  BRA `(.L_x_4282) ;  /* 0xfffffff800887947 */ /* 0x000fea000383ffff */
.L_x_4265:
[----:B----4-:R4:W1:Y:S02]  /*9f30*/  SYNCS.PHASECHK.TRANS64.TRYWAIT P0, [R9+URZ], R4 ;  /* 0x00000004090075a7 */ /* 0x010864000800017f */
[----:B-1----:R-:W-:Y:S05]  /*9f40*/  @!P0 NANOSLEEP.SYNCS 0x989680 ;  /* 0x009896800000895d */ /* 0x002fea0003900000 */
[----:B------:R-:W1:Y:S02]  /*9f50*/  @!P0 SYNCS.PHASECHK.TRANS64 P0, [R9+URZ], R4 ;  /* 0x00000004090085a7 */ /* 0x000e64000800007f */
[----:B-1----:R-:W-:Y:S05]  /*9f60*/  @!P0 BRA `(.L_x_4265) ;  /* 0xfffffffc00f08947 */ /* 0x002fea000383ffff */
[----:B------:R-:W-:Y:S05]  /*9f70*/  BRA `(.L_x_4283) ;  /* 0xfffffff8008c7947 */ /* 0x000fea000383ffff */
.L_x_4284:
        /* <DEDUP_REMOVED lines=16> */
.L_x_7405:


//--------------------- .text._ZN7cutlass13device_kernelIN5flash11enable_sm90INS1_16FlashAttnBwdSm90INS1_25CollectiveMainloopBwdSm90ILi2ELi2ELi2EN4cute5tupleIJNS5_1CILi1EEES8_S8_EEENS6_IJNS7_ILi128EEESA_NS7_ILi64EEEEEENS_6half_tEfNS_4arch4Sm90ELb0ELb0ELb0ELb1ELb1ELb1ELb0ELb0ELi2ELi1ELi2ELi2ELb0EEENS1_21CollectiveEpilogueBwdISC_SD_SF_Li256ELb1ELb0ELi1EEENS1_19SingleTileSchedulerILb1ELb0ELb0ELi128EEEEEEEEEvNT_6ParamsE --------------------------
	.section	.text._ZN7cutlass13device_kernelIN5flash11enable_sm90INS1_16FlashAttnBwdSm90INS1_25CollectiveMainloopBwdSm90ILi2ELi2ELi2EN4cute5tupleIJNS5_1CILi1EEES8_S8_EEENS6_IJNS7_ILi128EEESA_NS7_ILi64EEEEEENS_6half_tEfNS_4arch4Sm90ELb0ELb0ELb0ELb1ELb1ELb1ELb0ELb0ELi2ELi1ELi2ELi2ELb0EEENS1_21CollectiveEpilogueBwdISC_SD_SF_Li256ELb1ELb0ELi1EEENS1_19SingleTileSchedulerILb1ELb0ELb0ELi128EEEEEEEEEvNT_6ParamsE,"ax",@progbits
	.align	128
.text._ZN7cutlass13device_kernelIN5flash11enable_sm90INS1_16FlashAttnBwdSm90INS1_25CollectiveMainloopBwdSm90ILi2ELi2ELi2EN4cute5tupleIJNS5_1CILi1EEES8_S8_EEENS6_IJNS7_ILi128EEESA_NS7_ILi64EEEEEENS_6half_tEfNS_4arch4Sm90ELb0ELb0ELb0ELb1ELb1ELb1ELb0ELb0ELi2ELi1ELi2ELi2ELb0EEENS1_21CollectiveEpilogueBwdISC_SD_SF_Li256ELb1ELb0ELi1EEENS1_19SingleTileSchedulerILb1ELb0ELb0ELi128EEEEEEEEEvNT_6ParamsE:
        .type           _ZN7cutlass13device_kernelIN5flash11enable_sm90INS1_16FlashAttnBwdSm90INS1_25CollectiveMainloopBwdSm90ILi2ELi2ELi2EN4cute5tupleIJNS5_1CILi1EEES8_S8_EEENS6_IJNS7_ILi128EEESA_NS7_ILi64EEEEEENS_6half_tEfNS_4arch4Sm90ELb0ELb0ELb0ELb1ELb1ELb1ELb0ELb0ELi2ELi1ELi2ELi2ELb0EEENS1_21CollectiveEpilogueBwdISC_SD_SF_Li256ELb1ELb0ELi1EEENS1_19SingleTileSchedulerILb1ELb0ELb0ELi128EEEEEEEEEvNT_6ParamsE,@function
        .size           _ZN7cutlass13device_kernelIN5flash11enable_sm90INS1_16FlashAttnBwdSm90INS1_25CollectiveMainloopBwdSm90ILi2ELi2ELi2EN4cute5tupleIJNS5_1CILi1EEES8_S8_EEENS6_IJNS7_ILi128EEESA_NS7_ILi64EEEEEENS_6half_tEfNS_4arch4Sm90ELb0ELb0ELb0ELb1ELb1ELb1ELb0ELb0ELi2ELi1ELi2ELi2ELb0EEENS1_21CollectiveEpilogueBwdISC_SD_SF_Li256ELb1ELb0ELi1EEENS1_19SingleTileSchedulerILb1ELb0ELb0ELi128EEEEEEEEEvNT_6ParamsE,(.L_x_7406 - _ZN7cutlass13device_kernelIN5flash11enable_sm90INS1_16FlashAttnBwdSm90INS1_25CollectiveMainloopBwdSm90ILi2ELi2ELi2EN4cute5tupleIJNS5_1CILi1EEES8_S8_EEENS6_IJNS7_ILi128EEESA_NS7_ILi64EEEEEENS_6half_tEfNS_4arch4Sm90ELb0ELb0ELb0ELb1ELb1ELb1ELb0ELb0ELi2ELi1ELi2ELi2ELb0EEENS1_21CollectiveEpilogueBwdISC_SD_SF_Li256ELb1ELb0ELi1EEENS1_19SingleTileSchedulerILb1ELb0ELb0ELi128EEEEEEEEEvNT_6ParamsE)
        .other          _ZN7cutlass13device_kernelIN5flash11enable_sm90INS1_16FlashAttnBwdSm90INS1_25CollectiveMainloopBwdSm90ILi2ELi2ELi2EN4cute5tupleIJNS5_1CILi1EEES8_S8_EEENS6_IJNS7_ILi128EEESA_NS7_ILi64EEEEEENS_6half_tEfNS_4arch4Sm90ELb0ELb0ELb0ELb1ELb1ELb1ELb0ELb0ELi2ELi1ELi2ELi2ELb0EEENS1_21CollectiveEpilogueBwdISC_SD_SF_Li256ELb1ELb0ELi1EEENS1_19SingleTileSchedulerILb1ELb0ELb0ELi128EEEEEEEEEvNT_6ParamsE,@"STO_CUDA_ENTRY STV_DEFAULT"
_ZN7cutlass13device_kernelIN5flash11enable_sm90INS1_16FlashAttnBwdSm90INS1_25CollectiveMainloopBwdSm90ILi2ELi2ELi2EN4cute5tupleIJNS5_1CILi1EEES8_S8_EEENS6_IJNS7_ILi128EEESA_NS7_ILi64EEEEEENS_6half_tEfNS_4arch4Sm90ELb0ELb0ELb0ELb1ELb1ELb1ELb0ELb0ELi2ELi1ELi2ELi2ELb0EEENS1_21CollectiveEpilogueBwdISC_SD_SF_Li256ELb1ELb0ELi1EEENS1_19SingleTileSchedulerILb1ELb0ELb0ELi128EEEEEEEEEvNT_6ParamsE:
        /* <DEDUP_REMOVED lines=23> */
.L_x_4286:
[----:B------:R-:W-:Y:S05]  /*0170*/  BSYNC B0 ;  /* 0x0000000000007941 */ /* 0x000fea0003800000 */
.L_x_4285:
        /* <DEDUP_REMOVED lines=34> */
.L_x_4287:
        /* <DEDUP_REMOVED lines=22> */
.L_x_4288:
        /* <DEDUP_REMOVED lines=9> */
.L_x_4291:
        /* <DEDUP_REMOVED lines=20> */
.L_x_4292:
        /* <DEDUP_REMOVED lines=10> */
.L_x_4294:
[----:B------:R-:W2:Y:S02]  /*0770*/  LDC R0, c[0x0][0x8bc] ;  /* 0x00022f00ff007b82 */ /* 0x000ea40000000800 */
.L_x_4293:
        /* <DEDUP_REMOVED lines=19> */
.L_x_4296:
        /* <DEDUP_REMOVED lines=10> */
.L_x_4297:
        /* <DEDUP_REMOVED lines=8> */
.L_x_4298:
        /* <DEDUP_REMOVED lines=9> */
.L_x_4299:
        /* <DEDUP_REMOVED lines=55> */
.L_x_4302:
        /* <DEDUP_REMOVED lines=15> */
.L_x_4301:
        /* <DEDUP_REMOVED lines=22> */
.L_x_4304:
        /* <DEDUP_REMOVED lines=15> */
.L_x_4303:
[----:B------:R-:W-:Y:S01]  /*1110*/  SHF.R.S32.HI R3, RZ, 0x1f, R16 ;  /* 0x0000001fff037819 */ /* 0x000fe20000011410 */
[----:B------:R-:W-:-:S03]  /*1120*/  UMOV UR4, 0xffffffff ;  /* 0xffffffff00047882 */ /* 0x000fc60000000000 */
[----:B------:R-:W-:-:S04]  /*1130*/  LEA.HI R0, R3, R16, RZ, 0x7 ;  /* 0x0000001003007211 */ /* 0x000fc800078f38ff */
[----:B------:R-:W-:Y:S01]  /*1140*/  SHF.R.S32.HI R13, RZ, 0x7, R0 ;  /* 0x00000007ff0d7819 */ /* 0x000fe20000011400 */
[----:B------:R-:W-:Y:S06]  /*1150*/  BRA.DIV UR4, `(.L_x_4305) ;  /* 0x0000009204307947 */ /* 0x000fec000b800000 */
[----:B------:R1:W2:Y:S02]  /*1160*/  SHFL.IDX PT, R14, R13, RZ, 0x1f ;  /* 0x00001fff0d0e7589 */ /* 0x0002a400000e0000 */
.L_x_4424:
        /* <DEDUP_REMOVED lines=30> */
.L_x_4306:
        /* <DEDUP_REMOVED lines=108> */
.L_x_4318:
[----:B------:R-:W-:-:S13]  /*1a10*/  ISETP.NE.AND P0, PT, R4, 0x3, PT ;  /* 0x000000030400780c */ /* 0x000fda0003f05270 */
[----:B-1----:R-:W-:Y:S05]  /*1a20*/  @!P0 BRA `(.L_x_4308) ;  /* 0x0000000000048947 */ /* 0x002fea0003800000 */
[----:B------:R-:W-:Y:S01]  /*1a30*/  BPT.TRAP 0x1 ;  /* 0x000000040000795c */ /* 0x000fe20000300000 */
.L_x_4308:
[----:B------:R-:W-:Y:S01]  /*1a40*/  IMAD R9, R7, 0x8, R226 ;  /* 0x0000000807097824 */ /* 0x000fe200078e02e2 */
[----:B------:R-:W-:-:S04]  /*1a50*/  SHF.L.U32 R12, R6, 0x1f, RZ ;  /* 0x0000001f060c7819 */ /* 0x000fc800000006ff */
[----:B------:R1:W2:Y:S01]  /*1a60*/  SYNCS.PHASECHK.TRANS64.TRYWAIT P1, [R9+URZ+0x30c10], R12 ;  /* 0x030c100c090075a7 */ /* 0x0002a2000802017f */
[----:B------:R-:W-:Y:S05]  /*1a70*/  @!P0 BRA `(.L_x_4309) ;  /* 0x0000000000048947 */ /* 0x000fea0003800000 */
[----:B------:R-:W-:Y:S01]  /*1a80*/  BPT.TRAP 0x1 ;  /* 0x000000040000795c */ /* 0x000fe20000300000 */
.L_x_4309:
[----:B------:R-:W-:-:S05]  /*1a90*/  VIADD R10, R226, 0x10000 ;  /* 0x00010000e20a7836 */ /* 0x000fca0000000000 */
[----:B------:R-:W-:-:S04]  /*1aa0*/  SHF.R.U32.HI R10, RZ, 0x4, R10 ;  /* 0x00000004ff0a7819 */ /* 0x000fc8000001160a */
[----:B------:R-:W-:Y:S01]  /*1ab0*/  LOP3.LUT R10, R10, 0x3fff, RZ, 0xc0, !PT ;  /* 0x00003fff0a0a7812 */ /* 0x000fe200078ec0ff */
[----:B--2---:R-:W-:Y:S06]  /*1ac0*/  @P1 BRA `(.L_x_4310) ;  /* 0x0000000000081947 */ /* 0x004fec0003800000 */
[----:B------:R-:W2:Y:S02]  /*1ad0*/  SYNCS.PHASECHK.TRANS64.TRYWAIT P1, [R9+URZ+0x30c10], R12 ;  /* 0x030c100c090075a7 */ /* 0x000ea4000802017f */
[----:B--2---:R-:W-:Y:S05]  /*1ae0*/  @!P1 BRA `(.L_x_4311) ;  /* 0x0000008400fc9947 */ /* 0x004fea0003800000 */
.L_x_4310:
        /* <DEDUP_REMOVED lines=63> */
.L_x_4312:
[----:B------:R1:W1:Y:S01]  /*1ee0*/  SYNCS.PHASECHK.TRANS64.TRYWAIT P1, [R9+URZ+0x30c30], R12 ;  /* 0x030c300c090075a7 */ /* 0x000262000802017f */
[----:B------:R-:W-:Y:S05]  /*1ef0*/  @!P0 BRA `(.L_x_4313) ;  /* 0x0000000000048947 */ /* 0x000fea0003800000 */
[----:B------:R-:W-:Y:S01]  /*1f00*/  BPT.TRAP 0x1 ;  /* 0x000000040000795c */ /* 0x000fe20000300000 */
.L_x_4313:
[----:B------:R-:W-:-:S05]  /*1f10*/  VIADD R11, R226, 0x18000 ;  /* 0x00018000e20b7836 */ /* 0x000fca0000000000 */
[----:B------:R-:W-:-:S04]  /*1f20*/  SHF.R.U32.HI R11, RZ, 0x4, R11 ;  /* 0x00000004ff0b7819 */ /* 0x000fc8000001160b */
[----:B------:R-:W-:-:S04]  /*1f30*/  LOP3.LUT R218, R11, 0x3fff, RZ, 0xc0, !PT ;  /* 0x00003fff0bda7812 */ /* 0x000fc800078ec0ff */
[----:B------:R-:W-:Y:S01]  /*1f40*/  LOP3.LUT R14, R218, 0x10000, RZ, 0xfc, !PT ;  /* 0x00010000da0e7812 */ /* 0x000fe200078efcff */
[----:B-1----:R-:W-:Y:S06]  /*1f50*/  @P1 BRA `(.L_x_4314) ;  /* 0x0000000000081947 */ /* 0x002fec0003800000 */
[----:B------:R-:W1:Y:S02]  /*1f60*/  SYNCS.PHASECHK.TRANS64.TRYWAIT P1, [R9+URZ+0x30c30], R12 ;  /* 0x030c300c090075a7 */ /* 0x000e64000802017f */
[----:B-1----:R-:W-:Y:S05]  /*1f70*/  @!P1 BRA `(.L_x_4315) ;  /* 0x0000008000ec9947 */ /* 0x002fea0003800000 */
.L_x_4314:
        /* <DEDUP_REMOVED lines=619> */
.L_x_4316:
        /* <DEDUP_REMOVED lines=68> */
.L_x_4317:
        /* <DEDUP_REMOVED lines=45> */
.L_x_4300:
        /* <DEDUP_REMOVED lines=116> */
.L_x_4320:
        /* <DEDUP_REMOVED lines=49> */
.L_x_4322:
[----:B------:R-:W-:Y:S05]  /*5790*/  BSYNC B0 ;  /* 0x0000000000007941 */ /* 0x000fea0003800000 */
.L_x_4321:
        /* <DEDUP_REMOVED lines=17> */
.L_x_4324:
[----:B------:R-:W-:Y:S05]  /*58b0*/  BSYNC B0 ;  /* 0x0000000000007941 */ /* 0x000fea0003800000 */
.L_x_4323:
        /* <DEDUP_REMOVED lines=17> */
.L_x_4326:
[----:B------:R-:W-:Y:S05]  /*59d0*/  BSYNC B0 ;  /* 0x0000000000007941 */ /* 0x000fea0003800000 */
.L_x_4325:
        /* <DEDUP_REMOVED lines=18> */
.L_x_4328:
[----:B------:R-:W-:Y:S05]  /*5b00*/  BSYNC B0 ;  /* 0x0000000000007941 */ /* 0x000fea0003800000 */
.L_x_4327:
        /* <DEDUP_REMOVED lines=24> */
.L_x_4330:
[----:B------:R-:W-:Y:S05]  /*5c90*/  BSYNC B0 ;  /* 0x0000000000007941 */ /* 0x000fea0003800000 */
.L_x_4329:
        /* <DEDUP_REMOVED lines=15> */
.L_x_4332:
[----:B------:R-:W-:Y:S05]  /*5d90*/  BSYNC B0 ;  /* 0x0000000000007941 */ /* 0x000fea0003800000 */
.L_x_4331:
        /* <DEDUP_REMOVED lines=15> */
.L_x_4334:
[----:B------:R-:W-:Y:S05]  /*5e90*/  BSYNC B0 ;  /* 0x0000000000007941 */ /* 0x000fea0003800000 */
.L_x_4333:
        /* <DEDUP_REMOVED lines=15> */
.L_x_4319:
        /* <DEDUP_REMOVED lines=40> */
.L_x_4335:
        /* <DEDUP_REMOVED lines=39> */
.L_x_4337:
[----:B------:R-:W-:Y:S05]  /*6480*/  BSYNC B0 ;  /* 0x0000000000007941 */ /* 0x000fea0003800000 */
.L_x_4336:
        /* <DEDUP_REMOVED lines=19> */
.L_x_4339:
[----:B------:R-:W-:Y:S05]  /*65c0*/  BSYNC B0 ;  /* 0x0000000000007941 */ /* 0x000fea0003800000 */
.L_x_4338:
        /* <DEDUP_REMOVED lines=15> */
.L_x_4341:
[----:B------:R-:W-:Y:S05]  /*66c0*/  BSYNC B0 ;  /* 0x0000000000007941 */ /* 0x000fea0003800000 */
.L_x_4340:
        /* <DEDUP_REMOVED lines=15> */
.L_x_4343:
[----:B------:R-:W-:Y:S05]  /*67c0*/  BSYNC B0 ;  /* 0x0000000000007941 */ /* 0x000fea0003800000 */
.L_x_4342:
        /* <DEDUP_REMOVED lines=21> */
.L_x_4345:
[----:B------:R-:W-:Y:S05]  /*6920*/  BSYNC B0 ;  /* 0x0000000000007941 */ /* 0x000fea0003800000 */
.L_x_4344:
        /* <DEDUP_REMOVED lines=15> */
.L_x_4347:
[----:B------:R-:W-:Y:S05]  /*6a20*/  BSYNC B0 ;  /* 0x0000000000007941 */ /* 0x000fea0003800000 */
.L_x_4346:
        /* <DEDUP_REMOVED lines=15> */
.L_x_4349:
[----:B------:R-:W-:Y:S05]  /*6b20*/  BSYNC B0 ;  /* 0x0000000000007941 */ /* 0x000fea0003800000 */
.L_x_4348:
        /* <DEDUP_REMOVED lines=15> */
.L_x_4290:
        /* <DEDUP_REMOVED lines=21> */
.L_x_4351:
        /* <DEDUP_REMOVED lines=13> */
.L_x_4353:
[----:B------:R-:W-:-:S05]  /*6e40*/  ULDC UR4, c[0x0][0x8bc] ;  /* 0x00022f0000047ab9 */ /* 0x000fca0000000800 */
.L_x_4352:
        /* <DEDUP_REMOVED lines=37> */
.L_x_4354:
        /* <DEDUP_REMOVED lines=58> */
.L_x_4380:
        /* <DEDUP_REMOVED lines=17> */
.L_x_4358:
[----:B------:R-:W2:Y:S04]  /*7550*/  LDG.E.STRONG.GPU R5, desc[UR38][R2.64] ;  /* 0x0000002602057981 */ /* 0x000ea8000c1ef900 */
[----:B--2---:R-:W-:Y:S01]  /*7560*/  CCTL.IVALL ;  /* 0x00000000ff00798f */ /* 0x004fe20002000000 */
[----:B------:R-:W-:Y:S05]  /*7570*/  YIELD ;  /* 0x0000000000007946 */ /* 0x000fea0003800000 */
[----:B------:R-:W-:-:S13]  /*7580*/  ISETP.NE.AND P1, PT, R5, UR24, PT ;  /* 0x0000001805007c0c */ /* 0x000fda000bf25270 */
[----:B------:R-:W-:Y:S05]  /*7590*/  @P1 BRA `(.L_x_4358) ;  /* 0xfffffffc00ec1947 */ /* 0x000fea000383ffff */
.L_x_4357:
[----:B------:R-:W-:Y:S05]  /*75a0*/  BSYNC B0 ;  /* 0x0000000000007941 */ /* 0x000fea0003800000 */
.L_x_4356:
[----:B------:R-:W-:-:S03]  /*75b0*/  UMOV UR22, 0xffffffff ;  /* 0xffffffff00167882 */ /* 0x000fc60000000000 */
[----:B------:R-:W-:Y:S05]  /*75c0*/  BRA.DIV UR22, `(.L_x_4359) ;  /* 0x0000002e166c7947 */ /* 0x000fea000b800000 */
[----:B------:R-:W-:Y:S01]  /*75d0*/  NOP ;  /* 0x0000000000007918 */ /* 0x000fe20000000000 */
.L_x_4427:
        /* <DEDUP_REMOVED lines=19> */
.L_x_4361:
[----:B------:R-:W-:Y:S05]  /*7710*/  BSYNC B0 ;  /* 0x0000000000007941 */ /* 0x000fea0003800000 */
.L_x_4360:
        /* <DEDUP_REMOVED lines=13> */
.L_x_4363:
[----:B------:R-:W-:Y:S05]  /*77f0*/  BSYNC B0 ;  /* 0x0000000000007941 */ /* 0x000fea0003800000 */
.L_x_4362:
[----:B------:R-:W-:Y:S06]  /*7800*/  BAR.ARV 0xa, 0xa0 ;  /* 0x0282800000007b1d */ /* 0x000fec0000002000 */
[----:B------:R-:W-:Y:S04]  /*7810*/  BSSY B0, `(.L_x_4364) ;  /* 0x0000003000007945 */ /* 0x000fe80003800000 */
[----:B------:R-:W-:Y:S05]  /*7820*/  @!P0 BRA `(.L_x_4365) ;  /* 0x0000000000048947 */ /* 0x000fea0003800000 */
[----:B------:R-:W-:-:S04]  /*7830*/  DEPBAR.LE SB0, 0x0 ;  /* 0x000080000000791a */ /* 0x000fc80000000000 */
.L_x_4365:
[----:B------:R-:W-:Y:S05]  /*7840*/  BSYNC B0 ;  /* 0x0000000000007941 */ /* 0x000fea0003800000 */
.L_x_4364:
        /* <DEDUP_REMOVED lines=19> */
.L_x_4367:
[----:B------:R-:W-:Y:S05]  /*7980*/  BSYNC B0 ;  /* 0x0000000000007941 */ /* 0x000fea0003800000 */
.L_x_4366:
        /* <DEDUP_REMOVED lines=9> */
.L_x_4370:
[----:B------:R-:W2:Y:S04]  /*7a20*/  LDG.E.STRONG.GPU R5, desc[UR38][R2.64] ;  /* 0x0000002602057981 */ /* 0x000ea8000c1ef900 */
[----:B--2---:R-:W-:Y:S01]  /*7a30*/  CCTL.IVALL ;  /* 0x00000000ff00798f */ /* 0x004fe20002000000 */
[----:B------:R-:W-:Y:S05]  /*7a40*/  YIELD ;  /* 0x0000000000007946 */ /* 0x000fea0003800000 */
[----:B------:R-:W-:-:S13]  /*7a50*/  ISETP.NE.AND P1, PT, R5, UR24, PT ;  /* 0x0000001805007c0c */ /* 0x000fda000bf25270 */
[----:B------:R-:W-:Y:S05]  /*7a60*/  @P1 BRA `(.L_x_4370) ;  /* 0xfffffffc00ec1947 */ /* 0x000fea000383ffff */
.L_x_4369:
[----:B------:R-:W-:Y:S05]  /*7a70*/  BSYNC B0 ;  /* 0x0000000000007941 */ /* 0x000fea0003800000 */
.L_x_4368:
[----:B------:R-:W-:-:S03]  /*7a80*/  UMOV UR6, 0xffffffff ;  /* 0xffffffff00067882 */ /* 0x000fc60000000000 */
[----:B------:R-:W-:Y:S05]  /*7a90*/  BRA.DIV UR6, `(.L_x_4371) ;  /* 0x0000002a06547947 */ /* 0x000fea000b800000 */
[----:B------:R-:W-:Y:S01]  /*7aa0*/  NOP ;  /* 0x0000000000007918 */ /* 0x000fe20000000000 */
.L_x_4430:
        /* <DEDUP_REMOVED lines=13> */
.L_x_4373:
[----:B------:R-:W-:Y:S05]  /*7b80*/  BSYNC B0 ;  /* 0x0000000000007941 */ /* 0x000fea0003800000 */
.L_x_4372:
        /* <DEDUP_REMOVED lines=13> */
.L_x_4375:
[----:B------:R-:W-:Y:S05]  /*7c60*/  BSYNC B0 ;  /* 0x0000000000007941 */ /* 0x000fea0003800000 */
.L_x_4374:
[----:B------:R-:W-:Y:S06]  /*7c70*/  BAR.ARV 0xa, 0xa0 ;  /* 0x0282800000007b1d */ /* 0x000fec0000002000 */
[----:B------:R-:W-:Y:S04]  /*7c80*/  BSSY B0, `(.L_x_4376) ;  /* 0x0000003000007945 */ /* 0x000fe80003800000 */
[----:B------:R-:W-:Y:S05]  /*7c90*/  @!P0 BRA `(.L_x_4377) ;  /* 0x0000000000048947 */ /* 0x000fea0003800000 */
[----:B------:R-:W-:-:S04]  /*7ca0*/  DEPBAR.LE SB0, 0x0 ;  /* 0x000080000000791a */ /* 0x000fc80000000000 */
.L_x_4377:
[----:B------:R-:W-:Y:S05]  /*7cb0*/  BSYNC B0 ;  /* 0x0000000000007941 */ /* 0x000fea0003800000 */
.L_x_4376:
        /* <DEDUP_REMOVED lines=19> */
.L_x_4379:
[----:B------:R-:W-:Y:S05]  /*7df0*/  BSYNC B0 ;  /* 0x0000000000007941 */ /* 0x000fea0003800000 */
.L_x_4378:
[----:B------:R-:W-:Y:S02]  /*7e00*/  UIADD3 UR4, UR4, 0x2, URZ ;  /* 0x0000000204047890 */ /* 0x000fe4000fffe03f */
[----:B------:R-:W-:Y:S01]  /*7e10*/  UIADD3 UR5, UR5, 0x1, URZ ;  /* 0x0000000105057890 */ /* 0x000fe2000fffe03f */
[----:B------:R-:W-:Y:S11]  /*7e20*/  @P3 BRA `(.L_x_4380) ;  /* 0xfffffff400843947 */ /* 0x000ff6000383ffff */
.L_x_4355:
        /* <DEDUP_REMOVED lines=13> */
.L_x_4383:
[----:B------:R-:W2:Y:S04]  /*7f00*/  LDG.E.STRONG.GPU R0, desc[UR38][R2.64] ;  /* 0x0000002602007981 */ /* 0x000ea8000c1ef900 */
[----:B--2---:R-:W-:Y:S01]  /*7f10*/  CCTL.IVALL ;  /* 0x00000000ff00798f */ /* 0x004fe20002000000 */
[----:B------:R-:W-:Y:S05]  /*7f20*/  YIELD ;  /* 0x0000000000007946 */ /* 0x000fea0003800000 */
[----:B------:R-:W-:-:S13]  /*7f30*/  ISETP.NE.AND P1, PT, R0, UR24, PT ;  /* 0x0000001800007c0c */ /* 0x000fda000bf25270 */
[----:B------:R-:W-:Y:S05]  /*7f40*/  @P1 BRA `(.L_x_4383) ;  /* 0xfffffffc00ec1947 */ /* 0x000fea000383ffff */
.L_x_4382:
[----:B------:R-:W-:Y:S05]  /*7f50*/  BSYNC B0 ;  /* 0x0000000000007941 */ /* 0x000fea0003800000 */
.L_x_4381:
[----:B------:R-:W-:-:S03]  /*7f60*/  UMOV UR5, 0xffffffff ;  /* 0xffffffff00057882 */ /* 0x000fc60000000000 */
[----:B------:R-:W-:Y:S05]  /*7f70*/  BRA.DIV UR5, `(.L_x_4384) ;  /* 0x0000002605387947 */ /* 0x000fea000b800000 */
[----:B------:R-:W-:Y:S01]  /*7f80*/  NOP ;  /* 0x0000000000007918 */ /* 0x000fe20000000000 */
.L_x_4433:
        /* <DEDUP_REMOVED lines=22> */
.L_x_4386:
[----:B------:R-:W-:Y:S05]  /*80f0*/  BSYNC B0 ;  /* 0x0000000000007941 */ /* 0x000fea0003800000 */
.L_x_4385:
        /* <DEDUP_REMOVED lines=20> */
.L_x_4388:
[----:B------:R-:W-:Y:S05]  /*8240*/  BSYNC B0 ;  /* 0x0000000000007941 */ /* 0x000fea0003800000 */
.L_x_4387:
[----:B------:R-:W-:Y:S06]  /*8250*/  BAR.ARV 0xa, 0xa0 ;  /* 0x0282800000007b1d */ /* 0x000fec0000002000 */
[----:B------:R-:W-:Y:S04]  /*8260*/  BSSY B0, `(.L_x_4389) ;  /* 0x0000003000007945 */ /* 0x000fe80003800000 */
[----:B------:R-:W-:Y:S05]  /*8270*/  @!P0 BRA `(.L_x_4390) ;  /* 0x0000000000048947 */ /* 0x000fea0003800000 */
[----:B------:R-:W-:-:S04]  /*8280*/  DEPBAR.LE SB0, 0x0 ;  /* 0x000080000000791a */ /* 0x000fc80000000000 */
.L_x_4390:
[----:B------:R-:W-:Y:S05]  /*8290*/  BSYNC B0 ;  /* 0x0000000000007941 */ /* 0x000fea0003800000 */
.L_x_4389:
        /* <DEDUP_REMOVED lines=19> */
.L_x_4350:
        /* <DEDUP_REMOVED lines=10> */
.L_x_4391:
        /* <DEDUP_REMOVED lines=10> */
.L_x_4393:
[----:B------:R-:W3:Y:S02]  /*8510*/  LDC R5, c[0x0][0x8bc] ;  /* 0x00022f00ff057b82 */ /* 0x000ee40000000800 */
.L_x_4392:
[----:B------:R-:W1:Y:S01]  /*8520*/  S2R R14, SR_CTAID.X ;  /* 0x00000000000e7919 */ /* 0x000e620000002500 */
[----:B------:R-:W-:Y:S02]  /*8530*/  IMAD.MOV.U32 R0, RZ, RZ, 0x1 ;  /* 0x00000001ff007424 */ /* 0x000fe400078e00ff */
[----:B------:R-:W-:Y:S02]  /*8540*/  IMAD.MOV.U32 R9, RZ, RZ, RZ ;  /* 0x000000ffff097224 */ /* 0x000fe400078e00ff */
[----:B-1----:R-:W-:-:S05]  /*8550*/  IMAD.SHL.U32 R14, R14, 0x80, RZ ;  /* 0x000000800e0e7824 */ /* 0x002fca00078e00ff */
        /* <DEDUP_REMOVED lines=41> */
.L_x_4395:
        /* <DEDUP_REMOVED lines=66> */
.L_x_4434:
        /* <DEDUP_REMOVED lines=9> */
.L_x_4398:
        /* <DEDUP_REMOVED lines=63> */
.L_x_4409:
[----:B------:R-:W-:-:S04]  /*9090*/  SHF.L.U32 R21, R10, 0x1f, RZ ;  /* 0x0000001f0a157819 */ /* 0x000fc800000006ff */
[----:B-1----:R-:W1:Y:S02]  /*90a0*/  SYNCS.PHASECHK.TRANS64.TRYWAIT P1, [R12+URZ+0x30c40], R21 ;  /* 0x030c40150c0075a7 */ /* 0x002e64000802017f */
[----:B-12--5:R-:W-:Y:S05]  /*90b0*/  @!P1 BRA `(.L_x_4401) ;  /* 0x0000001400189947 */ /* 0x026fea0003800000 */
.L_x_4435:
[----:B------:R-:W-:Y:S05]  /*90c0*/  @P0 BRA `(.L_x_4402) ;  /* 0x0000000000140947 */ /* 0x000fea0003800000 */
[----:B------:R-:W-:Y:S01]  /*90d0*/  ISETP.NE.AND P1, PT, R20, RZ, PT ;  /* 0x000000ff1400720c */ /* 0x000fe20003f25270 */
[----:B------:R-:W-:-:S04]  /*90e0*/  IMAD.MOV.U32 R3, RZ, RZ, 0x4200 ;  /* 0x00004200ff037424 */ /* 0x000fc800078e00ff */
[----:B------:R2:W-:Y:S08]  /*90f0*/  SYNCS.ARRIVE.TRANS64 RZ, [R12+URZ+0x30c30], R3 ;  /* 0x030c30030cff79a7 */ /* 0x0005f0000800003f */
[----:B------:R-:W-:Y:S05]  /*9100*/  @!P1 BRA `(.L_x_4402) ;  /* 0x0000000000049947 */ /* 0x000fea0003800000 */
[----:B------:R-:W-:Y:S01]  /*9110*/  BPT.TRAP 0x1 ;  /* 0x000000040000795c */ /* 0x000fe20000300000 */
.L_x_4402:
        /* <DEDUP_REMOVED lines=30> */
.L_x_4436:
[----:B------:R-:W-:Y:S05]  /*9300*/  @P0 BRA `(.L_x_4404) ;  /* 0x0000000000140947 */ /* 0x000fea0003800000 */
[----:B------:R-:W-:Y:S01]  /*9310*/  ISETP.NE.AND P1, PT, R20, RZ, PT ;  /* 0x000000ff1400720c */ /* 0x000fe20003f25270 */
[----:B------:R-:W-:-:S04]  /*9320*/  IMAD.MOV.U32 R2, RZ, RZ, 0x4200 ;  /* 0x00004200ff027424 */ /* 0x000fc800078e00ff */
[----:B------:R3:W-:Y:S08]  /*9330*/  SYNCS.ARRIVE.TRANS64 RZ, [R12+URZ+0x30c18], R2 ;  /* 0x030c18020cff79a7 */ /* 0x0007f0000800003f */
[----:B------:R-:W-:Y:S05]  /*9340*/  @!P1 BRA `(.L_x_4404) ;  /* 0x0000000000049947 */ /* 0x000fea0003800000 */
[----:B------:R-:W-:Y:S01]  /*9350*/  BPT.TRAP 0x1 ;  /* 0x000000040000795c */ /* 0x000fe20000300000 */
.L_x_4404:
        /* <DEDUP_REMOVED lines=22> */
.L_x_4437:
        /* <DEDUP_REMOVED lines=9> */
.L_x_4406:
        /* <DEDUP_REMOVED lines=24> */
.L_x_4439:
[----:B------:R-:W-:Y:S05]  /*96d0*/  @P0 BRA `(.L_x_4408) ;  /* 0x0000000000140947 */ /* 0x000fea0003800000 */
[----:B------:R-:W-:Y:S01]  /*96e0*/  ISETP.NE.AND P1, PT, R20, RZ, PT ;  /* 0x000000ff1400720c */ /* 0x000fe20003f25270 */
[----:B-1----:R-:W-:-:S04]  /*96f0*/  IMAD.MOV.U32 R5, RZ, RZ, 0x4200 ;  /* 0x00004200ff057424 */ /* 0x002fc800078e00ff */
[----:B------:R2:W-:Y:S08]  /*9700*/  SYNCS.ARRIVE.TRANS64 RZ, [R12+URZ+0x30c10], R5 ;  /* 0x030c10050cff79a7 */ /* 0x0005f0000800003f */
[----:B------:R-:W-:Y:S05]  /*9710*/  @!P1 BRA `(.L_x_4408) ;  /* 0x0000000000049947 */ /* 0x000fea0003800000 */
[----:B------:R-:W-:Y:S01]  /*9720*/  BPT.TRAP 0x1 ;  /* 0x000000040000795c */ /* 0x000fe20000300000 */
.L_x_4408:
        /* <DEDUP_REMOVED lines=23> */
.L_x_4400:
[----:B------:R-:W-:-:S13]  /*98a0*/  ISETP.NE.AND P1, PT, R18, RZ, PT ;  /* 0x000000ff1200720c */ /* 0x000fda0003f25270 */
[----:B------:R-:W-:Y:S05]  /*98b0*/  @!P1 BRA `(.L_x_4399) ;  /* 0x0000000000f89947 */ /* 0x000fea0003800000 */
[----:B------:R-:W-:-:S04]  /*98c0*/  SHF.L.U32 R13, R10, 0x1f, RZ ;  /* 0x0000001f0a0d7819 */ /* 0x000fc800000006ff */
[----:B------:R-:W1:Y:S02]  /*98d0*/  SYNCS.PHASECHK.TRANS64.TRYWAIT P1, [R12+URZ+0x30c40], R13 ;  /* 0x030c400d0c0075a7 */ /* 0x000e64000802017f */
[----:B-1----:R-:W-:Y:S05]  /*98e0*/  @!P1 BRA `(.L_x_4410) ;  /* 0x0000000c00609947 */ /* 0x002fea0003800000 */
.L_x_4440:
[----:B------:R-:W-:Y:S05]  /*98f0*/  @P0 BRA `(.L_x_4411) ;  /* 0x0000000000140947 */ /* 0x000fea0003800000 */
[----:B------:R-:W-:Y:S01]  /*9900*/  ISETP.NE.AND P1, PT, R20, RZ, PT ;  /* 0x000000ff1400720c */ /* 0x000fe20003f25270 */
[----:B------:R-:W-:-:S04]  /*9910*/  IMAD.MOV.U32 R5, RZ, RZ, 0x4200 ;  /* 0x00004200ff057424 */ /* 0x000fc800078e00ff */
[----:B------:R2:W-:Y:S08]  /*9920*/  SYNCS.ARRIVE.TRANS64 RZ, [R12+URZ+0x30c30], R5 ;  /* 0x030c30050cff79a7 */ /* 0x0005f0000800003f */
[----:B------:R-:W-:Y:S05]  /*9930*/  @!P1 BRA `(.L_x_4411) ;  /* 0x0000000000049947 */ /* 0x000fea0003800000 */
[----:B------:R-:W-:Y:S01]  /*9940*/  BPT.TRAP 0x1 ;  /* 0x000000040000795c */ /* 0x000fe20000300000 */
.L_x_4411:
        /* <DEDUP_REMOVED lines=27> */
.L_x_4441:
[----:B------:R-:W-:Y:S05]  /*9b00*/  @P0 BRA `(.L_x_4413) ;  /* 0x0000000000140947 */ /* 0x000fea0003800000 */
[----:B------:R-:W-:Y:S01]  /*9b10*/  ISETP.NE.AND P0, PT, R20, RZ, PT ;  /* 0x000000ff1400720c */ /* 0x000fe20003f05270 */
[----:B------:R-:W-:-:S04]  /*9b20*/  IMAD.MOV.U32 R5, RZ, RZ, 0x4200 ;  /* 0x00004200ff057424 */ /* 0x000fc800078e00ff */
[----:B------:R3:W-:Y:S08]  /*9b30*/  SYNCS.ARRIVE.TRANS64 RZ, [R12+URZ+0x30c18], R5 ;  /* 0x030c18050cff79a7 */ /* 0x0007f0000800003f */
[----:B------:R-:W-:Y:S05]  /*9b40*/  @!P0 BRA `(.L_x_4413) ;  /* 0x0000000000048947 */ /* 0x000fea0003800000 */
[----:B------:R-:W-:Y:S01]  /*9b50*/  BPT.TRAP 0x1 ;  /* 0x000000040000795c */ /* 0x000fe20000300000 */
.L_x_4413:
        /* <DEDUP_REMOVED lines=20> */
.L_x_4399:
[----:B------:R-:W3:Y:S01]  /*9ca0*/  S2R R2, SR_TID.X ;  /* 0x0000000000027919 */ /* 0x000ee20000002100 */
[----:B-12--5:R-:W-:Y:S01]  /*9cb0*/  IMAD R13, R0, 0x8, R12 ;  /* 0x00000008000d7824 */ /* 0x026fe200078e020c */
[----:B---3--:R-:W-:Y:S02]  /*9cc0*/  LOP3.LUT R3, R2, 0x7f, RZ, 0xc0, !PT ;  /* 0x0000007f02037812 */ /* 0x008fe400078ec0ff */
[----:B------:R-:W-:Y:S02]  /*9cd0*/  SHF.L.U32 R2, R10, 0x1f, RZ ;  /* 0x0000001f0a027819 */ /* 0x000fe400000006ff */
[----:B------:R-:W-:Y:S02]  /*9ce0*/  ISETP.NE.AND P1, PT, R3, RZ, PT ;  /* 0x000000ff0300720c */ /* 0x000fe40003f25270 */
[----:B------:R-:W1:Y:S02]  /*9cf0*/  SYNCS.PHASECHK.TRANS64.TRYWAIT P0, [R13+URZ+0x30c40], R2 ;  /* 0x030c40020d0075a7 */ /* 0x000e64000800017f */
[----:B-1----:R-:W-:Y:S09]  /*9d00*/  @!P0 BRA `(.L_x_4414) ;  /* 0x0000000800808947 */ /* 0x002ff20003800000 */
.L_x_4442:
[----:B------:R-:W-:Y:S05]  /*9d10*/  @P1 BRA `(.L_x_4415) ;  /* 0x0000000000181947 */ /* 0x000fea0003800000 */
[----:B------:R-:W2:Y:S01]  /*9d20*/  S2R R3, SR_TID.X ;  /* 0x0000000000037919 */ /* 0x000ea20000002100 */
[----:B-1----:R-:W-:-:S04]  /*9d30*/  IMAD.MOV.U32 R2, RZ, RZ, 0x4200 ;  /* 0x00004200ff027424 */ /* 0x002fc800078e00ff */
[----:B------:R3:W-:Y:S01]  /*9d40*/  SYNCS.ARRIVE.TRANS64 RZ, [R13+URZ+0x30c30], R2 ;  /* 0x030c30020dff79a7 */ /* 0x0007e2000800003f */
[----:B--2---:R-:W-:-:S13]  /*9d50*/  LOP3.LUT P0, RZ, R3, 0x1f, RZ, 0xc0, !PT ;  /* 0x0000001f03ff7812 */ /* 0x004fda000780c0ff */
[----:B---3--:R-:W-:Y:S05]  /*9d60*/  @!P0 BRA `(.L_x_4415) ;  /* 0x0000000000048947 */ /* 0x008fea0003800000 */
[----:B------:R-:W-:Y:S01]  /*9d70*/  BPT.TRAP 0x1 ;  /* 0x000000040000795c */ /* 0x000fe20000300000 */
.L_x_4415:
        /* <DEDUP_REMOVED lines=34> */
.L_x_4396:
[----:B------:R-:W-:Y:S05]  /*9fa0*/  BSYNC B0 ;  /* 0x0000000000007941 */ /* 0x000fea0003800000 */
.L_x_4394:
[----:B------:R-:W-:-:S03]  /*9fb0*/  UMOV UR6, 0xffffffff ;  /* 0xffffffff00067882 */ /* 0x000fc60000000000 */
[----:B------:R-:W-:Y:S05]  /*9fc0*/  BRA.DIV UR6, `(.L_x_4416) ;  /* 0x0000000606e47947 */ /* 0x000fea000b800000 */
[----:B------:R-:W-:-:S13]  /*9fd0*/  ELECT P6, URZ, PT ;  /* 0x00000000003f782f */ /* 0x000fda00038c0000 */
.L_x_4445:
[----:B------:R-:W-:Y:S05]  /*9fe0*/  @!P6 BRA `(.L_x_4295) ;  /* 0x000000000084e947 */ /* 0x000fea0003800000 */
[----:B----4-:R-:W3:Y:S02]  /*9ff0*/  LDL.LU R2, [R1+0x10] ;  /* 0x0000100001027983 */ /* 0x010ee40000300800 */
[----:B---3--:R-:W-:-:S04]  /*a000*/  LOP3.LUT R2, R2, 0x2, RZ, 0xfc, !PT ;  /* 0x0000000202027812 */ /* 0x008fc800078efcff */
[----:B------:R-:W-:-:S13]  /*a010*/  ISETP.NE.AND P2, PT, R2, 0x3, PT ;  /* 0x000000030200780c */ /* 0x000fda0003f45270 */
[----:B------:R-:W-:Y:S05]  /*a020*/  @!P2 BRA `(.L_x_4417) ;  /* 0x000000000004a947 */ /* 0x000fea0003800000 */
[----:B--2---:R-:W-:Y:S01]  /*a030*/  BPT.TRAP 0x1 ;  /* 0x000000040000795c */ /* 0x004fe20000300000 */
.L_x_4417:
        /* <DEDUP_REMOVED lines=15> */
.L_x_4446:
[----:B------:R-:W3:Y:S02]  /*a130*/  SYNCS.PHASECHK.TRANS64.TRYWAIT P0, [R11+URZ], R2 ;  /* 0x000000020b0075a7 */ /* 0x000ee4000800017f */
[----:B---3--:R-:W-:Y:S05]  /*a140*/  @!P0 BRA `(.L_x_4419) ;  /* 0x0000000400b88947 */ /* 0x008fea0003800000 */
.L_x_4447:
[----:B------:R-:W-:Y:S05]  /*a150*/  @!P2 BRA `(.L_x_4420) ;  /* 0x000000000004a947 */ /* 0x000fea0003800000 */
[----:B--2---:R-:W-:Y:S01]  /*a160*/  BPT.TRAP 0x1 ;  /* 0x000000040000795c */ /* 0x004fe20000300000 */
.L_x_4420:
[----:B------:R-:W-:-:S04]  /*a170*/  VIADD R0, R6, 0x30c40 ;  /* 0x00030c4006007836 */ /* 0x000fc80000000000 */
[----:B------:R-:W-:-:S04]  /*a180*/  IMAD R9, R9, 0x8, R0 ;  /* 0x0000000809097824 */ /* 0x000fc800078e0200 */
[----:B------:R-:W4:Y:S02]  /*a190*/  SYNCS.PHASECHK.TRANS64.TRYWAIT P0, [R9+URZ], R4 ;  /* 0x00000004090075a7 */ /* 0x000f24000800017f */
[----:B----4-:R-:W-:Y:S05]  /*a1a0*/  @!P0 BRA `(.L_x_4421) ;  /* 0x0000000400b48947 */ /* 0x010fea0003800000 */
.L_x_4448:
[----:B------:R-:W-:-:S07]  /*a1b0*/  IMAD R3, R3, 0x8, R0 ;  /* 0x0000000803037824 */ /* 0x000fce00078e0200 */
.L_x_4422:
[----:B------:R1:W1:Y:S02]  /*a1c0*/  SYNCS.PHASECHK.TRANS64.TRYWAIT P0, [R3+URZ], R2 ;  /* 0x00000002030075a7 */ /* 0x000264000800017f */
[----:B-1----:R-:W-:Y:S05]  /*a1d0*/  @!P0 NANOSLEEP.SYNCS 0x989680 ;  /* 0x009896800000895d */ /* 0x002fea0003900000 */
[----:B------:R-:W1:Y:S02]  /*a1e0*/  @!P0 SYNCS.PHASECHK.TRANS64 P0, [R3+URZ], R2 ;  /* 0x00000002030085a7 */ /* 0x000e64000800007f */
[----:B-1----:R-:W-:Y:S05]  /*a1f0*/  @!P0 BRA `(.L_x_4422) ;  /* 0xfffffffc00f08947 */ /* 0x002fea000383ffff */
.L_x_4295:
[----:B--2---:R-:W-:Y:S05]  /*a200*/  BSYNC B6 ;  /* 0x0000000000067941 */ /* 0x004fea0003800000 */
.L_x_4289:
[----:B------:R-:W-:Y:S05]  /*a210*/  EXIT ;  /* 0x000000000000794d */ /* 0x000fea0003800000 */
.L_x_4305:
[----:B------:R-:W-:Y:S02]  /*a220*/  IMAD.MOV.U32 R12, RZ, RZ, RZ ;  /* 0x000000ffff0c7224 */ /* 0x000fe400078e00ff */
[----:B------:R-:W-:Y:S02]  /*a230*/  IMAD.MOV.U32 R11, RZ, RZ, 0x1f ;  /* 0x0000001fff0b7424 */ /* 0x000fe400078e00ff */
[----:B------:R-:W-:-:S07]  /*a240*/  IMAD.MOV.U32 R15, RZ, RZ, -0x1 ;  /* 0xffffffffff0f7424 */ /* 0x000fce00078e00ff */
[----:B------:R-:W-:Y:S05]  /*a250*/  WARPSYNC.COLLECTIVE R15, `(.L_x_4423) ;  /* 0x000000000f087348 */ /* 0x000fea0003c00000 */
[----:B------:R1:W2:Y:S02]  /*a260*/  SHFL.IDX P6, R14, R13, R12, R11 ;  /* 0x0000000c0d0e7389 */ /* 0x0002a400000c000b */
[----:B-12---:R-:W-:Y:S01]  /*a270*/  ENDCOLLECTIVE ;  /* 0x000000000000791b */ /* 0x006fe20003800000 */
.L_x_4423:
[----:B------:R-:W-:Y:S05]  /*a280*/  BRA `(.L_x_4424) ;  /* 0xffffff6c00b87947 */ /* 0x000fea000383ffff */
.L_x_4307:
[----:B--2---:R2:W3:Y:S02]  /*a290*/  SYNCS.PHASECHK.TRANS64.TRYWAIT P0, [R226+URZ+0x30c00], R15 ;  /* 0x030c000fe20075a7 */ /* 0x0044e4000800017f */
[----:B---3--:R-:W-:Y:S05]  /*a2a0*/  @!P0 NANOSLEEP.SYNCS 0x989680 ;  /* 0x009896800000895d */ /* 0x008fea0003900000 */
[----:B------:R-:W3:Y:S02]  /*a2b0*/  @!P0 SYNCS.PHASECHK.TRANS64 P0, [R226+URZ+0x30c00], R15 ;  /* 0x030c000fe20085a7 */ /* 0x000ee4000800007f */
[----:B---3--:R-:W-:Y:S05]  /*a2c0*/  @!P0 BRA `(.L_x_4307) ;  /* 0xfffffffc00f08947 */ /* 0x008fea000383ffff */
[----:B------:R-:W-:Y:S05]  /*a2d0*/  BRA `(.L_x_4306) ;  /* 0xffffff70001c7947 */ /* 0x000fea000383ffff */
.L_x_4311:
[----:B--2---:R2:W3:Y:S02]  /*a2e0*/  SYNCS.PHASECHK.TRANS64.TRYWAIT P1, [R9+URZ+0x30c10], R12 ;  /* 0x030c100c090075a7 */ /* 0x0044e4000802017f */
[----:B---3--:R-:W-:Y:S05]  /*a2f0*/  @!P1 NANOSLEEP.SYNCS 0x989680 ;  /* 0x009896800000995d */ /* 0x008fea0003900000 */
[----:B------:R-:W3:Y:S02]  /*a300*/  @!P1 SYNCS.PHASECHK.TRANS64 P1, [R9+URZ+0x30c10], R12 ;  /* 0x030c100c090095a7 */ /* 0x000ee4000802007f */
[----:B---3--:R-:W-:Y:S05]  /*a310*/  @!P1 BRA `(.L_x_4311) ;  /* 0xfffffffc00f09947 */ /* 0x008fea000383ffff */
[----:B------:R-:W-:Y:S05]  /*a320*/  BRA `(.L_x_4310) ;  /* 0xffffff7400f07947 */ /* 0x000fea000383ffff */
.L_x_4315:
[----:B------:R1:W1:Y:S02]  /*a330*/  SYNCS.PHASECHK.TRANS64.TRYWAIT P1, [R9+URZ+0x30c30], R12 ;  /* 0x030c300c090075a7 */ /* 0x000264000802017f */
[----:B-1----:R-:W-:Y:S05]  /*a340*/  @!P1 NANOSLEEP.SYNCS 0x989680 ;  /* 0x009896800000995d */ /* 0x002fea0003900000 */
[----:B------:R-:W1:Y:S02]  /*a350*/  @!P1 SYNCS.PHASECHK.TRANS64 P1, [R9+URZ+0x30c30], R12 ;  /* 0x030c300c090095a7 */ /* 0x000e64000802007f */
[----:B-1----:R-:W-:Y:S05]  /*a360*/  @!P1 BRA `(.L_x_4315) ;  /* 0xfffffffc00f09947 */ /* 0x002fea000383ffff */
[----:B------:R-:W-:Y:S05]  /*a370*/  BRA `(.L_x_4314) ;  /* 0xffffff7c00007947 */ /* 0x000fea000383ffff */
.L_x_4359:
[----:B------:R-:W-:Y:S01]  /*a380*/  BSSY B0, `(.L_x_4425) ;  /* 0x0000005000007945 */ /* 0x000fe20003800000 */
[----:B------:R-:W-:-:S07]  /*a390*/  IMAD.MOV.U32 R15, RZ, RZ, -0x1 ;  /* 0xffffffffff0f7424 */ /* 0x000fce00078e00ff */
[----:B------:R-:W-:Y:S05]  /*a3a0*/  WARPSYNC.COLLECTIVE R15, `(.L_x_4426) ;  /* 0x000000000f087348 */ /* 0x000fea0003c00000 */
[----:B------:R-:W-:Y:S01]  /*a3b0*/  NOP ;  /* 0x0000000000007918 */ /* 0x000fe20000000000 */
[----:B------:R-:W-:Y:S01]  /*a3c0*/  ENDCOLLECTIVE ;  /* 0x000000000000791b */ /* 0x000fe20003800000 */
.L_x_4426:
[----:B------:R-:W-:Y:S05]  /*a3d0*/  BSYNC B0 ;  /* 0x0000000000007941 */ /* 0x000fea0003800000 */
.L_x_4425:
[----:B------:R-:W-:Y:S05]  /*a3e0*/  BRA `(.L_x_4427) ;  /* 0xffffffd0007c7947 */ /* 0x000fea000383ffff */
.L_x_4371:
[----:B------:R-:W-:Y:S01]  /*a3f0*/  BSSY B0, `(.L_x_4428) ;  /* 0x0000005000007945 */ /* 0x000fe20003800000 */
[----:B------:R-:W-:-:S07]  /*a400*/  IMAD.MOV.U32 R15, RZ, RZ, -0x1 ;  /* 0xffffffffff0f7424 */ /* 0x000fce00078e00ff */
[----:B------:R-:W-:Y:S05]  /*a410*/  WARPSYNC.COLLECTIVE R15, `(.L_x_4429) ;  /* 0x000000000f087348 */ /* 0x000fea0003c00000 */
[----:B------:R-:W-:Y:S01]  /*a420*/  NOP ;  /* 0x0000000000007918 */ /* 0x000fe20000000000 */
[----:B------:R-:W-:Y:S01]  /*a430*/  ENDCOLLECTIVE ;  /* 0x000000000000791b */ /* 0x000fe20003800000 */
.L_x_4429:
[----:B------:R-:W-:Y:S05]  /*a440*/  BSYNC B0 ;  /* 0x0000000000007941 */ /* 0x000fea0003800000 */
.L_x_4428:
[----:B------:R-:W-:Y:S05]  /*a450*/  BRA `(.L_x_4430) ;  /* 0xffffffd400947947 */ /* 0x000fea000383ffff */
.L_x_4384:
[----:B------:R-:W-:Y:S01]  /*a460*/  BSSY B0, `(.L_x_4431) ;  /* 0x0000005000007945 */ /* 0x000fe20003800000 */
[----:B------:R-:W-:-:S07]  /*a470*/  IMAD.MOV.U32 R15, RZ, RZ, -0x1 ;  /* 0xffffffffff0f7424 */ /* 0x000fce00078e00ff */
[----:B------:R-:W-:Y:S05]  /*a480*/  WARPSYNC.COLLECTIVE R15, `(.L_x_4432) ;  /* 0x000000000f087348 */ /* 0x000fea0003c00000 */
[----:B------:R-:W-:Y:S01]  /*a490*/  NOP ;  /* 0x0000000000007918 */ /* 0x000fe20000000000 */
[----:B------:R-:W-:Y:S01]  /*a4a0*/  ENDCOLLECTIVE ;  /* 0x000000000000791b */ /* 0x000fe20003800000 */
.L_x_4432:
[----:B------:R-:W-:Y:S05]  /*a4b0*/  BSYNC B0 ;  /* 0x0000000000007941 */ /* 0x000fea0003800000 */
.L_x_4431:
[----:B------:R-:W-:Y:S05]  /*a4c0*/  BRA `(.L_x_4433) ;  /* 0xffffffd800b07947 */ /* 0x000fea000383ffff */
.L_x_4397:
[----:B-1----:R1:W2:Y:S02]  /*a4d0*/  SYNCS.PHASECHK.TRANS64.TRYWAIT P1, [R12+URZ+0x30c20], R3 ;  /* 0x030c20030c0075a7 */ /* 0x0022a4000802017f */
[----:B--2---:R-:W-:Y:S05]  /*a4e0*/  @!P1 NANOSLEEP.SYNCS 0x989680 ;  /* 0x009896800000995d */ /* 0x004fea0003900000 */
[----:B------:R-:W2:Y:S02]  /*a4f0*/  @!P1 SYNCS.PHASECHK.TRANS64 P1, [R12+URZ+0x30c20], R3 ;  /* 0x030c20030c0095a7 */ /* 0x000ea4000802007f */
[----:B--2---:R-:W-:Y:S05]  /*a500*/  @!P1 BRA `(.L_x_4397) ;  /* 0xfffffffc00f09947 */ /* 0x004fea000383ffff */
[----:B------:R-:W-:Y:S05]  /*a510*/  BRA `(.L_x_4434) ;  /* 0xffffffe400bc7947 */ /* 0x000fea000383ffff */
.L_x_4401:
[----:B-1----:R1:W2:Y:S02]  /*a520*/  SYNCS.PHASECHK.TRANS64.TRYWAIT P1, [R12+URZ+0x30c40], R21 ;  /* 0x030c40150c0075a7 */ /* 0x0022a4000802017f */
[----:B--2---:R-:W-:Y:S05]  /*a530*/  @!P1 NANOSLEEP.SYNCS 0x989680 ;  /* 0x009896800000995d */ /* 0x004fea0003900000 */
[----:B------:R-:W2:Y:S02]  /*a540*/  @!P1 SYNCS.PHASECHK.TRANS64 P1, [R12+URZ+0x30c40], R21 ;  /* 0x030c40150c0095a7 */ /* 0x000ea4000802007f */
[----:B--2---:R-:W-:Y:S05]  /*a550*/  @!P1 BRA `(.L_x_4401) ;  /* 0xfffffffc00f09947 */ /* 0x004fea000383ffff */
[----:B------:R-:W-:Y:S05]  /*a560*/  BRA `(.L_x_4435) ;  /* 0xffffffe800d47947 */ /* 0x000fea000383ffff */
.L_x_4403:
[----:B--2---:R2:W3:Y:S02]  /*a570*/  SYNCS.PHASECHK.TRANS64.TRYWAIT P1, [R12+URZ+0x30c28], R21 ;  /* 0x030c28150c0075a7 */ /* 0x0044e4000802017f */
[----:B---3--:R-:W-:Y:S05]  /*a580*/  @!P1 NANOSLEEP.SYNCS 0x989680 ;  /* 0x009896800000995d */ /* 0x008fea0003900000 */
[----:B------:R-:W3:Y:S02]  /*a590*/  @!P1 SYNCS.PHASECHK.TRANS64 P1, [R12+URZ+0x30c28], R21 ;  /* 0x030c28150c0095a7 */ /* 0x000ee4000802007f */
[----:B---3--:R-:W-:Y:S05]  /*a5a0*/  @!P1 BRA `(.L_x_4403) ;  /* 0xfffffffc00f09947 */ /* 0x008fea000383ffff */
[----:B------:R-:W-:Y:S05]  /*a5b0*/  BRA `(.L_x_4436) ;  /* 0xffffffec00507947 */ /* 0x000fea000383ffff */
.L_x_4405:
[----:B---3--:R3:W4:Y:S02]  /*a5c0*/  SYNCS.PHASECHK.TRANS64.TRYWAIT P1, [R12+URZ+0x30c48], R21 ;  /* 0x030c48150c0075a7 */ /* 0x008724000802017f */
[----:B----4-:R-:W-:Y:S05]  /*a5d0*/  @!P1 NANOSLEEP.SYNCS 0x989680 ;  /* 0x009896800000995d */ /* 0x010fea0003900000 */
[----:B------:R-:W4:Y:S02]  /*a5e0*/  @!P1 SYNCS.PHASECHK.TRANS64 P1, [R12+URZ+0x30c48], R21 ;  /* 0x030c48150c0095a7 */ /* 0x000f24000802007f */
[----:B----4-:R-:W-:Y:S05]  /*a5f0*/  @!P1 BRA `(.L_x_4405) ;  /* 0xfffffffc00f09947 */ /* 0x010fea000383ffff */
[----:B------:R-:W-:Y:S05]  /*a600*/  BRA `(.L_x_4437) ;  /* 0xffffffec00ac7947 */ /* 0x000fea000383ffff */
.L_x_4407:
[----:B------:R-:W-:-:S07]  /*a610*/  SHF.L.U32 R5, R10, 0x1f, RZ ;  /* 0x0000001f0a057819 */ /* 0x000fce00000006ff */
.L_x_4438:
[----:B-1----:R1:W2:Y:S02]  /*a620*/  SYNCS.PHASECHK.TRANS64.TRYWAIT P1, [R12+URZ+0x30c20], R5 ;  /* 0x030c20050c0075a7 */ /* 0x0022a4000802017f */
[----:B--2---:R-:W-:Y:S05]  /*a630*/  @!P1 NANOSLEEP.SYNCS 0x989680 ;  /* 0x009896800000995d */ /* 0x004fea0003900000 */
[----:B------:R-:W2:Y:S02]  /*a640*/  @!P1 SYNCS.PHASECHK.TRANS64 P1, [R12+URZ+0x30c20], R5 ;  /* 0x030c20050c0095a7 */ /* 0x000ea4000802007f */
[----:B--2---:R-:W-:Y:S05]  /*a650*/  @!P1 BRA `(.L_x_4438) ;  /* 0xfffffffc00f09947 */ /* 0x004fea000383ffff */
[----:B------:R-:W-:Y:S05]  /*a660*/  BRA `(.L_x_4439) ;  /* 0xfffffff000187947 */ /* 0x000fea000383ffff */
.L_x_4410:
[----:B-1----:R1:W2:Y:S02]  /*a670*/  SYNCS.PHASECHK.TRANS64.TRYWAIT P1, [R12+URZ+0x30c40], R13 ;  /* 0x030c400d0c0075a7 */ /* 0x0022a4000802017f */
[----:B--2---:R-:W-:Y:S05]  /*a680*/  @!P1 NANOSLEEP.SYNCS 0x989680 ;  /* 0x009896800000995d */ /* 0x004fea0003900000 */
[----:B------:R-:W2:Y:S02]  /*a690*/  @!P1 SYNCS.PHASECHK.TRANS64 P1, [R12+URZ+0x30c40], R13 ;  /* 0x030c400d0c0095a7 */ /* 0x000ea4000802007f */
[----:B--2---:R-:W-:Y:S05]  /*a6a0*/  @!P1 BRA `(.L_x_4410) ;  /* 0xfffffffc00f09947 */ /* 0x004fea000383ffff */
[----:B------:R-:W-:Y:S05]  /*a6b0*/  BRA `(.L_x_4440) ;  /* 0xfffffff0008c7947 */ /* 0x000fea000383ffff */
.L_x_4412:
[----:B--2---:R2:W3:Y:S02]  /*a6c0*/  SYNCS.PHASECHK.TRANS64.TRYWAIT P1, [R12+URZ+0x30c28], R13 ;  /* 0x030c280d0c0075a7 */ /* 0x0044e4000802017f */
[----:B---3--:R-:W-:Y:S05]  /*a6d0*/  @!P1 NANOSLEEP.SYNCS 0x989680 ;  /* 0x009896800000995d */ /* 0x008fea0003900000 */
[----:B------:R-:W3:Y:S02]  /*a6e0*/  @!P1 SYNCS.PHASECHK.TRANS64 P1, [R12+URZ+0x30c28], R13 ;  /* 0x030c280d0c0095a7 */ /* 0x000ee4000802007f */
[----:B---3--:R-:W-:Y:S05]  /*a6f0*/  @!P1 BRA `(.L_x_4412) ;  /* 0xfffffffc00f09947 */ /* 0x008fea000383ffff */
[----:B------:R-:W-:Y:S05]  /*a700*/  BRA `(.L_x_4441) ;  /* 0xfffffff000fc7947 */ /* 0x000fea000383ffff */
.L_x_4414:
[----:B-1----:R1:W2:Y:S02]  /*a710*/  SYNCS.PHASECHK.TRANS64.TRYWAIT P0, [R13+URZ+0x30c40], R2 ;  /* 0x030c40020d0075a7 */ /* 0x0022a4000800017f */
[----:B--2---:R-:W-:Y:S05]  /*a720*/  @!P0 NANOSLEEP.SYNCS 0x989680 ;  /* 0x009896800000895d */ /* 0x004fea0003900000 */
[----:B------:R-:W2:Y:S02]  /*a730*/  @!P0 SYNCS.PHASECHK.TRANS64 P0, [R13+URZ+0x30c40], R2 ;  /* 0x030c40020d0085a7 */ /* 0x000ea4000800007f */
[----:B--2---:R-:W-:Y:S05]  /*a740*/  @!P0 BRA `(.L_x_4414) ;  /* 0xfffffffc00f08947 */ /* 0x004fea000383ffff */
[----:B------:R-:W-:Y:S05]  /*a750*/  BRA `(.L_x_4442) ;  /* 0xfffffff4006c7947 */ /* 0x000fea000383ffff */
.L_x_4416:
[----:B------:R-:W-:Y:S01]  /*a760*/  BSSY B0, `(.L_x_4443) ;  /* 0x0000006000007945 */ /* 0x000fe20003800000 */
[----:B------:R-:W-:-:S07]  /*a770*/  IMAD.MOV.U32 R15, RZ, RZ, -0x1 ;  /* 0xffffffffff0f7424 */ /* 0x000fce00078e00ff */
[----:B--2-4-:R-:W-:Y:S05]  /*a780*/  WARPSYNC.COLLECTIVE R15, `(.L_x_4444) ;  /* 0x000000000f0c7348 */ /* 0x014fea0003c00000 */
[----:B------:R-:W-:Y:S02]  /*a790*/  ELECT P6, UR62, PT ;  /* 0x00000000003e782f */ /* 0x000fe400038c0000 */
[----:B------:R-:W-:Y:S01]  /*a7a0*/  MOV R14, UR62 ;  /* 0x0000003e000e7c02 */ /* 0x000fe20008000f00 */
[----:B--2-4-:R-:W-:Y:S10]  /*a7b0*/  ENDCOLLECTIVE ;  /* 0x000000000000791b */ /* 0x014ff40003800000 */
.L_x_4444:
[----:B------:R-:W-:Y:S05]  /*a7c0*/  BSYNC B0 ;  /* 0x0000000000007941 */ /* 0x000fea0003800000 */
.L_x_4443:
[----:B------:R-:W-:Y:S05]  /*a7d0*/  BRA `(.L_x_4445) ;  /* 0xfffffff800007947 */ /* 0x000fea000383ffff */
.L_x_4418:
[----:B-1----:R1:W3:Y:S02]  /*a7e0*/  SYNCS.PHASECHK.TRANS64.TRYWAIT P0, [R7+URZ], R4 ;  /* 0x00000004070075a7 */ /* 0x0022e4000800017f */
[----:B---3--:R-:W-:Y:S05]  /*a7f0*/  @!P0 NANOSLEEP.SYNCS 0x989680 ;  /* 0x009896800000895d */ /* 0x008fea0003900000 */
[----:B------:R-:W3:Y:S02]  /*a800*/  @!P0 SYNCS.PHASECHK.TRANS64 P0, [R7+URZ], R4 ;  /* 0x00000004070085a7 */ /* 0x000ee4000800007f */
[----:B---3--:R-:W-:Y:S05]  /*a810*/  @!P0 BRA `(.L_x_4418) ;  /* 0xfffffffc00f08947 */ /* 0x008fea000383ffff */
[----:B------:R-:W-:Y:S05]  /*a820*/  BRA `(.L_x_4446) ;  /* 0xfffffff800407947 */ /* 0x000fea000383ffff */
.L_x_4419:
[----:B---3--:R3:W4:Y:S02]  /*a830*/  SYNCS.PHASECHK.TRANS64.TRYWAIT P0, [R11+URZ], R2 ;  /* 0x000000020b0075a7 */ /* 0x008724000800017f */
[----:B----4-:R-:W-:Y:S05]  /*a840*/  @!P0 NANOSLEEP.SYNCS 0x989680 ;  /* 0x009896800000895d */ /* 0x010fea0003900000 */
[----:B------:R-:W4:Y:S02]  /*a850*/  @!P0 SYNCS.PHASECHK.TRANS64 P0, [R11+URZ], R2 ;  /* 0x000000020b0085a7 */ /* 0x000f24000800007f */
[----:B----4-:R-:W-:Y:S05]  /*a860*/  @!P0 BRA `(.L_x_4419) ;  /* 0xfffffffc00f08947 */ /* 0x010fea000383ffff */
[----:B------:R-:W-:Y:S05]  /*a870*/  BRA `(.L_x_4447) ;  /* 0xfffffff800347947 */ /* 0x000fea000383ffff */
.L_x_4421:
[----:B----4-:R4:W1:Y:S02]  /*a880*/  SYNCS.PHASECHK.TRANS64.TRYWAIT P0, [R9+URZ], R4 ;  /* 0x00000004090075a7 */ /* 0x010864000800017f */
[----:B-1----:R-:W-:Y:S05]  /*a890*/  @!P0 NANOSLEEP.SYNCS 0x989680 ;  /* 0x009896800000895d */ /* 0x002fea0003900000 */
[----:B------:R-:W1:Y:S02]  /*a8a0*/  @!P0 SYNCS.PHASECHK.TRANS64 P0, [R9+URZ], R4 ;  /* 0x00000004090085a7 */ /* 0x000e64000800007f */
[----:B-1----:R-:W-:Y:S05]  /*a8b0*/  @!P0 BRA `(.L_x_4421) ;  /* 0xfffffffc00f08947 */ /* 0x002fea000383ffff */
[----:B------:R-:W-:Y:S05]  /*a8c0*/  BRA `(.L_x_4448) ;  /* 0xfffffff800387947 */ /* 0x000fea000383ffff */
.L_x_4449:
        /* <DEDUP_REMOVED lines=11> */
.L_x_7406:


//--------------------- .text._ZN7cutlass13device_kernelIN5flash11enable_sm90INS1_16FlashAttnBwdSm90INS1_25CollectiveMainloopBwdSm90ILi2ELi2ELi2EN4cute5tupleIJNS5_1CILi1EEES8_S8_EEENS6_IJNS7_ILi128EEESA_NS7_ILi64EEEEEENS_6half_tEfNS_4arch4Sm90ELb0ELb0ELb0ELb1ELb0ELb1ELb0ELb0ELi2ELi1ELi2ELi2ELb0EEENS1_24CollectiveEpilogueBwdGQAISC_fSF_Li256ELb1ELb0EEENS1_19SingleTileSchedulerILb1ELb0ELb0ELi128EEEEEEEEEvNT_6ParamsE --------------------------
	.section	.text._ZN7cutlass13device_kernelIN5flash11enable_sm90INS1_16FlashAttnBwdSm90INS1_25CollectiveMainloopBwdSm90ILi2ELi2ELi2EN4cute5tupleIJNS5_1CILi1EEES8_S8_EEENS6_IJNS7_ILi128EEESA_NS7_ILi64EEEEEENS_6half_tEfNS_4arch4Sm90ELb0ELb0ELb0ELb1ELb0ELb1ELb0ELb0ELi2ELi1ELi2ELi2ELb0EEENS1_24CollectiveEpilogueBwdGQAISC_fSF_Li256ELb1ELb0EEENS1_19SingleTileSchedulerILb1ELb0ELb0ELi128EEEEEEEEEvNT_6ParamsE,"ax",@progbits
	.align	128
.text._ZN7cutlass13device_kernelIN5flash11enable_sm90INS1_16FlashAttnBwdSm90INS1_25CollectiveMainloopBwdSm90ILi2ELi2ELi2EN4cute5tupleIJNS5_1CILi1EEES8_S8_EEENS6_IJNS7_ILi128EEESA_NS7_ILi64EEEEEENS_6half_tEfNS_4arch4Sm90ELb0ELb0ELb0ELb1ELb0ELb1ELb0ELb0ELi2ELi1ELi2ELi2ELb0EEENS1_24CollectiveEpilogueBwdGQAISC_fSF_Li256ELb1ELb0EEENS1_19SingleTileSchedulerILb1ELb0ELb0ELi128EEEEEEEEEvNT_6ParamsE:
        .type           _ZN7cutlass13device_kernelIN5flash11enable_sm90INS1_16FlashAttnBwdSm90INS1_25CollectiveMainloopBwdSm90ILi2ELi2ELi2EN4cute5tupleIJNS5_1CILi1EEES8_S8_EEENS6_IJNS7_ILi128EEESA_NS7_ILi64EEEEEENS_6half_tEfNS_4arch4Sm90ELb0ELb0ELb0ELb1ELb0ELb1ELb0ELb0ELi2ELi1ELi2ELi2ELb0EEENS1_24CollectiveEpilogueBwdGQAISC_fSF_Li256ELb1ELb0EEENS1_19SingleTileSchedulerILb1ELb0ELb0ELi128EEEEEEEEEvNT_6ParamsE,@function
        .size           _ZN7cutlass13device_kernelIN5flash11enable_sm90INS1_16FlashAttnBwdSm90INS1_25CollectiveMainloopBwdSm90ILi2ELi2ELi2EN4cute5tupleIJNS5_1CILi1EEES8_S8_EEENS6_IJNS7_ILi128EEESA_NS7_ILi64EEEEEENS_6half_tEfNS_4arch4Sm90ELb0ELb0ELb0ELb1ELb0ELb1ELb0ELb0ELi2ELi1ELi2ELi2ELb0EEENS1_24CollectiveEpilogueBwdGQAISC_fSF_Li256ELb1ELb0EEENS1_19SingleTileSchedulerILb1ELb0ELb0ELi128EEEEEEEEEvNT_6ParamsE,(.L_x_7407 - _ZN7cutlass13device_kernelIN5flash11enable_sm90INS1_16FlashAttnBwdSm90INS1_25CollectiveMainloopBwdSm90ILi2ELi2ELi2EN4cute5tupleIJNS5_1CILi1EEES8_S8_EEENS6_IJNS7_ILi128EEESA_NS7_ILi64EEEEEENS_6half_tEfNS_4arch4Sm90ELb0ELb0ELb0ELb1ELb0ELb1ELb0ELb0ELi2ELi1ELi2ELi2ELb0EEENS1_24CollectiveEpilogueBwdGQAISC_fSF_Li256ELb1ELb0EEENS1_19SingleTileSchedulerILb1ELb0ELb0ELi128EEEEEEEEEvNT_6ParamsE)
        .other          _ZN7cutlass13device_kernelIN5flash11enable_sm90INS1_16FlashAttnBwdSm90INS1_25CollectiveMainloopBwdSm90ILi2ELi2ELi2EN4cute5tupleIJNS5_1CILi1EEES8_S8_EEENS6_IJNS7_ILi128EEESA_NS7_ILi64EEEEEENS_6half_tEfNS_4arch4Sm90ELb0ELb0ELb0ELb1ELb0ELb1ELb0ELb0ELi2ELi1ELi2ELi2ELb0EEENS1_24CollectiveEpilogueBwdGQAISC_fSF_Li256ELb1ELb0EEENS1_19SingleTileSchedulerILb1ELb0ELb0ELi128EEEEEEEEEvNT_6ParamsE,@"STO_CUDA_ENTRY STV_DEFAULT"
_ZN7cutlass13device_kernelIN5flash11enable_sm90INS1_16FlashAttnBwdSm90INS1_25CollectiveMainloopBwdSm90ILi2ELi2ELi2EN4cute5tupleIJNS5_1CILi1EEES8_S8_EEENS6_IJNS7_ILi128EEESA_NS7_ILi64EEEEEENS_6half_tEfNS_4arch4Sm90ELb0ELb0ELb0ELb1ELb0ELb1ELb0ELb0ELi2ELi1ELi2ELi2ELb0EEENS1_24CollectiveEpilogueBwdGQAISC_fSF_Li256ELb1ELb0EEENS1_19SingleTileSchedulerILb1ELb0ELb0ELi128EEEEEEEEEvNT_6ParamsE:
        /* <DEDUP_REMOVED lines=23> */
.L_x_4451:
[----:B------:R-:W-:Y:S05]  /*0170*/  BSYNC B0 ;  /* 0x0000000000007941 */ /* 0x000fea0003800000 */
.L_x_4450:
        /* <DEDUP_REMOVED lines=34> */
.L_x_4452:
        /* <DEDUP_REMOVED lines=22> */
.L_x_4453:
        /* <DEDUP_REMOVED lines=9> */
.L_x_4456:
        /* <DEDUP_REMOVED lines=20> */
.L_x_4457:
        /* <DEDUP_REMOVED lines=10> */
.L_x_4459:
[----:B------:R-:W2:Y:S02]  /*0770*/  LDC R0, c[0x0][0x8c4] ;  /* 0x00023100ff007b82 */ /* 0x000ea40000000800 */
.L_x_4458:
        /* <DEDUP_REMOVED lines=19> */
.L_x_4461:
        /* <DEDUP_REMOVED lines=10> */
.L_x_4462:
        /* <DEDUP_REMOVED lines=8> */
.L_x_4463:
        /* <DEDUP_REMOVED lines=9> */
.L_x_4464:
        /* <DEDUP_REMOVED lines=55> */
.L_x_4467:
        /* <DEDUP_REMOVED lines=15> */
.L_x_4466:
        /* <DEDUP_REMOVED lines=22> */
.L_x_4469:
        /* <DEDUP_REMOVED lines=15> */
.L_x_4468:
[----:B------:R-:W-:Y:S01]  /*1110*/  SHF.R.S32.HI R3, RZ, 0x1f, R16 ;  /* 0x0000001fff037819 */ /* 0x000fe20000011410 */
[----:B------:R-:W-:-:S03]  /*1120*/  UMOV UR4, 0xffffffff ;  /* 0xffffffff00047882 */ /* 0x000fc60000000000 */
[----:B------:R-:W-:-:S04]  /*1130*/  LEA.HI R0, R3, R16, RZ, 0x7 ;  /* 0x0000001003007211 */ /* 0x000fc800078f38ff */
[----:B------:R-:W-:Y:S01]  /*1140*/  SHF.R.S32.HI R13, RZ, 0x7, R0 ;  /* 0x00000007ff0d7819 */ /* 0x000fe20000011400 */
[----:B------:R-:W-:Y:S06]  /*1150*/  BRA.DIV UR4, `(.L_x_4470) ;  /* 0x0000007204907947 */ /* 0x000fec000b800000 */
[----:B------:R1:W2:Y:S02]  /*1160*/  SHFL.IDX PT, R14, R13, RZ, 0x1f ;  /* 0x00001fff0d0e7589 */ /* 0x0002a400000e0000 */
.L_x_4546:
        /* <DEDUP_REMOVED lines=30> */
.L_x_4471:
        /* <DEDUP_REMOVED lines=108> */
.L_x_4483:
[----:B------:R-:W-:-:S13]  /*1a10*/  ISETP.NE.AND P0, PT, R4, 0x3, PT ;  /* 0x000000030400780c */ /* 0x000fda0003f05270 */
[----:B-1----:R-:W-:Y:S05]  /*1a20*/  @!P0 BRA `(.L_x_4473) ;  /* 0x0000000000048947 */ /* 0x002fea0003800000 */
[----:B------:R-:W-:Y:S01]  /*1a30*/  BPT.TRAP 0x1 ;  /* 0x000000040000795c */ /* 0x000fe20000300000 */
.L_x_4473:
[----:B------:R-:W-:Y:S01]  /*1a40*/  IMAD R9, R7, 0x8, R226 ;  /* 0x0000000807097824 */ /* 0x000fe200078e02e2 */
[----:B------:R-:W-:-:S04]  /*1a50*/  SHF.L.U32 R12, R6, 0x1f, RZ ;  /* 0x0000001f060c7819 */ /* 0x000fc800000006ff */
[----:B------:R1:W2:Y:S01]  /*1a60*/  SYNCS.PHASECHK.TRANS64.TRYWAIT P1, [R9+URZ+0x30c10], R12 ;  /* 0x030c100c090075a7 */ /* 0x0002a2000802017f */
[----:B------:R-:W-:Y:S05]  /*1a70*/  @!P0 BRA `(.L_x_4474) ;  /* 0x0000000000048947 */ /* 0x000fea0003800000 */
[----:B------:R-:W-:Y:S01]  /*1a80*/  BPT.TRAP 0x1 ;  /* 0x000000040000795c */ /* 0x000fe20000300000 */
.L_x_4474:
[----:B------:R-:W-:-:S05]  /*1a90*/  VIADD R10, R226, 0x10000 ;  /* 0x00010000e20a7836 */ /* 0x000fca0000000000 */
[----:B------:R-:W-:-:S04]  /*1aa0*/  SHF.R.U32.HI R10, RZ, 0x4, R10 ;  /* 0x00000004ff0a7819 */ /* 0x000fc8000001160a */
[----:B------:R-:W-:Y:S01]  /*1ab0*/  LOP3.LUT R10, R10, 0x3fff, RZ, 0xc0, !PT ;  /* 0x00003fff0a0a7812 */ /* 0x000fe200078ec0ff */
[----:B--2---:R-:W-:Y:S06]  /*1ac0*/  @P1 BRA `(.L_x_4475) ;  /* 0x0000000000081947 */ /* 0x004fec0003800000 */
[----:B------:R-:W2:Y:S02]  /*1ad0*/  SYNCS.PHASECHK.TRANS64.TRYWAIT P1, [R9+URZ+0x30c10], R12 ;  /* 0x030c100c090075a7 */ /* 0x000ea4000802017f */
[----:B--2---:R-:W-:Y:S05]  /*1ae0*/  @!P1 BRA `(.L_x_4476) ;  /* 0x00000068005c9947 */ /* 0x004fea0003800000 */
.L_x_4475:
        /* <DEDUP_REMOVED lines=63> */
.L_x_4477:
[----:B------:R1:W1:Y:S01]  /*1ee0*/  SYNCS.PHASECHK.TRANS64.TRYWAIT P1, [R9+URZ+0x30c30], R12 ;  /* 0x030c300c090075a7 */ /* 0x000262000802017f */
[----:B------:R-:W-:Y:S05]  /*1ef0*/  @!P0 BRA `(.L_x_4478) ;  /* 0x0000000000048947 */ /* 0x000fea0003800000 */
[----:B------:R-:W-:Y:S01]  /*1f00*/  BPT.TRAP 0x1 ;  /* 0x000000040000795c */ /* 0x000fe20000300000 */
.L_x_4478:
[----:B------:R-:W-:-:S05]  /*1f10*/  VIADD R11, R226, 0x18000 ;  /* 0x00018000e20b7836 */ /* 0x000fca0000000000 */
[----:B------:R-:W-:-:S04]  /*1f20*/  SHF.R.U32.HI R11, RZ, 0x4, R11 ;  /* 0x00000004ff0b7819 */ /* 0x000fc8000001160b */
[----:B------:R-:W-:-:S04]  /*1f30*/  LOP3.LUT R218, R11, 0x3fff, RZ, 0xc0, !PT ;  /* 0x00003fff0bda7812 */ /* 0x000fc800078ec0ff */
[----:B------:R-:W-:Y:S01]  /*1f40*/  LOP3.LUT R14, R218, 0x10000, RZ, 0xfc, !PT ;  /* 0x00010000da0e7812 */ /* 0x000fe200078efcff */
[----:B-1----:R-:W-:Y:S06]  /*1f50*/  @P1 BRA `(.L_x_4479) ;  /* 0x0000000000081947 */ /* 0x002fec0003800000 */
[----:B------:R-:W1:Y:S02]  /*1f60*/  SYNCS.PHASECHK.TRANS64.TRYWAIT P1, [R9+URZ+0x30c30], R12 ;  /* 0x030c300c090075a7 */ /* 0x000e64000802017f */
[----:B-1----:R-:W-:Y:S05]  /*1f70*/  @!P1 BRA `(.L_x_4480) ;  /* 0x00000064004c9947 */ /* 0x002fea0003800000 */
.L_x_4479:
        /* <DEDUP_REMOVED lines=619> */
.L_x_4481:
        /* <DEDUP_REMOVED lines=68> */
.L_x_4482:
        /* <DEDUP_REMOVED lines=45> */
.L_x_4465:
[----:B------:R-:W-:Y:S05]  /*4d40*/  @P0 BRA `(.L_x_4460) ;  /* 0x00000034008c0947 */ /* 0x000fea0003800000 */
[----:B-1----:R-:W2:Y:S01]  /*4d50*/  LDL.LU R24, [R1+0xc] ;  /* 0x00000c0001187983 */ /* 0x002ea20000300800 */
[----:B------:R-:W1:Y:S01]  /*4d60*/  LDC.64 R2, c[0x0][0x878] ;  /* 0x00021e00ff027b82 */ /* 0x000e620000000a00 */
        /* <DEDUP_REMOVED lines=52> */
[----:B------:R-:W-:-:S05]  /*50b0*/  @P0 IMAD R2, R24, 0x80, R2 ;  /* 0x0000008018020824 */ /* 0x000fca00078e0202 */
[----:B------:R-:W-:-:S04]  /*50c0*/  @P0 SHF.R.S32.HI R3, RZ, 0x1f, R2 ;  /* 0x0000001fff030819 */ /* 0x000fc80000011402 */
[----:B------:R-:W-:-:S05]  /*50d0*/  @P0 LEA.HI R3, R3, R2, RZ, 0x7 ;  /* 0x0000000203030211 */ /* 0x000fca00078f38ff */
[----:B------:R-:W-:-:S05]  /*50e0*/  @P0 IMAD.SHL.U32 R3, R3, 0x40, RZ ;  /* 0x0000004003030824 */ /* 0x000fca00078e00ff */
        /* <DEDUP_REMOVED lines=10> */
[----:B------:R-:W-:Y:S01]  /*5190*/  IMAD.IADD R3, R3, 0x1, R9 ;  /* 0x0000000103037824 */ /* 0x000fe200078e0209 */
[----:B------:R-:W-:Y:S01]  /*51a0*/  SEL R9, R0, RZ, !P0 ;  /* 0x000000ff00097207 */ /* 0x000fe20004000000 */
[----:B------:R-:W-:Y:S01]  /*51b0*/  IMAD.WIDE.U32 R4, R7, R14, R4 ;  /* 0x0000000e07047225 */ /* 0x000fe200078e0004 */
[----:B------:R-:W-:Y:S02]  /*51c0*/  SEL R7, R24, RZ, !P0 ;  /* 0x000000ff18077207 */ /* 0x000fe40004000000 */
[----:B------:R-:W-:Y:S01]  /*51d0*/  ISETP.NE.AND P0, PT, R23, RZ, PT ;  /* 0x000000ff1700720c */ /* 0x000fe20003f05270 */
[----:B------:R-:W-:Y:S02]  /*51e0*/  IMAD.IADD R5, R5, 0x1, R11 ;  /* 0x0000000105057824 */ /* 0x000fe400078e020b */
[C---:B------:R-:W-:Y:S02]  /*51f0*/  IMAD R0, R9.reuse, R12, RZ ;  /* 0x0000000c09007224 */ /* 0x040fe400078e02ff */
[----:B------:R-:W-:-:S02]  /*5200*/  IMAD R8, R9, R16, RZ ;  /* 0x0000001009087224 */ /* 0x000fc400078e02ff */
[----:B------:R-:W-:-:S04]  /*5210*/  IMAD.WIDE.U32 R2, R7, R12, R2 ;  /* 0x0000000c07027225 */ /* 0x000fc800078e0002 */
[----:B------:R-:W-:Y:S01]  /*5220*/  IMAD.WIDE.U32 R4, R7, R16, R4 ;  /* 0x0000001007047225 */ /* 0x000fe200078e0004 */
[----:B------:R-:W-:-:S03]  /*5230*/  LEA R18, P1, R2, R18, 0x2 ;  /* 0x0000001202127211 */ /* 0x000fc600078210ff */
        /* <DEDUP_REMOVED lines=14> */
.L_x_4486:
[----:B------:R-:W-:Y:S01]  /*5320*/  @P0 ELECT P1, URZ, PT ;  /* 0x00000000003f082f */ /* 0x000fe20003820000 */
[----:B------:R1:W-:-:S12]  /*5330*/  UBLKRED.G.S.ADD.F32.RN [UR6], [UR4], UR5, desc[UR8] ;  /* 0x00000806040073bb */ /* 0x0003d800080a1405 */
[----:B------:R-:W-:Y:S02]  /*5340*/  @P1 PLOP3.LUT P0, PT, P1, PT, PT, 0x8, 0x0 ;  /* 0x000000000000181c */ /* 0x000fe40000f0e170 */
[----:B------:R-:W-:-:S11]  /*5350*/  PLOP3.LUT P1, PT, PT, PT, PT, 0x8, 0x0 ;  /* 0x000000000000781c */ /* 0x000fd60003f2e170 */
[----:B-1----:R-:W-:Y:S05]  /*5360*/  @P0 BRA.U.ANY `(.L_x_4486) ;  /* 0xfffffffd00ec0947 */ /* 0x002fea000393ffff */
[----:B------:R0:W-:Y:S01]  /*5370*/  UTMACMDFLUSH ;  /* 0x00000000000079b7 */ /* 0x0001e20000000000 */
[----:B------:R-:W-:-:S04]  /*5380*/  DEPBAR.LE SB0, 0x0 ;  /* 0x000080000000791a */ /* 0x000fc80000000000 */
.L_x_4485:
[----:B------:R-:W-:Y:S05]  /*5390*/  BSYNC B0 ;  /* 0x0000000000007941 */ /* 0x000fea0003800000 */
.L_x_4484:
        /* <DEDUP_REMOVED lines=24> */
.L_x_4487:
        /* <DEDUP_REMOVED lines=8> */
.L_x_4455:
        /* <DEDUP_REMOVED lines=20> */
.L_x_4489:
        /* <DEDUP_REMOVED lines=13> */
.L_x_4491:
[----:B------:R-:W-:-:S05]  /*57b0*/  ULDC UR5, c[0x0][0x8c4] ;  /* 0x0002310000057ab9 */ /* 0x000fca0000000800 */
.L_x_4490:
        /* <DEDUP_REMOVED lines=40> */
.L_x_4492:
        /* <DEDUP_REMOVED lines=49> */
.L_x_4506:
        /* <DEDUP_REMOVED lines=21> */
.L_x_4495:
[----:B------:R-:W-:Y:S05]  /*5ea0*/  BSYNC B0 ;  /* 0x0000000000007941 */ /* 0x000fea0003800000 */
.L_x_4494:
        /* <DEDUP_REMOVED lines=13> */
.L_x_4497:
[----:B------:R-:W-:Y:S05]  /*5f80*/  BSYNC B0 ;  /* 0x0000000000007941 */ /* 0x000fea0003800000 */
.L_x_4496:
[----:B------:R-:W-:Y:S06]  /*5f90*/  BAR.ARV 0xa, 0xa0 ;  /* 0x0282800000007b1d */ /* 0x000fec0000002000 */
[----:B------:R-:W-:Y:S04]  /*5fa0*/  BSSY B0, `(.L_x_4498) ;  /* 0x0000003000007945 */ /* 0x000fe80003800000 */
[----:B------:R-:W-:Y:S05]  /*5fb0*/  @!P0 BRA `(.L_x_4499) ;  /* 0x0000000000048947 */ /* 0x000fea0003800000 */
[----:B------:R-:W-:-:S04]  /*5fc0*/  DEPBAR.LE SB0, 0x0 ;  /* 0x000080000000791a */ /* 0x000fc80000000000 */
.L_x_4499:
[----:B------:R-:W-:Y:S05]  /*5fd0*/  BSYNC B0 ;  /* 0x0000000000007941 */ /* 0x000fea0003800000 */
.L_x_4498:
        /* <DEDUP_REMOVED lines=13> */
.L_x_4501:
[----:B------:R-:W-:Y:S05]  /*60b0*/  BSYNC B0 ;  /* 0x0000000000007941 */ /* 0x000fea0003800000 */
.L_x_4500:
        /* <DEDUP_REMOVED lines=13> */
.L_x_4503:
[----:B------:R-:W-:Y:S05]  /*6190*/  BSYNC B0 ;  /* 0x0000000000007941 */ /* 0x000fea0003800000 */
.L_x_4502:
[----:B------:R-:W-:Y:S01]  /*61a0*/  VIADD R0, R0, 0xfffffffe ;  /* 0xfffffffe00007836 */ /* 0x000fe20000000000 */
[----:B------:R-:W-:Y:S06]  /*61b0*/  BAR.ARV 0xa, 0xa0 ;  /* 0x0282800000007b1d */ /* 0x000fec0000002000 */
[----:B------:R-:W-:Y:S01]  /*61c0*/  BSSY B0, `(.L_x_4504) ;  /* 0x0000004000007945 */ /* 0x000fe20003800000 */
[----:B------:R-:W-:-:S03]  /*61d0*/  ISETP.NE.AND P1, PT, R0, RZ, PT ;  /* 0x000000ff0000720c */ /* 0x000fc60003f25270 */
[----:B------:R-:W-:Y:S10]  /*61e0*/  @!P0 BRA `(.L_x_4505) ;  /* 0x0000000000048947 */ /* 0x000ff40003800000 */
[----:B------:R-:W-:-:S04]  /*61f0*/  DEPBAR.LE SB0, 0x0 ;  /* 0x000080000000791a */ /* 0x000fc80000000000 */
.L_x_4505:
[----:B------:R-:W-:Y:S05]  /*6200*/  BSYNC B0 ;  /* 0x0000000000007941 */ /* 0x000fea0003800000 */
.L_x_4504:
[----:B------:R-:W-:Y:S06]  /*6210*/  BAR.ARV 0xb, 0xa0 ;  /* 0x02c2800000007b1d */ /* 0x000fec0000002000 */
[----:B------:R-:W-:Y:S02]  /*6220*/  UIADD3 UR5, UR5, 0x2, URZ ;  /* 0x0000000205057890 */ /* 0x000fe4000fffe03f */
[----:B------:R-:W-:Y:S01]  /*6230*/  UIADD3 UR4, UR4, 0x1, URZ ;  /* 0x0000000104047890 */ /* 0x000fe2000fffe03f */
[----:B------:R-:W-:Y:S11]  /*6240*/  @P1 BRA `(.L_x_4506) ;  /* 0xfffffff800c01947 */ /* 0x000ff6000383ffff */
[----:B------:R-:W-:-:S12]  /*6250*/  USHF.L.U32 UR6, UR5, 0xd, URZ ;  /* 0x0000000d05067899 */ /* 0x000fd8000800063f */
.L_x_4493:
        /* <DEDUP_REMOVED lines=19> */
.L_x_4508:
[----:B------:R-:W-:Y:S05]  /*6390*/  BSYNC B0 ;  /* 0x0000000000007941 */ /* 0x000fea0003800000 */
.L_x_4507:
        /* <DEDUP_REMOVED lines=19> */
.L_x_4510:
[----:B------:R-:W-:Y:S05]  /*64d0*/  BSYNC B0 ;  /* 0x0000000000007941 */ /* 0x000fea0003800000 */
.L_x_4509:
[----:B------:R-:W-:Y:S06]  /*64e0*/  BAR.ARV 0xa, 0xa0 ;  /* 0x0282800000007b1d */ /* 0x000fec0000002000 */
[----:B------:R-:W-:Y:S04]  /*64f0*/  BSSY B0, `(.L_x_4511) ;  /* 0x0000003000007945 */ /* 0x000fe80003800000 */
[----:B------:R-:W-:Y:S05]  /*6500*/  @!P0 BRA `(.L_x_4512) ;  /* 0x0000000000048947 */ /* 0x000fea0003800000 */
[----:B------:R-:W-:-:S04]  /*6510*/  DEPBAR.LE SB0, 0x0 ;  /* 0x000080000000791a */ /* 0x000fc80000000000 */
.L_x_4512:
[----:B------:R-:W-:Y:S05]  /*6520*/  BSYNC B0 ;  /* 0x0000000000007941 */ /* 0x000fea0003800000 */
.L_x_4511:
[----:B------:R-:W-:Y:S06]  /*6530*/  BAR.ARV 0xb, 0xa0 ;  /* 0x02c2800000007b1d */ /* 0x000fec0000002000 */
[----:B------:R-:W-:Y:S05]  /*6540*/  BRA `(.L_x_4460) ;  /* 0x0000001c008c7947 */ /* 0x000fea0003800000 */
.L_x_4488:
        /* <DEDUP_REMOVED lines=10> */
.L_x_4513:
        /* <DEDUP_REMOVED lines=10> */
.L_x_4515:
[----:B------:R-:W3:Y:S02]  /*6690*/  LDC R5, c[0x0][0x8c4] ;  /* 0x00023100ff057b82 */ /* 0x000ee40000000800 */
.L_x_4514:
        /* <DEDUP_REMOVED lines=45> */
.L_x_4517:
        /* <DEDUP_REMOVED lines=66> */
.L_x_4547:
        /* <DEDUP_REMOVED lines=9> */
.L_x_4520:
        /* <DEDUP_REMOVED lines=63> */
.L_x_4531:
[----:B------:R-:W-:-:S04]  /*7210*/  SHF.L.U32 R21, R10, 0x1f, RZ ;  /* 0x0000001f0a157819 */ /* 0x000fc800000006ff */
[----:B-1----:R-:W1:Y:S02]  /*7220*/  SYNCS.PHASECHK.TRANS64.TRYWAIT P1, [R12+URZ+0x30c40], R21 ;  /* 0x030c40150c0075a7 */ /* 0x002e64000802017f */
[----:B-12--5:R-:W-:Y:S05]  /*7230*/  @!P1 BRA `(.L_x_4523) ;  /* 0x0000001000c49947 */ /* 0x026fea0003800000 */
.L_x_4548:
[----:B------:R-:W-:Y:S05]  /*7240*/  @P0 BRA `(.L_x_4524) ;  /* 0x0000000000140947 */ /* 0x000fea0003800000 */
[----:B------:R-:W-:Y:S01]  /*7250*/  ISETP.NE.AND P1, PT, R20, RZ, PT ;  /* 0x000000ff1400720c */ /* 0x000fe20003f25270 */
[----:B------:R-:W-:-:S04]  /*7260*/  IMAD.MOV.U32 R3, RZ, RZ, 0x4200 ;  /* 0x00004200ff037424 */ /* 0x000fc800078e00ff */
[----:B------:R2:W-:Y:S08]  /*7270*/  SYNCS.ARRIVE.TRANS64 RZ, [R12+URZ+0x30c30], R3 ;  /* 0x030c30030cff79a7 */ /* 0x0005f0000800003f */
[----:B------:R-:W-:Y:S05]  /*7280*/  @!P1 BRA `(.L_x_4524) ;  /* 0x0000000000049947 */ /* 0x000fea0003800000 */
[----:B------:R-:W-:Y:S01]  /*7290*/  BPT.TRAP 0x1 ;  /* 0x000000040000795c */ /* 0x000fe20000300000 */
.L_x_4524:
        /* <DEDUP_REMOVED lines=30> */
.L_x_4549:
[----:B------:R-:W-:Y:S05]  /*7480*/  @P0 BRA `(.L_x_4526) ;  /* 0x0000000000140947 */ /* 0x000fea0003800000 */
[----:B------:R-:W-:Y:S01]  /*7490*/  ISETP.NE.AND P1, PT, R20, RZ, PT ;  /* 0x000000ff1400720c */ /* 0x000fe20003f25270 */
[----:B------:R-:W-:-:S04]  /*74a0*/  IMAD.MOV.U32 R2, RZ, RZ, 0x4200 ;  /* 0x00004200ff027424 */ /* 0x000fc800078e00ff */
[----:B------:R3:W-:Y:S08]  /*74b0*/  SYNCS.ARRIVE.TRANS64 RZ, [R12+URZ+0x30c18], R2 ;  /* 0x030c18020cff79a7 */ /* 0x0007f0000800003f */
[----:B------:R-:W-:Y:S05]  /*74c0*/  @!P1 BRA `(.L_x_4526) ;  /* 0x0000000000049947 */ /* 0x000fea0003800000 */
[----:B------:R-:W-:Y:S01]  /*74d0*/  BPT.TRAP 0x1 ;  /* 0x000000040000795c */ /* 0x000fe20000300000 */
.L_x_4526:
        /* <DEDUP_REMOVED lines=22> */
.L_x_4550:
        /* <DEDUP_REMOVED lines=9> */
.L_x_4528:
        /* <DEDUP_REMOVED lines=24> */
.L_x_4552:
[----:B------:R-:W-:Y:S05]  /*7850*/  @P0 BRA `(.L_x_4530) ;  /* 0x0000000000140947 */ /* 0x000fea0003800000 */
[----:B------:R-:W-:Y:S01]  /*7860*/  ISETP.NE.AND P1, PT, R20, RZ, PT ;  /* 0x000000ff1400720c */ /* 0x000fe20003f25270 */
[----:B-1----:R-:W-:-:S04]  /*7870*/  IMAD.MOV.U32 R5, RZ, RZ, 0x4200 ;  /* 0x00004200ff057424 */ /* 0x002fc800078e00ff */
[----:B------:R2:W-:Y:S08]  /*7880*/  SYNCS.ARRIVE.TRANS64 RZ, [R12+URZ+0x30c10], R5 ;  /* 0x030c10050cff79a7 */ /* 0x0005f0000800003f */
[----:B------:R-:W-:Y:S05]  /*7890*/  @!P1 BRA `(.L_x_4530) ;  /* 0x0000000000049947 */ /* 0x000fea0003800000 */
[----:B------:R-:W-:Y:S01]  /*78a0*/  BPT.TRAP 0x1 ;  /* 0x000000040000795c */ /* 0x000fe20000300000 */
.L_x_4530:
        /* <DEDUP_REMOVED lines=23> */
.L_x_4522:
[----:B------:R-:W-:-:S13]  /*7a20*/  ISETP.NE.AND P1, PT, R18, RZ, PT ;  /* 0x000000ff1200720c */ /* 0x000fda0003f25270 */
[----:B------:R-:W-:Y:S05]  /*7a30*/  @!P1 BRA `(.L_x_4521) ;  /* 0x0000000000f89947 */ /* 0x000fea0003800000 */
[----:B------:R-:W-:-:S04]  /*7a40*/  SHF.L.U32 R13, R10, 0x1f, RZ ;  /* 0x0000001f0a0d7819 */ /* 0x000fc800000006ff */
[----:B------:R-:W1:Y:S02]  /*7a50*/  SYNCS.PHASECHK.TRANS64.TRYWAIT P1, [R12+URZ+0x30c40], R13 ;  /* 0x030c400d0c0075a7 */ /* 0x000e64000802017f */
[----:B-1----:R-:W-:Y:S05]  /*7a60*/  @!P1 BRA `(.L_x_4532) ;  /* 0x0000000c000c9947 */ /* 0x002fea0003800000 */
.L_x_4553:
[----:B------:R-:W-:Y:S05]  /*7a70*/  @P0 BRA `(.L_x_4533) ;  /* 0x0000000000140947 */ /* 0x000fea0003800000 */
[----:B------:R-:W-:Y:S01]  /*7a80*/  ISETP.NE.AND P1, PT, R20, RZ, PT ;  /* 0x000000ff1400720c */ /* 0x000fe20003f25270 */
[----:B------:R-:W-:-:S04]  /*7a90*/  IMAD.MOV.U32 R5, RZ, RZ, 0x4200 ;  /* 0x00004200ff057424 */ /* 0x000fc800078e00ff */
[----:B------:R2:W-:Y:S08]  /*7aa0*/  SYNCS.ARRIVE.TRANS64 RZ, [R12+URZ+0x30c30], R5 ;  /* 0x030c30050cff79a7 */ /* 0x0005f0000800003f */
[----:B------:R-:W-:Y:S05]  /*7ab0*/  @!P1 BRA `(.L_x_4533) ;  /* 0x0000000000049947 */ /* 0x000fea0003800000 */
[----:B------:R-:W-:Y:S01]  /*7ac0*/  BPT.TRAP 0x1 ;  /* 0x000000040000795c */ /* 0x000fe20000300000 */
.L_x_4533:
        /* <DEDUP_REMOVED lines=27> */
.L_x_4554:
[----:B------:R-:W-:Y:S05]  /*7c80*/  @P0 BRA `(.L_x_4535) ;  /* 0x0000000000140947 */ /* 0x000fea0003800000 */
[----:B------:R-:W-:Y:S01]  /*7c90*/  ISETP.NE.AND P0, PT, R20, RZ, PT ;  /* 0x000000ff1400720c */ /* 0x000fe20003f05270 */
[----:B------:R-:W-:-:S04]  /*7ca0*/  IMAD.MOV.U32 R5, RZ, RZ, 0x4200 ;  /* 0x00004200ff057424 */ /* 0x000fc800078e00ff */
[----:B------:R3:W-:Y:S08]  /*7cb0*/  SYNCS.ARRIVE.TRANS64 RZ, [R12+URZ+0x30c18], R5 ;  /* 0x030c18050cff79a7 */ /* 0x0007f0000800003f */
[----:B------:R-:W-:Y:S05]  /*7cc0*/  @!P0 BRA `(.L_x_4535) ;  /* 0x0000000000048947 */ /* 0x000fea0003800000 */
[----:B------:R-:W-:Y:S01]  /*7cd0*/  BPT.TRAP 0x1 ;  /* 0x000000040000795c */ /* 0x000fe20000300000 */
.L_x_4535:
        /* <DEDUP_REMOVED lines=20> */
.L_x_4521:
[----:B------:R-:W3:Y:S01]  /*7e20*/  S2R R2, SR_TID.X ;  /* 0x0000000000027919 */ /* 0x000ee20000002100 */
[----:B-12--5:R-:W-:Y:S01]  /*7e30*/  IMAD R13, R0, 0x8, R12 ;  /* 0x00000008000d7824 */ /* 0x026fe200078e020c */
[----:B---3--:R-:W-:Y:S02]  /*7e40*/  LOP3.LUT R3, R2, 0x7f, RZ, 0xc0, !PT ;  /* 0x0000007f02037812 */ /* 0x008fe400078ec0ff */
[----:B------:R-:W-:Y:S02]  /*7e50*/  SHF.L.U32 R2, R10, 0x1f, RZ ;  /* 0x0000001f0a027819 */ /* 0x000fe400000006ff */
[----:B------:R-:W-:Y:S02]  /*7e60*/  ISETP.NE.AND P1, PT, R3, RZ, PT ;  /* 0x000000ff0300720c */ /* 0x000fe40003f25270 */
[----:B------:R-:W1:Y:S02]  /*7e70*/  SYNCS.PHASECHK.TRANS64.TRYWAIT P0, [R13+URZ+0x30c40], R2 ;  /* 0x030c40020d0075a7 */ /* 0x000e64000800017f */
[----:B-1----:R-:W-:Y:S09]  /*7e80*/  @!P0 BRA `(.L_x_4536) ;  /* 0x00000008002c8947 */ /* 0x002ff20003800000 */
.L_x_4555:
[----:B------:R-:W-:Y:S05]  /*7e90*/  @P1 BRA `(.L_x_4537) ;  /* 0x0000000000181947 */ /* 0x000fea0003800000 */
[----:B------:R-:W2:Y:S01]  /*7ea0*/  S2R R3, SR_TID.X ;  /* 0x0000000000037919 */ /* 0x000ea20000002100 */
[----:B-1----:R-:W-:-:S04]  /*7eb0*/  IMAD.MOV.U32 R2, RZ, RZ, 0x4200 ;  /* 0x00004200ff027424 */ /* 0x002fc800078e00ff */
[----:B------:R3:W-:Y:S01]  /*7ec0*/  SYNCS.ARRIVE.TRANS64 RZ, [R13+URZ+0x30c30], R2 ;  /* 0x030c30020dff79a7 */ /* 0x0007e2000800003f */
[----:B--2---:R-:W-:-:S13]  /*7ed0*/  LOP3.LUT P0, RZ, R3, 0x1f, RZ, 0xc0, !PT ;  /* 0x0000001f03ff7812 */ /* 0x004fda000780c0ff */
[----:B---3--:R-:W-:Y:S05]  /*7ee0*/  @!P0 BRA `(.L_x_4537) ;  /* 0x0000000000048947 */ /* 0x008fea0003800000 */
[----:B------:R-:W-:Y:S01]  /*7ef0*/  BPT.TRAP 0x1 ;  /* 0x000000040000795c */ /* 0x000fe20000300000 */
.L_x_4537:
        /* <DEDUP_REMOVED lines=34> */
.L_x_4518:
[----:B------:R-:W-:Y:S05]  /*8120*/  BSYNC B0 ;  /* 0x0000000000007941 */ /* 0x000fea0003800000 */
.L_x_4516:
[----:B------:R-:W-:-:S03]  /*8130*/  UMOV UR6, 0xffffffff ;  /* 0xffffffff00067882 */ /* 0x000fc60000000000 */
[----:B------:R-:W-:Y:S05]  /*8140*/  BRA.DIV UR6, `(.L_x_4538) ;  /* 0x0000000606907947 */ /* 0x000fea000b800000 */
[----:B------:R-:W-:-:S13]  /*8150*/  ELECT P0, URZ, PT ;  /* 0x00000000003f782f */ /* 0x000fda0003800000 */
.L_x_4558:
[----:B------:R-:W-:Y:S05]  /*8160*/  @!P0 BRA `(.L_x_4460) ;  /* 0x0000000000848947 */ /* 0x000fea0003800000 */
[----:B----4-:R-:W3:Y:S02]  /*8170*/  LDL.LU R2, [R1+0x10] ;  /* 0x0000100001027983 */ /* 0x010ee40000300800 */
[----:B---3--:R-:W-:-:S04]  /*8180*/  LOP3.LUT R2, R2, 0x2, RZ, 0xfc, !PT ;  /* 0x0000000202027812 */ /* 0x008fc800078efcff */
[----:B------:R-:W-:-:S13]  /*8190*/  ISETP.NE.AND P0, PT, R2, 0x3, PT ;  /* 0x000000030200780c */ /* 0x000fda0003f05270 */
[----:B------:R-:W-:Y:S05]  /*81a0*/  @!P0 BRA `(.L_x_4539) ;  /* 0x0000000000048947 */ /* 0x000fea0003800000 */
[----:B--2---:R-:W-:Y:S01]  /*81b0*/  BPT.TRAP 0x1 ;  /* 0x000000040000795c */ /* 0x004fe20000300000 */
.L_x_4539:
        /* <DEDUP_REMOVED lines=15> */
.L_x_4559:
[----:B------:R-:W3:Y:S02]  /*82b0*/  SYNCS.PHASECHK.TRANS64.TRYWAIT P1, [R11+URZ], R2 ;  /* 0x000000020b0075a7 */ /* 0x000ee4000802017f */
[----:B---3--:R-:W-:Y:S05]  /*82c0*/  @!P1 BRA `(.L_x_4541) ;  /* 0x0000000400689947 */ /* 0x008fea0003800000 */
.L_x_4560:
[----:B------:R-:W-:Y:S05]  /*82d0*/  @!P0 BRA `(.L_x_4542) ;  /* 0x0000000000048947 */ /* 0x000fea0003800000 */
[----:B--2---:R-:W-:Y:S01]  /*82e0*/  BPT.TRAP 0x1 ;  /* 0x000000040000795c */ /* 0x004fe20000300000 */
.L_x_4542:
[----:B------:R-:W-:-:S04]  /*82f0*/  VIADD R0, R6, 0x30c40 ;  /* 0x00030c4006007836 */ /* 0x000fc80000000000 */
[----:B------:R-:W-:-:S04]  /*8300*/  IMAD R9, R9, 0x8, R0 ;  /* 0x0000000809097824 */ /* 0x000fc800078e0200 */
[----:B------:R-:W4:Y:S02]  /*8310*/  SYNCS.PHASECHK.TRANS64.TRYWAIT P0, [R9+URZ], R4 ;  /* 0x00000004090075a7 */ /* 0x000f24000800017f */
[----:B----4-:R-:W-:Y:S05]  /*8320*/  @!P0 BRA `(.L_x_4543) ;  /* 0x0000000400648947 */ /* 0x010fea0003800000 */
.L_x_4561:
[----:B------:R-:W-:-:S07]  /*8330*/  IMAD R3, R3, 0x8, R0 ;  /* 0x0000000803037824 */ /* 0x000fce00078e0200 */
.L_x_4544:
[----:B------:R1:W1:Y:S02]  /*8340*/  SYNCS.PHASECHK.TRANS64.TRYWAIT P0, [R3+URZ], R2 ;  /* 0x00000002030075a7 */ /* 0x000264000800017f */
[----:B-1----:R-:W-:Y:S05]  /*8350*/  @!P0 NANOSLEEP.SYNCS 0x989680 ;  /* 0x009896800000895d */ /* 0x002fea0003900000 */
[----:B------:R-:W1:Y:S02]  /*8360*/  @!P0 SYNCS.PHASECHK.TRANS64 P0, [R3+URZ], R2 ;  /* 0x00000002030085a7 */ /* 0x000e64000800007f */
[----:B-1----:R-:W-:Y:S05]  /*8370*/  @!P0 BRA `(.L_x_4544) ;  /* 0xfffffffc00f08947 */ /* 0x002fea000383ffff */
.L_x_4460:
[----:B--2---:R-:W-:Y:S05]  /*8380*/  BSYNC B6 ;  /* 0x0000000000067941 */ /* 0x004fea0003800000 */
.L_x_4454:
[----:B------:R-:W-:Y:S05]  /*8390*/  EXIT ;  /* 0x000000000000794d */ /* 0x000fea0003800000 */
.L_x_4470:
[----:B------:R-:W-:Y:S02]  /*83a0*/  IMAD.MOV.U32 R12, RZ, RZ, RZ ;  /* 0x000000ffff0c7224 */ /* 0x000fe400078e00ff */
[----:B------:R-:W-:Y:S02]  /*83b0*/  IMAD.MOV.U32 R11, RZ, RZ, 0x1f ;  /* 0x0000001fff0b7424 */ /* 0x000fe400078e00ff */
[----:B------:R-:W-:-:S07]  /*83c0*/  IMAD.MOV.U32 R15, RZ, RZ, -0x1 ;  /* 0xffffffffff0f7424 */ /* 0x000fce00078e00ff */
[----:B------:R-:W-:Y:S05]  /*83d0*/  WARPSYNC.COLLECTIVE R15, `(.L_x_4545) ;  /* 0x000000000f087348 */ /* 0x000fea0003c00000 */
[----:B------:R1:W2:Y:S02]  /*83e0*/  SHFL.IDX P6, R14, R13, R12, R11 ;  /* 0x0000000c0d0e7389 */ /* 0x0002a400000c000b */
[----:B-12---:R-:W-:Y:S01]  /*83f0*/  ENDCOLLECTIVE ;  /* 0x000000000000791b */ /* 0x006fe20003800000 */
.L_x_4545:
[----:B------:R-:W-:Y:S05]  /*8400*/  BRA `(.L_x_4546) ;  /* 0xffffff8c00587947 */ /* 0x000fea000383ffff */
.L_x_4472:
[----:B--2---:R2:W3:Y:S02]  /*8410*/  SYNCS.PHASECHK.TRANS64.TRYWAIT P0, [R226+URZ+0x30c00], R15 ;  /* 0x030c000fe20075a7 */ /* 0x0044e4000800017f */
[----:B---3--:R-:W-:Y:S05]  /*8420*/  @!P0 NANOSLEEP.SYNCS 0x989680 ;  /* 0x009896800000895d */ /* 0x008fea0003900000 */
[----:B------:R-:W3:Y:S02]  /*8430*/  @!P0 SYNCS.PHASECHK.TRANS64 P0, [R226+URZ+0x30c00], R15 ;  /* 0x030c000fe20085a7 */ /* 0x000ee4000800007f */
[----:B---3--:R-:W-:Y:S05]  /*8440*/  @!P0 BRA `(.L_x_4472) ;  /* 0xfffffffc00f08947 */ /* 0x008fea000383ffff */
[----:B------:R-:W-:Y:S05]  /*8450*/  BRA `(.L_x_4471) ;  /* 0xffffff8c00bc7947 */ /* 0x000fea000383ffff */
.L_x_4476:
[----:B--2---:R2:W3:Y:S02]  /*8460*/  SYNCS.PHASECHK.TRANS64.TRYWAIT P1, [R9+URZ+0x30c10], R12 ;  /* 0x030c100c090075a7 */ /* 0x0044e4000802017f */
[----:B---3--:R-:W-:Y:S05]  /*8470*/  @!P1 NANOSLEEP.SYNCS 0x989680 ;  /* 0x009896800000995d */ /* 0x008fea0003900000 */
[----:B------:R-:W3:Y:S02]  /*8480*/  @!P1 SYNCS.PHASECHK.TRANS64 P1, [R9+URZ+0x30c10], R12 ;  /* 0x030c100c090095a7 */ /* 0x000ee4000802007f */
[----:B---3--:R-:W-:Y:S05]  /*8490*/  @!P1 BRA `(.L_x_4476) ;  /* 0xfffffffc00f09947 */ /* 0x008fea000383ffff */
[----:B------:R-:W-:Y:S05]  /*84a0*/  BRA `(.L_x_4475) ;  /* 0xffffff9400907947 */ /* 0x000fea000383ffff */
.L_x_4480:
[----:B------:R1:W1:Y:S02]  /*84b0*/  SYNCS.PHASECHK.TRANS64.TRYWAIT P1, [R9+URZ+0x30c30], R12 ;  /* 0x030c300c090075a7 */ /* 0x000264000802017f */
[----:B-1----:R-:W-:Y:S05]  /*84c0*/  @!P1 NANOSLEEP.SYNCS 0x989680 ;  /* 0x009896800000995d */ /* 0x002fea0003900000 */
[----:B------:R-:W1:Y:S02]  /*84d0*/  @!P1 SYNCS.PHASECHK.TRANS64 P1, [R9+URZ+0x30c30], R12 ;  /* 0x030c300c090095a7 */ /* 0x000e64000802007f */
[----:B-1----:R-:W-:Y:S05]  /*84e0*/  @!P1 BRA `(.L_x_4480) ;  /* 0xfffffffc00f09947 */ /* 0x002fea000383ffff */
[----:B------:R-:W-:Y:S05]  /*84f0*/  BRA `(.L_x_4479) ;  /* 0xffffff9800a07947 */ /* 0x000fea000383ffff */
.L_x_4519:
[----:B-1----:R1:W2:Y:S02]  /*8500*/  SYNCS.PHASECHK.TRANS64.TRYWAIT P1, [R12+URZ+0x30c20], R3 ;  /* 0x030c20030c0075a7 */ /* 0x0022a4000802017f */
[----:B--2---:R-:W-:Y:S05]  /*8510*/  @!P1 NANOSLEEP.SYNCS 0x989680 ;  /* 0x009896800000995d */ /* 0x004fea0003900000 */
[----:B------:R-:W2:Y:S02]  /*8520*/  @!P1 SYNCS.PHASECHK.TRANS64 P1, [R12+URZ+0x30c20], R3 ;  /* 0x030c20030c0095a7 */ /* 0x000ea4000802007f */
[----:B--2---:R-:W-:Y:S05]  /*8530*/  @!P1 BRA `(.L_x_4519) ;  /* 0xfffffffc00f09947 */ /* 0x004fea000383ffff */
[----:B------:R-:W-:Y:S05]  /*8540*/  BRA `(.L_x_4547) ;  /* 0xffffffe800107947 */ /* 0x000fea000383ffff */
.L_x_4523:
[----:B-1----:R1:W2:Y:S02]  /*8550*/  SYNCS.PHASECHK.TRANS64.TRYWAIT P1, [R12+URZ+0x30c40], R21 ;  /* 0x030c40150c0075a7 */ /* 0x0022a4000802017f */
[----:B--2---:R-:W-:Y:S05]  /*8560*/  @!P1 NANOSLEEP.SYNCS 0x989680 ;  /* 0x009896800000995d */ /* 0x004fea0003900000 */
[----:B------:R-:W2:Y:S02]  /*8570*/  @!P1 SYNCS.PHASECHK.TRANS64 P1, [R12+URZ+0x30c40], R21 ;  /* 0x030c40150c0095a7 */ /* 0x000ea4000802007f */
[----:B--2---:R-:W-:Y:S05]  /*8580*/  @!P1 BRA `(.L_x_4523) ;  /* 0xfffffffc00f09947 */ /* 0x004fea000383ffff */
[----:B------:R-:W-:Y:S05]  /*8590*/  BRA `(.L_x_4548) ;  /* 0xffffffec00287947 */ /* 0x000fea000383ffff */
.L_x_4525:
[----:B--2---:R2:W3:Y:S02]  /*85a0*/  SYNCS.PHASECHK.TRANS64.TRYWAIT P1, [R12+URZ+0x30c28], R21 ;  /* 0x030c28150c0075a7 */ /* 0x0044e4000802017f */
[----:B---3--:R-:W-:Y:S05]  /*85b0*/  @!P1 NANOSLEEP.SYNCS 0x989680 ;  /* 0x009896800000995d */ /* 0x008fea0003900000 */
[----:B------:R-:W3:Y:S02]  /*85c0*/  @!P1 SYNCS.PHASECHK.TRANS64 P1, [R12+URZ+0x30c28], R21 ;  /* 0x030c28150c0095a7 */ /* 0x000ee4000802007f */
[----:B---3--:R-:W-:Y:S05]  /*85d0*/  @!P1 BRA `(.L_x_4525) ;  /* 0xfffffffc00f09947 */ /* 0x008fea000383ffff */
[----:B------:R-:W-:Y:S05]  /*85e0*/  BRA `(.L_x_4549) ;  /* 0xffffffec00a47947 */ /* 0x000fea000383ffff */
.L_x_4527:
[----:B---3--:R3:W4:Y:S02]  /*85f0*/  SYNCS.PHASECHK.TRANS64.TRYWAIT P1, [R12+URZ+0x30c48], R21 ;  /* 0x030c48150c0075a7 */ /* 0x008724000802017f */
[----:B----4-:R-:W-:Y:S05]  /*8600*/  @!P1 NANOSLEEP.SYNCS 0x989680 ;  /* 0x009896800000995d */ /* 0x010fea0003900000 */
[----:B------:R-:W4:Y:S02]  /*8610*/  @!P1 SYNCS.PHASECHK.TRANS64 P1, [R12+URZ+0x30c48], R21 ;  /* 0x030c48150c0095a7 */ /* 0x000f24000802007f */
[----:B----4-:R-:W-:Y:S05]  /*8620*/  @!P1 BRA `(.L_x_4527) ;  /* 0xfffffffc00f09947 */ /* 0x010fea000383ffff */
[----:B------:R-:W-:Y:S05]  /*8630*/  BRA `(.L_x_4550) ;  /* 0xfffffff000007947 */ /* 0x000fea000383ffff */
.L_x_4529:
[----:B------:R-:W-:-:S07]  /*8640*/  SHF.L.U32 R5, R10, 0x1f, RZ ;  /* 0x0000001f0a057819 */ /* 0x000fce00000006ff */
.L_x_4551:
[----:B-1----:R1:W2:Y:S02]  /*8650*/  SYNCS.PHASECHK.TRANS64.TRYWAIT P1, [R12+URZ+0x30c20], R5 ;  /* 0x030c20050c0075a7 */ /* 0x0022a4000802017f */
[----:B--2---:R-:W-:Y:S05]  /*8660*/  @!P1 NANOSLEEP.SYNCS 0x989680 ;  /* 0x009896800000995d */ /* 0x004fea0003900000 */
[----:B------:R-:W2:Y:S02]  /*8670*/  @!P1 SYNCS.PHASECHK.TRANS64 P1, [R12+URZ+0x30c20], R5 ;  /* 0x030c20050c0095a7 */ /* 0x000ea4000802007f */
[----:B--2---:R-:W-:Y:S05]  /*8680*/  @!P1 BRA `(.L_x_4551) ;  /* 0xfffffffc00f09947 */ /* 0x004fea000383ffff */
[----:B------:R-:W-:Y:S05]  /*8690*/  BRA `(.L_x_4552) ;  /* 0xfffffff0006c7947 */ /* 0x000fea000383ffff */
.L_x_4532:
[----:B-1----:R1:W2:Y:S02]  /*86a0*/  SYNCS.PHASECHK.TRANS64.TRYWAIT P1, [R12+URZ+0x30c40], R13 ;  /* 0x030c400d0c0075a7 */ /* 0x0022a4000802017f */
[----:B--2---:R-:W-:Y:S05]  /*86b0*/  @!P1 NANOSLEEP.SYNCS 0x989680 ;  /* 0x009896800000995d */ /* 0x004fea0003900000 */
[----:B------:R-:W2:Y:S02]  /*86c0*/  @!P1 SYNCS.PHASECHK.TRANS64 P1, [R12+URZ+0x30c40], R13 ;  /* 0x030c400d0c0095a7 */ /* 0x000ea4000802007f */
[----:B--2---:R-:W-:Y:S05]  /*86d0*/  @!P1 BRA `(.L_x_4532) ;  /* 0xfffffffc00f09947 */ /* 0x004fea000383ffff */
[----:B------:R-:W-:Y:S05]  /*86e0*/  BRA `(.L_x_4553) ;  /* 0xfffffff000e07947 */ /* 0x000fea000383ffff */
.L_x_4534:
[----:B--2---:R2:W3:Y:S02]  /*86f0*/  SYNCS.PHASECHK.TRANS64.TRYWAIT P1, [R12+URZ+0x30c28], R13 ;  /* 0x030c280d0c0075a7 */ /* 0x0044e4000802017f */
[----:B---3--:R-:W-:Y:S05]  /*8700*/  @!P1 NANOSLEEP.SYNCS 0x989680 ;  /* 0x009896800000995d */ /* 0x008fea0003900000 */
[----:B------:R-:W3:Y:S02]  /*8710*/  @!P1 SYNCS.PHASECHK.TRANS64 P1, [R12+URZ+0x30c28], R13 ;  /* 0x030c280d0c0095a7 */ /* 0x000ee4000802007f */
[----:B---3--:R-:W-:Y:S05]  /*8720*/  @!P1 BRA `(.L_x_4534) ;  /* 0xfffffffc00f09947 */ /* 0x008fea000383ffff */
[----:B------:R-:W-:Y:S05]  /*8730*/  BRA `(.L_x_4554) ;  /* 0xfffffff400507947 */ /* 0x000fea000383ffff */
.L_x_4536:
[----:B-1----:R1:W2:Y:S02]  /*8740*/  SYNCS.PHASECHK.TRANS64.TRYWAIT P0, [R13+URZ+0x30c40], R2 ;  /* 0x030c40020d0075a7 */ /* 0x0022a4000800017f */
[----:B--2---:R-:W-:Y:S05]  /*8750*/  @!P0 NANOSLEEP.SYNCS 0x989680 ;  /* 0x009896800000895d */ /* 0x004fea0003900000 */
[----:B------:R-:W2:Y:S02]  /*8760*/  @!P0 SYNCS.PHASECHK.TRANS64 P0, [R13+URZ+0x30c40], R2 ;  /* 0x030c40020d0085a7 */ /* 0x000ea4000800007f */
[----:B--2---:R-:W-:Y:S05]  /*8770*/  @!P0 BRA `(.L_x_4536) ;  /* 0xfffffffc00f08947 */ /* 0x004fea000383ffff */
[----:B------:R-:W-:Y:S05]  /*8780*/  BRA `(.L_x_4555) ;  /* 0xfffffff400c07947 */ /* 0x000fea000383ffff */
.L_x_4538:
[----:B------:R-:W-:Y:S01]  /*8790*/  BSSY B0, `(.L_x_4556) ;  /* 0x0000006000007945 */ /* 0x000fe20003800000 */
[----:B------:R-:W-:-:S07]  /*87a0*/  IMAD.MOV.U32 R15, RZ, RZ, -0x1 ;  /* 0xffffffffff0f7424 */ /* 0x000fce00078e00ff */
[----:B--2-4-:R-:W-:Y:S05]  /*87b0*/  WARPSYNC.COLLECTIVE R15, `(.L_x_4557) ;  /* 0x000000000f0c7348 */ /* 0x014fea0003c00000 */
[----:B------:R-:W-:Y:S02]  /*87c0*/  ELECT P6, UR62, PT ;  /* 0x00000000003e782f */ /* 0x000fe400038c0000 */
[----:B------:R-:W-:Y:S01]  /*87d0*/  MOV R14, UR62 ;  /* 0x0000003e000e7c02 */ /* 0x000fe20008000f00 */
[----:B--2-4-:R-:W-:Y:S10]  /*87e0*/  ENDCOLLECTIVE ;  /* 0x000000000000791b */ /* 0x014ff40003800000 */
.L_x_4557:
[----:B------:R-:W-:Y:S05]  /*87f0*/  BSYNC B0 ;  /* 0x0000000000007941 */ /* 0x000fea0003800000 */
.L_x_4556:
[----:B------:R-:W-:Y:S01]  /*8800*/  PLOP3.LUT P0, PT, P6, PT, PT, 0x80, 0x0 ;  /* 0x000000000000781c */ /* 0x000fe2000370f070 */
[----:B------:R-:W-:-:S12]  /*8810*/  BRA `(.L_x_4558) ;  /* 0xfffffff800507947 */ /* 0x000fd8000383ffff */
.L_x_4540:
[----:B-1----:R1:W3:Y:S02]  /*8820*/  SYNCS.PHASECHK.TRANS64.TRYWAIT P1, [R7+URZ], R4 ;  /* 0x00000004070075a7 */ /* 0x0022e4000802017f */
[----:B---3--:R-:W-:Y:S05]  /*8830*/  @!P1 NANOSLEEP.SYNCS 0x989680 ;  /* 0x009896800000995d */ /* 0x008fea0003900000 */
[----:B------:R-:W3:Y:S02]  /*8840*/  @!P1 SYNCS.PHASECHK.TRANS64 P1, [R7+URZ], R4 ;  /* 0x00000004070095a7 */ /* 0x000ee4000802007f */
[----:B---3--:R-:W-:Y:S05]  /*8850*/  @!P1 BRA `(.L_x_4540) ;  /* 0xfffffffc00f09947 */ /* 0x008fea000383ffff */
[----:B------:R-:W-:Y:S05]  /*8860*/  BRA `(.L_x_4559) ;  /* 0xfffffff800907947 */ /* 0x000fea000383ffff */
.L_x_4541:
[----:B---3--:R3:W4:Y:S02]  /*8870*/  SYNCS.PHASECHK.TRANS64.TRYWAIT P1, [R11+URZ], R2 ;  /* 0x000000020b0075a7 */ /* 0x008724000802017f */
[----:B----4-:R-:W-:Y:S05]  /*8880*/  @!P1 NANOSLEEP.SYNCS 0x989680 ;  /* 0x009896800000995d */ /* 0x010fea0003900000 */
[----:B------:R-:W4:Y:S02]  /*8890*/  @!P1 SYNCS.PHASECHK.TRANS64 P1, [R11+URZ], R2 ;  /* 0x000000020b0095a7 */ /* 0x000f24000802007f */
[----:B----4-:R-:W-:Y:S05]  /*88a0*/  @!P1 BRA `(.L_x_4541) ;  /* 0xfffffffc00f09947 */ /* 0x010fea000383ffff */
[----:B------:R-:W-:Y:S05]  /*88b0*/  BRA `(.L_x_4560) ;  /* 0xfffffff800847947 */ /* 0x000fea000383ffff */
.L_x_4543:
[----:B----4-:R4:W1:Y:S02]  /*88c0*/  SYNCS.PHASECHK.TRANS64.TRYWAIT P0, [R9+URZ], R4 ;  /* 0x00000004090075a7 */ /* 0x010864000800017f */
[----:B-1----:R-:W-:Y:S05]  /*88d0*/  @!P0 NANOSLEEP.SYNCS 0x989680 ;  /* 0x009896800000895d */ /* 0x002fea0003900000 */
[----:B------:R-:W1:Y:S02]  /*88e0*/  @!P0 SYNCS.PHASECHK.TRANS64 P0, [R9+URZ], R4 ;  /* 0x00000004090085a7 */ /* 0x000e64000800007f */
[----:B-1----:R-:W-:Y:S05]  /*88f0*/  @!P0 BRA `(.L_x_4543) ;  /* 0xfffffffc00f08947 */ /* 0x002fea000383ffff */
[----:B------:R-:W-:Y:S05]  /*8900*/  BRA `(.L_x_4561) ;  /* 0xfffffff800887947 */ /* 0x000fea000383ffff */
.L_x_4562:
        /* <DEDUP_REMOVED lines=15> */
.L_x_7407:


//--------------------- .text._ZN7cutlass13device_kernelIN5flash11enable_sm90INS1_16FlashAttnBwdSm90INS1_25CollectiveMainloopBwdSm90ILi2ELi2ELi2EN4cute5tupleIJNS5_1CILi1EEES8_S8_EEENS6_IJNS7_ILi128EEESA_NS7_ILi64EEEEEENS_6half_tEfNS_4arch4Sm90ELb0ELb0ELb0ELb1ELb1ELb1ELb0ELb0ELi2ELi1ELi2ELi2ELb0EEENS1_24CollectiveEpilogueBwdGQAISC_fSF_Li256ELb1ELb1EEENS1_19SingleTileSchedulerILb1ELb0ELb0ELi128EEEEEEEEEvNT_6ParamsE --------------------------
	.section	.text._ZN7cutlass13device_kernelIN5flash11enable_sm90INS1_16FlashAttnBwdSm90INS1_25CollectiveMainloopBwdSm90ILi2ELi2ELi2EN4cute5tupleIJNS5_1CILi1EEES8_S8_EEENS6_IJNS7_ILi128EEESA_NS7_ILi64EEEEEENS_6half_tEfNS_4arch4Sm90ELb0ELb0ELb0ELb1ELb1ELb1ELb0ELb0ELi2ELi1ELi2ELi2ELb0EEENS1_24CollectiveEpilogueBwdGQAISC_fSF_Li256ELb1ELb1EEENS1_19SingleTileSchedulerILb1ELb0ELb0ELi128EEEEEEEEEvNT_6ParamsE,"ax",@progbits
	.align	128
.text._ZN7cutlass13device_kernelIN5flash11enable_sm90INS1_16FlashAttnBwdSm90INS1_25CollectiveMainloopBwdSm90ILi2ELi2ELi2EN4cute5tupleIJNS5_1CILi1EEES8_S8_EEENS6_IJNS7_ILi128EEESA_NS7_ILi64EEEEEENS_6half_tEfNS_4arch4Sm90ELb0ELb0ELb0ELb1ELb1ELb1ELb0ELb0ELi2ELi1ELi2ELi2ELb0EEENS1_24CollectiveEpilogueBwdGQAISC_fSF_Li256ELb1ELb1EEENS1_19SingleTileSchedulerILb1ELb0ELb0ELi128EEEEEEEEEvNT_6ParamsE:
        .type           _ZN7cutlass13device_kernelIN5flash11enable_sm90INS1_16FlashAttnBwdSm90INS1_25CollectiveMainloopBwdSm90ILi2ELi2ELi2EN4cute5tupleIJNS5_1CILi1EEES8_S8_EEENS6_IJNS7_ILi128EEESA_NS7_ILi64EEEEEENS_6half_tEfNS_4arch4Sm90ELb0ELb0ELb0ELb1ELb1ELb1ELb0ELb0ELi2ELi1ELi2ELi2ELb0EEENS1_24CollectiveEpilogueBwdGQAISC_fSF_Li256ELb1ELb1EEENS1_19SingleTileSchedulerILb1ELb0ELb0ELi128EEEEEEEEEvNT_6ParamsE,@function
        .size           _ZN7cutlass13device_kernelIN5flash11enable_sm90INS1_16FlashAttnBwdSm90INS1_25CollectiveMainloopBwdSm90ILi2ELi2ELi2EN4cute5tupleIJNS5_1CILi1EEES8_S8_EEENS6_IJNS7_ILi128EEESA_NS7_ILi64EEEEEENS_6half_tEfNS_4arch4Sm90ELb0ELb0ELb0ELb1ELb1ELb1ELb0ELb0ELi2ELi1ELi2ELi2ELb0EEENS1_24CollectiveEpilogueBwdGQAISC_fSF_Li256ELb1ELb1EEENS1_19SingleTileSchedulerILb1ELb0ELb0ELi128EEEEEEEEEvNT_6ParamsE,(.L_x_7408 - _ZN7cutlass13device_kernelIN5flash11enable_sm90INS1_16FlashAttnBwdSm90INS1_25CollectiveMainloopBwdSm90ILi2ELi2ELi2EN4cute5tupleIJNS5_1CILi1EEES8_S8_EEENS6_IJNS7_ILi128EEESA_NS7_ILi64EEEEEENS_6half_tEfNS_4arch4Sm90ELb0ELb0ELb0ELb1ELb1ELb1ELb0ELb0ELi2ELi1ELi2ELi2ELb0EEENS1_24CollectiveEpilogueBwdGQAISC_fSF_Li256ELb1ELb1EEENS1_19SingleTileSchedulerILb1ELb0ELb0ELi128EEEEEEEEEvNT_6ParamsE)
        .other          _ZN7cutlass13device_kernelIN5flash11enable_sm90INS1_16FlashAttnBwdSm90INS1_25CollectiveMainloopBwdSm90ILi2ELi2ELi2EN4cute5tupleIJNS5_1CILi1EEES8_S8_EEENS6_IJNS7_ILi128EEESA_NS7_ILi64EEEEEENS_6half_tEfNS_4arch4Sm90ELb0ELb0ELb0ELb1ELb1ELb1ELb0ELb0ELi2ELi1ELi2ELi2ELb0EEENS1_24CollectiveEpilogueBwdGQAISC_fSF_Li256ELb1ELb1EEENS1_19SingleTileSchedulerILb1ELb0ELb0ELi128EEEEEEEEEvNT_6ParamsE,@"STO_CUDA_ENTRY STV_DEFAULT"
_ZN7cutlass13device_kernelIN5flash11enable_sm90INS1_16FlashAttnBwdSm90INS1_25CollectiveMainloopBwdSm90ILi2ELi2ELi2EN4cute5tupleIJNS5_1CILi1EEES8_S8_EEENS6_IJNS7_ILi128EEESA_NS7_ILi64EEEEEENS_6half_tEfNS_4arch4Sm90ELb0ELb0ELb0ELb1ELb1ELb1ELb0ELb0ELi2ELi1ELi2ELi2ELb0EEENS1_24CollectiveEpilogueBwdGQAISC_fSF_Li256ELb1ELb1EEENS1_19SingleTileSchedulerILb1ELb0ELb0ELi128EEEEEEEEEvNT_6ParamsE:
        /* <DEDUP_REMOVED lines=23> */
.L_x_4564:
[----:B------:R-:W-:Y:S05]  /*0170*/  BSYNC B0 ;  /* 0x0000000000007941 */ /* 0x000fea0003800000 */
.L_x_4563:
        /* <DEDUP_REMOVED lines=34> */
.L_x_4565:
        /* <DEDUP_REMOVED lines=22> */
.L_x_4566:
        /* <DEDUP_REMOVED lines=9> */
.L_x_4569:
        /* <DEDUP_REMOVED lines=20> */
.L_x_4570:
        /* <DEDUP_REMOVED lines=10> */
.L_x_4572:
[----:B------:R-:W2:Y:S02]  /*0770*/  LDC R0, c[0x0][0x8c4] ;  /* 0x00023100ff007b82 */ /* 0x000ea40000000800 */
.L_x_4571:
        /* <DEDUP_REMOVED lines=19> */
.L_x_4574:
        /* <DEDUP_REMOVED lines=10> */
.L_x_4575:
        /* <DEDUP_REMOVED lines=8> */
.L_x_4576:
        /* <DEDUP_REMOVED lines=9> */
.L_x_4577:
        /* <DEDUP_REMOVED lines=55> */
.L_x_4580:
        /* <DEDUP_REMOVED lines=15> */
.L_x_4579:
        /* <DEDUP_REMOVED lines=22> */
.L_x_4582:
        /* <DEDUP_REMOVED lines=15> */
.L_x_4581:
[----:B------:R-:W-:Y:S01]  /*1110*/  SHF.R.S32.HI R3, RZ, 0x1f, R16 ;  /* 0x0000001fff037819 */ /* 0x000fe20000011410 */
[----:B------:R-:W-:-:S03]  /*1120*/  UMOV UR4, 0xffffffff ;  /* 0xffffffff00047882 */ /* 0x000fc60000000000 */
[----:B------:R-:W-:-:S04]  /*1130*/  LEA.HI R0, R3, R16, RZ, 0x7 ;  /* 0x0000001003007211 */ /* 0x000fc800078f38ff */
[----:B------:R-:W-:Y:S01]  /*1140*/  SHF.R.S32.HI R13, RZ, 0x7, R0 ;  /* 0x00000007ff0d7819 */ /* 0x000fe20000011400 */
[----:B------:R-:W-:Y:S06]  /*1150*/  BRA.DIV UR4, `(.L_x_4583) ;  /* 0x0000007e04b87947 */ /* 0x000fec000b800000 */
[----:B------:R1:W2:Y:S02]  /*1160*/  SHFL.IDX PT, R14, R13, RZ, 0x1f ;  /* 0x00001fff0d0e7589 */ /* 0x0002a400000e0000 */
.L_x_4687:
        /* <DEDUP_REMOVED lines=30> */
.L_x_4584:
        /* <DEDUP_REMOVED lines=108> */
.L_x_4596:
[----:B------:R-:W-:-:S13]  /*1a10*/  ISETP.NE.AND P0, PT, R4, 0x3, PT ;  /* 0x000000030400780c */ /* 0x000fda0003f05270 */
[----:B-1----:R-:W-:Y:S05]  /*1a20*/  @!P0 BRA `(.L_x_4586) ;  /* 0x0000000000048947 */ /* 0x002fea0003800000 */
[----:B------:R-:W-:Y:S01]  /*1a30*/  BPT.TRAP 0x1 ;  /* 0x000000040000795c */ /* 0x000fe20000300000 */
.L_x_4586:
[----:B------:R-:W-:Y:S01]  /*1a40*/  IMAD R9, R7, 0x8, R226 ;  /* 0x0000000807097824 */ /* 0x000fe200078e02e2 */
[----:B------:R-:W-:-:S04]  /*1a50*/  SHF.L.U32 R12, R6, 0x1f, RZ ;  /* 0x0000001f060c7819 */ /* 0x000fc800000006ff */
[----:B------:R1:W2:Y:S01]  /*1a60*/  SYNCS.PHASECHK.TRANS64.TRYWAIT P1, [R9+URZ+0x30c10], R12 ;  /* 0x030c100c090075a7 */ /* 0x0002a2000802017f */
[----:B------:R-:W-:Y:S05]  /*1a70*/  @!P0 BRA `(.L_x_4587) ;  /* 0x0000000000048947 */ /* 0x000fea0003800000 */
[----:B------:R-:W-:Y:S01]  /*1a80*/  BPT.TRAP 0x1 ;  /* 0x000000040000795c */ /* 0x000fe20000300000 */
.L_x_4587:
[----:B------:R-:W-:-:S05]  /*1a90*/  VIADD R10, R226, 0x10000 ;  /* 0x00010000e20a7836 */ /* 0x000fca0000000000 */
[----:B------:R-:W-:-:S04]  /*1aa0*/  SHF.R.U32.HI R10, RZ, 0x4, R10 ;  /* 0x00000004ff0a7819 */ /* 0x000fc8000001160a */
[----:B------:R-:W-:Y:S01]  /*1ab0*/  LOP3.LUT R10, R10, 0x3fff, RZ, 0xc0, !PT ;  /* 0x00003fff0a0a7812 */ /* 0x000fe200078ec0ff */
[----:B--2---:R-:W-:Y:S06]  /*1ac0*/  @P1 BRA `(.L_x_4588) ;  /* 0x0000000000081947 */ /* 0x004fec0003800000 */
[----:B------:R-:W2:Y:S02]  /*1ad0*/  SYNCS.PHASECHK.TRANS64.TRYWAIT P1, [R9+URZ+0x30c10], R12 ;  /* 0x030c100c090075a7 */ /* 0x000ea4000802017f */
[----:B--2---:R-:W-:Y:S05]  /*1ae0*/  @!P1 BRA `(.L_x_4589) ;  /* 0x0000007400849947 */ /* 0x004fea0003800000 */
.L_x_4588:
        /* <DEDUP_REMOVED lines=63> */
.L_x_4590:
[----:B------:R1:W1:Y:S01]  /*1ee0*/  SYNCS.PHASECHK.TRANS64.TRYWAIT P1, [R9+URZ+0x30c30], R12 ;  /* 0x030c300c090075a7 */ /* 0x000262000802017f */
[----:B------:R-:W-:Y:S05]  /*1ef0*/  @!P0 BRA `(.L_x_4591) ;  /* 0x0000000000048947 */ /* 0x000fea0003800000 */
[----:B------:R-:W-:Y:S01]  /*1f00*/  BPT.TRAP 0x1 ;  /* 0x000000040000795c */ /* 0x000fe20000300000 */
.L_x_4591:
[----:B------:R-:W-:-:S05]  /*1f10*/  VIADD R11, R226, 0x18000 ;  /* 0x00018000e20b7836 */ /* 0x000fca0000000000 */
[----:B------:R-:W-:-:S04]  /*1f20*/  SHF.R.U32.HI R11, RZ, 0x4, R11 ;  /* 0x00000004ff0b7819 */ /* 0x000fc8000001160b */
[----:B------:R-:W-:-:S04]  /*1f30*/  LOP3.LUT R218, R11, 0x3fff, RZ, 0xc0, !PT ;  /* 0x00003fff0bda7812 */ /* 0x000fc800078ec0ff */
[----:B------:R-:W-:Y:S01]  /*1f40*/  LOP3.LUT R14, R218, 0x10000, RZ, 0xfc, !PT ;  /* 0x00010000da0e7812 */ /* 0x000fe200078efcff */
[----:B-1----:R-:W-:Y:S06]  /*1f50*/  @P1 BRA `(.L_x_4592) ;  /* 0x0000000000081947 */ /* 0x002fec0003800000 */
[----:B------:R-:W1:Y:S02]  /*1f60*/  SYNCS.PHASECHK.TRANS64.TRYWAIT P1, [R9+URZ+0x30c30], R12 ;  /* 0x030c300c090075a7 */ /* 0x000e64000802017f */
[----:B-1----:R-:W-:Y:S05]  /*1f70*/  @!P1 BRA `(.L_x_4593) ;  /* 0x0000007000749947 */ /* 0x002fea0003800000 */
.L_x_4592:
        /* <DEDUP_REMOVED lines=619> */
.L_x_4594:
        /* <DEDUP_REMOVED lines=68> */
.L_x_4595:
        /* <DEDUP_REMOVED lines=45> */
.L_x_4578:
[----:B------:R-:W-:Y:S05]  /*4d40*/  @P0 BRA `(.L_x_4573) ;  /* 0x0000004000b40947 */ /* 0x000fea0003800000 */
[----:B-1----:R-:W2:Y:S01]  /*4d50*/  LDL.LU R26, [R1+0xc] ;  /* 0x00000c00011a7983 */ /* 0x002ea20000300800 */
[----:B------:R-:W1:Y:S01]  /*4d60*/  LDC.64 R2, c[0x0][0x878] ;  /* 0x00021e00ff027b82 */ /* 0x000e620000000a00 */
        /* <DEDUP_REMOVED lines=25> */
[C---:B--2---:R-:W-:Y:S01]  /*4f00*/  LOP3.LUT R3, R5.reuse, 0xfffff80, RZ, 0xc0, !PT ;  /* 0x0fffff8005037812 */ /* 0x044fe200078ec0ff */
[----:B------:R-:W-:-:S04]  /*4f10*/  IMAD.SHL.U32 R5, R5, 0x20, RZ ;  /* 0x0000002005057824 */ /* 0x000fc800078e00ff */
[----:B------:R-:W-:Y:S01]  /*4f20*/  IMAD.IADD R4, R18, 0x1, -R3 ;  /* 0x0000000112047824 */ /* 0x000fe200078e0a03 */
[----:B------:R-:W-:Y:S01]  /*4f30*/  LOP3.LUT R5, R5, 0x3ffff000, RZ, 0xc0, !PT ;  /* 0x3ffff00005057812 */ /* 0x000fe200078ec0ff */
[----:B------:R-:W2:Y:S04]  /*4f40*/  @P2 LDC R9, c[0x0][0x858] ;  /* 0x00021600ff092b82 */ /* 0x000ea80000000800 */
[----:B------:R-:W-:Y:S02]  /*4f50*/  IMAD R4, R4, 0x4, R5 ;  /* 0x0000000404047824 */ /* 0x000fe400078e0205 */
        /* <DEDUP_REMOVED lines=38> */
[----:B------:R-:W-:Y:S01]  /*51c0*/  IMAD.IADD R3, R3, 0x1, R9 ;  /* 0x0000000103037824 */ /* 0x000fe200078e0209 */
[----:B------:R-:W-:Y:S02]  /*51d0*/  SEL R9, R26, RZ, !P0 ;  /* 0x000000ff1a097207 */ /* 0x000fe40004000000 */
[----:B------:R1:W-:Y:S01]  /*51e0*/  STS.128 [R0+0x1800], R164 ;  /* 0x001800a400007388 */ /* 0x0003e20000000c00 */
[----:B------:R-:W-:-:S03]  /*51f0*/  IMAD.WIDE.U32 R4, R7, R14, R4 ;  /* 0x0000000e07047225 */ /* 0x000fc600078e0004 */
[----:B------:R1:W-:Y:S01]  /*5200*/  STS.128 [R0+0x2000], R168 ;  /* 0x002000a800007388 */ /* 0x0003e20000000c00 */
[C---:B--2---:R-:W-:Y:S02]  /*5210*/  IMAD R6, R13.reuse, R18, RZ ;  /* 0x000000120d067224 */ /* 0x044fe400078e02ff */
[----:B------:R-:W-:Y:S01]  /*5220*/  IMAD R12, R13, R20, RZ ;  /* 0x000000140d0c7224 */ /* 0x000fe200078e02ff */
[----:B------:R1:W-:Y:S01]  /*5230*/  STS.128 [R0+0x2800], R172 ;  /* 0x002800ac00007388 */ /* 0x0003e20000000c00 */
[----:B------:R-:W-:Y:S02]  /*5240*/  IMAD.SHL.U32 R13, R10, 0x4, RZ ;  /* 0x000000040a0d7824 */ /* 0x000fe400078e00ff */
[----:B------:R-:W-:Y:S01]  /*5250*/  IMAD.IADD R5, R5, 0x1, R15 ;  /* 0x0000000105057824 */ /* 0x000fe200078e020f */
[----:B------:R1:W-:Y:S01]  /*5260*/  STS.128 [R0+0x3000], R176 ;  /* 0x003000b000007388 */ /* 0x0003e20000000c00 */
[----:B------:R-:W-:Y:S01]  /*5270*/  IMAD R15, R9, R19, R6 ;  /* 0x00000013090f7224 */ /* 0x000fe200078e0206 */
[----:B------:R-:W-:Y:S01]  /*5280*/  IADD3 R6, P4, R13, UR6, RZ ;  /* 0x000000060d067c10 */ /* 0x000fe2000ff9e0ff */
[C---:B------:R-:W-:Y:S01]  /*5290*/  IMAD.WIDE.U32 R2, R9.reuse, R18, R2 ;  /* 0x0000001209027225 */ /* 0x040fe200078e0002 */
[----:B------:R1:W-:Y:S03]  /*52a0*/  STS.128 [R0+0x3800], R180 ;  /* 0x003800b400007388 */ /* 0x0003e60000000c00 */
[----:B------:R-:W-:Y:S01]  /*52b0*/  IMAD.WIDE.U32 R4, R9, R20, R4 ;  /* 0x0000001409047225 */ /* 0x000fe200078e0004 */
[----:B------:R-:W-:-:S03]  /*52c0*/  LEA R22, P3, R2, R22, 0x2 ;  /* 0x0000001602167211 */ /* 0x000fc600078610ff */
[----:B------:R-:W-:Y:S01]  /*52d0*/  IMAD.MOV R10, RZ, RZ, -R7 ;  /* 0x000000ffff0a7224 */ /* 0x000fe200078e0a07 */
[----:B------:R-:W-:Y:S01]  /*52e0*/  IADD3.X R7, R11, UR7, RZ, P4, !PT ;  /* 0x000000070b077c10 */ /* 0x000fe2000a7fe4ff */
[----:B------:R-:W-:Y:S01]  /*52f0*/  IMAD R9, R9, R21, R12 ;  /* 0x0000001509097224 */ /* 0x000fe200078e020c */
[----:B------:R-:W-:Y:S01]  /*5300*/  LEA R24, P0, R4, R24, 0x2 ;  /* 0x0000001804187211 */ /* 0x000fe200078010ff */
[----:B------:R-:W-:Y:S02]  /*5310*/  IMAD R17, R17, R10, R8 ;  /* 0x0000000a11117224 */ /* 0x000fe400078e0208 */
[----:B------:R-:W-:Y:S02]  /*5320*/  IMAD.IADD R10, R3, 0x1, R15 ;  /* 0x00000001030a7824 */ /* 0x000fe400078e020f */
[----:B------:R-:W-:Y:S01]  /*5330*/  IMAD.IADD R9, R5, 0x1, R9 ;  /* 0x0000000105097824 */ /* 0x000fe200078e0209 */
[----:B-1----:R-:W-:Y:S07]  /*5340*/  @P2 BRA `(.L_x_4598) ;  /* 0x0000000000142947 */ /* 0x002fee0003800000 */
.L_x_4599:
[----:B------:R-:W2:Y:S04]  /*5350*/  LDG.E.STRONG.GPU R8, desc[UR38][R6.64] ;  /* 0x0000002606087981 */ /* 0x000ea8000c1ef900 */
[----:B--2---:R-:W-:Y:S01]  /*5360*/  CCTL.IVALL ;  /* 0x00000000ff00798f */ /* 0x004fe20002000000 */
[----:B------:R-:W-:Y:S05]  /*5370*/  YIELD ;  /* 0x0000000000007946 */ /* 0x000fea0003800000 */
[----:B------:R-:W-:-:S13]  /*5380*/  ISETP.NE.AND P2, PT, R8, R17, PT ;  /* 0x000000110800720c */ /* 0x000fda0003f45270 */
[----:B------:R-:W-:Y:S05]  /*5390*/  @P2 BRA `(.L_x_4599) ;  /* 0xfffffffc00ec2947 */ /* 0x000fea000383ffff */
.L_x_4598:
[----:B------:R-:W-:Y:S05]  /*53a0*/  BSYNC B0 ;  /* 0x0000000000007941 */ /* 0x000fea0003800000 */
.L_x_4597:
[----:B------:R-:W-:Y:S01]  /*53b0*/  UMOV UR5, 0xffffffff ;  /* 0xffffffff00057882 */ /* 0x000fe20000000000 */
[----:B------:R-:W-:Y:S02]  /*53c0*/  LEA.HI.X R10, R2, R23, R10, 0x2, P3 ;  /* 0x00000017020a7211 */ /* 0x000fe400018f140a */
[----:B------:R-:W-:Y:S01]  /*53d0*/  LEA.HI.X R9, R4, R25, R9, 0x2, P0 ;  /* 0x0000001904097211 */ /* 0x000fe200000f1409 */
[----:B------:R-:W-:Y:S06]  /*53e0*/  BRA.DIV UR5, `(.L_x_4600) ;  /* 0x0000003e056c7947 */ /* 0x000fec000b800000 */
[----:B------:R-:W-:Y:S01]  /*53f0*/  NOP ;  /* 0x0000000000007918 */ /* 0x000fe20000000000 */
.L_x_4690:
        /* <DEDUP_REMOVED lines=16> */
.L_x_4603:
[----:B------:R-:W-:Y:S01]  /*5500*/  @P0 ELECT P2, URZ, PT ;  /* 0x00000000003f082f */ /* 0x000fe20003840000 */
[----:B------:R1:W-:-:S12]  /*5510*/  UBLKRED.G.S.ADD.F32.RN [UR6], [UR4], UR5, desc[UR8] ;  /* 0x00000806040073bb */ /* 0x0003d800080a1405 */
[----:B------:R-:W-:Y:S02]  /*5520*/  @P2 PLOP3.LUT P0, PT, P2, PT, PT, 0x8, 0x0 ;  /* 0x000000000000281c */ /* 0x000fe4000170e170 */
[----:B------:R-:W-:-:S11]  /*5530*/  PLOP3.LUT P2, PT, PT, PT, PT, 0x8, 0x0 ;  /* 0x000000000000781c */ /* 0x000fd60003f4e170 */
[----:B-1----:R-:W-:Y:S05]  /*5540*/  @P0 BRA.U.ANY `(.L_x_4603) ;  /* 0xfffffffd00ec0947 */ /* 0x002fea000393ffff */
[----:B------:R0:W-:Y:S01]  /*5550*/  UTMACMDFLUSH ;  /* 0x00000000000079b7 */ /* 0x0001e20000000000 */
[----:B------:R-:W-:-:S04]  /*5560*/  DEPBAR.LE SB0, 0x0 ;  /* 0x000080000000791a */ /* 0x000fc80000000000 */
.L_x_4602:
[----:B------:R-:W-:Y:S05]  /*5570*/  BSYNC B0 ;  /* 0x0000000000007941 */ /* 0x000fea0003800000 */
.L_x_4601:
        /* <DEDUP_REMOVED lines=14> */
.L_x_4605:
[----:B------:R-:W-:Y:S05]  /*5660*/  BSYNC B0 ;  /* 0x0000000000007941 */ /* 0x000fea0003800000 */
.L_x_4604:
        /* <DEDUP_REMOVED lines=14> */
.L_x_4608:
[----:B-1----:R-:W2:Y:S04]  /*5750*/  LDG.E.STRONG.GPU R0, desc[UR38][R2.64] ;  /* 0x0000002602007981 */ /* 0x002ea8000c1ef900 */
[----:B--2---:R-:W-:Y:S01]  /*5760*/  CCTL.IVALL ;  /* 0x00000000ff00798f */ /* 0x004fe20002000000 */
[----:B------:R-:W-:Y:S05]  /*5770*/  YIELD ;  /* 0x0000000000007946 */ /* 0x000fea0003800000 */
[----:B------:R-:W-:-:S13]  /*5780*/  ISETP.NE.AND P0, PT, R0, R17, PT ;  /* 0x000000110000720c */ /* 0x000fda0003f05270 */
[----:B------:R-:W-:Y:S05]  /*5790*/  @P0 BRA `(.L_x_4608) ;  /* 0xfffffffc00ec0947 */ /* 0x000fea000383ffff */
.L_x_4607:
[----:B------:R-:W-:Y:S05]  /*57a0*/  BSYNC B0 ;  /* 0x0000000000007941 */ /* 0x000fea0003800000 */
.L_x_4606:
[----:B------:R-:W-:-:S03]  /*57b0*/  UMOV UR5, 0xffffffff ;  /* 0xffffffff00057882 */ /* 0x000fc60000000000 */
[----:B------:R-:W-:Y:S05]  /*57c0*/  BRA.DIV UR5, `(.L_x_4609) ;  /* 0x0000003a05907947 */ /* 0x000fea000b800000 */
[----:B------:R-:W-:Y:S01]  /*57d0*/  NOP ;  /* 0x0000000000007918 */ /* 0x000fe20000000000 */
.L_x_4693:
        /* <DEDUP_REMOVED lines=16> */
.L_x_4612:
[----:B------:R-:W-:Y:S01]  /*58e0*/  @P0 ELECT P2, URZ, PT ;  /* 0x00000000003f082f */ /* 0x000fe20003840000 */
[----:B------:R2:W-:-:S12]  /*58f0*/  UBLKRED.G.S.ADD.F32.RN [UR6], [UR4], UR5, desc[UR8] ;  /* 0x00000806040073bb */ /* 0x0005d800080a1405 */
[----:B------:R-:W-:Y:S02]  /*5900*/  @P2 PLOP3.LUT P0, PT, P2, PT, PT, 0x8, 0x0 ;  /* 0x000000000000281c */ /* 0x000fe4000170e170 */
[----:B------:R-:W-:-:S11]  /*5910*/  PLOP3.LUT P2, PT, PT, PT, PT, 0x8, 0x0 ;  /* 0x000000000000781c */ /* 0x000fd60003f4e170 */
[----:B--2---:R-:W-:Y:S05]  /*5920*/  @P0 BRA.U.ANY `(.L_x_4612) ;  /* 0xfffffffd00ec0947 */ /* 0x004fea000393ffff */
[----:B------:R0:W-:Y:S01]  /*5930*/  UTMACMDFLUSH ;  /* 0x00000000000079b7 */ /* 0x0001e20000000000 */
[----:B------:R-:W-:-:S04]  /*5940*/  DEPBAR.LE SB0, 0x0 ;  /* 0x000080000000791a */ /* 0x000fc80000000000 */
.L_x_4611:
[----:B------:R-:W-:Y:S05]  /*5950*/  BSYNC B0 ;  /* 0x0000000000007941 */ /* 0x000fea0003800000 */
.L_x_4610:
        /* <DEDUP_REMOVED lines=14> */
.L_x_4568:
        /* <DEDUP_REMOVED lines=21> */
.L_x_4614:
        /* <DEDUP_REMOVED lines=13> */
.L_x_4616:
[----:B------:R-:W-:-:S05]  /*5c60*/  ULDC UR4, c[0x0][0x8c4] ;  /* 0x0002310000047ab9 */ /* 0x000fca0000000800 */
.L_x_4615:
        /* <DEDUP_REMOVED lines=37> */
.L_x_4617:
        /* <DEDUP_REMOVED lines=58> */
.L_x_4643:
        /* <DEDUP_REMOVED lines=17> */
.L_x_4621:
[----:B------:R-:W2:Y:S04]  /*6370*/  LDG.E.STRONG.GPU R5, desc[UR38][R2.64] ;  /* 0x0000002602057981 */ /* 0x000ea8000c1ef900 */
[----:B--2---:R-:W-:Y:S01]  /*6380*/  CCTL.IVALL ;  /* 0x00000000ff00798f */ /* 0x004fe20002000000 */
[----:B------:R-:W-:Y:S05]  /*6390*/  YIELD ;  /* 0x0000000000007946 */ /* 0x000fea0003800000 */
[----:B------:R-:W-:-:S13]  /*63a0*/  ISETP.NE.AND P3, PT, R5, UR24, PT ;  /* 0x0000001805007c0c */ /* 0x000fda000bf65270 */
[----:B------:R-:W-:Y:S05]  /*63b0*/  @P3 BRA `(.L_x_4621) ;  /* 0xfffffffc00ec3947 */ /* 0x000fea000383ffff */
.L_x_4620:
[----:B------:R-:W-:Y:S05]  /*63c0*/  BSYNC B0 ;  /* 0x0000000000007941 */ /* 0x000fea0003800000 */
.L_x_4619:
[----:B------:R-:W-:-:S03]  /*63d0*/  UMOV UR22, 0xffffffff ;  /* 0xffffffff00167882 */ /* 0x000fc60000000000 */
[----:B------:R-:W-:Y:S05]  /*63e0*/  BRA.DIV UR22, `(.L_x_4622) ;  /* 0x0000002e16a47947 */ /* 0x000fea000b800000 */
[----:B------:R-:W-:Y:S01]  /*63f0*/  NOP ;  /* 0x0000000000007918 */ /* 0x000fe20000000000 */
.L_x_4696:
        /* <DEDUP_REMOVED lines=19> */
.L_x_4624:
[----:B------:R-:W-:Y:S05]  /*6530*/  BSYNC B0 ;  /* 0x0000000000007941 */ /* 0x000fea0003800000 */
.L_x_4623:
        /* <DEDUP_REMOVED lines=13> */
.L_x_4626:
[----:B------:R-:W-:Y:S05]  /*6610*/  BSYNC B0 ;  /* 0x0000000000007941 */ /* 0x000fea0003800000 */
.L_x_4625:
[----:B------:R-:W-:Y:S06]  /*6620*/  BAR.ARV 0xa, 0xa0 ;  /* 0x0282800000007b1d */ /* 0x000fec0000002000 */
[----:B------:R-:W-:Y:S04]  /*6630*/  BSSY B0, `(.L_x_4627) ;  /* 0x0000003000007945 */ /* 0x000fe80003800000 */
[----:B------:R-:W-:Y:S05]  /*6640*/  @!P0 BRA `(.L_x_4628) ;  /* 0x0000000000048947 */ /* 0x000fea0003800000 */
[----:B------:R-:W-:-:S04]  /*6650*/  DEPBAR.LE SB0, 0x0 ;  /* 0x000080000000791a */ /* 0x000fc80000000000 */
.L_x_4628:
[----:B------:R-:W-:Y:S05]  /*6660*/  BSYNC B0 ;  /* 0x0000000000007941 */ /* 0x000fea0003800000 */
.L_x_4627:
        /* <DEDUP_REMOVED lines=19> */
.L_x_4630:
[----:B------:R-:W-:Y:S05]  /*67a0*/  BSYNC B0 ;  /* 0x0000000000007941 */ /* 0x000fea0003800000 */
.L_x_4629:
        /* <DEDUP_REMOVED lines=9> */
.L_x_4633:
[----:B------:R-:W2:Y:S04]  /*6840*/  LDG.E.STRONG.GPU R5, desc[UR38][R2.64] ;  /* 0x0000002602057981 */ /* 0x000ea8000c1ef900 */
[----:B--2---:R-:W-:Y:S01]  /*6850*/  CCTL.IVALL ;  /* 0x00000000ff00798f */ /* 0x004fe20002000000 */
[----:B------:R-:W-:Y:S05]  /*6860*/  YIELD ;  /* 0x0000000000007946 */ /* 0x000fea0003800000 */
[----:B------:R-:W-:-:S13]  /*6870*/  ISETP.NE.AND P3, PT, R5, UR24, PT ;  /* 0x0000001805007c0c */ /* 0x000fda000bf65270 */
[----:B------:R-:W-:Y:S05]  /*6880*/  @P3 BRA `(.L_x_4633) ;  /* 0xfffffffc00ec3947 */ /* 0x000fea000383ffff */
.L_x_4632:
[----:B------:R-:W-:Y:S05]  /*6890*/  BSYNC B0 ;  /* 0x0000000000007941 */ /* 0x000fea0003800000 */
.L_x_4631:
[----:B------:R-:W-:-:S03]  /*68a0*/  UMOV UR6, 0xffffffff ;  /* 0xffffffff00067882 */ /* 0x000fc60000000000 */
[----:B------:R-:W-:Y:S05]  /*68b0*/  BRA.DIV UR6, `(.L_x_4634) ;  /* 0x0000002a068c7947 */ /* 0x000fea000b800000 */
[----:B------:R-:W-:Y:S01]  /*68c0*/  NOP ;  /* 0x0000000000007918 */ /* 0x000fe20000000000 */
.L_x_4699:
        /* <DEDUP_REMOVED lines=13> */
.L_x_4636:
[----:B------:R-:W-:Y:S05]  /*69a0*/  BSYNC B0 ;  /* 0x0000000000007941 */ /* 0x000fea0003800000 */
.L_x_4635:
        /* <DEDUP_REMOVED lines=13> */
.L_x_4638:
[----:B------:R-:W-:Y:S05]  /*6a80*/  BSYNC B0 ;  /* 0x0000000000007941 */ /* 0x000fea0003800000 */
.L_x_4637:
[----:B------:R-:W-:Y:S06]  /*6a90*/  BAR.ARV 0xa, 0xa0 ;  /* 0x0282800000007b1d */ /* 0x000fec0000002000 */
[----:B------:R-:W-:Y:S04]  /*6aa0*/  BSSY B0, `(.L_x_4639) ;  /* 0x0000003000007945 */ /* 0x000fe80003800000 */
[----:B------:R-:W-:Y:S05]  /*6ab0*/  @!P0 BRA `(.L_x_4640) ;  /* 0x0000000000048947 */ /* 0x000fea0003800000 */
[----:B------:R-:W-:-:S04]  /*6ac0*/  DEPBAR.LE SB0, 0x0 ;  /* 0x000080000000791a */ /* 0x000fc80000000000 */
.L_x_4640:
[----:B------:R-:W-:Y:S05]  /*6ad0*/  BSYNC B0 ;  /* 0x0000000000007941 */ /* 0x000fea0003800000 */
.L_x_4639:
        /* <DEDUP_REMOVED lines=19> */
.L_x_4642:
[----:B------:R-:W-:Y:S05]  /*6c10*/  BSYNC B0 ;  /* 0x0000000000007941 */ /* 0x000fea0003800000 */
.L_x_4641:
[----:B------:R-:W-:Y:S02]  /*6c20*/  UIADD3 UR4, UR4, 0x2, URZ ;  /* 0x0000000204047890 */ /* 0x000fe4000fffe03f */
[----:B------:R-:W-:Y:S01]  /*6c30*/  UIADD3 UR5, UR5, 0x1, URZ ;  /* 0x0000000105057890 */ /* 0x000fe2000fffe03f */
[----:B------:R-:W-:Y:S11]  /*6c40*/  @P2 BRA `(.L_x_4643) ;  /* 0xfffffff400842947 */ /* 0x000ff6000383ffff */
.L_x_4618:
        /* <DEDUP_REMOVED lines=13> */
.L_x_4646:
[----:B------:R-:W2:Y:S04]  /*6d20*/  LDG.E.STRONG.GPU R0, desc[UR38][R2.64] ;  /* 0x0000002602007981 */ /* 0x000ea8000c1ef900 */
[----:B--2---:R-:W-:Y:S01]  /*6d30*/  CCTL.IVALL ;  /* 0x00000000ff00798f */ /* 0x004fe20002000000 */
[----:B------:R-:W-:Y:S05]  /*6d40*/  YIELD ;  /* 0x0000000000007946 */ /* 0x000fea0003800000 */
[----:B------:R-:W-:-:S13]  /*6d50*/  ISETP.NE.AND P1, PT, R0, UR24, PT ;  /* 0x0000001800007c0c */ /* 0x000fda000bf25270 */
[----:B------:R-:W-:Y:S05]  /*6d60*/  @P1 BRA `(.L_x_4646) ;  /* 0xfffffffc00ec1947 */ /* 0x000fea000383ffff */
.L_x_4645:
[----:B------:R-:W-:Y:S05]  /*6d70*/  BSYNC B0 ;  /* 0x0000000000007941 */ /* 0x000fea0003800000 */
.L_x_4644:
[----:B------:R-:W-:-:S03]  /*6d80*/  UMOV UR5, 0xffffffff ;  /* 0xffffffff00057882 */ /* 0x000fc60000000000 */
[----:B------:R-:W-:Y:S05]  /*6d90*/  BRA.DIV UR5, `(.L_x_4647) ;  /* 0x0000002605707947 */ /* 0x000fea000b800000 */
[----:B------:R-:W-:Y:S01]  /*6da0*/  NOP ;  /* 0x0000000000007918 */ /* 0x000fe20000000000 */
.L_x_4702:
        /* <DEDUP_REMOVED lines=22> */
.L_x_4649:
[----:B------:R-:W-:Y:S05]  /*6f10*/  BSYNC B0 ;  /* 0x0000000000007941 */ /* 0x000fea0003800000 */
.L_x_4648:
        /* <DEDUP_REMOVED lines=20> */
.L_x_4651:
[----:B------:R-:W-:Y:S05]  /*7060*/  BSYNC B0 ;  /* 0x0000000000007941 */ /* 0x000fea0003800000 */
.L_x_4650:
[----:B------:R-:W-:Y:S06]  /*7070*/  BAR.ARV 0xa, 0xa0 ;  /* 0x0282800000007b1d */ /* 0x000fec0000002000 */
[----:B------:R-:W-:Y:S04]  /*7080*/  BSSY B0, `(.L_x_4652) ;  /* 0x0000003000007945 */ /* 0x000fe80003800000 */
[----:B------:R-:W-:Y:S05]  /*7090*/  @!P0 BRA `(.L_x_4653) ;  /* 0x0000000000048947 */ /* 0x000fea0003800000 */
[----:B------:R-:W-:-:S04]  /*70a0*/  DEPBAR.LE SB0, 0x0 ;  /* 0x000080000000791a */ /* 0x000fc80000000000 */
.L_x_4653:
[----:B------:R-:W-:Y:S05]  /*70b0*/  BSYNC B0 ;  /* 0x0000000000007941 */ /* 0x000fea0003800000 */
.L_x_4652:
        /* <DEDUP_REMOVED lines=19> */
.L_x_4613:
        /* <DEDUP_REMOVED lines=10> */
.L_x_4654:
        /* <DEDUP_REMOVED lines=10> */
.L_x_4656:
[----:B------:R-:W3:Y:S02]  /*7330*/  LDC R5, c[0x0][0x8c4] ;  /* 0x00023100ff057b82 */ /* 0x000ee40000000800 */
.L_x_4655:
        /* <DEDUP_REMOVED lines=45> */
.L_x_4658:
        /* <DEDUP_REMOVED lines=66> */
.L_x_4703:
        /* <DEDUP_REMOVED lines=9> */
.L_x_4661:
        /* <DEDUP_REMOVED lines=63> */
.L_x_4672:
[----:B------:R-:W-:-:S04]  /*7eb0*/  SHF.L.U32 R21, R10, 0x1f, RZ ;  /* 0x0000001f0a157819 */ /* 0x000fc800000006ff */
[----:B-1----:R-:W1:Y:S02]  /*7ec0*/  SYNCS.PHASECHK.TRANS64.TRYWAIT P1, [R12+URZ+0x30c40], R21 ;  /* 0x030c40150c0075a7 */ /* 0x002e64000802017f */
[----:B-12--5:R-:W-:Y:S05]  /*7ed0*/  @!P1 BRA `(.L_x_4664) ;  /* 0x0000001400509947 */ /* 0x026fea0003800000 */
.L_x_4704:
[----:B------:R-:W-:Y:S05]  /*7ee0*/  @P0 BRA `(.L_x_4665) ;  /* 0x0000000000140947 */ /* 0x000fea0003800000 */
[----:B------:R-:W-:Y:S01]  /*7ef0*/  ISETP.NE.AND P1, PT, R20, RZ, PT ;  /* 0x000000ff1400720c */ /* 0x000fe20003f25270 */
[----:B------:R-:W-:-:S04]  /*7f00*/  IMAD.MOV.U32 R3, RZ, RZ, 0x4200 ;  /* 0x00004200ff037424 */ /* 0x000fc800078e00ff */
[----:B------:R2:W-:Y:S08]  /*7f10*/  SYNCS.ARRIVE.TRANS64 RZ, [R12+URZ+0x30c30], R3 ;  /* 0x030c30030cff79a7 */ /* 0x0005f0000800003f */
[----:B------:R-:W-:Y:S05]  /*7f20*/  @!P1 BRA `(.L_x_4665) ;  /* 0x0000000000049947 */ /* 0x000fea0003800000 */
[----:B------:R-:W-:Y:S01]  /*7f30*/  BPT.TRAP 0x1 ;  /* 0x000000040000795c */ /* 0x000fe20000300000 */
.L_x_4665:
        /* <DEDUP_REMOVED lines=30> */
.L_x_4705:
[----:B------:R-:W-:Y:S05]  /*8120*/  @P0 BRA `(.L_x_4667) ;  /* 0x0000000000140947 */ /* 0x000fea0003800000 */
[----:B------:R-:W-:Y:S01]  /*8130*/  ISETP.NE.AND P1, PT, R20, RZ, PT ;  /* 0x000000ff1400720c */ /* 0x000fe20003f25270 */
[----:B------:R-:W-:-:S04]  /*8140*/  IMAD.MOV.U32 R2, RZ, RZ, 0x4200 ;  /* 0x00004200ff027424 */ /* 0x000fc800078e00ff */
[----:B------:R3:W-:Y:S08]  /*8150*/  SYNCS.ARRIVE.TRANS64 RZ, [R12+URZ+0x30c18], R2 ;  /* 0x030c18020cff79a7 */ /* 0x0007f0000800003f */
[----:B------:R-:W-:Y:S05]  /*8160*/  @!P1 BRA `(.L_x_4667) ;  /* 0x0000000000049947 */ /* 0x000fea0003800000 */
[----:B------:R-:W-:Y:S01]  /*8170*/  BPT.TRAP 0x1 ;  /* 0x000000040000795c */ /* 0x000fe20000300000 */
.L_x_4667:
        /* <DEDUP_REMOVED lines=22> */
.L_x_4706:
        /* <DEDUP_REMOVED lines=9> */
.L_x_4669:
        /* <DEDUP_REMOVED lines=24> */
.L_x_4708:
[----:B------:R-:W-:Y:S05]  /*84f0*/  @P0 BRA `(.L_x_4671) ;  /* 0x0000000000140947 */ /* 0x000fea0003800000 */
[----:B------:R-:W-:Y:S01]  /*8500*/  ISETP.NE.AND P1, PT, R20, RZ, PT ;  /* 0x000000ff1400720c */ /* 0x000fe20003f25270 */
[----:B-1----:R-:W-:-:S04]  /*8510*/  IMAD.MOV.U32 R5, RZ, RZ, 0x4200 ;  /* 0x00004200ff057424 */ /* 0x002fc800078e00ff */
[----:B------:R2:W-:Y:S08]  /*8520*/  SYNCS.ARRIVE.TRANS64 RZ, [R12+URZ+0x30c10], R5 ;  /* 0x030c10050cff79a7 */ /* 0x0005f0000800003f */
[----:B------:R-:W-:Y:S05]  /*8530*/  @!P1 BRA `(.L_x_4671) ;  /* 0x0000000000049947 */ /* 0x000fea0003800000 */
[----:B------:R-:W-:Y:S01]  /*8540*/  BPT.TRAP 0x1 ;  /* 0x000000040000795c */ /* 0x000fe20000300000 */
.L_x_4671:
        /* <DEDUP_REMOVED lines=23> */
.L_x_4663:
[----:B------:R-:W-:-:S13]  /*86c0*/  ISETP.NE.AND P1, PT, R18, RZ, PT ;  /* 0x000000ff1200720c */ /* 0x000fda0003f25270 */
[----:B------:R-:W-:Y:S05]  /*86d0*/  @!P1 BRA `(.L_x_4662) ;  /* 0x0000000000f89947 */ /* 0x000fea0003800000 */
[----:B------:R-:W-:-:S04]  /*86e0*/  SHF.L.U32 R13, R10, 0x1f, RZ ;  /* 0x0000001f0a0d7819 */ /* 0x000fc800000006ff */
[----:B------:R-:W1:Y:S02]  /*86f0*/  SYNCS.PHASECHK.TRANS64.TRYWAIT P1, [R12+URZ+0x30c40], R13 ;  /* 0x030c400d0c0075a7 */ /* 0x000e64000802017f */
[----:B-1----:R-:W-:Y:S05]  /*8700*/  @!P1 BRA `(.L_x_4673) ;  /* 0x0000000c00989947 */ /* 0x002fea0003800000 */
.L_x_4709:
[----:B------:R-:W-:Y:S05]  /*8710*/  @P0 BRA `(.L_x_4674) ;  /* 0x0000000000140947 */ /* 0x000fea0003800000 */
[----:B------:R-:W-:Y:S01]  /*8720*/  ISETP.NE.AND P1, PT, R20, RZ, PT ;  /* 0x000000ff1400720c */ /* 0x000fe20003f25270 */
[----:B------:R-:W-:-:S04]  /*8730*/  IMAD.MOV.U32 R5, RZ, RZ, 0x4200 ;  /* 0x00004200ff057424 */ /* 0x000fc800078e00ff */
[----:B------:R2:W-:Y:S08]  /*8740*/  SYNCS.ARRIVE.TRANS64 RZ, [R12+URZ+0x30c30], R5 ;  /* 0x030c30050cff79a7 */ /* 0x0005f0000800003f */
[----:B------:R-:W-:Y:S05]  /*8750*/  @!P1 BRA `(.L_x_4674) ;  /* 0x0000000000049947 */ /* 0x000fea0003800000 */
[----:B------:R-:W-:Y:S01]  /*8760*/  BPT.TRAP 0x1 ;  /* 0x000000040000795c */ /* 0x000fe20000300000 */
.L_x_4674:
        /* <DEDUP_REMOVED lines=27> */
.L_x_4710:
[----:B------:R-:W-:Y:S05]  /*8920*/  @P0 BRA `(.L_x_4676) ;  /* 0x0000000000140947 */ /* 0x000fea0003800000 */
[----:B------:R-:W-:Y:S01]  /*8930*/  ISETP.NE.AND P0, PT, R20, RZ, PT ;  /* 0x000000ff1400720c */ /* 0x000fe20003f05270 */
[----:B------:R-:W-:-:S04]  /*8940*/  IMAD.MOV.U32 R5, RZ, RZ, 0x4200 ;  /* 0x00004200ff057424 */ /* 0x000fc800078e00ff */
[----:B------:R3:W-:Y:S08]  /*8950*/  SYNCS.ARRIVE.TRANS64 RZ, [R12+URZ+0x30c18], R5 ;  /* 0x030c18050cff79a7 */ /* 0x0007f0000800003f */
[----:B------:R-:W-:Y:S05]  /*8960*/  @!P0 BRA `(.L_x_4676) ;  /* 0x0000000000048947 */ /* 0x000fea0003800000 */
[----:B------:R-:W-:Y:S01]  /*8970*/  BPT.TRAP 0x1 ;  /* 0x000000040000795c */ /* 0x000fe20000300000 */
.L_x_4676:
        /* <DEDUP_REMOVED lines=20> */
.L_x_4662:
[----:B------:R-:W3:Y:S01]  /*8ac0*/  S2R R2, SR_TID.X ;  /* 0x0000000000027919 */ /* 0x000ee20000002100 */
[----:B-12--5:R-:W-:Y:S01]  /*8ad0*/  IMAD R13, R0, 0x8, R12 ;  /* 0x00000008000d7824 */ /* 0x026fe200078e020c */
[----:B---3--:R-:W-:Y:S02]  /*8ae0*/  LOP3.LUT R3, R2, 0x7f, RZ, 0xc0, !PT ;  /* 0x0000007f02037812 */ /* 0x008fe400078ec0ff */
[----:B------:R-:W-:Y:S02]  /*8af0*/  SHF.L.U32 R2, R10, 0x1f, RZ ;  /* 0x0000001f0a027819 */ /* 0x000fe400000006ff */
[----:B------:R-:W-:Y:S02]  /*8b00*/  ISETP.NE.AND P1, PT, R3, RZ, PT ;  /* 0x000000ff0300720c */ /* 0x000fe40003f25270 */
[----:B------:R-:W1:Y:S02]  /*8b10*/  SYNCS.PHASECHK.TRANS64.TRYWAIT P0, [R13+URZ+0x30c40], R2 ;  /* 0x030c40020d0075a7 */ /* 0x000e64000800017f */
[----:B-1----:R-:W-:Y:S09]  /*8b20*/  @!P0 BRA `(.L_x_4677) ;  /* 0x0000000800b88947 */ /* 0x002ff20003800000 */
.L_x_4711:
[----:B------:R-:W-:Y:S05]  /*8b30*/  @P1 BRA `(.L_x_4678) ;  /* 0x0000000000181947 */ /* 0x000fea0003800000 */
[----:B------:R-:W2:Y:S01]  /*8b40*/  S2R R3, SR_TID.X ;  /* 0x0000000000037919 */ /* 0x000ea20000002100 */
[----:B-1----:R-:W-:-:S04]  /*8b50*/  IMAD.MOV.U32 R2, RZ, RZ, 0x4200 ;  /* 0x00004200ff027424 */ /* 0x002fc800078e00ff */
[----:B------:R3:W-:Y:S01]  /*8b60*/  SYNCS.ARRIVE.TRANS64 RZ, [R13+URZ+0x30c30], R2 ;  /* 0x030c30020dff79a7 */ /* 0x0007e2000800003f */
[----:B--2---:R-:W-:-:S13]  /*8b70*/  LOP3.LUT P0, RZ, R3, 0x1f, RZ, 0xc0, !PT ;  /* 0x0000001f03ff7812 */ /* 0x004fda000780c0ff */
[----:B---3--:R-:W-:Y:S05]  /*8b80*/  @!P0 BRA `(.L_x_4678) ;  /* 0x0000000000048947 */ /* 0x008fea0003800000 */
[----:B------:R-:W-:Y:S01]  /*8b90*/  BPT.TRAP 0x1 ;  /* 0x000000040000795c */ /* 0x000fe20000300000 */
.L_x_4678:
        /* <DEDUP_REMOVED lines=34> */
.L_x_4659:
[----:B------:R-:W-:Y:S05]  /*8dc0*/  BSYNC B0 ;  /* 0x0000000000007941 */ /* 0x000fea0003800000 */
.L_x_4657:
[----:B------:R-:W-:-:S03]  /*8dd0*/  UMOV UR6, 0xffffffff ;  /* 0xffffffff00067882 */ /* 0x000fc60000000000 */
[----:B------:R-:W-:Y:S05]  /*8de0*/  BRA.DIV UR6, `(.L_x_4679) ;  /* 0x0000000a061c7947 */ /* 0x000fea000b800000 */
[----:B------:R-:W-:-:S13]  /*8df0*/  ELECT P0, URZ, PT ;  /* 0x00000000003f782f */ /* 0x000fda0003800000 */
.L_x_4714:
[----:B------:R-:W-:Y:S05]  /*8e00*/  @!P0 BRA `(.L_x_4573) ;  /* 0x0000000000848947 */ /* 0x000fea0003800000 */
[----:B------:R-:W3:Y:S02]  /*8e10*/  LDL.LU R2, [R1+0x10] ;  /* 0x0000100001027983 */ /* 0x000ee40000300800 */
[----:B---3--:R-:W-:-:S04]  /*8e20*/  LOP3.LUT R2, R2, 0x2, RZ, 0xfc, !PT ;  /* 0x0000000202027812 */ /* 0x008fc800078efcff */
[----:B------:R-:W-:-:S13]  /*8e30*/  ISETP.NE.AND P0, PT, R2, 0x3, PT ;  /* 0x000000030200780c */ /* 0x000fda0003f05270 */
[----:B------:R-:W-:Y:S05]  /*8e40*/  @!P0 BRA `(.L_x_4680) ;  /* 0x0000000000048947 */ /* 0x000fea0003800000 */
[----:B--2---:R-:W-:Y:S01]  /*8e50*/  BPT.TRAP 0x1 ;  /* 0x000000040000795c */ /* 0x004fe20000300000 */
.L_x_4680:
        /* <DEDUP_REMOVED lines=15> */
.L_x_4715:
[----:B------:R-:W3:Y:S02]  /*8f50*/  SYNCS.PHASECHK.TRANS64.TRYWAIT P1, [R11+URZ], R2 ;  /* 0x000000020b0075a7 */ /* 0x000ee4000802017f */
[----:B---3--:R-:W-:Y:S05]  /*8f60*/  @!P1 BRA `(.L_x_4682) ;  /* 0x0000000400f49947 */ /* 0x008fea0003800000 */
.L_x_4716:
[----:B------:R-:W-:Y:S05]  /*8f70*/  @!P0 BRA `(.L_x_4683) ;  /* 0x0000000000048947 */ /* 0x000fea0003800000 */
[----:B--2---:R-:W-:Y:S01]  /*8f80*/  BPT.TRAP 0x1 ;  /* 0x000000040000795c */ /* 0x004fe20000300000 */
.L_x_4683:
[----:B------:R-:W-:-:S04]  /*8f90*/  VIADD R0, R6, 0x30c40 ;  /* 0x00030c4006007836 */ /* 0x000fc80000000000 */
[----:B------:R-:W-:-:S04]  /*8fa0*/  IMAD R9, R9, 0x8, R0 ;  /* 0x0000000809097824 */ /* 0x000fc800078e0200 */
[----:B------:R-:W4:Y:S02]  /*8fb0*/  SYNCS.PHASECHK.TRANS64.TRYWAIT P0, [R9+URZ], R4 ;  /* 0x00000004090075a7 */ /* 0x000f24000800017f */
[----:B----4-:R-:W-:Y:S05]  /*8fc0*/  @!P0 BRA `(.L_x_4684) ;  /* 0x0000000400f08947 */ /* 0x010fea0003800000 */
.L_x_4717:
[----:B------:R-:W-:-:S07]  /*8fd0*/  IMAD R3, R3, 0x8, R0 ;  /* 0x0000000803037824 */ /* 0x000fce00078e0200 */
.L_x_4685:
[----:B------:R1:W1:Y:S02]  /*8fe0*/  SYNCS.PHASECHK.TRANS64.TRYWAIT P0, [R3+URZ], R2 ;  /* 0x00000002030075a7 */ /* 0x000264000800017f */
[----:B-1----:R-:W-:Y:S05]  /*8ff0*/  @!P0 NANOSLEEP.SYNCS 0x989680 ;  /* 0x009896800000895d */ /* 0x002fea0003900000 */
[----:B------:R-:W1:Y:S02]  /*9000*/  @!P0 SYNCS.PHASECHK.TRANS64 P0, [R3+URZ], R2 ;  /* 0x00000002030085a7 */ /* 0x000e64000800007f */
[----:B-1----:R-:W-:Y:S05]  /*9010*/  @!P0 BRA `(.L_x_4685) ;  /* 0xfffffffc00f08947 */ /* 0x002fea000383ffff */
.L_x_4573:
[----:B--2---:R-:W-:Y:S05]  /*9020*/  BSYNC B6 ;  /* 0x0000000000067941 */ /* 0x004fea0003800000 */
.L_x_4567:
[----:B------:R-:W-:Y:S05]  /*9030*/  EXIT ;  /* 0x000000000000794d */ /* 0x000fea0003800000 */
.L_x_4583:
[----:B------:R-:W-:Y:S02]  /*9040*/  IMAD.MOV.U32 R12, RZ, RZ, RZ ;  /* 0x000000ffff0c7224 */ /* 0x000fe400078e00ff */
[----:B------:R-:W-:Y:S02]  /*9050*/  IMAD.MOV.U32 R11, RZ, RZ, 0x1f ;  /* 0x0000001fff0b7424 */ /* 0x000fe400078e00ff */
[----:B------:R-:W-:-:S07]  /*9060*/  IMAD.MOV.U32 R15, RZ, RZ, -0x1 ;  /* 0xffffffffff0f7424 */ /* 0x000fce00078e00ff */
[----:B------:R-:W-:Y:S05]  /*9070*/  WARPSYNC.COLLECTIVE R15, `(.L_x_4686) ;  /* 0x000000000f087348 */ /* 0x000fea0003c00000 */
[----:B------:R1:W2:Y:S02]  /*9080*/  SHFL.IDX P6, R14, R13, R12, R11 ;  /* 0x0000000c0d0e7389 */ /* 0x0002a400000c000b */
[----:B-12---:R-:W-:Y:S01]  /*9090*/  ENDCOLLECTIVE ;  /* 0x000000000000791b */ /* 0x006fe20003800000 */
.L_x_4686:
[----:B------:R-:W-:Y:S05]  /*90a0*/  BRA `(.L_x_4687) ;  /* 0xffffff8000307947 */ /* 0x000fea000383ffff */
.L_x_4585:
[----:B--2---:R2:W3:Y:S02]  /*90b0*/  SYNCS.PHASECHK.TRANS64.TRYWAIT P0, [R226+URZ+0x30c00], R15 ;  /* 0x030c000fe20075a7 */ /* 0x0044e4000800017f */
[----:B---3--:R-:W-:Y:S05]  /*90c0*/  @!P0 NANOSLEEP.SYNCS 0x989680 ;  /* 0x009896800000895d */ /* 0x008fea0003900000 */
[----:B------:R-:W3:Y:S02]  /*90d0*/  @!P0 SYNCS.PHASECHK.TRANS64 P0, [R226+URZ+0x30c00], R15 ;  /* 0x030c000fe20085a7 */ /* 0x000ee4000800007f */
[----:B---3--:R-:W-:Y:S05]  /*90e0*/  @!P0 BRA `(.L_x_4585) ;  /* 0xfffffffc00f08947 */ /* 0x008fea000383ffff */
[----:B------:R-:W-:Y:S05]  /*90f0*/  BRA `(.L_x_4584) ;  /* 0xffffff8000947947 */ /* 0x000fea000383ffff */
.L_x_4589:
[----:B--2---:R2:W3:Y:S02]  /*9100*/  SYNCS.PHASECHK.TRANS64.TRYWAIT P1, [R9+URZ+0x30c10], R12 ;  /* 0x030c100c090075a7 */ /* 0x0044e4000802017f */
[----:B---3--:R-:W-:Y:S05]  /*9110*/  @!P1 NANOSLEEP.SYNCS 0x989680 ;  /* 0x009896800000995d */ /* 0x008fea0003900000 */
[----:B------:R-:W3:Y:S02]  /*9120*/  @!P1 SYNCS.PHASECHK.TRANS64 P1, [R9+URZ+0x30c10], R12 ;  /* 0x030c100c090095a7 */ /* 0x000ee4000802007f */
[----:B---3--:R-:W-:Y:S05]  /*9130*/  @!P1 BRA `(.L_x_4589) ;  /* 0xfffffffc00f09947 */ /* 0x008fea000383ffff */
[----:B------:R-:W-:Y:S05]  /*9140*/  BRA `(.L_x_4588) ;  /* 0xffffff8800687947 */ /* 0x000fea000383ffff */
.L_x_4593:
[----:B------:R1:W1:Y:S02]  /*9150*/  SYNCS.PHASECHK.TRANS64.TRYWAIT P1, [R9+URZ+0x30c30], R12 ;  /* 0x030c300c090075a7 */ /* 0x000264000802017f */
[----:B-1----:R-:W-:Y:S05]  /*9160*/  @!P1 NANOSLEEP.SYNCS 0x989680 ;  /* 0x009896800000995d */ /* 0x002fea0003900000 */
[----:B------:R-:W1:Y:S02]  /*9170*/  @!P1 SYNCS.PHASECHK.TRANS64 P1, [R9+URZ+0x30c30], R12 ;  /* 0x030c300c090095a7 */ /* 0x000e64000802007f */
[----:B-1----:R-:W-:Y:S05]  /*9180*/  @!P1 BRA `(.L_x_4593) ;  /* 0xfffffffc00f09947 */ /* 0x002fea000383ffff */
[----:B------:R-:W-:Y:S05]  /*9190*/  BRA `(.L_x_4592) ;  /* 0xffffff8c00787947 */ /* 0x000fea000383ffff */
.L_x_4600:
[----:B------:R-:W-:Y:S01]  /*91a0*/  BSSY B0, `(.L_x_4688) ;  /* 0x0000005000007945 */ /* 0x000fe20003800000 */
[----:B------:R-:W-:-:S07]  /*91b0*/  IMAD.MOV.U32 R15, RZ, RZ, -0x1 ;  /* 0xffffffffff0f7424 */ /* 0x000fce00078e00ff */
[----:B------:R-:W-:Y:S05]  /*91c0*/  WARPSYNC.COLLECTIVE R15, `(.L_x_4689) ;  /* 0x000000000f087348 */ /* 0x000fea0003c00000 */
[----:B------:R-:W-:Y:S01]  /*91d0*/  NOP ;  /* 0x0000000000007918 */ /* 0x000fe20000000000 */
[----:B------:R-:W-:Y:S01]  /*91e0*/  ENDCOLLECTIVE ;  /* 0x000000000000791b */ /* 0x000fe20003800000 */
.L_x_4689:
[----:B------:R-:W-:Y:S05]  /*91f0*/  BSYNC B0 ;  /* 0x0000000000007941 */ /* 0x000fea0003800000 */
.L_x_4688:
[----:B------:R-:W-:Y:S05]  /*9200*/  BRA `(.L_x_4690) ;  /* 0xffffffc0007c7947 */ /* 0x000fea000383ffff */
.L_x_4609:
[----:B------:R-:W-:Y:S01]  /*9210*/  BSSY B0, `(.L_x_4691) ;  /* 0x0000005000007945 */ /* 0x000fe20003800000 */
[----:B------:R-:W-:-:S07]  /*9220*/  IMAD.MOV.U32 R15, RZ, RZ, -0x1 ;  /* 0xffffffffff0f7424 */ /* 0x000fce00078e00ff */
[----:B-1----:R-:W-:Y:S05]  /*9230*/  WARPSYNC.COLLECTIVE R15, `(.L_x_4692) ;  /* 0x000000000f087348 */ /* 0x002fea0003c00000 */
[----:B------:R-:W-:Y:S01]  /*9240*/  NOP ;  /* 0x0000000000007918 */ /* 0x000fe20000000000 */
[----:B-1----:R-:W-:Y:S01]  /*9250*/  ENDCOLLECTIVE ;  /* 0x000000000000791b */ /* 0x002fe20003800000 */
.L_x_4692:
[----:B------:R-:W-:Y:S05]  /*9260*/  BSYNC B0 ;  /* 0x0000000000007941 */ /* 0x000fea0003800000 */
.L_x_4691:
[----:B------:R-:W-:Y:S05]  /*9270*/  BRA `(.L_x_4693) ;  /* 0xffffffc400587947 */ /* 0x000fea000383ffff */
.L_x_4622:
[----:B------:R-:W-:Y:S01]  /*9280*/  BSSY B0, `(.L_x_4694) ;  /* 0x0000005000007945 */ /* 0x000fe20003800000 */
[----:B------:R-:W-:-:S07]  /*9290*/  IMAD.MOV.U32 R15, RZ, RZ, -0x1 ;  /* 0xffffffffff0f7424 */ /* 0x000fce00078e00ff */
[----:B------:R-:W-:Y:S05]  /*92a0*/  WARPSYNC.COLLECTIVE R15, `(.L_x_4695) ;  /* 0x000000000f087348 */ /* 0x000fea0003c00000 */
[----:B------:R-:W-:Y:S01]  /*92b0*/  NOP ;  /* 0x0000000000007918 */ /* 0x000fe20000000000 */
[----:B------:R-:W-:Y:S01]  /*92c0*/  ENDCOLLECTIVE ;  /* 0x000000000000791b */ /* 0x000fe20003800000 */
.L_x_4695:
[----:B------:R-:W-:Y:S05]  /*92d0*/  BSYNC B0 ;  /* 0x0000000000007941 */ /* 0x000fea0003800000 */
.L_x_4694:
[----:B------:R-:W-:Y:S05]  /*92e0*/  BRA `(.L_x_4696) ;  /* 0xffffffd000447947 */ /* 0x000fea000383ffff */
.L_x_4634:
[----:B------:R-:W-:Y:S01]  /*92f0*/  BSSY B0, `(.L_x_4697) ;  /* 0x0000005000007945 */ /* 0x000fe20003800000 */
[----:B------:R-:W-:-:S07]  /*9300*/  IMAD.MOV.U32 R15, RZ, RZ, -0x1 ;  /* 0xffffffffff0f7424 */ /* 0x000fce00078e00ff */
[----:B------:R-:W-:Y:S05]  /*9310*/  WARPSYNC.COLLECTIVE R15, `(.L_x_4698) ;  /* 0x000000000f087348 */ /* 0x000fea0003c00000 */
[----:B------:R-:W-:Y:S01]  /*9320*/  NOP ;  /* 0x0000000000007918 */ /* 0x000fe20000000000 */
[----:B------:R-:W-:Y:S01]  /*9330*/  ENDCOLLECTIVE ;  /* 0x000000000000791b */ /* 0x000fe20003800000 */
.L_x_4698:
[----:B------:R-:W-:Y:S05]  /*9340*/  BSYNC B0 ;  /* 0x0000000000007941 */ /* 0x000fea0003800000 */
.L_x_4697:
[----:B------:R-:W-:Y:S05]  /*9350*/  BRA `(.L_x_4699) ;  /* 0xffffffd4005c7947 */ /* 0x000fea000383ffff */
.L_x_4647:
[----:B------:R-:W-:Y:S01]  /*9360*/  BSSY B0, `(.L_x_4700) ;  /* 0x0000005000007945 */ /* 0x000fe20003800000 */
[----:B------:R-:W-:-:S07]  /*9370*/  IMAD.MOV.U32 R15, RZ, RZ, -0x1 ;  /* 0xffffffffff0f7424 */ /* 0x000fce00078e00ff */
[----:B------:R-:W-:Y:S05]  /*9380*/  WARPSYNC.COLLECTIVE R15, `(.L_x_4701) ;  /* 0x000000000f087348 */ /* 0x000fea0003c00000 */
[----:B------:R-:W-:Y:S01]  /*9390*/  NOP ;  /* 0x0000000000007918 */ /* 0x000fe20000000000 */
[----:B------:R-:W-:Y:S01]  /*93a0*/  ENDCOLLECTIVE ;  /* 0x000000000000791b */ /* 0x000fe20003800000 */
.L_x_4701:
[----:B------:R-:W-:Y:S05]  /*93b0*/  BSYNC B0 ;  /* 0x0000000000007941 */ /* 0x000fea0003800000 */
.L_x_4700:
[----:B------:R-:W-:Y:S05]  /*93c0*/  BRA `(.L_x_4702) ;  /* 0xffffffd800787947 */ /* 0x000fea000383ffff */
.L_x_4660:
[----:B-1----:R1:W2:Y:S02]  /*93d0*/  SYNCS.PHASECHK.TRANS64.TRYWAIT P1, [R12+URZ+0x30c20], R3 ;  /* 0x030c20030c0075a7 */ /* 0x0022a4000802017f */
[----:B--2---:R-:W-:Y:S05]  /*93e0*/  @!P1 NANOSLEEP.SYNCS 0x989680 ;  /* 0x009896800000995d */ /* 0x004fea0003900000 */
[----:B------:R-:W2:Y:S02]  /*93f0*/  @!P1 SYNCS.PHASECHK.TRANS64 P1, [R12+URZ+0x30c20], R3 ;  /* 0x030c20030c0095a7 */ /* 0x000ea4000802007f */
[----:B--2---:R-:W-:Y:S05]  /*9400*/  @!P1 BRA `(.L_x_4660) ;  /* 0xfffffffc00f09947 */ /* 0x004fea000383ffff */
[----:B------:R-:W-:Y:S05]  /*9410*/  BRA `(.L_x_4703) ;  /* 0xffffffe400847947 */ /* 0x000fea000383ffff */
.L_x_4664:
[----:B-1----:R1:W2:Y:S02]  /*9420*/  SYNCS.PHASECHK.TRANS64.TRYWAIT P1, [R12+URZ+0x30c40], R21 ;  /* 0x030c40150c0075a7 */ /* 0x0022a4000802017f */
[----:B--2---:R-:W-:Y:S05]  /*9430*/  @!P1 NANOSLEEP.SYNCS 0x989680 ;  /* 0x009896800000995d */ /* 0x004fea0003900000 */
[----:B------:R-:W2:Y:S02]  /*9440*/  @!P1 SYNCS.PHASECHK.TRANS64 P1, [R12+URZ+0x30c40], R21 ;  /* 0x030c40150c0095a7 */ /* 0x000ea4000802007f */
[----:B--2---:R-:W-:Y:S05]  /*9450*/  @!P1 BRA `(.L_x_4664) ;  /* 0xfffffffc00f09947 */ /* 0x004fea000383ffff */
[----:B------:R-:W-:Y:S05]  /*9460*/  BRA `(.L_x_4704) ;  /* 0xffffffe8009c7947 */ /* 0x000fea000383ffff */
.L_x_4666:
[----:B--2---:R2:W3:Y:S02]  /*9470*/  SYNCS.PHASECHK.TRANS64.TRYWAIT P1, [R12+URZ+0x30c28], R21 ;  /* 0x030c28150c0075a7 */ /* 0x0044e4000802017f */
[----:B---3--:R-:W-:Y:S05]  /*9480*/  @!P1 NANOSLEEP.SYNCS 0x989680 ;  /* 0x009896800000995d */ /* 0x008fea0003900000 */
[----:B------:R-:W3:Y:S02]  /*9490*/  @!P1 SYNCS.PHASECHK.TRANS64 P1, [R12+URZ+0x30c28], R21 ;  /* 0x030c28150c0095a7 */ /* 0x000ee4000802007f */
[----:B---3--:R-:W-:Y:S05]  /*94a0*/  @!P1 BRA `(.L_x_4666) ;  /* 0xfffffffc00f09947 */ /* 0x008fea000383ffff */
[----:B------:R-:W-:Y:S05]  /*94b0*/  BRA `(.L_x_4705) ;  /* 0xffffffec00187947 */ /* 0x000fea000383ffff */
.L_x_4668:
[----:B---3--:R3:W4:Y:S02]  /*94c0*/  SYNCS.PHASECHK.TRANS64.TRYWAIT P1, [R12+URZ+0x30c48], R21 ;  /* 0x030c48150c0075a7 */ /* 0x008724000802017f */
[----:B----4-:R-:W-:Y:S05]  /*94d0*/  @!P1 NANOSLEEP.SYNCS 0x989680 ;  /* 0x009896800000995d */ /* 0x010fea0003900000 */
[----:B------:R-:W4:Y:S02]  /*94e0*/  @!P1 SYNCS.PHASECHK.TRANS64 P1, [R12+URZ+0x30c48], R21 ;  /* 0x030c48150c0095a7 */ /* 0x000f24000802007f */
[----:B----4-:R-:W-:Y:S05]  /*94f0*/  @!P1 BRA `(.L_x_4668) ;  /* 0xfffffffc00f09947 */ /* 0x010fea000383ffff */
[----:B------:R-:W-:Y:S05]  /*9500*/  BRA `(.L_x_4706) ;  /* 0xffffffec00747947 */ /* 0x000fea000383ffff */
.L_x_4670:
[----:B------:R-:W-:-:S07]  /*9510*/  SHF.L.U32 R5, R10, 0x1f, RZ ;  /* 0x0000001f0a057819 */ /* 0x000fce00000006ff */
.L_x_4707:
[----:B-1----:R1:W2:Y:S02]  /*9520*/  SYNCS.PHASECHK.TRANS64.TRYWAIT P1, [R12+URZ+0x30c20], R5 ;  /* 0x030c20050c0075a7 */ /* 0x0022a4000802017f */
[----:B--2---:R-:W-:Y:S05]  /*9530*/  @!P1 NANOSLEEP.SYNCS 0x989680 ;  /* 0x009896800000995d */ /* 0x004fea0003900000 */
[----:B------:R-:W2:Y:S02]  /*9540*/  @!P1 SYNCS.PHASECHK.TRANS64 P1, [R12+URZ+0x30c20], R5 ;  /* 0x030c20050c0095a7 */ /* 0x000ea4000802007f */
[----:B--2---:R-:W-:Y:S05]  /*9550*/  @!P1 BRA `(.L_x_4707) ;  /* 0xfffffffc00f09947 */ /* 0x004fea000383ffff */
[----:B------:R-:W-:Y:S05]  /*9560*/  BRA `(.L_x_4708) ;  /* 0xffffffec00e07947 */ /* 0x000fea000383ffff */
.L_x_4673:
[----:B-1----:R1:W2:Y:S02]  /*9570*/  SYNCS.PHASECHK.TRANS64.TRYWAIT P1, [R12+URZ+0x30c40], R13 ;  /* 0x030c400d0c0075a7 */ /* 0x0022a4000802017f */
[----:B--2---:R-:W-:Y:S05]  /*9580*/  @!P1 NANOSLEEP.SYNCS 0x989680 ;  /* 0x009896800000995d */ /* 0x004fea0003900000 */
[----:B------:R-:W2:Y:S02]  /*9590*/  @!P1 SYNCS.PHASECHK.TRANS64 P1, [R12+URZ+0x30c40], R13 ;  /* 0x030c400d0c0095a7 */ /* 0x000ea4000802007f */
[----:B--2---:R-:W-:Y:S05]  /*95a0*/  @!P1 BRA `(.L_x_4673) ;  /* 0xfffffffc00f09947 */ /* 0x004fea000383ffff */
[----:B------:R-:W-:Y:S05]  /*95b0*/  BRA `(.L_x_4709) ;  /* 0xfffffff000547947 */ /* 0x000fea000383ffff */
.L_x_4675:
[----:B--2---:R2:W3:Y:S02]  /*95c0*/  SYNCS.PHASECHK.TRANS64.TRYWAIT P1, [R12+URZ+0x30c28], R13 ;  /* 0x030c280d0c0075a7 */ /* 0x0044e4000802017f */
[----:B---3--:R-:W-:Y:S05]  /*95d0*/  @!P1 NANOSLEEP.SYNCS 0x989680 ;  /* 0x009896800000995d */ /* 0x008fea0003900000 */
[----:B------:R-:W3:Y:S02]  /*95e0*/  @!P1 SYNCS.PHASECHK.TRANS64 P1, [R12+URZ+0x30c28], R13 ;  /* 0x030c280d0c0095a7 */ /* 0x000ee4000802007f */
[----:B---3--:R-:W-:Y:S05]  /*95f0*/  @!P1 BRA `(.L_x_4675) ;  /* 0xfffffffc00f09947 */ /* 0x008fea000383ffff */
[----:B------:R-:W-:Y:S05]  /*9600*/  BRA `(.L_x_4710) ;  /* 0xfffffff000c47947 */ /* 0x000fea000383ffff */
.L_x_4677:
[----:B-1----:R1:W2:Y:S02]  /*9610*/  SYNCS.PHASECHK.TRANS64.TRYWAIT P0, [R13+URZ+0x30c40], R2 ;  /* 0x030c40020d0075a7 */ /* 0x0022a4000800017f */
[----:B--2---:R-:W-:Y:S05]  /*9620*/  @!P0 NANOSLEEP.SYNCS 0x989680 ;  /* 0x009896800000895d */ /* 0x004fea0003900000 */
[----:B------:R-:W2:Y:S02]  /*9630*/  @!P0 SYNCS.PHASECHK.TRANS64 P0, [R13+URZ+0x30c40], R2 ;  /* 0x030c40020d0085a7 */ /* 0x000ea4000800007f */
[----:B--2---:R-:W-:Y:S05]  /*9640*/  @!P0 BRA `(.L_x_4677) ;  /* 0xfffffffc00f08947 */ /* 0x004fea000383ffff */
[----:B------:R-:W-:Y:S05]  /*9650*/  BRA `(.L_x_4711) ;  /* 0xfffffff400347947 */ /* 0x000fea000383ffff */
.L_x_4679:
[----:B------:R-:W-:Y:S01]  /*9660*/  BSSY B0, `(.L_x_4712) ;  /* 0x0000006000007945 */ /* 0x000fe20003800000 */
[----:B------:R-:W-:-:S07]  /*9670*/  IMAD.MOV.U32 R15, RZ, RZ, -0x1 ;  /* 0xffffffffff0f7424 */ /* 0x000fce00078e00ff */
[----:B--2---:R-:W-:Y:S05]  /*9680*/  WARPSYNC.COLLECTIVE R15, `(.L_x_4713) ;  /* 0x000000000f0c7348 */ /* 0x004fea0003c00000 */
[----:B------:R-:W-:Y:S02]  /*9690*/  ELECT P6, UR62, PT ;  /* 0x00000000003e782f */ /* 0x000fe400038c0000 */
[----:B------:R-:W-:Y:S01]  /*96a0*/  MOV R14, UR62 ;  /* 0x0000003e000e7c02 */ /* 0x000fe20008000f00 */
[----:B--2---:R-:W-:Y:S10]  /*96b0*/  ENDCOLLECTIVE ;  /* 0x000000000000791b */ /* 0x004ff40003800000 */
.L_x_4713:
[----:B------:R-:W-:Y:S05]  /*96c0*/  BSYNC B0 ;  /* 0x0000000000007941 */ /* 0x000fea0003800000 */
.L_x_4712:
[----:B------:R-:W-:Y:S01]  /*96d0*/  PLOP3.LUT P0, PT, P6, PT, PT, 0x80, 0x0 ;  /* 0x000000000000781c */ /* 0x000fe2000370f070 */
[----:B------:R-:W-:-:S12]  /*96e0*/  BRA `(.L_x_4714) ;  /* 0xfffffff400c47947 */ /* 0x000fd8000383ffff */
.L_x_4681:
[----:B-1----:R1:W3:Y:S02]  /*96f0*/  SYNCS.PHASECHK.TRANS64.TRYWAIT P1, [R7+URZ], R4 ;  /* 0x00000004070075a7 */ /* 0x0022e4000802017f */
[----:B---3--:R-:W-:Y:S05]  /*9700*/  @!P1 NANOSLEEP.SYNCS 0x989680 ;  /* 0x009896800000995d */ /* 0x008fea0003900000 */
[----:B------:R-:W3:Y:S02]  /*9710*/  @!P1 SYNCS.PHASECHK.TRANS64 P1, [R7+URZ], R4 ;  /* 0x00000004070095a7 */ /* 0x000ee4000802007f */
[----:B---3--:R-:W-:Y:S05]  /*9720*/  @!P1 BRA `(.L_x_4681) ;  /* 0xfffffffc00f09947 */ /* 0x008fea000383ffff */
[----:B------:R-:W-:Y:S05]  /*9730*/  BRA `(.L_x_4715) ;  /* 0xfffffff800047947 */ /* 0x000fea000383ffff */
.L_x_4682:
[----:B---3--:R3:W4:Y:S02]  /*9740*/  SYNCS.PHASECHK.TRANS64.TRYWAIT P1, [R11+URZ], R2 ;  /* 0x000000020b0075a7 */ /* 0x008724000802017f */
[----:B----4-:R-:W-:Y:S05]  /*9750*/  @!P1 NANOSLEEP.SYNCS 0x989680 ;  /* 0x009896800000995d */ /* 0x010fea0003900000 */
[----:B------:R-:W4:Y:S02]  /*9760*/  @!P1 SYNCS.PHASECHK.TRANS64 P1, [R11+URZ], R2 ;  /* 0x000000020b0095a7 */ /* 0x000f24000802007f */
[----:B----4-:R-:W-:Y:S05]  /*9770*/  @!P1 BRA `(.L_x_4682) ;  /* 0xfffffffc00f09947 */ /* 0x010fea000383ffff */
[----:B------:R-:W-:Y:S05]  /*9780*/  BRA `(.L_x_4716) ;  /* 0xfffffff400f87947 */ /* 0x000fea000383ffff */
.L_x_4684:
[----:B----4-:R4:W1:Y:S02]  /*9790*/  SYNCS.PHASECHK.TRANS64.TRYWAIT P0, [R9+URZ], R4 ;  /* 0x00000004090075a7 */ /* 0x010864000800017f */
[----:B-1----:R-:W-:Y:S05]  /*97a0*/  @!P0 NANOSLEEP.SYNCS 0x989680 ;  /* 0x009896800000895d */ /* 0x002fea0003900000 */
[----:B------:R-:W1:Y:S02]  /*97b0*/  @!P0 SYNCS.PHASECHK.TRANS64 P0, [R9+URZ], R4 ;  /* 0x00000004090085a7 */ /* 0x000e64000800007f */
[----:B-1----:R-:W-:Y:S05]  /*97c0*/  @!P0 BRA `(.L_x_4684) ;  /* 0xfffffffc00f08947 */ /* 0x002fea000383ffff */
[----:B------:R-:W-:Y:S05]  /*97d0*/  BRA `(.L_x_4717) ;  /* 0xfffffff400fc7947 */ /* 0x000fea000383ffff */
.L_x_4718:
        /* <DEDUP_REMOVED lines=10> */
.L_x_7408:


//--------------------- .text._ZN7cutlass13device_kernelIN5flash11enable_sm90INS1_16FlashAttnBwdSm90INS1_25CollectiveMainloopBwdSm90ILi2ELi2ELi2EN4cute5tupleIJNS5_1CILi1EEES8_S8_EEENS6_IJNS7_ILi128EEESA_NS7_ILi64EEEEEENS_6half_tEfNS_4arch4Sm90ELb0ELb1ELb0ELb0ELb0ELb1ELb0ELb0ELi2ELi1ELi2ELi2ELb0EEENS1_21CollectiveEpilogueBwdISC_SD_SF_Li256ELb0ELb0ELi1EEENS1_19SingleTileSchedulerILb0ELb0ELb0ELi128EEEEEEEEEvNT_6ParamsE --------------------------
	.section	.text._ZN7cutlass13device_kernelIN5flash11enable_sm90INS1_16FlashAttnBwdSm90INS1_25CollectiveMainloopBwdSm90ILi2ELi2ELi2EN4cute5tupleIJNS5_1CILi1EEES8_S8_EEENS6_IJNS7_ILi128EEESA_NS7_ILi64EEEEEENS_6half_tEfNS_4arch4Sm90ELb0ELb1ELb0ELb0ELb0ELb1ELb0ELb0ELi2ELi1ELi2ELi2ELb0EEENS1_21CollectiveEpilogueBwdISC_SD_SF_Li256ELb0ELb0ELi1EEENS1_19SingleTileSchedulerILb0ELb0ELb0ELi128EEEEEEEEEvNT_6ParamsE,"ax",@progbits
	.align	128
.text._ZN7cutlass13device_kernelIN5flash11enable_sm90INS1_16FlashAttnBwdSm90INS1_25CollectiveMainloopBwdSm90ILi2ELi2ELi2EN4cute5tupleIJNS5_1CILi1EEES8_S8_EEENS6_IJNS7_ILi128EEESA_NS7_ILi64EEEEEENS_6half_tEfNS_4arch4Sm90ELb0ELb1ELb0ELb0ELb0ELb1ELb0ELb0ELi2ELi1ELi2ELi2ELb0EEENS1_21CollectiveEpilogueBwdISC_SD_SF_Li256ELb0ELb0ELi1EEENS1_19SingleTileSchedulerILb0ELb0ELb0ELi128EEEEEEEEEvNT_6ParamsE:
        .type           _ZN7cutlass13device_kernelIN5flash11enable_sm90INS1_16FlashAttnBwdSm90INS1_25CollectiveMainloopBwdSm90ILi2ELi2ELi2EN4cute5tupleIJNS5_1CILi1EEES8_S8_EEENS6_IJNS7_ILi128EEESA_NS7_ILi64EEEEEENS_6half_tEfNS_4arch4Sm90ELb0ELb1ELb0ELb0ELb0ELb1ELb0ELb0ELi2ELi1ELi2ELi2ELb0EEENS1_21CollectiveEpilogueBwdISC_SD_SF_Li256ELb0ELb0ELi1EEENS1_19SingleTileSchedulerILb0ELb0ELb0ELi128EEEEEEEEEvNT_6ParamsE,@function
        .size           _ZN7cutlass13device_kernelIN5flash11enable_sm90INS1_16FlashAttnBwdSm90INS1_25CollectiveMainloopBwdSm90ILi2ELi2ELi2EN4cute5tupleIJNS5_1CILi1EEES8_S8_EEENS6_IJNS7_ILi128EEESA_NS7_ILi64EEEEEENS_6half_tEfNS_4arch4Sm90ELb0ELb1ELb0ELb0ELb0ELb1ELb0ELb0ELi2ELi1ELi2ELi2ELb0EEENS1_21CollectiveEpilogueBwdISC_SD_SF_Li256ELb0ELb0ELi1EEENS1_19SingleTileSchedulerILb0ELb0ELb0ELi128EEEEEEEEEvNT_6ParamsE,(.L_x_7409 - _ZN7cutlass13device_kernelIN5flash11enable_sm90INS1_16FlashAttnBwdSm90INS1_25CollectiveMainloopBwdSm90ILi2ELi2ELi2EN4cute5tupleIJNS5_1CILi1EEES8_S8_EEENS6_IJNS7_ILi128EEESA_NS7_ILi64EEEEEENS_6half_tEfNS_4arch4Sm90ELb0ELb1ELb0ELb0ELb0ELb1ELb0ELb0ELi2ELi1ELi2ELi2ELb0EEENS1_21CollectiveEpilogueBwdISC_SD_SF_Li256ELb0ELb0ELi1EEENS1_19SingleTileSchedulerILb0ELb0ELb0ELi128EEEEEEEEEvNT_6ParamsE)
        .other          _ZN7cutlass13device_kernelIN5flash11enable_sm90INS1_16FlashAttnBwdSm90INS1_25CollectiveMainloopBwdSm90ILi2ELi2ELi2EN4cute5tupleIJNS5_1CILi1EEES8_S8_EEENS6_IJNS7_ILi128EEESA_NS7_ILi64EEEEEENS_6half_tEfNS_4arch4Sm90ELb0ELb1ELb0ELb0ELb0ELb1ELb0ELb0ELi2ELi1ELi2ELi2ELb0EEENS1_21CollectiveEpilogueBwdISC_SD_SF_Li256ELb0ELb0ELi1EEENS1_19SingleTileSchedulerILb0ELb0ELb0ELi128EEEEEEEEEvNT_6ParamsE,@"STO_CUDA_ENTRY STV_DEFAULT"
_ZN7cutlass13device_kernelIN5flash11enable_sm90INS1_16FlashAttnBwdSm90INS1_25CollectiveMainloopBwdSm90ILi2ELi2ELi2EN4cute5tupleIJNS5_1CILi1EEES8_S8_EEENS6_IJNS7_ILi128EEESA_NS7_ILi64EEEEEENS_6half_tEfNS_4arch4Sm90ELb0ELb1ELb0ELb0ELb0ELb1ELb0ELb0ELi2ELi1ELi2ELi2ELb0EEENS1_21CollectiveEpilogueBwdISC_SD_SF_Li256ELb0ELb0ELi1EEENS1_19SingleTileSchedulerILb0ELb0ELb0ELi128EEEEEEEEEvNT_6ParamsE:
        /* <DEDUP_REMOVED lines=30> */
.L_x_4720:
[----:B------:R-:W-:Y:S05]  /*01e0*/  BSYNC B0 ;  /* 0x0000000000007941 */ /* 0x000fea0003800000 */
.L_x_4719:
        /* <DEDUP_REMOVED lines=37> */
.L_x_4721:
        /* <DEDUP_REMOVED lines=22> */
.L_x_4722:
[----:B------:R-:W-:Y:S01]  /*05a0*/  PLOP3.LUT P0, PT, PT, PT, UP0, 0x80, 0x0 ;  /* 0x000000000000781c */ /* 0x000fe20003f0f008 */
[----:B------:R-:W-:Y:S01]  /*05b0*/  NOP ;  /* 0x0000000000007918 */ /* 0x000fe20000000000 */
[----:B------:R-:W-:Y:S01]  /*05c0*/  BSSY B6, `(.L_x_4723) ;  /* 0x00010e0000067945 */ /* 0x000fe20003800000 */
[----:B-12-4-:R-:W-:Y:S10]  /*05d0*/  BAR.SYNC.DEFER_BLOCKING 0x0 ;  /* 0x0000000000007b1d */ /* 0x016ff40000010000 */
[----:B------:R-:W-:Y:S05]  /*05e0*/  @!P0 BRA `(.L_x_4724) ;  /* 0x000000e400148947 */ /* 0x000fea0003800000 */
.L_x_4725:
        /* <DEDUP_REMOVED lines=47> */
[----:B--2---:R-:W-:Y:S01]  /*08e0*/  VIADD R16, R3, 0xffffff80 ;  /* 0xffffff8003107836 */ /* 0x004fe20000000000 */
        /* <DEDUP_REMOVED lines=23> */
.L_x_4727:
        /* <DEDUP_REMOVED lines=28> */
.L_x_4730:
        /* <DEDUP_REMOVED lines=15> */
.L_x_4729:
        /* <DEDUP_REMOVED lines=22> */
.L_x_4732:
        /* <DEDUP_REMOVED lines=15> */
.L_x_4731:
[----:B------:R-:W-:Y:S01]  /*0f60*/  SHF.R.S32.HI R5, RZ, 0x1f, R16 ;  /* 0x0000001fff057819 */ /* 0x000fe20000011410 */
[----:B------:R-:W-:-:S03]  /*0f70*/  UMOV UR4, 0xffffffff ;  /* 0xffffffff00047882 */ /* 0x000fc60000000000 */
[----:B------:R-:W-:-:S04]  /*0f80*/  LEA.HI R0, R5, R16, RZ, 0x7 ;  /* 0x0000001005007211 */ /* 0x000fc800078f38ff */
[----:B------:R-:W-:Y:S01]  /*0f90*/  SHF.R.S32.HI R10, RZ, 0x7, R0 ;  /* 0x00000007ff0a7819 */ /* 0x000fe20000011400 */
[----:B------:R-:W-:Y:S06]  /*0fa0*/  BRA.DIV UR4, `(.L_x_4733) ;  /* 0x00000106040c7947 */ /* 0x000fec000b800000 */
[----:B------:R1:W2:Y:S02]  /*0fb0*/  SHFL.IDX PT, R14, R10, RZ, 0x1f ;  /* 0x00001fff0a0e7589 */ /* 0x0002a400000e0000 */
.L_x_4846:
        /* <DEDUP_REMOVED lines=9> */
[----:B------:R-:W-:Y:S02]  /*1050*/  LOP3.LUT R7, R3, 0x30, R2, 0xf8, !PT ;  /* 0x0000003003077812 */ /* 0x000fe400078ef802 */
[----:B--2---:R-:W-:Y:S02]  /*1060*/  LEA.HI R2, R14, R14, RZ, 0x1 ;  /* 0x0000000e0e027211 */ /* 0x004fe400078f08ff */
[----:B------:R-:W-:Y:S02]  /*1070*/  LOP3.LUT R9, R9, 0x7ffffe, RZ, 0xc0, !PT ;  /* 0x007ffffe09097812 */ /* 0x000fe400078ec0ff */
[----:B------:R-:W-:Y:S02]  /*1080*/  LEA.HI R4, R5, R16, RZ, 0x3 ;  /* 0x0000001005047211 */ /* 0x000fe400078f18ff */
[----:B------:R-:W-:Y:S01]  /*1090*/  LOP3.LUT R233, R2, 0xffffe, RZ, 0xc0, !PT ;  /* 0x000ffffe02e97812 */ /* 0x000fe200078ec0ff */
[----:B------:R-:W-:Y:S01]  /*10a0*/  IMAD.IADD R9, R8, 0x1, -R9 ;  /* 0x0000000108097824 */ /* 0x000fe200078e0a09 */
[----:B------:R-:W-:-:S02]  /*10b0*/  LOP3.LUT R4, R7, 0x8, R4, 0xf8, !PT ;  /* 0x0000000807047812 */ /* 0x000fc400078ef804 */
[----:B------:R-:W-:Y:S01]  /*10c0*/  SHF.R.U32.HI R3, RZ, 0x3, R3 ;  /* 0x00000003ff037819 */ /* 0x000fe20000011603 */
[----:B------:R-:W-:Y:S02]  /*10d0*/  IMAD.IADD R233, R14, 0x1, -R233 ;  /* 0x000000010ee97824 */ /* 0x000fe400078e0ae9 */
[----:B------:R-:W-:Y:S01]  /*10e0*/  IMAD R2, R10, 0x10, R9 ;  /* 0x000000100a027824 */ /* 0x000fe200078e0209 */
[----:B------:R-:W-:Y:S01]  /*10f0*/  LOP3.LUT R3, R4, R3, RZ, 0x3c, !PT ;  /* 0x0000000304037212 */ /* 0x000fe200078e3cff */
[----:B---3--:R-:W-:Y:S06]  /*1100*/  @P0 BRA `(.L_x_4734) ;  /* 0x0000000000080947 */ /* 0x008fec0003800000 */
[----:B------:R-:W2:Y:S02]  /*1110*/  SYNCS.PHASECHK.TRANS64.TRYWAIT P0, [R222+URZ+0x30c00], R11 ;  /* 0x030c000bde0075a7 */ /* 0x000ea4000800017f */
[----:B--2---:R-:W-:Y:S05]  /*1120*/  @!P0 BRA `(.L_x_4735) ;  /* 0x0000010000cc8947 */ /* 0x004fea0003800000 */
.L_x_4734:
[----:B------:R-:W-:Y:S01]  /*1130*/  ULDC UR6, c[0x0][0x290] ;  /* 0x0000a40000067ab9 */ /* 0x000fe20000000800 */
[----:B------:R-:W-:Y:S01]  /*1140*/  ULDC UR5, c[0x0][0x74c] ;  /* 0x0001d30000057ab9 */ /* 0x000fe20000000800 */
[----:B------:R-:W-:Y:S01]  /*1150*/  UIADD3 UR4, UR40, -UR6, URZ ;  /* 0x8000000628047290 */ /* 0x000fe2000fffe03f */
[----:B------:R-:W-:Y:S01]  /*1160*/  IMAD.U32 R2, R2, 0x200, R3 ;  /* 0x0000020002027824 */ /* 0x000fe200078e0003 */
[----:B------:R-:W-:Y:S01]  /*1170*/  LOP3.LUT R3, R0, 0xffffff80, RZ, 0xc0, !PT ;  /* 0xffffff8000037812 */ /* 0x000fe200078ec0ff */
[----:B------:R-:W-:Y:S01]  /*1180*/  IMAD.MOV.U32 R0, RZ, RZ, RZ ;  /* 0x000000ffff007224 */ /* 0x000fe200078e00ff */
[----:B------:R-:W-:Y:S01]  /*1190*/  ULEA UR4, UR39, UR4, 0x7 ;  /* 0x0000000427047291 */ /* 0x000fe2000f8e383f */
[----:B------:R-:W-:Y:S01]  /*11a0*/  LEA.HI R12, R5, R16, RZ, 0x7 ;  /* 0x00000010050c7211 */ /* 0x000fe200078f38ff */
[----:B------:R3:W-:Y:S01]  /*11b0*/  STL [R1+0x1c], R2 ;  /* 0x00001c0201007387 */ /* 0x0007e20000100800 */
[----:B-1----:R-:W-:Y:S01]  /*11c0*/  IMAD.IADD R10, R16, 0x1, -R3 ;  /* 0x00000001100a7824 */ /* 0x002fe200078e0a03 */
[----:B------:R-:W-:Y:S01]  /*11d0*/  UIADD3 UR4, UR4, -UR5, URZ ;  /* 0x8000000504047290 */ /* 0x000fe2000fffe03f */
[----:B------:R-:W-:Y:S01]  /*11e0*/  SHF.R.S32.HI R12, RZ, 0x7, R12 ;  /* 0x00000007ff0c7819 */ /* 0x000fe2000001140c */
[----:B------:R-:W-:Y:S01]  /*11f0*/  IMAD.MOV.U32 R4, RZ, RZ, RZ ;  /* 0x000000ffff047224 */ /* 0x000fe200078e00ff */
[----:B------:R-:W-:Y:S01]  /*1200*/  CS2R R182, SRZ ;  /* 0x0000000000b67805 */ /* 0x000fe2000001ff00 */
[----:B------:R-:W-:Y:S01]  /*1210*/  USHF.R.S32.HI UR5, URZ, 0x1f, UR4 ;  /* 0x0000001f3f057899 */ /* 0x000fe20008011404 */
[--C-:B------:R-:W-:Y:S01]  /*1220*/  SHF.R.S32.HI R8, RZ, 0x1f, R10.reuse ;  /* 0x0000001fff087819 */ /* 0x100fe2000001140a */
[----:B------:R1:W-:Y:S01]  /*1230*/  STL [R1+0x34], R10 ;  /* 0x0000340a01007387 */ /* 0x0003e20000100800 */
[----:B------:R-:W-:Y:S01]  /*1240*/  IMAD R7, R12, 0x400, R10 ;  /* 0x000004000c077824 */ /* 0x000fe200078e020a */
[----:B------:R-:W-:Y:S01]  /*1250*/  ULEA.HI UR5, UR5, UR4, URZ, 0x7 ;  /* 0x0000000405057291 */ /* 0x000fe2000f8f383f */
[----:B------:R-:W-:Y:S01]  /*1260*/  LEA.HI R9, R8, R10, RZ, 0x2 ;  /* 0x0000000a08097211 */ /* 0x000fe200078f10ff */
[----:B------:R1:W-:Y:S01]  /*1270*/  STL [R1+0x3c], R8 ;  /* 0x00003c0801007387 */ /* 0x0003e20000100800 */
[----:B------:R-:W-:Y:S01]  /*1280*/  IMAD.SHL.U32 R7, R7, 0x4, RZ ;  /* 0x0000000407077824 */ /* 0x000fe200078e00ff */
[----:B------:R-:W-:Y:S01]  /*1290*/  ULEA.HI.SX32 UR5, UR5, 0x1, 0x19 ;  /* 0x0000000105057891 */ /* 0x000fe2000f8fca3f */
[----:B------:R-:W-:Y:S01]  /*12a0*/  LOP3.LUT R3, R9, 0x7ffffffc, RZ, 0xc0, !PT ;  /* 0x7ffffffc09037812 */ /* 0x000fe200078ec0ff */
[----:B------:R1:W-:Y:S01]  /*12b0*/  STL [R1+0x38], R9 ;  /* 0x0000380901007387 */ /* 0x0003e20000100800 */
[----:B------:R-:W-:-:S02]  /*12c0*/  CS2R R180, SRZ ;  /* 0x0000000000b47805 */ /* 0x000fc4000001ff00 */
[----:B------:R-:W-:Y:S02]  /*12d0*/  CS2R R178, SRZ ;  /* 0x0000000000b27805 */ /* 0x000fe4000001ff00 */
[----:B------:R-:W-:Y:S01]  /*12e0*/  CS2R R176, SRZ ;  /* 0x0000000000b07805 */ /* 0x000fe2000001ff00 */
[----:B------:R-:W-:Y:S01]  /*12f0*/  IMAD.U32 R223, RZ, RZ, UR5 ;  /* 0x00000005ffdf7e24 */ /* 0x000fe2000f8e00ff */
[----:B------:R-:W-:Y:S02]  /*1300*/  CS2R R174, SRZ ;  /* 0x0000000000ae7805 */ /* 0x000fe4000001ff00 */
[----:B------:R-:W-:Y:S02]  /*1310*/  CS2R R172, SRZ ;  /* 0x0000000000ac7805 */ /* 0x000fe4000001ff00 */
[----:B------:R-:W-:Y:S02]  /*1320*/  CS2R R170, SRZ ;  /* 0x0000000000aa7805 */ /* 0x000fe4000001ff00 */
[----:B------:R-:W-:-:S02]  /*1330*/  CS2R R168, SRZ ;  /* 0x0000000000a87805 */ /* 0x000fc4000001ff00 */
[----:B------:R-:W-:Y:S02]  /*1340*/  VIMNMX R223, R223, UR37, PT ;  /* 0x00000025dfdf7c48 */ /* 0x000fe4000bfe0100 */
[----:B------:R-:W-:Y:S02]  /*1350*/  CS2R R166, SRZ ;  /* 0x0000000000a67805 */ /* 0x000fe4000001ff00 */
[----:B------:R-:W-:Y:S02]  /*1360*/  CS2R R164, SRZ ;  /* 0x0000000000a47805 */ /* 0x000fe4000001ff00 */
[----:B------:R-:W-:Y:S02]  /*1370*/  CS2R R162, SRZ ;  /* 0x0000000000a27805 */ /* 0x000fe4000001ff00 */
[----:B------:R-:W-:Y:S02]  /*1380*/  ISETP.LE.AND P0, PT, R223, UR38, PT ;  /* 0x00000026df007c0c */ /* 0x000fe4000bf03270 */
        /* <DEDUP_REMOVED lines=21> */
[----:B---3--:R-:W-:Y:S02]  /*14e0*/  IMAD R2, R7, 0x4, R222 ;  /* 0x0000000407027824 */ /* 0x008fe400078e02de */
[----:B------:R-:W-:Y:S01]  /*14f0*/  IMAD.IADD R3, R10, 0x1, -R3 ;  /* 0x000000010a037824 */ /* 0x000fe200078e0a03 */
[----:B-1----:R-:W-:Y:S06]  /*1500*/  @P0 BRA `(.L_x_4736) ;  /* 0x0000003c00a00947 */ /* 0x002fec0003800000 */
[----:B------:R-:W-:Y:S01]  /*1510*/  LOP3.LUT R7, R6, 0xffffffe0, RZ, 0xc0, !PT ;  /* 0xffffffe006077812 */ /* 0x000fe200078ec0ff */
[----:B------:R-:W1:Y:S01]  /*1520*/  S2R R19, SR_CTAID.X ;  /* 0x0000000000137919 */ /* 0x000e620000002500 */
        /* <DEDUP_REMOVED lines=8> */
[----:B------:R-:W-:Y:S01]  /*15b0*/  SHF.R.S32.HI R0, RZ, 0x1f, R7 ;  /* 0x0000001fff007819 */ /* 0x000fe20000011407 */
[----:B------:R-:W-:Y:S01]  /*15c0*/  IMAD.IADD R5, R16, 0x1, -R9 ;  /* 0x0000000110057824 */ /* 0x000fe200078e0a09 */
[----:B------:R-:W-:Y:S02]  /*15d0*/  LOP3.LUT R9, R4, 0xfffffff8, RZ, 0xc0, !PT ;  /* 0xfffffff804097812 */ /* 0x000fe400078ec0ff */
[----:B------:R-:W-:Y:S02]  /*15e0*/  LEA.HI R8, R8, R10, RZ, 0x5 ;  /* 0x0000000a08087211 */ /* 0x000fe400078f28ff */
[-C--:B------:R-:W-:Y:S01]  /*15f0*/  LEA.HI R4, R0, R7.reuse, RZ, 0x3 ;  /* 0x0000000700047211 */ /* 0x080fe200078f18ff */
[----:B------:R-:W-:Y:S01]  /*1600*/  IMAD.IADD R6, R6, 0x1, -R9 ;  /* 0x0000000106067824 */ /* 0x000fe200078e0a09 */
[----:B------:R-:W-:Y:S02]  /*1610*/  LEA.HI R7, R0, R7, RZ, 0x2 ;  /* 0x0000000700077211 */ /* 0x000fe400078f10ff */
[----:B------:R-:W-:-:S02]  /*1620*/  LEA.HI R10, R12, R12, RZ, 0x1 ;  /* 0x0000000c0c0a7211 */ /* 0x000fc400078f08ff */
[----:B--2---:R-:W-:Y:S02]  /*1630*/  SHF.R.S32.HI R11, RZ, 0x5, R8 ;  /* 0x00000005ff0b7819 */ /* 0x004fe40000011408 */
[--C-:B------:R-:W-:Y:S02]  /*1640*/  SHF.R.S32.HI R0, RZ, 0x3, R4.reuse ;  /* 0x00000003ff007819 */ /* 0x100fe40000011404 */
[----:B------:R-:W-:Y:S01]  /*1650*/  SHF.R.S32.HI R9, RZ, 0x1f, R4 ;  /* 0x0000001fff097819 */ /* 0x000fe20000011404 */
[----:B------:R-:W-:Y:S01]  /*1660*/  IMAD R11, R11, 0x10, R6 ;  /* 0x000000100b0b7824 */ /* 0x000fe200078e0206 */
[----:B------:R-:W-:Y:S02]  /*1670*/  SHF.R.S32.HI R4, RZ, 0x2, R7 ;  /* 0x00000002ff047819 */ /* 0x000fe40000011407 */
[----:B------:R-:W-:Y:S02]  /*1680*/  LOP3.LUT R10, R10, 0x3fffffe, RZ, 0xc0, !PT ;  /* 0x03fffffe0a0a7812 */ /* 0x000fe400078ec0ff */
[----:B------:R-:W-:Y:S01]  /*1690*/  LEA.HI R9, R9, R0, RZ, 0x4 ;  /* 0x0000000009097211 */ /* 0x000fe200078f20ff */
[----:B------:R-:W-:Y:S01]  /*16a0*/  VIADD R6, R4, 0x8 ;  /* 0x0000000804067836 */ /* 0x000fe20000000000 */
[----:B------:R-:W-:Y:S01]  /*16b0*/  LEA.HI R7, R7, R4, RZ, 0x1 ;  /* 0x0000000407077211 */ /* 0x000fe200078f08ff */
[----:B------:R-:W-:Y:S01]  /*16c0*/  IMAD.IADD R10, R12, 0x1, -R10 ;  /* 0x000000010c0a7824 */ /* 0x000fe200078e0a0a */
[----:B------:R-:W-:Y:S01]  /*16d0*/  LOP3.LUT R9, R9, 0x1ffffff0, RZ, 0xc0, !PT ;  /* 0x1ffffff009097812 */ /* 0x000fe200078ec0ff */
[----:B------:R-:W-:Y:S01]  /*16e0*/  VIADD R12, R4, 0x18 ;  /* 0x00000018040c7836 */ /* 0x000fe20000000000 */
[----:B------:R-:W-:Y:S01]  /*16f0*/  LOP3.LUT R7, R7, 0xfffffffe, RZ, 0xc0, !PT ;  /* 0xfffffffe07077812 */ /* 0x000fe200078ec0ff */
[----:B------:R-:W-:Y:S01]  /*1700*/  IMAD R16, R10, 0x40, R11 ;  /* 0x000000400a107824 */ /* 0x000fe200078e020b */
[----:B------:R-:W-:Y:S01]  /*1710*/  LEA.HI R8, R6, R6, RZ, 0x1 ;  /* 0x0000000606087211 */ /* 0x000fe200078f08ff */
[----:B------:R-:W-:Y:S01]  /*1720*/  VIADD R10, R4, 0x10 ;  /* 0x00000010040a7836 */ /* 0x000fe20000000000 */
[----:B------:R-:W-:Y:S01]  /*1730*/  LEA.HI R14, R12, R12, RZ, 0x1 ;  /* 0x0000000c0c0e7211 */ /* 0x000fe200078f08ff */
[----:B------:R-:W-:Y:S01]  /*1740*/  IMAD.IADD R0, R0, 0x1, -R9 ;  /* 0x0000000100007824 */ /* 0x000fe200078e0a09 */
[----:B------:R-:W-:Y:S01]  /*1750*/  LOP3.LUT R9, R8, 0xfffffffe, RZ, 0xc0, !PT ;  /* 0xfffffffe08097812 */ /* 0x000fe200078ec0ff */
[----:B------:R-:W-:Y:S01]  /*1760*/  IMAD.IADD R7, R4, 0x1, -R7 ;  /* 0x0000000104077824 */ /* 0x000fe200078e0a07 */
[----:B------:R-:W-:-:S02]  /*1770*/  LEA.HI R4, R10, R10, RZ, 0x1 ;  /* 0x0000000a0a047211 */ /* 0x000fc400078f08ff */
[----:B------:R-:W-:Y:S01]  /*1780*/  SHF.R.S32.HI R15, RZ, 0x1f, R14 ;  /* 0x0000001fff0f7819 */ /* 0x000fe2000001140e */
[----:B------:R-:W-:Y:S01]  /*1790*/  IMAD.IADD R9, R6, 0x1, -R9 ;  /* 0x0000000106097824 */ /* 0x000fe200078e0a09 */
[----:B------:R-:W-:Y:S01]  /*17a0*/  LOP3.LUT R11, R4, 0xfffffffe, RZ, 0xc0, !PT ;  /* 0xfffffffe040b7812 */ /* 0x000fe200078ec0ff */
[----:B------:R-:W-:Y:S01]  /*17b0*/  IMAD R229, R0, 0x8, R7 ;  /* 0x0000000800e57824 */ /* 0x000fe200078e0207 */
[--C-:B------:R-:W-:Y:S02]  /*17c0*/  SHF.R.S32.HI R6, RZ, 0x1, R4.reuse ;  /* 0x00000001ff067819 */ /* 0x100fe40000011404 */
[----:B------:R-:W-:Y:S01]  /*17d0*/  SHF.R.S32.HI R13, RZ, 0x1f, R4 ;  /* 0x0000001fff0d7819 */ /* 0x000fe20000011404 */
[----:B------:R-:W-:Y:S01]  /*17e0*/  IMAD.IADD R11, R10, 0x1, -R11 ;  /* 0x000000010a0b7824 */ /* 0x000fe200078e0a0b */
[--C-:B------:R-:W-:Y:S02]  /*17f0*/  SHF.R.S32.HI R0, RZ, 0x1, R8.reuse ;  /* 0x00000001ff007819 */ /* 0x100fe40000011408 */
        /* <DEDUP_REMOVED lines=9> */
[----:B------:R-:W-:Y:S01]  /*1890*/  LOP3.LUT R17, R8, 0x1ffffff0, RZ, 0xc0, !PT ;  /* 0x1ffffff008117812 */ /* 0x000fe200078ec0ff */
[----:B------:R-:W-:Y:S01]  /*18a0*/  IMAD.IADD R226, R0, 0x1, -R7 ;  /* 0x0000000100e27824 */ /* 0x000fe200078e0a07 */
[----:B------:R-:W-:Y:S01]  /*18b0*/  IADD3 R7, -R16, UR4, RZ ;  /* 0x0000000410077c10 */ /* 0x000fe2000fffe1ff */
[----:B------:R-:W-:Y:S02]  /*18c0*/  IMAD.IADD R15, R12, 0x1, -R15 ;  /* 0x000000010c0f7824 */ /* 0x000fe400078e0a0f */
[----:B------:R-:W-:Y:S02]  /*18d0*/  IMAD.IADD R224, R4, 0x1, -R17 ;  /* 0x0000000104e07824 */ /* 0x000fe400078e0a11 */
[----:B------:R-:W-:Y:S02]  /*18e0*/  IMAD R225, R6, 0x8, R11 ;  /* 0x0000000806e17824 */ /* 0x000fe400078e020b */
[----:B------:R-:W-:-:S02]  /*18f0*/  IMAD R226, R226, 0x8, R9 ;  /* 0x00000008e2e27824 */ /* 0x000fc400078e0209 */
[----:B------:R-:W-:Y:S02]  /*1900*/  IMAD R224, R224, 0x8, R15 ;  /* 0x00000008e0e07824 */ /* 0x000fe400078e020f */
[----:B------:R-:W-:Y:S02]  /*1910*/  IMAD.MOV.U32 R4, RZ, RZ, RZ ;  /* 0x000000ffff047224 */ /* 0x000fe400078e00ff */
[----:B------:R-:W-:Y:S02]  /*1920*/  IMAD.MOV.U32 R0, RZ, RZ, RZ ;  /* 0x000000ffff007224 */ /* 0x000fe400078e00ff */
[----:B-1----:R-:W-:-:S07]  /*1930*/  IMAD R6, R19, -0x80, -R16 ;  /* 0xffffff8013067824 */ /* 0x002fce00078e0a10 */
.L_x_4747:
[----:B------:R-:W-:Y:S05]  /*1940*/  YIELD ;  /* 0x0000000000007946 */ /* 0x000fea0003800000 */
[----:B------:R-:W-:-:S06]  /*1950*/  ULOP3.LUT UR4, UR36, 0x1, URZ, 0xfc, !UPT ;  /* 0x0000000124047892 */ /* 0x000fcc000f8efc3f */
[----:B-1----:R-:W-:-:S05]  /*1960*/  IMAD.U32 R8, RZ, RZ, UR4 ;  /* 0x00000004ff087e24 */ /* 0x002fca000f8e00ff */
[----:B------:R-:W-:-:S13]  /*1970*/  ISETP.NE.AND P6, PT, R8, 0x3, PT ;  /* 0x000000030800780c */ /* 0x000fda0003fc5270 */
[----:B------:R-:W-:Y:S05]  /*1980*/  @!P6 BRA `(.L_x_4737) ;  /* 0x000000000004e947 */ /* 0x000fea0003800000 */
[----:B------:R-:W-:Y:S01]  /*1990*/  BPT.TRAP 0x1 ;  /* 0x000000040000795c */ /* 0x000fe20000300000 */
.L_x_4737:
[----:B------:R-:W-:Y:S01]  /*19a0*/  IMAD R8, R0, 0x8, R222 ;  /* 0x0000000800087824 */ /* 0x000fe200078e02de */
[----:B------:R-:W-:-:S04]  /*19b0*/  SHF.L.U32 R21, R4, 0x1f, RZ ;  /* 0x0000001f04157819 */ /* 0x000fc800000006ff */
[----:B------:R1:W2:Y:S01]  /*19c0*/  SYNCS.PHASECHK.TRANS64.TRYWAIT P0, [R8+URZ+0x30c10], R21 ;  /* 0x030c1015080075a7 */ /* 0x0002a2000800017f */
[----:B------:R-:W-:Y:S05]  /*19d0*/  @!P6 BRA `(.L_x_4738) ;  /* 0x000000000004e947 */ /* 0x000fea0003800000 */
[----:B------:R-:W-:Y:S01]  /*19e0*/  BPT.TRAP 0x1 ;  /* 0x000000040000795c */ /* 0x000fe20000300000 */
.L_x_4738:
[----:B------:R-:W-:-:S05]  /*19f0*/  VIADD R9, R222, 0x10000 ;  /* 0x00010000de097836 */ /* 0x000fca0000000000 */
[----:B------:R-:W-:-:S04]  /*1a00*/  SHF.R.U32.HI R9, RZ, 0x4, R9 ;  /* 0x00000004ff097819 */ /* 0x000fc80000011609 */
[----:B------:R-:W-:Y:S01]  /*1a10*/  LOP3.LUT R9, R9, 0x3fff, RZ, 0xc0, !PT ;  /* 0x00003fff09097812 */ /* 0x000fe200078ec0ff */
[----:B--2---:R-:W-:Y:S06]  /*1a20*/  @P0 BRA `(.L_x_4739) ;  /* 0x0000000000080947 */ /* 0x004fec0003800000 */
[----:B------:R-:W2:Y:S02]  /*1a30*/  SYNCS.PHASECHK.TRANS64.TRYWAIT P0, [R8+URZ+0x30c10], R21 ;  /* 0x030c1015080075a7 */ /* 0x000ea4000800017f */
[----:B--2---:R-:W-:Y:S05]  /*1a40*/  @!P0 BRA `(.L_x_4740) ;  /* 0x000000f800988947 */ /* 0x004fea0003800000 */
.L_x_4739:
[----:B------:R-:W-:Y:S05]  /*1a50*/  WARPSYNC.ALL ;  /* 0x0000000000007948 */ /* 0x000fea0003800000 */
[----:B------:R-:W-:Y:S01]  /*1a60*/  LOP3.LUT R11, R9, 0x10000, RZ, 0xfc, !PT ;  /* 0x00010000090b7812 */ /* 0x000fe200078efcff */
[----:B------:R-:W-:Y:S01]  /*1a70*/  IMAD R10, R233, 0x2000, R222 ;  /* 0x00002000e90a7824 */ /* 0x000fe200078e02de */
[----:B------:R-:W-:-:S03]  /*1a80*/  WARPGROUP.ARRIVE ;  /* 0x00000000000079c5 */ /* 0x000fc60000000000 */
[----:B------:R-:W-:Y:S01]  /*1a90*/  IMAD R11, R0, 0x400, R11 ;  /* 0x00000400000b7824 */ /* 0x000fe200078e020b */
[----:B------:R-:W-:Y:S01]  /*1aa0*/  UMOV UR7, 0x40000040 ;  /* 0x4000004000077882 */ /* 0x000fe20000000000 */
[----:B------:R-:W-:Y:S01]  /*1ab0*/  UMOV UR5, 0x40000040 ;  /* 0x4000004000057882 */ /* 0x000fe20000000000 */
[----:B------:R-:W-:Y:S01]  /*1ac0*/  R2UR UR9, R10 ;  /* 0x000000000a0972ca */ /* 0x000fe200000e0000 */
[C---:B------:R-:W-:Y:S01]  /*1ad0*/  IMAD R10, R0.reuse, 0x80, R229 ;  /* 0x00000080000a7824 */ /* 0x040fe200078e02e5 */
[----:B------:R-:W-:Y:S01]  /*1ae0*/  R2UR UR8, R11 ;  /* 0x000000000b0872ca */ /* 0x000fe200000e0000 */
[C---:B------:R-:W-:Y:S02]  /*1af0*/  IMAD R12, R0.reuse, 0x80, R226 ;  /* 0x00000080000c7824 */ /* 0x040fe400078e02e2 */
[C---:B------:R-:W-:Y:S02]  /*1b00*/  IMAD R14, R0.reuse, 0x80, R225 ;  /* 0x00000080000e7824 */ /* 0x040fe400078e02e1 */
[----:B------:R-:W-:-:S02]  /*1b10*/  IMAD R16, R0, 0x80, R224 ;  /* 0x0000008000107824 */ /* 0x000fc400078e02e0 */
[C---:B------:R-:W-:Y:S02]  /*1b20*/  IMAD R11, R3.reuse, 0x2, R10 ;  /* 0x00000002030b7824 */ /* 0x040fe400078e020a */
[C---:B------:R-:W-:Y:S02]  /*1b30*/  IMAD R15, R3.reuse, 0x2, R12 ;  /* 0x00000002030f7824 */ /* 0x040fe400078e020c */
[----:B------:R-:W-:Y:S01]  /*1b40*/  USHF.R.U32.HI UR4, URZ, 0x4, UR9 ;  /* 0x000000043f047899 */ /* 0x000fe20008011609 */
[C---:B------:R-:W-:Y:S01]  /*1b50*/  IMAD R13, R3.reuse, 0x2, R14 ;  /* 0x00000002030d7824 */ /* 0x040fe200078e020e */
[----:B------:R-:W-:Y:S01]  /*1b60*/  UMOV UR6, UR8 ;  /* 0x0000000800067c82 */ /* 0x000fe20008000000 */
[----:B------:R-:W-:Y:S01]  /*1b70*/  IMAD R19, R3, 0x2, R16 ;  /* 0x0000000203137824 */ /* 0x000fe200078e0210 */
[----:B------:R-:W-:Y:S01]  /*1b80*/  ULOP3.LUT UR4, UR4, 0x3fff, URZ, 0xc0, !UPT ;  /* 0x00003fff04047892 */ /* 0x000fe2000f8ec03f */
[--C-:B------:R-:W-:Y:S02]  /*1b90*/  IMAD R20, R11, 0x4, R222.reuse ;  /* 0x000000040b147824 */ /* 0x100fe400078e02de */
[--C-:B------:R-:W-:Y:S01]  /*1ba0*/  IMAD R17, R15, 0x4, R222.reuse ;  /* 0x000000040f117824 */ /* 0x100fe200078e02de */
[----:B------:R-:W-:Y:S01]  /*1bb0*/  ULOP3.LUT UR10, UR4, 0x10000, URZ, 0xfc, !UPT ;  /* 0x00010000040a7892 */ /* 0x000fe2000f8efc3f */
[----:B------:R-:W-:-:S02]  /*1bc0*/  IMAD R12, R13, 0x4, R222 ;  /* 0x000000040d0c7824 */ /* 0x000fc400078e02de */
[----:B------:R-:W-:Y:S02]  /*1bd0*/  IMAD R16, R19, 0x4, R222 ;  /* 0x0000000413107824 */ /* 0x000fe400078e02de */
[----:B------:R-:W-:Y:S02]  /*1be0*/  VIADD R18, R222, 0x20000 ;  /* 0x00020000de127836 */ /* 0x000fe40000000000 */
[----:B------:R-:W-:Y:S02]  /*1bf0*/  UMOV UR4, UR10 ;  /* 0x0000000a00047c82 */ /* 0x000fe40008000000 */
[----:B------:R-:W-:Y:S01]  /*1c00*/  HGMMA.64x128x16.F32 R88, gdesc[UR4], RZ, !UPT, gsb0 ;  /* 0x01e00000045879f0 */ /* 0x000fe2000c0008ff */
[----:B------:R-:W-:Y:S01]  /*1c10*/  UIADD3 UR6, UR8, 0x2, URZ ;  /* 0x0000000208067890 */ /* 0x000fe2000fffe03f */
[--C-:B------:R-:W-:Y:S01]  /*1c20*/  IMAD R10, R11, 0x4, R18.reuse ;  /* 0x000000040b0a7824 */ /* 0x100fe200078e0212 */
[----:B------:R-:W-:Y:S01]  /*1c30*/  UIADD3 UR4, UR10, 0x2, URZ ;  /* 0x000000020a047890 */ /* 0x000fe2000fffe03f */
[--C-:B------:R-:W-:Y:S01]  /*1c40*/  IMAD R15, R15, 0x4, R18.reuse ;  /* 0x000000040f0f7824 */ /* 0x100fe200078e0212 */
[----:B------:R-:W-:Y:S01]  /*1c50*/  UMOV UR7, 0x40000040 ;  /* 0x4000004000077882 */ /* 0x000fe20000000000 */
[----:B------:R-:W-:Y:S01]  /*1c60*/  UMOV UR5, 0x40000040 ;  /* 0x4000004000057882 */ /* 0x000fe20000000000 */
[----:B------:R-:W-:-:S02]  /*1c70*/  IMAD R14, R13, 0x4, R18 ;  /* 0x000000040d0e7824 */ /* 0x000fc400078e0212 */
[----:B------:R-:W-:Y:S01]  /*1c80*/  IMAD R11, R19, 0x4, R18 ;  /* 0x00000004130b7824 */ /* 0x000fe200078e0212 */
        /* <DEDUP_REMOVED lines=24> */
.L_x_4741:
[----:B------:R1:W1:Y:S01]  /*1e10*/  SYNCS.PHASECHK.TRANS64.TRYWAIT P0, [R8+URZ+0x30c30], R21 ;  /* 0x030c3015080075a7 */ /* 0x000262000800017f */
[----:B------:R-:W-:Y:S05]  /*1e20*/  @!P6 BRA `(.L_x_4742) ;  /* 0x000000000004e947 */ /* 0x000fea0003800000 */
[----:B------:R-:W-:Y:S01]  /*1e30*/  BPT.TRAP 0x1 ;  /* 0x000000040000795c */ /* 0x000fe20000300000 */
.L_x_4742:
[----:B------:R-:W-:-:S05]  /*1e40*/  VIADD R13, R222, 0x18000 ;  /* 0x00018000de0d7836 */ /* 0x000fca0000000000 */
[----:B------:R-:W-:-:S04]  /*1e50*/  SHF.R.U32.HI R13, RZ, 0x4, R13 ;  /* 0x00000004ff0d7819 */ /* 0x000fc8000001160d */
[----:B------:R-:W-:-:S04]  /*1e60*/  LOP3.LUT R13, R13, 0x3fff, RZ, 0xc0, !PT ;  /* 0x00003fff0d0d7812 */ /* 0x000fc800078ec0ff */
[----:B------:R-:W-:Y:S01]  /*1e70*/  LOP3.LUT R19, R13, 0x10000, RZ, 0xfc, !PT ;  /* 0x000100000d137812 */ /* 0x000fe200078efcff */
[----:B-1----:R-:W-:Y:S06]  /*1e80*/  @P0 BRA `(.L_x_4743) ;  /* 0x0000000000080947 */ /* 0x002fec0003800000 */
[----:B------:R-:W1:Y:S02]  /*1e90*/  SYNCS.PHASECHK.TRANS64.TRYWAIT P0, [R8+URZ+0x30c30], R21 ;  /* 0x030c3015080075a7 */ /* 0x000e64000800017f */
[----:B-1----:R-:W-:Y:S05]  /*1ea0*/  @!P0 BRA `(.L_x_4744) ;  /* 0x000000f400948947 */ /* 0x002fea0003800000 */
.L_x_4743:
[----:B------:R-:W-:Y:S01]  /*1eb0*/  UIADD3 UR9, UR9, 0x4000, URZ ;  /* 0x0000400009097890 */ /* 0x000fe2000fffe03f */
[C---:B------:R-:W-:Y:S01]  /*1ec0*/  IMAD R19, R0.reuse, 0x400, R19 ;  /* 0x0000040000137824 */ /* 0x040fe200078e0213 */
[----:B------:R-:W-:Y:S01]  /*1ed0*/  WARPGROUP.ARRIVE ;  /* 0x00000000000079c5 */ /* 0x000fe20000000000 */
[----:B------:R-:W-:Y:S01]  /*1ee0*/  UMOV UR7, 0x40000040 ;  /* 0x4000004000077882 */ /* 0x000fe20000000000 */
[----:B------:R-:W-:Y:S01]  /*1ef0*/  USHF.R.U32.HI UR9, URZ, 0x4, UR9 ;  /* 0x000000043f097899 */ /* 0x000fe20008011609 */
[----:B------:R-:W-:Y:S01]  /*1f00*/  IMAD R13, R0, 0x400, R13 ;  /* 0x00000400000d7824 */ /* 0x000fe200078e020d */
[----:B------:R-:W-:Y:S01]  /*1f10*/  R2UR UR8, R19 ;  /* 0x00000000130872ca */ /* 0x000fe200000e0000 */
[----:B------:R-:W-:Y:S01]  /*1f20*/  UMOV UR5, 0x40000040 ;  /* 0x4000004000057882 */ /* 0x000fe20000000000 */
[----:B------:R-:W-:Y:S01]  /*1f30*/  ULOP3.LUT UR9, UR9, 0x3fff, URZ, 0xc0, !UPT ;  /* 0x00003fff09097892 */ /* 0x000fe2000f8ec03f */
[----:B------:R-:W2:Y:S01]  /*1f40*/  LDC.64 R18, c[0x0][0x748] ;  /* 0x0001d200ff127b82 */ /* 0x000ea20000000a00 */
[----:B------:R-:W-:Y:S01]  /*1f50*/  VIADD R221, R5, 0x4 ;  /* 0x0000000405dd7836 */ /* 0x000fe20000000000 */
[----:B------:R-:W-:Y:S01]  /*1f60*/  R2UR UR10, R13 ;  /* 0x000000000d0a72ca */ /* 0x000fe200000e0000 */
[----:B------:R-:W-:Y:S01]  /*1f70*/  ULOP3.LUT UR9, UR9, 0x10000, URZ, 0xfc, !UPT ;  /* 0x0001000009097892 */ /* 0x000fe2000f8efc3f */
[C---:B------:R-:W-:Y:S01]  /*1f80*/  ISETP.GT.AND P2, PT, R6.reuse, RZ, PT ;  /* 0x000000ff0600720c */ /* 0x040fe20003f44270 */
[----:B---3--:R-:W1:Y:S01]  /*1f90*/  SHFL.IDX PT, R23, R20, R5, 0x1f ;  /* 0x00001f0514177589 */ /* 0x008e6200000e0000 */
[----:B------:R-:W-:Y:S01]  /*1fa0*/  ISETP.GT.AND P1, PT, R7, RZ, PT ;  /* 0x000000ff0700720c */ /* 0x000fe20003f24270 */
[----:B------:R-:W-:Y:S01]  /*1fb0*/  ULDC UR11, c[0x0][0x744] ;  /* 0x0001d100000b7ab9 */ /* 0x000fe20000000800 */
[----:B------:R-:W-:Y:S01]  /*1fc0*/  ISETP.GT.AND P0, PT, R6, 0x8, PT ;  /* 0x000000080600780c */ /* 0x000fe20003f04270 */
[----:B------:R-:W-:Y:S01]  /*1fd0*/  VIADD R220, R5, 0x8 ;  /* 0x0000000805dc7836 */ /* 0x000fe20000000000 */
[----:B------:R-:W-:Y:S01]  /*1fe0*/  UMOV UR6, UR8 ;  /* 0x0000000800067c82 */ /* 0x000fe20008000000 */
[----:B------:R-:W-:Y:S01]  /*1ff0*/  UMOV UR4, UR9 ;  /* 0x0000000900047c82 */ /* 0x000fe20008000000 */
[----:B------:R-:W-:Y:S01]  /*2000*/  ISETP.GT.AND P3, PT, R7, 0x8, PT ;  /* 0x000000080700780c */ /* 0x000fe20003f64270 */
[----:B------:R-:W-:Y:S01]  /*2010*/  HGMMA.64x128x16.F32 R24, gdesc[UR4], RZ, !UPT, gsb0 ;  /* 0x01e00000041879f0 */ /* 0x000fe2000c0008ff */
[----:B------:R-:W-:Y:S01]  /*2020*/  ULDC UR4, c[0x0][0x280] ;  /* 0x0000a00000047ab9 */ /* 0x000fe20000000800 */
[----:B------:R-:W-:-:S02]  /*2030*/  UIADD3 UR6, UR8, 0x2, URZ ;  /* 0x0000000208067890 */ /* 0x000fc4000fffe03f */
[----:B------:R-:W-:Y:S01]  /*2040*/  ULEA UR4, UR38, -UR4, 0x7 ;  /* 0x8000000426047291 */ /* 0x000fe2000f8e383f */
[----:B------:R-:W-:Y:S01]  /*2050*/  UMOV UR7, 0x40000040 ;  /* 0x4000004000077882 */ /* 0x000fe20000000000 */
[----:B------:R-:W-:-:S04]  /*2060*/  UMOV UR5, 0x40000040 ;  /* 0x4000004000057882 */ /* 0x000fc80000000000 */
[----:B------:R-:W-:Y:S01]  /*2070*/  LEA R22, R3, UR4, 0x1 ;  /* 0x0000000403167c11 */ /* 0x000fe2000f8e08ff */
[----:B------:R-:W-:-:S04]  /*2080*/  UIADD3 UR4, UR9, 0x2, URZ ;  /* 0x0000000209047890 */ /* 0x000fc8000fffe03f */
[----:B------:R-:W-:-:S04]  /*2090*/  IMAD.IADD R22, R7, 0x1, R22 ;  /* 0x0000000107167824 */ /* 0x000fc800078e0216 */
[--C-:B--2---:R-:W-:Y:S01]  /*20a0*/  IMAD.IADD R21, R18, 0x1, -R22.reuse ;  /* 0x0000000112157824 */ /* 0x104fe200078e0a16 */
[--C-:B------:R-:W-:Y:S02]  /*20b0*/  IADD3 R217, RZ, -R22, -R19.reuse ;  /* 0x80000016ffd97210 */ /* 0x100fe40007ffe813 */
[----:B------:R-:W-:Y:S02]  /*20c0*/  IADD3 R216, -R22, 0x8, -R19 ;  /* 0x0000000816d87810 */ /* 0x000fe40007ffe913 */
[----:B------:R-:W-:Y:S02]  /*20d0*/  IADD3 R13, R18, 0x8, -R22 ;  /* 0x00000008120d7810 */ /* 0x000fe40007ffe816 */
[----:B------:R-:W2:Y:S01]  /*20e0*/  SHFL.IDX PT, R22, R20, R221, 0x1f ;  /* 0x00001fdd14167589 */ /* 0x000ea200000e0000 */
[----:B------:R-:W-:Y:S02]  /*20f0*/  SEL R21, R21, 0x80, !P2 ;  /* 0x0000008015157807 */ /* 0x000fe40005000000 */
[----:B------:R-:W-:-:S02]  /*2100*/  SEL R13, R13, 0x80, !P0 ;  /* 0x000000800d0d7807 */ /* 0x000fc40004000000 */
[----:B------:R-:W-:Y:S02]  /*2110*/  SEL R19, R217, 0x80, P1 ;  /* 0x00000080d9137807 */ /* 0x000fe40000800000 */
[C---:B------:R-:W-:Y:S02]  /*2120*/  ISETP.GE.AND P1, PT, R21.reuse, RZ, PT ;  /* 0x000000ff1500720c */ /* 0x040fe40003f26270 */
[----:B------:R-:W-:Y:S02]  /*2130*/  ISETP.GE.AND P2, PT, R21, 0x1, PT ;  /* 0x000000011500780c */ /* 0x000fe40003f46270 */
[----:B------:R-:W-:Y:S02]  /*2140*/  SEL R18, R216, 0x80, P3 ;  /* 0x00000080d8127807 */ /* 0x000fe40001800000 */
[----:B------:R-:W-:Y:S02]  /*2150*/  ISETP.GE.AND P0, PT, R13, 0x1, PT ;  /* 0x000000010d00780c */ /* 0x000fe40003f06270 */
[----:B------:R-:W-:-:S02]  /*2160*/  ISETP.GT.OR P1, PT, R19, RZ, !P1 ;  /* 0x000000ff1300720c */ /* 0x000fc40004f24670 */
[----:B------:R-:W-:Y:S02]  /*2170*/  ISETP.GT.OR P2, PT, R19, 0x1, !P2 ;  /* 0x000000011300780c */ /* 0x000fe40005744670 */
[----:B------:R-:W-:Y:S02]  /*2180*/  ISETP.GT.OR P0, PT, R18, 0x1, !P0 ;  /* 0x000000011200780c */ /* 0x000fe40004704670 */
[----:B------:R-:W-:Y:S02]  /*2190*/  ISETP.GE.AND P3, PT, R13, RZ, PT ;  /* 0x000000ff0d00720c */ /* 0x000fe40003f66270 */
[----:B------:R-:W-:Y:S02]  /*21a0*/  FSEL R216, R88, -INF , !P1 ;  /* 0xff80000058d87808 */ /* 0x000fe40004800000 */
[----:B------:R-:W-:Y:S02]  /*21b0*/  ISETP.GE.AND P1, PT, R21, 0x8, PT ;  /* 0x000000081500780c */ /* 0x000fe40003f26270 */
[----:B------:R-:W-:Y:S01]  /*21c0*/  FSEL R89, R89, -INF , !P2 ;  /* 0xff80000059597808 */ /* 0x000fe20005000000 */
[----:B-1----:R-:W-:Y:S01]  /*21d0*/  FFMA.FTZ R216, R216, UR11, -R23 ;  /* 0x0000000bd8d87c23 */ /* 0x002fe20008010817 */
[----:B------:R-:W-:-:S02]  /*21e0*/  FSEL R91, R91, -INF , !P0 ;  /* 0xff8000005b5b7808 */ /* 0x000fc40004000000 */
[----:B------:R-:W-:Y:S01]  /*21f0*/  ISETP.GT.OR P3, PT, R18, RZ, !P3 ;  /* 0x000000ff1200720c */ /* 0x000fe20005f64670 */
[--C-:B--2---:R-:W-:Y:S01]  /*2200*/  FFMA.FTZ R218, R89, UR11, -R22.reuse ;  /* 0x0000000b59da7c23 */ /* 0x104fe20008010816 */
[----:B------:R-:W-:Y:S01]  /*2210*/  ISETP.GE.AND P4, PT, R21, 0x18, PT ;  /* 0x000000181500780c */ /* 0x000fe20003f86270 */
[----:B------:R-:W-:Y:S01]  /*2220*/  FFMA.FTZ R89, R91, UR11, -R22 ;  /* 0x0000000b5b597c23 */ /* 0x000fe20008010816 */
[----:B------:R-:W-:Y:S01]  /*2230*/  ISETP.GT.OR P1, PT, R19, 0x8, !P1 ;  /* 0x000000081300780c */ /* 0x000fe20004f24670 */
[----:B------:R-:W-:Y:S01]  /*2240*/  VIADD R22, R5, 0xc ;  /* 0x0000000c05167836 */ /* 0x000fe20000000000 */
[----:B------:R-:W-:Y:S01]  /*2250*/  FSEL R88, R90, -INF , !P3 ;  /* 0xff8000005a587808 */ /* 0x000fe20005800000 */
[----:B------:R-:W1:Y:S01]  /*2260*/  SHFL.IDX PT, R91, R20, R220, 0x1f ;  /* 0x00001fdc145b7589 */ /* 0x000e6200000e0000 */
[----:B------:R-:W-:Y:S01]  /*2270*/  ISETP.GT.OR P4, PT, R19, 0x18, !P4 ;  /* 0x000000181300780c */ /* 0x000fe20006784670 */
[----:B------:R-:W2:Y:S01]  /*2280*/  MUFU.EX2 R216, R216 ;  /* 0x000000d800d87308 */ /* 0x000ea20000000800 */
[----:B------:R-:W-:Y:S01]  /*2290*/  FSEL R90, R92, -INF , !P1 ;  /* 0xff8000005c5a7808 */ /* 0x000fe20004800000 */
[----:B------:R-:W-:Y:S01]  /*22a0*/  FFMA.FTZ R88, R88, UR11, -R23 ;  /* 0x0000000b58587c23 */ /* 0x000fe20008010817 */
[----:B------:R-:W-:Y:S01]  /*22b0*/  ISETP.GE.AND P1, PT, R13, 0x10, PT ;  /* 0x000000100d00780c */ /* 0x000fe20003f26270 */
[----:B------:R-:W-:Y:S01]  /*22c0*/  SHFL.IDX PT, R219, R20, R22, 0x1f ;  /* 0x00001f1614db7589 */ /* 0x000fe200000e0000 */
[----:B------:R-:W-:Y:S01]  /*22d0*/  FSEL R100, R100, -INF , !P4 ;  /* 0xff80000064647808 */ /* 0x000fe20006000000 */
[----:B------:R-:W-:Y:S01]  /*22e0*/  VIADD R23, R5, 0x10 ;  /* 0x0000001005177836 */ /* 0x000fe20000000000 */
[----:B------:R-:W-:-:S02]  /*22f0*/  ISETP.GE.AND P4, PT, R21, 0x30, PT ;  /* 0x000000301500780c */ /* 0x000fc40003f86270 */
[----:B------:R-:W-:Y:S02]  /*2300*/  ISETP.GE.AND P0, PT, R13, 0x9, PT ;  /* 0x000000090d00780c */ /* 0x000fe40003f06270 */
[----:B------:R-:W-:Y:S01]  /*2310*/  ISETP.GE.AND P2, PT, R21, 0x9, PT ;  /* 0x000000091500780c */ /* 0x000fe20003f46270 */
[----:B------:R-:W3:Y:S01]  /*2320*/  SHFL.IDX PT, R217, R20, R23, 0x1f ;  /* 0x00001f1714d97589 */ /* 0x000ee200000e0000 */
[----:B------:R-:W-:Y:S01]  /*2330*/  ISETP.GT.OR P1, PT, R18, 0x10, !P1 ;  /* 0x000000101200780c */ /* 0x000fe20004f24670 */
[----:B------:R-:W-:Y:S01]  /*2340*/  MUFU.EX2 R88, R88 ;  /* 0x0000005800587308 */ /* 0x000fe20000000800 */
[----:B------:R-:W-:Y:S02]  /*2350*/  ISETP.GT.OR P4, PT, R19, 0x30, !P4 ;  /* 0x000000301300780c */ /* 0x000fe40006784670 */
[----:B------:R-:W-:Y:S02]  /*2360*/  FSEL R98, R98, -INF , !P1 ;  /* 0xff80000062627808 */ /* 0x000fe40004800000 */
[----:B------:R-:W-:-:S02]  /*2370*/  ISETP.GE.AND P1, PT, R21, 0x11, PT ;  /* 0x000000111500780c */ /* 0x000fc40003f26270 */
[----:B------:R-:W-:Y:S01]  /*2380*/  FSEL R112, R112, -INF , !P4 ;  /* 0xff80000070707808 */ /* 0x000fe20006000000 */
[----:B-1----:R-:W-:Y:S01]  /*2390*/  FFMA.FTZ R90, R90, UR11, -R91 ;  /* 0x0000000b5a5a7c23 */ /* 0x002fe2000801085b */
[----:B------:R-:W-:Y:S01]  /*23a0*/  ISETP.GE.AND P4, PT, R21, 0x48, PT ;  /* 0x000000481500780c */ /* 0x000fe20003f86270 */
[----:B------:R-:W-:Y:S01]  /*23b0*/  MUFU.EX2 R89, R89 ;  /* 0x0000005900597308 */ /* 0x000fe20000000800 */
[----:B------:R-:W-:Y:S02]  /*23c0*/  ISETP.GT.OR P1, PT, R19, 0x11, !P1 ;  /* 0x000000111300780c */ /* 0x000fe40004f24670 */
[----:B------:R-:W-:Y:S02]  /*23d0*/  ISETP.GE.AND P3, PT, R13, 0x8, PT ;  /* 0x000000080d00780c */ /* 0x000fe40003f66270 */
[----:B------:R-:W-:Y:S02]  /*23e0*/  ISETP.GT.OR P0, PT, R18, 0x9, !P0 ;  /* 0x000000091200780c */ /* 0x000fe40004704670 */
[----:B------:R-:W-:-:S02]  /*23f0*/  ISETP.GT.OR P4, PT, R19, 0x48, !P4 ;  /* 0x000000481300780c */ /* 0x000fc40006784670 */
[----:B------:R-:W-:Y:S01]  /*2400*/  ISETP.GE.AND P5, PT, R21, 0x19, PT ;  /* 0x000000191500780c */ /* 0x000fe20003fa6270 */
[----:B------:R-:W-:Y:S02]  /*2410*/  WARPGROUP.DEPBAR.LE gsb0, 0x0 ;  /* 0x00008000000079c5 */ /* 0x000fe40000010000 */
[----:B------:R-:W-:Y:S01]  /*2420*/  WARPGROUP.ARRIVE ;  /* 0x00000000000079c5 */ /* 0x000fe20000000000 */
[----:B------:R-:W-:Y:S01]  /*2430*/  FSEL R97, R97, -INF , !P1 ;  /* 0xff80000061617808 */ /* 0x000fe20004800000 */
[----:B----4-:R-:W-:Y:S01]  /*2440*/  SHFL.IDX PT, R230, R17, R22, 0x1f ;  /* 0x00001f1611e67589 */ /* 0x010fe200000e0000 */
[----:B------:R-:W-:Y:S01]  /*2450*/  ISETP.GE.AND P1, PT, R21, 0x29, PT ;  /* 0x000000291500780c */ /* 0x000fe20003f26270 */
[----:B------:R-:W-:Y:S01]  /*2460*/  MUFU.EX2 R90, R90 ;  /* 0x0000005a005a7308 */ /* 0x000fe20000000800 */
[----:B------:R-:W-:Y:S01]  /*2470*/  ISETP.GT.OR P2, PT, R19, 0x9, !P2 ;  /* 0x000000091300780c */ /* 0x000fe20005744670 */
[----:B------:R-:W-:Y:S01]  /*2480*/  HGMMA.64x128x16.F32 R24, gdesc[UR4], R24, gsb0 ;  /* 0x01e00000041879f0 */ /* 0x000fe20008000818 */
[----:B------:R-:W-:Y:S01]  /*2490*/  UIADD3 UR6, UR8, 0x4, URZ ;  /* 0x0000000408067890 */ /* 0x000fe2000fffe03f */
[----:B------:R-:W-:Y:S01]  /*24a0*/  ISETP.GT.OR P3, PT, R18, 0x8, !P3 ;  /* 0x000000081200780c */ /* 0x000fe20005f64670 */
[----:B------:R-:W-:Y:S01]  /*24b0*/  UIADD3 UR4, UR9, 0x4, URZ ;  /* 0x0000000409047890 */ /* 0x000fe2000fffe03f */
[----:B------:R-:W-:Y:S01]  /*24c0*/  FSEL R228, R95, -INF , !P0 ;  /* 0xff8000005fe47808 */ /* 0x000fe20004000000 */
[----:B------:R-:W-:Y:S01]  /*24d0*/  UMOV UR7, 0x40000040 ;  /* 0x4000004000077882 */ /* 0x000fe20000000000 */
[----:B------:R-:W-:Y:S01]  /*24e0*/  UMOV UR5, 0x40000040 ;  /* 0x4000004000057882 */ /* 0x000fe20000000000 */
[----:B------:R-:W-:Y:S01]  /*24f0*/  FSEL R124, R124, -INF , !P4 ;  /* 0xff8000007c7c7808 */ /* 0x000fe20006000000 */
[----:B---3--:R-:W-:Y:S01]  /*2500*/  FFMA.FTZ R95, R98, UR11, -R217 ;  /* 0x0000000b625f7c23 */ /* 0x008fe200080108d9 */
[----:B------:R-:W-:-:S02]  /*2510*/  ISETP.GE.AND P0, PT, R21, 0x10, PT ;  /* 0x000000101500780c */ /* 0x000fc40003f06270 */
[----:B------:R-:W-:Y:S02]  /*2520*/  ISETP.GE.AND P4, PT, R21, 0x60, PT ;  /* 0x000000601500780c */ /* 0x000fe40003f86270 */
[----:B------:R-:W-:Y:S01]  /*2530*/  ISETP.GT.OR P1, PT, R19, 0x29, !P1 ;  /* 0x000000291300780c */ /* 0x000fe20004f24670 */
[----:B------:R-:W-:Y:S01]  /*2540*/  MUFU.EX2 R95, R95 ;  /* 0x0000005f005f7308 */ /* 0x000fe20000000800 */
[----:B------:R-:W-:Y:S02]  /*2550*/  FSEL R94, R94, -INF , !P3 ;  /* 0xff8000005e5e7808 */ /* 0x000fe40005800000 */
[----:B------:R-:W-:Y:S01]  /*2560*/  FSEL R92, R93, -INF , !P2 ;  /* 0xff8000005d5c7808 */ /* 0x000fe20005000000 */
[----:B------:R-:W-:Y:S01]  /*2570*/  FFMA.FTZ R93, R228, UR11, -R219 ;  /* 0x0000000be45d7c23 */ /* 0x000fe200080108db */
[C---:B------:R-:W-:Y:S01]  /*2580*/  ISETP.GT.OR P0, PT, R19.reuse, 0x10, !P0 ;  /* 0x000000101300780c */ /* 0x040fe20004704670 */
[----:B------:R-:W-:Y:S01]  /*2590*/  FFMA.FTZ R91, R94, UR11, -R91 ;  /* 0x0000000b5e5b7c23 */ /* 0x000fe2000801085b */
[----:B------:R-:W-:Y:S01]  /*25a0*/  ISETP.GT.OR P4, PT, R19, 0x60, !P4 ;  /* 0x000000601300780c */ /* 0x000fe20006784670 */
[----:B------:R-:W-:Y:S01]  /*25b0*/  FFMA.FTZ R92, R92, UR11, -R219 ;  /* 0x0000000b5c5c7c23 */ /* 0x000fe200080108db */
[----:B------:R-:W-:Y:S01]  /*25c0*/  FSEL R109, R109, -INF , !P1 ;  /* 0xff8000006d6d7808 */ /* 0x000fe20004800000 */
[----:B------:R-:W-:Y:S01]  /*25d0*/  VIADD R219, R5, 0x14 ;  /* 0x0000001405db7836 */ /* 0x000fe20000000000 */
[----:B------:R-:W-:Y:S01]  /*25e0*/  ISETP.GE.AND P1, PT, R21, 0x41, PT ;  /* 0x000000411500780c */ /* 0x000fe20003f26270 */
[----:B------:R-:W-:Y:S01]  /*25f0*/  MUFU.EX2 R91, R91 ;  /* 0x0000005b005b7308 */ /* 0x000fe20000000800 */
[----:B------:R-:W-:-:S02]  /*2600*/  FSEL R94, R96, -INF , !P0 ;  /* 0xff800000605e7808 */ /* 0x000fc40004000000 */
[----:B------:R-:W-:Y:S01]  /*2610*/  FSEL R136, R136, -INF , !P4 ;  /* 0xff80000088887808 */ /* 0x000fe20006000000 */
[----:B------:R-:W1:Y:S01]  /*2620*/  SHFL.IDX PT, R98, R20, R219, 0x1f ;  /* 0x00001fdb14627589 */ /* 0x000e6200000e0000 */
[----:B------:R-:W-:Y:S01]  /*2630*/  ISETP.GE.AND P4, PT, R13, 0x18, PT ;  /* 0x000000180d00780c */ /* 0x000fe20003f86270 */
[----:B------:R-:W-:Y:S01]  /*2640*/  FFMA.FTZ R94, R94, UR11, -R217 ;  /* 0x0000000b5e5e7c23 */ /* 0x000fe200080108d9 */
[----:B------:R-:W-:Y:S01]  /*2650*/  ISETP.GT.OR P1, PT, R19, 0x41, !P1 ;  /* 0x000000411300780c */ /* 0x000fe20004f24670 */
[----:B------:R-:W-:Y:S01]  /*2660*/  MUFU.EX2 R93, R93 ;  /* 0x0000005d005d7308 */ /* 0x000fe20000000800 */
[----:B------:R-:W-:Y:S02]  /*2670*/  ISETP.GT.OR P4, PT, R18, 0x18, !P4 ;  /* 0x000000181200780c */ /* 0x000fe40006784670 */
[----:B------:R-:W-:Y:S02]  /*2680*/  FSEL R217, R121, -INF , !P1 ;  /* 0xff80000079d97808 */ /* 0x000fe40004800000 */
[----:B------:R-:W-:-:S02]  /*2690*/  ISETP.GE.AND P1, PT, R21, 0x59, PT ;  /* 0x000000591500780c */ /* 0x000fc40003f26270 */
[----:B------:R-:W-:Y:S01]  /*26a0*/  FSEL R96, R102, -INF , !P4 ;  /* 0xff80000066607808 */ /* 0x000fe20006000000 */
[----:B------:R3:W4:Y:S01]  /*26b0*/  MUFU.EX2 R121, R218 ;  /* 0x000000da00797308 */ /* 0x0007220000000800 */
[----:B------:R-:W-:Y:S02]  /*26c0*/  ISETP.GE.AND P4, PT, R13, 0x21, PT ;  /* 0x000000210d00780c */ /* 0x000fe40003f86270 */
[C---:B------:R-:W-:Y:S02]  /*26d0*/  ISETP.GT.OR P1, PT, R19.reuse, 0x59, !P1 ;  /* 0x000000591300780c */ /* 0x040fe40004f24670 */
[----:B------:R-:W-:Y:S02]  /*26e0*/  ISETP.GT.OR P5, PT, R19, 0x19, !P5 ;  /* 0x000000191300780c */ /* 0x000fe40006fa4670 */
[----:B------:R-:W-:Y:S01]  /*26f0*/  ISETP.GT.OR P4, PT, R18, 0x21, !P4 ;  /* 0x000000211200780c */ /* 0x000fe20006784670 */
[----:B------:R-:W-:Y:S01]  /*2700*/  MUFU.EX2 R94, R94 ;  /* 0x0000005e005e7308 */ /* 0x000fe20000000800 */
[----:B------:R-:W-:Y:S01]  /*2710*/  FSEL R133, R133, -INF , !P1 ;  /* 0xff80000085857808 */ /* 0x000fe20004800000 */
[----:B---3--:R-:W-:Y:S01]  /*2720*/  VIADD R218, R5, 0x18 ;  /* 0x0000001805da7836 */ /* 0x008fe20000000000 */
[----:B------:R-:W-:-:S02]  /*2730*/  ISETP.GE.AND P1, PT, R13, 0x11, PT ;  /* 0x000000110d00780c */ /* 0x000fc40003f26270 */
[----:B------:R-:W-:Y:S02]  /*2740*/  FSEL R101, R101, -INF , !P5 ;  /* 0xff80000065657808 */ /* 0x000fe40006800000 */
[----:B------:R-:W-:Y:S01]  /*2750*/  FSEL R227, R107, -INF , !P4 ;  /* 0xff8000006be37808 */ /* 0x000fe20006000000 */
[----:B------:R-:W3:Y:S01]  /*2760*/  SHFL.IDX PT, R228, R20, R218, 0x1f ;  /* 0x00001fda14e47589 */ /* 0x000ee200000e0000 */
[----:B------:R-:W-:Y:S01]  /*2770*/  ISETP.GE.AND P5, PT, R21, 0x31, PT ;  /* 0x000000311500780c */ /* 0x000fe20003fa6270 */
[----:B------:R-:W-:Y:S01]  /*2780*/  MUFU.EX2 R92, R92 ;  /* 0x0000005c005c7308 */ /* 0x000fe20000000800 */
[----:B------:R-:W-:Y:S02]  /*2790*/  ISETP.GE.AND P4, PT, R13, 0x30, PT ;  /* 0x000000300d00780c */ /* 0x000fe40003f86270 */
[----:B------:R-:W-:Y:S02]  /*27a0*/  ISETP.GT.OR P1, PT, R18, 0x11, !P1 ;  /* 0x000000111200780c */ /* 0x000fe40004f24670 */
[----:B------:R-:W-:-:S02]  /*27b0*/  ISETP.GT.OR P5, PT, R19, 0x31, !P5 ;  /* 0x000000311300780c */ /* 0x000fc40006fa4670 */
[----:B------:R-:W-:Y:S02]  /*27c0*/  ISETP.GT.OR P4, PT, R18, 0x30, !P4 ;  /* 0x000000301200780c */ /* 0x000fe40006784670 */
[----:B------:R-:W-:Y:S02]  /*27d0*/  FSEL R99, R99, -INF , !P1 ;  /* 0xff80000063637808 */ /* 0x000fe40004800000 */
[----:B------:R-:W-:Y:S02]  /*27e0*/  FSEL R113, R113, -INF , !P5 ;  /* 0xff80000071717808 */ /* 0x000fe40006800000 */
[----:B------:R-:W-:Y:S01]  /*27f0*/  FSEL R102, R114, -INF , !P4 ;  /* 0xff80000072667808 */ /* 0x000fe20006000000 */
[----:B------:R-:W-:Y:S01]  /*2800*/  VIADD R114, R5, 0x1c ;  /* 0x0000001c05727836 */ /* 0x000fe20000000000 */
[----:B------:R-:W-:Y:S01]  /*2810*/  ISETP.GE.AND P5, PT, R21, 0x49, PT ;  /* 0x000000491500780c */ /* 0x000fe20003fa6270 */
[----:B-1----:R-:W-:Y:S01]  /*2820*/  FFMA.FTZ R235, R99, UR11, -R98 ;  /* 0x0000000b63eb7c23 */ /* 0x002fe20008010862 */
[----:B------:R-:W-:-:S02]  /*2830*/  ISETP.GE.AND P2, PT, R21, 0x20, PT ;  /* 0x000000201500780c */ /* 0x000fc40003f46270 */
[----:B------:R-:W-:Y:S01]  /*2840*/  ISETP.GT.OR P5, PT, R19, 0x49, !P5 ;  /* 0x000000491300780c */ /* 0x000fe20006fa4670 */
[----:B------:R1:W5:Y:S01]  /*2850*/  SHFL.IDX PT, R232, R20, R114, 0x1f ;  /* 0x00001f7214e87589 */ /* 0x00036200000e0000 */
[----:B------:R-:W-:Y:S01]  /*2860*/  ISETP.GE.AND P3, PT, R21, 0x21, PT ;  /* 0x000000211500780c */ /* 0x000fe20003f66270 */
[----:B---3--:R-:W-:Y:S01]  /*2870*/  FFMA.FTZ R96, R96, UR11, -R228 ;  /* 0x0000000b60607c23 */ /* 0x008fe200080108e4 */
[----:B------:R-:W-:Y:S02]  /*2880*/  FSEL R125, R125, -INF , !P5 ;  /* 0xff8000007d7d7808 */ /* 0x000fe40006800000 */
[C---:B------:R-:W-:Y:S02]  /*2890*/  ISETP.GE.AND P0, PT, R21.reuse, 0x28, PT ;  /* 0x000000281500780c */ /* 0x040fe40003f06270 */
[----:B------:R-:W-:Y:S02]  /*28a0*/  ISETP.GE.AND P5, PT, R21, 0x61, PT ;  /* 0x000000611500780c */ /* 0x000fe40003fa6270 */
[C---:B------:R-:W-:Y:S01]  /*28b0*/  ISETP.GT.OR P2, PT, R19.reuse, 0x20, !P2 ;  /* 0x000000201300780c */ /* 0x040fe20005744670 */
[----:B-1----:R1:W-:Y:S01]  /*28c0*/  MUFU.EX2 R20, R235 ;  /* 0x000000eb00147308 */ /* 0x0023e20000000800 */
[----:B------:R-:W-:-:S02]  /*28d0*/  ISETP.GT.OR P3, PT, R19, 0x21, !P3 ;  /* 0x000000211300780c */ /* 0x000fc40005f64670 */
[C---:B------:R-:W-:Y:S02]  /*28e0*/  ISETP.GT.OR P0, PT, R19.reuse, 0x28, !P0 ;  /* 0x000000281300780c */ /* 0x040fe40004704670 */
[----:B------:R-:W-:Y:S02]  /*28f0*/  ISETP.GT.OR P5, PT, R19, 0x61, !P5 ;  /* 0x000000611300780c */ /* 0x000fe40006fa4670 */
[----:B------:R-:W-:Y:S01]  /*2900*/  FSEL R104, R104, -INF , !P2 ;  /* 0xff80000068687808 */ /* 0x000fe20005000000 */
[----:B-1----:R-:W3:Y:S01]  /*2910*/  LDL R235, [R1+0x1c] ;  /* 0x00001c0001eb7983 */ /* 0x002ee20000100800 */
[----:B------:R-:W-:Y:S02]  /*2920*/  FSEL R105, R105, -INF , !P3 ;  /* 0xff80000069697808 */ /* 0x000fe40005800000 */
[----:B------:R-:W-:Y:S02]  /*2930*/  FSEL R108, R108, -INF , !P0 ;  /* 0xff8000006c6c7808 */ /* 0x000fe40004000000 */
[----:B------:R-:W-:-:S02]  /*2940*/  FSEL R137, R137, -INF , !P5 ;  /* 0xff80000089897808 */ /* 0x000fc40006800000 */
[C---:B------:R-:W-:Y:S02]  /*2950*/  ISETP.GE.AND P2, PT, R21.reuse, 0x38, PT ;  /* 0x000000381500780c */ /* 0x040fe40003f46270 */
[C---:B------:R-:W-:Y:S02]  /*2960*/  ISETP.GE.AND P3, PT, R21.reuse, 0x39, PT ;  /* 0x000000391500780c */ /* 0x040fe40003f66270 */
[----:B------:R-:W-:Y:S02]  /*2970*/  ISETP.GE.AND P0, PT, R21, 0x40, PT ;  /* 0x000000401500780c */ /* 0x000fe40003f06270 */
[C---:B------:R-:W-:Y:S02]  /*2980*/  ISETP.GE.AND P5, PT, R13.reuse, 0x19, PT ;  /* 0x000000190d00780c */ /* 0x040fe40003fa6270 */
[----:B------:R-:W-:Y:S02]  /*2990*/  ISETP.GE.AND P1, PT, R13, 0x20, PT ;  /* 0x000000200d00780c */ /* 0x000fe40003f26270 */
[----:B------:R-:W-:-:S02]  /*29a0*/  ISETP.GT.OR P2, PT, R19, 0x38, !P2 ;  /* 0x000000381300780c */ /* 0x000fc40005744670 */
[C---:B------:R-:W-:Y:S02]  /*29b0*/  ISETP.GT.OR P3, PT, R19.reuse, 0x39, !P3 ;  /* 0x000000391300780c */ /* 0x040fe40005f64670 */
[----:B------:R-:W-:Y:S02]  /*29c0*/  ISETP.GT.OR P0, PT, R19, 0x40, !P0 ;  /* 0x000000401300780c */ /* 0x000fe40004704670 */
[C---:B------:R-:W-:Y:S02]  /*29d0*/  ISETP.GT.OR P5, PT, R18.reuse, 0x19, !P5 ;  /* 0x000000191200780c */ /* 0x040fe40006fa4670 */
[----:B------:R-:W-:Y:S02]  /*29e0*/  ISETP.GT.OR P1, PT, R18, 0x20, !P1 ;  /* 0x000000201200780c */ /* 0x000fe40004f24670 */
[----:B------:R-:W-:Y:S02]  /*29f0*/  FSEL R116, R116, -INF , !P2 ;  /* 0xff80000074747808 */ /* 0x000fe40005000000 */
[----:B------:R-:W-:-:S02]  /*2a00*/  FSEL R117, R117, -INF , !P3 ;  /* 0xff80000075757808 */ /* 0x000fc40005800000 */
[----:B------:R-:W-:Y:S02]  /*2a10*/  FSEL R120, R120, -INF , !P0 ;  /* 0xff80000078787808 */ /* 0x000fe40004000000 */
[----:B------:R-:W-:Y:S01]  /*2a20*/  FSEL R103, R103, -INF , !P5 ;  /* 0xff80000067677808 */ /* 0x000fe20006800000 */
[----:B------:R-:W-:Y:S02]  /*2a30*/  WARPGROUP.DEPBAR.LE gsb0, 0x0 ;  /* 0x00008000000079c5 */ /* 0x000fe40000010000 */
[----:B------:R-:W-:Y:S01]  /*2a40*/  WARPGROUP.ARRIVE ;  /* 0x00000000000079c5 */ /* 0x000fe20000000000 */
[----:B------:R-:W-:Y:S02]  /*2a50*/  FSEL R106, R106, -INF , !P1 ;  /* 0xff8000006a6a7808 */ /* 0x000fe40004800000 */
[C---:B------:R-:W-:Y:S02]  /*2a60*/  ISETP.GE.AND P2, PT, R21.reuse, 0x50, PT ;  /* 0x000000501500780c */ /* 0x040fe40003f46270 */
[C---:B------:R-:W-:Y:S01]  /*2a70*/  ISETP.GE.AND P3, PT, R21.reuse, 0x51, PT ;  /* 0x000000511500780c */ /* 0x040fe20003f66270 */
[----:B------:R-:W-:Y:S01]  /*2a80*/  HGMMA.64x128x16.F32 R24, gdesc[UR4], R24, gsb0 ;  /* 0x01e00000041879f0 */ /* 0x000fe20008000818 */
[----:B------:R-:W-:-:S02]  /*2a90*/  ISETP.GE.AND P0, PT, R21, 0x58, PT ;  /* 0x000000581500780c */ /* 0x000fc40003f06270 */
[C---:B------:R-:W-:Y:S02]  /*2aa0*/  ISETP.GE.AND P5, PT, R13.reuse, 0x28, PT ;  /* 0x000000280d00780c */ /* 0x040fe40003fa6270 */
[----:B------:R-:W-:Y:S01]  /*2ab0*/  ISETP.GE.AND P1, PT, R13, 0x29, PT ;  /* 0x000000290d00780c */ /* 0x000fe20003f26270 */
[----:B------:R-:W-:Y:S01]  /*2ac0*/  UIADD3 UR6, UR8, 0x6, URZ ;  /* 0x0000000608067890 */ /* 0x000fe2000fffe03f */
[C---:B------:R-:W-:Y:S01]  /*2ad0*/  ISETP.GT.OR P2, PT, R19.reuse, 0x50, !P2 ;  /* 0x000000501300780c */ /* 0x040fe20005744670 */
[----:B------:R-:W-:Y:S01]  /*2ae0*/  UIADD3 UR4, UR9, 0x6, URZ ;  /* 0x0000000609047890 */ /* 0x000fe2000fffe03f */
[C---:B------:R-:W-:Y:S02]  /*2af0*/  ISETP.GT.OR P3, PT, R19.reuse, 0x51, !P3 ;  /* 0x000000511300780c */ /* 0x040fe40005f64670 */
[----:B------:R-:W-:Y:S02]  /*2b00*/  ISETP.GT.OR P0, PT, R19, 0x58, !P0 ;  /* 0x000000581300780c */ /* 0x000fe40004704670 */
[----:B------:R-:W-:-:S02]  /*2b10*/  ISETP.GT.OR P5, PT, R18, 0x28, !P5 ;  /* 0x000000281200780c */ /* 0x000fc40006fa4670 */
[----:B------:R-:W-:Y:S01]  /*2b20*/  ISETP.GT.OR P1, PT, R18, 0x29, !P1 ;  /* 0x000000291200780c */ /* 0x000fe20004f24670 */
[----:B------:R-:W-:Y:S01]  /*2b30*/  UMOV UR7, 0x40000040 ;  /* 0x4000004000077882 */ /* 0x000fe20000000000 */
[----:B------:R-:W-:Y:S01]  /*2b40*/  FSEL R128, R128, -INF , !P2 ;  /* 0xff80000080807808 */ /* 0x000fe20005000000 */
[----:B------:R-:W-:Y:S01]  /*2b50*/  UMOV UR5, 0x40000040 ;  /* 0x4000004000057882 */ /* 0x000fe20000000000 */
[----:B------:R-:W-:Y:S02]  /*2b60*/  FSEL R129, R129, -INF , !P3 ;  /* 0xff80000081817808 */ /* 0x000fe40005800000 */
[----:B------:R-:W-:Y:S02]  /*2b70*/  FSEL R132, R132, -INF , !P0 ;  /* 0xff80000084847808 */ /* 0x000fe40004000000 */
[----:B------:R-:W-:Y:S02]  /*2b80*/  FSEL R110, R110, -INF , !P5 ;  /* 0xff8000006e6e7808 */ /* 0x000fe40006800000 */
[----:B------:R-:W-:-:S02]  /*2b90*/  FSEL R107, R111, -INF , !P1 ;  /* 0xff8000006f6b7808 */ /* 0x000fc40004800000 */
[C---:B------:R-:W-:Y:S02]  /*2ba0*/  ISETP.GE.AND P2, PT, R21.reuse, 0x68, PT ;  /* 0x000000681500780c */ /* 0x040fe40003f46270 */
[C---:B------:R-:W-:Y:S02]  /*2bb0*/  ISETP.GE.AND P3, PT, R21.reuse, 0x69, PT ;  /* 0x000000691500780c */ /* 0x040fe40003f66270 */
[C---:B------:R-:W-:Y:S02]  /*2bc0*/  ISETP.GE.AND P0, PT, R21.reuse, 0x70, PT ;  /* 0x000000701500780c */ /* 0x040fe40003f06270 */
[C---:B------:R-:W-:Y:S02]  /*2bd0*/  ISETP.GE.AND P5, PT, R21.reuse, 0x71, PT ;  /* 0x000000711500780c */ /* 0x040fe40003fa6270 */
[C---:B------:R-:W-:Y:S02]  /*2be0*/  ISETP.GE.AND P1, PT, R21.reuse, 0x78, PT ;  /* 0x000000781500780c */ /* 0x040fe40003f26270 */
[----:B------:R-:W-:Y:S01]  /*2bf0*/  ISETP.GE.AND P4, PT, R21, 0x79, PT ;  /* 0x000000791500780c */ /* 0x000fe20003f86270 */
[----:B------:R-:W-:Y:S01]  /*2c00*/  FFMA.FTZ R21, R97, UR11, -R98 ;  /* 0x0000000b61157c23 */ /* 0x000fe20008010862 */
[----:B------:R-:W-:Y:S01]  /*2c10*/  FFMA.FTZ R97, R100, UR11, -R228 ;  /* 0x0000000b64617c23 */ /* 0x000fe200080108e4 */
[----:B------:R-:W1:Y:S04]  /*2c20*/  SHFL.IDX PT, R98, R17, R5, 0x1f ;  /* 0x00001f0511627589 */ /* 0x000e6800000e0000 */
[----:B------:R-:W2:Y:S01]  /*2c30*/  SHFL.IDX PT, R99, R17, R221, 0x1f ;  /* 0x00001fdd11637589 */ /* 0x000ea200000e0000 */
[----:B------:R-:W-:-:S03]  /*2c40*/  ISETP.GT.OR P0, PT, R19, 0x70, !P0 ;  /* 0x000000701300780c */ /* 0x000fc60004704670 */
[----:B------:R-:W-:Y:S01]  /*2c50*/  SHFL.IDX PT, R111, R17, R23, 0x1f ;  /* 0x00001f17116f7589 */ /* 0x000fe200000e0000 */
[C---:B------:R-:W-:Y:S01]  /*2c60*/  ISETP.GT.OR P2, PT, R19.reuse, 0x68, !P2 ;  /* 0x000000681300780c */ /* 0x040fe20005744670 */
[----:B------:R-:W-:Y:S02]  /*2c70*/  WARPGROUP.DEPBAR.LE gsb0, 0x0 ;  /* 0x00008000000079c5 */ /* 0x000fe40000010000 */
[----:B------:R-:W-:Y:S01]  /*2c80*/  WARPGROUP.ARRIVE ;  /* 0x00000000000079c5 */ /* 0x000fe20000000000 */
[----:B------:R-:W4:Y:S01]  /*2c90*/  SHFL.IDX PT, R100, R17, R220, 0x1f ;  /* 0x00001fdc11647589 */ /* 0x000f2200000e0000 */
[----:B------:R-:W-:Y:S01]  /*2ca0*/  ISETP.GT.OR P3, PT, R19, 0x69, !P3 ;  /* 0x000000691300780c */ /* 0x000fe20005f64670 */
[----:B------:R-:W-:Y:S01]  /*2cb0*/  FFMA.FTZ R107, R107, UR11, -R230 ;  /* 0x0000000b6b6b7c23 */ /* 0x000fe200080108e6 */
[----:B------:R-:W-:Y:S01]  /*2cc0*/  ISETP.GT.OR P5, PT, R19, 0x71, !P5 ;  /* 0x000000711300780c */ /* 0x000fe20006fa4670 */
[----:B------:R-:W3:Y:S01]  /*2cd0*/  MUFU.EX2 R21, R21 ;  /* 0x0000001500157308 */ /* 0x000ee20000000800 */
[----:B------:R-:W-:Y:S01]  /*2ce0*/  HGMMA.64x128x16.F32 R24, gdesc[UR4], R24, gsb0 ;  /* 0x01e00000041879f0 */ /* 0x000fe20008000818 */
[----:B------:R-:W-:-:S02]  /*2cf0*/  FSEL R144, R144, -INF , !P0 ;  /* 0xff80000090907808 */ /* 0x000fc40004000000 */
[----:B------:R-:W-:Y:S02]  /*2d00*/  ISETP.GE.AND P0, PT, R13, 0x39, PT ;  /* 0x000000390d00780c */ /* 0x000fe40003f06270 */
[----:B------:R-:W-:Y:S01]  /*2d10*/  FSEL R140, R140, -INF , !P2 ;  /* 0xff8000008c8c7808 */ /* 0x000fe20005000000 */
[----:B-----5:R-:W-:Y:S01]  /*2d20*/  FFMA.FTZ R228, R101, UR11, -R232 ;  /* 0x0000000b65e47c23 */ /* 0x020fe200080108e8 */
[----:B------:R-:W-:Y:S02]  /*2d30*/  ISETP.GE.AND P2, PT, R13, 0x31, PT ;  /* 0x000000310d00780c */ /* 0x000fe40003f46270 */
[----:B------:R-:W-:Y:S01]  /*2d40*/  ISETP.GT.OR P0, PT, R18, 0x39, !P0 ;  /* 0x000000391200780c */ /* 0x000fe20004704670 */
[--C-:B-1----:R-:W-:Y:S01]  /*2d50*/  FFMA.FTZ R231, R104, UR11, -R98.reuse ;  /* 0x0000000b68e77c23 */ /* 0x102fe20008010862 */
[----:B------:R-:W-:Y:S01]  /*2d60*/  FFMA.FTZ R101, R106, UR11, -R98 ;  /* 0x0000000b6a657c23 */ /* 0x000fe20008010862 */
[----:B------:R-:W-:Y:S01]  /*2d70*/  ISETP.GT.OR P2, PT, R18, 0x31, !P2 ;  /* 0x000000311200780c */ /* 0x000fe20005744670 */
[----:B------:R2:W-:Y:S01]  /*2d80*/  MUFU.EX2 R98, R228 ;  /* 0x000000e400627308 */ /* 0x0005e20000000800 */
[----:B------:R-:W-:-:S02]  /*2d90*/  FSEL R119, R119, -INF , !P0 ;  /* 0xff80000077777808 */ /* 0x000fc40004000000 */
[----:B------:R-:W-:Y:S02]  /*2da0*/  ISETP.GE.AND P0, PT, R13, 0x48, PT ;  /* 0x000000480d00780c */ /* 0x000fe40003f06270 */
[----:B------:R-:W-:Y:S01]  /*2db0*/  FSEL R141, R141, -INF , !P3 ;  /* 0xff8000008d8d7808 */ /* 0x000fe20005800000 */
[--C-:B--2---:R-:W-:Y:S01]  /*2dc0*/  FFMA.FTZ R228, R105, UR11, -R99.reuse ;  /* 0x0000000b69e47c23 */ /* 0x104fe20008010863 */
[----:B----4-:R-:W-:Y:S01]  /*2dd0*/  FFMA.FTZ R105, R110, UR11, -R100 ;  /* 0x0000000b6e697c23 */ /* 0x010fe20008010864 */
[----:B------:R-:W-:Y:S02]  /*2de0*/  FSEL R110, R115, -INF , !P2 ;  /* 0xff800000736e7808 */ /* 0x000fe40005000000 */
[C---:B------:R-:W-:Y:S02]  /*2df0*/  ISETP.GE.AND P3, PT, R13.reuse, 0x38, PT ;  /* 0x000000380d00780c */ /* 0x040fe40003f66270 */
[----:B------:R-:W-:Y:S01]  /*2e00*/  ISETP.GE.AND P2, PT, R13, 0x40, PT ;  /* 0x000000400d00780c */ /* 0x000fe20003f46270 */
[----:B------:R-:W-:Y:S01]  /*2e10*/  FFMA.FTZ R232, R103, UR11, -R232 ;  /* 0x0000000b67e87c23 */ /* 0x000fe200080108e8 */
[----:B------:R-:W-:Y:S01]  /*2e20*/  ISETP.GT.OR P0, PT, R18, 0x48, !P0 ;  /* 0x000000481200780c */ /* 0x000fe20004704670 */
[----:B------:R-:W-:Y:S01]  /*2e30*/  FFMA.FTZ R103, R227, UR11, -R99 ;  /* 0x0000000be3677c23 */ /* 0x000fe20008010863 */
[----:B------:R-:W-:Y:S01]  /*2e40*/  FFMA.FTZ R104, R108, UR11, -R100 ;  /* 0x0000000b6c687c23 */ /* 0x000fe20008010864 */
[----:B------:R-:W-:Y:S01]  /*2e50*/  FFMA.FTZ R106, R109, UR11, -R230 ;  /* 0x0000000b6d6a7c23 */ /* 0x000fe200080108e6 */
[--C-:B------:R-:W-:Y:S01]  /*2e60*/  FFMA.FTZ R108, R112, UR11, -R111.reuse ;  /* 0x0000000b706c7c23 */ /* 0x100fe2000801086f */
[----:B------:R-:W-:Y:S01]  /*2e70*/  FFMA.FTZ R109, R102, UR11, -R111 ;  /* 0x0000000b666d7c23 */ /* 0x000fe2000801086f */
[C---:B------:R-:W-:Y:S01]  /*2e80*/  ISETP.GT.OR P3, PT, R18.reuse, 0x38, !P3 ;  /* 0x000000381200780c */ /* 0x040fe20005f64670 */
[----:B------:R-:W1:Y:S01]  /*2e90*/  SHFL.IDX PT, R227, R17, R219, 0x1f ;  /* 0x00001fdb11e37589 */ /* 0x000e6200000e0000 */
[----:B------:R-:W-:-:S02]  /*2ea0*/  ISETP.GT.OR P2, PT, R18, 0x40, !P2 ;  /* 0x000000401200780c */ /* 0x000fc40005744670 */
[----:B------:R-:W-:Y:S02]  /*2eb0*/  FSEL R111, R126, -INF , !P0 ;  /* 0xff8000007e6f7808 */ /* 0x000fe40004000000 */
[C---:B------:R-:W-:Y:S02]  /*2ec0*/  ISETP.GE.AND P0, PT, R13.reuse, 0x51, PT ;  /* 0x000000510d00780c */ /* 0x040fe40003f06270 */
[----:B------:R-:W-:Y:S02]  /*2ed0*/  FSEL R118, R118, -INF , !P3 ;  /* 0xff80000076767808 */ /* 0x000fe40005800000 */
[----:B------:R-:W-:Y:S02]  /*2ee0*/  FSEL R122, R122, -INF , !P2 ;  /* 0xff8000007a7a7808 */ /* 0x000fe40005000000 */
[C---:B------:R-:W-:Y:S02]  /*2ef0*/  ISETP.GE.AND P3, PT, R13.reuse, 0x41, PT ;  /* 0x000000410d00780c */ /* 0x040fe40003f66270 */
[----:B------:R-:W-:-:S02]  /*2f00*/  ISETP.GE.AND P2, PT, R13, 0x49, PT ;  /* 0x000000490d00780c */ /* 0x000fc40003f46270 */
[C---:B------:R-:W-:Y:S02]  /*2f10*/  ISETP.GT.OR P0, PT, R18.reuse, 0x51, !P0 ;  /* 0x000000511200780c */ /* 0x040fe40004704670 */
[C---:B------:R-:W-:Y:S02]  /*2f20*/  ISETP.GT.OR P3, PT, R18.reuse, 0x41, !P3 ;  /* 0x000000411200780c */ /* 0x040fe40005f64670 */
[----:B------:R-:W-:Y:S02]  /*2f30*/  ISETP.GT.OR P2, PT, R18, 0x49, !P2 ;  /* 0x000000491200780c */ /* 0x000fe40005744670 */
[----:B------:R-:W-:Y:S02]  /*2f40*/  FSEL R115, R131, -INF , !P0 ;  /* 0xff80000083737808 */ /* 0x000fe40004000000 */
        /* <DEDUP_REMOVED lines=8> */
[----:B------:R-:W-:Y:S02]  /*2fd0*/  FSEL R131, R138, -INF , !P0 ;  /* 0xff8000008a837808 */ /* 0x000fe40004000000 */
[----:B------:R-:W2:Y:S01]  /*2fe0*/  SHFL.IDX PT, R138, R17, R218, 0x1f ;  /* 0x00001fda118a7589 */ /* 0x000ea200000e0000 */
[----:B------:R4:W-:Y:S01]  /*2ff0*/  MUFU.EX2 R102, R228 ;  /* 0x000000e400667308 */ /* 0x0009e20000000800 */
[----:B------:R-:W-:Y:S02]  /*3000*/  FSEL R112, R130, -INF , !P3 ;  /* 0xff80000082707808 */ /* 0x000fe40005800000 */
[----:B------:R-:W-:Y:S01]  /*3010*/  FSEL R134, R134, -INF , !P2 ;  /* 0xff80000086867808 */ /* 0x000fe20005000000 */
[--C-:B-1----:R-:W-:Y:S01]  /*3020*/  FFMA.FTZ R113, R113, UR11, -R227.reuse ;  /* 0x0000000b71717c23 */ /* 0x102fe200080108e3 */
[C---:B------:R-:W-:Y:S01]  /*3030*/  ISETP.GE.AND P3, PT, R13.reuse, 0x59, PT ;  /* 0x000000590d00780c */ /* 0x040fe20003f66270 */
[----:B------:R-:W-:Y:S01]  /*3040*/  FFMA.FTZ R110, R110, UR11, -R227 ;  /* 0x0000000b6e6e7c23 */ /* 0x000fe200080108e3 */
[----:B------:R-:W-:Y:S01]  /*3050*/  ISETP.GE.AND P2, PT, R13, 0x61, PT ;  /* 0x000000610d00780c */ /* 0x000fe20003f46270 */
[----:B----4-:R-:W-:Y:S01]  /*3060*/  SHFL.IDX PT, R228, R17, R114, 0x1f ;  /* 0x00001f7211e47589 */ /* 0x010fe200000e0000 */
[----:B------:R-:W-:-:S03]  /*3070*/  ISETP.GT.OR P3, PT, R18, 0x59, !P3 ;  /* 0x000000591200780c */ /* 0x000fc60005f64670 */
[----:B------:R-:W1:Y:S01]  /*3080*/  SHFL.IDX PT, R227, R12, R5, 0x1f ;  /* 0x00001f050ce37589 */ /* 0x000e6200000e0000 */
[----:B------:R-:W-:Y:S02]  /*3090*/  ISETP.GT.OR P2, PT, R18, 0x61, !P2 ;  /* 0x000000611200780c */ /* 0x000fe40005744670 */
[----:B------:R-:W-:Y:S02]  /*30a0*/  FSEL R135, R135, -INF , !P3 ;  /* 0xff80000087877808 */ /* 0x000fe40005800000 */
[----:B------:R-:W-:Y:S02]  /*30b0*/  FSEL R139, R139, -INF , !P2 ;  /* 0xff8000008b8b7808 */ /* 0x000fe40005000000 */
[C---:B------:R-:W-:Y:S02]  /*30c0*/  ISETP.GE.AND P3, PT, R13.reuse, 0x68, PT ;  /* 0x000000680d00780c */ /* 0x040fe40003f66270 */
[C---:B------:R-:W-:Y:S02]  /*30d0*/  ISETP.GE.AND P0, PT, R13.reuse, 0x69, PT ;  /* 0x000000690d00780c */ /* 0x040fe40003f06270 */
[----:B------:R-:W-:-:S02]  /*30e0*/  ISETP.GE.AND P2, PT, R13, 0x70, PT ;  /* 0x000000700d00780c */ /* 0x000fc40003f46270 */
[C---:B------:R-:W-:Y:S02]  /*30f0*/  ISETP.GT.OR P3, PT, R18.reuse, 0x68, !P3 ;  /* 0x000000681200780c */ /* 0x040fe40005f64670 */
[C---:B------:R-:W-:Y:S02]  /*3100*/  ISETP.GT.OR P0, PT, R18.reuse, 0x69, !P0 ;  /* 0x000000691200780c */ /* 0x040fe40004704670 */
[----:B------:R-:W-:Y:S02]  /*3110*/  ISETP.GT.OR P2, PT, R18, 0x70, !P2 ;  /* 0x000000701200780c */ /* 0x000fe40005744670 */
[----:B------:R-:W-:Y:S02]  /*3120*/  FSEL R126, R142, -INF , !P3 ;  /* 0xff8000008e7e7808 */ /* 0x000fe40005800000 */
[----:B------:R-:W-:Y:S02]  /*3130*/  FSEL R143, R143, -INF , !P0 ;  /* 0xff8000008f8f7808 */ /* 0x000fe40004000000 */
[----:B------:R-:W-:-:S02]  /*3140*/  FSEL R130, R146, -INF , !P2 ;  /* 0xff80000092827808 */ /* 0x000fc40005000000 */
[C---:B------:R-:W-:Y:S02]  /*3150*/  ISETP.GE.AND P3, PT, R13.reuse, 0x71, PT ;  /* 0x000000710d00780c */ /* 0x040fe40003f66270 */
[C---:B------:R-:W-:Y:S02]  /*3160*/  ISETP.GE.AND P0, PT, R13.reuse, 0x78, PT ;  /* 0x000000780d00780c */ /* 0x040fe40003f06270 */
[----:B------:R-:W-:Y:S02]  /*3170*/  ISETP.GE.AND P2, PT, R13, 0x79, PT ;  /* 0x000000790d00780c */ /* 0x000fe40003f46270 */
[C---:B------:R-:W-:Y:S02]  /*3180*/  ISETP.GT.OR P1, PT, R19.reuse, 0x78, !P1 ;  /* 0x000000781300780c */ /* 0x040fe40004f24670 */
[----:B------:R-:W-:Y:S01]  /*3190*/  ISETP.GT.OR P4, PT, R19, 0x79, !P4 ;  /* 0x000000791300780c */ /* 0x000fe20006784670 */
[--C-:B--2---:R-:W-:Y:S01]  /*31a0*/  FFMA.FTZ R19, R116, UR11, -R138.reuse ;  /* 0x0000000b74137c23 */ /* 0x104fe2000801088a */
[----:B------:R-:W-:Y:S01]  /*31b0*/  ISETP.GT.OR P3, PT, R18, 0x71, !P3 ;  /* 0x000000711200780c */ /* 0x000fe20005f64670 */
[----:B------:R-:W-:Y:S01]  /*31c0*/  FFMA.FTZ R138, R118, UR11, -R138 ;  /* 0x0000000b768a7c23 */ /* 0x000fe2000801088a */
[----:B------:R-:W-:-:S02]  /*31d0*/  ISETP.GT.OR P0, PT, R18, 0x78, !P0 ;  /* 0x000000781200780c */ /* 0x000fc40004704670 */
[----:B------:R-:W-:Y:S01]  /*31e0*/  ISETP.GT.OR P2, PT, R18, 0x79, !P2 ;  /* 0x000000791200780c */ /* 0x000fe20005744670 */
[----:B------:R-:W2:Y:S01]  /*31f0*/  SHFL.IDX PT, R142, R12, R221, 0x1f ;  /* 0x00001fdd0c8e7589 */ /* 0x000ea200000e0000 */
[----:B------:R4:W-:Y:S01]  /*3200*/  MUFU.EX2 R18, R110 ;  /* 0x0000006e00127308 */ /* 0x0009e20000000800 */
[--C-:B-1----:R-:W-:Y:S02]  /*3210*/  FFMA.FTZ R120, R120, UR11, -R227.reuse ;  /* 0x0000000b78787c23 */ /* 0x102fe400080108e3 */
[----:B------:R-:W1:Y:S01]  /*3220*/  SHFL.IDX PT, R146, R12, R23, 0x1f ;  /* 0x00001f170c927589 */ /* 0x000e6200000e0000 */
[--C-:B----4-:R-:W-:Y:S01]  /*3230*/  FFMA.FTZ R110, R117, UR11, -R228.reuse ;  /* 0x0000000b756e7c23 */ /* 0x110fe200080108e4 */
[----:B------:R-:W-:Y:S01]  /*3240*/  FFMA.FTZ R228, R119, UR11, -R228 ;  /* 0x0000000b77e47c23 */ /* 0x000fe200080108e4 */
[----:B------:R-:W-:Y:S02]  /*3250*/  FFMA.FTZ R119, R122, UR11, -R227 ;  /* 0x0000000b7a777c23 */ /* 0x000fe400080108e3 */
[----:B------:R4:W-:Y:S01]  /*3260*/  MUFU.EX2 R17, R138 ;  /* 0x0000008a00117308 */ /* 0x0009e20000000800 */
[----:B------:R-:W5:Y:S04]  /*3270*/  SHFL.IDX PT, R227, R12, R218, 0x1f ;  /* 0x00001fda0ce37589 */ /* 0x000f6800000e0000 */
[----:B----4-:R-:W4:Y:S04]  /*3280*/  SHFL.IDX PT, R138, R12, R114, 0x1f ;  /* 0x00001f720c8a7589 */ /* 0x010f2800000e0000 */
[----:B------:R-:W4:Y:S04]  /*3290*/  SHFL.IDX PT, R116, R12, R220, 0x1f ;  /* 0x00001fdc0c747589 */ /* 0x000f2800000e0000 */
[----:B------:R-:W4:Y:S01]  /*32a0*/  SHFL.IDX PT, R118, R12, R22, 0x1f ;  /* 0x00001f160c767589 */ /* 0x000f2200000e0000 */
[----:B------:R1:W-:Y:S01]  /*32b0*/  MUFU.EX2 R13, R113 ;  /* 0x00000071000d7308 */ /* 0x0003e20000000800 */
[----:B--2---:R-:W-:-:S02]  /*32c0*/  FFMA.FTZ R217, R217, UR11, -R142 ;  /* 0x0000000bd9d97c23 */ /* 0x004fc4000801088e */
[----:B-1----:R-:W1:Y:S01]  /*32d0*/  SHFL.IDX PT, R113, R12, R219, 0x1f ;  /* 0x00001fdb0c717589 */ /* 0x002e6200000e0000 */
[----:B------:R-:W-:Y:S01]  /*32e0*/  FFMA.FTZ R142, R123, UR11, -R142 ;  /* 0x0000000b7b8e7c23 */ /* 0x000fe2000801088e */
[--C-:B------:R-:W-:Y:S01]  /*32f0*/  FFMA.FTZ R123, R128, UR11, -R146.reuse ;  /* 0x0000000b807b7c23 */ /* 0x100fe20008010892 */
[----:B------:R-:W-:Y:S01]  /*3300*/  FFMA.FTZ R122, R112, UR11, -R146 ;  /* 0x0000000b707a7c23 */ /* 0x000fe20008010892 */
[----:B-----5:R-:W-:Y:S01]  /*3310*/  FFMA.FTZ R146, R132, UR11, -R227 ;  /* 0x0000000b84927c23 */ /* 0x020fe200080108e3 */
[----:B------:R-:W-:Y:S02]  /*3320*/  WARPGROUP.DEPBAR.LE gsb0, 0x0 ;  /* 0x00008000000079c5 */ /* 0x000fe40000010000 */
[--C-:B----4-:R-:W-:Y:S01]  /*3330*/  FFMA.FTZ R133, R133, UR11, -R138.reuse ;  /* 0x0000000b85857c23 */ /* 0x110fe2000801088a */
[----:B------:R-:W-:Y:S02]  /*3340*/  FFMA.FTZ R132, R135, UR11, -R138 ;  /* 0x0000000b87847c23 */ /* 0x000fe4000801088a */
[----:B------:R-:W-:Y:S01]  /*3350*/  LDS R138, [R10+0x400] ;  /* 0x000400000a8a7984 */ /* 0x000fe20000000800 */
[--C-:B------:R-:W-:Y:S01]  /*3360*/  FFMA.FTZ R124, R124, UR11, -R116.reuse ;  /* 0x0000000b7c7c7c23 */ /* 0x100fe20008010874 */
[----:B------:R-:W-:Y:S01]  /*3370*/  FFMA.FTZ R117, R111, UR11, -R116 ;  /* 0x0000000b6f757c23 */ /* 0x000fe20008010874 */
[----:B------:R-:W-:Y:S01]  /*3380*/  FFMA.FTZ R116, R125, UR11, -R118 ;  /* 0x0000000b7d747c23 */ /* 0x000fe20008010876 */
[----:B------:R-:W2:Y:S01]  /*3390*/  SHFL.IDX PT, R128, R16, R22, 0x1f ;  /* 0x00001f1610807589 */ /* 0x000ea200000e0000 */
[----:B------:R1:W-:Y:S03]  /*33a0*/  MUFU.EX2 R111, R120 ;  /* 0x00000078006f7308 */ /* 0x0003e60000000800 */
[----:B------:R-:W4:Y:S01]  /*33b0*/  SHFL.IDX PT, R125, R16, R23, 0x1f ;  /* 0x00001f17107d7589 */ /* 0x000f2200000e0000 */
[----:B-1----:R-:W-:-:S04]  /*33c0*/  FFMA.FTZ R120, R115, UR11, -R113 ;  /* 0x0000000b73787c23 */ /* 0x002fc80008010871 */
[----:B------:R1:W-:Y:S08]  /*33d0*/  MUFU.EX2 R112, R119 ;  /* 0x0000007700707308 */ /* 0x0003f00000000800 */
[----:B------:R5:W3:Y:S01]  /*33e0*/  MUFU.EX2 R115, R124 ;  /* 0x0000007c00737308 */ /* 0x000ae20000000800 */
[----:B-1----:R-:W-:Y:S02]  /*33f0*/  FFMA.FTZ R119, R129, UR11, -R113 ;  /* 0x0000000b81777c23 */ /* 0x002fe40008010871 */
[----:B------:R-:W1:Y:S04]  /*3400*/  SHFL.IDX PT, R129, R16, R221, 0x1f ;  /* 0x00001fdd10817589 */ /* 0x000e6800000e0000 */
[----:B-----5:R-:W5:Y:S01]  /*3410*/  SHFL.IDX PT, R124, R16, R218, 0x1f ;  /* 0x00001fda107c7589 */ /* 0x020f6200000e0000 */
[--C-:B--2---:R-:W-:Y:S01]  /*3420*/  FFMA.FTZ R141, R141, UR11, -R128.reuse ;  /* 0x0000000b8d8d7c23 */ /* 0x104fe20008010880 */
[--C-:B----4-:R-:W-:Y:S01]  /*3430*/  FFMA.FTZ R144, R144, UR11, -R125.reuse ;  /* 0x0000000b90907c23 */ /* 0x110fe2000801087d */
[----:B------:R-:W-:Y:S01]  /*3440*/  FFMA.FTZ R130, R130, UR11, -R125 ;  /* 0x0000000b82827c23 */ /* 0x000fe2000801087d */
[----:B------:R-:W-:Y:S01]  /*3450*/  FFMA.FTZ R128, R143, UR11, -R128 ;  /* 0x0000000b8f807c23 */ /* 0x000fe20008010880 */
[----:B------:R-:W-:Y:S01]  /*3460*/  FSEL R125, R148, -INF , !P1 ;  /* 0xff800000947d7808 */ /* 0x000fe20004800000 */
[----:B------:R2:W-:Y:S01]  /*3470*/  MUFU.EX2 R10, R142 ;  /* 0x0000008e000a7308 */ /* 0x0005e20000000800 */
[----:B------:R-:W-:Y:S01]  /*3480*/  FSEL R143, R150, -INF , !P0 ;  /* 0xff800000968f7808 */ /* 0x000fe20004000000 */
[----:B------:R-:W-:-:S02]  /*3490*/  FFMA.FTZ R118, R127, UR11, -R118 ;  /* 0x0000000b7f767c23 */ /* 0x000fc40008010876 */
[----:B------:R-:W4:Y:S04]  /*34a0*/  SHFL.IDX PT, R127, R16, R5, 0x1f ;  /* 0x00001f05107f7589 */ /* 0x000f2800000e0000 */
[----:B--2---:R-:W2:Y:S01]  /*34b0*/  SHFL.IDX PT, R142, R16, R114, 0x1f ;  /* 0x00001f72108e7589 */ /* 0x004ea200000e0000 */
[----:B------:R3:W-:Y:S01]  /*34c0*/  MUFU.EX2 R12, R228 ;  /* 0x000000e4000c7308 */ /* 0x0007e20000000800 */
[--C-:B-1----:R-:W-:Y:S01]  /*34d0*/  FFMA.FTZ R137, R137, UR11, -R129.reuse ;  /* 0x0000000b89897c23 */ /* 0x102fe20008010881 */
[----:B------:R-:W-:Y:S01]  /*34e0*/  FFMA.FTZ R129, R139, UR11, -R129 ;  /* 0x0000000b8b817c23 */ /* 0x000fe20008010881 */
[----:B------:R-:W-:Y:S01]  /*34f0*/  SHFL.IDX PT, R148, R138, R220, 0x1f ;  /* 0x00001fdc8a947589 */ /* 0x000fe200000e0000 */
[--C-:B-----5:R-:W-:Y:S01]  /*3500*/  FFMA.FTZ R125, R125, UR11, -R124.reuse ;  /* 0x0000000b7d7d7c23 */ /* 0x120fe2000801087c */
[----:B---3--:R-:W-:Y:S01]  /*3510*/  FSEL R228, R145, -INF , !P5 ;  /* 0xff80000091e47808 */ /* 0x008fe20006800000 */
[----:B------:R-:W-:-:S02]  /*3520*/  FFMA.FTZ R124, R143, UR11, -R124 ;  /* 0x0000000b8f7c7c23 */ /* 0x000fc4000801087c */
[----:B------:R1:W-:Y:S01]  /*3530*/  MUFU.EX2 R113, R217 ;  /* 0x000000d900717308 */ /* 0x0003e20000000800 */
[----:B------:R-:W3:Y:S04]  /*3540*/  SHFL.IDX PT, R145, R138, R5, 0x1f ;  /* 0x00001f058a917589 */ /* 0x000ee800000e0000 */
[----:B------:R-:W5:Y:S01]  /*3550*/  SHFL.IDX PT, R143, R138, R221, 0x1f ;  /* 0x00001fdd8a8f7589 */ /* 0x000f6200000e0000 */
[----:B-1----:R-:W-:-:S03]  /*3560*/  FSEL R217, R151, -INF , !P2 ;  /* 0xff80000097d97808 */ /* 0x002fc60005000000 */
[----:B------:R1:W-:Y:S04]  /*3570*/  LDS R139, [R15+0x400] ;  /* 0x000400000f8b7984 */ /* 0x0003e80000000800 */
[----:B------:R-:W5:Y:S01]  /*3580*/  SHFL.IDX PT, R151, R138, R22, 0x1f ;  /* 0x00001f168a977589 */ /* 0x000f6200000e0000 */
[----:B------:R-:W-:Y:S02]  /*3590*/  FSEL R149, R149, -INF , !P4 ;  /* 0xff80000095957808 */ /* 0x000fe40006000000 */
[----:B------:R-:W-:Y:S01]  /*35a0*/  FSEL R230, R147, -INF , !P3 ;  /* 0xff80000093e67808 */ /* 0x000fe20005800000 */
[----:B-1----:R2:W-:Y:S01]  /*35b0*/  MUFU.EX2 R15, R123 ;  /* 0x0000007b000f7308 */ /* 0x0025e20000000800 */
[----:B------:R-:W1:Y:S01]  /*35c0*/  SHFL.IDX PT, R147, R138, R23, 0x1f ;  /* 0x00001f178a937589 */ /* 0x000e6200000e0000 */
[--C-:B----4-:R-:W-:Y:S01]  /*35d0*/  FFMA.FTZ R136, R136, UR11, -R127.reuse ;  /* 0x0000000b88887c23 */ /* 0x110fe2000801087f */
[----:B------:R-:W-:-:S02]  /*35e0*/  FFMA.FTZ R131, R131, UR11, -R127 ;  /* 0x0000000b83837c23 */ /* 0x000fc4000801087f */
[----:B------:R-:W4:Y:S01]  /*35f0*/  SHFL.IDX PT, R150, R138, R219, 0x1f ;  /* 0x00001fdb8a967589 */ /* 0x000f2200000e0000 */
[----:B------:R-:W-:Y:S01]  /*3600*/  FFMA.FTZ R134, R134, UR11, -R227 ;  /* 0x0000000b86867c23 */ /* 0x000fe200080108e3 */
[----:B--2---:R-:W-:Y:S02]  /*3610*/  FFMA.FTZ R123, R149, UR11, -R142 ;  /* 0x0000000b957b7c23 */ /* 0x004fe4000801088e */
[----:B------:R-:W-:Y:S04]  /*3620*/  SHFL.IDX PT, R135, R16, R220, 0x1f ;  /* 0x00001fdc10877589 */ /* 0x000fe800000e0000 */
[----:B------:R-:W2:Y:S01]  /*3630*/  SHFL.IDX PT, R149, R138, R218, 0x1f ;  /* 0x00001fda8a957589 */ /* 0x000ea200000e0000 */
[----:B---3--:R-:W-:-:S03]  /*3640*/  FADD.FTZ R24, R24, -R145 ;  /* 0x8000009118187221 */ /* 0x008fc60000010000 */
[----:B------:R3:W-:Y:S01]  /*3650*/  SHFL.IDX PT, R127, R16, R219, 0x1f ;  /* 0x00001fdb107f7589 */ /* 0x0007e200000e0000 */
[----:B------:R-:W-:Y:S01]  /*3660*/  FADD.FTZ R26, R26, -R145 ;  /* 0x800000911a1a7221 */ /* 0x000fe20000010000 */
[----:B------:R-:W-:Y:S01]  /*3670*/  FADD.FTZ R145, R28, -R148 ;  /* 0x800000941c917221 */ /* 0x000fe20000010000 */
[----:B---3--:R3:W-:Y:S02]  /*3680*/  MUFU.EX2 R16, R122 ;  /* 0x0000007a00107308 */ /* 0x0087e40000000800 */
[----:B---3--:R-:W-:Y:S01]  /*3690*/  FFMA.FTZ R122, R217, UR11, -R142 ;  /* 0x0000000bd97a7c23 */ /* 0x008fe2000801088e */
[----:B-----5:R-:W-:Y:S01]  /*36a0*/  FADD.FTZ R142, R25, -R143 ;  /* 0x8000008f198e7221 */ /* 0x020fe20000010000 */
[----:B------:R-:W-:Y:S01]  /*36b0*/  FADD.FTZ R25, R30, -R148 ;  /* 0x800000941e197221 */ /* 0x000fe20000010000 */
[----:B------:R-:W-:-:S03]  /*36c0*/  FADD.FTZ R148, R29, -R151 ;  /* 0x800000971d947221 */ /* 0x000fc60000010000 */
[----:B------:R3:W-:Y:S02]  /*36d0*/  MUFU.EX2 R29, R134 ;  /* 0x00000086001d7308 */ /* 0x0007e40000000800 */
[----:B---3--:R3:W-:Y:S01]  /*36e0*/  LDS R134, [R14+0x400] ;  /* 0x000400000e867984 */ /* 0x0087e20000000800 */
[----:B------:R-:W-:-:S05]  /*36f0*/  FADD.FTZ R143, R27, -R143 ;  /* 0x8000008f1b8f7221 */ /* 0x000fca0000010000 */
[----:B------:R5:W-:Y:S01]  /*3700*/  MUFU.EX2 R28, R146 ;  /* 0x00000092001c7308 */ /* 0x000be20000000800 */
[----:B------:R-:W-:Y:S01]  /*3710*/  FADD.FTZ R27, R31, -R151 ;  /* 0x800000971f1b7221 */ /* 0x000fe20000010000 */
[----:B-1----:R-:W-:-:S06]  /*3720*/  FADD.FTZ R34, R34, -R147 ;  /* 0x8000009322227221 */ /* 0x002fcc0000010000 */
[----:B---3--:R1:W-:Y:S01]  /*3730*/  MUFU.EX2 R14, R133 ;  /* 0x00000085000e7308 */ /* 0x0083e20000000800 */
[----:B-----5:R-:W-:Y:S01]  /*3740*/  FADD.FTZ R146, R32, -R147 ;  /* 0x8000009320927221 */ /* 0x020fe20000010000 */
[--C-:B----4-:R-:W-:Y:S01]  /*3750*/  FADD.FTZ R147, R33, -R150.reuse ;  /* 0x8000009621937221 */ /* 0x110fe20000010000 */
[----:B------:R-:W3:Y:S04]  /*3760*/  SHFL.IDX PT, R31, R139, R221, 0x1f ;  /* 0x00001fdd8b1f7589 */ /* 0x000ee800000e0000 */
[----:B-1----:R-:W-:Y:S01]  /*3770*/  LDS R133, [R11+0x400] ;  /* 0x000400000b857984 */ /* 0x002fe20000000800 */
[----:B------:R-:W-:Y:S01]  /*3780*/  FADD.FTZ R35, R35, -R150 ;  /* 0x8000009623237221 */ /* 0x000fe20000010000 */
[--C-:B--2---:R-:W-:Y:S01]  /*3790*/  FADD.FTZ R36, R36, -R149.reuse ;  /* 0x8000009524247221 */ /* 0x104fe20000010000 */
[----:B------:R-:W-:Y:S01]  /*37a0*/  FADD.FTZ R38, R38, -R149 ;  /* 0x8000009526267221 */ /* 0x000fe20000010000 */
[----:B------:R-:W1:Y:S04]  /*37b0*/  SHFL.IDX PT, R33, R139, R218, 0x1f ;  /* 0x00001fda8b217589 */ /* 0x000e6800000e0000 */
[----:B------:R-:W2:Y:S04]  /*37c0*/  SHFL.IDX PT, R30, R138, R114, 0x1f ;  /* 0x00001f728a1e7589 */ /* 0x000ea800000e0000 */
[----:B------:R-:W4:Y:S04]  /*37d0*/  SHFL.IDX PT, R150, R139, R220, 0x1f ;  /* 0x00001fdc8b967589 */ /* 0x000f2800000e0000 */
[----:B------:R-:W5:Y:S04]  /*37e0*/  SHFL.IDX PT, R149, R139, R22, 0x1f ;  /* 0x00001f168b957589 */ /* 0x000f6800000e0000 */
[----:B------:R-:W5:Y:S04]  /*37f0*/  SHFL.IDX PT, R138, R139, R23, 0x1f ;  /* 0x00001f178b8a7589 */ /* 0x000f6800000e0000 */
[----:B------:R-:W5:Y:S01]  /*3800*/  SHFL.IDX PT, R32, R139, R219, 0x1f ;  /* 0x00001fdb8b207589 */ /* 0x000f6200000e0000 */
[--C-:B---3--:R-:W-:Y:S01]  /*3810*/  FADD.FTZ R41, R41, -R31.reuse ;  /* 0x8000001f29297221 */ /* 0x108fe20000010000 */
[----:B------:R-:W-:-:S02]  /*3820*/  FADD.FTZ R43, R43, -R31 ;  /* 0x8000001f2b2b7221 */ /* 0x000fc40000010000 */
[----:B------:R3:W-:Y:S01]  /*3830*/  MUFU.EX2 R31, R131 ;  /* 0x00000083001f7308 */ /* 0x0007e20000000800 */
[--C-:B-1----:R-:W-:Y:S01]  /*3840*/  FADD.FTZ R52, R52, -R33.reuse ;  /* 0x8000002134347221 */ /* 0x102fe20000010000 */
[----:B------:R-:W-:Y:S01]  /*3850*/  FADD.FTZ R54, R54, -R33 ;  /* 0x8000002136367221 */ /* 0x000fe20000010000 */
[----:B------:R-:W-:Y:S01]  /*3860*/  SHFL.IDX PT, R151, R139, R5, 0x1f ;  /* 0x00001f058b977589 */ /* 0x000fe200000e0000 */
[--C-:B--2---:R-:W-:Y:S01]  /*3870*/  FADD.FTZ R37, R37, -R30.reuse ;  /* 0x8000001e25257221 */ /* 0x104fe20000010000 */
[----:B------:R-:W-:Y:S01]  /*3880*/  FADD.FTZ R39, R39, -R30 ;  /* 0x8000001e27277221 */ /* 0x000fe20000010000 */
[--C-:B----4-:R-:W-:Y:S01]  /*3890*/  FADD.FTZ R44, R44, -R150.reuse ;  /* 0x800000962c2c7221 */ /* 0x110fe20000010000 */
[----:B------:R-:W-:Y:S01]  /*38a0*/  FADD.FTZ R46, R46, -R150 ;  /* 0x800000962e2e7221 */ /* 0x000fe20000010000 */
[----:B------:R1:W-:Y:S01]  /*38b0*/  MUFU.EX2 R33, R129 ;  /* 0x0000008100217308 */ /* 0x0003e20000000800 */
[----:B---3--:R-:W2:Y:S01]  /*38c0*/  SHFL.IDX PT, R131, R134, R219, 0x1f ;  /* 0x00001fdb86837589 */ /* 0x008ea200000e0000 */
[--C-:B-----5:R-:W-:Y:S01]  /*38d0*/  FADD.FTZ R45, R45, -R149.reuse ;  /* 0x800000952d2d7221 */ /* 0x120fe20000010000 */
[----:B------:R-:W-:-:S02]  /*38e0*/  FADD.FTZ R47, R47, -R149 ;  /* 0x800000952f2f7221 */ /* 0x000fc40000010000 */
[----:B------:R-:W-:Y:S01]  /*38f0*/  SHFL.IDX PT, R150, R139, R114, 0x1f ;  /* 0x00001f728b967589 */ /* 0x000fe200000e0000 */
[--C-:B------:R-:W-:Y:S01]  /*3900*/  FADD.FTZ R48, R48, -R138.reuse ;  /* 0x8000008a30307221 */ /* 0x100fe20000010000 */
[----:B------:R-:W-:Y:S01]  /*3910*/  FADD.FTZ R50, R50, -R138 ;  /* 0x8000008a32327221 */ /* 0x000fe20000010000 */
[----:B------:R-:W-:Y:S01]  /*3920*/  MUFU.EX2 R11, R132 ;  /* 0x00000084000b7308 */ /* 0x000fe20000000800 */
[----:B-1----:R-:W1:Y:S04]  /*3930*/  SHFL.IDX PT, R129, R134, R218, 0x1f ;  /* 0x00001fda86817589 */ /* 0x002e6800000e0000 */
[----:B------:R-:W-:Y:S03]  /*3940*/  SHFL.IDX PT, R139, R134, R5, 0x1f ;  /* 0x00001f05868b7589 */ /* 0x000fe600000e0000 */
[----:B------:R3:W-:Y:S01]  /*3950*/  MUFU.EX2 R30, R136 ;  /* 0x00000088001e7308 */ /* 0x0007e20000000800 */
[----:B------:R-:W-:Y:S04]  /*3960*/  SHFL.IDX PT, R149, R134, R221, 0x1f ;  /* 0x00001fdd86957589 */ /* 0x000fe800000e0000 */
[----:B------:R-:W-:Y:S04]  /*3970*/  SHFL.IDX PT, R138, R134, R220, 0x1f ;  /* 0x00001fdc868a7589 */ /* 0x000fe800000e0000 */
[----:B---3--:R-:W-:Y:S04]  /*3980*/  SHFL.IDX PT, R136, R134, R22, 0x1f ;  /* 0x00001f1686887589 */ /* 0x008fe800000e0000 */
[----:B------:R-:W-:Y:S04]  /*3990*/  SHFL.IDX PT, R132, R134, R23, 0x1f ;  /* 0x00001f1786847589 */ /* 0x000fe800000e0000 */
[----:B------:R-:W3:Y:S01]  /*39a0*/  SHFL.IDX PT, R134, R134, R114, 0x1f ;  /* 0x00001f7286867589 */ /* 0x000ee200000e0000 */
[--C-:B------:R-:W-:Y:S01]  /*39b0*/  FADD.FTZ R49, R49, -R32.reuse ;  /* 0x8000002031317221 */ /* 0x100fe20000010000 */
[----:B------:R-:W-:-:S02]  /*39c0*/  FADD.FTZ R51, R51, -R32 ;  /* 0x8000002033337221 */ /* 0x000fc40000010000 */
[----:B------:R4:W-:Y:S01]  /*39d0*/  MUFU.EX2 R32, R137 ;  /* 0x0000008900207308 */ /* 0x0009e20000000800 */
[----:B------:R-:W5:Y:S04]  /*39e0*/  SHFL.IDX PT, R218, R133, R218, 0x1f ;  /* 0x00001fda85da7589 */ /* 0x000f6800000e0000 */
[----:B------:R-:W-:Y:S04]  /*39f0*/  SHFL.IDX PT, R23, R133, R23, 0x1f ;  /* 0x00001f1785177589 */ /* 0x000fe800000e0000 */
[----:B----4-:R-:W4:Y:S04]  /*3a00*/  SHFL.IDX PT, R137, R133, R22, 0x1f ;  /* 0x00001f1685897589 */ /* 0x010f2800000e0000 */
[----:B------:R-:W4:Y:S04]  /*3a10*/  SHFL.IDX PT, R114, R133, R114, 0x1f ;  /* 0x00001f7285727589 */ /* 0x000f2800000e0000 */
[----:B------:R-:W-:Y:S04]  /*3a20*/  SHFL.IDX PT, R221, R133, R221, 0x1f ;  /* 0x00001fdd85dd7589 */ /* 0x000fe800000e0000 */
[----:B------:R-:W-:Y:S04]  /*3a30*/  SHFL.IDX PT, R220, R133, R220, 0x1f ;  /* 0x00001fdc85dc7589 */ /* 0x000fe800000e0000 */
[----:B------:R-:W-:Y:S04]  /*3a40*/  SHFL.IDX PT, R219, R133, R219, 0x1f ;  /* 0x00001fdb85db7589 */ /* 0x000fe800000e0000 */
[----:B------:R-:W4:Y:S01]  /*3a50*/  SHFL.IDX PT, R133, R133, R5, 0x1f ;  /* 0x00001f0585857589 */ /* 0x000f2200000e0000 */
[----:B------:R-:W4:Y:S01]  /*3a60*/  MUFU.EX2 R116, R116 ;  /* 0x0000007400747308 */ /* 0x000f220000000800 */
[--C-:B--2---:R-:W-:Y:S01]  /*3a70*/  FADD.FTZ R65, R65, -R131.reuse ;  /* 0x8000008341417221 */ /* 0x104fe20000010000 */
[----:B------:R-:W-:Y:S01]  /*3a80*/  FADD.FTZ R67, R67, -R131 ;  /* 0x8000008343437221 */ /* 0x000fe20000010000 */
[--C-:B-1----:R-:W-:Y:S01]  /*3a90*/  FADD.FTZ R131, R68, -R129.reuse ;  /* 0x8000008144837221 */ /* 0x102fe20000010000 */
[----:B------:R-:W-:-:S04]  /*3aa0*/  FADD.FTZ R129, R70, -R129 ;  /* 0x8000008146817221 */ /* 0x000fc80000010000 */
[----:B------:R-:W1:Y:S01]  /*3ab0*/  MUFU.EX2 R119, R119 ;  /* 0x0000007700777308 */ /* 0x000e620000000800 */
[----:B---3--:R-:W-:Y:S01]  /*3ac0*/  FADD.FTZ R70, R69, -R134 ;  /* 0x8000008645467221 */ /* 0x008fe20000010000 */
[----:B------:R-:W-:Y:S01]  /*3ad0*/  FFMA.FTZ R140, R140, UR11, -R135 ;  /* 0x0000000b8c8c7c23 */ /* 0x000fe20008010887 */
[----:B------:R-:W-:Y:S01]  /*3ae0*/  FMUL.FTZ R24, R216, R24 ;  /* 0x00000018d8187220 */ /* 0x000fe20000410000 */
[----:B------:R-:W-:Y:S01]  /*3af0*/  FMUL.FTZ R69, R121, R142 ;  /* 0x0000008e79457220 */ /* 0x000fe20000410000 */
[--C-:B------:R-:W-:Y:S01]  /*3b00*/  FADD.FTZ R53, R53, -R150.reuse ;  /* 0x8000009635357221 */ /* 0x100fe20000010000 */
[----:B------:R-:W-:Y:S02]  /*3b10*/  FADD.FTZ R55, R55, -R150 ;  /* 0x8000009637377221 */ /* 0x000fe40000010000 */
[----:B------:R-:W2:Y:S01]  /*3b20*/  MUFU.EX2 R120, R120 ;  /* 0x0000007800787308 */ /* 0x000ea20000000800 */
[--C-:B------:R-:W-:Y:S01]  /*3b30*/  FADD.FTZ R56, R56, -R139.reuse ;  /* 0x8000008b38387221 */ /* 0x100fe20000010000 */
[----:B------:R-:W-:Y:S01]  /*3b40*/  FADD.FTZ R58, R58, -R139 ;  /* 0x8000008b3a3a7221 */ /* 0x000fe20000010000 */
[----:B-----5:R-:W-:Y:S01]  /*3b50*/  FADD.FTZ R150, R84, -R218 ;  /* 0x800000da54967221 */ /* 0x020fe20000010000 */
[----:B------:R-:W-:Y:S01]  /*3b60*/  FFMA.FTZ R126, R126, UR11, -R135 ;  /* 0x0000000b7e7e7c23 */ /* 0x000fe20008010887 */
[----:B----4-:R-:W-:Y:S01]  /*3b70*/  FADD.FTZ R139, R77, -R137 ;  /* 0x800000894d8b7221 */ /* 0x010fe20000010000 */
[----:B------:R-:W-:-:S02]  /*3b80*/  F2FP.F16.F32.PACK_AB R84, R69, R24 ;  /* 0x000000184554723e */ /* 0x000fc400000000ff */
[----:B------:R3:W-:Y:S01]  /*3b90*/  MUFU.EX2 R22, R140 ;  /* 0x0000008c00167308 */ /* 0x0007e20000000800 */
[--C-:B------:R-:W-:Y:S01]  /*3ba0*/  FFMA.FTZ R135, R228, UR11, -R127.reuse ;  /* 0x0000000be4877c23 */ /* 0x100fe2000801087f */
[----:B------:R-:W-:Y:S01]  /*3bb0*/  FMUL.FTZ R25, R91, R25 ;  /* 0x000000195b197220 */ /* 0x000fe20000410000 */
[----:B------:R-:W-:Y:S01]  /*3bc0*/  FMUL.FTZ R24, R93, R27 ;  /* 0x0000001b5d187220 */ /* 0x000fe20000410000 */
[----:B------:R-:W-:Y:S01]  /*3bd0*/  FFMA.FTZ R127, R230, UR11, -R127 ;  /* 0x0000000be67f7c23 */ /* 0x000fe2000801087f */
[----:B------:R-:W-:Y:S01]  /*3be0*/  FMUL.FTZ R147, R21, R147 ;  /* 0x0000009315937220 */ /* 0x000fe20000410000 */
[----:B------:R-:W-:Y:S02]  /*3bf0*/  FADD.FTZ R40, R40, -R151 ;  /* 0x8000009728287221 */ /* 0x000fe40000010000 */
[----:B------:R-:W4:Y:S01]  /*3c00*/  MUFU.EX2 R117, R117 ;  /* 0x0000007500757308 */ /* 0x000f220000000800 */
[----:B---3--:R-:W-:Y:S01]  /*3c10*/  FADD.FTZ R140, R79, -R137 ;  /* 0x800000894f8c7221 */ /* 0x008fe20000010000 */
[----:B------:R-:W-:Y:S01]  /*3c20*/  FADD.FTZ R137, R80, -R23 ;  /* 0x8000001750897221 */ /* 0x000fe20000010000 */
[----:B------:R-:W-:Y:S01]  /*3c30*/  FMUL.FTZ R80, R94, R146 ;  /* 0x000000925e507220 */ /* 0x000fe20000410000 */
[----:B------:R-:W-:Y:S01]  /*3c40*/  FADD.FTZ R42, R42, -R151 ;  /* 0x800000972a2a7221 */ /* 0x000fe20000010000 */
[----:B------:R-:W-:Y:S01]  /*3c50*/  FADD.FTZ R60, R60, -R138 ;  /* 0x8000008a3c3c7221 */ /* 0x000fe20000010000 */
[----:B------:R-:W-:-:S02]  /*3c60*/  FADD.FTZ R61, R61, -R136 ;  /* 0x800000883d3d7221 */ /* 0x000fc40000010000 */
[----:B------:R-:W3:Y:S01]  /*3c70*/  MUFU.EX2 R118, R118 ;  /* 0x0000007600767308 */ /* 0x000ee20000000800 */
[----:B------:R-:W-:Y:S01]  /*3c80*/  FADD.FTZ R64, R64, -R132 ;  /* 0x8000008440407221 */ /* 0x000fe20000010000 */
[--C-:B------:R-:W-:Y:S01]  /*3c90*/  FADD.FTZ R151, R85, -R114.reuse ;  /* 0x8000007255977221 */ /* 0x100fe20000010000 */
[----:B------:R-:W-:Y:S01]  /*3ca0*/  FADD.FTZ R114, R87, -R114 ;  /* 0x8000007257727221 */ /* 0x000fe20000010000 */
[----:B------:R-:W-:-:S04]  /*3cb0*/  F2FP.F16.F32.PACK_AB R87, R24, R25 ;  /* 0x000000191857723e */ /* 0x000fc800000000ff */
[----:B------:R-:W5:Y:S01]  /*3cc0*/  MUFU.EX2 R97, R97 ;  /* 0x0000006100617308 */ /* 0x000f620000000800 */
[----:B------:R-:W-:Y:S01]  /*3cd0*/  F2FP.F16.F32.PACK_AB R80, R147, R80 ;  /* 0x000000509350723e */ /* 0x000fe200000000ff */
[----:B------:R-:W-:Y:S01]  /*3ce0*/  FMUL.FTZ R60, R115, R60 ;  /* 0x0000003c733c7220 */ /* 0x000fe20000410000 */
[----:B------:R-:W-:-:S05]  /*3cf0*/  FMUL.FTZ R61, R116, R61 ;  /* 0x0000003d743d7220 */ /* 0x000fca0000410000 */
[----:B------:R-:W5:Y:S01]  /*3d00*/  MUFU.EX2 R96, R96 ;  /* 0x0000006000607308 */ /* 0x000f620000000800 */
[----:B------:R-:W-:Y:S01]  /*3d10*/  FMUL.FTZ R64, R15, R64 ;  /* 0x000000400f407220 */ /* 0x000fe20000410000 */
[----:B-1----:R-:W-:-:S06]  /*3d20*/  FMUL.FTZ R25, R119, R65 ;  /* 0x0000004177197220 */ /* 0x002fcc0000410000 */
[----:B------:R-:W1:Y:S01]  /*3d30*/  MUFU.EX2 R99, R232 ;  /* 0x000000e800637308 */ /* 0x000e620000000800 */
[----:B------:R-:W-:Y:S01]  /*3d40*/  FADD.FTZ R63, R63, -R136 ;  /* 0x800000883f3f7221 */ /* 0x000fe20000010000 */
[----:B------:R-:W-:-:S06]  /*3d50*/  FADD.FTZ R66, R66, -R132 ;  /* 0x8000008442427221 */ /* 0x000fcc0000010000 */
[----:B------:R-:W1:Y:S01]  /*3d60*/  MUFU.EX2 R100, R231 ;  /* 0x000000e700647308 */ /* 0x000e620000000800 */
[----:B------:R-:W-:Y:S01]  /*3d70*/  FADD.FTZ R132, R72, -R133 ;  /* 0x8000008548847221 */ /* 0x000fe20000010000 */
[----:B------:R-:W-:-:S06]  /*3d80*/  FADD.FTZ R136, R73, -R221 ;  /* 0x800000dd49887221 */ /* 0x000fcc0000010000 */
[----:B------:R-:W1:Y:S08]  /*3d90*/  MUFU.EX2 R101, R101 ;  /* 0x0000006500657308 */ /* 0x000e700000000800 */
[----:B------:R-:W1:Y:S08]  /*3da0*/  MUFU.EX2 R103, R103 ;  /* 0x0000006700677308 */ /* 0x000e700000000800 */
[----:B------:R-:W1:Y:S08]  /*3db0*/  MUFU.EX2 R104, R104 ;  /* 0x0000006800687308 */ /* 0x000e700000000800 */
[----:B------:R-:W-:Y:S08]  /*3dc0*/  MUFU.EX2 R105, R105 ;  /* 0x0000006900697308 */ /* 0x000ff00000000800 */
[----:B------:R-:W1:Y:S08]  /*3dd0*/  MUFU.EX2 R106, R106 ;  /* 0x0000006a006a7308 */ /* 0x000e700000000800 */
[----:B------:R-:W1:Y:S01]  /*3de0*/  MUFU.EX2 R107, R107 ;  /* 0x0000006b006b7308 */ /* 0x000e620000000800 */
[----:B------:R-:W-:-:S07]  /*3df0*/  FMUL.FTZ R27, R14, R70 ;  /* 0x000000460e1b7220 */ /* 0x000fce0000410000 */
[----:B------:R-:W1:Y:S08]  /*3e00*/  MUFU.EX2 R108, R108 ;  /* 0x0000006c006c7308 */ /* 0x000e700000000800 */
[----:B------:R-:W1:Y:S08]  /*3e10*/  MUFU.EX2 R109, R109 ;  /* 0x0000006d006d7308 */ /* 0x000e700000000800 */
[----:B------:R-:W1:Y:S08]  /*3e20*/  MUFU.EX2 R19, R19 ;  /* 0x0000001300137308 */ /* 0x000e700000000800 */
[----:B------:R-:W1:Y:S01]  /*3e30*/  MUFU.EX2 R110, R110 ;  /* 0x0000006e006e7308 */ /* 0x000e620000000800 */
[----:B------:R-:W-:Y:S01]  /*3e40*/  F2FP.F16.F32.PACK_AB R70, R61, R60 ;  /* 0x0000003c3d46723e */ /* 0x000fe200000000ff */
[----:B------:R-:W-:Y:S01]  /*3e50*/  FMUL.FTZ R65, R16, R66 ;  /* 0x0000004210417220 */ /* 0x000fe20000410000 */
[----:B------:R-:W-:-:S05]  /*3e60*/  F2FP.F16.F32.PACK_AB R64, R25, R64 ;  /* 0x000000401940723e */ /* 0x000fca00000000ff */
[----:B------:R-:W1:Y:S01]  /*3e70*/  MUFU.EX2 R126, R126 ;  /* 0x0000007e007e7308 */ /* 0x000e620000000800 */
[----:B--2---:R-:W-:Y:S01]  /*3e80*/  FMUL.FTZ R24, R120, R67 ;  /* 0x0000004378187220 */ /* 0x004fe20000410000 */
[----:B------:R-:W-:-:S06]  /*3e90*/  FMUL.FTZ R60, R30, R132 ;  /* 0x000000841e3c7220 */ /* 0x000fcc0000410000 */
[----:B------:R-:W2:Y:S01]  /*3ea0*/  MUFU.EX2 R141, R141 ;  /* 0x0000008d008d7308 */ /* 0x000ea20000000800 */
[----:B------:R-:W-:-:S07]  /*3eb0*/  FMUL.FTZ R25, R32, R136 ;  /* 0x0000008820197220 */ /* 0x000fce0000410000 */
[----:B------:R-:W2:Y:S01]  /*3ec0*/  MUFU.EX2 R128, R128 ;  /* 0x0000008000807308 */ /* 0x000ea20000000800 */
[----:B------:R-:W-:-:S07]  /*3ed0*/  FADD.FTZ R62, R62, -R138 ;  /* 0x8000008a3e3e7221 */ /* 0x000fce0000010000 */
        /* <DEDUP_REMOVED lines=8> */
[----:B------:R-:W2:Y:S08]  /*3f60*/  MUFU.EX2 R125, R125 ;  /* 0x0000007d007d7308 */ /* 0x000eb00000000800 */
[----:B------:R-:W2:Y:S08]  /*3f70*/  MUFU.EX2 R124, R124 ;  /* 0x0000007c007c7308 */ /* 0x000eb00000000800 */
[----:B------:R-:W2:Y:S08]  /*3f80*/  MUFU.EX2 R123, R123 ;  /* 0x0000007b007b7308 */ /* 0x000eb00000000800 */
[----:B------:R-:W2:Y:S01]  /*3f90*/  MUFU.EX2 R147, R122 ;  /* 0x0000007a00937308 */ /* 0x000ea20000000800 */
        /* <DEDUP_REMOVED lines=8> */
[----:B----4-:R-:W-:Y:S01]  /*4020*/  FMUL.FTZ R62, R117, R62 ;  /* 0x0000003e753e7220 */ /* 0x010fe20000410000 */
[----:B---3--:R-:W-:Y:S01]  /*4030*/  FMUL.FTZ R63, R118, R63 ;  /* 0x0000003f763f7220 */ /* 0x008fe20000410000 */
[----:B------:R-:W-:Y:S01]  /*4040*/  F2FP.F16.F32.PACK_AB R65, R24, R65 ;  /* 0x000000411841723e */ /* 0x000fe200000000ff */
[----:B------:R-:W-:Y:S01]  /*4050*/  FADD.FTZ R138, R76, -R220 ;  /* 0x800000dc4c8a7221 */ /* 0x000fe20000010000 */
[----:B------:R-:W-:Y:S01]  /*4060*/  F2FP.F16.F32.PACK_AB R60, R25, R60 ;  /* 0x0000003c193c723e */ /* 0x000fe200000000ff */
[----:B-----5:R-:W-:Y:S01]  /*4070*/  FMUL.FTZ R36, R97, R36 ;  /* 0x0000002461247220 */ /* 0x020fe20000410000 */
[----:B------:R-:W-:Y:S01]  /*4080*/  FMUL.FTZ R37, R98, R37 ;  /* 0x0000002562257220 */ /* 0x000fe20000410000 */
        /* <DEDUP_REMOVED lines=42> */
[----:B--2---:R-:W-:Y:S01]  /*4330*/  FMUL.FTZ R139, R141, R139 ;  /* 0x0000008b8d8b7220 */ /* 0x004fe20000410000 */
        /* <DEDUP_REMOVED lines=95> */
[----:B-1----:R-:W-:Y:S02]  /*4930*/  F2FP.F16.F32.PACK_AB R34, R141, R22 ;  /* 0x000000168d22723e */ /* 0x002fe400000000ff */
        /* <DEDUP_REMOVED lines=15> */
[----:B------:R-:W-:-:S05]  /*4a30*/  IMAD R10, R233, 0x2000, R234 ;  /* 0x00002000e90a7824 */ /* 0x000fca00078e02ea */
        /* <DEDUP_REMOVED lines=70> */
.L_x_4745:
        /* <DEDUP_REMOVED lines=68> */
.L_x_4746:
        /* <DEDUP_REMOVED lines=11> */
.L_x_4736:
[----:B-1----:R-:W1:Y:S01]  /*5390*/  S2R R8, SR_CTAID.X ;  /* 0x0000000000087919 */ /* 0x002e620000002500 */
[----:B------:R-:W3:Y:S01]  /*53a0*/  LDC R5, c[0x0][0x280] ;  /* 0x0000a000ff057b82 */ /* 0x000ee20000000800 */
[----:B------:R-:W-:-:S07]  /*53b0*/  ULDC UR4, c[0x0][0x748] ;  /* 0x0001d20000047ab9 */ /* 0x000fce0000000800 */
[----:B------:R-:W3:Y:S02]  /*53c0*/  LDC R7, c[0x0][0x290] ;  /* 0x0000a400ff077b82 */ /* 0x000ee40000000800 */
[----:B---3--:R-:W-:-:S04]  /*53d0*/  IMAD.IADD R5, R5, 0x1, -R7 ;  /* 0x0000000105057824 */ /* 0x008fc800078e0a07 */
[----:B-1----:R-:W-:-:S04]  /*53e0*/  IMAD R5, R8, 0x80, R5 ;  /* 0x0000008008057824 */ /* 0x002fc800078e0205 */
[----:B------:R-:W-:-:S05]  /*53f0*/  VIADD R5, R5, UR4 ;  /* 0x0000000405057c36 */ /* 0x000fca0008000000 */
[----:B------:R-:W-:-:S04]  /*5400*/  SHF.R.S32.HI R6, RZ, 0x1f, R5 ;  /* 0x0000001fff067819 */ /* 0x000fc80000011405 */
[----:B------:R-:W-:-:S04]  /*5410*/  LEA.HI R6, R6, R5, RZ, 0x7 ;  /* 0x0000000506067211 */ /* 0x000fc800078f38ff */
[----:B------:R-:W-:-:S04]  /*5420*/  SHF.R.S32.HI R6, RZ, 0x7, R6 ;  /* 0x00000007ff067819 */ /* 0x000fc80000011406 */
[----:B------:R-:W-:-:S04]  /*5430*/  VIMNMX R9, R6, UR37, PT ;  /* 0x0000002506097c48 */ /* 0x000fc8000bfe0100 */
[----:B------:R-:W-:Y:S01]  /*5440*/  ISETP.LE.AND P0, PT, R9, UR38, PT ;  /* 0x0000002609007c0c */ /* 0x000fe2000bf03270 */
[----:B------:R1:W-:-:S12]  /*5450*/  STL [R1+0x18], R9 ;  /* 0x0000180901007387 */ /* 0x0003d80000100800 */
[----:B-1----:R-:W-:Y:S05]  /*5460*/  @P0 BRA `(.L_x_4748) ;  /* 0x0000003800500947 */ /* 0x002fea0003800000 */
[----:B------:R-:W3:Y:S04]  /*5470*/  LDL R13, [R1+0x34] ;  /* 0x00003400010d7983 */ /* 0x000ee80000100800 */
[----:B--2---:R-:W3:Y:S04]  /*5480*/  LDL R11, [R1+0x3c] ;  /* 0x00003c00010b7983 */ /* 0x004ee80000100800 */
[----:B------:R-:W2:Y:S01]  /*5490*/  LDL R12, [R1+0x38] ;  /* 0x00003800010c7983 */ /* 0x000ea20000100800 */
[----:B------:R-:W-:Y:S02]  /*54a0*/  IMAD R8, R8, -0x80, R7 ;  /* 0xffffff8008087824 */ /* 0x000fe400078e0207 */
[----:B------:R-:W-:Y:S01]  /*54b0*/  IMAD.MOV.U32 R237, RZ, RZ, 0x40000040 ;  /* 0x40000040ffed7424 */ /* 0x000fe200078e00ff */
[----:B------:R-:W1:Y:S01]  /*54c0*/  S2R R5, SR_TID.X ;  /* 0x0000000000057919 */ /* 0x000e620000002100 */
[----:B------:R-:W-:-:S02]  /*54d0*/  IMAD.MOV.U32 R235, RZ, RZ, 0x40000040 ;  /* 0x40000040ffeb7424 */ /* 0x000fc400078e00ff */
[----:B------:R-:W-:Y:S01]  /*54e0*/  IMAD.MOV.U32 R231, RZ, RZ, 0x40000040 ;  /* 0x40000040ffe77424 */ /* 0x000fe200078e00ff */
[----:B------:R-:W4:Y:S01]  /*54f0*/  S2R R14, SR_TID.X ;  /* 0x00000000000e7919 */ /* 0x000f220000002100 */
[----:B------:R-:W-:Y:S02]  /*5500*/  IMAD.MOV.U32 R229, RZ, RZ, 0x40000040 ;  /* 0x40000040ffe57424 */ /* 0x000fe400078e00ff */
[----:B-1----:R-:W-:Y:S02]  /*5510*/  VIADD R9, R5, 0xffffff80 ;  /* 0xffffff8005097836 */ /* 0x002fe40000000000 */
[----:B----4-:R-:W-:-:S03]  /*5520*/  VIADD R15, R14, 0xffffff80 ;  /* 0xffffff800e0f7836 */ /* 0x010fc60000000000 */
[----:B------:R-:W-:Y:S01]  /*5530*/  SHF.R.S32.HI R10, RZ, 0x1f, R9 ;  /* 0x0000001fff0a7819 */ /* 0x000fe20000011409 */
[----:B------:R-:W-:-:S03]  /*5540*/  VIADD R14, R14, 0xffffff80 ;  /* 0xffffff800e0e7836 */ /* 0x000fc60000000000 */
[CC--:B------:R-:W-:Y:S02]  /*5550*/  LEA.HI R5, R10.reuse, R9.reuse, RZ, 0x5 ;  /* 0x000000090a057211 */ /* 0x0c0fe400078f28ff */
[----:B------:R-:W-:Y:S02]  /*5560*/  SHF.R.S32.HI R14, RZ, 0x1f, R14 ;  /* 0x0000001fff0e7819 */ /* 0x000fe4000001140e */
[----:B------:R-:W-:Y:S02]  /*5570*/  LEA.HI R10, R10, R9, RZ, 0x2 ;  /* 0x000000090a0a7211 */ /* 0x000fe400078f10ff */
[----:B------:R-:W-:-:S04]  /*5580*/  LEA.HI R14, R14, R15, RZ, 0x7 ;  /* 0x0000000f0e0e7211 */ /* 0x000fc800078f38ff */
[----:B------:R-:W-:Y:S02]  /*5590*/  SHF.R.S32.HI R14, RZ, 0x7, R14 ;  /* 0x00000007ff0e7819 */ /* 0x000fe4000001140e */
[----:B---3--:R-:W-:-:S04]  /*55a0*/  LEA.HI R6, R11, R13, RZ, 0x5 ;  /* 0x0000000d0b067211 */ /* 0x008fc800078f28ff */
[----:B------:R-:W-:Y:S02]  /*55b0*/  SHF.R.S32.HI R13, RZ, 0x5, R6 ;  /* 0x00000005ff0d7819 */ /* 0x000fe40000011406 */
[--C-:B--2---:R-:W-:Y:S02]  /*55c0*/  SHF.R.S32.HI R11, RZ, 0x2, R12.reuse ;  /* 0x00000002ff0b7819 */ /* 0x104fe4000001140c */
[----:B------:R-:W-:Y:S02]  /*55d0*/  LOP3.LUT R6, R5, 0xffffffe0, RZ, 0xc0, !PT ;  /* 0xffffffe005067812 */ /* 0x000fe400078ec0ff */
[----:B------:R-:W-:Y:S02]  /*55e0*/  SHF.R.S32.HI R12, RZ, 0x1f, R12 ;  /* 0x0000001fff0c7819 */ /* 0x000fe4000001140c */
[----:B------:R-:W-:Y:S01]  /*55f0*/  LEA.HI R5, R14, R14, RZ, 0x1 ;  /* 0x0000000e0e057211 */ /* 0x000fe200078f08ff */
[----:B------:R-:W-:Y:S01]  /*5600*/  IMAD.IADD R7, R9, 0x1, -R6 ;  /* 0x0000000109077824 */ /* 0x000fe200078e0a06 */
[----:B------:R-:W-:Y:S01]  /*5610*/  LEA.HI R12, R12, R11, RZ, 0x3 ;  /* 0x0000000b0c0c7211 */ /* 0x000fe200078f18ff */
[----:B------:R-:W-:Y:S01]  /*5620*/  IMAD R6, R13, -0x10, R8 ;  /* 0xfffffff00d067824 */ /* 0x000fe200078e0208 */
[----:B------:R-:W-:-:S02]  /*5630*/  LOP3.LUT R5, R5, 0xfffffffe, RZ, 0xc0, !PT ;  /* 0xfffffffe05057812 */ /* 0x000fc400078ec0ff */
[----:B------:R-:W-:Y:S02]  /*5640*/  LOP3.LUT R12, R12, 0xfffffff8, RZ, 0xc0, !PT ;  /* 0xfffffff80c0c7812 */ /* 0x000fe400078ec0ff */
[----:B------:R-:W-:Y:S01]  /*5650*/  SHF.R.S32.HI R8, RZ, 0x1f, R7 ;  /* 0x0000001fff087819 */ /* 0x000fe20000011407 */
[----:B------:R-:W-:Y:S01]  /*5660*/  IMAD.IADD R5, R14, 0x1, -R5 ;  /* 0x000000010e057824 */ /* 0x000fe200078e0a05 */
[----:B------:R-:W-:Y:S02]  /*5670*/  IADD3 R6, R6, R12, -R11 ;  /* 0x0000000c06067210 */ /* 0x000fe40007ffe80b */
        /* <DEDUP_REMOVED lines=8> */
[----:B------:R-:W-:Y:S01]  /*5700*/  VIADD R6, R11, 0x8 ;  /* 0x000000080b067836 */ /* 0x000fe20000000000 */
[----:B------:R-:W-:Y:S02]  /*5710*/  LOP3.LUT R12, R12, 0x1ffffff0, RZ, 0xc0, !PT ;  /* 0x1ffffff00c0c7812 */ /* 0x000fe400078ec0ff */
[----:B------:R-:W-:-:S02]  /*5720*/  LOP3.LUT R8, R8, 0xfffffffe, RZ, 0xc0, !PT ;  /* 0xfffffffe08087812 */ /* 0x000fc400078ec0ff */
[----:B------:R-:W-:Y:S01]  /*5730*/  LOP3.LUT R14, R10, 0xfffffffc, RZ, 0xc0, !PT ;  /* 0xfffffffc0a0e7812 */ /* 0x000fe200078ec0ff */
[----:B------:R-:W-:Y:S01]  /*5740*/  IMAD.IADD R7, R7, 0x1, -R12 ;  /* 0x0000000107077824 */ /* 0x000fe200078e0a0c */
[----:B------:R-:W-:Y:S01]  /*5750*/  LEA.HI R10, R6, R6, RZ, 0x1 ;  /* 0x00000006060a7211 */ /* 0x000fe200078f08ff */
[C---:B------:R-:W-:Y:S02]  /*5760*/  IMAD.IADD R8, R11.reuse, 0x1, -R8 ;  /* 0x000000010b087824 */ /* 0x040fe400078e0a08 */
[----:B------:R-:W-:Y:S02]  /*5770*/  VIADD R12, R11, 0x10 ;  /* 0x000000100b0c7836 */ /* 0x000fe40000000000 */
[----:B------:R-:W-:Y:S01]  /*5780*/  IMAD.IADD R5, R9, 0x1, -R14 ;  /* 0x0000000109057824 */ /* 0x000fe200078e0a0e */
[----:B------:R-:W-:Y:S01]  /*5790*/  LOP3.LUT R9, R10, 0xfffffffe, RZ, 0xc0, !PT ;  /* 0xfffffffe0a097812 */ /* 0x000fe200078ec0ff */
[----:B------:R-:W-:Y:S01]  /*57a0*/  IMAD R7, R7, 0x8, R8 ;  /* 0x0000000807077824 */ /* 0x000fe200078e0208 */
[----:B------:R-:W-:Y:S01]  /*57b0*/  LEA.HI R8, R12, R12, RZ, 0x1 ;  /* 0x0000000c0c087211 */ /* 0x000fe200078f08ff */
[----:B------:R-:W-:-:S02]  /*57c0*/  VIADD R14, R11, 0x18 ;  /* 0x000000180b0e7836 */ /* 0x000fc40000000000 */
[----:B------:R-:W-:Y:S01]  /*57d0*/  IMAD.IADD R9, R6, 0x1, -R9 ;  /* 0x0000000106097824 */ /* 0x000fe200078e0a09 */
[----:B------:R1:W-:Y:S01]  /*57e0*/  STL [R1+0x2c], R7 ;  /* 0x00002c0701007387 */ /* 0x0003e20000100800 */
[----:B------:R-:W-:Y:S02]  /*57f0*/  SHF.R.S32.HI R6, RZ, 0x1, R10 ;  /* 0x00000001ff067819 */ /* 0x000fe4000001140a */
[----:B------:R-:W-:Y:S02]  /*5800*/  SHF.R.S32.HI R13, RZ, 0x1f, R8 ;  /* 0x0000001fff0d7819 */ /* 0x000fe40000011408 */
[----:B------:R-:W-:Y:S02]  /*5810*/  LEA.HI R15, R14, R14, RZ, 0x1 ;  /* 0x0000000e0e0f7211 */ /* 0x000fe400078f08ff */
[----:B------:R-:W-:Y:S02]  /*5820*/  LOP3.LUT R11, R8, 0xfffffffe, RZ, 0xc0, !PT ;  /* 0xfffffffe080b7812 */ /* 0x000fe400078ec0ff */
[----:B------:R-:W-:-:S02]  /*5830*/  SHF.R.S32.HI R17, RZ, 0x1f, R15 ;  /* 0x0000001fff117819 */ /* 0x000fc4000001140f */
[----:B-1----:R-:W-:Y:S01]  /*5840*/  SHF.R.S32.HI R7, RZ, 0x1f, R10 ;  /* 0x0000001fff077819 */ /* 0x002fe2000001140a */
[----:B------:R-:W-:Y:S01]  /*5850*/  IMAD.IADD R11, R12, 0x1, -R11 ;  /* 0x000000010c0b7824 */ /* 0x000fe200078e0a0b */
[----:B------:R-:W-:Y:S02]  /*5860*/  SHF.R.S32.HI R10, RZ, 0x1, R8 ;  /* 0x00000001ff0a7819 */ /* 0x000fe40000011408 */
[----:B------:R-:W-:Y:S02]  /*5870*/  LEA.HI R7, R7, R6, RZ, 0x4 ;  /* 0x0000000607077211 */ /* 0x000fe400078f20ff */
[----:B------:R-:W-:Y:S02]  /*5880*/  LEA.HI R13, R13, R10, RZ, 0x4 ;  /* 0x0000000a0d0d7211 */ /* 0x000fe400078f20ff */
[----:B------:R-:W-:Y:S02]  /*5890*/  SHF.R.S32.HI R8, RZ, 0x1, R15 ;  /* 0x00000001ff087819 */ /* 0x000fe4000001140f */
[----:B------:R-:W-:-:S02]  /*58a0*/  LOP3.LUT R7, R7, 0x1ffffff0, RZ, 0xc0, !PT ;  /* 0x1ffffff007077812 */ /* 0x000fc400078ec0ff */
[----:B------:R-:W-:Y:S02]  /*58b0*/  LOP3.LUT R13, R13, 0x1ffffff0, RZ, 0xc0, !PT ;  /* 0x1ffffff00d0d7812 */ /* 0x000fe400078ec0ff */
[----:B------:R-:W-:Y:S01]  /*58c0*/  LEA.HI R17, R17, R8, RZ, 0x4 ;  /* 0x0000000811117211 */ /* 0x000fe200078f20ff */
[----:B------:R-:W-:Y:S01]  /*58d0*/  IMAD.IADD R6, R6, 0x1, -R7 ;  /* 0x0000000106067824 */ /* 0x000fe200078e0a07 */
[----:B------:R-:W-:Y:S01]  /*58e0*/  LOP3.LUT R15, R15, 0xfffffffe, RZ, 0xc0, !PT ;  /* 0xfffffffe0f0f7812 */ /* 0x000fe200078ec0ff */
[----:B------:R-:W-:Y:S01]  /*58f0*/  IMAD.IADD R10, R10, 0x1, -R13 ;  /* 0x000000010a0a7824 */ /* 0x000fe200078e0a0d */
[----:B------:R-:W-:Y:S01]  /*5900*/  LOP3.LUT R17, R17, 0x1ffffff0, RZ, 0xc0, !PT ;  /* 0x1ffffff011117812 */ /* 0x000fe200078ec0ff */
[----:B------:R-:W-:Y:S02]  /*5910*/  IMAD R12, R6, 0x8, R9 ;  /* 0x00000008060c7824 */ /* 0x000fe400078e0209 */
[----:B------:R-:W-:Y:S02]  /*5920*/  IMAD R6, R10, 0x8, R11 ;  /* 0x000000080a067824 */ /* 0x000fe400078e020b */
[----:B------:R-:W-:Y:S01]  /*5930*/  IMAD.IADD R15, R14, 0x1, -R15 ;  /* 0x000000010e0f7824 */ /* 0x000fe200078e0a0f */
[----:B------:R-:W-:Y:S01]  /*5940*/  STL [R1+0x28], R12 ;  /* 0x0000280c01007387 */ /* 0x000fe20000100800 */
[----:B------:R-:W-:-:S02]  /*5950*/  IMAD.IADD R8, R8, 0x1, -R17 ;  /* 0x0000000108087824 */ /* 0x000fc400078e0a11 */
[----:B------:R-:W-:Y:S01]  /*5960*/  IMAD R7, R233, 0x2000, R222 ;  /* 0x00002000e9077824 */ /* 0x000fe200078e02de */
[----:B------:R1:W-:Y:S01]  /*5970*/  STL [R1+0x24], R6 ;  /* 0x0000240601007387 */ /* 0x0003e20000100800 */
[----:B------:R-:W-:Y:S02]  /*5980*/  IMAD R10, R8, 0x8, R15 ;  /* 0x00000008080a7824 */ /* 0x000fe400078e020f */
[C---:B------:R-:W-:Y:S02]  /*5990*/  VIADD R8, R7.reuse, 0x4000 ;  /* 0x0000400007087836 */ /* 0x040fe40000000000 */
[----:B------:R-:W-:Y:S01]  /*59a0*/  IMAD.MOV.U32 R11, RZ, RZ, 0x40000040 ;  /* 0x40000040ff0b7424 */ /* 0x000fe200078e00ff */
[----:B------:R2:W-:Y:S01]  /*59b0*/  STL [R1+0x20], R10 ;  /* 0x0000200a01007387 */ /* 0x0005e20000100800 */
[----:B------:R-:W-:Y:S01]  /*59c0*/  IMAD.MOV.U32 R9, RZ, RZ, 0x40000040 ;  /* 0x40000040ff097424 */ /* 0x000fe200078e00ff */
[----:B------:R-:W-:Y:S01]  /*59d0*/  SHF.R.U32.HI R8, RZ, 0x4, R8 ;  /* 0x00000004ff087819 */ /* 0x000fe20000011608 */
[----:B-1----:R-:W-:Y:S01]  /*59e0*/  VIADD R6, R7, 0x20c00 ;  /* 0x00020c0007067836 */ /* 0x002fe20000000000 */
[----:B------:R-:W-:-:S02]  /*59f0*/  SHF.R.U32.HI R7, RZ, 0x4, R7 ;  /* 0x00000004ff077819 */ /* 0x000fc40000011607 */
[----:B------:R-:W-:Y:S02]  /*5a00*/  LOP3.LUT R8, R8, 0x3fff, RZ, 0xc0, !PT ;  /* 0x00003fff08087812 */ /* 0x000fe400078ec0ff */
[----:B------:R-:W-:Y:S02]  /*5a10*/  SHF.R.U32.HI R6, RZ, 0x4, R6 ;  /* 0x00000004ff067819 */ /* 0x000fe40000011606 */
[----:B------:R-:W-:Y:S02]  /*5a20*/  LOP3.LUT R7, R7, 0x3fff, RZ, 0xc0, !PT ;  /* 0x00003fff07077812 */ /* 0x000fe400078ec0ff */
[----:B------:R-:W-:Y:S02]  /*5a30*/  LOP3.LUT R6, R6, 0x3fff, RZ, 0xc0, !PT ;  /* 0x00003fff06067812 */ /* 0x000fe400078ec0ff */
[----:B------:R-:W-:Y:S02]  /*5a40*/  LOP3.LUT R12, R7, 0x10000, RZ, 0xfc, !PT ;  /* 0x00010000070c7812 */ /* 0x000fe400078efcff */
[----:B------:R-:W-:-:S02]  /*5a50*/  LOP3.LUT R6, R6, 0x10000, RZ, 0xfc, !PT ;  /* 0x0001000006067812 */ /* 0x000fc400078efcff */
[----:B------:R-:W-:Y:S01]  /*5a60*/  LOP3.LUT R7, R8, 0x10000, RZ, 0xfc, !PT ;  /* 0x0001000008077812 */ /* 0x000fe200078efcff */
[C---:B--2---:R-:W-:Y:S01]  /*5a70*/  VIADD R10, R12.reuse, 0x2 ;  /* 0x000000020c0a7836 */ /* 0x044fe20000000000 */
[----:B------:R1:W-:Y:S01]  /*5a80*/  STL [R1+0x14], R12 ;  /* 0x0000140c01007387 */ /* 0x0003e20000100800 */
[C---:B------:R-:W-:Y:S02]  /*5a90*/  VIADD R8, R12.reuse, 0x4 ;  /* 0x000000040c087836 */ /* 0x040fe40000000000 */
[----:B------:R-:W-:Y:S01]  /*5aa0*/  VIADD R236, R12, 0x6 ;  /* 0x000000060cec7836 */ /* 0x000fe20000000000 */
[----:B------:R2:W-:Y:S01]  /*5ab0*/  STL [R1+0x30], R6 ;  /* 0x0000300601007387 */ /* 0x0005e20000100800 */
[C---:B------:R-:W-:Y:S02]  /*5ac0*/  VIADD R234, R7.reuse, 0x2 ;  /* 0x0000000207ea7836 */ /* 0x040fe40000000000 */
[C---:B------:R-:W-:Y:S01]  /*5ad0*/  VIADD R230, R7.reuse, 0x4 ;  /* 0x0000000407e67836 */ /* 0x040fe20000000000 */
[----:B------:R3:W-:Y:S01]  /*5ae0*/  STL [R1+0x10], R7 ;  /* 0x0000100701007387 */ /* 0x0007e20000100800 */
[----:B------:R-:W-:-:S02]  /*5af0*/  VIADD R228, R7, 0x6 ;  /* 0x0000000607e47836 */ /* 0x000fc40000000000 */
[C---:B-1----:R-:W-:Y:S01]  /*5b00*/  VIADD R12, R5.reuse, 0x8 ;  /* 0x00000008050c7836 */ /* 0x042fe20000000000 */
[----:B------:R1:W-:Y:S01]  /*5b10*/  STL.64 [R1+0x8], R10 ;  /* 0x0000080a01007387 */ /* 0x0003e20000100a00 */
[C---:B------:R-:W-:Y:S02]  /*5b20*/  VIADD R12, R5.reuse, 0x14 ;  /* 0x00000014050c7836 */ /* 0x040fe40000000000 */
[C---:B--2---:R-:W-:Y:S01]  /*5b30*/  VIADD R6, R5.reuse, 0x4 ;  /* 0x0000000405067836 */ /* 0x044fe20000000000 */
[----:B------:R1:W-:Y:S01]  /*5b40*/  STL.64 [R1], R8 ;  /* 0x0000000801007387 */ /* 0x0003e20000100a00 */
[C---:B------:R-:W-:Y:S02]  /*5b50*/  VIADD R6, R5.reuse, 0x10 ;  /* 0x0000001005067836 */ /* 0x040fe40000000000 */
[C---:B---3--:R-:W-:Y:S02]  /*5b60*/  VIADD R7, R5.reuse, 0xc ;  /* 0x0000000c05077836 */ /* 0x048fe40000000000 */
[----:B------:R-:W-:-:S02]  /*5b70*/  VIADD R7, R5, 0x18 ;  /* 0x0000001805077836 */ /* 0x000fc40000000000 */
[----:B------:R-:W-:-:S07]  /*5b80*/  VIADD R6, R5, 0x1c ;  /* 0x0000001c05067836 */ /* 0x000fce0000000000 */
.L_x_4759:
[----:B------:R-:W-:Y:S01]  /*5b90*/  IMAD.U32 R6, RZ, RZ, UR36 ;  /* 0x00000024ff067e24 */ /* 0x000fe2000f8e00ff */
[----:B------:R-:W-:Y:S05]  /*5ba0*/  YIELD ;  /* 0x0000000000007946 */ /* 0x000fea0003800000 */
[----:B------:R-:W-:-:S04]  /*5bb0*/  LOP3.LUT R6, R6, 0x1, RZ, 0xfc, !PT ;  /* 0x0000000106067812 */ /* 0x000fc800078efcff */
[----:B------:R-:W-:-:S13]  /*5bc0*/  ISETP.NE.AND P0, PT, R6, 0x3, PT ;  /* 0x000000030600780c */ /* 0x000fda0003f05270 */
[----:B------:R-:W-:Y:S05]  /*5bd0*/  @!P0 BRA `(.L_x_4749) ;  /* 0x0000000000048947 */ /* 0x000fea0003800000 */
[----:B------:R-:W-:Y:S01]  /*5be0*/  BPT.TRAP 0x1 ;  /* 0x000000040000795c */ /* 0x000fe20000300000 */
.L_x_4749:
[----:B------:R-:W-:Y:S01]  /*5bf0*/  IMAD R6, R0, 0x8, R222 ;  /* 0x0000000800067824 */ /* 0x000fe200078e02de */
[----:B-1----:R-:W-:-:S04]  /*5c00*/  SHF.L.U32 R11, R4, 0x1f, RZ ;  /* 0x0000001f040b7819 */ /* 0x002fc800000006ff */
[----:B------:R1:W2:Y:S01]  /*5c10*/  SYNCS.PHASECHK.TRANS64.TRYWAIT P1, [R6+URZ+0x30c10], R11 ;  /* 0x030c100b060075a7 */ /* 0x0002a2000802017f */
[----:B------:R-:W-:Y:S05]  /*5c20*/  @!P0 BRA `(.L_x_4750) ;  /* 0x0000000000048947 */ /* 0x000fea0003800000 */
[----:B------:R-:W-:Y:S01]  /*5c30*/  BPT.TRAP 0x1 ;  /* 0x000000040000795c */ /* 0x000fe20000300000 */
.L_x_4750:
[----:B------:R-:W-:-:S05]  /*5c40*/  VIADD R7, R222, 0x10000 ;  /* 0x00010000de077836 */ /* 0x000fca0000000000 */
[----:B------:R-:W-:-:S04]  /*5c50*/  SHF.R.U32.HI R7, RZ, 0x4, R7 ;  /* 0x00000004ff077819 */ /* 0x000fc80000011607 */
[----:B------:R-:W-:-:S04]  /*5c60*/  LOP3.LUT R220, R7, 0x3fff, RZ, 0xc0, !PT ;  /* 0x00003fff07dc7812 */ /* 0x000fc800078ec0ff */
[----:B------:R-:W-:Y:S01]  /*5c70*/  LOP3.LUT R7, R220, 0x10000, RZ, 0xfc, !PT ;  /* 0x00010000dc077812 */ /* 0x000fe200078efcff */
[----:B--2---:R-:W-:Y:S06]  /*5c80*/  @P1 BRA `(.L_x_4751) ;  /* 0x0000000000081947 */ /* 0x004fec0003800000 */
[----:B------:R-:W2:Y:S02]  /*5c90*/  SYNCS.PHASECHK.TRANS64.TRYWAIT P1, [R6+URZ+0x30c10], R11 ;  /* 0x030c100b060075a7 */ /* 0x000ea4000802017f */
[----:B--2---:R-:W-:Y:S05]  /*5ca0*/  @!P1 BRA `(.L_x_4752) ;  /* 0x000000b800289947 */ /* 0x004fea0003800000 */
.L_x_4751:
[----:B------:R-:W3:Y:S04]  /*5cb0*/  LDL R13, [R1+0x14] ;  /* 0x00001400010d7983 */ /* 0x000ee80000100800 */
[----:B------:R-:W4:Y:S04]  /*5cc0*/  LDL.64 R16, [R1+0x8] ;  /* 0x0000080001107983 */ /* 0x000f280000100a00 */
[----:B------:R-:W5:Y:S01]  /*5cd0*/  LDL.64 R14, [R1] ;  /* 0x00000000010e7983 */ /* 0x000f620000100a00 */
[----:B------:R-:W-:Y:S01]  /*5ce0*/  IMAD R7, R0, 0x400, R7 ;  /* 0x0000040000077824 */ /* 0x000fe200078e0207 */
[----:B------:R-:W-:Y:S05]  /*5cf0*/  WARPSYNC.ALL ;  /* 0x0000000000007948 */ /* 0x000fea0003800000 */
[----:B------:R-:W-:Y:S01]  /*5d00*/  R2UR UR6, R7 ;  /* 0x00000000070672ca */ /* 0x000fe200000e0000 */
[----:B------:R-:W-:Y:S01]  /*5d10*/  WARPGROUP.ARRIVE ;  /* 0x00000000000079c5 */ /* 0x000fe20000000000 */
[----:B------:R-:W-:Y:S01]  /*5d20*/  UMOV UR5, 0x40000040 ;  /* 0x4000004000057882 */ /* 0x000fe20000000000 */
[----:B------:R-:W-:Y:S01]  /*5d30*/  UMOV UR7, 0x40000040 ;  /* 0x4000004000077882 */ /* 0x000fe20000000000 */
[----:B------:R-:W-:Y:S01]  /*5d40*/  UMOV UR11, 0x40000040 ;  /* 0x40000040000b7882 */ /* 0x000fe20000000000 */
[----:B------:R-:W2:Y:S04]  /*5d50*/  LDL R8, [R1+0x2c] ;  /* 0x00002c0001087983 */ /* 0x000ea80000100800 */
[----:B------:R-:W5:Y:S04]  /*5d60*/  LDL R10, [R1+0x28] ;  /* 0x00002800010a7983 */ /* 0x000f680000100800 */
[----:B------:R-:W5:Y:S04]  /*5d70*/  LDL R12, [R1+0x24] ;  /* 0x00002400010c7983 */ /* 0x000f680000100800 */
[----:B------:R-:W5:Y:S01]  /*5d80*/  LDL R9, [R1+0x20] ;  /* 0x0000200001097983 */ /* 0x000f620000100800 */
[----:B------:R-:W-:Y:S01]  /*5d90*/  VIADD R224, R222, 0x20000 ;  /* 0x00020000dee07836 */ /* 0x000fe20000000000 */
[----:B---3--:R-:W-:-:S02]  /*5da0*/  R2UR UR4, R13 ;  /* 0x000000000d0472ca */ /* 0x008fc400000e0000 */
[----:B----4-:R-:W-:Y:S02]  /*5db0*/  R2UR UR8, R16 ;  /* 0x00000000100872ca */ /* 0x010fe400000e0000 */
[----:B------:R-:W-:-:S09]  /*5dc0*/  R2UR UR9, R17 ;  /* 0x00000000110972ca */ /* 0x000fd200000e0000 */
[----:B------:R-:W-:Y:S01]  /*5dd0*/  HGMMA.64x128x16.F32 R88, gdesc[UR4], RZ, !UPT, gsb0 ;  /* 0x01e00000045879f0 */ /* 0x000fe2000c0008ff */
[----:B------:R-:W-:Y:S01]  /*5de0*/  UIADD3 UR4, UR6, 0x2, URZ ;  /* 0x0000000206047890 */ /* 0x000fe2000fffe03f */
[----:B------:R-:W-:Y:S01]  /*5df0*/  R2UR UR5, R237 ;  /* 0x00000000ed0572ca */ /* 0x000fe200000e0000 */
[----:B------:R-:W-:Y:S01]  /*5e00*/  UMOV UR7, 0x40000040 ;  /* 0x4000004000077882 */ /* 0x000fe20000000000 */
[----:B--2---:R-:W-:-:S04]  /*5e10*/  IMAD R8, R0, 0x80, R8 ;  /* 0x0000008000087824 */ /* 0x004fc800078e0208 */
[----:B------:R-:W-:Y:S01]  /*5e20*/  UMOV UR10, UR4 ;  /* 0x00000004000a7c82 */ /* 0x000fe20008000000 */
[----:B------:R-:W-:Y:S02]  /*5e30*/  UIADD3 UR4, UR6, 0x4, URZ ;  /* 0x0000000406047890 */ /* 0x000fe4000fffe03f */
[----:B------:R-:W-:Y:S01]  /*5e40*/  UIADD3 UR6, UR6, 0x6, URZ ;  /* 0x0000000606067890 */ /* 0x000fe2000fffe03f */
[C---:B-----5:R-:W-:Y:S02]  /*5e50*/  IMAD R10, R0.reuse, 0x80, R10 ;  /* 0x00000080000a7824 */ /* 0x060fe400078e020a */
[C---:B------:R-:W-:Y:S02]  /*5e60*/  IMAD R223, R3.reuse, 0x2, R8 ;  /* 0x0000000203df7824 */ /* 0x040fe400078e0208 */
[----:B------:R-:W-:Y:S02]  /*5e70*/  IMAD R12, R0, 0x80, R12 ;  /* 0x00000080000c7824 */ /* 0x000fe400078e020c */
[----:B------:R-:W-:-:S02]  /*5e80*/  IMAD R7, R3, 0x2, R10 ;  /* 0x0000000203077824 */ /* 0x000fc400078e020a */
[----:B------:R-:W-:Y:S02]  /*5e90*/  IMAD R225, R3, 0x2, R12 ;  /* 0x0000000203e17824 */ /* 0x000fe400078e020c */
[--C-:B------:R-:W-:Y:S02]  /*5ea0*/  IMAD R227, R7, 0x4, R222.reuse ;  /* 0x0000000407e37824 */ /* 0x100fe400078e02de */
[----:B------:R-:W-:Y:S02]  /*5eb0*/  IMAD R218, R225, 0x4, R222 ;  /* 0x00000004e1da7824 */ /* 0x000fe400078e02de */
[--C-:B------:R-:W-:Y:S02]  /*5ec0*/  IMAD R226, R7, 0x4, R224.reuse ;  /* 0x0000000407e27824 */ /* 0x100fe400078e02e0 */
        /* <DEDUP_REMOVED lines=9> */
[----:B------:R-:W-:Y:S02]  /*5f60*/  IMAD R14, R0, 0x80, R9 ;  /* 0x00000080000e7824 */ /* 0x000fe400078e0209 */
[----:B------:R-:W-:Y:S02]  /*5f70*/  IMAD R15, R223, 0x4, R222 ;  /* 0x00000004df0f7824 */ /* 0x000fe400078e02de */
[----:B------:R-:W-:-:S02]  /*5f80*/  IMAD R9, R3, 0x2, R14 ;  /* 0x0000000203097824 */ /* 0x000fc400078e020e */
[----:B------:R-:W-:Y:S02]  /*5f90*/  IMAD R223, R223, 0x4, R224 ;  /* 0x00000004dfdf7824 */ /* 0x000fe400078e02e0 */
[C---:B------:R-:W-:Y:S02]  /*5fa0*/  IMAD R216, R9.reuse, 0x4, R222 ;  /* 0x0000000409d87824 */ /* 0x040fe400078e02de */
        /* <DEDUP_REMOVED lines=14> */
.L_x_4753:
[----:B------:R1:W1:Y:S01]  /*6090*/  SYNCS.PHASECHK.TRANS64.TRYWAIT P1, [R6+URZ+0x30c30], R11 ;  /* 0x030c300b060075a7 */ /* 0x000262000802017f */
[----:B------:R-:W-:Y:S05]  /*60a0*/  @!P0 BRA `(.L_x_4754) ;  /* 0x0000000000048947 */ /* 0x000fea0003800000 */
[----:B------:R-:W-:Y:S01]  /*60b0*/  BPT.TRAP 0x1 ;  /* 0x000000040000795c */ /* 0x000fe20000300000 */
.L_x_4754:
        /* <DEDUP_REMOVED lines=8> */
.L_x_4755:
[----:B------:R-:W5:Y:S01]  /*6140*/  LDL R8, [R1+0x10] ;  /* 0x0000100001087983 */ /* 0x000f620000100800 */
        /* <DEDUP_REMOVED lines=8> */
[C---:B------:R-:W-:Y:S01]  /*61d0*/  ISETP.GT.AND P2, PT, R232.reuse, RZ, PT ;  /* 0x000000ffe800720c */ /* 0x040fe20003f44270 */
[C---:B------:R-:W-:Y:S01]  /*61e0*/  VIADD R11, R5.reuse, 0x14 ;  /* 0x00000014050b7836 */ /* 0x040fe20000000000 */
[----:B------:R-:W-:Y:S01]  /*61f0*/  ISETP.GT.AND P1, PT, R232, 0x8, PT ;  /* 0x00000008e800780c */ /* 0x000fe20003f24270 */
[----:B------:R-:W-:Y:S01]  /*6200*/  VIADD R13, R5, 0x18 ;  /* 0x00000018050d7836 */ /* 0x000fe20000000000 */
[----:B--2---:R-:W1:Y:S01]  /*6210*/  SHFL.IDX PT, R12, R15, R23, 0x1f ;  /* 0x00001f170f0c7589 */ /* 0x004e6200000e0000 */
[----:B------:R-:W-:Y:S01]  /*6220*/  FSEL R93, R93, -INF , P2 ;  /* 0xff8000005d5d7808 */ /* 0x000fe20001000000 */
[----:B------:R-:W-:Y:S01]  /*6230*/  VIADD R9, R5, 0x8 ;  /* 0x0000000805097836 */ /* 0x000fe20000000000 */
[----:B------:R-:W-:Y:S01]  /*6240*/  FSEL R95, R95, -INF , P1 ;  /* 0xff8000005f5f7808 */ /* 0x000fe20000800000 */
[----:B------:R1:W-:Y:S01]  /*6250*/  SHFL.IDX PT, R16, R15, R11, 0x1f ;  /* 0x00001f0b0f107589 */ /* 0x0003e200000e0000 */
[----:B------:R-:W-:Y:S01]  /*6260*/  FSEL R101, R101, -INF , P2 ;  /* 0xff80000065657808 */ /* 0x000fe20001000000 */
[----:B------:R-:W-:Y:S01]  /*6270*/  IMAD R217, R0, 0x400, R217 ;  /* 0x0000040000d97824 */ /* 0x000fe200078e02d9 */
[----:B------:R-:W-:Y:S01]  /*6280*/  FSEL R88, R88, -INF , P2 ;  /* 0xff80000058587808 */ /* 0x000fe20001000000 */
[----:B------:R-:W2:Y:S01]  /*6290*/  SHFL.IDX PT, R7, R15, R5, 0x1f ;  /* 0x00001f050f077589 */ /* 0x000ea200000e0000 */
[----:B------:R-:W-:-:S02]  /*62a0*/  FSEL R89, R89, -INF , P2 ;  /* 0xff80000059597808 */ /* 0x000fc40001000000 */
[----:B------:R-:W-:Y:S01]  /*62b0*/  FSEL R100, R100, -INF , P2 ;  /* 0xff80000064647808 */ /* 0x000fe20001000000 */
[----:B------:R-:W4:Y:S01]  /*62c0*/  SHFL.IDX PT, R18, R15, R13, 0x1f ;  /* 0x00001f0d0f127589 */ /* 0x000f2200000e0000 */
[----:B------:R-:W-:Y:S02]  /*62d0*/  FSEL R103, R103, -INF , P1 ;  /* 0xff80000067677808 */ /* 0x000fe40000800000 */
[----:B------:R-:W-:Y:S01]  /*62e0*/  FSEL R90, R90, -INF , P1 ;  /* 0xff8000005a5a7808 */ /* 0x000fe20000800000 */
[----:B------:R-:W4:Y:S01]  /*62f0*/  SHFL.IDX PT, R10, R15, R9, 0x1f ;  /* 0x00001f090f0a7589 */ /* 0x000f2200000e0000 */
[----:B------:R-:W-:Y:S02]  /*6300*/  FSEL R92, R92, -INF , P2 ;  /* 0xff8000005c5c7808 */ /* 0x000fe40001000000 */
[----:B------:R-:W-:Y:S01]  /*6310*/  FSEL R94, R94, -INF , P1 ;  /* 0xff8000005e5e7808 */ /* 0x000fe20000800000 */
[----:B---3--:R-:W-:Y:S01]  /*6320*/  SHFL.IDX PT, R22, R227, R5, 0x1f ;  /* 0x00001f05e3167589 */ /* 0x008fe200000e0000 */
[----:B------:R-:W-:-:S02]  /*6330*/  FSEL R105, R105, -INF , P2 ;  /* 0xff80000069697808 */ /* 0x000fc40001000000 */
[----:B------:R-:W-:Y:S02]  /*6340*/  FSEL R108, R108, -INF , P2 ;  /* 0xff8000006c6c7808 */ /* 0x000fe40001000000 */
[----:B------:R-:W-:Y:S02]  /*6350*/  FSEL R96, R96, -INF , P2 ;  /* 0xff80000060607808 */ /* 0x000fe40001000000 */
[----:B------:R-:W-:Y:S02]  /*6360*/  FSEL R98, R98, -INF , P1 ;  /* 0xff80000062627808 */ /* 0x000fe40000800000 */
[----:B------:R-:W-:Y:S02]  /*6370*/  FSEL R97, R97, -INF , P2 ;  /* 0xff80000061617808 */ /* 0x000fe40001000000 */
[----:B------:R-:W-:Y:S02]  /*6380*/  FSEL R99, R99, -INF , P1 ;  /* 0xff80000063637808 */ /* 0x000fe40000800000 */
        /* <DEDUP_REMOVED lines=31> */
[----:B-----5:R-:W-:Y:S01]  /*6580*/  R2UR UR4, R8 ;  /* 0x00000000080472ca */ /* 0x020fe200000e0000 */
[----:B------:R-:W-:-:S06]  /*6590*/  VIADD R8, R5, 0x4 ;  /* 0x0000000405087836 */ /* 0x000fcc0000000000 */
[----:B------:R-:W3:Y:S06]  /*65a0*/  SHFL.IDX PT, R8, R15, R8, 0x1f ;  /* 0x00001f080f087589 */ /* 0x000eec00000e0000 */
[----:B------:R-:W-:Y:S01]  /*65b0*/  HGMMA.64x128x16.F32 R24, gdesc[UR4], RZ, !UPT, gsb0 ;  /* 0x01e00000041879f0 */ /* 0x000fe2000c0008ff */
[----:B------:R-:W-:Y:S01]  /*65c0*/  UIADD3 UR4, UR6, 0x2, URZ ;  /* 0x0000000206047890 */ /* 0x000fe2000fffe03f */
[----:B------:R-:W-:Y:S02]  /*65d0*/  ULDC UR5, c[0x0][0x744] ;  /* 0x0001d10000057ab9 */ /* 0x000fe40000000800 */
[--C-:B-1----:R-:W-:Y:S01]  /*65e0*/  FFMA.FTZ R11, R93, UR5, -R12.reuse ;  /* 0x000000055d0b7c23 */ /* 0x102fe2000801080c */
[----:B------:R-:W-:Y:S01]  /*65f0*/  FFMA.FTZ R12, R95, UR5, -R12 ;  /* 0x000000055f0c7c23 */ /* 0x000fe2000801080c */
[----:B------:R-:W-:-:S02]  /*6600*/  VIADD R95, R5, 0x1c ;  /* 0x0000001c055f7836 */ /* 0x000fc40000000000 */
[----:B------:R-:W-:Y:S01]  /*6610*/  UMOV UR10, UR4 ;  /* 0x00000004000a7c82 */ /* 0x000fe20008000000 */
[----:B------:R-:W-:Y:S01]  /*6620*/  UIADD3 UR4, UR6, 0x4, URZ ;  /* 0x0000000406047890 */ /* 0x000fe2000fffe03f */
[--C-:B--2---:R-:W-:Y:S01]  /*6630*/  FFMA.FTZ R88, R88, UR5, -R7.reuse ;  /* 0x0000000558587c23 */ /* 0x104fe20008010807 */
[----:B------:R-:W-:Y:S01]  /*6640*/  UIADD3 UR6, UR6, 0x6, URZ ;  /* 0x0000000606067890 */ /* 0x000fe2000fffe03f */
[----:B------:R-:W1:Y:S01]  /*6650*/  SHFL.IDX PT, R20, R15, R95, 0x1f ;  /* 0x00001f5f0f147589 */ /* 0x000e6200000e0000 */
[----:B----4-:R-:W-:Y:S01]  /*6660*/  FFMA.FTZ R17, R100, UR5, -R18 ;  /* 0x0000000564117c23 */ /* 0x010fe20008010812 */
[----:B------:R-:W-:Y:S01]  /*6670*/  VIADD R100, R5, 0x4 ;  /* 0x0000000405647836 */ /* 0x000fe20000000000 */
[----:B------:R2:W-:Y:S01]  /*6680*/  MUFU.EX2 R219, R88 ;  /* 0x0000005800db7308 */ /* 0x0005e20000000800 */
[----:B------:R-:W-:Y:S01]  /*6690*/  FFMA.FTZ R7, R90, UR5, -R7 ;  /* 0x000000055a077c23 */ /* 0x000fe20008010807 */
[----:B------:R-:W-:Y:S01]  /*66a0*/  FFMA.FTZ R9, R92, UR5, -R10 ;  /* 0x000000055c097c23 */ /* 0x000fe2000801080a */
[----:B---3--:R-:W-:Y:S01]  /*66b0*/  FFMA.FTZ R89, R89, UR5, -R8 ;  /* 0x0000000559597c23 */ /* 0x008fe20008010808 */
[----:B------:R-:W-:Y:S01]  /*66c0*/  FFMA.FTZ R10, R94, UR5, -R10 ;  /* 0x000000055e0a7c23 */ /* 0x000fe2000801080a */
[----:B------:R-:W3:Y:S01]  /*66d0*/  SHFL.IDX PT, R92, R227, R23, 0x1f ;  /* 0x00001f17e35c7589 */ /* 0x000ee200000e0000 */
[----:B------:R-:W-:Y:S01]  /*66e0*/  FFMA.FTZ R21, R104, UR5, -R22 ;  /* 0x0000000568157c23 */ /* 0x000fe20008010816 */
[----:B------:R-:W-:Y:S01]  /*66f0*/  FFMA.FTZ R18, R102, UR5, -R18 ;  /* 0x0000000566127c23 */ /* 0x000fe20008010812 */
[----:B------:R4:W-:Y:S01]  /*6700*/  MUFU.EX2 R221, R89 ;  /* 0x0000005900dd7308 */ /* 0x0009e20000000800 */
[----:B--2---:R-:W2:Y:S01]  /*6710*/  SHFL.IDX PT, R88, R227, R100, 0x1f ;  /* 0x00001f64e3587589 */ /* 0x004ea200000e0000 */
[----:B------:R-:W-:Y:S01]  /*6720*/  FFMA.FTZ R8, R91, UR5, -R8 ;  /* 0x000000055b087c23 */ /* 0x000fe20008010808 */
[----:B------:R-:W-:-:S02]  /*6730*/  FFMA.FTZ R22, R106, UR5, -R22 ;  /* 0x000000056a167c23 */ /* 0x000fc40008010816 */
[----:B------:R-:W-:Y:S03]  /*6740*/  SHFL.IDX PT, R104, R218, R100, 0x1f ;  /* 0x00001f64da687589 */ /* 0x000fe600000e0000 */
[----:B------:R-:W-:Y:S01]  /*6750*/  MUFU.EX2 R17, R17 ;  /* 0x0000001100117308 */ /* 0x000fe20000000800 */
[----:B----4-:R-:W-:Y:S01]  /*6760*/  VIADD R89, R5, 0x10 ;  /* 0x0000001005597836 */ /* 0x010fe20000000000 */
[----:B------:R-:W4:Y:S01]  /*6770*/  SHFL.IDX PT, R102, R218, R5, 0x1f ;  /* 0x00001f05da667589 */ /* 0x000f2200000e0000 */
[--C-:B-1----:R-:W-:Y:S01]  /*6780*/  FFMA.FTZ R19, R101, UR5, -R20.reuse ;  /* 0x0000000565137c23 */ /* 0x102fe20008010814 */
[----:B------:R-:W-:Y:S01]  /*6790*/  FFMA.FTZ R20, R103, UR5, -R20 ;  /* 0x0000000567147c23 */ /* 0x000fe20008010814 */
[----:B------:R-:W-:Y:S01]  /*67a0*/  VIADD R103, R5, 0x8 ;  /* 0x0000000805677836 */ /* 0x000fe20000000000 */
[----:B------:R1:W5:Y:S02]  /*67b0*/  SHFL.IDX PT, R14, R15, R89, 0x1f ;  /* 0x00001f590f0e7589 */ /* 0x00036400000e0000 */
[----:B------:R-:W5:Y:S02]  /*67c0*/  MUFU.EX2 R10, R10 ;  /* 0x0000000a000a7308 */ /* 0x000f640000000800 */
[----:B------:R-:W5:Y:S01]  /*67d0*/  SHFL.IDX PT, R90, R227, R103, 0x1f ;  /* 0x00001f67e35a7589 */ /* 0x000f6200000e0000 */
[--C-:B---3--:R-:W-:Y:S01]  /*67e0*/  FFMA.FTZ R91, R109, UR5, -R92.reuse ;  /* 0x000000056d5b7c23 */ /* 0x108fe2000801085c */
[----:B------:R-:W-:Y:S01]  /*67f0*/  FSEL R109, R128, -INF , P2 ;  /* 0xff800000806d7808 */ /* 0x000fe20001000000 */
[----:B------:R-:W-:Y:S01]  /*6800*/  FFMA.FTZ R92, R111, UR5, -R92 ;  /* 0x000000056f5c7c23 */ /* 0x000fe2000801085c */
[----:B------:R-:W3:Y:S01]  /*6810*/  SHFL.IDX PT, R94, R227, R89, 0x1f ;  /* 0x00001f59e35e7589 */ /* 0x000ee200000e0000 */
[----:B--2---:R-:W-:Y:S01]  /*6820*/  FFMA.FTZ R23, R105, UR5, -R88 ;  /* 0x0000000569177c23 */ /* 0x004fe20008010858 */
[----:B------:R-:W-:-:S02]  /*6830*/  VIADD R105, R5, 0x14 ;  /* 0x0000001405697836 */ /* 0x000fc40000000000 */
[--C-:B-1----:R-:W-:Y:S01]  /*6840*/  FFMA.FTZ R15, R97, UR5, -R16.reuse ;  /* 0x00000005610f7c23 */ /* 0x102fe20008010810 */
[----:B------:R-:W-:Y:S01]  /*6850*/  FFMA.FTZ R16, R99, UR5, -R16 ;  /* 0x0000000563107c23 */ /* 0x000fe20008010810 */
[----:B------:R-:W-:Y:S01]  /*6860*/  FFMA.FTZ R88, R107, UR5, -R88 ;  /* 0x000000056b587c23 */ /* 0x000fe20008010858 */
[----:B------:R1:W-:Y:S01]  /*6870*/  SHFL.IDX PT, R106, R218, R103, 0x1f ;  /* 0x00001f67da6a7589 */ /* 0x0003e200000e0000 */
[----:B------:R-:W-:Y:S01]  /*6880*/  FSEL R111, R129, -INF , P2 ;  /* 0xff800000816f7808 */ /* 0x000fe20001000000 */
[----:B------:R-:W-:Y:S01]  /*6890*/  MUFU.EX2 R19, R19 ;  /* 0x0000001300137308 */ /* 0x000fe20000000800 */
[----:B------:R-:W-:Y:S01]  /*68a0*/  FSEL R129, R140, -INF , P2 ;  /* 0xff8000008c817808 */ /* 0x000fe20001000000 */
[--C-:B----4-:R-:W-:Y:S01]  /*68b0*/  FFMA.FTZ R101, R120, UR5, -R102.reuse ;  /* 0x0000000578657c23 */ /* 0x110fe20008010866 */
[----:B------:R-:W-:Y:S01]  /*68c0*/  FSEL R120, R148, -INF , P2 ;  /* 0xff80000094787808 */ /* 0x000fe20001000000 */
[----:B------:R-:W-:Y:S02]  /*68d0*/  VIADD R148, R5, 0x14 ;  /* 0x0000001405947836 */ /* 0x000fe40000000000 */
[----:B------:R-:W-:Y:S01]  /*68e0*/  FFMA.FTZ R102, R122, UR5, -R102 ;  /* 0x000000057a667c23 */ /* 0x000fe20008010866 */
[----:B------:R-:W-:Y:S01]  /*68f0*/  FSEL R122, R145, -INF , P2 ;  /* 0xff800000917a7808 */ /* 0x000fe20001000000 */
[--C-:B-----5:R-:W-:Y:S01]  /*6900*/  FFMA.FTZ R13, R96, UR5, -R14.reuse ;  /* 0x00000005600d7c23 */ /* 0x120fe2000801080e */
[----:B------:R-:W-:Y:S01]  /*6910*/  FFMA.FTZ R14, R98, UR5, -R14 ;  /* 0x00000005620e7c23 */ /* 0x000fe2000801080e */
[----:B------:R-:W2:Y:S01]  /*6920*/  SHFL.IDX PT, R96, R227, R105, 0x1f ;  /* 0x00001f69e3607589 */ /* 0x000ea200000e0000 */
[----:B-1----:R-:W-:Y:S01]  /*6930*/  FSEL R103, R121, -INF , P2 ;  /* 0xff80000079677808 */ /* 0x002fe20001000000 */
[----:B------:R-:W-:Y:S01]  /*6940*/  FFMA.FTZ R89, R108, UR5, -R90 ;  /* 0x000000056c597c23 */ /* 0x000fe2000801085a */
[----:B------:R-:W-:-:S02]  /*6950*/  VIADD R108, R5, 0x18 ;  /* 0x00000018056c7836 */ /* 0x000fc40000000000 */
[----:B------:R-:W-:Y:S01]  /*6960*/  FFMA.FTZ R90, R110, UR5, -R90 ;  /* 0x000000056e5a7c23 */ /* 0x000fe2000801085a */
[----:B------:R-:W-:Y:S02]  /*6970*/  VIADD R110, R5, 0x10 ;  /* 0x00000010056e7836 */ /* 0x000fe40000000000 */
[--C-:B---3--:R-:W-:Y:S01]  /*6980*/  FFMA.FTZ R93, R112, UR5, -R94.reuse ;  /* 0x00000005705d7c23 */ /* 0x108fe2000801085e */
[----:B------:R-:W-:Y:S01]  /*6990*/  FFMA.FTZ R94, R114, UR5, -R94 ;  /* 0x00000005725e7c23 */ /* 0x000fe2000801085e */
[----:B------:R-:W1:Y:S01]  /*69a0*/  SHFL.IDX PT, R98, R227, R108, 0x1f ;  /* 0x00001f6ce3627589 */ /* 0x000e6200000e0000 */
[--C-:B------:R-:W-:Y:S01]  /*69b0*/  FFMA.FTZ R103, R103, UR5, -R104.reuse ;  /* 0x0000000567677c23 */ /* 0x100fe20008010868 */
[----:B------:R-:W-:Y:S01]  /*69c0*/  FFMA.FTZ R104, R123, UR5, -R104 ;  /* 0x000000057b687c23 */ /* 0x000fe20008010868 */
[----:B------:R-:W3:Y:S01]  /*69d0*/  MUFU.EX2 R12, R12 ;  /* 0x0000000c000c7308 */ /* 0x000ee20000000800 */
[----:B------:R2:W4:Y:S04]  /*69e0*/  SHFL.IDX PT, R227, R227, R95, 0x1f ;  /* 0x00001f5fe3e37589 */ /* 0x00052800000e0000 */
[----:B------:R5:W-:Y:S03]  /*69f0*/  SHFL.IDX PT, R114, R218, R108, 0x1f ;  /* 0x00001f6cda727589 */ /* 0x000be600000e0000 */
[----:B------:R-:W3:Y:S01]  /*6a00*/  MUFU.EX2 R7, R7 ;  /* 0x0000000700077308 */ /* 0x000ee20000000800 */
[----:B------:R-:W3:Y:S01]  /*6a10*/  SHFL.IDX PT, R110, R218, R110, 0x1f ;  /* 0x00001f6eda6e7589 */ /* 0x000ee200000e0000 */
[--C-:B--2---:R-:W-:Y:S01]  /*6a20*/  FFMA.FTZ R95, R113, UR5, -R96.reuse ;  /* 0x00000005715f7c23 */ /* 0x104fe20008010860 */
[----:B------:R-:W-:Y:S01]  /*6a30*/  FSEL R113, R125, -INF , P2 ;  /* 0xff8000007d717808 */ /* 0x000fe20001000000 */
[----:B------:R-:W-:Y:S01]  /*6a40*/  FFMA.FTZ R96, R115, UR5, -R96 ;  /* 0x0000000573607c23 */ /* 0x000fe20008010860 */
[----:B-----5:R-:W-:Y:S01]  /*6a50*/  FSEL R108, R127, -INF , P1 ;  /* 0xff8000007f6c7808 */ /* 0x020fe20000800000 */
[----:B------:R2:W5:Y:S01]  /*6a60*/  SHFL.IDX PT, R112, R218, R105, 0x1f ;  /* 0x00001f69da707589 */ /* 0x00056200000e0000 */
[----:B------:R-:W-:Y:S01]  /*6a70*/  FSEL R115, R133, -INF , P2 ;  /* 0xff80000085737808 */ /* 0x000fe20001000000 */
[----:B------:R-:W-:Y:S01]  /*6a80*/  MUFU.EX2 R8, R8 ;  /* 0x0000000800087308 */ /* 0x000fe20000000800 */
[--C-:B-1----:R-:W-:Y:S01]  /*6a90*/  FFMA.FTZ R97, R116, UR5, -R98.reuse ;  /* 0x0000000574617c23 */ /* 0x102fe20008010862 */
[----:B------:R-:W1:Y:S01]  /*6aa0*/  SHFL.IDX PT, R121, R216, R148, 0x1f ;  /* 0x00001f94d8797589 */ /* 0x000e6200000e0000 */
[----:B------:R-:W-:Y:S01]  /*6ab0*/  FFMA.FTZ R98, R118, UR5, -R98 ;  /* 0x0000000576627c23 */ /* 0x000fe20008010862 */
[----:B------:R-:W-:Y:S01]  /*6ac0*/  FSEL R118, R149, -INF , P2 ;  /* 0xff80000095767808 */ /* 0x000fe20001000000 */
[----:B----4-:R-:W-:Y:S01]  /*6ad0*/  FFMA.FTZ R99, R117, UR5, -R227 ;  /* 0x0000000575637c23 */ /* 0x010fe200080108e3 */
[----:B------:R-:W-:-:S02]  /*6ae0*/  VIADD R117, R5, 0xc ;  /* 0x0000000c05757836 */ /* 0x000fc40000000000 */
[----:B------:R-:W-:Y:S01]  /*6af0*/  FFMA.FTZ R100, R119, UR5, -R227 ;  /* 0x0000000577647c23 */ /* 0x000fe200080108e3 */
[C---:B------:R-:W-:Y:S01]  /*6b00*/  VIADD R227, R5.reuse, 0x1c ;  /* 0x0000001c05e37836 */ /* 0x040fe20000000000 */
[----:B--2---:R-:W-:Y:S01]  /*6b10*/  FSEL R105, R124, -INF , P2 ;  /* 0xff8000007c697808 */ /* 0x004fe20001000000 */
[----:B------:R-:W-:Y:S01]  /*6b20*/  VIADD R149, R5, 0x10 ;  /* 0x0000001005957836 */ /* 0x000fe20000000000 */
[----:B------:R-:W2:Y:S01]  /*6b30*/  SHFL.IDX PT, R107, R218, R117, 0x1f ;  /* 0x00001f75da6b7589 */ /* 0x000ea200000e0000 */
[----:B------:R-:W-:Y:S01]  /*6b40*/  FSEL R124, R144, -INF , P2 ;  /* 0xff800000907c7808 */ /* 0x000fe20001000000 */
[--C-:B---3--:R-:W-:Y:S01]  /*6b50*/  FFMA.FTZ R109, R109, UR5, -R110.reuse ;  /* 0x000000056d6d7c23 */ /* 0x108fe2000801086e */
[----:B------:R-:W-:Y:S01]  /*6b60*/  FFMA.FTZ R110, R130, UR5, -R110 ;  /* 0x00000005826e7c23 */ /* 0x000fe2000801086e */
[----:B------:R3:W4:Y:S01]  /*6b70*/  SHFL.IDX PT, R116, R218, R227, 0x1f ;  /* 0x00001fe3da747589 */ /* 0x00072200000e0000 */
[----:B------:R-:W-:Y:S01]  /*6b80*/  FSEL R130, R139, -INF , P1 ;  /* 0xff8000008b827808 */ /* 0x000fe20000800000 */
[--C-:B------:R-:W-:Y:S01]  /*6b90*/  FFMA.FTZ R105, R105, UR5, -R106.reuse ;  /* 0x0000000569697c23 */ /* 0x100fe2000801086a */
[----:B------:R-:W-:Y:S01]  /*6ba0*/  FFMA.FTZ R106, R126, UR5, -R106 ;  /* 0x000000057e6a7c23 */ /* 0x000fe2000801086a */
[----:B------:R1:W4:Y:S01]  /*6bb0*/  SHFL.IDX PT, R125, R216, R117, 0x1f ;  /* 0x00001f75d87d7589 */ /* 0x00032200000e0000 */
[----:B------:R-:W-:Y:S01]  /*6bc0*/  FSEL R126, R141, -INF , P2 ;  /* 0xff8000008d7e7808 */ /* 0x000fe20001000000 */
[--C-:B-----5:R-:W-:Y:S01]  /*6bd0*/  FFMA.FTZ R111, R111, UR5, -R112.reuse ;  /* 0x000000056f6f7c23 */ /* 0x120fe20008010870 */
[----:B------:R-:W-:Y:S01]  /*6be0*/  FFMA.FTZ R112, R131, UR5, -R112 ;  /* 0x0000000583707c23 */ /* 0x000fe20008010870 */
[C---:B------:R-:W-:Y:S01]  /*6bf0*/  VIADD R131, R5.reuse, 0x8 ;  /* 0x0000000805837836 */ /* 0x040fe20000000000 */
[----:B------:R-:W-:Y:S01]  /*6c00*/  SHFL.IDX PT, R123, R216, R149, 0x1f ;  /* 0x00001f95d87b7589 */ /* 0x000fe200000e0000 */
[----:B---3--:R-:W-:-:S02]  /*6c10*/  VIADD R218, R5, 0x18 ;  /* 0x0000001805da7836 */ /* 0x008fc40000000000 */
[--C-:B-1----:R-:W-:Y:S01]  /*6c20*/  FFMA.FTZ R122, R122, UR5, -R121.reuse ;  /* 0x000000057a7a7c23 */ /* 0x102fe20008010879 */
[----:B------:R-:W-:Y:S01]  /*6c30*/  FFMA.FTZ R121, R147, UR5, -R121 ;  /* 0x0000000593797c23 */ /* 0x000fe20008010879 */
[----:B------:R-:W1:Y:S01]  /*6c40*/  SHFL.IDX PT, R127, R216, R131, 0x1f ;  /* 0x00001f83d87f7589 */ /* 0x000e6200000e0000 */
[----:B------:R-:W-:Y:S01]  /*6c50*/  FSEL R117, R151, -INF , P1 ;  /* 0xff80000097757808 */ /* 0x000fe20000800000 */
[----:B------:R-:W-:Y:S01]  /*6c60*/  VIADD R151, R5, 0xc ;  /* 0x0000000c05977836 */ /* 0x000fe20000000000 */
[----:B------:R-:W-:Y:S01]  /*6c70*/  MUFU.EX2 R111, R111 ;  /* 0x0000006f006f7308 */ /* 0x000fe20000000800 */
[----:B------:R-:W3:Y:S01]  /*6c80*/  SHFL.IDX PT, R119, R216, R218, 0x1f ;  /* 0x00001fdad8777589 */ /* 0x000ee200000e0000 */
[--C-:B--2---:R-:W-:Y:S01]  /*6c90*/  FFMA.FTZ R113, R113, UR5, -R107.reuse ;  /* 0x0000000571717c23 */ /* 0x104fe2000801086b */
[----:B------:R-:W-:Y:S01]  /*6ca0*/  FFMA.FTZ R108, R108, UR5, -R107 ;  /* 0x000000056c6c7c23 */ /* 0x000fe2000801086b */
[----:B------:R-:W-:Y:S02]  /*6cb0*/  WARPGROUP.DEPBAR.LE gsb0, 0x0 ;  /* 0x00008000000079c5 */ /* 0x000fe40000010000 */
[----:B------:R-:W-:-:S02]  /*6cc0*/  WARPGROUP.ARRIVE ;  /* 0x00000000000079c5 */ /* 0x000fc40000000000 */
[----:B------:R2:W-:Y:S01]  /*6cd0*/  MUFU.EX2 R107, R113 ;  /* 0x00000071006b7308 */ /* 0x0005e20000000800 */
[--C-:B----4-:R-:W-:Y:S01]  /*6ce0*/  FFMA.FTZ R115, R115, UR5, -R116.reuse ;  /* 0x0000000573737c23 */ /* 0x110fe20008010874 */
[----:B------:R-:W-:Y:S01]  /*6cf0*/  FFMA.FTZ R116, R135, UR5, -R116 ;  /* 0x0000000587747c23 */ /* 0x000fe20008010874 */
[----:B------:R-:W-:Y:S01]  /*6d00*/  FFMA.FTZ R126, R126, UR5, -R125 ;  /* 0x000000057e7e7c23 */ /* 0x000fe2000801087d */
[----:B------:R-:W4:Y:S01]  /*6d10*/  SHFL.IDX PT, R135, R216, R5, 0x1f ;  /* 0x00001f05d8877589 */ /* 0x000f2200000e0000 */
[----:B------:R-:W-:Y:S01]  /*6d20*/  HGMMA.64x128x16.F32 R24, gdesc[UR8], R24, gsb0 ;  /* 0x01e00000081879f0 */ /* 0x000fe20008000818 */
[----:B------:R-:W-:Y:S01]  /*6d30*/  R2UR UR8, R230 ;  /* 0x00000000e60872ca */ /* 0x000fe200000e0000 */
[----:B------:R-:W-:Y:S01]  /*6d40*/  UMOV UR10, UR4 ;  /* 0x00000004000a7c82 */ /* 0x000fe20008000000 */
[----:B------:R-:W-:Y:S01]  /*6d50*/  R2UR UR9, R231 ;  /* 0x00000000e70972ca */ /* 0x000fe200000e0000 */
[----:B------:R-:W-:Y:S01]  /*6d60*/  UMOV UR11, 0x40000040 ;  /* 0x40000040000b7882 */ /* 0x000fe20000000000 */
[----:B--2---:R-:W-:Y:S01]  /*6d70*/  FSEL R113, R132, -INF , P2 ;  /* 0xff80000084717808 */ /* 0x004fe20001000000 */
[----:B------:R-:W-:-:S02]  /*6d80*/  VIADD R132, R5, 0x4 ;  /* 0x0000000405847836 */ /* 0x000fc40000000000 */
[----:B------:R-:W-:Y:S01]  /*6d90*/  FFMA.FTZ R125, R143, UR5, -R125 ;  /* 0x000000058f7d7c23 */ /* 0x000fe2000801087d */
[--C-:B-1----:R-:W-:Y:S01]  /*6da0*/  FFMA.FTZ R129, R129, UR5, -R127.reuse ;  /* 0x0000000581817c23 */ /* 0x102fe2000801087f */
[----:B------:R-:W-:Y:S01]  /*6db0*/  FFMA.FTZ R127, R142, UR5, -R127 ;  /* 0x000000058e7f7c23 */ /* 0x000fe2000801087f */
[--C-:B------:R-:W-:Y:S01]  /*6dc0*/  FFMA.FTZ R113, R113, UR5, -R114.reuse ;  /* 0x0000000571717c23 */ /* 0x100fe20008010872 */
[----:B------:R-:W1:Y:S01]  /*6dd0*/  SHFL.IDX PT, R128, R216, R132, 0x1f ;  /* 0x00001f84d8807589 */ /* 0x000e6200000e0000 */
[----:B------:R-:W-:Y:S01]  /*6de0*/  FFMA.FTZ R114, R134, UR5, -R114 ;  /* 0x0000000586727c23 */ /* 0x000fe20008010872 */
[----:B------:R-:W-:Y:S01]  /*6df0*/  FSEL R134, R136, -INF , P2 ;  /* 0xff80000088867808 */ /* 0x000fe20001000000 */
[--C-:B---3--:R-:W-:Y:S01]  /*6e00*/  FFMA.FTZ R120, R120, UR5, -R119.reuse ;  /* 0x0000000578787c23 */ /* 0x108fe20008010877 */
[----:B------:R-:W-:Y:S01]  /*6e10*/  FFMA.FTZ R119, R150, UR5, -R119 ;  /* 0x0000000596777c23 */ /* 0x000fe20008010877 */
[----:B------:R-:W-:Y:S01]  /*6e20*/  VIADD R150, R5, 0x8 ;  /* 0x0000000805967836 */ /* 0x000fe20000000000 */
[----:B------:R-:W2:Y:S01]  /*6e30*/  SHFL.IDX PT, R216, R216, R227, 0x1f ;  /* 0x00001fe3d8d87589 */ /* 0x000ea200000e0000 */
[--C-:B------:R-:W-:Y:S01]  /*6e40*/  FFMA.FTZ R124, R124, UR5, -R123.reuse ;  /* 0x000000057c7c7c23 */ /* 0x100fe2000801087b */
[----:B------:R-:W-:Y:S01]  /*6e50*/  FFMA.FTZ R123, R146, UR5, -R123 ;  /* 0x00000005927b7c23 */ /* 0x000fe2000801087b */
[----:B------:R-:W-:Y:S01]  /*6e60*/  MUFU.EX2 R110, R110 ;  /* 0x0000006e006e7308 */ /* 0x000fe20000000800 */
[----:B------:R-:W-:Y:S01]  /*6e70*/  R2UR UR4, R217 ;  /* 0x00000000d90472ca */ /* 0x000fe200000e0000 */
[--C-:B----4-:R-:W-:Y:S01]  /*6e80*/  FFMA.FTZ R134, R134, UR5, -R135.reuse ;  /* 0x0000000586867c23 */ /* 0x110fe20008010887 */
[----:B------:R-:W-:-:S05]  /*6e90*/  FFMA.FTZ R135, R138, UR5, -R135 ;  /* 0x000000058a877c23 */ /* 0x000fca0008010887 */
[----:B------:R-:W3:Y:S01]  /*6ea0*/  MUFU.EX2 R18, R18 ;  /* 0x0000001200127308 */ /* 0x000ee20000000800 */
[--C-:B-1----:R-:W-:Y:S01]  /*6eb0*/  FFMA.FTZ R139, R137, UR5, -R128.reuse ;  /* 0x00000005898b7c23 */ /* 0x102fe20008010880 */
[----:B------:R-:W-:-:S06]  /*6ec0*/  FFMA.FTZ R138, R130, UR5, -R128 ;  /* 0x00000005828a7c23 */ /* 0x000fcc0008010880 */
[----:B------:R-:W1:Y:S01]  /*6ed0*/  MUFU.EX2 R20, R20 ;  /* 0x0000001400147308 */ /* 0x000e620000000800 */
[--C-:B--2---:R-:W-:Y:S01]  /*6ee0*/  FFMA.FTZ R118, R118, UR5, -R216.reuse ;  /* 0x0000000576767c23 */ /* 0x104fe200080108d8 */
[----:B------:R-:W-:Y:S01]  /*6ef0*/  FFMA.FTZ R117, R117, UR5, -R216 ;  /* 0x0000000575757c23 */ /* 0x000fe200080108d8 */
[----:B------:R-:W-:-:S05]  /*6f00*/  VIADD R216, R5, 0x4 ;  /* 0x0000000405d87836 */ /* 0x000fca0000000000 */
[----:B------:R-:W2:Y:S08]  /*6f10*/  MUFU.EX2 R105, R105 ;  /* 0x0000006900697308 */ /* 0x000eb00000000800 */
[----:B------:R-:W4:Y:S08]  /*6f20*/  MUFU.EX2 R106, R106 ;  /* 0x0000006a006a7308 */ /* 0x000f300000000800 */
[----:B------:R-:W5:Y:S08]  /*6f30*/  MUFU.EX2 R108, R108 ;  /* 0x0000006c006c7308 */ /* 0x000f700000000800 */
[----:B------:R-:W5:Y:S08]  /*6f40*/  MUFU.EX2 R109, R109 ;  /* 0x0000006d006d7308 */ /* 0x000f700000000800 */
[----:B------:R-:W5:Y:S08]  /*6f50*/  MUFU.EX2 R112, R112 ;  /* 0x0000007000707308 */ /* 0x000f700000000800 */
[----:B------:R-:W5:Y:S08]  /*6f60*/  MUFU.EX2 R113, R113 ;  /* 0x0000007100717308 */ /* 0x000f700000000800 */
[----:B------:R-:W5:Y:S08]  /*6f70*/  MUFU.EX2 R115, R115 ;  /* 0x0000007300737308 */ /* 0x000f700000000800 */
[----:B------:R-:W5:Y:S08]  /*6f80*/  MUFU.EX2 R9, R9 ;  /* 0x0000000900097308 */ /* 0x000f700000000800 */
[----:B------:R-:W5:Y:S08]  /*6f90*/  MUFU.EX2 R11, R11 ;  /* 0x0000000b000b7308 */ /* 0x000f700000000800 */
[----:B------:R-:W5:Y:S08]  /*6fa0*/  MUFU.EX2 R13, R13 ;  /* 0x0000000d000d7308 */ /* 0x000f700000000800 */
[----:B------:R-:W-:Y:S08]  /*6fb0*/  MUFU.EX2 R14, R14 ;  /* 0x0000000e000e7308 */ /* 0x000ff00000000800 */
[----:B------:R-:W5:Y:S01]  /*6fc0*/  MUFU.EX2 R15, R15 ;  /* 0x0000000f000f7308 */ /* 0x000f620000000800 */
[----:B------:R-:W-:-:S02]  /*6fd0*/  WARPGROUP.DEPBAR.LE gsb0, 0x0 ;  /* 0x00008000000079c5 */ /* 0x000fc40000010000 */
[----:B------:R-:W-:-:S05]  /*6fe0*/  WARPGROUP.ARRIVE ;  /* 0x00000000000079c5 */ /* 0x000fca0000000000 */
[----:B------:R-:W5:Y:S01]  /*6ff0*/  MUFU.EX2 R16, R16 ;  /* 0x0000001000107308 */ /* 0x000f620000000800 */
[----:B------:R-:W-:Y:S01]  /*7000*/  HGMMA.64x128x16.F32 R24, gdesc[UR8], R24, gsb0 ;  /* 0x01e00000081879f0 */ /* 0x000fe20008000818 */
[----:B------:R-:W-:Y:S01]  /*7010*/  R2UR UR8, R228 ;  /* 0x00000000e40872ca */ /* 0x000fe200000e0000 */
[----:B------:R-:W-:Y:S01]  /*7020*/  UMOV UR10, UR6 ;  /* 0x00000006000a7c82 */ /* 0x000fe20008000000 */
[----:B------:R-:W-:Y:S01]  /*7030*/  R2UR UR9, R229 ;  /* 0x00000000e50972ca */ /* 0x000fe200000e0000 */
[----:B------:R-:W-:-:S03]  /*7040*/  UMOV UR11, 0x40000040 ;  /* 0x40000040000b7882 */ /* 0x000fc60000000000 */
[----:B------:R-:W5:Y:S08]  /*7050*/  MUFU.EX2 R101, R101 ;  /* 0x0000006500657308 */ /* 0x000f700000000800 */
[----:B------:R-:W-:Y:S08]  /*7060*/  MUFU.EX2 R102, R102 ;  /* 0x0000006600667308 */ /* 0x000ff00000000800 */
[----:B------:R-:W5:Y:S08]  /*7070*/  MUFU.EX2 R103, R103 ;  /* 0x0000006700677308 */ /* 0x000f700000000800 */
        /* <DEDUP_REMOVED lines=16> */
[----:B------:R-:W-:Y:S07]  /*7180*/  HGMMA.64x128x16.F32 R24, gdesc[UR8], R24, gsb0 ;  /* 0x01e00000081879f0 */ /* 0x000fee0008000818 */
        /* <DEDUP_REMOVED lines=11> */
[----:B------:R-:W-:Y:S04]  /*7240*/  SHFL.IDX PT, R130, R223, R132, 0x1f ;  /* 0x00001f84df827589 */ /* 0x000fe800000e0000 */
[----:B------:R-:W1:Y:S04]  /*7250*/  SHFL.IDX PT, R128, R223, R5, 0x1f ;  /* 0x00001f05df807589 */ /* 0x000e6800000e0000 */
[----:B------:R-:W2:Y:S04]  /*7260*/  SHFL.IDX PT, R132, R223, R151, 0x1f ;  /* 0x00001f97df847589 */ /* 0x000ea800000e0000 */
[----:B------:R-:W-:Y:S04]  /*7270*/  SHFL.IDX PT, R136, R223, R148, 0x1f ;  /* 0x00001f94df887589 */ /* 0x000fe800000e0000 */
[----:B------:R-:W4:Y:S01]  /*7280*/  SHFL.IDX PT, R147, R223, R218, 0x1f ;  /* 0x00001fdadf937589 */ /* 0x000f2200000e0000 */
[----:B---3--:R-:W-:-:S03]  /*7290*/  FADD.FTZ R131, R28, -R137 ;  /* 0x800000891c837221 */ /* 0x008fc60000010000 */
[----:B------:R-:W3:Y:S01]  /*72a0*/  SHFL.IDX PT, R141, R226, R151, 0x1f ;  /* 0x00001f97e28d7589 */ /* 0x000ee200000e0000 */
[----:B------:R2:W5:Y:S03]  /*72b0*/  MUFU.EX2 R28, R134 ;  /* 0x00000086001c7308 */ /* 0x0005660000000800 */
[----:B------:R-:W5:Y:S01]  /*72c0*/  SHFL.IDX PT, R133, R223, R149, 0x1f ;  /* 0x00001f95df857589 */ /* 0x000f6200000e0000 */
[--C-:B-1----:R-:W-:Y:S01]  /*72d0*/  FADD.FTZ R24, R24, -R128.reuse ;  /* 0x8000008018187221 */ /* 0x102fe20000010000 */
[----:B------:R-:W-:Y:S01]  /*72e0*/  FADD.FTZ R26, R26, -R128 ;  /* 0x800000801a1a7221 */ /* 0x000fe20000010000 */
[----:B------:R-:W-:Y:S01]  /*72f0*/  FADD.FTZ R128, R25, -R130 ;  /* 0x8000008219807221 */ /* 0x000fe20000010000 */
[----:B------:R-:W-:Y:S01]  /*7300*/  FADD.FTZ R25, R30, -R137 ;  /* 0x800000891e197221 */ /* 0x000fe20000010000 */
[----:B--2---:R-:W-:Y:S01]  /*7310*/  FADD.FTZ R134, R29, -R132 ;  /* 0x800000841d867221 */ /* 0x004fe20000010000 */
[----:B------:R-:W1:Y:S01]  /*7320*/  SHFL.IDX PT, R143, R226, R150, 0x1f ;  /* 0x00001f96e28f7589 */ /* 0x000e6200000e0000 */
[----:B------:R2:W-:Y:S01]  /*7330*/  MUFU.EX2 R29, R135 ;  /* 0x00000087001d7308 */ /* 0x0005e20000000800 */
[----:B------:R-:W-:Y:S01]  /*7340*/  FADD.FTZ R130, R27, -R130 ;  /* 0x800000821b827221 */ /* 0x000fe20000010000 */
[----:B------:R-:W-:Y:S01]  /*7350*/  FADD.FTZ R27, R31, -R132 ;  /* 0x800000841f1b7221 */ /* 0x000fe20000010000 */
[----:B------:R-:W1:Y:S01]  /*7360*/  SHFL.IDX PT, R140, R226, R218, 0x1f ;  /* 0x00001fdae28c7589 */ /* 0x000e6200000e0000 */
[--C-:B----4-:R-:W-:Y:S01]  /*7370*/  FADD.FTZ R137, R36, -R147.reuse ;  /* 0x8000009324897221 */ /* 0x110fe20000010000 */
[----:B------:R-:W-:-:S03]  /*7380*/  FADD.FTZ R38, R38, -R147 ;  /* 0x8000009326267221 */ /* 0x000fc60000010000 */
[----:B------:R4:W4:Y:S01]  /*7390*/  MUFU.EX2 R30, R139 ;  /* 0x0000008b001e7308 */ /* 0x0009220000000800 */
[--C-:B--2---:R-:W-:Y:S01]  /*73a0*/  FADD.FTZ R135, R33, -R136.reuse ;  /* 0x8000008821877221 */ /* 0x104fe20000010000 */
[----:B------:R-:W-:Y:S01]  /*73b0*/  FADD.FTZ R136, R35, -R136 ;  /* 0x8000008823887221 */ /* 0x000fe20000010000 */
[----:B------:R-:W-:Y:S01]  /*73c0*/  SHFL.IDX PT, R147, R224, R151, 0x1f ;  /* 0x00001f97e0937589 */ /* 0x000fe200000e0000 */
[--C-:B---3--:R-:W-:Y:S01]  /*73d0*/  FADD.FTZ R45, R45, -R141.reuse ;  /* 0x8000008d2d2d7221 */ /* 0x108fe20000010000 */
[----:B------:R-:W-:Y:S02]  /*73e0*/  FADD.FTZ R47, R47, -R141 ;  /* 0x8000008d2f2f7221 */ /* 0x000fe40000010000 */
[----:B------:R2:W3:Y:S01]  /*73f0*/  SHFL.IDX PT, R35, R225, R151, 0x1f ;  /* 0x00001f97e1237589 */ /* 0x0004e200000e0000 */
[--C-:B-----5:R-:W-:Y:S01]  /*7400*/  FADD.FTZ R132, R32, -R133.reuse ;  /* 0x8000008520847221 */ /* 0x120fe20000010000 */
[----:B------:R-:W-:Y:S01]  /*7410*/  FADD.FTZ R133, R34, -R133 ;  /* 0x8000008522857221 */ /* 0x000fe20000010000 */
[----:B------:R-:W5:Y:S01]  /*7420*/  MUFU.EX2 R31, R138 ;  /* 0x0000008a001f7308 */ /* 0x000f620000000800 */
[----:B------:R-:W5:Y:S04]  /*7430*/  SHFL.IDX PT, R32, R226, R148, 0x1f ;  /* 0x00001f94e2207589 */ /* 0x000f6800000e0000 */
[----:B------:R-:W5:Y:S01]  /*7440*/  SHFL.IDX PT, R145, R226, R5, 0x1f ;  /* 0x00001f05e2917589 */ /* 0x000f6200000e0000 */
[--C-:B-1----:R-:W-:Y:S01]  /*7450*/  FADD.FTZ R44, R44, -R143.reuse ;  /* 0x8000008f2c2c7221 */ /* 0x102fe20000010000 */
[----:B------:R-:W-:-:S02]  /*7460*/  FADD.FTZ R46, R46, -R143 ;  /* 0x8000008f2e2e7221 */ /* 0x000fc40000010000 */
[----:B--2---:R-:W2:Y:S01]  /*7470*/  LDL R151, [R1+0x1c] ;  /* 0x00001c0001977983 */ /* 0x004ea20000100800 */
[--C-:B------:R-:W-:Y:S01]  /*7480*/  FADD.FTZ R52, R52, -R140.reuse ;  /* 0x8000008c34347221 */ /* 0x100fe20000010000 */
[----:B------:R-:W-:Y:S02]  /*7490*/  FADD.FTZ R54, R54, -R140 ;  /* 0x8000008c36367221 */ /* 0x000fe40000010000 */
[----:B------:R-:W1:Y:S04]  /*74a0*/  SHFL.IDX PT, R142, R226, R149, 0x1f ;  /* 0x00001f95e28e7589 */ /* 0x000e6800000e0000 */
[----:B----4-:R-:W4:Y:S04]  /*74b0*/  SHFL.IDX PT, R139, R225, R5, 0x1f ;  /* 0x00001f05e18b7589 */ /* 0x010f2800000e0000 */
[----:B------:R-:W4:Y:S01]  /*74c0*/  SHFL.IDX PT, R146, R223, R227, 0x1f ;  /* 0x00001fe3df927589 */ /* 0x000f2200000e0000 */
[--C-:B---3--:R-:W-:Y:S01]  /*74d0*/  FADD.FTZ R61, R61, -R35.reuse ;  /* 0x800000233d3d7221 */ /* 0x108fe20000010000 */
[----:B------:R-:W-:-:S02]  /*74e0*/  FADD.FTZ R63, R63, -R35 ;  /* 0x800000233f3f7221 */ /* 0x000fc40000010000 */
[----:B------:R-:W3:Y:S01]  /*74f0*/  SHFL.IDX PT, R141, R225, R150, 0x1f ;  /* 0x00001f96e18d7589 */ /* 0x000ee200000e0000 */
[--C-:B-----5:R-:W-:Y:S01]  /*7500*/  FADD.FTZ R49, R49, -R32.reuse ;  /* 0x8000002031317221 */ /* 0x120fe20000010000 */
[----:B------:R-:W-:Y:S01]  /*7510*/  FADD.FTZ R51, R51, -R32 ;  /* 0x8000002033337221 */ /* 0x000fe20000010000 */
[----:B------:R-:W-:Y:S01]  /*7520*/  MUFU.EX2 R35, R125 ;  /* 0x0000007d00237308 */ /* 0x000fe20000000800 */
[----:B------:R-:W-:Y:S01]  /*7530*/  SHFL.IDX PT, R143, R224, R149, 0x1f ;  /* 0x00001f95e08f7589 */ /* 0x000fe200000e0000 */
[--C-:B------:R-:W-:Y:S01]  /*7540*/  FADD.FTZ R40, R40, -R145.reuse ;  /* 0x8000009128287221 */ /* 0x100fe20000010000 */
[----:B------:R-:W-:Y:S02]  /*7550*/  FADD.FTZ R42, R42, -R145 ;  /* 0x800000912a2a7221 */ /* 0x000fe40000010000 */
[----:B------:R-:W5:Y:S03]  /*7560*/  SHFL.IDX PT, R34, R225, R216, 0x1f ;  /* 0x00001fd8e1227589 */ /* 0x000f6600000e0000 */
[----:B------:R3:W5:Y:S01]  /*7570*/  MUFU.EX2 R32, R129 ;  /* 0x0000008100207308 */ /* 0x0007620000000800 */
[--C-:B-1----:R-:W-:Y:S01]  /*7580*/  FADD.FTZ R48, R48, -R142.reuse ;  /* 0x8000008e30307221 */ /* 0x102fe20000010000 */
[----:B------:R-:W-:Y:S01]  /*7590*/  FADD.FTZ R50, R50, -R142 ;  /* 0x8000008e32327221 */ /* 0x000fe20000010000 */
[----:B------:R-:W1:Y:S01]  /*75a0*/  SHFL.IDX PT, R140, R225, R149, 0x1f ;  /* 0x00001f95e18c7589 */ /* 0x000e6200000e0000 */
[--C-:B----4-:R-:W-:Y:S01]  /*75b0*/  FADD.FTZ R56, R56, -R139.reuse ;  /* 0x8000008b38387221 */ /* 0x110fe20000010000 */
[----:B------:R-:W-:-:S02]  /*75c0*/  FADD.FTZ R58, R58, -R139 ;  /* 0x8000008b3a3a7221 */ /* 0x000fc40000010000 */
[----:B------:R-:W-:Y:S01]  /*75d0*/  SHFL.IDX PT, R142, R224, R150, 0x1f ;  /* 0x00001f96e08e7589 */ /* 0x000fe200000e0000 */
[----:B------:R-:W-:-:S03]  /*75e0*/  FADD.FTZ R37, R37, -R146 ;  /* 0x8000009225257221 */ /* 0x000fc60000010000 */
[----:B------:R-:W-:Y:S01]  /*75f0*/  SHFL.IDX PT, R144, R226, R216, 0x1f ;  /* 0x00001fd8e2907589 */ /* 0x000fe200000e0000 */
[----:B------:R-:W-:Y:S01]  /*7600*/  FMUL.FTZ R25, R10, R25 ;  /* 0x000000190a197220 */ /* 0x000fe20000410000 */
[--C-:B---3--:R-:W-:Y:S01]  /*7610*/  FADD.FTZ R60, R60, -R141.reuse ;  /* 0x8000008d3c3c7221 */ /* 0x108fe20000010000 */
[----:B------:R-:W-:Y:S01]  /*7620*/  FADD.FTZ R62, R62, -R141 ;  /* 0x8000008d3e3e7221 */ /* 0x000fe20000010000 */
[----:B------:R-:W-:Y:S01]  /*7630*/  SHFL.IDX PT, R129, R224, R5, 0x1f ;  /* 0x00001f05e0817589 */ /* 0x000fe200000e0000 */
[----:B------:R-:W-:Y:S01]  /*7640*/  FMUL.FTZ R27, R12, R27 ;  /* 0x0000001b0c1b7220 */ /* 0x000fe20000410000 */
[----:B------:R-:W-:Y:S01]  /*7650*/  FMUL.FTZ R26, R7, R26 ;  /* 0x0000001a071a7220 */ /* 0x000fe20000410000 */
[----:B------:R-:W-:Y:S01]  /*7660*/  MUFU.EX2 R123, R123 ;  /* 0x0000007b007b7308 */ /* 0x000fe20000000800 */
[----:B------:R-:W-:Y:S01]  /*7670*/  SHFL.IDX PT, R139, R224, R216, 0x1f ;  /* 0x00001fd8e08b7589 */ /* 0x000fe200000e0000 */
[----:B------:R-:W-:Y:S01]  /*7680*/  FADD.FTZ R39, R39, -R146 ;  /* 0x8000009227277221 */ /* 0x000fe20000010000 */
[--C-:B-----5:R-:W-:Y:S01]  /*7690*/  FADD.FTZ R57, R57, -R34.reuse ;  /* 0x8000002239397221 */ /* 0x120fe20000010000 */
[----:B------:R-:W-:Y:S01]  /*76a0*/  FADD.FTZ R59, R59, -R34 ;  /* 0x800000223b3b7221 */ /* 0x000fe20000010000 */
[----:B------:R-:W-:Y:S04]  /*76b0*/  SHFL.IDX PT, R145, R224, R148, 0x1f ;  /* 0x00001f94e0917589 */ /* 0x000fe800000e0000 */
[----:B------:R-:W-:Y:S04]  /*76c0*/  SHFL.IDX PT, R149, R224, R218, 0x1f ;  /* 0x00001fdae0957589 */ /* 0x000fe800000e0000 */
[----:B------:R-:W3:Y:S04]  /*76d0*/  SHFL.IDX PT, R33, R226, R227, 0x1f ;  /* 0x00001fe3e2217589 */ /* 0x000ee800000e0000 */
[----:B------:R-:W4:Y:S04]  /*76e0*/  SHFL.IDX PT, R138, R225, R148, 0x1f ;  /* 0x00001f94e18a7589 */ /* 0x000f2800000e0000 */
[----:B------:R-:W5:Y:S01]  /*76f0*/  SHFL.IDX PT, R36, R225, R218, 0x1f ;  /* 0x00001fdae1247589 */ /* 0x000f6200000e0000 */
[----:B------:R-:W-:Y:S01]  /*7700*/  FADD.FTZ R141, R80, -R143 ;  /* 0x8000008f508d7221 */ /* 0x000fe20000010000 */
[----:B------:R5:W5:Y:S01]  /*7710*/  MUFU.EX2 R34, R126 ;  /* 0x0000007e00227308 */ /* 0x000b620000000800 */
[----:B------:R-:W-:Y:S01]  /*7720*/  FMUL.FTZ R37, R19, R37 ;  /* 0x0000002513257220 */ /* 0x000fe20000410000 */
[----:B------:R-:W5:Y:S01]  /*7730*/  SHFL.IDX PT, R224, R224, R227, 0x1f ;  /* 0x00001fe3e0e07589 */ /* 0x000f6200000e0000 */
[--C-:B-1----:R-:W-:Y:S01]  /*7740*/  FADD.FTZ R66, R66, -R140.reuse ;  /* 0x8000008c42427221 */ /* 0x102fe20000010000 */
[----:B------:R-:W-:-:S04]  /*7750*/  FADD.FTZ R64, R64, -R140 ;  /* 0x8000008c40407221 */ /* 0x000fc80000010000 */
[----:B------:R-:W-:Y:S01]  /*7760*/  MUFU.EX2 R122, R122 ;  /* 0x0000007a007a7308 */ /* 0x000fe20000000800 */
[----:B------:R-:W1:Y:S01]  /*7770*/  SHFL.IDX PT, R225, R225, R227, 0x1f ;  /* 0x00001fe3e1e17589 */ /* 0x000e6200000e0000 */
[----:B------:R-:W-:Y:S01]  /*7780*/  FADD.FTZ R143, R82, -R143 ;  /* 0x8000008f528f7221 */ /* 0x000fe20000010000 */
[----:B------:R-:W-:-:S05]  /*7790*/  FMUL.FTZ R82, R17, R137 ;  /* 0x0000008911527220 */ /* 0x000fca0000410000 */
[----:B------:R-:W-:Y:S01]  /*77a0*/  MUFU.EX2 R121, R121 ;  /* 0x0000007900797308 */ /* 0x000fe20000000800 */
[--C-:B---3--:R-:W-:Y:S01]  /*77b0*/  FADD.FTZ R53, R53, -R33.reuse ;  /* 0x8000002135357221 */ /* 0x108fe20000010000 */
[----:B------:R-:W-:Y:S01]  /*77c0*/  FADD.FTZ R55, R55, -R33 ;  /* 0x8000002137377221 */ /* 0x000fe20000010000 */
[--C-:B----4-:R-:W-:Y:S01]  /*77d0*/  FADD.FTZ R125, R67, -R138.reuse ;  /* 0x8000008a437d7221 */ /* 0x110fe20000010000 */
[----:B------:R-:W-:Y:S01]  /*77e0*/  FADD.FTZ R65, R65, -R138 ;  /* 0x8000008a41417221 */ /* 0x000fe20000010000 */
[----:B------:R-:W-:Y:S01]  /*77f0*/  F2FP.F16.F32.PACK_AB R82, R37, R82 ;  /* 0x000000522552723e */ /* 0x000fe200000000ff */
[--C-:B-----5:R-:W-:Y:S01]  /*7800*/  FADD.FTZ R126, R68, -R36.reuse ;  /* 0x80000024447e7221 */ /* 0x120fe20000010000 */
[----:B------:R-:W-:Y:S01]  /*7810*/  FADD.FTZ R67, R70, -R36 ;  /* 0x8000002446437221 */ /* 0x000fe20000010000 */
[----:B------:R3:W4:Y:S01]  /*7820*/  MUFU.EX2 R33, R127 ;  /* 0x0000007f00217308 */ /* 0x0007220000000800 */
[----:B------:R-:W-:Y:S01]  /*7830*/  FMUL.FTZ R38, R18, R38 ;  /* 0x0000002612267220 */ /* 0x000fe20000410000 */
[--C-:B------:R-:W-:Y:S01]  /*7840*/  FADD.FTZ R150, R85, -R224.reuse ;  /* 0x800000e055967221 */ /* 0x100fe20000010000 */
[----:B------:R-:W-:Y:S01]  /*7850*/  FMUL.FTZ R85, R8, R130 ;  /* 0x0000008208557220 */ /* 0x000fe20000410000 */
[----:B------:R-:W-:Y:S01]  /*7860*/  FADD.FTZ R224, R87, -R224 ;  /* 0x800000e057e07221 */ /* 0x000fe20000010000 */
[----:B------:R-:W-:-:S03]  /*7870*/  F2FP.F16.F32.PACK_AB R87, R27, R25 ;  /* 0x000000191b57723e */ /* 0x000fc600000000ff */
[----:B------:R-:W-:Y:S01]  /*7880*/  MUFU.EX2 R120, R120 ;  /* 0x0000007800787308 */ /* 0x000fe20000000800 */
[----:B-1----:R-:W-:Y:S01]  /*7890*/  FADD.FTZ R70, R69, -R225 ;  /* 0x800000e145467221 */ /* 0x002fe20000010000 */
[----:B------:R-:W-:Y:S01]  /*78a0*/  FMUL.FTZ R25, R111, R65 ;  /* 0x000000416f197220 */ /* 0x000fe20000410000 */
[----:B------:R-:W-:Y:S01]  /*78b0*/  F2FP.F16.F32.PACK_AB R85, R85, R26 ;  /* 0x0000001a5555723e */ /* 0x000fe200000000ff */
[----:B------:R-:W-:-:S04]  /*78c0*/  FMUL.FTZ R65, R110, R66 ;  /* 0x000000426e417220 */ /* 0x000fc80000410000 */
[----:B------:R-:W-:Y:S01]  /*78d0*/  MUFU.EX2 R119, R119 ;  /* 0x0000007700777308 */ /* 0x000fe20000000800 */
[----:B------:R-:W-:Y:S01]  /*78e0*/  FMUL.FTZ R39, R20, R39 ;  /* 0x0000002714277220 */ /* 0x000fe20000410000 */
[----:B------:R-:W-:Y:S01]  /*78f0*/  FMUL.FTZ R60, R105, R60 ;  /* 0x0000003c693c7220 */ /* 0x000fe20000410000 */
[----:B------:R-:W-:-:S05]  /*7900*/  FMUL.FTZ R61, R107, R61 ;  /* 0x0000003d6b3d7220 */ /* 0x000fca0000410000 */
[----:B------:R-:W-:Y:S01]  /*7910*/  MUFU.EX2 R118, R118 ;  /* 0x0000007600767308 */ /* 0x000fe20000000800 */
[----:B------:R-:W-:Y:S01]  /*7920*/  FMUL.FTZ R62, R106, R62 ;  /* 0x0000003e6a3e7220 */ /* 0x000fe20000410000 */
[----:B------:R-:W-:Y:S01]  /*7930*/  FMUL.FTZ R63, R108, R63 ;  /* 0x0000003f6c3f7220 */ /* 0x000fe20000410000 */
[----:B------:R-:W-:Y:S01]  /*7940*/  FMUL.FTZ R64, R109, R64 ;  /* 0x000000406d407220 */ /* 0x000fe20000410000 */
[--C-:B------:R-:W-:Y:S01]  /*7950*/  FADD.FTZ R41, R41, -R144.reuse ;  /* 0x8000009029297221 */ /* 0x100fe20000010000 */
[----:B------:R-:W-:-:S03]  /*7960*/  FADD.FTZ R43, R43, -R144 ;  /* 0x800000902b2b7221 */ /* 0x000fc60000010000 */
[----:B------:R1:W5:Y:S01]  /*7970*/  MUFU.EX2 R36, R124 ;  /* 0x0000007c00247308 */ /* 0x0003620000000800 */
[----:B------:R-:W-:Y:S01]  /*7980*/  FMUL.FTZ R26, R112, R125 ;  /* 0x0000007d701a7220 */ /* 0x000fe20000410000 */
[----:B------:R-:W-:Y:S01]  /*7990*/  FMUL.FTZ R66, R113, R126 ;  /* 0x0000007e71427220 */ /* 0x000fe20000410000 */
[----:B------:R-:W-:-:S05]  /*79a0*/  FMUL.FTZ R27, R115, R70 ;  /* 0x00000046731b7220 */ /* 0x000fca0000410000 */
[----:B------:R-:W5:Y:S01]  /*79b0*/  MUFU.EX2 R37, R117 ;  /* 0x0000007500257308 */ /* 0x000f620000000800 */
[----:B---3--:R-:W-:Y:S01]  /*79c0*/  FADD.FTZ R127, R72, -R129 ;  /* 0x80000081487f7221 */ /* 0x008fe20000010000 */
[----:B------:R-:W-:Y:S01]  /*79d0*/  FADD.FTZ R138, R73, -R139 ;  /* 0x8000008b498a7221 */ /* 0x000fe20000010000 */
[----:B------:R-:W-:Y:S01]  /*79e0*/  FADD.FTZ R129, R74, -R129 ;  /* 0x800000814a817221 */ /* 0x000fe20000010000 */
[----:B------:R-:W-:Y:S01]  /*79f0*/  FADD.FTZ R139, R75, -R139 ;  /* 0x8000008b4b8b7221 */ /* 0x000fe20000010000 */
[--C-:B------:R-:W-:Y:S01]  /*7a00*/  FADD.FTZ R140, R76, -R142.reuse ;  /* 0x8000008e4c8c7221 */ /* 0x100fe20000010000 */
[----:B------:R-:W-:Y:S01]  /*7a10*/  FADD.FTZ R146, R77, -R147 ;  /* 0x800000934d927221 */ /* 0x000fe20000010000 */
[----:B------:R-:W-:Y:S01]  /*7a20*/  FADD.FTZ R144, R81, -R145 ;  /* 0x8000009151907221 */ /* 0x000fe20000010000 */
[----:B------:R-:W-:Y:S01]  /*7a30*/  FADD.FTZ R148, R84, -R149 ;  /* 0x8000009554947221 */ /* 0x000fe20000010000 */
[----:B-1----:R-:W-:Y:S01]  /*7a40*/  FADD.FTZ R124, R71, -R225 ;  /* 0x800000e1477c7221 */ /* 0x002fe20000010000 */
[----:B------:R-:W-:Y:S01]  /*7a50*/  FADD.FTZ R145, R83, -R145 ;  /* 0x8000009153917221 */ /* 0x000fe20000010000 */
[----:B------:R-:W-:Y:S01]  /*7a60*/  FADD.FTZ R149, R86, -R149 ;  /* 0x8000009556957221 */ /* 0x000fe20000010000 */
        /* <DEDUP_REMOVED lines=47> */
[----:B----4-:R-:W-:Y:S01]  /*7d60*/  FMUL.FTZ R63, R33, R142 ;  /* 0x0000008e213f7220 */ /* 0x010fe20000410000 */
[----:B------:R-:W-:Y:S01]  /*7d70*/  F2FP.F16.F32.PACK_AB R81, R136, R81 ;  /* 0x000000518851723e */ /* 0x000fe200000000ff */
[----:B------:R-:W-:Y:S01]  /*7d80*/  FMUL.FTZ R38, R35, R147 ;  /* 0x0000009323267220 */ /* 0x000fe20000410000 */
[----:B------:R-:W-:Y:S01]  /*7d90*/  F2FP.F16.F32.PACK_AB R68, R57, R56 ;  /* 0x000000383944723e */ /* 0x000fe200000000ff */
[----:B-----5:R-:W-:Y:S01]  /*7da0*/  FMUL.FTZ R56, R36, R141 ;  /* 0x0000008d24387220 */ /* 0x020fe20000410000 */
        /* <DEDUP_REMOVED lines=108> */
[----:B---3--:R-:W-:-:S05]  /*8470*/  IMAD R7, R0, 0x800, R38 ;  /* 0x0000080000077824 */ /* 0x008fca00078e0226 */
        /* <DEDUP_REMOVED lines=65> */
.L_x_4757:
[----:B------:R-:W-:Y:S01]  /*8890*/  IMAD R220, R0, 0x400, R220 ;  /* 0x0000040000dc7824 */ /* 0x000fe200078e02dc */
[----:B------:R-:W-:Y:S01]  /*88a0*/  UMOV UR7, 0x40000040 ;  /* 0x4000004000077882 */ /* 0x000fe20000000000 */
[----:B------:R-:W-:Y:S01]  /*88b0*/  VIADD R7, R6, 0x30c40 ;  /* 0x00030c4006077836 */ /* 0x000fe20000000000 */
[----:B------:R-:W1:Y:S02]  /*88c0*/  S2R R8, SR_TID.X ;  /* 0x0000000000087919 */ /* 0x000e640000002100 */
[----:B------:R-:W-:Y:S02]  /*88d0*/  R2UR UR4, R220 ;  /* 0x00000000dc0472ca */ /* 0x000fe400000e0000 */
[----:B------:R-:W-:-:S04]  /*88e0*/  PRMT R7, RZ, 0x654, R7 ;  /* 0x00000654ff077816 */ /* 0x000fc80000000007 */
[----:B------:R2:W-:Y:S01]  /*88f0*/  SYNCS.ARRIVE.TRANS64.RED.A1T0 RZ, [R7+URZ], RZ ;  /* 0x000000ff07ff79a7 */ /* 0x0005e2000810043f */
[----:B------:R-:W-:-:S06]  /*8900*/  WARPGROUP.ARRIVE ;  /* 0x00000000000079c5 */ /* 0x000fcc0000000000 */
[----:B------:R-:W-:Y:S02]  /*8910*/  UMOV UR6, UR4 ;  /* 0x0000000400067c82 */ /* 0x000fe40008000000 */
        /* <DEDUP_REMOVED lines=61> */
.L_x_4758:
        /* <DEDUP_REMOVED lines=12> */
.L_x_4748:
[----:B------:R-:W-:-:S06]  /*8db0*/  UISETP.GE.AND UP0, UPT, UR38, UR37, UPT ;  /* 0x000000252600728c */ /* 0x000fcc000bf06270 */
[----:B------:R-:W-:-:S13]  /*8dc0*/  PLOP3.LUT P0, PT, PT, PT, UP0, 0x80, 0x0 ;  /* 0x000000000000781c */ /* 0x000fda0003f0f008 */
[----:B------:R-:W-:Y:S05]  /*8dd0*/  @P0 BRA `(.L_x_4760) ;  /* 0x0000004000bc0947 */ /* 0x000fea0003800000 */
[----:B------:R-:W2:Y:S01]  /*8de0*/  LDL.LU R9, [R1+0x38] ;  /* 0x0000380001097983 */ /* 0x000ea20000300800 */
[----:B------:R-:W1:Y:S03]  /*8df0*/  LDC R20, c[0x0][0x290] ;  /* 0x0000a400ff147b82 */ /* 0x000e660000000800 */
[----:B------:R-:W3:Y:S04]  /*8e00*/  LDL R14, [R1+0x34] ;  /* 0x00003400010e7983 */ /* 0x000ee80000100800 */
[----:B------:R-:W3:Y:S01]  /*8e10*/  LDL.LU R13, [R1+0x3c] ;  /* 0x00003c00010d7983 */ /* 0x000ee20000300800 */
[----:B------:R-:W-:Y:S02]  /*8e20*/  IMAD R233, R233, 0x2000, R222 ;  /* 0x00002000e9e97824 */ /* 0x000fe400078e02de */
[----:B------:R-:W-:Y:S01]  /*8e30*/  IMAD.MOV.U32 R237, RZ, RZ, 0x40000040 ;  /* 0x40000040ffed7424 */ /* 0x000fe200078e00ff */
[----:B------:R-:W4:Y:S01]  /*8e40*/  S2R R5, SR_TID.X ;  /* 0x0000000000057919 */ /* 0x000f220000002100 */
[----:B------:R-:W-:-:S02]  /*8e50*/  IMAD.MOV.U32 R235, RZ, RZ, 0x40000040 ;  /* 0x40000040ffeb7424 */ /* 0x000fc400078e00ff */
[----:B------:R-:W-:Y:S01]  /*8e60*/  IMAD.MOV.U32 R231, RZ, RZ, 0x40000040 ;  /* 0x40000040ffe77424 */ /* 0x000fe200078e00ff */
[----:B------:R-:W5:Y:S01]  /*8e70*/  S2R R12, SR_TID.X ;  /* 0x00000000000c7919 */ /* 0x000f620000002100 */
[----:B------:R-:W1:Y:S01]  /*8e80*/  S2R R229, SR_CTAID.X ;  /* 0x0000000000e57919 */ /* 0x000e620000002500 */
[----:B----4-:R-:W-:Y:S02]  /*8e90*/  VIADD R5, R5, 0xffffff80 ;  /* 0xffffff8005057836 */ /* 0x010fe40000000000 */
[----:B-----5:R-:W-:-:S03]  /*8ea0*/  VIADD R15, R12, 0xffffff80 ;  /* 0xffffff800c0f7836 */ /* 0x020fc60000000000 */
[----:B------:R-:W-:Y:S01]  /*8eb0*/  SHF.R.S32.HI R6, RZ, 0x1f, R5 ;  /* 0x0000001fff067819 */ /* 0x000fe20000011405 */
[----:B------:R-:W-:-:S03]  /*8ec0*/  VIADD R16, R12, 0xffffff80 ;  /* 0xffffff800c107836 */ /* 0x000fc60000000000 */
[----:B------:R-:W-:Y:S02]  /*8ed0*/  LEA.HI R7, R6, R5, RZ, 0x5 ;  /* 0x0000000506077211 */ /* 0x000fe400078f28ff */
[----:B------:R-:W-:Y:S02]  /*8ee0*/  SHF.R.S32.HI R15, RZ, 0x1f, R15 ;  /* 0x0000001fff0f7819 */ /* 0x000fe4000001140f */
[----:B------:R-:W-:Y:S02]  /*8ef0*/  LOP3.LUT R8, R7, 0xffffffe0, RZ, 0xc0, !PT ;  /* 0xffffffe007087812 */ /* 0x000fe400078ec0ff */
[----:B------:R-:W-:-:S03]  /*8f00*/  LEA.HI R15, R15, R16, RZ, 0x7 ;  /* 0x000000100f0f7211 */ /* 0x000fc600078f38ff */
[----:B------:R-:W-:Y:S01]  /*8f10*/  IMAD.IADD R8, R5, 0x1, -R8 ;  /* 0x0000000105087824 */ /* 0x000fe200078e0a08 */
[----:B------:R-:W-:-:S04]  /*8f20*/  SHF.R.S32.HI R15, RZ, 0x7, R15 ;  /* 0x00000007ff0f7819 */ /* 0x000fc8000001140f */
[----:B------:R-:W-:Y:S02]  /*8f30*/  SHF.R.S32.HI R7, RZ, 0x1f, R8 ;  /* 0x0000001fff077819 */ /* 0x000fe40000011408 */
[--C-:B--2---:R-:W-:Y:S02]  /*8f40*/  SHF.R.S32.HI R11, RZ, 0x2, R9.reuse ;  /* 0x00000002ff0b7819 */ /* 0x104fe40000011409 */
[----:B------:R-:W-:Y:S02]  /*8f50*/  SHF.R.S32.HI R10, RZ, 0x1f, R9 ;  /* 0x0000001fff0a7819 */ /* 0x000fe40000011409 */
[CC--:B------:R-:W-:Y:S02]  /*8f60*/  LEA.HI R9, R7.reuse, R8.reuse, RZ, 0x3 ;  /* 0x0000000807097211 */ /* 0x0c0fe400078f18ff */
[----:B------:R-:W-:Y:S02]  /*8f70*/  LEA.HI R10, R10, R11, RZ, 0x3 ;  /* 0x0000000b0a0a7211 */ /* 0x000fe400078f18ff */
[----:B------:R-:W-:-:S02]  /*8f80*/  LEA.HI R7, R7, R8, RZ, 0x2 ;  /* 0x0000000807077211 */ /* 0x000fc400078f10ff */
[----:B------:R-:W-:Y:S02]  /*8f90*/  LOP3.LUT R12, R10, 0xfffffff8, RZ, 0xc0, !PT ;  /* 0xfffffff80a0c7812 */ /* 0x000fe400078ec0ff */
[--C-:B------:R-:W-:Y:S02]  /*8fa0*/  SHF.R.S32.HI R10, RZ, 0x3, R9.reuse ;  /* 0x00000003ff0a7819 */ /* 0x100fe40000011409 */
[----:B------:R-:W-:Y:S01]  /*8fb0*/  SHF.R.S32.HI R9, RZ, 0x1f, R9 ;  /* 0x0000001fff097819 */ /* 0x000fe20000011409 */
[----:B------:R-:W-:Y:S01]  /*8fc0*/  IMAD.IADD R12, R11, 0x1, -R12 ;  /* 0x000000010b0c7824 */ /* 0x000fe200078e0a0c */
[----:B------:R-:W-:Y:S02]  /*8fd0*/  SHF.R.S32.HI R8, RZ, 0x2, R7 ;  /* 0x00000002ff087819 */ /* 0x000fe40000011407 */
[----:B------:R-:W-:Y:S02]  /*8fe0*/  LEA.HI R9, R9, R10, RZ, 0x4 ;  /* 0x0000000a09097211 */ /* 0x000fe400078f20ff */
[----:B------:R-:W-:-:S02]  /*8ff0*/  LEA.HI R7, R7, R8, RZ, 0x1 ;  /* 0x0000000807077211 */ /* 0x000fc400078f08ff */
[----:B---3--:R-:W-:Y:S02]  /*9000*/  LEA.HI R13, R13, R14, RZ, 0x5 ;  /* 0x0000000e0d0d7211 */ /* 0x008fe400078f28ff */
[----:B------:R-:W-:Y:S02]  /*9010*/  LOP3.LUT R9, R9, 0x1ffffff0, RZ, 0xc0, !PT ;  /* 0x1ffffff009097812 */ /* 0x000fe400078ec0ff */
[----:B------:R-:W-:Y:S02]  /*9020*/  LEA.HI R14, R15, R15, RZ, 0x1 ;  /* 0x0000000f0f0e7211 */ /* 0x000fe400078f08ff */
[----:B------:R-:W-:Y:S01]  /*9030*/  LOP3.LUT R7, R7, 0xfffffffe, RZ, 0xc0, !PT ;  /* 0xfffffffe07077812 */ /* 0x000fe200078ec0ff */
[----:B------:R-:W-:Y:S01]  /*9040*/  IMAD.IADD R10, R10, 0x1, -R9 ;  /* 0x000000010a0a7824 */ /* 0x000fe200078e0a09 */
[----:B------:R-:W-:Y:S01]  /*9050*/  SHF.R.S32.HI R13, RZ, 0x5, R13 ;  /* 0x00000005ff0d7819 */ /* 0x000fe2000001140d */
[----:B------:R-:W-:Y:S01]  /*9060*/  VIADD R9, R8, 0x8 ;  /* 0x0000000808097836 */ /* 0x000fe20000000000 */
[----:B------:R-:W-:Y:S01]  /*9070*/  LOP3.LUT R14, R14, 0x3fffffe, RZ, 0xc0, !PT ;  /* 0x03fffffe0e0e7812 */ /* 0x000fe200078ec0ff */
[----:B------:R-:W-:-:S02]  /*9080*/  IMAD.IADD R7, R8, 0x1, -R7 ;  /* 0x0000000108077824 */ /* 0x000fc400078e0a07 */
[----:B------:R-:W-:Y:S01]  /*9090*/  IMAD R12, R13, 0x10, R12 ;  /* 0x000000100d0c7824 */ /* 0x000fe200078e020c */
[----:B------:R-:W-:Y:S01]  /*90a0*/  LEA.HI R13, R6, R5, RZ, 0x2 ;  /* 0x00000005060d7211 */ /* 0x000fe200078f10ff */
[----:B------:R-:W-:Y:S01]  /*90b0*/  IMAD.IADD R11, R15, 0x1, -R14 ;  /* 0x000000010f0b7824 */ /* 0x000fe200078e0a0e */
[----:B------:R-:W-:Y:S01]  /*90c0*/  LEA.HI R6, R9, R9, RZ, 0x1 ;  /* 0x0000000909067211 */ /* 0x000fe200078f08ff */
[----:B------:R-:W-:Y:S01]  /*90d0*/  IMAD R7, R10, 0x8, R7 ;  /* 0x000000080a077824 */ /* 0x000fe200078e0207 */
[----:B------:R-:W-:Y:S01]  /*90e0*/  LOP3.LUT R14, R13, 0xfffffffc, RZ, 0xc0, !PT ;  /* 0xfffffffc0d0e7812 */ /* 0x000fe200078ec0ff */
[----:B------:R-:W-:Y:S02]  /*90f0*/  VIADD R10, R8, 0x10 ;  /* 0x00000010080a7836 */ /* 0x000fe40000000000 */
[----:B------:R-:W-:Y:S01]  /*9100*/  IMAD R18, R11, 0x40, R12 ;  /* 0x000000400b127824 */ /* 0x000fe200078e020c */
[----:B------:R-:W-:Y:S01]  /*9110*/  LOP3.LUT R12, R6, 0xfffffffe, RZ, 0xc0, !PT ;  /* 0xfffffffe060c7812 */ /* 0x000fe200078ec0ff */
[----:B------:R-:W-:Y:S01]  /*9120*/  VIADD R13, R8, 0x18 ;  /* 0x00000018080d7836 */ /* 0x000fe20000000000 */
[----:B------:R2:W-:Y:S01]  /*9130*/  STL [R1+0x30], R7 ;  /* 0x0000300701007387 */ /* 0x0005e20000100800 */
[----:B------:R-:W-:Y:S01]  /*9140*/  LEA.HI R8, R10, R10, RZ, 0x1 ;  /* 0x0000000a0a087211 */ /* 0x000fe200078f08ff */
[----:B------:R-:W-:-:S02]  /*9150*/  IMAD.IADD R5, R5, 0x1, -R14 ;  /* 0x0000000105057824 */ /* 0x000fc400078e0a0e */
[----:B------:R-:W-:Y:S01]  /*9160*/  LEA.HI R14, R13, R13, RZ, 0x1 ;  /* 0x0000000d0d0e7211 */ /* 0x000fe200078f08ff */
[----:B------:R-:W-:Y:S01]  /*9170*/  IMAD.IADD R12, R9, 0x1, -R12 ;  /* 0x00000001090c7824 */ /* 0x000fe200078e0a0c */
[----:B------:R-:W-:Y:S02]  /*9180*/  LOP3.LUT R11, R8, 0xfffffffe, RZ, 0xc0, !PT ;  /* 0xfffffffe080b7812 */ /* 0x000fe400078ec0ff */
[----:B------:R-:W-:Y:S02]  /*9190*/  SHF.R.S32.HI R9, RZ, 0x1, R8 ;  /* 0x00000001ff097819 */ /* 0x000fe40000011408 */
[--C-:B--2---:R-:W-:Y:S01]  /*91a0*/  SHF.R.S32.HI R7, RZ, 0x1, R6.reuse ;  /* 0x00000001ff077819 */ /* 0x104fe20000011406 */
[----:B------:R-:W-:Y:S01]  /*91b0*/  IMAD.IADD R11, R10, 0x1, -R11 ;  /* 0x000000010a0b7824 */ /* 0x000fe200078e0a0b */
[----:B------:R-:W-:Y:S02]  /*91c0*/  SHF.R.S32.HI R6, RZ, 0x1f, R6 ;  /* 0x0000001fff067819 */ /* 0x000fe40000011406 */
[----:B------:R-:W-:-:S02]  /*91d0*/  SHF.R.S32.HI R8, RZ, 0x1f, R8 ;  /* 0x0000001fff087819 */ /* 0x000fc40000011408 */
[----:B------:R-:W-:Y:S02]  /*91e0*/  LEA.HI R6, R6, R7, RZ, 0x4 ;  /* 0x0000000706067211 */ /* 0x000fe400078f20ff */
[--C-:B------:R-:W-:Y:S02]  /*91f0*/  SHF.R.S32.HI R15, RZ, 0x1, R14.reuse ;  /* 0x00000001ff0f7819 */ /* 0x100fe4000001140e */
[----:B------:R-:W-:Y:S02]  /*9200*/  SHF.R.S32.HI R16, RZ, 0x1f, R14 ;  /* 0x0000001fff107819 */ /* 0x000fe4000001140e */
[----:B------:R-:W-:Y:S02]  /*9210*/  LOP3.LUT R6, R6, 0x1ffffff0, RZ, 0xc0, !PT ;  /* 0x1ffffff006067812 */ /* 0x000fe400078ec0ff */
[----:B------:R-:W-:Y:S02]  /*9220*/  LEA.HI R8, R8, R9, RZ, 0x4 ;  /* 0x0000000908087211 */ /* 0x000fe400078f20ff */
[----:B------:R-:W-:Y:S01]  /*9230*/  LEA.HI R16, R16, R15, RZ, 0x4 ;  /* 0x0000000f10107211 */ /* 0x000fe200078f20ff */
[----:B------:R-:W-:Y:S01]  /*9240*/  IMAD.IADD R7, R7, 0x1, -R6 ;  /* 0x0000000107077824 */ /* 0x000fe200078e0a06 */
[----:B------:R-:W-:-:S02]  /*9250*/  LOP3.LUT R8, R8, 0x1ffffff0, RZ, 0xc0, !PT ;  /* 0x1ffffff008087812 */ /* 0x000fc400078ec0ff */
[----:B------:R-:W-:Y:S01]  /*9260*/  LOP3.LUT R14, R14, 0xfffffffe, RZ, 0xc0, !PT ;  /* 0xfffffffe0e0e7812 */ /* 0x000fe200078ec0ff */
[----:B------:R-:W-:Y:S01]  /*9270*/  IMAD R6, R7, 0x8, R12 ;  /* 0x0000000807067824 */ /* 0x000fe200078e020c */
[----:B------:R-:W-:Y:S01]  /*9280*/  LOP3.LUT R16, R16, 0x1ffffff0, RZ, 0xc0, !PT ;  /* 0x1ffffff010107812 */ /* 0x000fe200078ec0ff */
[----:B------:R-:W-:Y:S02]  /*9290*/  IMAD.IADD R8, R9, 0x1, -R8 ;  /* 0x0000000109087824 */ /* 0x000fe400078e0a08 */
[----:B------:R-:W-:Y:S01]  /*92a0*/  IMAD.IADD R14, R13, 0x1, -R14 ;  /* 0x000000010d0e7824 */ /* 0x000fe200078e0a0e */
[----:B------:R2:W-:Y:S01]  /*92b0*/  STL [R1+0x2c], R6 ;  /* 0x00002c0601007387 */ /* 0x0005e20000100800 */
[----:B------:R-:W-:Y:S02]  /*92c0*/  IMAD.IADD R15, R15, 0x1, -R16 ;  /* 0x000000010f0f7824 */ /* 0x000fe400078e0a10 */
[----:B------:R-:W-:Y:S02]  /*92d0*/  IMAD R8, R8, 0x8, R11 ;  /* 0x0000000808087824 */ /* 0x000fe400078e020b */
[----:B-1----:R-:W-:-:S02]  /*92e0*/  IMAD R7, R229, -0x80, R20 ;  /* 0xffffff80e5077824 */ /* 0x002fc400078e0214 */
[----:B------:R-:W-:Y:S01]  /*92f0*/  IMAD.MOV.U32 R13, RZ, RZ, 0x40000040 ;  /* 0x40000040ff0d7424 */ /* 0x000fe200078e00ff */
[----:B------:R1:W-:Y:S01]  /*9300*/  STL [R1+0x28], R8 ;  /* 0x0000280801007387 */ /* 0x0003e20000100800 */
[----:B------:R-:W-:Y:S02]  /*9310*/  IMAD.MOV.U32 R11, RZ, RZ, 0x40000040 ;  /* 0x40000040ff0b7424 */ /* 0x000fe400078e00ff */
[----:B--2---:R-:W-:Y:S02]  /*9320*/  IMAD R6, R15, 0x8, R14 ;  /* 0x000000080f067824 */ /* 0x004fe400078e020e */
[----:B------:R-:W-:Y:S02]  /*9330*/  IMAD.MOV.U32 R9, RZ, RZ, 0x40000040 ;  /* 0x40000040ff097424 */ /* 0x000fe400078e00ff */
[----:B------:R-:W-:Y:S01]  /*9340*/  VIADD R15, R5, 0x8 ;  /* 0x00000008050f7836 */ /* 0x000fe20000000000 */
[----:B------:R2:W-:Y:S01]  /*9350*/  STL [R1+0x24], R6 ;  /* 0x0000240601007387 */ /* 0x0005e20000100800 */
[----:B------:R-:W-:-:S02]  /*9360*/  IMAD R229, R229, -0x80, -R18 ;  /* 0xffffff80e5e57824 */ /* 0x000fc400078e0a12 */
[----:B-1----:R-:W-:Y:S02]  /*9370*/  VIADD R8, R233, 0x20c00 ;  /* 0x00020c00e9087836 */ /* 0x002fe40000000000 */
[----:B------:R-:W-:-:S03]  /*9380*/  VIADD R15, R5, 0x14 ;  /* 0x00000014050f7836 */ /* 0x000fc60000000000 */
[----:B------:R-:W-:Y:S01]  /*9390*/  SHF.R.U32.HI R8, RZ, 0x4, R8 ;  /* 0x00000004ff087819 */ /* 0x000fe20000011608 */
[----:B--2---:R-:W-:Y:S02]  /*93a0*/  IMAD.IADD R6, R7, 0x1, -R18 ;  /* 0x0000000107067824 */ /* 0x004fe400078e0a12 */
[----:B------:R-:W-:Y:S01]  /*93b0*/  VIADD R7, R233, 0x4000 ;  /* 0x00004000e9077836 */ /* 0x000fe20000000000 */
[----:B------:R-:W-:Y:S02]  /*93c0*/  SHF.R.U32.HI R233, RZ, 0x4, R233 ;  /* 0x00000004ffe97819 */ /* 0x000fe400000116e9 */
[----:B------:R-:W-:Y:S02]  /*93d0*/  LOP3.LUT R8, R8, 0x3fff, RZ, 0xc0, !PT ;  /* 0x00003fff08087812 */ /* 0x000fe400078ec0ff */
[----:B------:R-:W-:Y:S02]  /*93e0*/  SHF.R.U32.HI R7, RZ, 0x4, R7 ;  /* 0x00000004ff077819 */ /* 0x000fe40000011607 */
[----:B------:R-:W-:-:S02]  /*93f0*/  LOP3.LUT R233, R233, 0x3fff, RZ, 0xc0, !PT ;  /* 0x00003fffe9e97812 */ /* 0x000fc400078ec0ff */
[----:B------:R-:W-:Y:S02]  /*9400*/  LOP3.LUT R7, R7, 0x3fff, RZ, 0xc0, !PT ;  /* 0x00003fff07077812 */ /* 0x000fe400078ec0ff */
[----:B------:R-:W-:Y:S02]  /*9410*/  LOP3.LUT R14, R233, 0x10000, RZ, 0xfc, !PT ;  /* 0x00010000e90e7812 */ /* 0x000fe400078efcff */
[----:B------:R-:W-:Y:S02]  /*9420*/  LOP3.LUT R233, R7, 0x10000, RZ, 0xfc, !PT ;  /* 0x0001000007e97812 */ /* 0x000fe400078efcff */
[----:B------:R-:W-:Y:S01]  /*9430*/  LOP3.LUT R7, R8, 0x10000, RZ, 0xfc, !PT ;  /* 0x0001000008077812 */ /* 0x000fe200078efcff */
[C---:B------:R-:W-:Y:S01]  /*9440*/  VIADD R12, R14.reuse, 0x2 ;  /* 0x000000020e0c7836 */ /* 0x040fe20000000000 */
[----:B------:R1:W-:Y:S01]  /*9450*/  STL [R1+0x18], R14 ;  /* 0x0000180e01007387 */ /* 0x0003e20000100800 */
[C---:B------:R-:W-:Y:S02]  /*9460*/  VIADD R10, R14.reuse, 0x4 ;  /* 0x000000040e0a7836 */ /* 0x040fe40000000000 */
[----:B------:R-:W-:Y:S01]  /*9470*/  VIADD R8, R14, 0x6 ;  /* 0x000000060e087836 */ /* 0x000fe20000000000 */
[----:B------:R2:W-:Y:S01]  /*9480*/  STL [R1+0x20], R7 ;  /* 0x0000200701007387 */ /* 0x0005e20000100800 */
[----:B------:R-:W-:-:S02]  /*9490*/  VIADD R236, R233, 0x2 ;  /* 0x00000002e9ec7836 */ /* 0x000fc40000000000 */
[C---:B------:R-:W-:Y:S01]  /*94a0*/  VIADD R234, R233.reuse, 0x4 ;  /* 0x00000004e9ea7836 */ /* 0x040fe20000000000 */
[----:B------:R3:W-:Y:S01]  /*94b0*/  STL.64 [R1+0x10], R12 ;  /* 0x0000100c01007387 */ /* 0x0007e20000100a00 */
[----:B------:R-:W-:Y:S02]  /*94c0*/  VIADD R230, R233, 0x6 ;  /* 0x00000006e9e67836 */ /* 0x000fe40000000000 */
[C---:B-1----:R-:W-:Y:S01]  /*94d0*/  VIADD R14, R5.reuse, 0xc ;  /* 0x0000000c050e7836 */ /* 0x042fe20000000000 */
[----:B------:R3:W-:Y:S01]  /*94e0*/  STL.64 [R1+0x8], R10 ;  /* 0x0000080a01007387 */ /* 0x0007e20000100a00 */
[C---:B------:R-:W-:Y:S02]  /*94f0*/  VIADD R14, R5.reuse, 0x18 ;  /* 0x00000018050e7836 */ /* 0x040fe40000000000 */
[C---:B--2---:R-:W-:Y:S01]  /*9500*/  VIADD R7, R5.reuse, 0x4 ;  /* 0x0000000405077836 */ /* 0x044fe20000000000 */
[----:B------:R3:W-:Y:S01]  /*9510*/  STL.64 [R1], R8 ;  /* 0x0000000801007387 */ /* 0x0007e20000100a00 */
[----:B------:R-:W-:-:S02]  /*9520*/  VIADD R7, R5, 0x10 ;  /* 0x0000001005077836 */ /* 0x000fc40000000000 */
[----:B------:R-:W-:-:S07]  /*9530*/  VIADD R7, R5, 0x1c ;  /* 0x0000001c05077836 */ /* 0x000fce0000000000 */
.L_x_4771:
[----:B------:R-:W-:Y:S01]  /*9540*/  IMAD.U32 R7, RZ, RZ, UR36 ;  /* 0x00000024ff077e24 */ /* 0x000fe2000f8e00ff */
[----:B------:R-:W-:Y:S05]  /*9550*/  YIELD ;  /* 0x0000000000007946 */ /* 0x000fea0003800000 */
[----:B------:R-:W-:-:S04]  /*9560*/  LOP3.LUT R7, R7, 0x1, RZ, 0xfc, !PT ;  /* 0x0000000107077812 */ /* 0x000fc800078efcff */
[----:B------:R-:W-:-:S13]  /*9570*/  ISETP.NE.AND P6, PT, R7, 0x3, PT ;  /* 0x000000030700780c */ /* 0x000fda0003fc5270 */
[----:B--2---:R-:W-:Y:S05]  /*9580*/  @!P6 BRA `(.L_x_4761) ;  /* 0x000000000004e947 */ /* 0x004fea0003800000 */
[----:B------:R-:W-:Y:S01]  /*9590*/  BPT.TRAP 0x1 ;  /* 0x000000040000795c */ /* 0x000fe20000300000 */
.L_x_4761:
[----:B------:R-:W-:Y:S01]  /*95a0*/  IMAD R7, R0, 0x8, R222 ;  /* 0x0000000800077824 */ /* 0x000fe200078e02de */
[----:B------:R-:W-:-:S04]  /*95b0*/  SHF.L.U32 R18, R4, 0x1f, RZ ;  /* 0x0000001f04127819 */ /* 0x000fc800000006ff */
[----:B------:R1:W2:Y:S01]  /*95c0*/  SYNCS.PHASECHK.TRANS64.TRYWAIT P0, [R7+URZ+0x30c10], R18 ;  /* 0x030c1012070075a7 */ /* 0x0002a2000800017f */
[----:B------:R-:W-:Y:S05]  /*95d0*/  @!P6 BRA `(.L_x_4762) ;  /* 0x000000000004e947 */ /* 0x000fea0003800000 */
[----:B------:R-:W-:Y:S01]  /*95e0*/  BPT.TRAP 0x1 ;  /* 0x000000040000795c */ /* 0x000fe20000300000 */
.L_x_4762:
[----:B---3--:R-:W-:-:S05]  /*95f0*/  VIADD R8, R222, 0x10000 ;  /* 0x00010000de087836 */ /* 0x008fca0000000000 */
[----:B------:R-:W-:-:S04]  /*9600*/  SHF.R.U32.HI R8, RZ, 0x4, R8 ;  /* 0x00000004ff087819 */ /* 0x000fc80000011608 */
[----:B------:R-:W-:-:S04]  /*9610*/  LOP3.LUT R8, R8, 0x3fff, RZ, 0xc0, !PT ;  /* 0x00003fff08087812 */ /* 0x000fc800078ec0ff */
[----:B------:R-:W-:Y:S01]  /*9620*/  LOP3.LUT R9, R8, 0x10000, RZ, 0xfc, !PT ;  /* 0x0001000008097812 */ /* 0x000fe200078efcff */
[----:B--2---:R-:W-:Y:S06]  /*9630*/  @P0 BRA `(.L_x_4763) ;  /* 0x0000000000080947 */ /* 0x004fec0003800000 */
[----:B------:R-:W2:Y:S02]  /*9640*/  SYNCS.PHASECHK.TRANS64.TRYWAIT P0, [R7+URZ+0x30c10], R18 ;  /* 0x030c1012070075a7 */ /* 0x000ea4000800017f */
[----:B--2---:R-:W-:Y:S05]  /*9650*/  @!P0 BRA `(.L_x_4764) ;  /* 0x0000007c00e48947 */ /* 0x004fea0003800000 */
.L_x_4763:
        /* <DEDUP_REMOVED lines=9> */
[----:B------:R-:W2:Y:S01]  /*96f0*/  LDL.64 R14, [R1] ;  /* 0x00000000010e7983 */ /* 0x000ea20000100a00 */
[----:B------:R-:W-:-:S03]  /*9700*/  UMOV UR11, 0x40000040 ;  /* 0x40000040000b7882 */ /* 0x000fc60000000000 */
[----:B------:R-:W5:Y:S04]  /*9710*/  LDL R10, [R1+0x30] ;  /* 0x00003000010a7983 */ /* 0x000f680000100800 */
        /* <DEDUP_REMOVED lines=15> */
[----:B------:R-:W-:Y:S02]  /*9810*/  IMAD R12, R0, 0x80, R12 ;  /* 0x00000080000c7824 */ /* 0x000fe400078e020c */
[C---:B------:R-:W-:Y:S02]  /*9820*/  IMAD R9, R3.reuse, 0x2, R10 ;  /* 0x0000000203097824 */ /* 0x040fe400078e020a */
[----:B------:R-:W-:Y:S02]  /*9830*/  IMAD R219, R3, 0x2, R12 ;  /* 0x0000000203db7824 */ /* 0x000fe400078e020c */
[----:B------:R-:W-:-:S02]  /*9840*/  IMAD R224, R9, 0x4, R216 ;  /* 0x0000000409e07824 */ /* 0x000fc400078e02d8 */
[C---:B------:R-:W-:Y:S02]  /*9850*/  IMAD R232, R219.reuse, 0x4, R222 ;  /* 0x00000004dbe87824 */ /* 0x040fe400078e02de */
        /* <DEDUP_REMOVED lines=9> */
[C---:B------:R-:W-:Y:S02]  /*98f0*/  IMAD R14, R0.reuse, 0x80, R13 ;  /* 0x00000080000e7824 */ /* 0x040fe400078e020d */
[----:B------:R-:W-:Y:S02]  /*9900*/  IMAD R16, R0, 0x80, R11 ;  /* 0x0000008000107824 */ /* 0x000fe400078e020b */
[----:B------:R-:W-:-:S02]  /*9910*/  IMAD R217, R3, 0x2, R14 ;  /* 0x0000000203d97824 */ /* 0x000fc400078e020e */
[----:B------:R-:W-:Y:S02]  /*9920*/  IMAD R11, R3, 0x2, R16 ;  /* 0x00000002030b7824 */ /* 0x000fe400078e0210 */
[--C-:B------:R-:W-:Y:S02]  /*9930*/  IMAD R16, R9, 0x4, R222.reuse ;  /* 0x0000000409107824 */ /* 0x100fe400078e02de */
[--C-:B------:R-:W-:Y:S02]  /*9940*/  IMAD R220, R217, 0x4, R222.reuse ;  /* 0x00000004d9dc7824 */ /* 0x100fe400078e02de */
[----:B------:R-:W-:Y:S02]  /*9950*/  IMAD R221, R11, 0x4, R222 ;  /* 0x000000040bdd7824 */ /* 0x000fe400078e02de */
[--C-:B------:R-:W-:Y:S02]  /*9960*/  IMAD R217, R217, 0x4, R216.reuse ;  /* 0x00000004d9d97824 */ /* 0x100fe400078e02d8 */
[----:B------:R-:W-:Y:S01]  /*9970*/  IMAD R216, R11, 0x4, R216 ;  /* 0x000000040bd87824 */ /* 0x000fe200078e02d8 */
[----:B------:R-:W-:-:S02]  /*9980*/  WARPGROUP.DEPBAR.LE gsb0, 0x0 ;  /* 0x00008000000079c5 */ /* 0x000fc40000010000 */
        /* <DEDUP_REMOVED lines=12> */
.L_x_4765:
[----:B------:R1:W1:Y:S01]  /*9a50*/  SYNCS.PHASECHK.TRANS64.TRYWAIT P0, [R7+URZ+0x30c30], R18 ;  /* 0x030c3012070075a7 */ /* 0x000262000800017f */
[----:B------:R-:W-:Y:S05]  /*9a60*/  @!P6 BRA `(.L_x_4766) ;  /* 0x000000000004e947 */ /* 0x000fea0003800000 */
[----:B------:R-:W-:Y:S01]  /*9a70*/  BPT.TRAP 0x1 ;  /* 0x000000040000795c */ /* 0x000fe20000300000 */
.L_x_4766:
        /* <DEDUP_REMOVED lines=8> */
.L_x_4767:
[----:B------:R-:W-:Y:S01]  /*9b00*/  R2UR UR4, R233 ;  /* 0x00000000e90472ca */ /* 0x000fe200000e0000 */
[----:B------:R-:W-:Y:S01]  /*9b10*/  WARPGROUP.ARRIVE ;  /* 0x00000000000079c5 */ /* 0x000fe20000000000 */
[----:B------:R-:W-:Y:S01]  /*9b20*/  R2UR UR6, R11 ;  /* 0x000000000b0672ca */ /* 0x000fe200000e0000 */
[----:B------:R-:W-:Y:S01]  /*9b30*/  UMOV UR5, 0x40000040 ;  /* 0x4000004000057882 */ /* 0x000fe20000000000 */
[----:B------:R-:W-:Y:S01]  /*9b40*/  UMOV UR7, 0x40000040 ;  /* 0x4000004000077882 */ /* 0x000fe20000000000 */
[----:B------:R-:W-:Y:S01]  /*9b50*/  R2UR UR12, R236 ;  /* 0x00000000ec0c72ca */ /* 0x000fe200000e0000 */
[----:B------:R-:W-:Y:S01]  /*9b60*/  UMOV UR15, 0x40000040 ;  /* 0x40000040000f7882 */ /* 0x000fe20000000000 */
[----:B------:R-:W-:Y:S01]  /*9b70*/  R2UR UR13, R237 ;  /* 0x00000000ed0d72ca */ /* 0x000fe200000e0000 */
[----:B------:R-:W1:Y:S01]  /*9b80*/  LDC.64 R10, c[0x0][0x748] ;  /* 0x0001d200ff0a7b82 */ /* 0x000e620000000a00 */
[----:B------:R-:W-:Y:S01]  /*9b90*/  VIADD R22, R5, 0x4 ;  /* 0x0000000405167836 */ /* 0x000fe20000000000 */
[C---:B------:R-:W-:Y:S01]  /*9ba0*/  ISETP.GT.AND P2, PT, R229.reuse, RZ, PT ;  /* 0x000000ffe500720c */ /* 0x040fe20003f44270 */
[----:B------:R-:W-:Y:S01]  /*9bb0*/  IMAD R9, R0, 0x400, R9 ;  /* 0x0000040000097824 */ /* 0x000fe200078e0209 */
[----:B------:R-:W-:Y:S01]  /*9bc0*/  ISETP.GT.AND P0, PT, R229, 0x8, PT ;  /* 0x00000008e500780c */ /* 0x000fe20003f04270 */
[----:B------:R-:W-:Y:S01]  /*9bd0*/  VIADD R20, R5, 0x1c ;  /* 0x0000001c05147836 */ /* 0x000fe20000000000 */
[C---:B------:R-:W-:Y:S01]  /*9be0*/  ISETP.GT.AND P1, PT, R6.reuse, RZ, PT ;  /* 0x000000ff0600720c */ /* 0x040fe20003f24270 */
[----:B------:R-:W-:Y:S01]  /*9bf0*/  HGMMA.64x128x16.F32 R24, gdesc[UR4], RZ, !UPT, gsb0 ;  /* 0x01e00000041879f0 */ /* 0x000fe2000c0008ff */
[----:B------:R-:W-:Y:S01]  /*9c00*/  ULDC UR4, c[0x0][0x280] ;  /* 0x0000a00000047ab9 */ /* 0x000fe20000000800 */
[----:B------:R-:W5:Y:S01]  /*9c10*/  LDC R13, c[0x0][0x74c] ;  /* 0x0001d300ff0d7b82 */ /* 0x000f620000000800 */
[----:B------:R-:W-:Y:S01]  /*9c20*/  ULEA UR4, UR38, -UR4, 0x7 ;  /* 0x8000000426047291 */ /* 0x000fe2000f8e383f */
[C---:B------:R-:W-:Y:S01]  /*9c30*/  ISETP.GT.AND P3, PT, R6.reuse, 0x8, PT ;  /* 0x000000080600780c */ /* 0x040fe20003f64270 */
[----:B------:R-:W-:Y:S01]  /*9c40*/  ULDC UR5, c[0x0][0x744] ;  /* 0x0001d10000057ab9 */ /* 0x000fe20000000800 */
[----:B------:R-:W-:Y:S01]  /*9c50*/  R2UR UR8, R9 ;  /* 0x00000000090872ca */ /* 0x000fe200000e0000 */
[----:B--2---:R-:W-:Y:S01]  /*9c60*/  SHFL.IDX PT, R23, R16, R20, 0x1f ;  /* 0x00001f1410177589 */ /* 0x004fe200000e0000 */
[----:B------:R-:W-:Y:S01]  /*9c70*/  VIADD R19, R5, 0x18 ;  /* 0x0000001805137836 */ /* 0x000fe20000000000 */
[----:B------:R-:W-:Y:S01]  /*9c80*/  LEA R12, R3, UR4, 0x1 ;  /* 0x00000004030c7c11 */ /* 0x000fe2000f8e08ff */
[----:B------:R-:W-:Y:S01]  /*9c90*/  UIADD3 UR4, UR6, 0x2, URZ ;  /* 0x0000000206047890 */ /* 0x000fe2000fffe03f */
[----:B------:R-:W-:Y:S03]  /*9ca0*/  SHFL.IDX PT, R9, R16, R5, 0x1f ;  /* 0x00001f0510097589 */ /* 0x000fe600000e0000 */
[----:B------:R-:W-:Y:S01]  /*9cb0*/  IMAD.IADD R12, R6, 0x1, R12 ;  /* 0x00000001060c7824 */ /* 0x000fe200078e020c */
[----:B------:R-:W-:Y:S02]  /*9cc0*/  SHFL.IDX PT, R19, R16, R19, 0x1f ;  /* 0x00001f1310137589 */ /* 0x000fe400000e0000 */
[----:B------:R-:W-:Y:S01]  /*9cd0*/  UMOV UR14, UR4 ;  /* 0x00000004000e7c82 */ /* 0x000fe20008000000 */
[----:B------:R-:W-:Y:S01]  /*9ce0*/  UIADD3 UR4, UR6, 0x4, URZ ;  /* 0x0000000406047890 */ /* 0x000fe2000fffe03f */
[----:B-1----:R-:W-:Y:S01]  /*9cf0*/  IADD3 R225, RZ, -R12, -R11 ;  /* 0x8000000cffe17210 */ /* 0x002fe20007ffe80b */
[C-C-:B------:R-:W-:Y:S01]  /*9d00*/  IMAD.IADD R226, R10.reuse, 0x1, -R12.reuse ;  /* 0x000000010ae27824 */ /* 0x140fe200078e0a0c */
[----:B------:R-:W1:Y:S01]  /*9d10*/  SHFL.IDX PT, R11, R16, R22, 0x1f ;  /* 0x00001f16100b7589 */ /* 0x000e6200000e0000 */
[----:B------:R-:W-:Y:S01]  /*9d20*/  IADD3 R218, R10, 0x8, -R12 ;  /* 0x000000080ada7810 */ /* 0x000fe20007ffe80c */
[----:B------:R-:W-:Y:S01]  /*9d30*/  UIADD3 UR6, UR6, 0x6, URZ ;  /* 0x0000000606067890 */ /* 0x000fe2000fffe03f */
[----:B------:R-:W-:-:S02]  /*9d40*/  SEL R225, R225, 0x80, P1 ;  /* 0x00000080e1e17807 */ /* 0x000fc40000800000 */
[----:B-----5:R-:W-:Y:S02]  /*9d50*/  IADD3 R13, -R13, 0x8, RZ ;  /* 0x000000080d0d7810 */ /* 0x020fe40007ffe1ff */
[----:B------:R-:W-:Y:S02]  /*9d60*/  SEL R226, R226, 0x80, !P2 ;  /* 0x00000080e2e27807 */ /* 0x000fe40005000000 */
[----:B------:R-:W-:Y:S01]  /*9d70*/  SEL R218, R218, 0x80, !P0 ;  /* 0x00000080dada7807 */ /* 0x000fe20004000000 */
[----:B------:R-:W-:Y:S01]  /*9d80*/  IMAD.IADD R223, R13, 0x1, -R12 ;  /* 0x000000010ddf7824 */ /* 0x000fe200078e0a0c */
[C---:B------:R-:W-:Y:S01]  /*9d90*/  ISETP.GE.AND P2, PT, R226.reuse, 0x1, PT ;  /* 0x00000001e200780c */ /* 0x040fe20003f46270 */
[----:B------:R-:W-:Y:S01]  /*9da0*/  VIADD R13, R5, 0x10 ;  /* 0x00000010050d7836 */ /* 0x000fe20000000000 */
[----:B------:R-:W-:Y:S02]  /*9db0*/  ISETP.GE.AND P1, PT, R226, RZ, PT ;  /* 0x000000ffe200720c */ /* 0x000fe40003f26270 */
[----:B------:R-:W-:-:S02]  /*9dc0*/  SEL R223, R223, 0x80, P3 ;  /* 0x00000080dfdf7807 */ /* 0x000fc40001800000 */
[----:B------:R-:W-:Y:S01]  /*9dd0*/  ISETP.GE.AND P0, PT, R218, 0x1, PT ;  /* 0x00000001da00780c */ /* 0x000fe20003f06270 */
[----:B------:R-:W-:Y:S01]  /*9de0*/  SHFL.IDX PT, R17, R16, R13, 0x1f ;  /* 0x00001f0d10117589 */ /* 0x000fe200000e0000 */
[C---:B------:R-:W-:Y:S02]  /*9df0*/  ISETP.GT.OR P2, PT, R225.reuse, 0x1, !P2 ;  /* 0x00000001e100780c */ /* 0x040fe40005744670 */
[----:B------:R-:W-:Y:S02]  /*9e00*/  ISETP.GT.OR P1, PT, R225, RZ, !P1 ;  /* 0x000000ffe100720c */ /* 0x000fe40004f24670 */
[----:B------:R-:W-:Y:S02]  /*9e10*/  ISETP.GT.OR P0, PT, R223, 0x1, !P0 ;  /* 0x00000001df00780c */ /* 0x000fe40004704670 */
[----:B------:R-:W-:Y:S01]  /*9e20*/  FSEL R227, R89, -INF , !P2 ;  /* 0xff80000059e37808 */ /* 0x000fe20005000000 */
[----:B------:R-:W-:Y:S01]  /*9e30*/  VIADD R89, R5, 0x8 ;  /* 0x0000000805597836 */ /* 0x000fe20000000000 */
[----:B------:R-:W-:-:S02]  /*9e40*/  FSEL R88, R88, -INF , !P1 ;  /* 0xff80000058587808 */ /* 0x000fc40004800000 */
[----:B------:R-:W-:Y:S01]  /*9e50*/  FSEL R91, R91, -INF , !P0 ;  /* 0xff8000005b5b7808 */ /* 0x000fe20004000000 */
[--C-:B-1----:R-:W-:Y:S01]  /*9e60*/  FFMA.FTZ R227, R227, UR5, -R11.reuse ;  /* 0x00000005e3e37c23 */ /* 0x102fe2000801080b */
[----:B------:R-:W-:Y:S01]  /*9e70*/  ISETP.GE.AND P1, PT, R226, 0x8, PT ;  /* 0x00000008e200780c */ /* 0x000fe20003f26270 */
[----:B------:R-:W1:Y:S01]  /*9e80*/  SHFL.IDX PT, R12, R16, R89, 0x1f ;  /* 0x00001f59100c7589 */ /* 0x000e6200000e0000 */
[C---:B------:R-:W-:Y:S01]  /*9e90*/  ISETP.GE.AND P0, PT, R218.reuse, 0x9, PT ;  /* 0x00000009da00780c */ /* 0x040fe20003f06270 */
[----:B------:R-:W-:Y:S01]  /*9ea0*/  FFMA.FTZ R11, R91, UR5, -R11 ;  /* 0x000000055b0b7c23 */ /* 0x000fe2000801080b */
[----:B------:R-:W-:Y:S01]  /*9eb0*/  ISETP.GT.OR P1, PT, R225, 0x8, !P1 ;  /* 0x00000008e100780c */ /* 0x000fe20004f24670 */
[----:B------:R-:W-:Y:S01]  /*9ec0*/  VIADD R91, R5, 0xc ;  /* 0x0000000c055b7836 */ /* 0x000fe20000000000 */
[----:B------:R-:W-:Y:S01]  /*9ed0*/  ISETP.GE.AND P3, PT, R218, RZ, PT ;  /* 0x000000ffda00720c */ /* 0x000fe20003f66270 */
[----:B------:R-:W-:Y:S01]  /*9ee0*/  FFMA.FTZ R88, R88, UR5, -R9 ;  /* 0x0000000558587c23 */ /* 0x000fe20008010809 */
[C---:B------:R-:W-:Y:S01]  /*9ef0*/  ISETP.GT.OR P0, PT, R223.reuse, 0x9, !P0 ;  /* 0x00000009df00780c */ /* 0x040fe20004704670 */
[----:B------:R-:W-:Y:S01]  /*9f00*/  MUFU.EX2 R11, R11 ;  /* 0x0000000b000b7308 */ /* 0x000fe20000000800 */
[----:B------:R-:W-:Y:S01]  /*9f10*/  FSEL R92, R92, -INF , !P1 ;  /* 0xff8000005c5c7808 */ /* 0x000fe20004800000 */
[----:B------:R-:W2:Y:S01]  /*9f20*/  SHFL.IDX PT, R10, R16, R91, 0x1f ;  /* 0x00001f5b100a7589 */ /* 0x000ea200000e0000 */
[----:B------:R-:W-:-:S02]  /*9f30*/  ISETP.GT.OR P3, PT, R223, RZ, !P3 ;  /* 0x000000ffdf00720c */ /* 0x000fc40005f64670 */
[----:B------:R-:W-:Y:S02]  /*9f40*/  ISETP.GE.AND P1, PT, R218, 0x10, PT ;  /* 0x00000010da00780c */ /* 0x000fe40003f26270 */
[----:B------:R-:W-:Y:S01]  /*9f50*/  FSEL R95, R95, -INF , !P0 ;  /* 0xff8000005f5f7808 */ /* 0x000fe20004000000 */
[----:B------:R5:W-:Y:S01]  /*9f60*/  MUFU.EX2 R228, R88 ;  /* 0x0000005800e47308 */ /* 0x000be20000000800 */
[----:B------:R-:W-:Y:S02]  /*9f70*/  FSEL R90, R90, -INF , !P3 ;  /* 0xff8000005a5a7808 */ /* 0x000fe40005800000 */
[----:B------:R-:W-:Y:S02]  /*9f80*/  ISETP.GE.AND P0, PT, R226, 0x10, PT ;  /* 0x00000010e200780c */ /* 0x000fe40003f06270 */
[----:B------:R-:W-:Y:S01]  /*9f90*/  ISETP.GT.OR P1, PT, R223, 0x10, !P1 ;  /* 0x00000010df00780c */ /* 0x000fe20004f24670 */
[----:B------:R-:W-:Y:S01]  /*9fa0*/  FFMA.FTZ R9, R90, UR5, -R9 ;  /* 0x000000055a097c23 */ /* 0x000fe20008010809 */
[----:B------:R-:W-:Y:S01]  /*9fb0*/  ISETP.GE.AND P3, PT, R218, 0x8, PT ;  /* 0x00000008da00780c */ /* 0x000fe20003f66270 */
[----:B---3--:R-:W-:Y:S01]  /*9fc0*/  SHFL.IDX PT, R90, R232, R22, 0x1f ;  /* 0x00001f16e85a7589 */ /* 0x008fe200000e0000 */
[----:B------:R-:W-:Y:S01]  /*9fd0*/  ISETP.GT.OR P0, PT, R225, 0x10, !P0 ;  /* 0x00000010e100780c */ /* 0x000fe20004704670 */
[----:B-1----:R-:W-:Y:S01]  /*9fe0*/  FFMA.FTZ R92, R92, UR5, -R12 ;  /* 0x000000055c5c7c23 */ /* 0x002fe2000801080c */
[----:B------:R-:W-:Y:S01]  /*9ff0*/  FSEL R98, R98, -INF , !P1 ;  /* 0xff80000062627808 */ /* 0x000fe20004800000 */
[----:B-----5:R-:W-:Y:S01]  /*a000*/  SHFL.IDX PT, R88, R232, R5, 0x1f ;  /* 0x00001f05e8587589 */ /* 0x020fe200000e0000 */
[----:B------:R-:W-:Y:S01]  /*a010*/  ISETP.GE.AND P2, PT, R226, 0x9, PT ;  /* 0x00000009e200780c */ /* 0x000fe20003f46270 */
[----:B------:R-:W1:Y:S01]  /*a020*/  MUFU.EX2 R9, R9 ;  /* 0x0000000900097308 */ /* 0x000e620000000800 */
[----:B------:R-:W-:-:S02]  /*a030*/  ISETP.GT.OR P3, PT, R223, 0x8, !P3 ;  /* 0x00000008df00780c */ /* 0x000fc40005f64670 */
[----:B------:R-:W-:Y:S01]  /*a040*/  ISETP.GE.AND P1, PT, R218, 0x11, PT ;  /* 0x00000011da00780c */ /* 0x000fe20003f26270 */
[----:B--2---:R-:W-:Y:S01]  /*a050*/  FFMA.FTZ R14, R95, UR5, -R10 ;  /* 0x000000055f0e7c23 */ /* 0x004fe2000801080a */
[----:B------:R-:W-:Y:S01]  /*a060*/  FSEL R15, R96, -INF , !P0 ;  /* 0xff800000600f7808 */ /* 0x000fe20004000000 */
[----:B------:R-:W-:Y:S01]  /*a070*/  VIADD R95, R5, 0x14 ;  /* 0x00000014055f7836 */ /* 0x000fe20000000000 */
[----:B------:R-:W-:Y:S01]  /*a080*/  ISETP.GT.OR P2, PT, R225, 0x9, !P2 ;  /* 0x00000009e100780c */ /* 0x000fe20005744670 */
[----:B------:R-:W-:Y:S01]  /*a090*/  MUFU.EX2 R227, R227 ;  /* 0x000000e300e37308 */ /* 0x000fe20000000800 */
[----:B------:R-:W-:Y:S01]  /*a0a0*/  FSEL R94, R94, -INF , !P3 ;  /* 0xff8000005e5e7808 */ /* 0x000fe20005800000 */
[--C-:B------:R-:W-:Y:S01]  /*a0b0*/  FFMA.FTZ R15, R15, UR5, -R17.reuse ;  /* 0x000000050f0f7c23 */ /* 0x100fe20008010811 */
[----:B------:R-:W-:Y:S01]  /*a0c0*/  ISETP.GE.AND P0, PT, R226, 0x11, PT ;  /* 0x00000011e200780c */ /* 0x000fe20003f06270 */
[----:B------:R-:W2:Y:S01]  /*a0d0*/  SHFL.IDX PT, R18, R16, R95, 0x1f ;  /* 0x00001f5f10127589 */ /* 0x000ea200000e0000 */
[----:B------:R-:W-:Y:S01]  /*a0e0*/  ISETP.GT.OR P1, PT, R223, 0x11, !P1 ;  /* 0x00000011df00780c */ /* 0x000fe20004f24670 */
[----:B------:R-:W-:Y:S01]  /*a0f0*/  FFMA.FTZ R12, R94, UR5, -R12 ;  /* 0x000000055e0c7c23 */ /* 0x000fe2000801080c */
[----:B------:R-:W-:Y:S01]  /*a100*/  ISETP.GE.AND P3, PT, R218, 0x18, PT ;  /* 0x00000018da00780c */ /* 0x000fe20003f66270 */
[----:B------:R-:W-:Y:S01]  /*a110*/  SHFL.IDX PT, R94, R232, R91, 0x1f ;  /* 0x00001f5be85e7589 */ /* 0x000fe200000e0000 */
[----:B------:R-:W-:Y:S01]  /*a120*/  FSEL R93, R93, -INF , !P2 ;  /* 0xff8000005d5d7808 */ /* 0x000fe20005000000 */
[----:B------:R-:W-:Y:S01]  /*a130*/  FFMA.FTZ R17, R98, UR5, -R17 ;  /* 0x0000000562117c23 */ /* 0x000fe20008010811 */
[----:B------:R-:W-:Y:S01]  /*a140*/  ISETP.GT.OR P0, PT, R225, 0x11, !P0 ;  /* 0x00000011e100780c */ /* 0x000fe20004704670 */
[----:B------:R-:W-:Y:S01]  /*a150*/  SHFL.IDX PT, R98, R232, R95, 0x1f ;  /* 0x00001f5fe8627589 */ /* 0x000fe200000e0000 */
[----:B------:R-:W-:Y:S01]  /*a160*/  FSEL R99, R99, -INF , !P1 ;  /* 0xff80000063637808 */ /* 0x000fe20004800000 */
[----:B------:R-:W-:Y:S01]  /*a170*/  FFMA.FTZ R13, R93, UR5, -R10 ;  /* 0x000000055d0d7c23 */ /* 0x000fe2000801080a */
[----:B------:R-:W-:Y:S01]  /*a180*/  ISETP.GE.AND P2, PT, R226, 0x18, PT ;  /* 0x00000018e200780c */ /* 0x000fe20003f46270 */
[----:B------:R3:W-:Y:S01]  /*a190*/  MUFU.EX2 R10, R92 ;  /* 0x0000005c000a7308 */ /* 0x0007e20000000800 */
[----:B------:R-:W-:Y:S01]  /*a1a0*/  ISETP.GT.OR P1, PT, R223, 0x18, !P3 ;  /* 0x00000018df00780c */ /* 0x000fe20005f24670 */
[----:B------:R-:W-:Y:S01]  /*a1b0*/  VIADD R93, R5, 0x10 ;  /* 0x00000010055d7836 */ /* 0x000fe20000000000 */
[----:B------:R-:W-:-:S02]  /*a1c0*/  FSEL R97, R97, -INF , !P0 ;  /* 0xff80000061617808 */ /* 0x000fc40004000000 */
[----:B------:R-:W-:Y:S02]  /*a1d0*/  ISETP.GT.OR P0, PT, R225, 0x18, !P2 ;  /* 0x00000018e100780c */ /* 0x000fe40005704670 */
[----:B------:R-:W-:Y:S01]  /*a1e0*/  FSEL R102, R102, -INF , !P1 ;  /* 0xff80000066667808 */ /* 0x000fe20004800000 */
[----:B------:R-:W-:Y:S01]  /*a1f0*/  SHFL.IDX PT, R96, R232, R93, 0x1f ;  /* 0x00001f5de8607589 */ /* 0x000fe200000e0000 */
[----:B------:R-:W-:Y:S01]  /*a200*/  ISETP.GE.AND P1, PT, R226, 0x20, PT ;  /* 0x00000020e200780c */ /* 0x000fe20003f26270 */
[----:B------:R-:W5:Y:S01]  /*a210*/  MUFU.EX2 R12, R12 ;  /* 0x0000000c000c7308 */ /* 0x000f620000000800 */
[----:B------:R-:W-:Y:S01]  /*a220*/  FSEL R20, R100, -INF , !P0 ;  /* 0xff80000064147808 */ /* 0x000fe20004000000 */
[----:B---3--:R3:W1:Y:S01]  /*a230*/  SHFL.IDX PT, R92, R232, R89, 0x1f ;  /* 0x00001f59e85c7589 */ /* 0x00866200000e0000 */
[----:B------:R-:W-:Y:S01]  /*a240*/  ISETP.GE.AND P0, PT, R226, 0x19, PT ;  /* 0x00000019e200780c */ /* 0x000fe20003f06270 */
[--C-:B--2---:R-:W-:Y:S01]  /*a250*/  FFMA.FTZ R16, R97, UR5, -R18.reuse ;  /* 0x0000000561107c23 */ /* 0x104fe20008010812 */
[----:B------:R-:W-:Y:S01]  /*a260*/  ISETP.GT.OR P1, PT, R225, 0x20, !P1 ;  /* 0x00000020e100780c */ /* 0x000fe20004f24670 */
[----:B------:R-:W-:Y:S01]  /*a270*/  VIADD R97, R5, 0x18 ;  /* 0x0000001805617836 */ /* 0x000fe20000000000 */
[----:B------:R-:W-:Y:S01]  /*a280*/  ISETP.GT.OR P0, PT, R225, 0x19, !P0 ;  /* 0x00000019e100780c */ /* 0x000fe20004704670 */
[----:B------:R-:W-:Y:S01]  /*a290*/  FFMA.FTZ R18, R99, UR5, -R18 ;  /* 0x0000000563127c23 */ /* 0x000fe20008010812 */
[----:B------:R-:W-:Y:S01]  /*a2a0*/  FSEL R22, R104, -INF , !P1 ;  /* 0xff80000068167808 */ /* 0x000fe20004800000 */
[--C-:B------:R-:W-:Y:S01]  /*a2b0*/  FFMA.FTZ R20, R20, UR5, -R19.reuse ;  /* 0x0000000514147c23 */ /* 0x100fe20008010813 */
[C---:B------:R-:W-:Y:S01]  /*a2c0*/  ISETP.GE.AND P3, PT, R218.reuse, 0x20, PT ;  /* 0x00000020da00780c */ /* 0x040fe20003f66270 */
[----:B------:R2:W5:Y:S01]  /*a2d0*/  SHFL.IDX PT, R100, R232, R97, 0x1f ;  /* 0x00001f61e8647589 */ /* 0x00056200000e0000 */
[----:B------:R-:W-:Y:S01]  /*a2e0*/  ISETP.GE.AND P1, PT, R218, 0x21, PT ;  /* 0x00000021da00780c */ /* 0x000fe20003f26270 */
[----:B------:R-:W-:Y:S01]  /*a2f0*/  FFMA.FTZ R19, R102, UR5, -R19 ;  /* 0x0000000566137c23 */ /* 0x000fe20008010813 */
[----:B------:R-:W-:Y:S01]  /*a300*/  FSEL R21, R101, -INF , !P0 ;  /* 0xff80000065157808 */ /* 0x000fe20004000000 */
[----:B------:R-:W-:Y:S01]  /*a310*/  VIADD R102, R5, 0x1c ;  /* 0x0000001c05667836 */ /* 0x000fe20000000000 */
[----:B------:R-:W-:-:S02]  /*a320*/  WARPGROUP.DEPBAR.LE gsb0, 0x0 ;  /* 0x00008000000079c5 */ /* 0x000fc40000010000 */
[----:B------:R-:W-:Y:S01]  /*a330*/  WARPGROUP.ARRIVE ;  /* 0x00000000000079c5 */ /* 0x000fe20000000000 */
[C---:B------:R-:W-:Y:S01]  /*a340*/  ISETP.GT.OR P0, PT, R223.reuse, 0x20, !P3 ;  /* 0x00000020df00780c */ /* 0x040fe20005f04670 */
[----:B------:R-:W-:Y:S01]  /*a350*/  SHFL.IDX PT, R232, R232, R102, 0x1f ;  /* 0x00001f66e8e87589 */ /* 0x000fe200000e0000 */
[----:B------:R-:W-:Y:S01]  /*a360*/  ISETP.GT.OR P1, PT, R223, 0x21, !P1 ;  /* 0x00000021df00780c */ /* 0x000fe20004f24670 */
[----:B------:R-:W-:Y:S01]  /*a370*/  FFMA.FTZ R21, R21, UR5, -R23 ;  /* 0x0000000515157c23 */ /* 0x000fe20008010817 */
[----:B------:R-:W-:Y:S01]  /*a380*/  ISETP.GE.AND P2, PT, R218, 0x19, PT ;  /* 0x00000019da00780c */ /* 0x000fe20003f46270 */
[----:B------:R-:W-:Y:S01]  /*a390*/  HGMMA.64x128x16.F32 R24, gdesc[UR12], R24, gsb0 ;  /* 0x01e000000c1879f0 */ /* 0x000fe20008000818 */
[----:B------:R-:W-:Y:S01]  /*a3a0*/  R2UR UR12, R234 ;  /* 0x00000000ea0c72ca */ /* 0x000fe200000e0000 */
[----:B------:R-:W-:Y:S01]  /*a3b0*/  UMOV UR14, UR4 ;  /* 0x00000004000e7c82 */ /* 0x000fe20008000000 */
[----:B------:R-:W-:Y:S01]  /*a3c0*/  R2UR UR13, R235 ;  /* 0x00000000eb0d72ca */ /* 0x000fe200000e0000 */
[----:B------:R-:W-:Y:S01]  /*a3d0*/  UMOV UR15, 0x40000040 ;  /* 0x40000040000f7882 */ /* 0x000fe20000000000 */
[----:B------:R-:W-:Y:S01]  /*a3e0*/  ISETP.GE.AND P3, PT, R218, 0x28, PT ;  /* 0x00000028da00780c */ /* 0x000fe20003f66270 */
[----:B------:R-:W-:Y:S01]  /*a3f0*/  FFMA.FTZ R22, R22, UR5, -R88 ;  /* 0x0000000516167c23 */ /* 0x000fe20008010858 */
[----:B------:R-:W-:Y:S01]  /*a400*/  FSEL R106, R106, -INF , !P0 ;  /* 0xff8000006a6a7808 */ /* 0x000fe20004000000 */
[----:B------:R-:W-:Y:S01]  /*a410*/  MUFU.EX2 R14, R14 ;  /* 0x0000000e000e7308 */ /* 0x000fe20000000800 */
[----:B------:R-:W-:-:S02]  /*a420*/  FSEL R107, R107, -INF , !P1 ;  /* 0xff8000006b6b7808 */ /* 0x000fc40004800000 */
[C---:B------:R-:W-:Y:S01]  /*a430*/  ISETP.GT.OR P2, PT, R223.reuse, 0x19, !P2 ;  /* 0x00000019df00780c */ /* 0x040fe20005744670 */
[----:B------:R-:W-:Y:S01]  /*a440*/  FFMA.FTZ R88, R106, UR5, -R88 ;  /* 0x000000056a587c23 */ /* 0x000fe20008010858 */
[----:B------:R-:W-:Y:S02]  /*a450*/  ISETP.GE.AND P0, PT, R226, 0x21, PT ;  /* 0x00000021e200780c */ /* 0x000fe40003f06270 */
[----:B------:R-:W-:Y:S01]  /*a460*/  ISETP.GT.OR P1, PT, R223, 0x28, !P3 ;  /* 0x00000028df00780c */ /* 0x000fe20005f24670 */
[----:B------:R-:W-:Y:S01]  /*a470*/  MUFU.EX2 R15, R15 ;  /* 0x0000000f000f7308 */ /* 0x000fe20000000800 */
[----:B------:R-:W-:Y:S02]  /*a480*/  FSEL R103, R103, -INF , !P2 ;  /* 0xff80000067677808 */ /* 0x000fe40005000000 */
[----:B------:R-:W-:Y:S02]  /*a490*/  ISETP.GT.OR P0, PT, R225, 0x21, !P0 ;  /* 0x00000021e100780c */ /* 0x000fe40004704670 */
[----:B------:R-:W-:Y:S01]  /*a4a0*/  FSEL R110, R110, -INF , !P1 ;  /* 0xff8000006e6e7808 */ /* 0x000fe20004800000 */
[----:B------:R-:W-:Y:S01]  /*a4b0*/  FFMA.FTZ R23, R103, UR5, -R23 ;  /* 0x0000000567177c23 */ /* 0x000fe20008010817 */
[----:B------:R-:W-:Y:S01]  /*a4c0*/  ISETP.GE.AND P2, PT, R226, 0x28, PT ;  /* 0x00000028e200780c */ /* 0x000fe20003f46270 */
[----:B----4-:R-:W-:Y:S01]  /*a4d0*/  SHFL.IDX PT, R103, R220, R5, 0x1f ;  /* 0x00001f05dc677589 */ /* 0x010fe200000e0000 */
[----:B------:R-:W-:Y:S01]  /*a4e0*/  ISETP.GE.AND P1, PT, R218, 0x29, PT ;  /* 0x00000029da00780c */ /* 0x000fe20003f26270 */
[----:B------:R-:W-:Y:S01]  /*a4f0*/  MUFU.EX2 R16, R16 ;  /* 0x0000001000107308 */ /* 0x000fe20000000800 */
[----:B---3--:R-:W-:-:S02]  /*a500*/  FSEL R89, R105, -INF , !P0 ;  /* 0xff80000069597808 */ /* 0x008fc40004000000 */
[----:B------:R-:W-:Y:S02]  /*a510*/  ISETP.GT.OR P0, PT, R225, 0x28, !P2 ;  /* 0x00000028e100780c */ /* 0x000fe40005704670 */
[----:B------:R-:W-:Y:S01]  /*a520*/  ISETP.GT.OR P1, PT, R223, 0x29, !P1 ;  /* 0x00000029df00780c */ /* 0x000fe20004f24670 */
[--C-:B------:R-:W-:Y:S01]  /*a530*/  FFMA.FTZ R89, R89, UR5, -R90.reuse ;  /* 0x0000000559597c23 */ /* 0x100fe2000801085a */
[----:B------:R-:W-:Y:S01]  /*a540*/  FSEL R91, R108, -INF , !P0 ;  /* 0xff8000006c5b7808 */ /* 0x000fe20004000000 */
[----:B------:R-:W-:Y:S01]  /*a550*/  FFMA.FTZ R90, R107, UR5, -R90 ;  /* 0x000000056b5a7c23 */ /* 0x000fe2000801085a */
[----:B------:R-:W-:Y:S01]  /*a560*/  FSEL R111, R111, -INF , !P1 ;  /* 0xff8000006f6f7808 */ /* 0x000fe20004800000 */
[----:B------:R-:W3:Y:S01]  /*a570*/  MUFU.EX2 R19, R19 ;  /* 0x0000001300137308 */ /* 0x000ee20000000800 */
[----:B------:R-:W-:Y:S01]  /*a580*/  ISETP.GE.AND P0, PT, R226, 0x29, PT ;  /* 0x00000029e200780c */ /* 0x000fe20003f06270 */
[--C-:B-1----:R-:W-:Y:S01]  /*a590*/  FFMA.FTZ R91, R91, UR5, -R92.reuse ;  /* 0x000000055b5b7c23 */ /* 0x102fe2000801085c */
[----:B------:R-:W-:Y:S01]  /*a5a0*/  ISETP.GE.AND P1, PT, R218, 0x30, PT ;  /* 0x00000030da00780c */ /* 0x000fe20003f26270 */
[----:B------:R-:W-:Y:S01]  /*a5b0*/  FFMA.FTZ R92, R110, UR5, -R92 ;  /* 0x000000056e5c7c23 */ /* 0x000fe2000801085c */
[----:B------:R-:W-:Y:S01]  /*a5c0*/  ISETP.GT.OR P0, PT, R225, 0x29, !P0 ;  /* 0x00000029e100780c */ /* 0x000fe20004704670 */
[----:B------:R-:W-:Y:S01]  /*a5d0*/  VIADD R110, R5, 0xc ;  /* 0x0000000c056e7836 */ /* 0x000fe20000000000 */
[----:B------:R-:W-:Y:S01]  /*a5e0*/  ISETP.GT.OR P1, PT, R223, 0x30, !P1 ;  /* 0x00000030df00780c */ /* 0x000fe20004f24670 */
[----:B------:R-:W-:Y:S01]  /*a5f0*/  MUFU.EX2 R23, R23 ;  /* 0x0000001700177308 */ /* 0x000fe20000000800 */
[----:B------:R-:W-:-:S02]  /*a600*/  FSEL R93, R109, -INF , !P0 ;  /* 0xff8000006d5d7808 */ /* 0x000fc40004000000 */
[----:B------:R-:W-:Y:S01]  /*a610*/  FSEL R114, R114, -INF , !P1 ;  /* 0xff80000072727808 */ /* 0x000fe20004800000 */
[----:B------:R-:W-:Y:S01]  /*a620*/  SHFL.IDX PT, R110, R220, R110, 0x1f ;  /* 0x00001f6edc6e7589 */ /* 0x000fe200000e0000 */
[C---:B------:R-:W-:Y:S01]  /*a630*/  ISETP.GE.AND P0, PT, R226.reuse, 0x30, PT ;  /* 0x00000030e200780c */ /* 0x040fe20003f06270 */
[--C-:B------:R-:W-:Y:S01]  /*a640*/  FFMA.FTZ R93, R93, UR5, -R94.reuse ;  /* 0x000000055d5d7c23 */ /* 0x100fe2000801085e */
[----:B------:R-:W-:Y:S01]  /*a650*/  ISETP.GE.AND P1, PT, R226, 0x31, PT ;  /* 0x00000031e200780c */ /* 0x000fe20003f26270 */
[----:B------:R-:W-:Y:S01]  /*a660*/  FFMA.FTZ R94, R111, UR5, -R94 ;  /* 0x000000056f5e7c23 */ /* 0x000fe2000801085e */
[----:B------:R-:W-:Y:S01]  /*a670*/  ISETP.GT.OR P0, PT, R225, 0x30, !P0 ;  /* 0x00000030e100780c */ /* 0x000fe20004704670 */
[----:B------:R-:W-:Y:S01]  /*a680*/  VIADD R111, R5, 0x8 ;  /* 0x00000008056f7836 */ /* 0x000fe20000000000 */
[----:B------:R-:W-:Y:S01]  /*a690*/  ISETP.GT.OR P1, PT, R225, 0x31, !P1 ;  /* 0x00000031e100780c */ /* 0x000fe20004f24670 */
[----:B------:R-:W-:Y:S01]  /*a6a0*/  MUFU.EX2 R13, R13 ;  /* 0x0000000d000d7308 */ /* 0x000fe20000000800 */
[----:B------:R-:W-:Y:S01]  /*a6b0*/  FSEL R95, R112, -INF , !P0 ;  /* 0xff800000705f7808 */ /* 0x000fe20004000000 */
[----:B------:R-:W-:Y:S01]  /*a6c0*/  VIADD R112, R5, 0x10 ;  /* 0x0000001005707836 */ /* 0x000fe20000000000 */
[----:B------:R-:W-:Y:S01]  /*a6d0*/  ISETP.GE.AND P2, PT, R226, 0x38, PT ;  /* 0x00000038e200780c */ /* 0x000fe20003f46270 */
[----:B------:R-:W1:Y:S01]  /*a6e0*/  SHFL.IDX PT, R109, R220, R111, 0x1f ;  /* 0x00001f6fdc6d7589 */ /* 0x000e6200000e0000 */
[----:B--2---:R-:W-:Y:S01]  /*a6f0*/  FSEL R97, R113, -INF , !P1 ;  /* 0xff80000071617808 */ /* 0x004fe20004800000 */
[--C-:B------:R-:W-:Y:S01]  /*a700*/  FFMA.FTZ R95, R95, UR5, -R96.reuse ;  /* 0x000000055f5f7c23 */ /* 0x100fe20008010860 */
[----:B------:R-:W-:Y:S01]  /*a710*/  ISETP.GE.AND P3, PT, R218, 0x31, PT ;  /* 0x00000031da00780c */ /* 0x000fe20003f66270 */
[----:B------:R-:W-:Y:S01]  /*a720*/  FFMA.FTZ R96, R114, UR5, -R96 ;  /* 0x0000000572607c23 */ /* 0x000fe20008010860 */
[----:B------:R-:W-:Y:S01]  /*a730*/  ISETP.GE.AND P0, PT, R218, 0x38, PT ;  /* 0x00000038da00780c */ /* 0x000fe20003f06270 */
[----:B------:R-:W-:Y:S01]  /*a740*/  FFMA.FTZ R97, R97, UR5, -R98 ;  /* 0x0000000561617c23 */ /* 0x000fe20008010862 */
[----:B------:R-:W-:Y:S01]  /*a750*/  ISETP.GE.AND P1, PT, R226, 0x41, PT ;  /* 0x00000041e200780c */ /* 0x000fe20003f26270 */
[----:B------:R-:W-:Y:S01]  /*a760*/  SHFL.IDX PT, R112, R220, R112, 0x1f ;  /* 0x00001f70dc707589 */ /* 0x000fe200000e0000 */
[----:B------:R-:W-:Y:S01]  /*a770*/  ISETP.GT.OR P2, PT, R225, 0x38, !P2 ;  /* 0x00000038e100780c */ /* 0x000fe20005744670 */
[----:B------:R-:W-:Y:S01]  /*a780*/  MUFU.EX2 R17, R17 ;  /* 0x0000001100117308 */ /* 0x000fe20000000800 */
[----:B------:R-:W-:-:S02]  /*a790*/  ISETP.GT.OR P3, PT, R223, 0x31, !P3 ;  /* 0x00000031df00780c */ /* 0x000fc40005f64670 */
[----:B------:R-:W-:Y:S02]  /*a7a0*/  ISETP.GT.OR P0, PT, R223, 0x38, !P0 ;  /* 0x00000038df00780c */ /* 0x000fe40004704670 */
[----:B------:R-:W-:Y:S02]  /*a7b0*/  ISETP.GT.OR P1, PT, R225, 0x41, !P1 ;  /* 0x00000041e100780c */ /* 0x000fe40004f24670 */
[----:B------:R-:W-:Y:S01]  /*a7c0*/  FSEL R99, R116, -INF , !P2 ;  /* 0xff80000074637808 */ /* 0x000fe20005000000 */
[----:B------:R-:W-:Y:S01]  /*a7d0*/  MUFU.EX2 R18, R18 ;  /* 0x0000001200127308 */ /* 0x000fe20000000800 */
[----:B------:R-:W-:Y:S02]  /*a7e0*/  FSEL R115, R115, -INF , !P3 ;  /* 0xff80000073737808 */ /* 0x000fe40005800000 */
[----:B------:R-:W-:Y:S01]  /*a7f0*/  FSEL R118, R118, -INF , !P0 ;  /* 0xff80000076767808 */ /* 0x000fe20004000000 */
[----:B-----5:R-:W-:Y:S01]  /*a800*/  FFMA.FTZ R99, R99, UR5, -R100 ;  /* 0x0000000563637c23 */ /* 0x020fe20008010864 */
[----:B------:R-:W-:Y:S01]  /*a810*/  FSEL R121, R121, -INF , !P1 ;  /* 0xff80000079797808 */ /* 0x000fe20004800000 */
[----:B------:R-:W-:Y:S01]  /*a820*/  FFMA.FTZ R98, R115, UR5, -R98 ;  /* 0x0000000573627c23 */ /* 0x000fe20008010862 */
[----:B------:R-:W-:Y:S01]  /*a830*/  ISETP.GE.AND P2, PT, R226, 0x48, PT ;  /* 0x00000048e200780c */ /* 0x000fe20003f46270 */
[----:B------:R-:W-:Y:S01]  /*a840*/  FFMA.FTZ R100, R118, UR5, -R100 ;  /* 0x0000000576647c23 */ /* 0x000fe20008010864 */
[C---:B------:R-:W-:Y:S01]  /*a850*/  ISETP.GE.AND P3, PT, R226.reuse, 0x49, PT ;  /* 0x00000049e200780c */ /* 0x040fe20003f66270 */
[----:B------:R-:W-:Y:S01]  /*a860*/  VIADD R118, R5, 0x4 ;  /* 0x0000000405767836 */ /* 0x000fe20000000000 */
[----:B------:R-:W-:Y:S01]  /*a870*/  ISETP.GE.AND P1, PT, R226, 0x59, PT ;  /* 0x00000059e200780c */ /* 0x000fe20003f26270 */
[----:B------:R-:W-:Y:S01]  /*a880*/  MUFU.EX2 R20, R20 ;  /* 0x0000001400147308 */ /* 0x000fe20000000800 */
[----:B------:R-:W-:-:S02]  /*a890*/  ISETP.GT.OR P2, PT, R225, 0x48, !P2 ;  /* 0x00000048e100780c */ /* 0x000fc40005744670 */
[C---:B------:R-:W-:Y:S01]  /*a8a0*/  ISETP.GT.OR P3, PT, R225.reuse, 0x49, !P3 ;  /* 0x00000049e100780c */ /* 0x040fe20005f64670 */
[----:B------:R-:W2:Y:S01]  /*a8b0*/  SHFL.IDX PT, R102, R220, R118, 0x1f ;  /* 0x00001f76dc667589 */ /* 0x000ea200000e0000 */
[----:B------:R-:W-:Y:S02]  /*a8c0*/  ISETP.GT.OR P1, PT, R225, 0x59, !P1 ;  /* 0x00000059e100780c */ /* 0x000fe40004f24670 */
[----:B------:R-:W-:Y:S01]  /*a8d0*/  FSEL R124, R124, -INF , !P2 ;  /* 0xff8000007c7c7808 */ /* 0x000fe20005000000 */
[----:B------:R-:W-:Y:S01]  /*a8e0*/  MUFU.EX2 R21, R21 ;  /* 0x0000001500157308 */ /* 0x000fe20000000800 */
[----:B------:R-:W-:Y:S02]  /*a8f0*/  FSEL R108, R125, -INF , !P3 ;  /* 0xff8000007d6c7808 */ /* 0x000fe40005800000 */
[----:B------:R-:W-:Y:S01]  /*a900*/  FSEL R133, R133, -INF , !P1 ;  /* 0xff80000085857808 */ /* 0x000fe20004800000 */
[----:B-1----:R-:W-:Y:S01]  /*a910*/  FFMA.FTZ R107, R124, UR5, -R109 ;  /* 0x000000057c6b7c23 */ /* 0x002fe2000801086d */
[----:B------:R-:W-:Y:S01]  /*a920*/  ISETP.GE.AND P5, PT, R226, 0x39, PT ;  /* 0x00000039e200780c */ /* 0x000fe20003fa6270 */
[----:B------:R-:W-:Y:S01]  /*a930*/  FFMA.FTZ R108, R108, UR5, -R110 ;  /* 0x000000056c6c7c23 */ /* 0x000fe2000801086e */
[C---:B------:R-:W-:Y:S01]  /*a940*/  ISETP.GE.AND P4, PT, R226.reuse, 0x40, PT ;  /* 0x00000040e200780c */ /* 0x040fe20003f86270 */
[----:B------:R-:W-:Y:S01]  /*a950*/  MUFU.EX2 R22, R22 ;  /* 0x0000001600167308 */ /* 0x000fe20000000800 */
[----:B------:R-:W-:-:S02]  /*a960*/  ISETP.GE.AND P0, PT, R226, 0x50, PT ;  /* 0x00000050e200780c */ /* 0x000fc40003f06270 */
[C---:B------:R-:W-:Y:S02]  /*a970*/  ISETP.GE.AND P2, PT, R226.reuse, 0x60, PT ;  /* 0x00000060e200780c */ /* 0x040fe40003f46270 */
[----:B------:R-:W-:Y:S02]  /*a980*/  ISETP.GE.AND P3, PT, R226, 0x61, PT ;  /* 0x00000061e200780c */ /* 0x000fe40003f66270 */
[----:B------:R-:W-:Y:S01]  /*a990*/  ISETP.GE.AND P1, PT, R218, 0x39, PT ;  /* 0x00000039da00780c */ /* 0x000fe20003f26270 */
[----:B------:R-:W1:Y:S01]  /*a9a0*/  MUFU.EX2 R107, R107 ;  /* 0x0000006b006b7308 */ /* 0x000e620000000800 */
[C---:B------:R-:W-:Y:S02]  /*a9b0*/  ISETP.GT.OR P5, PT, R225.reuse, 0x39, !P5 ;  /* 0x00000039e100780c */ /* 0x040fe40006fa4670 */
[----:B------:R-:W-:Y:S01]  /*a9c0*/  ISETP.GT.OR P4, PT, R225, 0x40, !P4 ;  /* 0x00000040e100780c */ /* 0x000fe20006784670 */
[----:B--2---:R-:W-:Y:S01]  /*a9d0*/  FFMA.FTZ R105, R121, UR5, -R102 ;  /* 0x0000000579697c23 */ /* 0x004fe20008010866 */
[----:B------:R-:W-:-:S02]  /*a9e0*/  ISETP.GT.OR P0, PT, R225, 0x50, !P0 ;  /* 0x00000050e100780c */ /* 0x000fc40004704670 */
[C---:B------:R-:W-:Y:S01]  /*a9f0*/  ISETP.GT.OR P2, PT, R225.reuse, 0x60, !P2 ;  /* 0x00000060e100780c */ /* 0x040fe20005744670 */
[----:B------:R-:W-:Y:S01]  /*aa00*/  MUFU.EX2 R108, R108 ;  /* 0x0000006c006c7308 */ /* 0x000fe20000000800 */
[----:B------:R-:W-:Y:S02]  /*aa10*/  ISETP.GT.OR P3, PT, R225, 0x61, !P3 ;  /* 0x00000061e100780c */ /* 0x000fe40005f64670 */
[----:B------:R-:W-:Y:S02]  /*aa20*/  ISETP.GT.OR P1, PT, R223, 0x39, !P1 ;  /* 0x00000039df00780c */ /* 0x000fe40004f24670 */
[----:B------:R-:W-:Y:S02]  /*aa30*/  FSEL R117, R117, -INF , !P5 ;  /* 0xff80000075757808 */ /* 0x000fe40006800000 */
[----:B------:R-:W-:Y:S01]  /*aa40*/  FSEL R120, R120, -INF , !P4 ;  /* 0xff80000078787808 */ /* 0x000fe20006000000 */
[----:B------:R-:W-:Y:S01]  /*aa50*/  MUFU.EX2 R105, R105 ;  /* 0x0000006900697308 */ /* 0x000fe20000000800 */
[----:B------:R-:W-:Y:S01]  /*aa60*/  FSEL R128, R128, -INF , !P0 ;  /* 0xff80000080807808 */ /* 0x000fe20004000000 */
[----:B------:R-:W-:Y:S01]  /*aa70*/  FFMA.FTZ R101, R117, UR5, -R232 ;  /* 0x0000000575657c23 */ /* 0x000fe200080108e8 */
[----:B------:R-:W-:Y:S01]  /*aa80*/  FSEL R136, R136, -INF , !P2 ;  /* 0xff80000088887808 */ /* 0x000fe20005000000 */
[----:B------:R-:W-:-:S02]  /*aa90*/  WARPGROUP.DEPBAR.LE gsb0, 0x0 ;  /* 0x00008000000079c5 */ /* 0x000fc40000010000 */
[----:B------:R-:W-:Y:S01]  /*aaa0*/  WARPGROUP.ARRIVE ;  /* 0x00000000000079c5 */ /* 0x000fe20000000000 */
[----:B------:R-:W-:Y:S01]  /*aab0*/  FSEL R137, R137, -INF , !P3 ;  /* 0xff80000089897808 */ /* 0x000fe20005800000 */
[----:B------:R-:W-:Y:S01]  /*aac0*/  FFMA.FTZ R120, R120, UR5, -R103 ;  /* 0x0000000578787c23 */ /* 0x000fe20008010867 */
[----:B------:R-:W-:Y:S01]  /*aad0*/  FSEL R119, R119, -INF , !P1 ;  /* 0xff80000077777808 */ /* 0x000fe20004800000 */
[----:B------:R-:W-:Y:S01]  /*aae0*/  MUFU.EX2 R88, R88 ;  /* 0x0000005800587308 */ /* 0x000fe20000000800 */
[----:B------:R-:W-:Y:S01]  /*aaf0*/  ISETP.GE.AND P5, PT, R226, 0x51, PT ;  /* 0x00000051e200780c */ /* 0x000fe20003fa6270 */
[----:B------:R-:W-:Y:S01]  /*ab00*/  HGMMA.64x128x16.F32 R24, gdesc[UR12], R24, gsb0 ;  /* 0x01e000000c1879f0 */ /* 0x000fe20008000818 */
[----:B------:R-:W-:Y:S01]  /*ab10*/  R2UR UR12, R230 ;  /* 0x00000000e60c72ca */ /* 0x000fe200000e0000 */
[----:B------:R-:W-:Y:S01]  /*ab20*/  UMOV UR14, UR6 ;  /* 0x00000006000e7c82 */ /* 0x000fe20008000000 */
[----:B------:R-:W-:Y:S01]  /*ab30*/  R2UR UR13, R231 ;  /* 0x00000000e70d72ca */ /* 0x000fe200000e0000 */
[----:B------:R-:W-:Y:S01]  /*ab40*/  UMOV UR15, 0x40000040 ;  /* 0x40000040000f7882 */ /* 0x000fe20000000000 */
[C---:B------:R-:W-:Y:S01]  /*ab50*/  ISETP.GE.AND P4, PT, R226.reuse, 0x58, PT ;  /* 0x00000058e200780c */ /* 0x040fe20003f86270 */
[----:B------:R-:W-:Y:S01]  /*ab60*/  FFMA.FTZ R119, R119, UR5, -R232 ;  /* 0x0000000577777c23 */ /* 0x000fe200080108e8 */
[----:B------:R-:W-:Y:S01]  /*ab70*/  ISETP.GE.AND P0, PT, R226, 0x68, PT ;  /* 0x00000068e200780c */ /* 0x000fe20003f06270 */
[----:B------:R-:W-:Y:S01]  /*ab80*/  VIADD R232, R5, 0x14 ;  /* 0x0000001405e87836 */ /* 0x000fe20000000000 */
[C---:B------:R-:W-:Y:S01]  /*ab90*/  ISETP.GE.AND P2, PT, R218.reuse, 0x40, PT ;  /* 0x00000040da00780c */ /* 0x040fe20003f46270 */
[----:B------:R-:W-:Y:S01]  /*aba0*/  MUFU.EX2 R89, R89 ;  /* 0x0000005900597308 */ /* 0x000fe20000000800 */
[----:B------:R-:W-:-:S02]  /*abb0*/  ISETP.GE.AND P3, PT, R218, 0x41, PT ;  /* 0x00000041da00780c */ /* 0x000fc40003f66270 */
[----:B------:R-:W-:Y:S02]  /*abc0*/  ISETP.GE.AND P1, PT, R218, 0x48, PT ;  /* 0x00000048da00780c */ /* 0x000fe40003f26270 */
[C---:B------:R-:W-:Y:S02]  /*abd0*/  ISETP.GT.OR P5, PT, R225.reuse, 0x51, !P5 ;  /* 0x00000051e100780c */ /* 0x040fe40006fa4670 */
[----:B------:R-:W-:Y:S01]  /*abe0*/  ISETP.GT.OR P4, PT, R225, 0x58, !P4 ;  /* 0x00000058e100780c */ /* 0x000fe20006784670 */
[----:B------:R-:W-:Y:S01]  /*abf0*/  MUFU.EX2 R90, R90 ;  /* 0x0000005a005a7308 */ /* 0x000fe20000000800 */
[C---:B------:R-:W-:Y:S02]  /*ac00*/  ISETP.GT.OR P2, PT, R223.reuse, 0x40, !P2 ;  /* 0x00000040df00780c */ /* 0x040fe40005744670 */
[C---:B------:R-:W-:Y:S02]  /*ac10*/  ISETP.GT.OR P3, PT, R223.reuse, 0x41, !P3 ;  /* 0x00000041df00780c */ /* 0x040fe40005f64670 */
[----:B------:R-:W-:-:S02]  /*ac20*/  ISETP.GT.OR P1, PT, R223, 0x48, !P1 ;  /* 0x00000048df00780c */ /* 0x000fc40004f24670 */
[----:B------:R-:W-:Y:S01]  /*ac30*/  ISETP.GT.OR P0, PT, R225, 0x68, !P0 ;  /* 0x00000068e100780c */ /* 0x000fe20004704670 */
[----:B------:R-:W-:Y:S01]  /*ac40*/  MUFU.EX2 R91, R91 ;  /* 0x0000005b005b7308 */ /* 0x000fe20000000800 */
[----:B------:R-:W-:Y:S02]  /*ac50*/  FSEL R129, R129, -INF , !P5 ;  /* 0xff80000081817808 */ /* 0x000fe40006800000 */
[----:B------:R-:W-:Y:S02]  /*ac60*/  FSEL R132, R132, -INF , !P4 ;  /* 0xff80000084847808 */ /* 0x000fe40006000000 */
[----:B------:R-:W-:Y:S02]  /*ac70*/  FSEL R104, R122, -INF , !P2 ;  /* 0xff8000007a687808 */ /* 0x000fe40005000000 */
[----:B------:R-:W-:Y:S01]  /*ac80*/  FSEL R106, R123, -INF , !P3 ;  /* 0xff8000007b6a7808 */ /* 0x000fe20005800000 */
[----:B------:R-:W-:Y:S01]  /*ac90*/  MUFU.EX2 R92, R92 ;  /* 0x0000005c005c7308 */ /* 0x000fe20000000800 */
[----:B------:R-:W-:Y:S01]  /*aca0*/  FSEL R126, R126, -INF , !P1 ;  /* 0xff8000007e7e7808 */ /* 0x000fe20004800000 */
[----:B------:R-:W-:Y:S01]  /*acb0*/  FFMA.FTZ R104, R104, UR5, -R103 ;  /* 0x0000000568687c23 */ /* 0x000fe20008010867 */
[----:B------:R-:W-:Y:S01]  /*acc0*/  FSEL R113, R140, -INF , !P0 ;  /* 0xff8000008c717808 */ /* 0x000fe20004000000 */
[----:B------:R-:W-:Y:S01]  /*acd0*/  FFMA.FTZ R106, R106, UR5, -R102 ;  /* 0x000000056a6a7c23 */ /* 0x000fe20008010866 */
[----:B------:R-:W-:Y:S01]  /*ace0*/  ISETP.GE.AND P5, PT, R226, 0x69, PT ;  /* 0x00000069e200780c */ /* 0x000fe20003fa6270 */
[----:B------:R-:W-:Y:S01]  /*acf0*/  FFMA.FTZ R109, R126, UR5, -R109 ;  /* 0x000000057e6d7c23 */ /* 0x000fe2000801086d */
[C---:B------:R-:W-:Y:S01]  /*ad00*/  ISETP.GE.AND P4, PT, R226.reuse, 0x70, PT ;  /* 0x00000070e200780c */ /* 0x040fe20003f86270 */
[----:B------:R2:W-:Y:S01]  /*ad10*/  MUFU.EX2 R103, R119 ;  /* 0x0000007700677308 */ /* 0x0005e20000000800 */
[----:B------:R-:W-:-:S02]  /*ad20*/  ISETP.GE.AND P2, PT, R226, 0x71, PT ;  /* 0x00000071e200780c */ /* 0x000fc40003f46270 */
[C---:B------:R-:W-:Y:S02]  /*ad30*/  ISETP.GE.AND P3, PT, R226.reuse, 0x78, PT ;  /* 0x00000078e200780c */ /* 0x040fe40003f66270 */
[----:B------:R-:W-:Y:S01]  /*ad40*/  ISETP.GE.AND P1, PT, R226, 0x79, PT ;  /* 0x00000079e200780c */ /* 0x000fe20003f26270 */
[----:B------:R-:W-:Y:S01]  /*ad50*/  VIADD R226, R5, 0x1c ;  /* 0x0000001c05e27836 */ /* 0x000fe20000000000 */
[----:B------:R-:W-:Y:S01]  /*ad60*/  ISETP.GE.AND P0, PT, R218, 0x49, PT ;  /* 0x00000049da00780c */ /* 0x000fe20003f06270 */
[----:B------:R4:W-:Y:S01]  /*ad70*/  MUFU.EX2 R102, R120 ;  /* 0x0000007800667308 */ /* 0x0009e20000000800 */
[C---:B------:R-:W-:Y:S02]  /*ad80*/  ISETP.GT.OR P5, PT, R225.reuse, 0x69, !P5 ;  /* 0x00000069e100780c */ /* 0x040fe40006fa4670 */
[C---:B------:R-:W-:Y:S02]  /*ad90*/  ISETP.GT.OR P4, PT, R225.reuse, 0x70, !P4 ;  /* 0x00000070e100780c */ /* 0x040fe40006784670 */
[----:B------:R-:W-:-:S02]  /*ada0*/  ISETP.GT.OR P2, PT, R225, 0x71, !P2 ;  /* 0x00000071e100780c */ /* 0x000fc40005744670 */
[C---:B------:R-:W-:Y:S01]  /*adb0*/  ISETP.GT.OR P3, PT, R225.reuse, 0x78, !P3 ;  /* 0x00000078e100780c */ /* 0x040fe20005f64670 */
[----:B------:R-:W-:Y:S01]  /*adc0*/  MUFU.EX2 R109, R109 ;  /* 0x0000006d006d7308 */ /* 0x000fe20000000800 */
[----:B------:R-:W-:Y:S01]  /*add0*/  ISETP.GT.OR P1, PT, R225, 0x79, !P1 ;  /* 0x00000079e100780c */ /* 0x000fe20004f24670 */
[----:B------:R-:W-:Y:S01]  /*ade0*/  VIADD R225, R5, 0x18 ;  /* 0x0000001805e17836 */ /* 0x000fe20000000000 */
[----:B------:R-:W-:Y:S02]  /*adf0*/  ISETP.GT.OR P0, PT, R223, 0x49, !P0 ;  /* 0x00000049df00780c */ /* 0x000fe40004704670 */
[----:B------:R-:W-:Y:S02]  /*ae00*/  FSEL R115, R141, -INF , !P5 ;  /* 0xff8000008d737808 */ /* 0x000fe40006800000 */
[----:B------:R-:W-:Y:S01]  /*ae10*/  FSEL R125, R144, -INF , !P4 ;  /* 0xff800000907d7808 */ /* 0x000fe20006000000 */
[----:B------:R-:W-:Y:S01]  /*ae20*/  MUFU.EX2 R104, R104 ;  /* 0x0000006800687308 */ /* 0x000fe20000000800 */
[----:B------:R-:W-:-:S02]  /*ae30*/  FSEL R123, R145, -INF , !P2 ;  /* 0xff800000917b7808 */ /* 0x000fc40005000000 */
[----:B------:R-:W-:Y:S02]  /*ae40*/  FSEL R121, R148, -INF , !P3 ;  /* 0xff80000094797808 */ /* 0x000fe40005800000 */
[----:B--2---:R-:W-:Y:S02]  /*ae50*/  FSEL R119, R149, -INF , !P1 ;  /* 0xff80000095777808 */ /* 0x004fe40004800000 */
[----:B------:R-:W-:Y:S01]  /*ae60*/  FSEL R127, R127, -INF , !P0 ;  /* 0xff8000007f7f7808 */ /* 0x000fe20004000000 */
[----:B------:R-:W-:Y:S01]  /*ae70*/  MUFU.EX2 R106, R106 ;  /* 0x0000006a006a7308 */ /* 0x000fe20000000800 */
[C---:B------:R-:W-:Y:S02]  /*ae80*/  ISETP.GE.AND P5, PT, R218.reuse, 0x50, PT ;  /* 0x00000050da00780c */ /* 0x040fe40003fa6270 */
[C---:B------:R-:W-:Y:S01]  /*ae90*/  ISETP.GE.AND P4, PT, R218.reuse, 0x51, PT ;  /* 0x00000051da00780c */ /* 0x040fe20003f86270 */
[----:B------:R-:W-:Y:S01]  /*aea0*/  FFMA.FTZ R110, R127, UR5, -R110 ;  /* 0x000000057f6e7c23 */ /* 0x000fe2000801086e */
[C---:B------:R-:W-:Y:S01]  /*aeb0*/  ISETP.GE.AND P2, PT, R218.reuse, 0x58, PT ;  /* 0x00000058da00780c */ /* 0x040fe20003f46270 */
[----:B------:R2:W-:Y:S01]  /*aec0*/  SHFL.IDX PT, R127, R221, R111, 0x1f ;  /* 0x00001f6fdd7f7589 */ /* 0x0005e200000e0000 */
[C---:B------:R-:W-:Y:S01]  /*aed0*/  ISETP.GE.AND P3, PT, R218.reuse, 0x59, PT ;  /* 0x00000059da00780c */ /* 0x040fe20003f66270 */
[----:B------:R-:W-:Y:S01]  /*aee0*/  MUFU.EX2 R93, R93 ;  /* 0x0000005d005d7308 */ /* 0x000fe20000000800 */
[----:B------:R-:W-:-:S02]  /*aef0*/  ISETP.GE.AND P1, PT, R218, 0x60, PT ;  /* 0x00000060da00780c */ /* 0x000fc40003f26270 */
[----:B------:R-:W-:Y:S02]  /*af00*/  ISETP.GE.AND P0, PT, R218, 0x61, PT ;  /* 0x00000061da00780c */ /* 0x000fe40003f06270 */
[C---:B------:R-:W-:Y:S02]  /*af10*/  ISETP.GT.OR P5, PT, R223.reuse, 0x50, !P5 ;  /* 0x00000050df00780c */ /* 0x040fe40006fa4670 */
[C---:B------:R-:W-:Y:S01]  /*af20*/  ISETP.GT.OR P4, PT, R223.reuse, 0x51, !P4 ;  /* 0x00000051df00780c */ /* 0x040fe20006784670 */
[----:B--2---:R-:W-:Y:S01]  /*af30*/  FFMA.FTZ R111, R128, UR5, -R112 ;  /* 0x00000005806f7c23 */ /* 0x004fe20008010870 */
[C---:B------:R-:W-:Y:S01]  /*af40*/  ISETP.GT.OR P2, PT, R223.reuse, 0x58, !P2 ;  /* 0x00000058df00780c */ /* 0x040fe20005744670 */
[----:B------:R-:W-:Y:S01]  /*af50*/  MUFU.EX2 R110, R110 ;  /* 0x0000006e006e7308 */ /* 0x000fe20000000800 */
[C---:B------:R-:W-:Y:S02]  /*af60*/  ISETP.GT.OR P3, PT, R223.reuse, 0x59, !P3 ;  /* 0x00000059df00780c */ /* 0x040fe40005f64670 */
[----:B------:R-:W-:-:S02]  /*af70*/  ISETP.GT.OR P1, PT, R223, 0x60, !P1 ;  /* 0x00000060df00780c */ /* 0x000fc40004f24670 */
[----:B------:R-:W-:Y:S02]  /*af80*/  ISETP.GT.OR P0, PT, R223, 0x61, !P0 ;  /* 0x00000061df00780c */ /* 0x000fe40004704670 */
[----:B------:R-:W-:Y:S01]  /*af90*/  FSEL R114, R130, -INF , !P5 ;  /* 0xff80000082727808 */ /* 0x000fe20006800000 */
[----:B------:R-:W-:Y:S01]  /*afa0*/  MUFU.EX2 R111, R111 ;  /* 0x0000006f006f7308 */ /* 0x000fe20000000800 */
[----:B------:R-:W-:Y:S01]  /*afb0*/  FSEL R117, R131, -INF , !P4 ;  /* 0xff80000083757808 */ /* 0x000fe20006000000 */
[----:B------:R-:W2:Y:S01]  /*afc0*/  SHFL.IDX PT, R130, R221, R118, 0x1f ;  /* 0x00001f76dd827589 */ /* 0x000ea200000e0000 */
[----:B------:R-:W-:Y:S01]  /*afd0*/  FSEL R116, R134, -INF , !P2 ;  /* 0xff80000086747808 */ /* 0x000fe20005000000 */
[----:B------:R-:W-:Y:S01]  /*afe0*/  FFMA.FTZ R112, R114, UR5, -R112 ;  /* 0x0000000572707c23 */ /* 0x000fe20008010870 */
[----:B------:R-:W-:Y:S01]  /*aff0*/  FSEL R135, R135, -INF , !P3 ;  /* 0xff80000087877808 */ /* 0x000fe20005800000 */
[----:B------:R-:W5:Y:S01]  /*b000*/  SHFL.IDX PT, R134, R220, R232, 0x1f ;  /* 0x00001fe8dc867589 */ /* 0x000f6200000e0000 */
[----:B------:R-:W-:Y:S01]  /*b010*/  FSEL R145, R138, -INF , !P1 ;  /* 0xff8000008a917808 */ /* 0x000fe20004800000 */
[----:B------:R-:W-:Y:S01]  /*b020*/  MUFU.EX2 R94, R94 ;  /* 0x0000005e005e7308 */ /* 0x000fe20000000800 */
[----:B------:R-:W-:Y:S01]  /*b030*/  FSEL R140, R139, -INF , !P0 ;  /* 0xff8000008b8c7808 */ /* 0x000fe20004000000 */
[----:B------:R-:W3:Y:S01]  /*b040*/  SHFL.IDX PT, R138, R220, R225, 0x1f ;  /* 0x00001fe1dc8a7589 */ /* 0x000ee200000e0000 */
[----:B------:R-:W-:-:S02]  /*b050*/  ISETP.GE.AND P5, PT, R218, 0x68, PT ;  /* 0x00000068da00780c */ /* 0x000fc40003fa6270 */
[C---:B------:R-:W-:Y:S01]  /*b060*/  ISETP.GE.AND P4, PT, R218.reuse, 0x69, PT ;  /* 0x00000069da00780c */ /* 0x040fe20003f86270 */
[----:B------:R-:W1:Y:S01]  /*b070*/  SHFL.IDX PT, R131, R221, R5, 0x1f ;  /* 0x00001f05dd837589 */ /* 0x000e6200000e0000 */
[C---:B------:R-:W-:Y:S01]  /*b080*/  ISETP.GE.AND P2, PT, R218.reuse, 0x70, PT ;  /* 0x00000070da00780c */ /* 0x040fe20003f46270 */
[----:B------:R-:W-:Y:S01]  /*b090*/  MUFU.EX2 R112, R112 ;  /* 0x0000007000707308 */ /* 0x000fe20000000800 */
[C---:B------:R-:W-:Y:S01]  /*b0a0*/  ISETP.GE.AND P3, PT, R218.reuse, 0x71, PT ;  /* 0x00000071da00780c */ /* 0x040fe20003f66270 */
[----:B------:R-:W4:Y:S01]  /*b0b0*/  SHFL.IDX PT, R220, R220, R226, 0x1f ;  /* 0x00001fe2dcdc7589 */ /* 0x000f2200000e0000 */
[C---:B------:R-:W-:Y:S02]  /*b0c0*/  ISETP.GE.AND P1, PT, R218.reuse, 0x78, PT ;  /* 0x00000078da00780c */ /* 0x040fe40003f26270 */
[----:B------:R-:W-:Y:S01]  /*b0d0*/  ISETP.GE.AND P0, PT, R218, 0x79, PT ;  /* 0x00000079da00780c */ /* 0x000fe20003f06270 */
[----:B------:R-:W-:Y:S01]  /*b0e0*/  VIADD R218, R5, 0x10 ;  /* 0x0000001005da7836 */ /* 0x000fe20000000000 */
[C---:B------:R-:W-:Y:S01]  /*b0f0*/  ISETP.GT.OR P5, PT, R223.reuse, 0x68, !P5 ;  /* 0x00000068df00780c */ /* 0x040fe20006fa4670 */
[----:B------:R-:W-:Y:S01]  /*b100*/  MUFU.EX2 R95, R95 ;  /* 0x0000005f005f7308 */ /* 0x000fe20000000800 */
[----:B------:R-:W-:Y:S01]  /*b110*/  ISETP.GT.OR P4, PT, R223, 0x69, !P4 ;  /* 0x00000069df00780c */ /* 0x000fe20006784670 */
[----:B--2---:R-:W-:Y:S01]  /*b120*/  FFMA.FTZ R141, R137, UR5, -R130 ;  /* 0x00000005898d7c23 */ /* 0x004fe20008010882 */
[C---:B------:R-:W-:Y:S01]  /*b130*/  ISETP.GT.OR P2, PT, R223.reuse, 0x70, !P2 ;  /* 0x00000070df00780c */ /* 0x040fe20005744670 */
[----:B------:R-:W2:Y:S01]  /*b140*/  SHFL.IDX PT, R139, R221, R218, 0x1f ;  /* 0x00001fdadd8b7589 */ /* 0x000ea200000e0000 */
[----:B------:R-:W-:Y:S01]  /*b150*/  ISETP.GT.OR P3, PT, R223, 0x71, !P3 ;  /* 0x00000071df00780c */ /* 0x000fe20005f64670 */
[----:B-----5:R-:W-:Y:S01]  /*b160*/  FFMA.FTZ R114, R129, UR5, -R134 ;  /* 0x0000000581727c23 */ /* 0x020fe20008010886 */
[C---:B------:R-:W-:Y:S01]  /*b170*/  ISETP.GT.OR P1, PT, R223.reuse, 0x78, !P1 ;  /* 0x00000078df00780c */ /* 0x040fe20004f24670 */
[----:B------:R-:W-:Y:S01]  /*b180*/  FFMA.FTZ R140, R140, UR5, -R130 ;  /* 0x000000058c8c7c23 */ /* 0x000fe20008010882 */
[----:B------:R-:W-:Y:S01]  /*b190*/  ISETP.GT.OR P0, PT, R223, 0x79, !P0 ;  /* 0x00000079df00780c */ /* 0x000fe20004704670 */
[----:B------:R-:W-:-:S02]  /*b1a0*/  WARPGROUP.DEPBAR.LE gsb0, 0x0 ;  /* 0x00008000000079c5 */ /* 0x000fc40000010000 */
[----:B------:R-:W-:Y:S01]  /*b1b0*/  WARPGROUP.ARRIVE ;  /* 0x00000000000079c5 */ /* 0x000fe20000000000 */
[----:B------:R-:W-:Y:S01]  /*b1c0*/  VIADD R223, R5, 0xc ;  /* 0x0000000c05df7836 */ /* 0x000fe20000000000 */
[----:B------:R-:W-:Y:S01]  /*b1d0*/  FSEL R142, R142, -INF , !P5 ;  /* 0xff8000008e8e7808 */ /* 0x000fe20006800000 */
[--C-:B---3--:R-:W-:Y:S01]  /*b1e0*/  FFMA.FTZ R116, R116, UR5, -R138.reuse ;  /* 0x0000000574747c23 */ /* 0x108fe2000801088a */
[----:B------:R-:W-:Y:S01]  /*b1f0*/  FSEL R126, R143, -INF , !P4 ;  /* 0xff8000008f7e7808 */ /* 0x000fe20006000000 */
[----:B------:R-:W-:Y:S01]  /*b200*/  FFMA.FTZ R143, R132, UR5, -R138 ;  /* 0x00000005848f7c23 */ /* 0x000fe2000801088a */
[----:B------:R-:W-:Y:S01]  /*b210*/  HGMMA.64x128x16.F32 R24, gdesc[UR12], R24, gsb0 ;  /* 0x01e000000c1879f0 */ /* 0x000fe20008000818 */
[----:B------:R-:W3:Y:S01]  /*b220*/  SHFL.IDX PT, R144, R221, R223, 0x1f ;  /* 0x00001fdfdd907589 */ /* 0x000ee200000e0000 */
[--C-:B-1----:R-:W-:Y:S01]  /*b230*/  FFMA.FTZ R138, R136, UR5, -R131.reuse ;  /* 0x00000005888a7c23 */ /* 0x102fe20008010883 */
[----:B------:R-:W-:Y:S01]  /*b240*/  FFMA.FTZ R145, R145, UR5, -R131 ;  /* 0x0000000591917c23 */ /* 0x000fe20008010883 */
[----:B------:R-:W-:Y:S01]  /*b250*/  FSEL R124, R146, -INF , !P2 ;  /* 0xff800000927c7808 */ /* 0x000fe20005000000 */
[--C-:B------:R-:W-:Y:S01]  /*b260*/  FFMA.FTZ R131, R113, UR5, -R127.reuse ;  /* 0x0000000571837c23 */ /* 0x100fe2000801087f */
[----:B------:R-:W-:Y:S01]  /*b270*/  FFMA.FTZ R129, R142, UR5, -R127 ;  /* 0x000000058e817c23 */ /* 0x000fe2000801087f */
[----:B------:R-:W-:Y:S01]  /*b280*/  FFMA.FTZ R146, R117, UR5, -R134 ;  /* 0x0000000575927c23 */ /* 0x000fe20008010886 */
[----:B----4-:R-:W-:Y:S01]  /*b290*/  FSEL R120, R150, -INF , !P1 ;  /* 0xff80000096787808 */ /* 0x010fe20004800000 */
[----:B------:R-:W1:Y:S01]  /*b2a0*/  SHFL.IDX PT, R134, R221, R232, 0x1f ;  /* 0x00001fe8dd867589 */ /* 0x000e6200000e0000 */
[----:B------:R-:W-:Y:S01]  /*b2b0*/  VIADD R150, R5, 0x8 ;  /* 0x0000000805967836 */ /* 0x000fe20000000000 */
[----:B------:R-:W-:Y:S01]  /*b2c0*/  FSEL R122, R147, -INF , !P3 ;  /* 0xff800000937a7808 */ /* 0x000fe20005800000 */
[--C-:B------:R-:W-:Y:S01]  /*b2d0*/  FFMA.FTZ R117, R133, UR5, -R220.reuse ;  /* 0x0000000585757c23 */ /* 0x100fe200080108dc */
[----:B------:R-:W4:Y:S01]  /*b2e0*/  SHFL.IDX PT, R132, R221, R225, 0x1f ;  /* 0x00001fe1dd847589 */ /* 0x000f2200000e0000 */
[----:B------:R-:W-:Y:S01]  /*b2f0*/  FFMA.FTZ R133, R135, UR5, -R220 ;  /* 0x0000000587857c23 */ /* 0x000fe200080108dc */
[----:B------:R-:W-:Y:S01]  /*b300*/  FSEL R118, R151, -INF , !P0 ;  /* 0xff80000097767808 */ /* 0x000fe20004000000 */
[----:B------:R-:W-:-:S02]  /*b310*/  VIADD R151, R5, 0x4 ;  /* 0x0000000405977836 */ /* 0x000fc40000000000 */
[--C-:B--2---:R-:W-:Y:S01]  /*b320*/  FFMA.FTZ R125, R125, UR5, -R139.reuse ;  /* 0x000000057d7d7c23 */ /* 0x104fe2000801088b */
[----:B------:R-:W-:Y:S01]  /*b330*/  FFMA.FTZ R124, R124, UR5, -R139 ;  /* 0x000000057c7c7c23 */ /* 0x000fe2000801088b */
[----:B------:R-:W2:Y:S01]  /*b340*/  SHFL.IDX PT, R221, R221, R226, 0x1f ;  /* 0x00001fe2dddd7589 */ /* 0x000ea200000e0000 */
[----:B------:R-:W-:Y:S01]  /*b350*/  MUFU.EX2 R113, R146 ;  /* 0x0000009200717308 */ /* 0x000fe20000000800 */
[--C-:B---3--:R-:W-:Y:S01]  /*b360*/  FFMA.FTZ R127, R115, UR5, -R144.reuse ;  /* 0x00000005737f7c23 */ /* 0x108fe20008010890 */
[----:B------:R-:W-:-:S06]  /*b370*/  FFMA.FTZ R126, R126, UR5, -R144 ;  /* 0x000000057e7e7c23 */ /* 0x000fcc0008010890 */
[----:B------:R3:W-:Y:S01]  /*b380*/  MUFU.EX2 R115, R143 ;  /* 0x0000008f00737308 */ /* 0x0007e20000000800 */
[--C-:B-1----:R-:W-:Y:S01]  /*b390*/  FFMA.FTZ R123, R123, UR5, -R134.reuse ;  /* 0x000000057b7b7c23 */ /* 0x102fe20008010886 */
[----:B------:R-:W-:-:S06]  /*b3a0*/  FFMA.FTZ R122, R122, UR5, -R134 ;  /* 0x000000057a7a7c23 */ /* 0x000fcc0008010886 */
[----:B------:R-:W1:Y:S01]  /*b3b0*/  MUFU.EX2 R114, R114 ;  /* 0x0000007200727308 */ /* 0x000e620000000800 */
[--C-:B----4-:R-:W-:Y:S01]  /*b3c0*/  FFMA.FTZ R121, R121, UR5, -R132.reuse ;  /* 0x0000000579797c23 */ /* 0x110fe20008010884 */
[----:B------:R-:W-:Y:S01]  /*b3d0*/  FFMA.FTZ R120, R120, UR5, -R132 ;  /* 0x0000000578787c23 */ /* 0x000fe20008010884 */
[----:B--2---:R-:W-:-:S05]  /*b3e0*/  FFMA.FTZ R119, R119, UR5, -R221 ;  /* 0x0000000577777c23 */ /* 0x004fca00080108dd */
[----:B------:R-:W2:Y:S01]  /*b3f0*/  MUFU.EX2 R117, R117 ;  /* 0x0000007500757308 */ /* 0x000ea20000000800 */
[----:B------:R-:W-:-:S07]  /*b400*/  FFMA.FTZ R118, R118, UR5, -R221 ;  /* 0x0000000576767c23 */ /* 0x000fce00080108dd */
        /* <DEDUP_REMOVED lines=9> */
[----:B------:R-:W5:Y:S04]  /*b4a0*/  LDS R224, [R224+0x400] ;  /* 0x00040000e0e07984 */ /* 0x000f680000000800 */
[----:B------:R-:W-:Y:S04]  /*b4b0*/  LDS R217, [R217+0x400] ;  /* 0x00040000d9d97984 */ /* 0x000fe80000000800 */
[----:B------:R-:W-:Y:S04]  /*b4c0*/  LDS R216, [R216+0x400] ;  /* 0x00040000d8d87984 */ /* 0x000fe80000000800 */
[----:B----4-:R-:W4:Y:S04]  /*b4d0*/  SHFL.IDX PT, R144, R219, R223, 0x1f ;  /* 0x00001fdfdb907589 */ /* 0x010f2800000e0000 */
[----:B-----5:R-:W5:Y:S04]  /*b4e0*/  SHFL.IDX PT, R135, R224, R150, 0x1f ;  /* 0x00001f96e0877589 */ /* 0x020f6800000e0000 */
[----:B------:R-:W-:Y:S04]  /*b4f0*/  SHFL.IDX PT, R134, R224, R218, 0x1f ;  /* 0x00001fdae0867589 */ /* 0x000fe800000e0000 */
[----:B---3--:R-:W3:Y:S04]  /*b500*/  SHFL.IDX PT, R143, R219, R232, 0x1f ;  /* 0x00001fe8db8f7589 */ /* 0x008ee800000e0000 */
[----:B------:R-:W1:Y:S04]  /*b510*/  SHFL.IDX PT, R128, R224, R5, 0x1f ;  /* 0x00001f05e0807589 */ /* 0x000e6800000e0000 */
[----:B------:R-:W2:Y:S01]  /*b520*/  SHFL.IDX PT, R130, R224, R151, 0x1f ;  /* 0x00001f97e0827589 */ /* 0x000ea200000e0000 */
[--C-:B----4-:R-:W-:Y:S01]  /*b530*/  FADD.FTZ R45, R45, -R144.reuse ;  /* 0x800000902d2d7221 */ /* 0x110fe20000010000 */
[----:B------:R-:W-:-:S02]  /*b540*/  FADD.FTZ R47, R47, -R144 ;  /* 0x800000902f2f7221 */ /* 0x000fc40000010000 */
[----:B------:R-:W4:Y:S01]  /*b550*/  SHFL.IDX PT, R136, R224, R223, 0x1f ;  /* 0x00001fdfe0887589 */ /* 0x000f2200000e0000 */
[----:B-----5:R-:W-:-:S03]  /*b560*/  FADD.FTZ R132, R28, -R135 ;  /* 0x800000871c847221 */ /* 0x020fc60000010000 */
[----:B------:R-:W5:Y:S01]  /*b570*/  SHFL.IDX PT, R144, R217, R150, 0x1f ;  /* 0x00001f96d9907589 */ /* 0x000f6200000e0000 */
[----:B------:R1:W-:Y:S03]  /*b580*/  MUFU.EX2 R28, R133 ;  /* 0x00000085001c7308 */ /* 0x0003e60000000800 */
[----:B------:R-:W5:Y:S01]  /*b590*/  SHFL.IDX PT, R137, R224, R232, 0x1f ;  /* 0x00001fe8e0897589 */ /* 0x000f6200000e0000 */
[--C-:B---3--:R-:W-:Y:S01]  /*b5a0*/  FADD.FTZ R49, R49, -R143.reuse ;  /* 0x8000008f31317221 */ /* 0x108fe20000010000 */
[----:B------:R-:W-:Y:S02]  /*b5b0*/  FADD.FTZ R51, R51, -R143 ;  /* 0x8000008f33337221 */ /* 0x000fe40000010000 */
[----:B------:R-:W3:Y:S01]  /*b5c0*/  SHFL.IDX PT, R139, R224, R225, 0x1f ;  /* 0x00001fe1e08b7589 */ /* 0x000ee200000e0000 */
[----:B-1----:R-:W-:Y:S01]  /*b5d0*/  FADD.FTZ R133, R32, -R134 ;  /* 0x8000008620857221 */ /* 0x002fe20000010000 */
[----:B------:R-:W-:-:S02]  /*b5e0*/  FADD.FTZ R24, R24, -R128 ;  /* 0x8000008018187221 */ /* 0x000fc40000010000 */
[----:B------:R-:W1:Y:S01]  /*b5f0*/  SHFL.IDX PT, R32, R219, R218, 0x1f ;  /* 0x00001fdadb207589 */ /* 0x000e6200000e0000 */
[----:B------:R-:W-:Y:S01]  /*b600*/  FADD.FTZ R26, R26, -R128 ;  /* 0x800000801a1a7221 */ /* 0x000fe20000010000 */
[--C-:B--2---:R-:W-:Y:S01]  /*b610*/  FADD.FTZ R128, R25, -R130.reuse ;  /* 0x8000008219807221 */ /* 0x104fe20000010000 */
[----:B------:R-:W-:Y:S01]  /*b620*/  FADD.FTZ R130, R27, -R130 ;  /* 0x800000821b827221 */ /* 0x000fe20000010000 */
[----:B------:R-:W-:Y:S01]  /*b630*/  SHFL.IDX PT, R143, R217, R218, 0x1f ;  /* 0x00001fdad98f7589 */ /* 0x000fe200000e0000 */
[----:B------:R-:W-:Y:S01]  /*b640*/  FADD.FTZ R25, R30, -R135 ;  /* 0x800000871e197221 */ /* 0x000fe20000010000 */
[----:B------:R-:W-:Y:S01]  /*b650*/  FADD.FTZ R134, R34, -R134 ;  /* 0x8000008622867221 */ /* 0x000fe20000010000 */
[----:B------:R-:W-:Y:S01]  /*b660*/  MUFU.EX2 R30, R145 ;  /* 0x00000091001e7308 */ /* 0x000fe20000000800 */
[--C-:B----4-:R-:W-:Y:S01]  /*b670*/  FADD.FTZ R135, R29, -R136.reuse ;  /* 0x800000881d877221 */ /* 0x110fe20000010000 */
[----:B------:R-:W-:Y:S01]  /*b680*/  FADD.FTZ R27, R31, -R136 ;  /* 0x800000881f1b7221 */ /* 0x000fe20000010000 */
[----:B------:R-:W2:Y:S01]  /*b690*/  SHFL.IDX PT, R149, R224, R226, 0x1f ;  /* 0x00001fe2e0957589 */ /* 0x000ea200000e0000 */
[--C-:B-----5:R-:W-:Y:S01]  /*b6a0*/  FADD.FTZ R60, R60, -R144.reuse ;  /* 0x800000903c3c7221 */ /* 0x120fe20000010000 */
[----:B------:R-:W-:-:S02]  /*b6b0*/  FADD.FTZ R62, R62, -R144 ;  /* 0x800000903e3e7221 */ /* 0x000fc40000010000 */
[----:B------:R-:W4:Y:S01]  /*b6c0*/  SHFL.IDX PT, R142, R219, R225, 0x1f ;  /* 0x00001fe1db8e7589 */ /* 0x000f2200000e0000 */
[----:B------:R5:W4:Y:S01]  /*b6d0*/  MUFU.EX2 R29, R138 ;  /* 0x0000008a001d7308 */ /* 0x000b220000000800 */
[--C-:B------:R-:W-:Y:S01]  /*b6e0*/  FADD.FTZ R136, R33, -R137.reuse ;  /* 0x8000008921887221 */ /* 0x100fe20000010000 */
[----:B------:R-:W-:Y:S01]  /*b6f0*/  FADD.FTZ R137, R35, -R137 ;  /* 0x8000008923897221 */ /* 0x000fe20000010000 */
[----:B------:R2:W-:Y:S01]  /*b700*/  SHFL.IDX PT, R144, R216, R218, 0x1f ;  /* 0x00001fdad8907589 */ /* 0x0005e200000e0000 */
[----:B---3--:R-:W-:-:S03]  /*b710*/  FADD.FTZ R38, R38, -R139 ;  /* 0x8000008b26267221 */ /* 0x008fc60000010000 */
[----:B------:R-:W3:Y:S01]  /*b720*/  SHFL.IDX PT, R33, R219, R226, 0x1f ;  /* 0x00001fe2db217589 */ /* 0x000ee200000e0000 */
[----:B------:R-:W3:Y:S01]  /*b730*/  MUFU.EX2 R31, R141 ;  /* 0x0000008d001f7308 */ /* 0x000ee20000000800 */
[----:B-----5:R-:W-:Y:S01]  /*b740*/  FADD.FTZ R138, R36, -R139 ;  /* 0x8000008b248a7221 */ /* 0x020fe20000010000 */
[--C-:B-1----:R-:W-:Y:S01]  /*b750*/  FADD.FTZ R48, R48, -R32.reuse ;  /* 0x8000002030307221 */ /* 0x102fe20000010000 */
[----:B------:R-:W1:Y:S01]  /*b760*/  SHFL.IDX PT, R148, R219, R5, 0x1f ;  /* 0x00001f05db947589 */ /* 0x000e6200000e0000 */
[----:B------:R-:W-:-:S03]  /*b770*/  FADD.FTZ R50, R50, -R32 ;  /* 0x8000002032327221 */ /* 0x000fc60000010000 */
[----:B------:R-:W-:Y:S01]  /*b780*/  SHFL.IDX PT, R147, R219, R151, 0x1f ;  /* 0x00001f97db937589 */ /* 0x000fe200000e0000 */
[----:B------:R-:W5:Y:S03]  /*b790*/  MUFU.EX2 R32, R140 ;  /* 0x0000008c00207308 */ /* 0x000f660000000800 */
[----:B------:R-:W5:Y:S01]  /*b7a0*/  SHFL.IDX PT, R146, R219, R150, 0x1f ;  /* 0x00001f96db927589 */ /* 0x000f6200000e0000 */
[--C-:B--2---:R-:W-:Y:S01]  /*b7b0*/  FADD.FTZ R139, R37, -R149.reuse ;  /* 0x80000095258b7221 */ /* 0x104fe20000010000 */
[----:B------:R-:W-:Y:S01]  /*b7c0*/  FADD.FTZ R39, R39, -R149 ;  /* 0x8000009527277221 */ /* 0x000fe20000010000 */
[----:B------:R-:W-:Y:S01]  /*b7d0*/  FMUL.FTZ R26, R9, R26 ;  /* 0x0000001a091a7220 */ /* 0x000fe20000410000 */
[----:B------:R-:W2:Y:S01]  /*b7e0*/  LDL R218, [R1+0x1c] ;  /* 0x00001c0001da7983 */ /* 0x000ea20000100800 */
[--C-:B----4-:R-:W-:Y:S01]  /*b7f0*/  FADD.FTZ R52, R52, -R142.reuse ;  /* 0x8000008e34347221 */ /* 0x110fe20000010000 */
[----:B------:R-:W-:Y:S01]  /*b800*/  FADD.FTZ R54, R54, -R142 ;  /* 0x8000008e36367221 */ /* 0x000fe20000010000 */
[----:B------:R-:W-:Y:S01]  /*b810*/  MUFU.EX2 R124, R124 ;  /* 0x0000007c007c7308 */ /* 0x000fe20000000800 */
[----:B------:R-:W4:Y:S01]  /*b820*/  SHFL.IDX PT, R34, R217, R5, 0x1f ;  /* 0x00001f05d9227589 */ /* 0x000f2200000e0000 */
[--C-:B------:R-:W-:Y:S01]  /*b830*/  FADD.FTZ R64, R64, -R143.reuse ;  /* 0x8000008f40407221 */ /* 0x100fe20000010000 */
[----:B------:R-:W-:Y:S01]  /*b840*/  FADD.FTZ R66, R66, -R143 ;  /* 0x8000008f42427221 */ /* 0x000fe20000010000 */
[--C-:B---3--:R-:W-:Y:S01]  /*b850*/  FADD.FTZ R53, R53, -R33.reuse ;  /* 0x8000002135357221 */ /* 0x108fe20000010000 */
[----:B------:R-:W-:Y:S01]  /*b860*/  FADD.FTZ R55, R55, -R33 ;  /* 0x8000002137377221 */ /* 0x000fe20000010000 */
[----:B------:R-:W3:Y:S02]  /*b870*/  SHFL.IDX PT, R35, R217, R151, 0x1f ;  /* 0x00001f97d9237589 */ /* 0x000ee400000e0000 */
[----:B------:R5:W-:Y:S01]  /*b880*/  MUFU.EX2 R33, R131 ;  /* 0x0000008300217308 */ /* 0x000be20000000800 */
[--C-:B-1----:R-:W-:Y:S01]  /*b890*/  FADD.FTZ R40, R40, -R148.reuse ;  /* 0x8000009428287221 */ /* 0x102fe20000010000 */
[----:B------:R-:W-:Y:S01]  /*b8a0*/  FADD.FTZ R42, R42, -R148 ;  /* 0x800000942a2a7221 */ /* 0x000fe20000010000 */
[----:B------:R-:W1:Y:S04]  /*b8b0*/  SHFL.IDX PT, R36, R217, R223, 0x1f ;  /* 0x00001fdfd9247589 */ /* 0x000e6800000e0000 */
[----:B------:R-:W-:Y:S01]  /*b8c0*/  SHFL.IDX PT, R145, R216, R150, 0x1f ;  /* 0x00001f96d8917589 */ /* 0x000fe200000e0000 */
[----:B------:R-:W-:Y:S01]  /*b8d0*/  FMUL.FTZ R25, R12, R25 ;  /* 0x000000190c197220 */ /* 0x000fe20000410000 */
[----:B------:R-:W-:Y:S01]  /*b8e0*/  MUFU.EX2 R123, R123 ;  /* 0x0000007b007b7308 */ /* 0x000fe20000000800 */
[----:B------:R-:W-:Y:S01]  /*b8f0*/  FMUL.FTZ R38, R19, R38 ;  /* 0x0000002613267220 */ /* 0x000fe20000410000 */
[----:B-----5:R-:W5:Y:S01]  /*b900*/  SHFL.IDX PT, R131, R217, R232, 0x1f ;  /* 0x00001fe8d9837589 */ /* 0x020f6200000e0000 */
[----:B------:R-:W-:Y:S01]  /*b910*/  FMUL.FTZ R60, R107, R60 ;  /* 0x0000003c6b3c7220 */ /* 0x000fe20000410000 */
[--C-:B------:R-:W-:Y:S01]  /*b920*/  FADD.FTZ R44, R44, -R146.reuse ;  /* 0x800000922c2c7221 */ /* 0x100fe20000010000 */
[----:B------:R-:W-:Y:S01]  /*b930*/  FADD.FTZ R46, R46, -R146 ;  /* 0x800000922e2e7221 */ /* 0x000fe20000010000 */
[----:B------:R-:W-:Y:S01]  /*b940*/  SHFL.IDX PT, R37, R217, R225, 0x1f ;  /* 0x00001fe1d9257589 */ /* 0x000fe200000e0000 */
[--C-:B------:R-:W-:Y:S01]  /*b950*/  FADD.FTZ R41, R41, -R147.reuse ;  /* 0x8000009329297221 */ /* 0x100fe20000010000 */
[--C-:B----4-:R-:W-:Y:S01]  /*b960*/  FADD.FTZ R56, R56, -R34.reuse ;  /* 0x8000002238387221 */ /* 0x110fe20000010000 */
[----:B------:R-:W-:Y:S01]  /*b970*/  FADD.FTZ R58, R58, -R34 ;  /* 0x800000223a3a7221 */ /* 0x000fe20000010000 */
[----:B------:R-:W-:Y:S01]  /*b980*/  SHFL.IDX PT, R142, R217, R226, 0x1f ;  /* 0x00001fe2d98e7589 */ /* 0x000fe200000e0000 */
[----:B------:R4:W-:Y:S01]  /*b990*/  MUFU.EX2 R34, R129 ;  /* 0x0000008100227308 */ /* 0x0009e20000000800 */
[----:B------:R-:W-:-:S02]  /*b9a0*/  FADD.FTZ R43, R43, -R147 ;  /* 0x800000932b2b7221 */ /* 0x000fc40000010000 */
[----:B------:R-:W4:Y:S01]  /*b9b0*/  SHFL.IDX PT, R217, R216, R226, 0x1f ;  /* 0x00001fe2d8d97589 */ /* 0x000f2200000e0000 */
[--C-:B---3--:R-:W-:Y:S01]  /*b9c0*/  FADD.FTZ R57, R57, -R35.reuse ;  /* 0x8000002339397221 */ /* 0x108fe20000010000 */
[----:B------:R-:W-:Y:S02]  /*b9d0*/  FADD.FTZ R59, R59, -R35 ;  /* 0x800000233b3b7221 */ /* 0x000fe40000010000 */
[----:B------:R-:W3:Y:S01]  /*b9e0*/  SHFL.IDX PT, R140, R216, R5, 0x1f ;  /* 0x00001f05d88c7589 */ /* 0x000ee200000e0000 */
[--C-:B-1----:R-:W-:Y:S01]  /*b9f0*/  FADD.FTZ R61, R61, -R36.reuse ;  /* 0x800000243d3d7221 */ /* 0x102fe20000010000 */
[----:B------:R-:W-:Y:S01]  /*ba00*/  FADD.FTZ R63, R63, -R36 ;  /* 0x800000243f3f7221 */ /* 0x000fe20000010000 */
[----:B------:R3:W1:Y:S01]  /*ba10*/  MUFU.EX2 R35, R127 ;  /* 0x0000007f00237308 */ /* 0x0006620000000800 */
[----:B------:R-:W1:Y:S04]  /*ba20*/  SHFL.IDX PT, R141, R216, R151, 0x1f ;  /* 0x00001f97d88d7589 */ /* 0x000e6800000e0000 */
[----:B------:R-:W1:Y:S04]  /*ba30*/  SHFL.IDX PT, R149, R216, R232, 0x1f ;  /* 0x00001fe8d8957589 */ /* 0x000e6800000e0000 */
[----:B------:R-:W1:Y:S04]  /*ba40*/  SHFL.IDX PT, R151, R216, R225, 0x1f ;  /* 0x00001fe1d8977589 */ /* 0x000e6800000e0000 */
[----:B------:R3:W1:Y:S01]  /*ba50*/  SHFL.IDX PT, R148, R216, R223, 0x1f ;  /* 0x00001fdfd8947589 */ /* 0x00066200000e0000 */
[--C-:B-----5:R-:W-:Y:S01]  /*ba60*/  FADD.FTZ R65, R65, -R131.reuse ;  /* 0x8000008341417221 */ /* 0x120fe20000010000 */
[----:B----4-:R-:W-:Y:S01]  /*ba70*/  FADD.FTZ R129, R67, -R131 ;  /* 0x8000008343817221 */ /* 0x010fe20000010000 */
[----:B---3--:R-:W-:Y:S01]  /*ba80*/  FADD.FTZ R216, R85, -R217 ;  /* 0x800000d955d87221 */ /* 0x008fe20000010000 */
[----:B------:R-:W-:Y:S01]  /*ba90*/  FMUL.FTZ R85, R11, R130 ;  /* 0x000000820b557220 */ /* 0x000fe20000410000 */
[----:B------:R-:W3:Y:S01]  /*baa0*/  MUFU.EX2 R36, R126 ;  /* 0x0000007e00247308 */ /* 0x000ee20000000800 */
[--C-:B------:R-:W-:Y:S01]  /*bab0*/  FADD.FTZ R131, R68, -R37.reuse ;  /* 0x8000002544837221 */ /* 0x100fe20000010000 */
[----:B------:R-:W-:-:S02]  /*bac0*/  FADD.FTZ R67, R70, -R37 ;  /* 0x8000002546437221 */ /* 0x000fc40000010000 */
[----:B------:R-:W-:Y:S01]  /*bad0*/  F2FP.F16.F32.PACK_AB R85, R85, R26 ;  /* 0x0000001a5555723e */ /* 0x000fe200000000ff */
[----:B------:R-:W-:Y:S01]  /*bae0*/  FMUL.FTZ R26, R14, R27 ;  /* 0x0000001b0e1a7220 */ /* 0x000fe20000410000 */
[----:B------:R-:W-:Y:S02]  /*baf0*/  FADD.FTZ R143, R80, -R144 ;  /* 0x80000090508f7221 */ /* 0x000fe40000010000 */
[----:B------:R4:W5:Y:S01]  /*bb00*/  MUFU.EX2 R37, R125 ;  /* 0x0000007d00257308 */ /* 0x0009620000000800 */
[----:B------:R-:W-:Y:S01]  /*bb10*/  FADD.FTZ R217, R87, -R217 ;  /* 0x800000d957d97221 */ /* 0x000fe20000010000 */
[----:B------:R-:W-:Y:S01]  /*bb20*/  FMUL.FTZ R80, R15, R133 ;  /* 0x000000850f507220 */ /* 0x000fe20000410000 */
[----:B------:R-:W-:Y:S01]  /*bb30*/  FMUL.FTZ R27, R16, R136 ;  /* 0x00000088101b7220 */ /* 0x000fe20000410000 */
[----:B------:R-:W-:-:S04]  /*bb40*/  F2FP.F16.F32.PACK_AB R87, R26, R25 ;  /* 0x000000191a57723e */ /* 0x000fc800000000ff */
[----:B------:R-:W5:Y:S01]  /*bb50*/  MUFU.EX2 R122, R122 ;  /* 0x0000007a007a7308 */ /* 0x000f620000000800 */
[----:B------:R-:W-:Y:S01]  /*bb60*/  FMUL.FTZ R25, R114, R65 ;  /* 0x0000004172197220 */ /* 0x000fe20000410000 */
[----:B------:R-:W-:Y:S01]  /*bb70*/  FADD.FTZ R70, R69, -R142 ;  /* 0x8000008e45467221 */ /* 0x000fe20000010000 */
[----:B------:R-:W-:-:S05]  /*bb80*/  FADD.FTZ R127, R72, -R140 ;  /* 0x8000008c487f7221 */ /* 0x000fca0000010000 */
[----:B------:R-:W5:Y:S01]  /*bb90*/  MUFU.EX2 R121, R121 ;  /* 0x0000007900797308 */ /* 0x000f620000000800 */
[----:B----4-:R-:W-:Y:S01]  /*bba0*/  FADD.FTZ R125, R74, -R140 ;  /* 0x8000008c4a7d7221 */ /* 0x010fe20000010000 */
[----:B------:R-:W-:Y:S01]  /*bbb0*/  FMUL.FTZ R39, R23, R39 ;  /* 0x0000002717277220 */ /* 0x000fe20000410000 */
[----:B------:R-:W-:-:S05]  /*bbc0*/  FMUL.FTZ R61, R108, R61 ;  /* 0x0000003d6c3d7220 */ /* 0x000fca0000410000 */
[----:B------:R-:W4:Y:S01]  /*bbd0*/  MUFU.EX2 R120, R120 ;  /* 0x0000007800787308 */ /* 0x000f220000000800 */
[----:B------:R-:W-:Y:S01]  /*bbe0*/  FMUL.FTZ R64, R111, R64 ;  /* 0x000000406f407220 */ /* 0x000fe20000410000 */
[----:B------:R-:W-:Y:S01]  /*bbf0*/  FMUL.FTZ R65, R112, R66 ;  /* 0x0000004270417220 */ /* 0x000fe20000410000 */
[----:B------:R-:W-:-:S05]  /*bc00*/  FMUL.FTZ R26, R113, R129 ;  /* 0x00000081711a7220 */ /* 0x000fca0000410000 */
[----:B------:R-:W4:Y:S01]  /*bc10*/  MUFU.EX2 R119, R119 ;  /* 0x0000007700777308 */ /* 0x000f220000000800 */
[----:B-1----:R-:W-:-:S07]  /*bc20*/  FADD.FTZ R140, R73, -R141 ;  /* 0x8000008d498c7221 */ /* 0x002fce0000010000 */
[----:B------:R-:W1:Y:S01]  /*bc30*/  MUFU.EX2 R118, R118 ;  /* 0x0000007600767308 */ /* 0x000e620000000800 */
[----:B------:R-:W-:Y:S01]  /*bc40*/  FADD.FTZ R141, R75, -R141 ;  /* 0x8000008d4b8d7221 */ /* 0x000fe20000010000 */
[----:B------:R-:W-:Y:S01]  /*bc50*/  FADD.FTZ R146, R81, -R149 ;  /* 0x8000009551927221 */ /* 0x000fe20000010000 */
[----:B------:R-:W-:Y:S01]  /*bc60*/  FADD.FTZ R150, R84, -R151 ;  /* 0x8000009754967221 */ /* 0x000fe20000010000 */
[----:B------:R-:W-:Y:S01]  /*bc70*/  F2FP.F16.F32.PACK_AB R80, R27, R80 ;  /* 0x000000501b50723e */ /* 0x000fe200000000ff */
[----:B------:R-:W-:Y:S01]  /*bc80*/  FADD.FTZ R149, R83, -R149 ;  /* 0x8000009553957221 */ /* 0x000fe20000010000 */
[----:B------:R-:W-:Y:S01]  /*bc90*/  FADD.FTZ R151, R86, -R151 ;  /* 0x8000009756977221 */ /* 0x000fe20000010000 */
        /* <DEDUP_REMOVED lines=13> */
[--C-:B------:R-:W-:Y:S01]  /*bd70*/  FADD.FTZ R142, R76, -R145.reuse ;  /* 0x800000914c8e7221 */ /* 0x100fe20000010000 */
[----:B------:R-:W-:Y:S01]  /*bd80*/  F2FP.F16.F32.PACK_AB R64, R25, R64 ;  /* 0x000000401940723e */ /* 0x000fe200000000ff */
[--C-:B------:R-:W-:Y:S01]  /*bd90*/  FADD.FTZ R147, R77, -R148.reuse ;  /* 0x800000944d937221 */ /* 0x100fe20000010000 */
        /* <DEDUP_REMOVED lines=41> */
[----:B---3--:R-:W-:Y:S01]  /*c030*/  FMUL.FTZ R148, R36, R148 ;  /* 0x0000009424947220 */ /* 0x008fe20000410000 */
        /* <DEDUP_REMOVED lines=15> */
[----:B-1----:R-:W-:Y:S01]  /*c130*/  FMUL.FTZ R38, R118, R217 ;  /* 0x000000d976267220 */ /* 0x002fe20000410000 */
        /* <DEDUP_REMOVED lines=167> */
.L_x_4769:
        /* <DEDUP_REMOVED lines=70> */
.L_x_4770:
        /* <DEDUP_REMOVED lines=12> */
.L_x_4760:
        /* <DEDUP_REMOVED lines=34> */
.L_x_4728:
        /* <DEDUP_REMOVED lines=9> */
[----:B------:R-:W-:Y:S01]  /*d380*/  IMAD.U32 R4, RZ, RZ, UR4 ;  /* 0x00000004ff047e24 */ /* 0x000fe2000f8e00ff */
[----:B--2---:R1:W2:Y:S01]  /*d390*/  LDC.64 R2, c[0x4][R0] ;  /* 0x0100000000027b82 */ /* 0x0042a20000000a00 */
        /* <DEDUP_REMOVED lines=11> */
.L_x_4773:
[----:B------:R-:W-:-:S05]  /*d450*/  VIADD R16, R17, 0x4000 ;  /* 0x0000400011107836 */ /* 0x000fca0000000000 */
        /* <DEDUP_REMOVED lines=18> */
.L_x_4774:
        /* <DEDUP_REMOVED lines=18> */
.L_x_4775:
        /* <DEDUP_REMOVED lines=18> */
.L_x_4776:
        /* <DEDUP_REMOVED lines=21> */
[----:B--2---:R-:W-:Y:S02]  /*d910*/  SHF.R.S32.HI R2, RZ, 0x1f, R7 ;  /* 0x0000001fff027819 */ /* 0x004fe40000011407 */
        /* <DEDUP_REMOVED lines=17> */
[----:B------:R-:W-:Y:S01]  /*da30*/  F2FP.F16.F32.PACK_AB R163, R167, R166 ;  /* 0x000000a6a7a3723e */ /* 0x000fe200000000ff */
[----:B------:R-:W-:Y:S01]  /*da40*/  IMAD.IADD R5, R0, 0x1, -R5 ;  /* 0x0000000100057824 */ /* 0x000fe200078e0a05 */
[----:B------:R-:W-:Y:S02]  /*da50*/  LOP3.LUT R3, R3, 0x7ffffe00, RZ, 0xc0, !PT ;  /* 0x7ffffe0003037812 */ /* 0x000fe400078ec0ff */
[----:B------:R-:W-:Y:S01]  /*da60*/  F2FP.F16.F32.PACK_AB R169, R171, R170 ;  /* 0x000000aaaba9723e */ /* 0x000fe200000000ff */
[C---:B------:R-:W-:Y:S01]  /*da70*/  IMAD.SHL.U32 R0, R5.reuse, 0x40, RZ ;  /* 0x0000004005007824 */ /* 0x040fe200078e00ff */
[----:B------:R-:W-:Y:S01]  /*da80*/  R2P PR, R5, 0x6 ;  /* 0x0000000605007804 */ /* 0x000fe20000000000 */
[----:B------:R-:W-:Y:S01]  /*da90*/  IMAD R3, R2, 0x400, R3 ;  /* 0x0000040002037824 */ /* 0x000fe200078e0203 */
[----:B------:R-:W-:Y:S01]  /*daa0*/  F2FP.F16.F32.PACK_AB R176, R177, R176 ;  /* 0x000000b0b1b0723e */ /* 0x000fe200000000ff */
[----:B------:R-:W-:Y:S01]  /*dab0*/  IMAD.MOV.U32 R5, RZ, RZ, 0x40 ;  /* 0x00000040ff057424 */ /* 0x000fe200078e00ff */
[----:B------:R-:W-:Y:S01]  /*dac0*/  LOP3.LUT R0, R0, 0x1c0, RZ, 0xc0, !PT ;  /* 0x000001c000007812 */ /* 0x000fe200078ec0ff */
[----:B------:R-:W1:Y:S01]  /*dad0*/  SHFL.IDX PT, R2, R2, RZ, 0x1f ;  /* 0x00001fff02027589 */ /* 0x000e6200000e0000 */
[----:B------:R-:W-:-:S02]  /*dae0*/  F2FP.F16.F32.PACK_AB R170, R173, R172 ;  /* 0x000000acadaa723e */ /* 0x000fc400000000ff */
[----:B------:R-:W-:Y:S02]  /*daf0*/  LOP3.LUT R7, R0, 0x8, R7, 0xf8, !PT ;  /* 0x0000000800077812 */ /* 0x000fe400078ef807 */
[----:B------:R-:W-:Y:S02]  /*db00*/  SHF.R.U32.HI R0, RZ, 0x3, R0 ;  /* 0x00000003ff007819 */ /* 0x000fe40000011600 */
[----:B------:R-:W-:Y:S02]  /*db10*/  SEL R5, R5, 0xffffffc0, !P2 ;  /* 0xffffffc005057807 */ /* 0x000fe40005000000 */
[----:B------:R-:W-:Y:S02]  /*db20*/  LOP3.LUT R0, R7, R0, RZ, 0x3c, !PT ;  /* 0x0000000007007212 */ /* 0x000fe400078e3cff */
[----:B------:R-:W-:Y:S02]  /*db30*/  F2FP.F16.F32.PACK_AB R171, R175, R174 ;  /* 0x000000aeafab723e */ /* 0x000fe400000000ff */
[----:B------:R-:W-:Y:S01]  /*db40*/  F2FP.F16.F32.PACK_AB R177, R179, R178 ;  /* 0x000000b2b3b1723e */ /* 0x000fe200000000ff */
[----:B------:R-:W-:Y:S01]  /*db50*/  IMAD.IADD R0, R0, 0x1, R3 ;  /* 0x0000000100007824 */ /* 0x000fe200078e0203 */
[----:B------:R-:W-:Y:S01]  /*db60*/  F2FP.F16.F32.PACK_AB R178, R181, R180 ;  /* 0x000000b4b5b2723e */ /* 0x000fe200000000ff */
[----:B------:R-:W-:Y:S01]  /*db70*/  IMAD.MOV.U32 R3, RZ, RZ, 0x20 ;  /* 0x00000020ff037424 */ /* 0x000fe200078e00ff */
[----:B------:R-:W-:Y:S01]  /*db80*/  F2FP.F16.F32.PACK_AB R179, R183, R182 ;  /* 0x000000b6b7b3723e */ /* 0x000fe200000000ff */
[----:B------:R-:W-:-:S03]  /*db90*/  IMAD R0, R0, 0x2, R17 ;  /* 0x0000000200007824 */ /* 0x000fc600078e0211 */
[----:B------:R-:W-:Y:S02]  /*dba0*/  SEL R3, R3, 0xffffffe0, !P1 ;  /* 0xffffffe003037807 */ /* 0x000fe40004800000 */
[--C-:B------:R-:W-:Y:S01]  /*dbb0*/  IADD3 R6, R5, 0x4000, R0.reuse ;  /* 0x0000400005067810 */ /* 0x100fe20007ffe000 */
[----:B------:R2:W-:Y:S01]  /*dbc0*/  STSM.16.M88.4 [R0+0x4000], R184 ;  /* 0x004000b800007844 */ /* 0x0005e20000000200 */
[C---:B------:R-:W-:Y:S02]  /*dbd0*/  IADD3 R4, R3.reuse, 0x4000, R0 ;  /* 0x0000400003047810 */ /* 0x040fe40007ffe000 */
[----:B-1----:R-:W-:Y:S01]  /*dbe0*/  ISETP.NE.AND P0, PT, R2, 0x7, PT ;  /* 0x000000070200780c */ /* 0x002fe20003f05270 */
        /* <DEDUP_REMOVED lines=30> */
[----:B-1----:R-:W-:-:S09]  /*ddd0*/  USHF.L.U32 UR10, UR10, 0x7, URZ ;  /* 0x000000070a0a7899 */ /* 0x002fd2000800063f */
[----:B---3--:R1:W-:Y:S02]  /*dde0*/  UTMASTG.4D [UR8], [UR4] ;  /* 0x00000008040073b5 */ /* 0x0083e40008018000 */
[----:B-1----:R-:W-:Y:S02]  /*ddf0*/  UMOV UR8, UR6 ;  /* 0x0000000600087c82 */ /* 0x002fe40008000000 */
[----:B------:R1:W-:Y:S02]  /*de00*/  UTMASTG.4D [UR8], [UR14] ;  /* 0x000000080e0073b5 */ /* 0x0003e40008018000 */
[----:B-1----:R0:W-:Y:S02]  /*de10*/  UTMACMDFLUSH ;  /* 0x00000000000079b7 */ /* 0x0021e40000000000 */
.L_x_4778:
[----:B------:R-:W-:Y:S05]  /*de20*/  BSYNC B0 ;  /* 0x0000000000007941 */ /* 0x000fea0003800000 */
.L_x_4777:
[----:B------:R-:W-:-:S04]  /*de30*/  DEPBAR.LE SB0, 0x0 ;  /* 0x000080000000791a */ /* 0x000fc80000000000 */
[----:B------:R-:W-:Y:S05]  /*de40*/  BRA `(.L_x_4726) ;  /* 0x00000034005c7947 */ /* 0x000fea0003800000 */
.L_x_4772:
[----:B------:R-:W1:Y:S01]  /*de50*/  S2R R0, SR_TID.X ;  /* 0x0000000000007919 */ /* 0x000e620000002100 */
[----:B------:R-:W3:Y:S01]  /*de60*/  LDC.64 R16, c[0x0][0x808] ;  /* 0x00020200ff107b82 */ /* 0x000ee20000000a00 */
[----:B------:R-:W-:Y:S01]  /*de70*/  ULDC.64 UR4, c[0x0][0x820] ;  /* 0x0002080000047ab9 */ /* 0x000fe20000000a00 */
[----:B------:R-:W-:Y:S01]  /*de80*/  BSSY B0, `(.L_x_4779) ;  /* 0x0000033000007945 */ /* 0x000fe20003800000 */
[----:B------:R-:W4:Y:S01]  /*de90*/  S2R R23, SR_CTAID.Y ;  /* 0x0000000000177919 */ /* 0x000f220000002600 */
[----:B------:R-:W3:Y:S04]  /*dea0*/  S2R R15, SR_CTAID.X ;  /* 0x00000000000f7919 */ /* 0x000ee80000002500 */
[----:B------:R-:W3:Y:S01]  /*deb0*/  LDC R19, c[0x0][0x83c] ;  /* 0x00020f00ff137b82 */ /* 0x000ee20000000800 */
[----:B------:R-:W5:Y:S07]  /*dec0*/  S2R R21, SR_CTAID.Z ;  /* 0x0000000000157919 */ /* 0x000f6e0000002700 */
[----:B--2---:R-:W2:Y:S01]  /*ded0*/  LDC.64 R24, c[0x0][0x208] ;  /* 0x00008200ff187b82 */ /* 0x004ea20000000a00 */
[----:B-1----:R-:W-:Y:S01]  /*dee0*/  VIADD R3, R0, 0xffffff80 ;  /* 0xffffff8000037836 */ /* 0x002fe20000000000 */
[----:B----4-:R-:W-:-:S04]  /*def0*/  SHF.R.S32.HI R13, RZ, 0x1f, R23 ;  /* 0x0000001fff0d7819 */ /* 0x010fc80000011417 */
[----:B------:R-:W-:-:S04]  /*df00*/  SHF.R.S32.HI R0, RZ, 0x1f, R3 ;  /* 0x0000001fff007819 */ /* 0x000fc80000011403 */
[----:B------:R-:W-:Y:S02]  /*df10*/  LEA.HI R2, R0, R3, RZ, 0x3 ;  /* 0x0000000300027211 */ /* 0x000fe400078f18ff */
[----:B-----5:R-:W-:Y:S02]  /*df20*/  SHF.R.S32.HI R12, RZ, 0x1f, R21 ;  /* 0x0000001fff0c7819 */ /* 0x020fe40000011415 */
[----:B------:R-:W-:Y:S02]  /*df30*/  LOP3.LUT R0, R2, 0x1ffffff8, RZ, 0xc0, !PT ;  /* 0x1ffffff802007812 */ /* 0x000fe400078ec0ff */
[----:B------:R-:W-:-:S03]  /*df40*/  SHF.R.S32.HI R2, RZ, 0x3, R2 ;  /* 0x00000003ff027819 */ /* 0x000fc60000011402 */
[----:B------:R-:W-:Y:S02]  /*df50*/  IMAD.IADD R0, R3, 0x1, -R0 ;  /* 0x0000000103007824 */ /* 0x000fe400078e0a00 */
[----:B---3--:R-:W-:Y:S02]  /*df60*/  IMAD R3, R15, -0x80, R16 ;  /* 0xffffff800f037824 */ /* 0x008fe400078e0210 */
[----:B------:R-:W-:Y:S02]  /*df70*/  IMAD.SHL.U32 R6, R0, 0x8, RZ ;  /* 0x0000000800067824 */ /* 0x000fe400078e00ff */
[----:B------:R-:W-:Y:S01]  /*df80*/  IMAD R0, R13, UR4, RZ ;  /* 0x000000040d007c24 */ /* 0x000fe2000f8e02ff */
[C---:B------:R-:W-:Y:S01]  /*df90*/  ISETP.GE.AND P3, PT, R2.reuse, R3, PT ;  /* 0x000000030200720c */ /* 0x040fe20003f66270 */
[----:B------:R-:W-:Y:S01]  /*dfa0*/  VIADD R8, R2, 0x60 ;  /* 0x0000006002087836 */ /* 0x000fe20000000000 */
        /* <DEDUP_REMOVED lines=8> */
[----:B------:R-:W-:Y:S02]  /*e030*/  VIADD R0, R2, 0x40 ;  /* 0x0000004002007836 */ /* 0x000fe40000000000 */
[----:B------:R-:W-:Y:S01]  /*e040*/  IMAD.IADD R5, R5, 0x1, R9 ;  /* 0x0000000105057824 */ /* 0x000fe200078e0209 */
        /* <DEDUP_REMOVED lines=9> */
[----:B--2---:R-:W-:Y:S06]  /*e0e0*/  @P6 BRA `(.L_x_4780) ;  /* 0x0000000000306947 */ /* 0x004fec0003800000 */
        /* <DEDUP_REMOVED lines=12> */
.L_x_4780:
[----:B------:R-:W-:Y:S05]  /*e1b0*/  BSYNC B0 ;  /* 0x0000000000007941 */ /* 0x000fea0003800000 */
.L_x_4779:
[----:B------:R-:W-:Y:S01]  /*e1c0*/  BSSY B0, `(.L_x_4781) ;  /* 0x0000012000007945 */ /* 0x000fe20003800000 */
[----:B------:R-:W-:-:S03]  /*e1d0*/  ISETP.GE.OR P6, PT, R6, R17, P0 ;  /* 0x000000110600720c */ /* 0x000fc600007c6670 */
[----:B------:R-:W-:Y:S10]  /*e1e0*/  @P5 BRA `(.L_x_4782) ;  /* 0x00000000003c5947 */ /* 0x000ff40003800000 */
[----:B-1----:R-:W-:Y:S01]  /*e1f0*/  IADD3 R15, P5, R2, 0x20, RZ ;  /* 0x00000020020f7810 */ /* 0x002fe20007fbe0ff */
[----:B------:R-:W-:Y:S01]  /*e200*/  ULDC.64 UR4, c[0x0][0x818] ;  /* 0x0002060000047ab9 */ /* 0x000fe20000000a00 */
[----:B------:R-:W-:Y:S01]  /*e210*/  IMAD.MOV.U32 R8, RZ, RZ, R4 ;  /* 0x000000ffff087224 */ /* 0x000fe200078e0004 */
[----:B------:R-:W-:Y:S01]  /*e220*/  R2UR UR6, R24 ;  /* 0x00000000180672ca */ /* 0x000fe200000e0000 */
[----:B------:R-:W-:Y:S01]  /*e230*/  IMAD.MOV.U32 R9, RZ, RZ, R11 ;  /* 0x000000ffff097224 */ /* 0x000fe200078e000b */
[----:B------:R-:W-:Y:S01]  /*e240*/  R2UR UR7, R25 ;  /* 0x00000000190772ca */ /* 0x000fe200000e0000 */
        /* <DEDUP_REMOVED lines=9> */
.L_x_4782:
[----:B------:R-:W-:Y:S05]  /*e2e0*/  BSYNC B0 ;  /* 0x0000000000007941 */ /* 0x000fea0003800000 */
.L_x_4781:
[----:B------:R-:W-:Y:S04]  /*e2f0*/  BSSY B0, `(.L_x_4783) ;  /* 0x0000011000007945 */ /* 0x000fe80003800000 */
[----:B------:R-:W-:Y:S05]  /*e300*/  @P4 BRA `(.L_x_4784) ;  /* 0x00000000003c4947 */ /* 0x000fea0003800000 */
[----:B-12---:R-:W-:Y:S01]  /*e310*/  IADD3 R15, P4, R2, 0x40, RZ ;  /* 0x00000040020f7810 */ /* 0x006fe20007f9e0ff */
        /* <DEDUP_REMOVED lines=14> */
.L_x_4784:
[----:B------:R-:W-:Y:S05]  /*e400*/  BSYNC B0 ;  /* 0x0000000000007941 */ /* 0x000fea0003800000 */
.L_x_4783:
[----:B------:R-:W-:Y:S04]  /*e410*/  BSSY B0, `(.L_x_4785) ;  /* 0x0000010000007945 */ /* 0x000fe80003800000 */
[----:B------:R-:W-:Y:S05]  /*e420*/  @P6 BRA `(.L_x_4786) ;  /* 0x0000000000386947 */ /* 0x000fea0003800000 */
[----:B------:R-:W-:Y:S01]  /*e430*/  IADD3 R9, P4, R2, 0x60, RZ ;  /* 0x0000006002097810 */ /* 0x000fe20007f9e0ff */
[----:B------:R-:W-:Y:S01]  /*e440*/  ULDC.64 UR4, c[0x0][0x818] ;  /* 0x0002060000047ab9 */ /* 0x000fe20000000a00 */
[----:B------:R-:W-:Y:S01]  /*e450*/  IMAD.MOV.U32 R5, RZ, RZ, R11 ;  /* 0x000000ffff057224 */ /* 0x000fe200078e000b */
[----:B------:R-:W-:Y:S02]  /*e460*/  R2UR UR6, R24 ;  /* 0x00000000180672ca */ /* 0x000fe400000e0000 */
        /* <DEDUP_REMOVED lines=10> */
.L_x_4786:
[----:B------:R-:W-:Y:S05]  /*e510*/  BSYNC B0 ;  /* 0x0000000000007941 */ /* 0x000fea0003800000 */
.L_x_4785:
        /* <DEDUP_REMOVED lines=13> */
[----:B------:R-:W-:-:S04]  /*e5f0*/  IMAD.WIDE.U32 R4, R21, UR4, R4 ;  /* 0x0000000415047c25 */ /* 0x000fc8000f8e0004 */
[----:B------:R-:W-:Y:S01]  /*e600*/  IMAD.IADD R9, R5, 0x1, R9 ;  /* 0x0000000105097824 */ /* 0x000fe200078e0209 */
        /* <DEDUP_REMOVED lines=13> */
.L_x_4788:
[----:B------:R-:W-:Y:S05]  /*e6e0*/  BSYNC B0 ;  /* 0x0000000000007941 */ /* 0x000fea0003800000 */
.L_x_4787:
[----:B------:R-:W-:Y:S04]  /*e6f0*/  BSSY B0, `(.L_x_4789) ;  /* 0x0000011000007945 */ /* 0x000fe80003800000 */
[----:B------:R-:W-:Y:S05]  /*e700*/  @P2 BRA `(.L_x_4790) ;  /* 0x00000000003c2947 */ /* 0x000fea0003800000 */
[----:B----4-:R-:W-:Y:S01]  /*e710*/  IADD3 R11, P2, R2, 0x20, RZ ;  /* 0x00000020020b7810 */ /* 0x010fe20007f5e0ff */
        /* <DEDUP_REMOVED lines=14> */
.L_x_4790:
[----:B------:R-:W-:Y:S05]  /*e800*/  BSYNC B0 ;  /* 0x0000000000007941 */ /* 0x000fea0003800000 */
.L_x_4789:
        /* <DEDUP_REMOVED lines=17> */
.L_x_4792:
[----:B------:R-:W-:Y:S05]  /*e920*/  BSYNC B0 ;  /* 0x0000000000007941 */ /* 0x000fea0003800000 */
.L_x_4791:
[----:B------:R-:W-:Y:S05]  /*e930*/  @P0 BRA `(.L_x_4726) ;  /* 0x0000002800a00947 */ /* 0x000fea0003800000 */
[----:B------:R-:W-:Y:S01]  /*e940*/  IADD3 R5, P0, R2, 0x60, RZ ;  /* 0x0000006002057810 */ /* 0x000fe20007f1e0ff */
[----:B------:R-:W-:Y:S01]  /*e950*/  ULDC.64 UR4, c[0x0][0x848] ;  /* 0x0002120000047ab9 */ /* 0x000fe20000000a00 */
[----:B------:R-:W-:Y:S01]  /*e960*/  IMAD.MOV.U32 R2, RZ, RZ, R4 ;  /* 0x000000ffff027224 */ /* 0x000fe200078e0004 */
[----:B------:R-:W-:Y:S02]  /*e970*/  R2UR UR6, R24 ;  /* 0x00000000180672ca */ /* 0x000fe400000e0000 */
[----:B------:R-:W-:Y:S01]  /*e980*/  IMAD.X R0, RZ, RZ, R3, P0 ;  /* 0x000000ffff007224 */ /* 0x000fe200000e0603 */
[----:B------:R-:W-:Y:S01]  /*e990*/  R2UR UR7, R25 ;  /* 0x00000000190772ca */ /* 0x000fe200000e0000 */
        /* <DEDUP_REMOVED lines=10> */
.L_x_4724:
        /* <DEDUP_REMOVED lines=41> */
.L_x_4794:
[----:B------:R-:W-:Y:S01]  /*ecd0*/  ISETP.GT.AND P0, PT, R0, UR5, PT ;  /* 0x0000000500007c0c */ /* 0x000fe2000bf04270 */
[----:B------:R-:W-:-:S12]  /*ece0*/  USHF.R.S32.HI UR4, URZ, 0x1f, UR11 ;  /* 0x0000001f3f047899 */ /* 0x000fd8000801140b */
[----:B------:R-:W-:Y:S05]  /*ecf0*/  @!P0 BRA `(.L_x_4726) ;  /* 0x0000002400b08947 */ /* 0x000fea0003800000 */
[----:B------:R-:W-:Y:S01]  /*ed00*/  VIADD R2, R0, -UR5 ;  /* 0x8000000500027c36 */ /* 0x000fe20008000000 */
[----:B------:R-:W-:Y:S01]  /*ed10*/  ULDC.64 UR8, c[0x0][0x2d8] ;  /* 0x0000b60000087ab9 */ /* 0x000fe20000000a00 */
[----:B------:R-:W-:Y:S01]  /*ed20*/  ELECT P0, URZ, PT ;  /* 0x00000000003f782f */ /* 0x000fe20003800000 */
[----:B------:R-:W-:Y:S02]  /*ed30*/  UIMAD UR4, UR4, UR8, URZ ;  /* 0x00000008040472a4 */ /* 0x000fe4000f8e023f */
        /* <DEDUP_REMOVED lines=29> */
.L_x_4797:
[----:B------:R-:W-:Y:S05]  /*ef10*/  BSYNC B0 ;  /* 0x0000000000007941 */ /* 0x000fea0003800000 */
.L_x_4796:
        /* <DEDUP_REMOVED lines=19> */
.L_x_4799:
[----:B------:R-:W-:Y:S05]  /*f050*/  BSYNC B0 ;  /* 0x0000000000007941 */ /* 0x000fea0003800000 */
.L_x_4798:
[----:B------:R-:W-:Y:S06]  /*f060*/  BAR.ARV 0xa, 0xa0 ;  /* 0x0282800000007b1d */ /* 0x000fec0000002000 */
[----:B------:R-:W-:Y:S04]  /*f070*/  BSSY B0, `(.L_x_4800) ;  /* 0x0000003000007945 */ /* 0x000fe80003800000 */
[----:B------:R-:W-:Y:S05]  /*f080*/  @!P0 BRA `(.L_x_4801) ;  /* 0x0000000000048947 */ /* 0x000fea0003800000 */
[----:B------:R-:W-:-:S04]  /*f090*/  DEPBAR.LE SB0, 0x0 ;  /* 0x000080000000791a */ /* 0x000fc80000000000 */
.L_x_4801:
[----:B------:R-:W-:Y:S05]  /*f0a0*/  BSYNC B0 ;  /* 0x0000000000007941 */ /* 0x000fea0003800000 */
.L_x_4800:
[----:B------:R-:W-:Y:S06]  /*f0b0*/  BAR.ARV 0xb, 0xa0 ;  /* 0x02c2800000007b1d */ /* 0x000fec0000002000 */
[----:B------:R-:W-:Y:S01]  /*f0c0*/  UIADD3 UR9, UR5, 0x1, URZ ;  /* 0x0000000105097890 */ /* 0x000fe2000fffe03f */
[----:B------:R-:W-:Y:S11]  /*f0d0*/  BRA `(.L_x_4802) ;  /* 0x0000000000047947 */ /* 0x000ff60003800000 */
.L_x_4795:
[----:B------:R-:W-:-:S05]  /*f0e0*/  UMOV UR9, UR5 ;  /* 0x0000000500097c82 */ /* 0x000fca0008000000 */
.L_x_4802:
        /* <DEDUP_REMOVED lines=16> */
.L_x_4815:
        /* <DEDUP_REMOVED lines=20> */
.L_x_4804:
[----:B------:R-:W-:Y:S05]  /*f330*/  BSYNC B0 ;  /* 0x0000000000007941 */ /* 0x000fea0003800000 */
.L_x_4803:
        /* <DEDUP_REMOVED lines=13> */
.L_x_4806:
[----:B------:R-:W-:Y:S05]  /*f410*/  BSYNC B0 ;  /* 0x0000000000007941 */ /* 0x000fea0003800000 */
.L_x_4805:
[----:B------:R-:W-:Y:S06]  /*f420*/  BAR.ARV 0xa, 0xa0 ;  /* 0x0282800000007b1d */ /* 0x000fec0000002000 */
[----:B------:R-:W-:Y:S04]  /*f430*/  BSSY B0, `(.L_x_4807) ;  /* 0x0000003000007945 */ /* 0x000fe80003800000 */
[----:B------:R-:W-:Y:S05]  /*f440*/  @!P0 BRA `(.L_x_4808) ;  /* 0x0000000000048947 */ /* 0x000fea0003800000 */
[----:B------:R-:W-:-:S04]  /*f450*/  DEPBAR.LE SB0, 0x0 ;  /* 0x000080000000791a */ /* 0x000fc80000000000 */
.L_x_4808:
[----:B------:R-:W-:Y:S05]  /*f460*/  BSYNC B0 ;  /* 0x0000000000007941 */ /* 0x000fea0003800000 */
.L_x_4807:
        /* <DEDUP_REMOVED lines=13> */
.L_x_4810:
[----:B------:R-:W-:Y:S05]  /*f540*/  BSYNC B0 ;  /* 0x0000000000007941 */ /* 0x000fea0003800000 */
.L_x_4809:
        /* <DEDUP_REMOVED lines=13> */
.L_x_4812:
[----:B------:R-:W-:Y:S05]  /*f620*/  BSYNC B0 ;  /* 0x0000000000007941 */ /* 0x000fea0003800000 */
.L_x_4811:
[----:B------:R-:W-:Y:S01]  /*f630*/  UIADD3 UR9, UR9, 0x2, URZ ;  /* 0x0000000209097890 */ /* 0x000fe2000fffe03f */
[----:B------:R-:W-:Y:S06]  /*f640*/  BAR.ARV 0xa, 0xa0 ;  /* 0x0282800000007b1d */ /* 0x000fec0000002000 */
[----:B------:R-:W-:Y:S01]  /*f650*/  BSSY B0, `(.L_x_4813) ;  /* 0x0000004000007945 */ /* 0x000fe20003800000 */
[----:B------:R-:W-:-:S03]  /*f660*/  ISETP.LE.AND P1, PT, R0, UR9, PT ;  /* 0x0000000900007c0c */ /* 0x000fc6000bf23270 */
[----:B------:R-:W-:Y:S10]  /*f670*/  @!P0 BRA `(.L_x_4814) ;  /* 0x0000000000048947 */ /* 0x000ff40003800000 */
[----:B------:R-:W-:-:S04]  /*f680*/  DEPBAR.LE SB0, 0x0 ;  /* 0x000080000000791a */ /* 0x000fc80000000000 */
.L_x_4814:
[----:B------:R-:W-:Y:S05]  /*f690*/  BSYNC B0 ;  /* 0x0000000000007941 */ /* 0x000fea0003800000 */
.L_x_4813:
[----:B------:R-:W-:Y:S06]  /*f6a0*/  BAR.ARV 0xb, 0xa0 ;  /* 0x02c2800000007b1d */ /* 0x000fec0000002000 */
[----:B------:R-:W-:Y:S02]  /*f6b0*/  UIADD3 UR13, UR13, 0x4000, URZ ;  /* 0x000040000d0d7890 */ /* 0x000fe4000fffe03f */
[----:B------:R-:W-:Y:S01]  /*f6c0*/  UIADD3 UR4, UR4, 0x4000, URZ ;  /* 0x0000400004047890 */ /* 0x000fe2000fffe03f */
[----:B------:R-:W-:Y:S11]  /*f6d0*/  @!P1 BRA `(.L_x_4815) ;  /* 0xfffffff800c49947 */ /* 0x000ff6000383ffff */
[----:B------:R-:W-:Y:S05]  /*f6e0*/  BRA `(.L_x_4726) ;  /* 0x0000001c00347947 */ /* 0x000fea0003800000 */
.L_x_4793:
        /* <DEDUP_REMOVED lines=33> */
.L_x_4817:
        /* <DEDUP_REMOVED lines=42> */
.L_x_4847:
[----:B------:R-:W2:Y:S01]  /*fba0*/  S2R R2, SR_TID.X ;  /* 0x0000000000027919 */ /* 0x000ea20000002100 */
[----:B------:R-:W-:Y:S02]  /*fbb0*/  IMAD.U32 R15, RZ, RZ, UR15 ;  /* 0x0000000fff0f7e24 */ /* 0x000fe4000f8e00ff */
[----:B------:R-:W-:Y:S02]  /*fbc0*/  IMAD.U32 R14, RZ, RZ, UR7 ;  /* 0x00000007ff0e7e24 */ /* 0x000fe4000f8e00ff */
[----:B------:R-:W-:Y:S02]  /*fbd0*/  VIADD R15, R15, UR5 ;  /* 0x000000050f0f7c36 */ /* 0x000fe40008000000 */
[----:B------:R-:W-:Y:S02]  /*fbe0*/  VIADD R14, R14, UR4 ;  /* 0x000000040e0e7c36 */ /* 0x000fe40008000000 */
[----:B------:R-:W-:Y:S01]  /*fbf0*/  IMAD.MOV.U32 R11, RZ, RZ, 0x1 ;  /* 0x00000001ff0b7424 */ /* 0x000fe200078e00ff */
        /* <DEDUP_REMOVED lines=9> */
.L_x_4820:
        /* <DEDUP_REMOVED lines=23> */
[----:B--2---:R-:W-:Y:S02]  /*fe00*/  IMAD.MOV.U32 R8, RZ, RZ, R12 ;  /* 0x000000ffff087224 */ /* 0x004fe400078e000c */
[----:B------:R-:W-:Y:S01]  /*fe10*/  IMAD.U32 R6, RZ, RZ, UR9 ;  /* 0x00000009ff067e24 */ /* 0x000fe2000f8e00ff */
[----:B------:R-:W-:Y:S01]  /*fe20*/  LEA R2, P1, R3, R10, 0x2 ;  /* 0x0000000a03027211 */ /* 0x000fe200078210ff */
[----:B------:R-:W-:Y:S01]  /*fe30*/  IMAD.U32 R3, RZ, RZ, UR8 ;  /* 0x00000008ff037e24 */ /* 0x000fe2000f8e00ff */
[----:B------:R-:W-:Y:S01]  /*fe40*/  R2UR UR8, R16 ;  /* 0x00000000100872ca */ /* 0x000fe200000e0000 */
[----:B------:R-:W-:Y:S01]  /*fe50*/  IMAD.MOV.U32 R7, RZ, RZ, R13 ;  /* 0x000000ffff077224 */ /* 0x000fe200078e000d */
[----:B------:R-:W-:-:S02]  /*fe60*/  R2UR UR22, R2 ;  /* 0x00000000021672ca */ /* 0x000fc400000e0000 */
[----:B------:R-:W-:Y:S02]  /*fe70*/  IADD3 R2, P2, R8, 0x2f0, RZ ;  /* 0x000002f008027810 */ /* 0x000fe40007f5e0ff */
[----:B------:R-:W-:Y:S01]  /*fe80*/  LEA.HI.X R3, R6, R9, R3, 0x2, P1 ;  /* 0x0000000906037211 */ /* 0x000fe200008f1403 */
[----:B------:R-:W-:Y:S01]  /*fe90*/  VIADD R6, R0, 0xffffffff ;  /* 0xffffffff00067836 */ /* 0x000fe20000000000 */
[----:B------:R-:W-:Y:S01]  /*fea0*/  R2UR UR40, R2 ;  /* 0x00000000022872ca */ /* 0x000fe200000e0000 */
[--C-:B------:R-:W-:Y:S01]  /*feb0*/  IMAD.X R5, RZ, RZ, R7.reuse, P2 ;  /* 0x000000ffff057224 */ /* 0x100fe200010e0607 */
[----:B------:R-:W-:Y:S02]  /*fec0*/  IADD3 R2, P3, R8, 0x3f0, RZ ;  /* 0x000003f008027810 */ /* 0x000fe40007f7e0ff */
[----:B------:R-:W-:Y:S01]  /*fed0*/  R2UR UR23, R3 ;  /* 0x00000000031772ca */ /* 0x000fe200000e0000 */
[----:B------:R1:W-:Y:S01]  /*fee0*/  STL [R1], R6 ;  /* 0x0000000601007387 */ /* 0x0003e20000100800 */
[----:B------:R-:W-:Y:S01]  /*fef0*/  R2UR UR42, R2 ;  /* 0x00000000022a72ca */ /* 0x000fe200000e0000 */
[----:B------:R-:W-:Y:S01]  /*ff00*/  UIADD3 UR16, UR8, 0x10000, URZ ;  /* 0x0001000008107890 */ /* 0x000fe2000fffe03f */
[----:B------:R-:W-:Y:S01]  /*ff10*/  IADD3 R2, P1, R8, 0xf0, RZ ;  /* 0x000000f008027810 */ /* 0x000fe20007f3e0ff */
[----:B------:R-:W-:Y:S01]  /*ff20*/  UIADD3 UR17, UR8, 0x30c10, URZ ;  /* 0x00030c1008117890 */ /* 0x000fe2000fffe03f */
[----:B------:R-:W-:Y:S01]  /*ff30*/  R2UR UR41, R5 ;  /* 0x00000000052972ca */ /* 0x000fe200000e0000 */
[--C-:B------:R-:W-:Y:S01]  /*ff40*/  IMAD.X R5, RZ, RZ, R7.reuse, P3 ;  /* 0x000000ffff057224 */ /* 0x100fe200018e0607 */
[----:B------:R-:W-:Y:S01]  /*ff50*/  R2UR UR30, R2 ;  /* 0x00000000021e72ca */ /* 0x000fe200000e0000 */
[----:B------:R-:W-:Y:S01]  /*ff60*/  IMAD.X R3, RZ, RZ, R7, P1 ;  /* 0x000000ffff037224 */ /* 0x000fe200008e0607 */
[----:B------:R-:W-:Y:S01]  /*ff70*/  UIADD3 UR38, UR8, 0x20000, URZ ;  /* 0x0002000008267890 */ /* 0x000fe2000fffe03f */
[----:B------:R-:W-:Y:S01]  /*ff80*/  ISETP.GE.AND P1, PT, R4, R6, PT ;  /* 0x000000060400720c */ /* 0x000fe20003f26270 */
[----:B------:R-:W-:Y:S01]  /*ff90*/  UIADD3 UR9, UR8, 0x30c00, URZ ;  /* 0x00030c0008097890 */ /* 0x000fe2000fffe03f */
[----:B------:R-:W-:Y:S01]  /*ffa0*/  R2UR UR43, R5 ;  /* 0x00000000052b72ca */ /* 0x000fe200000e0000 */
[----:B------:R-:W-:Y:S01]  /*ffb0*/  UIADD3 UR24, UR8, 0x4000, URZ ;  /* 0x0000400008187890 */ /* 0x000fe2000fffe03f */
[----:B------:R-:W-:Y:S01]  /*ffc0*/  R2UR UR31, R3 ;  /* 0x00000000031f72ca */ /* 0x000fe200000e0000 */
[----:B------:R-:W-:Y:S01]  /*ffd0*/  IMAD.MOV.U32 R5, RZ, RZ, 0x8000 ;  /* 0x00008000ff057424 */ /* 0x000fe200078e00ff */
[----:B------:R-:W-:-:S11]  /*ffe0*/  UMOV UR39, UR17 ;  /* 0x0000001100277c82 */ /* 0x000fd60008000000 */
        /* <DEDUP_REMOVED lines=10> */
[----:B------:R-:W-:Y:S02]  /*10090*/  IMAD.IADD R20, R5, 0x1, R0 ;  /* 0x0000000105147824 */ /* 0x000fe400078e0200 */
[----:B------:R-:W-:Y:S02]  /*100a0*/  VIADD R5, R0, 0xfffffffe ;  /* 0xfffffffe00057836 */ /* 0x000fe40000000000 */
[----:B------:R-:W-:-:S03]  /*100b0*/  IMAD.MOV.U32 R0, RZ, RZ, R4 ;  /* 0x000000ffff007224 */ /* 0x000fc600078e0004 */
[----:B------:R-:W-:Y:S02]  /*100c0*/  ISETP.NE.AND P1, PT, R5, R4, PT ;  /* 0x000000040500720c */ /* 0x000fe40003f25270 */
[----:B------:R-:W-:-:S05]  /*100d0*/  LOP3.LUT R5, R20, 0x1, RZ, 0xc0, !PT ;  /* 0x0000000114057812 */ /* 0x000fca00078ec0ff */
[----:B------:R2:W-:Y:S01]  /*100e0*/  STL [R1+0x4], R5 ;  /* 0x0000040501007387 */ /* 0x0005e20000100800 */
[----:B-1----:R-:W-:-:S05]  /*100f0*/  LOP3.LUT R6, R12, 0x1f, RZ, 0xc0, !PT ;  /* 0x0000001f0c067812 */ /* 0x002fca00078ec0ff */
[----:B--2---:R-:W-:Y:S05]  /*10100*/  @!P1 BRA `(.L_x_4822) ;  /* 0x0000000800389947 */ /* 0x004fea0003800000 */
[----:B------:R-:W-:Y:S02]  /*10110*/  IMAD.IADD R20, R20, 0x1, -R5 ;  /* 0x0000000114147824 */ /* 0x000fe400078e0a05 */
[----:B------:R-:W-:Y:S02]  /*10120*/  IMAD.MOV.U32 R0, RZ, RZ, R4 ;  /* 0x000000ffff007224 */ /* 0x000fe400078e0004 */
[----:B------:R-:W-:-:S07]  /*10130*/  IMAD.MOV.U32 R11, RZ, RZ, 0x1 ;  /* 0x00000001ff0b7424 */ /* 0x000fce00078e00ff */
.L_x_4831:
[----:B--234-:R-:W-:-:S04]  /*10140*/  SHF.L.U32 R21, R11, 0x1f, RZ ;  /* 0x0000001f0b157819 */ /* 0x01cfc800000006ff */
[----:B------:R-:W1:Y:S02]  /*10150*/  SYNCS.PHASECHK.TRANS64.TRYWAIT P1, [R16+URZ+0x30c40], R21 ;  /* 0x030c4015100075a7 */ /* 0x000e64000802017f */
[----:B-1----:R-:W-:Y:S05]  /*10160*/  @!P1 BRA `(.L_x_4823) ;  /* 0x00000014005c9947 */ /* 0x002fea0003800000 */
.L_x_4848:
[----:B------:R-:W-:Y:S05]  /*10170*/  @P0 BRA `(.L_x_4824) ;  /* 0x0000000000140947 */ /* 0x000fea0003800000 */
[----:B------:R-:W-:Y:S01]  /*10180*/  ISETP.NE.AND P1, PT, R6, RZ, PT ;  /* 0x000000ff0600720c */ /* 0x000fe20003f25270 */
[----:B------:R-:W-:-:S04]  /*10190*/  IMAD.MOV.U32 R3, RZ, RZ, 0x4200 ;  /* 0x00004200ff037424 */ /* 0x000fc800078e00ff */
[----:B------:R2:W-:Y:S08]  /*101a0*/  SYNCS.ARRIVE.TRANS64 RZ, [R16+URZ+0x30c30], R3 ;  /* 0x030c300310ff79a7 */ /* 0x0005f0000800003f */
[----:B------:R-:W-:Y:S05]  /*101b0*/  @!P1 BRA `(.L_x_4824) ;  /* 0x0000000000049947 */ /* 0x000fea0003800000 */
[----:B------:R-:W-:Y:S01]  /*101c0*/  BPT.TRAP 0x1 ;  /* 0x000000040000795c */ /* 0x000fe20000300000 */
.L_x_4824:
        /* <DEDUP_REMOVED lines=29> */
.L_x_4849:
[----:B------:R-:W-:Y:S05]  /*103a0*/  @P0 BRA `(.L_x_4826) ;  /* 0x0000000000140947 */ /* 0x000fea0003800000 */
[----:B------:R-:W-:Y:S01]  /*103b0*/  ISETP.NE.AND P1, PT, R6, RZ, PT ;  /* 0x000000ff0600720c */ /* 0x000fe20003f25270 */
[----:B------:R-:W-:-:S04]  /*103c0*/  IMAD.MOV.U32 R2, RZ, RZ, 0x4200 ;  /* 0x00004200ff027424 */ /* 0x000fc800078e00ff */
[----:B------:R3:W-:Y:S08]  /*103d0*/  SYNCS.ARRIVE.TRANS64 RZ, [R16+URZ+0x30c18], R2 ;  /* 0x030c180210ff79a7 */ /* 0x0007f0000800003f */
[----:B------:R-:W-:Y:S05]  /*103e0*/  @!P1 BRA `(.L_x_4826) ;  /* 0x0000000000049947 */ /* 0x000fea0003800000 */
[----:B------:R-:W-:Y:S01]  /*103f0*/  BPT.TRAP 0x1 ;  /* 0x000000040000795c */ /* 0x000fe20000300000 */
.L_x_4826:
[----:B------:R-:W-:Y:S01]  /*10400*/  VIADD R18, R18, 0x80 ;  /* 0x0000008012127836 */ /* 0x000fe20000000000 */
[----:B------:R-:W-:Y:S01]  /*10410*/  ULDC.64 UR8, c[0x0][0x700] ;  /* 0x0001c00000087ab9 */ /* 0x000fe20000000a00 */
[----:B------:R-:W-:Y:S01]  /*10420*/  R2UR UR24, R16 ;  /* 0x00000000101872ca */ /* 0x000fe200000e0000 */
[----:B------:R-:W-:Y:S01]  /*10430*/  IMAD.U32 R10, RZ, RZ, UR8 ;  /* 0x00000008ff0a7e24 */ /* 0x000fe2000f8e00ff */
[----:B------:R-:W-:Y:S01]  /*10440*/  UMOV UR22, 0x0 ;  /* 0x0000000000167882 */ /* 0x000fe20000000000 */
[----:B---3--:R-:W-:Y:S01]  /*10450*/  IADD3 R2, P1, R18, UR14, RZ ;  /* 0x0000000e12027c10 */ /* 0x008fe2000ff3e0ff */
[----:B------:R-:W-:Y:S01]  /*10460*/  IMAD.U32 R9, RZ, RZ, UR9 ;  /* 0x00000009ff097e24 */ /* 0x000fe2000f8e00ff */
        /* <DEDUP_REMOVED lines=22> */
.L_x_4850:
[----:B------:R-:W-:Y:S05]  /*105d0*/  @P0 BRA `(.L_x_4828) ;  /* 0x0000000000140947 */ /* 0x000fea0003800000 */
[----:B------:R-:W-:Y:S01]  /*105e0*/  ISETP.NE.AND P1, PT, R6, RZ, PT ;  /* 0x000000ff0600720c */ /* 0x000fe20003f25270 */
[----:B-123--:R-:W-:-:S04]  /*105f0*/  IMAD.MOV.U32 R21, RZ, RZ, 0x4200 ;  /* 0x00004200ff157424 */ /* 0x00efc800078e00ff */
[----:B------:R4:W-:Y:S08]  /*10600*/  SYNCS.ARRIVE.TRANS64 RZ, [R16+URZ+0x30c38], R21 ;  /* 0x030c381510ff79a7 */ /* 0x0009f0000800003f */
[----:B------:R-:W-:Y:S05]  /*10610*/  @!P1 BRA `(.L_x_4828) ;  /* 0x0000000000049947 */ /* 0x000fea0003800000 */
[----:B------:R-:W-:Y:S01]  /*10620*/  BPT.TRAP 0x1 ;  /* 0x000000040000795c */ /* 0x000fe20000300000 */
.L_x_4828:
        /* <DEDUP_REMOVED lines=24> */
.L_x_4852:
[----:B------:R-:W-:Y:S05]  /*107b0*/  @P0 BRA `(.L_x_4830) ;  /* 0x0000000000140947 */ /* 0x000fea0003800000 */
[----:B------:R-:W-:Y:S01]  /*107c0*/  ISETP.NE.AND P1, PT, R6, RZ, PT ;  /* 0x000000ff0600720c */ /* 0x000fe20003f25270 */
[----:B------:R-:W-:-:S04]  /*107d0*/  IMAD.MOV.U32 R5, RZ, RZ, 0x4200 ;  /* 0x00004200ff057424 */ /* 0x000fc800078e00ff */
[----:B------:R1:W-:Y:S08]  /*107e0*/  SYNCS.ARRIVE.TRANS64 RZ, [R16+URZ+0x30c10], R5 ;  /* 0x030c100510ff79a7 */ /* 0x0003f0000800003f */
[----:B------:R-:W-:Y:S05]  /*107f0*/  @!P1 BRA `(.L_x_4830) ;  /* 0x0000000000049947 */ /* 0x000fea0003800000 */
[----:B------:R-:W-:Y:S01]  /*10800*/  BPT.TRAP 0x1 ;  /* 0x000000040000795c */ /* 0x000fe20000300000 */
.L_x_4830:
        /* <DEDUP_REMOVED lines=20> */
[----:B------:R-:W-:Y:S01]  /*10950*/  R2UR UR26, R0 ;  /* 0x00000000001a72ca */ /* 0x000fe200000e0000 */
[----:B------:R-:W-:Y:S01]  /*10960*/  IMAD.U32 R0, RZ, RZ, UR9 ;  /* 0x00000009ff007e24 */ /* 0x000fe2000f8e00ff */
[----:B------:R-:W-:-:S04]  /*10970*/  R2UR UR9, R3 ;  /* 0x00000000030972ca */ /* 0x000fc800000e0000 */
[----:B------:R-:W-:Y:S02]  /*10980*/  LEA.HI.X R0, R0, R9, R4, 0x2, P1 ;  /* 0x0000000900007211 */ /* 0x000fe400008f1404 */
[----:B------:R-:W-:Y:S02]  /*10990*/  ISETP.NE.AND P1, PT, R20, RZ, PT ;  /* 0x000000ff1400720c */ /* 0x000fe40003f25270 */
[----:B------:R-:W-:Y:S01]  /*109a0*/  R2UR UR27, R0 ;  /* 0x00000000001b72ca */ /* 0x000fe200000e0000 */
[----:B------:R-:W-:-:S04]  /*109b0*/  IMAD.U32 R0, RZ, RZ, UR10 ;  /* 0x0000000aff007e24 */ /* 0x000fc8000f8e00ff */
[----:B------:R1:W-:Y:S08]  /*109c0*/  UTMALDG.4D [UR16], [UR8], desc[UR22] ;  /* 0x00001610080075b4 */ /* 0x0003f00008019000 */
[----:B------:R1:W-:Y:S02]  /*109d0*/  UBLKCP.S.G [UR24], [UR26], UR13 ;  /* 0x000000181a0073ba */ /* 0x0003e4000800020d */
[----:B-1----:R-:W-:Y:S05]  /*109e0*/  @P1 BRA `(.L_x_4831) ;  /* 0xfffffff400d41947 */ /* 0x002fea000383ffff */
.L_x_4822:
[----:B------:R-:W2:Y:S02]  /*109f0*/  LDL.LU R4, [R1+0x4] ;  /* 0x0000040001047983 */ /* 0x000ea40000300800 */
[----:B--2---:R-:W-:Y:S02]  /*10a00*/  ISETP.NE.AND P1, PT, R4, RZ, PT ;  /* 0x000000ff0400720c */ /* 0x004fe40003f25270 */
[----:B------:R2:W5:Y:S11]  /*10a10*/  LDL R4, [R1] ;  /* 0x0000000001047983 */ /* 0x0005760000100800 */
[----:B--2---:R-:W-:Y:S05]  /*10a20*/  @!P1 BRA `(.L_x_4821) ;  /* 0x0000000400109947 */ /* 0x004fea0003800000 */
[----:B------:R-:W-:-:S04]  /*10a30*/  SHF.L.U32 R13, R11, 0x1f, RZ ;  /* 0x0000001f0b0d7819 */ /* 0x000fc800000006ff */
[----:B------:R-:W1:Y:S02]  /*10a40*/  SYNCS.PHASECHK.TRANS64.TRYWAIT P1, [R16+URZ+0x30c40], R13 ;  /* 0x030c400d100075a7 */ /* 0x000e64000802017f */
[----:B-1----:R-:W-:Y:S05]  /*10a50*/  @!P1 BRA `(.L_x_4832) ;  /* 0x0000000c00749947 */ /* 0x002fea0003800000 */
.L_x_4853:
[----:B------:R-:W-:Y:S05]  /*10a60*/  @P0 BRA `(.L_x_4833) ;  /* 0x0000000000140947 */ /* 0x000fea0003800000 */
[----:B------:R-:W-:Y:S01]  /*10a70*/  ISETP.NE.AND P1, PT, R6, RZ, PT ;  /* 0x000000ff0600720c */ /* 0x000fe20003f25270 */
[----:B------:R-:W-:-:S04]  /*10a80*/  IMAD.MOV.U32 R5, RZ, RZ, 0x4200 ;  /* 0x00004200ff057424 */ /* 0x000fc800078e00ff */
[----:B------:R2:W-:Y:S08]  /*10a90*/  SYNCS.ARRIVE.TRANS64 RZ, [R16+URZ+0x30c30], R5 ;  /* 0x030c300510ff79a7 */ /* 0x0005f0000800003f */
[----:B------:R-:W-:Y:S05]  /*10aa0*/  @!P1 BRA `(.L_x_4833) ;  /* 0x0000000000049947 */ /* 0x000fea0003800000 */
[----:B------:R-:W-:Y:S01]  /*10ab0*/  BPT.TRAP 0x1 ;  /* 0x000000040000795c */ /* 0x000fe20000300000 */
.L_x_4833:
        /* <DEDUP_REMOVED lines=26> */
.L_x_4854:
[----:B------:R-:W-:Y:S05]  /*10c60*/  @P0 BRA `(.L_x_4835) ;  /* 0x0000000000140947 */ /* 0x000fea0003800000 */
[----:B------:R-:W-:Y:S01]  /*10c70*/  ISETP.NE.AND P0, PT, R6, RZ, PT ;  /* 0x000000ff0600720c */ /* 0x000fe20003f05270 */
[----:B------:R-:W-:-:S04]  /*10c80*/  IMAD.MOV.U32 R5, RZ, RZ, 0x4200 ;  /* 0x00004200ff057424 */ /* 0x000fc800078e00ff */
[----:B------:R2:W-:Y:S08]  /*10c90*/  SYNCS.ARRIVE.TRANS64 RZ, [R16+URZ+0x30c18], R5 ;  /* 0x030c180510ff79a7 */ /* 0x0005f0000800003f */
[----:B------:R-:W-:Y:S05]  /*10ca0*/  @!P0 BRA `(.L_x_4835) ;  /* 0x0000000000048947 */ /* 0x000fea0003800000 */
[----:B------:R-:W-:Y:S01]  /*10cb0*/  BPT.TRAP 0x1 ;  /* 0x000000040000795c */ /* 0x000fe20000300000 */
.L_x_4835:
        /* <DEDUP_REMOVED lines=12> */
[----:B------:R-:W-:Y:S01]  /*10d80*/  UIADD3 UR17, UR24, 0x30c18, URZ ;  /* 0x00030c1818117890 */ /* 0x000fe2000fffe03f */
[----:B------:R-:W-:Y:S01]  /*10d90*/  IMAD.U32 R0, RZ, RZ, UR9 ;  /* 0x00000009ff007e24 */ /* 0x000fe2000f8e00ff */
[----:B------:R-:W-:Y:S01]  /*10da0*/  R2UR UR9, R3 ;  /* 0x00000000030972ca */ /* 0x000fe200000e0000 */
[----:B------:R-:W-:Y:S01]  /*10db0*/  IMAD.U32 R4, RZ, RZ, UR8 ;  /* 0x00000008ff047e24 */ /* 0x000fe2000f8e00ff */
[----:B------:R-:W-:Y:S01]  /*10dc0*/  LEA R10, P0, R5, R10, 0x2 ;  /* 0x0000000a050a7211 */ /* 0x000fe200078010ff */
[----:B------:R-:W-:Y:S01]  /*10dd0*/  UIADD3 UR24, UR24, 0x20200, URZ ;  /* 0x0002020018187890 */ /* 0x000fe2000fffe03f */
[----:B------:R-:W-:Y:S01]  /*10de0*/  R2UR UR8, R2 ;  /* 0x00000000020872ca */ /* 0x000fe200000e0000 */
[----:B------:R-:W-:Y:S01]  /*10df0*/  UMOV UR25, UR17 ;  /* 0x0000001100197c82 */ /* 0x000fe20008000000 */
[----:B------:R-:W-:-:S02]  /*10e00*/  LEA.HI.X R9, R0, R9, R4, 0x2, P0 ;  /* 0x0000000900097211 */ /* 0x000fc400000f1404 */
[----:B------:R2:W5:Y:S01]  /*10e10*/  LDL.LU R4, [R1] ;  /* 0x0000000001047983 */ /* 0x0005620000300800 */
[----:B------:R-:W-:Y:S02]  /*10e20*/  R2UR UR26, R10 ;  /* 0x000000000a1a72ca */ /* 0x000fe400000e0000 */
[----:B------:R-:W-:-:S06]  /*10e30*/  R2UR UR27, R9 ;  /* 0x00000000091b72ca */ /* 0x000fcc00000e0000 */
[----:B------:R2:W-:Y:S07]  /*10e40*/  UTMALDG.4D [UR16], [UR8], desc[UR22] ;  /* 0x00001610080075b4 */ /* 0x0005ee0008019000 */
[----:B------:R2:W-:Y:S02]  /*10e50*/  UBLKCP.S.G [UR24], [UR26], UR10 ;  /* 0x000000181a0073ba */ /* 0x0005e4000800020a */
[----:B--2---:R-:W-:-:S07]  /*10e60*/  IMAD.MOV.U32 R19, RZ, RZ, 0x1 ;  /* 0x00000001ff137424 */ /* 0x004fce00078e00ff */
.L_x_4821:
[----:B------:R-:W2:Y:S01]  /*10e70*/  S2R R0, SR_TID.X ;  /* 0x0000000000007919 */ /* 0x000ea20000002100 */
[----:B------:R-:W-:Y:S01]  /*10e80*/  IMAD R3, R19, 0x8, R16 ;  /* 0x0000000813037824 */ /* 0x000fe200078e0210 */
[----:B--2---:R-:W-:Y:S02]  /*10e90*/  LOP3.LUT R2, R0, 0x7f, RZ, 0xc0, !PT ;  /* 0x0000007f00027812 */ /* 0x004fe400078ec0ff */
[----:B------:R-:W-:Y:S02]  /*10ea0*/  SHF.L.U32 R0, R11, 0x1f, RZ ;  /* 0x0000001f0b007819 */ /* 0x000fe400000006ff */
[----:B------:R-:W-:Y:S02]  /*10eb0*/  ISETP.NE.AND P1, PT, R2, RZ, PT ;  /* 0x000000ff0200720c */ /* 0x000fe40003f25270 */
[----:B------:R-:W2:Y:S02]  /*10ec0*/  SYNCS.PHASECHK.TRANS64.TRYWAIT P0, [R3+URZ+0x30c40], R0 ;  /* 0x030c4000030075a7 */ /* 0x000ea4000800017f */
[----:B--2---:R-:W-:Y:S09]  /*10ed0*/  @!P0 BRA `(.L_x_4836) ;  /* 0x00000008007c8947 */ /* 0x004ff20003800000 */
.L_x_4855:
[----:B------:R-:W-:Y:S05]  /*10ee0*/  @P1 BRA `(.L_x_4837) ;  /* 0x0000000000181947 */ /* 0x000fea0003800000 */
[----:B------:R-:W1:Y:S01]  /*10ef0*/  S2R R2, SR_TID.X ;  /* 0x0000000000027919 */ /* 0x000e620000002100 */
[----:B--2---:R-:W-:-:S04]  /*10f00*/  IMAD.MOV.U32 R0, RZ, RZ, 0x4200 ;  /* 0x00004200ff007424 */ /* 0x004fc800078e00ff */
[----:B------:R2:W-:Y:S01]  /*10f10*/  SYNCS.ARRIVE.TRANS64 RZ, [R3+URZ+0x30c30], R0 ;  /* 0x030c300003ff79a7 */ /* 0x0005e2000800003f */
[----:B-1----:R-:W-:-:S13]  /*10f20*/  LOP3.LUT P0, RZ, R2, 0x1f, RZ, 0xc0, !PT ;  /* 0x0000001f02ff7812 */ /* 0x002fda000780c0ff */
[----:B--2---:R-:W-:Y:S05]  /*10f30*/  @!P0 BRA `(.L_x_4837) ;  /* 0x0000000000048947 */ /* 0x004fea0003800000 */
[----:B------:R-:W-:Y:S01]  /*10f40*/  BPT.TRAP 0x1 ;  /* 0x000000040000795c */ /* 0x000fe20000300000 */
.L_x_4837:
[----:B-----5:R-:W-:Y:S01]  /*10f50*/  R2UR UR19, R4 ;  /* 0x00000000041372ca */ /* 0x020fe200000e0000 */
[C-C-:B--2---:R-:W-:Y:S01]  /*10f60*/  IMAD R0, R19.reuse, 0x4000, R16.reuse ;  /* 0x0000400013007824 */ /* 0x144fe200078e0210 */
[----:B-1----:R-:W-:Y:S01]  /*10f70*/  R2UR UR9, R14 ;  /* 0x000000000e0972ca */ /* 0x002fe200000e0000 */
[----:B---34-:R-:W-:Y:S01]  /*10f80*/  IMAD R16, R19, 0x200, R16 ;  /* 0x0000020013107824 */ /* 0x018fe200078e0210 */
[----:B------:R-:W-:Y:S01]  /*10f90*/  IADD3 R8, P0, R8, 0x1f0, RZ ;  /* 0x000001f008087810 */ /* 0x000fe20007f1e0ff */
[----:B------:R-:W-:Y:S01]  /*10fa0*/  ULDC.64 UR24, c[0x0][0x728] ;  /* 0x0001ca0000187ab9 */ /* 0x000fe20000000a00 */
[----:B------:R-:W-:Y:S01]  /*10fb0*/  R2UR UR17, R3 ;  /* 0x00000000031172ca */ /* 0x000fe200000e0000 */
[----:B------:R-:W-:Y:S01]  /*10fc0*/  UMOV UR18, URZ ;  /* 0x0000003f00127c82 */ /* 0x000fe20008000000 */
[----:B------:R-:W-:Y:S01]  /*10fd0*/  R2UR UR16, R0 ;  /* 0x00000000001072ca */ /* 0x000fe200000e0000 */
[----:B------:R-:W-:Y:S01]  /*10fe0*/  IMAD.X R7, RZ, RZ, R7, P0 ;  /* 0x000000ffff077224 */ /* 0x000fe200000e0607 */
[----:B------:R-:W-:Y:S01]  /*10ff0*/  R2UR UR10, R16 ;  /* 0x00000000100a72ca */ /* 0x000fe200000e0000 */
[----:B------:R-:W-:Y:S01]  /*11000*/  VIADD R2, R19, 0x1 ;  /* 0x0000000113027836 */ /* 0x000fe20000000000 */
[----:B------:R-:W-:Y:S01]  /*11010*/  R2UR UR22, R8 ;  /* 0x00000000081672ca */ /* 0x000fe200000e0000 */
[----:B------:R-:W-:Y:S01]  /*11020*/  USHF.L.U32 UR19, UR19, 0x7, URZ ;  /* 0x0000000713137899 */ /* 0x000fe2000800063f */
[----:B------:R-:W-:-:S02]  /*11030*/  R2UR UR23, R7 ;  /* 0x00000000071772ca */ /* 0x000fc400000e0000 */
[C---:B------:R-:W-:Y:S01]  /*11040*/  ISETP.NE.AND P0, PT, R2.reuse, 0x2, PT ;  /* 0x000000020200780c */ /* 0x040fe20003f05270 */
[----:B------:R-:W-:Y:S02]  /*11050*/  UIADD3 UR13, UP0, UR19, UR6, URZ ;  /* 0x00000006130d7290 */ /* 0x000fe4000ff1e03f */
[----:B------:R-:W-:Y:S01]  /*11060*/  UIADD3 UR17, UR17, 0x30c30, URZ ;  /* 0x00030c3011117890 */ /* 0x000fe2000fffe03f */
[----:B------:R-:W-:Y:S01]  /*11070*/  SEL R0, RZ, 0x1, P0 ;  /* 0x00000001ff007807 */ /* 0x000fe20000000000 */
[----:B------:R-:W-:Y:S01]  /*11080*/  ULEA UR8, UP1, UR13, UR24, 0x2 ;  /* 0x000000180d087291 */ /* 0x000fe2000f82103f */
[----:B------:R-:W-:Y:S01]  /*11090*/  SEL R2, R2, RZ, P0 ;  /* 0x000000ff02027207 */ /* 0x000fe20000000000 */
[----:B------:R-:W-:Y:S01]  /*110a0*/  ULEA.HI.X.SX32 UR9, UR19, UR9, 0x1, UP0 ;  /* 0x0000000913097291 */ /* 0x000fe200080f0e3f */
[----:B------:R-:W-:Y:S01]  /*110b0*/  LOP3.LUT R11, R11, R0, RZ, 0x3c, !PT ;  /* 0x000000000b0b7212 */ /* 0x000fe200078e3cff */
[----:B------:R-:W-:Y:S02]  /*110c0*/  UIADD3 UR16, UR16, 0x18000, URZ ;  /* 0x0001800010107890 */ /* 0x000fe4000fffe03f */
[----:B------:R-:W-:-:S02]  /*110d0*/  ULEA.HI.X UR9, UR13, UR25, UR9, 0x2, UP1 ;  /* 0x000000190d097291 */ /* 0x000fc400088f1409 */
        /* <DEDUP_REMOVED lines=8> */
.L_x_4818:
[----:B------:R-:W-:Y:S05]  /*11160*/  BSYNC B0 ;  /* 0x0000000000007941 */ /* 0x000fea0003800000 */
.L_x_4816:
[----:B------:R-:W-:-:S03]  /*11170*/  UMOV UR8, 0xffffffff ;  /* 0xffffffff00087882 */ /* 0x000fc60000000000 */
[----:B------:R-:W-:Y:S05]  /*11180*/  BRA.DIV UR8, `(.L_x_4838) ;  /* 0x0000000608e47947 */ /* 0x000fea000b800000 */
[----:B------:R-:W-:-:S13]  /*11190*/  ELECT P6, URZ, PT ;  /* 0x00000000003f782f */ /* 0x000fda00038c0000 */
.L_x_4858:
[----:B------:R-:W-:Y:S05]  /*111a0*/  @!P6 BRA `(.L_x_4726) ;  /* 0x000000000084e947 */ /* 0x000fea0003800000 */
[----:B------:R-:W-:-:S06]  /*111b0*/  ULOP3.LUT UR8, UR36, 0x2, URZ, 0xfc, !UPT ;  /* 0x0000000224087892 */ /* 0x000fcc000f8efc3f */
[----:B------:R-:W-:-:S05]  /*111c0*/  IMAD.U32 R0, RZ, RZ, UR8 ;  /* 0x00000008ff007e24 */ /* 0x000fca000f8e00ff */
[----:B------:R-:W-:-:S13]  /*111d0*/  ISETP.NE.AND P2, PT, R0, 0x3, PT ;  /* 0x000000030000780c */ /* 0x000fda0003f45270 */
[----:B------:R-:W-:Y:S05]  /*111e0*/  @!P2 BRA `(.L_x_4839) ;  /* 0x000000000004a947 */ /* 0x000fea0003800000 */
[----:B------:R-:W-:Y:S01]  /*111f0*/  BPT.TRAP 0x1 ;  /* 0x000000040000795c */ /* 0x000fe20000300000 */
.L_x_4839:
        /* <DEDUP_REMOVED lines=15> */
.L_x_4859:
[----:B------:R-:W2:Y:S02]  /*112f0*/  SYNCS.PHASECHK.TRANS64.TRYWAIT P0, [R3+URZ], R0 ;  /* 0x00000000030075a7 */ /* 0x000ea4000800017f */
[----:B--2---:R-:W-:Y:S05]  /*11300*/  @!P0 BRA `(.L_x_4841) ;  /* 0x0000000400b88947 */ /* 0x004fea0003800000 */
.L_x_4860:
[----:B------:R-:W-:Y:S05]  /*11310*/  @!P2 BRA `(.L_x_4842) ;  /* 0x000000000004a947 */ /* 0x000fea0003800000 */
[----:B------:R-:W-:Y:S01]  /*11320*/  BPT.TRAP 0x1 ;  /* 0x000000040000795c */ /* 0x000fe20000300000 */
.L_x_4842:
[----:B--2---:R-:W-:-:S04]  /*11330*/  VIADD R3, R7, 0x30c40 ;  /* 0x00030c4007037836 */ /* 0x004fc80000000000 */
[----:B------:R-:W-:-:S04]  /*11340*/  IMAD R2, R2, 0x8, R3 ;  /* 0x0000000802027824 */ /* 0x000fc800078e0203 */
[----:B------:R-:W2:Y:S02]  /*11350*/  SYNCS.PHASECHK.TRANS64.TRYWAIT P0, [R2+URZ], R5 ;  /* 0x00000005020075a7 */ /* 0x000ea4000800017f */
[----:B--2---:R-:W-:Y:S05]  /*11360*/  @!P0 BRA `(.L_x_4843) ;  /* 0x0000000400b48947 */ /* 0x004fea0003800000 */
.L_x_4861:
[----:B------:R-:W-:-:S07]  /*11370*/  IMAD R3, R4, 0x8, R3 ;  /* 0x0000000804037824 */ /* 0x000fce00078e0203 */
.L_x_4844:
[----:B---3--:R3:W4:Y:S02]  /*11380*/  SYNCS.PHASECHK.TRANS64.TRYWAIT P0, [R3+URZ], R0 ;  /* 0x00000000030075a7 */ /* 0x008724000800017f */
[----:B----4-:R-:W-:Y:S05]  /*11390*/  @!P0 NANOSLEEP.SYNCS 0x989680 ;  /* 0x009896800000895d */ /* 0x010fea0003900000 */
[----:B------:R-:W4:Y:S02]  /*113a0*/  @!P0 SYNCS.PHASECHK.TRANS64 P0, [R3+URZ], R0 ;  /* 0x00000000030085a7 */ /* 0x000f24000800007f */
[----:B----4-:R-:W-:Y:S05]  /*113b0*/  @!P0 BRA `(.L_x_4844) ;  /* 0xfffffffc00f08947 */ /* 0x010fea000383ffff */
.L_x_4726:
[----:B------:R-:W-:Y:S05]  /*113c0*/  BSYNC B6 ;  /* 0x0000000000067941 */ /* 0x000fea0003800000 */
.L_x_4723:
[----:B------:R-:W-:Y:S05]  /*113d0*/  EXIT ;  /* 0x000000000000794d */ /* 0x000fea0003800000 */
.L_x_4733:
[----:B------:R-:W-:Y:S02]  /*113e0*/  IMAD.MOV.U32 R13, RZ, RZ, R10 ;  /* 0x000000ffff0d7224 */ /* 0x000fe400078e000a */
[----:B------:R-:W-:Y:S02]  /*113f0*/  IMAD.MOV.U32 R12, RZ, RZ, RZ ;  /* 0x000000ffff0c7224 */ /* 0x000fe400078e00ff */
[----:B------:R-:W-:Y:S02]  /*11400*/  IMAD.MOV.U32 R11, RZ, RZ, 0x1f ;  /* 0x0000001fff0b7424 */ /* 0x000fe400078e00ff */
[----:B------:R-:W-:-:S07]  /*11410*/  IMAD.MOV.U32 R15, RZ, RZ, -0x1 ;  /* 0xffffffffff0f7424 */ /* 0x000fce00078e00ff */
[----:B------:R-:W-:Y:S05]  /*11420*/  WARPSYNC.COLLECTIVE R15, `(.L_x_4845) ;  /* 0x000000000f087348 */ /* 0x000fea0003c00000 */
[----:B------:R1:W2:Y:S02]  /*11430*/  SHFL.IDX P6, R14, R13, R12, R11 ;  /* 0x0000000c0d0e7389 */ /* 0x0002a400000c000b */
[----:B-12---:R-:W-:Y:S01]  /*11440*/  ENDCOLLECTIVE ;  /* 0x000000000000791b */ /* 0x006fe20003800000 */
.L_x_4845:
[----:B------:R-:W-:Y:S05]  /*11450*/  BRA `(.L_x_4846) ;  /* 0xfffffef800d87947 */ /* 0x000fea000383ffff */
.L_x_4735:
[----:B--2---:R2:W3:Y:S02]  /*11460*/  SYNCS.PHASECHK.TRANS64.TRYWAIT P0, [R222+URZ+0x30c00], R11 ;  /* 0x030c000bde0075a7 */ /* 0x0044e4000800017f */
[----:B---3--:R-:W-:Y:S05]  /*11470*/  @!P0 NANOSLEEP.SYNCS 0x989680 ;  /* 0x009896800000895d */ /* 0x008fea0003900000 */
[----:B------:R-:W3:Y:S02]  /*11480*/  @!P0 SYNCS.PHASECHK.TRANS64 P0, [R222+URZ+0x30c00], R11 ;  /* 0x030c000bde0085a7 */ /* 0x000ee4000800007f */
[----:B---3--:R-:W-:Y:S05]  /*11490*/  @!P0 BRA `(.L_x_4735) ;  /* 0xfffffffc00f08947 */ /* 0x008fea000383ffff */
[----:B------:R-:W-:Y:S05]  /*114a0*/  BRA `(.L_x_4734) ;  /* 0xfffffefc00207947 */ /* 0x000fea000383ffff */
.L_x_4740:
[----:B--2---:R2:W3:Y:S02]  /*114b0*/  SYNCS.PHASECHK.TRANS64.TRYWAIT P0, [R8+URZ+0x30c10], R21 ;  /* 0x030c1015080075a7 */ /* 0x0044e4000800017f */
[----:B---3--:R-:W-:Y:S05]  /*114c0*/  @!P0 NANOSLEEP.SYNCS 0x989680 ;  /* 0x009896800000895d */ /* 0x008fea0003900000 */
[----:B------:R-:W3:Y:S02]  /*114d0*/  @!P0 SYNCS.PHASECHK.TRANS64 P0, [R8+URZ+0x30c10], R21 ;  /* 0x030c1015080085a7 */ /* 0x000ee4000800007f */
[----:B---3--:R-:W-:Y:S05]  /*114e0*/  @!P0 BRA `(.L_x_4740) ;  /* 0xfffffffc00f08947 */ /* 0x008fea000383ffff */
[----:B------:R-:W-:Y:S05]  /*114f0*/  BRA `(.L_x_4739) ;  /* 0xffffff0400547947 */ /* 0x000fea000383ffff */
.L_x_4744:
[----:B------:R1:W1:Y:S02]  /*11500*/  SYNCS.PHASECHK.TRANS64.TRYWAIT P0, [R8+URZ+0x30c30], R21 ;  /* 0x030c3015080075a7 */ /* 0x000264000800017f */
[----:B-1----:R-:W-:Y:S05]  /*11510*/  @!P0 NANOSLEEP.SYNCS 0x989680 ;  /* 0x009896800000895d */ /* 0x002fea0003900000 */
[----:B------:R-:W1:Y:S02]  /*11520*/  @!P0 SYNCS.PHASECHK.TRANS64 P0, [R8+URZ+0x30c30], R21 ;  /* 0x030c3015080085a7 */ /* 0x000e64000800007f */
[----:B-1----:R-:W-:Y:S05]  /*11530*/  @!P0 BRA `(.L_x_4744) ;  /* 0xfffffffc00f08947 */ /* 0x002fea000383ffff */
[----:B------:R-:W-:Y:S05]  /*11540*/  BRA `(.L_x_4743) ;  /* 0xffffff0800587947 */ /* 0x000fea000383ffff */
.L_x_4752:
[----:B--2---:R2:W3:Y:S02]  /*11550*/  SYNCS.PHASECHK.TRANS64.TRYWAIT P1, [R6+URZ+0x30c10], R11 ;  /* 0x030c100b060075a7 */ /* 0x0044e4000802017f */
[----:B---3--:R-:W-:Y:S05]  /*11560*/  @!P1 NANOSLEEP.SYNCS 0x989680 ;  /* 0x009896800000995d */ /* 0x008fea0003900000 */
[----:B------:R-:W3:Y:S02]  /*11570*/  @!P1 SYNCS.PHASECHK.TRANS64 P1, [R6+URZ+0x30c10], R11 ;  /* 0x030c100b060095a7 */ /* 0x000ee4000802007f */
[----:B---3--:R-:W-:Y:S05]  /*11580*/  @!P1 BRA `(.L_x_4752) ;  /* 0xfffffffc00f09947 */ /* 0x008fea000383ffff */
[----:B------:R-:W-:Y:S05]  /*11590*/  BRA `(.L_x_4751) ;  /* 0xffffff4400c47947 */ /* 0x000fea000383ffff */
.L_x_4756:
[----:B------:R1:W1:Y:S02]  /*115a0*/  SYNCS.PHASECHK.TRANS64.TRYWAIT P1, [R6+URZ+0x30c30], R11 ;  /* 0x030c300b060075a7 */ /* 0x000264000802017f */
[----:B-1----:R-:W-:Y:S05]  /*115b0*/  @!P1 NANOSLEEP.SYNCS 0x989680 ;  /* 0x009896800000995d */ /* 0x002fea0003900000 */
[----:B------:R-:W1:Y:S02]  /*115c0*/  @!P1 SYNCS.PHASECHK.TRANS64 P1, [R6+URZ+0x30c30], R11 ;  /* 0x030c300b060095a7 */ /* 0x000e64000802007f */
[----:B-1----:R-:W-:Y:S05]  /*115d0*/  @!P1 BRA `(.L_x_4756) ;  /* 0xfffffffc00f09947 */ /* 0x002fea000383ffff */
[----:B------:R-:W-:Y:S05]  /*115e0*/  BRA `(.L_x_4755) ;  /* 0xffffff4800d47947 */ /* 0x000fea000383ffff */
.L_x_4764:
[----:B--2---:R2:W3:Y:S02]  /*115f0*/  SYNCS.PHASECHK.TRANS64.TRYWAIT P0, [R7+URZ+0x30c10], R18 ;  /* 0x030c1012070075a7 */ /* 0x0044e4000800017f */
[----:B---3--:R-:W-:Y:S05]  /*11600*/  @!P0 NANOSLEEP.SYNCS 0x989680 ;  /* 0x009896800000895d */ /* 0x008fea0003900000 */
[----:B------:R-:W3:Y:S02]  /*11610*/  @!P0 SYNCS.PHASECHK.TRANS64 P0, [R7+URZ+0x30c10], R18 ;  /* 0x030c1012070085a7 */ /* 0x000ee4000800007f */
[----:B---3--:R-:W-:Y:S05]  /*11620*/  @!P0 BRA `(.L_x_4764) ;  /* 0xfffffffc00f08947 */ /* 0x008fea000383ffff */
[----:B------:R-:W-:Y:S05]  /*11630*/  BRA `(.L_x_4763) ;  /* 0xffffff8000087947 */ /* 0x000fea000383ffff */
.L_x_4768:
[----:B------:R1:W1:Y:S02]  /*11640*/  SYNCS.PHASECHK.TRANS64.TRYWAIT P0, [R7+URZ+0x30c30], R18 ;  /* 0x030c3012070075a7 */ /* 0x000264000800017f */
[----:B-1----:R-:W-:Y:S05]  /*11650*/  @!P0 NANOSLEEP.SYNCS 0x989680 ;  /* 0x009896800000895d */ /* 0x002fea0003900000 */
[----:B------:R-:W1:Y:S02]  /*11660*/  @!P0 SYNCS.PHASECHK.TRANS64 P0, [R7+URZ+0x30c30], R18 ;  /* 0x030c3012070085a7 */ /* 0x000e64000800007f */
[----:B-1----:R-:W-:Y:S05]  /*11670*/  @!P0 BRA `(.L_x_4768) ;  /* 0xfffffffc00f08947 */ /* 0x002fea000383ffff */
[----:B------:R-:W-:Y:S05]  /*11680*/  BRA `(.L_x_4767) ;  /* 0xffffff84001c7947 */ /* 0x000fea000383ffff */
.L_x_4819:
[----:B-1----:R1:W2:Y:S02]  /*11690*/  SYNCS.PHASECHK.TRANS64.TRYWAIT P0, [R16+URZ+0x30c20], R3 ;  /* 0x030c2003100075a7 */ /* 0x0022a4000800017f */
[----:B--2---:R-:W-:Y:S05]  /*116a0*/  @!P0 NANOSLEEP.SYNCS 0x989680 ;  /* 0x009896800000895d */ /* 0x004fea0003900000 */
[----:B------:R-:W2:Y:S02]  /*116b0*/  @!P0 SYNCS.PHASECHK.TRANS64 P0, [R16+URZ+0x30c20], R3 ;  /* 0x030c2003100085a7 */ /* 0x000ea4000800007f */
[----:B--2---:R-:W-:Y:S05]  /*116c0*/  @!P0 BRA `(.L_x_4819) ;  /* 0xfffffffc00f08947 */ /* 0x004fea000383ffff */
[----:B------:R-:W-:Y:S05]  /*116d0*/  BRA `(.L_x_4847) ;  /* 0xffffffe400307947 */ /* 0x000fea000383ffff */
.L_x_4823:
[----:B-1----:R1:W2:Y:S02]  /*116e0*/  SYNCS.PHASECHK.TRANS64.TRYWAIT P1, [R16+URZ+0x30c40], R21 ;  /* 0x030c4015100075a7 */ /* 0x0022a4000802017f */
[----:B--2---:R-:W-:Y:S05]  /*116f0*/  @!P1 NANOSLEEP.SYNCS 0x989680 ;  /* 0x009896800000995d */ /* 0x004fea0003900000 */
[----:B------:R-:W2:Y:S02]  /*11700*/  @!P1 SYNCS.PHASECHK.TRANS64 P1, [R16+URZ+0x30c40], R21 ;  /* 0x030c4015100095a7 */ /* 0x000ea4000802007f */
[----:B--2---:R-:W-:Y:S05]  /*11710*/  @!P1 BRA `(.L_x_4823) ;  /* 0xfffffffc00f09947 */ /* 0x004fea000383ffff */
[----:B------:R-:W-:Y:S05]  /*11720*/  BRA `(.L_x_4848) ;  /* 0xffffffe800907947 */ /* 0x000fea000383ffff */
.L_x_4825:
[----:B--2---:R2:W3:Y:S02]  /*11730*/  SYNCS.PHASECHK.TRANS64.TRYWAIT P1, [R16+URZ+0x30c28], R21 ;  /* 0x030c2815100075a7 */ /* 0x0044e4000802017f */
[----:B---3--:R-:W-:Y:S05]  /*11740*/  @!P1 NANOSLEEP.SYNCS 0x989680 ;  /* 0x009896800000995d */ /* 0x008fea0003900000 */
[----:B------:R-:W3:Y:S02]  /*11750*/  @!P1 SYNCS.PHASECHK.TRANS64 P1, [R16+URZ+0x30c28], R21 ;  /* 0x030c2815100095a7 */ /* 0x000ee4000802007f */
[----:B---3--:R-:W-:Y:S05]  /*11760*/  @!P1 BRA `(.L_x_4825) ;  /* 0xfffffffc00f09947 */ /* 0x008fea000383ffff */
[----:B------:R-:W-:Y:S05]  /*11770*/  BRA `(.L_x_4849) ;  /* 0xffffffec00087947 */ /* 0x000fea000383ffff */
.L_x_4827:
[----:B---3--:R3:W4:Y:S02]  /*11780*/  SYNCS.PHASECHK.TRANS64.TRYWAIT P1, [R16+URZ+0x30c48], R21 ;  /* 0x030c4815100075a7 */ /* 0x008724000802017f */
[----:B----4-:R-:W-:Y:S05]  /*11790*/  @!P1 NANOSLEEP.SYNCS 0x989680 ;  /* 0x009896800000995d */ /* 0x010fea0003900000 */
[----:B------:R-:W4:Y:S02]  /*117a0*/  @!P1 SYNCS.PHASECHK.TRANS64 P1, [R16+URZ+0x30c48], R21 ;  /* 0x030c4815100095a7 */ /* 0x000f24000802007f */
[----:B----4-:R-:W-:Y:S05]  /*117b0*/  @!P1 BRA `(.L_x_4827) ;  /* 0xfffffffc00f09947 */ /* 0x010fea000383ffff */
[----:B------:R-:W-:Y:S05]  /*117c0*/  BRA `(.L_x_4850) ;  /* 0xffffffec00807947 */ /* 0x000fea000383ffff */
.L_x_4829:
[----:B------:R-:W-:-:S07]  /*117d0*/  SHF.L.U32 R5, R11, 0x1f, RZ ;  /* 0x0000001f0b057819 */ /* 0x000fce00000006ff */
.L_x_4851:
[----:B------:R1:W1:Y:S02]  /*117e0*/  SYNCS.PHASECHK.TRANS64.TRYWAIT P1, [R16+URZ+0x30c20], R5 ;  /* 0x030c2005100075a7 */ /* 0x000264000802017f */
[----:B-1----:R-:W-:Y:S05]  /*117f0*/  @!P1 NANOSLEEP.SYNCS 0x989680 ;  /* 0x009896800000995d */ /* 0x002fea0003900000 */
[----:B------:R-:W1:Y:S02]  /*11800*/  @!P1 SYNCS.PHASECHK.TRANS64 P1, [R16+URZ+0x30c20], R5 ;  /* 0x030c2005100095a7 */ /* 0x000e64000802007f */
[----:B-1----:R-:W-:Y:S05]  /*11810*/  @!P1 BRA `(.L_x_4851) ;  /* 0xfffffffc00f09947 */ /* 0x002fea000383ffff */
[----:B------:R-:W-:Y:S05]  /*11820*/  BRA `(.L_x_4852) ;  /* 0xffffffec00e07947 */ /* 0x000fea000383ffff */
.L_x_4832:
[----:B-1----:R1:W2:Y:S02]  /*11830*/  SYNCS.PHASECHK.TRANS64.TRYWAIT P1, [R16+URZ+0x30c40], R13 ;  /* 0x030c400d100075a7 */ /* 0x0022a4000802017f */
[----:B--2---:R-:W-:Y:S05]  /*11840*/  @!P1 NANOSLEEP.SYNCS 0x989680 ;  /* 0x009896800000995d */ /* 0x004fea0003900000 */
[----:B------:R-:W2:Y:S02]  /*11850*/  @!P1 SYNCS.PHASECHK.TRANS64 P1, [R16+URZ+0x30c40], R13 ;  /* 0x030c400d100095a7 */ /* 0x000ea4000802007f */
[----:B--2---:R-:W-:Y:S05]  /*11860*/  @!P1 BRA `(.L_x_4832) ;  /* 0xfffffffc00f09947 */ /* 0x004fea000383ffff */
[----:B------:R-:W-:Y:S05]  /*11870*/  BRA `(.L_x_4853) ;  /* 0xfffffff000787947 */ /* 0x000fea000383ffff */
.L_x_4834:
[----:B-1----:R1:W2:Y:S02]  /*11880*/  SYNCS.PHASECHK.TRANS64.TRYWAIT P1, [R16+URZ+0x30c28], R13 ;  /* 0x030c280d100075a7 */ /* 0x0022a4000802017f */
[----:B--2---:R-:W-:Y:S05]  /*11890*/  @!P1 NANOSLEEP.SYNCS 0x989680 ;  /* 0x009896800000995d */ /* 0x004fea0003900000 */
[----:B------:R-:W2:Y:S02]  /*118a0*/  @!P1 SYNCS.PHASECHK.TRANS64 P1, [R16+URZ+0x30c28], R13 ;  /* 0x030c280d100095a7 */ /* 0x000ea4000802007f */
[----:B--2---:R-:W-:Y:S05]  /*118b0*/  @!P1 BRA `(.L_x_4834) ;  /* 0xfffffffc00f09947 */ /* 0x004fea000383ffff */
[----:B------:R-:W-:Y:S05]  /*118c0*/  BRA `(.L_x_4854) ;  /* 0xfffffff000e47947 */ /* 0x000fea000383ffff */
.L_x_4836:
[----:B--2---:R2:W1:Y:S02]  /*118d0*/  SYNCS.PHASECHK.TRANS64.TRYWAIT P0, [R3+URZ+0x30c40], R0 ;  /* 0x030c4000030075a7 */ /* 0x004464000800017f */
[----:B-1----:R-:W-:Y:S05]  /*118e0*/  @!P0 NANOSLEEP.SYNCS 0x989680 ;  /* 0x009896800000895d */ /* 0x002fea0003900000 */
[----:B------:R-:W1:Y:S02]  /*118f0*/  @!P0 SYNCS.PHASECHK.TRANS64 P0, [R3+URZ+0x30c40], R0 ;  /* 0x030c4000030085a7 */ /* 0x000e64000800007f */
[----:B-1----:R-:W-:Y:S05]  /*11900*/  @!P0 BRA `(.L_x_4836) ;  /* 0xfffffffc00f08947 */ /* 0x002fea000383ffff */
[----:B------:R-:W-:Y:S05]  /*11910*/  BRA `(.L_x_4855) ;  /* 0xfffffff400707947 */ /* 0x000fea000383ffff */
.L_x_4838:
[----:B------:R-:W-:Y:S01]  /*11920*/  BSSY B0, `(.L_x_4856) ;  /* 0x0000006000007945 */ /* 0x000fe20003800000 */
[----:B------:R-:W-:-:S07]  /*11930*/  IMAD.MOV.U32 R15, RZ, RZ, -0x1 ;  /* 0xffffffffff0f7424 */ /* 0x000fce00078e00ff */
[----:B------:R-:W-:Y:S05]  /*11940*/  WARPSYNC.COLLECTIVE R15, `(.L_x_4857) ;  /* 0x000000000f0c7348 */ /* 0x000fea0003c00000 */
[----:B------:R-:W-:Y:S02]  /*11950*/  ELECT P6, UR62, PT ;  /* 0x00000000003e782f */ /* 0x000fe400038c0000 */
[----:B------:R-:W-:Y:S01]  /*11960*/  MOV R14, UR62 ;  /* 0x0000003e000e7c02 */ /* 0x000fe20008000f00 */
[----:B------:R-:W-:Y:S10]  /*11970*/  ENDCOLLECTIVE ;  /* 0x000000000000791b */ /* 0x000ff40003800000 */
.L_x_4857:
[----:B------:R-:W-:Y:S05]  /*11980*/  BSYNC B0 ;  /* 0x0000000000007941 */ /* 0x000fea0003800000 */
.L_x_4856:
[----:B------:R-:W-:Y:S05]  /*11990*/  BRA `(.L_x_4858) ;  /* 0xfffffff800007947 */ /* 0x000fea000383ffff */
.L_x_4840:
[----:B-1----:R1:W2:Y:S02]  /*119a0*/  SYNCS.PHASECHK.TRANS64.TRYWAIT P0, [R6+URZ], R5 ;  /* 0x00000005060075a7 */ /* 0x0022a4000800017f */
[----:B--2---:R-:W-:Y:S05]  /*119b0*/  @!P0 NANOSLEEP.SYNCS 0x989680 ;  /* 0x009896800000895d */ /* 0x004fea0003900000 */
[----:B------:R-:W2:Y:S02]  /*119c0*/  @!P0 SYNCS.PHASECHK.TRANS64 P0, [R6+URZ], R5 ;  /* 0x00000005060085a7 */ /* 0x000ea4000800007f */
[----:B--2---:R-:W-:Y:S05]  /*119d0*/  @!P0 BRA `(.L_x_4840) ;  /* 0xfffffffc00f08947 */ /* 0x004fea000383ffff */
[----:B------:R-:W-:Y:S05]  /*119e0*/  BRA `(.L_x_4859) ;  /* 0xfffffff800407947 */ /* 0x000fea000383ffff */
.L_x_4841:
[----:B--2---:R2:W3:Y:S02]  /*119f0*/  SYNCS.PHASECHK.TRANS64.TRYWAIT P0, [R3+URZ], R0 ;  /* 0x00000000030075a7 */ /* 0x0044e4000800017f */
[----:B---3--:R-:W-:Y:S05]  /*11a00*/  @!P0 NANOSLEEP.SYNCS 0x989680 ;  /* 0x009896800000895d */ /* 0x008fea0003900000 */
[----:B------:R-:W3:Y:S02]  /*11a10*/  @!P0 SYNCS.PHASECHK.TRANS64 P0, [R3+URZ], R0 ;  /* 0x00000000030085a7 */ /* 0x000ee4000800007f */
[----:B---3--:R-:W-:Y:S05]  /*11a20*/  @!P0 BRA `(.L_x_4841) ;  /* 0xfffffffc00f08947 */ /* 0x008fea000383ffff */
[----:B------:R-:W-:Y:S05]  /*11a30*/  BRA `(.L_x_4860) ;  /* 0xfffffff800347947 */ /* 0x000fea000383ffff */
.L_x_4843:
[----:B--2---:R2:W3:Y:S02]  /*11a40*/  SYNCS.PHASECHK.TRANS64.TRYWAIT P0, [R2+URZ], R5 ;  /* 0x00000005020075a7 */ /* 0x0044e4000800017f */
[----:B---3--:R-:W-:Y:S05]  /*11a50*/  @!P0 NANOSLEEP.SYNCS 0x989680 ;  /* 0x009896800000895d */ /* 0x008fea0003900000 */
[----:B------:R-:W3:Y:S02]  /*11a60*/  @!P0 SYNCS.PHASECHK.TRANS64 P0, [R2+URZ], R5 ;  /* 0x00000005020085a7 */ /* 0x000ee4000800007f */
[----:B---3--:R-:W-:Y:S05]  /*11a70*/  @!P0 BRA `(.L_x_4843) ;  /* 0xfffffffc00f08947 */ /* 0x008fea000383ffff */
[----:B------:R-:W-:Y:S05]  /*11a80*/  BRA `(.L_x_4861) ;  /* 0xfffffff800387947 */ /* 0x000fea000383ffff */
.L_x_4862:
        /* <DEDUP_REMOVED lines=15> */
.L_x_7409:


//--------------------- .text._ZN7cutlass13device_kernelIN5flash11enable_sm90INS1_16FlashAttnBwdSm90INS1_25CollectiveMainloopBwdSm90ILi2ELi2ELi2EN4cute5tupleIJNS5_1CILi1EEES8_S8_EEENS6_IJNS7_ILi128EEESA_NS7_ILi64EEEEEENS_6half_tEfNS_4arch4Sm90ELb0ELb1ELb0ELb0ELb1ELb1ELb0ELb0ELi2ELi1ELi2ELi2ELb0EEENS1_21CollectiveEpilogueBwdISC_SD_SF_Li256ELb0ELb0ELi1EEENS1_19SingleTileSchedulerILb0ELb0ELb0ELi128EEEEEEEEEvNT_6ParamsE --------------------------
	.section	.text._ZN7cutlass13device_kernelIN5flash11enable_sm90INS1_16FlashAttnBwdSm90INS1_25CollectiveMainloopBwdSm90ILi2ELi2ELi2EN4cute5tupleIJNS5_1CILi1EEES8_S8_EEENS6_IJNS7_ILi128EEESA_NS7_ILi64EEEEEENS_6half_tEfNS_4arch4Sm90ELb0ELb1ELb0ELb0ELb1ELb1ELb0ELb0ELi2ELi1ELi2ELi2ELb0EEENS1_21CollectiveEpilogueBwdISC_SD_SF_Li256ELb0ELb0ELi1EEENS1_19SingleTileSchedulerILb0ELb0ELb0ELi128EEEEEEEEEvNT_6ParamsE,"ax",@progbits
	.align	128
.text._ZN7cutlass13device_kernelIN5flash11enable_sm90INS1_16FlashAttnBwdSm90INS1_25CollectiveMainloopBwdSm90ILi2ELi2ELi2EN4cute5tupleIJNS5_1CILi1EEES8_S8_EEENS6_IJNS7_ILi128EEESA_NS7_ILi64EEEEEENS_6half_tEfNS_4arch4Sm90ELb0ELb1ELb0ELb0ELb1ELb1ELb0ELb0ELi2ELi1ELi2ELi2ELb0EEENS1_21CollectiveEpilogueBwdISC_SD_SF_Li256ELb0ELb0ELi1EEENS1_19SingleTileSchedulerILb0ELb0ELb0ELi128EEEEEEEEEvNT_6ParamsE:
        .type           _ZN7cutlass13device_kernelIN5flash11enable_sm90INS1_16FlashAttnBwdSm90INS1_25CollectiveMainloopBwdSm90ILi2ELi2ELi2EN4cute5tupleIJNS5_1CILi1EEES8_S8_EEENS6_IJNS7_ILi128EEESA_NS7_ILi64EEEEEENS_6half_tEfNS_4arch4Sm90ELb0ELb1ELb0ELb0ELb1ELb1ELb0ELb0ELi2ELi1ELi2ELi2ELb0EEENS1_21CollectiveEpilogueBwdISC_SD_SF_Li256ELb0ELb0ELi1EEENS1_19SingleTileSchedulerILb0ELb0ELb0ELi128EEEEEEEEEvNT_6ParamsE,@function
        .size           _ZN7cutlass13device_kernelIN5flash11enable_sm90INS1_16FlashAttnBwdSm90INS1_25CollectiveMainloopBwdSm90ILi2ELi2ELi2EN4cute5tupleIJNS5_1CILi1EEES8_S8_EEENS6_IJNS7_ILi128EEESA_NS7_ILi64EEEEEENS_6half_tEfNS_4arch4Sm90ELb0ELb1ELb0ELb0ELb1ELb1ELb0ELb0ELi2ELi1ELi2ELi2ELb0EEENS1_21CollectiveEpilogueBwdISC_SD_SF_Li256ELb0ELb0ELi1EEENS1_19SingleTileSchedulerILb0ELb0ELb0ELi128EEEEEEEEEvNT_6ParamsE,(.L_x_7410 - _ZN7cutlass13device_kernelIN5flash11enable_sm90INS1_16FlashAttnBwdSm90INS1_25CollectiveMainloopBwdSm90ILi2ELi2ELi2EN4cute5tupleIJNS5_1CILi1EEES8_S8_EEENS6_IJNS7_ILi128EEESA_NS7_ILi64EEEEEENS_6half_tEfNS_4arch4Sm90ELb0ELb1ELb0ELb0ELb1ELb1ELb0ELb0ELi2ELi1ELi2ELi2ELb0EEENS1_21CollectiveEpilogueBwdISC_SD_SF_Li256ELb0ELb0ELi1EEENS1_19SingleTileSchedulerILb0ELb0ELb0ELi128EEEEEEEEEvNT_6ParamsE)
        .other          _ZN7cutlass13device_kernelIN5flash11enable_sm90INS1_16FlashAttnBwdSm90INS1_25CollectiveMainloopBwdSm90ILi2ELi2ELi2EN4cute5tupleIJNS5_1CILi1EEES8_S8_EEENS6_IJNS7_ILi128EEESA_NS7_ILi64EEEEEENS_6half_tEfNS_4arch4Sm90ELb0ELb1ELb0ELb0ELb1ELb1ELb0ELb0ELi2ELi1ELi2ELi2ELb0EEENS1_21CollectiveEpilogueBwdISC_SD_SF_Li256ELb0ELb0ELi1EEENS1_19SingleTileSchedulerILb0ELb0ELb0ELi128EEEEEEEEEvNT_6ParamsE,@"STO_CUDA_ENTRY STV_DEFAULT"
_ZN7cutlass13device_kernelIN5flash11enable_sm90INS1_16FlashAttnBwdSm90INS1_25CollectiveMainloopBwdSm90ILi2ELi2ELi2EN4cute5tupleIJNS5_1CILi1EEES8_S8_EEENS6_IJNS7_ILi128EEESA_NS7_ILi64EEEEEENS_6half_tEfNS_4arch4Sm90ELb0ELb1ELb0ELb0ELb1ELb1ELb0ELb0ELi2ELi1ELi2ELi2ELb0EEENS1_21CollectiveEpilogueBwdISC_SD_SF_Li256ELb0ELb0ELi1EEENS1_19SingleTileSchedulerILb0ELb0ELb0ELi128EEEEEEEEEvNT_6ParamsE:
        /* <DEDUP_REMOVED lines=30> */
.L_x_4864:
[----:B------:R-:W-:Y:S05]  /*01e0*/  BSYNC B0 ;  /* 0x0000000000007941 */ /* 0x000fea0003800000 */
.L_x_4863:
        /* <DEDUP_REMOVED lines=37> */
.L_x_4865:
        /* <DEDUP_REMOVED lines=22> */
.L_x_4866:
[----:B------:R-:W-:Y:S01]  /*05a0*/  PLOP3.LUT P0, PT, PT, PT, UP0, 0x80, 0x0 ;  /* 0x000000000000781c */ /* 0x000fe20003f0f008 */
[----:B------:R-:W-:Y:S01]  /*05b0*/  NOP ;  /* 0x0000000000007918 */ /* 0x000fe20000000000 */
[----:B------:R-:W-:Y:S01]  /*05c0*/  ULDC.64 UR38, c[0x0][0x208] ;  /* 0x0000820000267ab9 */ /* 0x000fe20000000a00 */
[----:B------:R-:W-:Y:S01]  /*05d0*/  BSSY B6, `(.L_x_4867) ;  /* 0x00011c0000067945 */ /* 0x000fe20003800000 */
[----:B-12-4-:R-:W-:Y:S09]  /*05e0*/  BAR.SYNC.DEFER_BLOCKING 0x0 ;  /* 0x0000000000007b1d */ /* 0x016ff20000010000 */
[----:B------:R-:W-:Y:S05]  /*05f0*/  @!P0 BRA `(.L_x_4868) ;  /* 0x000000e000d08947 */ /* 0x000fea0003800000 */
.L_x_4869:
        /* <DEDUP_REMOVED lines=71> */
.L_x_4871:
        /* <DEDUP_REMOVED lines=28> */
.L_x_4874:
        /* <DEDUP_REMOVED lines=15> */
.L_x_4873:
        /* <DEDUP_REMOVED lines=22> */
.L_x_4876:
        /* <DEDUP_REMOVED lines=15> */
.L_x_4875:
[----:B------:R-:W-:Y:S01]  /*0f70*/  SHF.R.S32.HI R5, RZ, 0x1f, R16 ;  /* 0x0000001fff057819 */ /* 0x000fe20000011410 */
[----:B------:R-:W-:-:S03]  /*0f80*/  UMOV UR4, 0xffffffff ;  /* 0xffffffff00047882 */ /* 0x000fc60000000000 */
[----:B------:R-:W-:-:S04]  /*0f90*/  LEA.HI R0, R5, R16, RZ, 0x7 ;  /* 0x0000001005007211 */ /* 0x000fc800078f38ff */
[----:B------:R-:W-:Y:S01]  /*0fa0*/  SHF.R.S32.HI R10, RZ, 0x7, R0 ;  /* 0x00000007ff0a7819 */ /* 0x000fe20000011400 */
[----:B------:R-:W-:Y:S06]  /*0fb0*/  BRA.DIV UR4, `(.L_x_4877) ;  /* 0x00000112048c7947 */ /* 0x000fec000b800000 */
[----:B------:R1:W2:Y:S02]  /*0fc0*/  SHFL.IDX PT, R14, R10, RZ, 0x1f ;  /* 0x00001fff0a0e7589 */ /* 0x0002a400000e0000 */
.L_x_5019:
        /* <DEDUP_REMOVED lines=23> */
.L_x_4878:
        /* <DEDUP_REMOVED lines=129> */
.L_x_4891:
[----:B------:R-:W-:Y:S05]  /*1950*/  YIELD ;  /* 0x0000000000007946 */ /* 0x000fea0003800000 */
[----:B------:R-:W-:-:S06]  /*1960*/  ULOP3.LUT UR4, UR36, 0x1, URZ, 0xfc, !UPT ;  /* 0x0000000124047892 */ /* 0x000fcc000f8efc3f */
[----:B-1----:R-:W-:-:S05]  /*1970*/  IMAD.U32 R8, RZ, RZ, UR4 ;  /* 0x00000004ff087e24 */ /* 0x002fca000f8e00ff */
[----:B------:R-:W-:-:S13]  /*1980*/  ISETP.NE.AND P6, PT, R8, 0x3, PT ;  /* 0x000000030800780c */ /* 0x000fda0003fc5270 */
[----:B------:R-:W-:Y:S05]  /*1990*/  @!P6 BRA `(.L_x_4881) ;  /* 0x000000000004e947 */ /* 0x000fea0003800000 */
[----:B------:R-:W-:Y:S01]  /*19a0*/  BPT.TRAP 0x1 ;  /* 0x000000040000795c */ /* 0x000fe20000300000 */
.L_x_4881:
[----:B------:R-:W-:Y:S01]  /*19b0*/  IMAD R8, R0, 0x8, R222 ;  /* 0x0000000800087824 */ /* 0x000fe200078e02de */
[----:B------:R-:W-:-:S04]  /*19c0*/  SHF.L.U32 R21, R4, 0x1f, RZ ;  /* 0x0000001f04157819 */ /* 0x000fc800000006ff */
[----:B------:R1:W2:Y:S01]  /*19d0*/  SYNCS.PHASECHK.TRANS64.TRYWAIT P0, [R8+URZ+0x30c10], R21 ;  /* 0x030c1015080075a7 */ /* 0x0002a2000800017f */
[----:B------:R-:W-:Y:S05]  /*19e0*/  @!P6 BRA `(.L_x_4882) ;  /* 0x000000000004e947 */ /* 0x000fea0003800000 */
[----:B------:R-:W-:Y:S01]  /*19f0*/  BPT.TRAP 0x1 ;  /* 0x000000040000795c */ /* 0x000fe20000300000 */
.L_x_4882:
[----:B------:R-:W-:-:S05]  /*1a00*/  VIADD R9, R222, 0x10000 ;  /* 0x00010000de097836 */ /* 0x000fca0000000000 */
[----:B------:R-:W-:-:S04]  /*1a10*/  SHF.R.U32.HI R9, RZ, 0x4, R9 ;  /* 0x00000004ff097819 */ /* 0x000fc80000011609 */
[----:B------:R-:W-:Y:S01]  /*1a20*/  LOP3.LUT R9, R9, 0x3fff, RZ, 0xc0, !PT ;  /* 0x00003fff09097812 */ /* 0x000fe200078ec0ff */
[----:B--2---:R-:W-:Y:S06]  /*1a30*/  @P0 BRA `(.L_x_4883) ;  /* 0x0000000000080947 */ /* 0x004fec0003800000 */
[----:B------:R-:W2:Y:S02]  /*1a40*/  SYNCS.PHASECHK.TRANS64.TRYWAIT P0, [R8+URZ+0x30c10], R21 ;  /* 0x030c1015080075a7 */ /* 0x000ea4000800017f */
[----:B--2---:R-:W-:Y:S05]  /*1a50*/  @!P0 BRA `(.L_x_4884) ;  /* 0x0000010800188947 */ /* 0x004fea0003800000 */
.L_x_4883:
        /* <DEDUP_REMOVED lines=60> */
.L_x_4885:
[----:B------:R1:W1:Y:S01]  /*1e20*/  SYNCS.PHASECHK.TRANS64.TRYWAIT P0, [R8+URZ+0x30c30], R21 ;  /* 0x030c3015080075a7 */ /* 0x000262000800017f */
[----:B------:R-:W-:Y:S05]  /*1e30*/  @!P6 BRA `(.L_x_4886) ;  /* 0x000000000004e947 */ /* 0x000fea0003800000 */
[----:B------:R-:W-:Y:S01]  /*1e40*/  BPT.TRAP 0x1 ;  /* 0x000000040000795c */ /* 0x000fe20000300000 */
.L_x_4886:
[----:B------:R-:W-:-:S05]  /*1e50*/  VIADD R13, R222, 0x18000 ;  /* 0x00018000de0d7836 */ /* 0x000fca0000000000 */
[----:B------:R-:W-:-:S04]  /*1e60*/  SHF.R.U32.HI R13, RZ, 0x4, R13 ;  /* 0x00000004ff0d7819 */ /* 0x000fc8000001160d */
[----:B------:R-:W-:-:S04]  /*1e70*/  LOP3.LUT R13, R13, 0x3fff, RZ, 0xc0, !PT ;  /* 0x00003fff0d0d7812 */ /* 0x000fc800078ec0ff */
[----:B------:R-:W-:Y:S01]  /*1e80*/  LOP3.LUT R19, R13, 0x10000, RZ, 0xfc, !PT ;  /* 0x000100000d137812 */ /* 0x000fe200078efcff */
[----:B-1----:R-:W-:Y:S06]  /*1e90*/  @P0 BRA `(.L_x_4887) ;  /* 0x0000000000080947 */ /* 0x002fec0003800000 */
[----:B------:R-:W1:Y:S02]  /*1ea0*/  SYNCS.PHASECHK.TRANS64.TRYWAIT P0, [R8+URZ+0x30c30], R21 ;  /* 0x030c3015080075a7 */ /* 0x000e64000800017f */
[----:B-1----:R-:W-:Y:S05]  /*1eb0*/  @!P0 BRA `(.L_x_4888) ;  /* 0x0000010400148947 */ /* 0x002fea0003800000 */
.L_x_4887:
        /* <DEDUP_REMOVED lines=767> */
.L_x_4889:
        /* <DEDUP_REMOVED lines=68> */
.L_x_4890:
        /* <DEDUP_REMOVED lines=11> */
.L_x_4880:
        /* <DEDUP_REMOVED lines=128> */
.L_x_4903:
[----:B------:R-:W-:Y:S01]  /*5ba0*/  IMAD.U32 R6, RZ, RZ, UR36 ;  /* 0x00000024ff067e24 */ /* 0x000fe2000f8e00ff */
[----:B------:R-:W-:Y:S05]  /*5bb0*/  YIELD ;  /* 0x0000000000007946 */ /* 0x000fea0003800000 */
[----:B------:R-:W-:-:S04]  /*5bc0*/  LOP3.LUT R6, R6, 0x1, RZ, 0xfc, !PT ;  /* 0x0000000106067812 */ /* 0x000fc800078efcff */
[----:B------:R-:W-:-:S13]  /*5bd0*/  ISETP.NE.AND P0, PT, R6, 0x3, PT ;  /* 0x000000030600780c */ /* 0x000fda0003f05270 */
[----:B------:R-:W-:Y:S05]  /*5be0*/  @!P0 BRA `(.L_x_4893) ;  /* 0x0000000000048947 */ /* 0x000fea0003800000 */
[----:B------:R-:W-:Y:S01]  /*5bf0*/  BPT.TRAP 0x1 ;  /* 0x000000040000795c */ /* 0x000fe20000300000 */
.L_x_4893:
[----:B------:R-:W-:Y:S01]  /*5c00*/  IMAD R6, R0, 0x8, R222 ;  /* 0x0000000800067824 */ /* 0x000fe200078e02de */
[----:B-1----:R-:W-:-:S04]  /*5c10*/  SHF.L.U32 R11, R4, 0x1f, RZ ;  /* 0x0000001f040b7819 */ /* 0x002fc800000006ff */
[----:B------:R1:W2:Y:S01]  /*5c20*/  SYNCS.PHASECHK.TRANS64.TRYWAIT P1, [R6+URZ+0x30c10], R11 ;  /* 0x030c100b060075a7 */ /* 0x0002a2000802017f */
[----:B------:R-:W-:Y:S05]  /*5c30*/  @!P0 BRA `(.L_x_4894) ;  /* 0x0000000000048947 */ /* 0x000fea0003800000 */
[----:B------:R-:W-:Y:S01]  /*5c40*/  BPT.TRAP 0x1 ;  /* 0x000000040000795c */ /* 0x000fe20000300000 */
.L_x_4894:
[----:B------:R-:W-:-:S05]  /*5c50*/  VIADD R7, R222, 0x10000 ;  /* 0x00010000de077836 */ /* 0x000fca0000000000 */
[----:B------:R-:W-:-:S04]  /*5c60*/  SHF.R.U32.HI R7, RZ, 0x4, R7 ;  /* 0x00000004ff077819 */ /* 0x000fc80000011607 */
[----:B------:R-:W-:-:S04]  /*5c70*/  LOP3.LUT R220, R7, 0x3fff, RZ, 0xc0, !PT ;  /* 0x00003fff07dc7812 */ /* 0x000fc800078ec0ff */
[----:B------:R-:W-:Y:S01]  /*5c80*/  LOP3.LUT R7, R220, 0x10000, RZ, 0xfc, !PT ;  /* 0x00010000dc077812 */ /* 0x000fe200078efcff */
[----:B--2---:R-:W-:Y:S06]  /*5c90*/  @P1 BRA `(.L_x_4895) ;  /* 0x0000000000081947 */ /* 0x004fec0003800000 */
[----:B------:R-:W2:Y:S02]  /*5ca0*/  SYNCS.PHASECHK.TRANS64.TRYWAIT P1, [R6+URZ+0x30c10], R11 ;  /* 0x030c100b060075a7 */ /* 0x000ea4000802017f */
[----:B--2---:R-:W-:Y:S05]  /*5cb0*/  @!P1 BRA `(.L_x_4896) ;  /* 0x000000c400a89947 */ /* 0x004fea0003800000 */
.L_x_4895:
        /* <DEDUP_REMOVED lines=62> */
.L_x_4897:
[----:B------:R1:W1:Y:S01]  /*60a0*/  SYNCS.PHASECHK.TRANS64.TRYWAIT P1, [R6+URZ+0x30c30], R11 ;  /* 0x030c300b060075a7 */ /* 0x000262000802017f */
[----:B------:R-:W-:Y:S05]  /*60b0*/  @!P0 BRA `(.L_x_4898) ;  /* 0x0000000000048947 */ /* 0x000fea0003800000 */
[----:B------:R-:W-:Y:S01]  /*60c0*/  BPT.TRAP 0x1 ;  /* 0x000000040000795c */ /* 0x000fe20000300000 */
.L_x_4898:
        /* <DEDUP_REMOVED lines=8> */
.L_x_4899:
        /* <DEDUP_REMOVED lines=629> */
.L_x_4901:
        /* <DEDUP_REMOVED lines=70> */
.L_x_4902:
        /* <DEDUP_REMOVED lines=12> */
.L_x_4892:
        /* <DEDUP_REMOVED lines=121> */
.L_x_4915:
[----:B------:R-:W-:Y:S01]  /*9550*/  IMAD.U32 R7, RZ, RZ, UR36 ;  /* 0x00000024ff077e24 */ /* 0x000fe2000f8e00ff */
[----:B------:R-:W-:Y:S05]  /*9560*/  YIELD ;  /* 0x0000000000007946 */ /* 0x000fea0003800000 */
[----:B------:R-:W-:-:S04]  /*9570*/  LOP3.LUT R7, R7, 0x1, RZ, 0xfc, !PT ;  /* 0x0000000107077812 */ /* 0x000fc800078efcff */
[----:B------:R-:W-:-:S13]  /*9580*/  ISETP.NE.AND P6, PT, R7, 0x3, PT ;  /* 0x000000030700780c */ /* 0x000fda0003fc5270 */
[----:B--2---:R-:W-:Y:S05]  /*9590*/  @!P6 BRA `(.L_x_4905) ;  /* 0x000000000004e947 */ /* 0x004fea0003800000 */
[----:B------:R-:W-:Y:S01]  /*95a0*/  BPT.TRAP 0x1 ;  /* 0x000000040000795c */ /* 0x000fe20000300000 */
.L_x_4905:
[----:B------:R-:W-:Y:S01]  /*95b0*/  IMAD R7, R0, 0x8, R222 ;  /* 0x0000000800077824 */ /* 0x000fe200078e02de */
[----:B------:R-:W-:-:S04]  /*95c0*/  SHF.L.U32 R18, R4, 0x1f, RZ ;  /* 0x0000001f04127819 */ /* 0x000fc800000006ff */
[----:B------:R1:W2:Y:S01]  /*95d0*/  SYNCS.PHASECHK.TRANS64.TRYWAIT P0, [R7+URZ+0x30c10], R18 ;  /* 0x030c1012070075a7 */ /* 0x0002a2000800017f */
[----:B------:R-:W-:Y:S05]  /*95e0*/  @!P6 BRA `(.L_x_4906) ;  /* 0x000000000004e947 */ /* 0x000fea0003800000 */
[----:B------:R-:W-:Y:S01]  /*95f0*/  BPT.TRAP 0x1 ;  /* 0x000000040000795c */ /* 0x000fe20000300000 */
.L_x_4906:
[----:B---3--:R-:W-:-:S05]  /*9600*/  VIADD R8, R222, 0x10000 ;  /* 0x00010000de087836 */ /* 0x008fca0000000000 */
[----:B------:R-:W-:-:S04]  /*9610*/  SHF.R.U32.HI R8, RZ, 0x4, R8 ;  /* 0x00000004ff087819 */ /* 0x000fc80000011608 */
[----:B------:R-:W-:-:S04]  /*9620*/  LOP3.LUT R8, R8, 0x3fff, RZ, 0xc0, !PT ;  /* 0x00003fff08087812 */ /* 0x000fc800078ec0ff */
[----:B------:R-:W-:Y:S01]  /*9630*/  LOP3.LUT R9, R8, 0x10000, RZ, 0xfc, !PT ;  /* 0x0001000008097812 */ /* 0x000fe200078efcff */
[----:B--2---:R-:W-:Y:S06]  /*9640*/  @P0 BRA `(.L_x_4907) ;  /* 0x0000000000080947 */ /* 0x004fec0003800000 */
[----:B------:R-:W2:Y:S02]  /*9650*/  SYNCS.PHASECHK.TRANS64.TRYWAIT P0, [R7+URZ+0x30c10], R18 ;  /* 0x030c1012070075a7 */ /* 0x000ea4000800017f */
[----:B--2---:R-:W-:Y:S05]  /*9660*/  @!P0 BRA `(.L_x_4908) ;  /* 0x0000008c00648947 */ /* 0x004fea0003800000 */
.L_x_4907:
        /* <DEDUP_REMOVED lines=63> */
.L_x_4909:
[----:B------:R1:W1:Y:S01]  /*9a60*/  SYNCS.PHASECHK.TRANS64.TRYWAIT P0, [R7+URZ+0x30c30], R18 ;  /* 0x030c3012070075a7 */ /* 0x000262000800017f */
[----:B------:R-:W-:Y:S05]  /*9a70*/  @!P6 BRA `(.L_x_4910) ;  /* 0x000000000004e947 */ /* 0x000fea0003800000 */
[----:B------:R-:W-:Y:S01]  /*9a80*/  BPT.TRAP 0x1 ;  /* 0x000000040000795c */ /* 0x000fe20000300000 */
.L_x_4910:
        /* <DEDUP_REMOVED lines=8> */
.L_x_4911:
        /* <DEDUP_REMOVED lines=779> */
.L_x_4913:
        /* <DEDUP_REMOVED lines=70> */
.L_x_4914:
        /* <DEDUP_REMOVED lines=12> */
.L_x_4904:
        /* <DEDUP_REMOVED lines=34> */
.L_x_4872:
        /* <DEDUP_REMOVED lines=22> */
.L_x_4917:
        /* <DEDUP_REMOVED lines=19> */
.L_x_4918:
        /* <DEDUP_REMOVED lines=18> */
.L_x_4919:
        /* <DEDUP_REMOVED lines=18> */
.L_x_4920:
        /* <DEDUP_REMOVED lines=102> */
.L_x_4922:
[----:B------:R-:W-:Y:S05]  /*de30*/  BSYNC B0 ;  /* 0x0000000000007941 */ /* 0x000fea0003800000 */
.L_x_4921:
[----:B------:R-:W-:-:S04]  /*de40*/  DEPBAR.LE SB0, 0x0 ;  /* 0x000080000000791a */ /* 0x000fc80000000000 */
[----:B------:R-:W-:Y:S05]  /*de50*/  BRA `(.L_x_4870) ;  /* 0x0000004000dc7947 */ /* 0x000fea0003800000 */
.L_x_4916:
[----:B------:R-:W1:Y:S01]  /*de60*/  S2R R0, SR_TID.X ;  /* 0x0000000000007919 */ /* 0x000e620000002100 */
[----:B------:R-:W3:Y:S01]  /*de70*/  LDC.64 R16, c[0x0][0x808] ;  /* 0x00020200ff107b82 */ /* 0x000ee20000000a00 */
[----:B------:R-:W-:Y:S01]  /*de80*/  ULDC.64 UR4, c[0x0][0x820] ;  /* 0x0002080000047ab9 */ /* 0x000fe20000000a00 */
[----:B------:R-:W-:Y:S01]  /*de90*/  BSSY B0, `(.L_x_4923) ;  /* 0x0000030000007945 */ /* 0x000fe20003800000 */
[----:B------:R-:W4:Y:S01]  /*dea0*/  S2R R23, SR_CTAID.Y ;  /* 0x0000000000177919 */ /* 0x000f220000002600 */
[----:B------:R-:W3:Y:S04]  /*deb0*/  S2R R15, SR_CTAID.X ;  /* 0x00000000000f7919 */ /* 0x000ee80000002500 */
[----:B------:R-:W3:Y:S01]  /*dec0*/  LDC R19, c[0x0][0x83c] ;  /* 0x00020f00ff137b82 */ /* 0x000ee20000000800 */
[----:B------:R-:W5:Y:S01]  /*ded0*/  S2R R21, SR_CTAID.Z ;  /* 0x0000000000157919 */ /* 0x000f620000002700 */
[----:B-1----:R-:W-:Y:S01]  /*dee0*/  VIADD R3, R0, 0xffffff80 ;  /* 0xffffff8000037836 */ /* 0x002fe20000000000 */
[----:B----4-:R-:W-:-:S04]  /*def0*/  SHF.R.S32.HI R13, RZ, 0x1f, R23 ;  /* 0x0000001fff0d7819 */ /* 0x010fc80000011417 */
[----:B------:R-:W-:-:S04]  /*df00*/  SHF.R.S32.HI R0, RZ, 0x1f, R3 ;  /* 0x0000001fff007819 */ /* 0x000fc80000011403 */
[----:B--2---:R-:W-:Y:S02]  /*df10*/  LEA.HI R2, R0, R3, RZ, 0x3 ;  /* 0x0000000300027211 */ /* 0x004fe400078f18ff */
        /* <DEDUP_REMOVED lines=39> */
.L_x_4924:
[----:B------:R-:W-:Y:S05]  /*e190*/  BSYNC B0 ;  /* 0x0000000000007941 */ /* 0x000fea0003800000 */
.L_x_4923:
[----:B------:R-:W-:Y:S01]  /*e1a0*/  BSSY B0, `(.L_x_4925) ;  /* 0x0000010000007945 */ /* 0x000fe20003800000 */
[----:B------:R-:W-:-:S03]  /*e1b0*/  ISETP.GE.OR P6, PT, R6, R17, P0 ;  /* 0x000000110600720c */ /* 0x000fc600007c6670 */
[----:B------:R-:W-:Y:S10]  /*e1c0*/  @P5 BRA `(.L_x_4926) ;  /* 0x0000000000345947 */ /* 0x000ff40003800000 */
        /* <DEDUP_REMOVED lines=13> */
.L_x_4926:
[----:B------:R-:W-:Y:S05]  /*e2a0*/  BSYNC B0 ;  /* 0x0000000000007941 */ /* 0x000fea0003800000 */
.L_x_4925:
[----:B------:R-:W-:Y:S04]  /*e2b0*/  BSSY B0, `(.L_x_4927) ;  /* 0x000000f000007945 */ /* 0x000fe80003800000 */
[----:B------:R-:W-:Y:S05]  /*e2c0*/  @P4 BRA `(.L_x_4928) ;  /* 0x0000000000344947 */ /* 0x000fea0003800000 */
[----:B-12---:R-:W-:Y:S01]  /*e2d0*/  IADD3 R15, P4, R2, 0x40, RZ ;  /* 0x00000040020f7810 */ /* 0x006fe20007f9e0ff */
        /* <DEDUP_REMOVED lines=12> */
.L_x_4928:
[----:B------:R-:W-:Y:S05]  /*e3a0*/  BSYNC B0 ;  /* 0x0000000000007941 */ /* 0x000fea0003800000 */
.L_x_4927:
[----:B------:R-:W-:Y:S04]  /*e3b0*/  BSSY B0, `(.L_x_4929) ;  /* 0x000000e000007945 */ /* 0x000fe80003800000 */
[----:B------:R-:W-:Y:S05]  /*e3c0*/  @P6 BRA `(.L_x_4930) ;  /* 0x0000000000306947 */ /* 0x000fea0003800000 */
[----:B------:R-:W-:Y:S01]  /*e3d0*/  IADD3 R9, P4, R2, 0x60, RZ ;  /* 0x0000006002097810 */ /* 0x000fe20007f9e0ff */
[----:B------:R-:W-:Y:S01]  /*e3e0*/  ULDC.64 UR4, c[0x0][0x818] ;  /* 0x0002060000047ab9 */ /* 0x000fe20000000a00 */
[----:B------:R-:W-:-:S03]  /*e3f0*/  IMAD.MOV.U32 R5, RZ, RZ, R11 ;  /* 0x000000ffff057224 */ /* 0x000fc600078e000b */
        /* <DEDUP_REMOVED lines=9> */
.L_x_4930:
[----:B------:R-:W-:Y:S05]  /*e490*/  BSYNC B0 ;  /* 0x0000000000007941 */ /* 0x000fea0003800000 */
.L_x_4929:
        /* <DEDUP_REMOVED lines=26> */
.L_x_4932:
[----:B------:R-:W-:Y:S05]  /*e640*/  BSYNC B0 ;  /* 0x0000000000007941 */ /* 0x000fea0003800000 */
.L_x_4931:
        /* <DEDUP_REMOVED lines=15> */
.L_x_4934:
[----:B------:R-:W-:Y:S05]  /*e740*/  BSYNC B0 ;  /* 0x0000000000007941 */ /* 0x000fea0003800000 */
.L_x_4933:
        /* <DEDUP_REMOVED lines=15> */
.L_x_4936:
[----:B------:R-:W-:Y:S05]  /*e840*/  BSYNC B0 ;  /* 0x0000000000007941 */ /* 0x000fea0003800000 */
.L_x_4935:
[----:B------:R-:W-:Y:S05]  /*e850*/  @P0 BRA `(.L_x_4870) ;  /* 0x00000038005c0947 */ /* 0x000fea0003800000 */
[----:B------:R-:W-:Y:S01]  /*e860*/  IADD3 R5, P0, R2, 0x60, RZ ;  /* 0x0000006002057810 */ /* 0x000fe20007f1e0ff */
[----:B------:R-:W-:Y:S01]  /*e870*/  ULDC.64 UR4, c[0x0][0x848] ;  /* 0x0002120000047ab9 */ /* 0x000fe20000000a00 */
[----:B------:R-:W-:-:S03]  /*e880*/  IMAD.MOV.U32 R2, RZ, RZ, R4 ;  /* 0x000000ffff027224 */ /* 0x000fc600078e0004 */
[----:B------:R-:W-:Y:S02]  /*e890*/  IMAD.X R0, RZ, RZ, R3, P0 ;  /* 0x000000ffff007224 */ /* 0x000fe400000e0603 */
        /* <DEDUP_REMOVED lines=10> */
.L_x_4868:
        /* <DEDUP_REMOVED lines=34> */
.L_x_4938:
[----:B------:R-:W-:-:S07]  /*eb60*/  IMAD.U32 R9, RZ, RZ, UR5 ;  /* 0x00000005ff097e24 */ /* 0x000fce000f8e00ff */
.L_x_4939:
        /* <DEDUP_REMOVED lines=46> */
.L_x_4944:
[----:B------:R-:W2:Y:S04]  /*ee50*/  LDG.E.STRONG.GPU R0, desc[UR38][R2.64] ;  /* 0x0000002602007981 */ /* 0x000ea8000c1ef900 */
[----:B--2---:R-:W-:Y:S01]  /*ee60*/  CCTL.IVALL ;  /* 0x00000000ff00798f */ /* 0x004fe20002000000 */
[----:B------:R-:W-:Y:S05]  /*ee70*/  YIELD ;  /* 0x0000000000007946 */ /* 0x000fea0003800000 */
[----:B------:R-:W-:-:S13]  /*ee80*/  ISETP.NE.AND P1, PT, R0, UR22, PT ;  /* 0x0000001600007c0c */ /* 0x000fda000bf25270 */
[----:B------:R-:W-:Y:S05]  /*ee90*/  @P1 BRA `(.L_x_4944) ;  /* 0xfffffffc00ec1947 */ /* 0x000fea000383ffff */
.L_x_4943:
[----:B------:R-:W-:Y:S05]  /*eea0*/  BSYNC B0 ;  /* 0x0000000000007941 */ /* 0x000fea0003800000 */
.L_x_4942:
[----:B------:R-:W-:-:S03]  /*eeb0*/  UMOV UR4, 0xffffffff ;  /* 0xffffffff00047882 */ /* 0x000fc60000000000 */
[----:B------:R-:W-:Y:S05]  /*eec0*/  BRA.DIV UR4, `(.L_x_4945) ;  /* 0x0000003604747947 */ /* 0x000fea000b800000 */
[----:B------:R-:W-:Y:S01]  /*eed0*/  NOP ;  /* 0x0000000000007918 */ /* 0x000fe20000000000 */
.L_x_5022:
        /* <DEDUP_REMOVED lines=22> */
.L_x_4947:
[----:B------:R-:W-:Y:S05]  /*f040*/  BSYNC B0 ;  /* 0x0000000000007941 */ /* 0x000fea0003800000 */
.L_x_4946:
        /* <DEDUP_REMOVED lines=20> */
.L_x_4949:
[----:B------:R-:W-:Y:S05]  /*f190*/  BSYNC B0 ;  /* 0x0000000000007941 */ /* 0x000fea0003800000 */
.L_x_4948:
[----:B------:R-:W-:Y:S06]  /*f1a0*/  BAR.ARV 0xa, 0xa0 ;  /* 0x0282800000007b1d */ /* 0x000fec0000002000 */
[----:B------:R-:W-:Y:S04]  /*f1b0*/  BSSY B0, `(.L_x_4950) ;  /* 0x0000003000007945 */ /* 0x000fe80003800000 */
[----:B------:R-:W-:Y:S05]  /*f1c0*/  @!P0 BRA `(.L_x_4951) ;  /* 0x0000000000048947 */ /* 0x000fea0003800000 */
[----:B------:R-:W-:-:S04]  /*f1d0*/  DEPBAR.LE SB0, 0x0 ;  /* 0x000080000000791a */ /* 0x000fc80000000000 */
.L_x_4951:
[----:B------:R-:W-:Y:S05]  /*f1e0*/  BSYNC B0 ;  /* 0x0000000000007941 */ /* 0x000fea0003800000 */
.L_x_4950:
        /* <DEDUP_REMOVED lines=19> */
.L_x_4953:
[----:B------:R-:W-:Y:S05]  /*f320*/  BSYNC B0 ;  /* 0x0000000000007941 */ /* 0x000fea0003800000 */
.L_x_4952:
[----:B------:R-:W-:Y:S01]  /*f330*/  UIADD3 UR13, UR8, 0x1, URZ ;  /* 0x00000001080d7890 */ /* 0x000fe2000fffe03f */
[----:B------:R-:W-:Y:S11]  /*f340*/  BRA `(.L_x_4954) ;  /* 0x0000000000047947 */ /* 0x000ff60003800000 */
.L_x_4941:
[----:B------:R-:W-:-:S05]  /*f350*/  UMOV UR13, UR8 ;  /* 0x00000008000d7c82 */ /* 0x000fca0008000000 */
.L_x_4954:
        /* <DEDUP_REMOVED lines=11> */
.L_x_4979:
        /* <DEDUP_REMOVED lines=11> */
.L_x_4957:
[----:B------:R-:W2:Y:S04]  /*f4c0*/  LDG.E.STRONG.GPU R0, desc[UR38][R2.64] ;  /* 0x0000002602007981 */ /* 0x000ea8000c1ef900 */
[----:B--2---:R-:W-:Y:S01]  /*f4d0*/  CCTL.IVALL ;  /* 0x00000000ff00798f */ /* 0x004fe20002000000 */
[----:B------:R-:W-:Y:S05]  /*f4e0*/  YIELD ;  /* 0x0000000000007946 */ /* 0x000fea0003800000 */
[----:B------:R-:W-:-:S13]  /*f4f0*/  ISETP.NE.AND P1, PT, R0, UR22, PT ;  /* 0x0000001600007c0c */ /* 0x000fda000bf25270 */
[----:B------:R-:W-:Y:S05]  /*f500*/  @P1 BRA `(.L_x_4957) ;  /* 0xfffffffc00ec1947 */ /* 0x000fea000383ffff */
.L_x_4956:
[----:B------:R-:W-:Y:S05]  /*f510*/  BSYNC B0 ;  /* 0x0000000000007941 */ /* 0x000fea0003800000 */
.L_x_4955:
[----:B------:R-:W-:-:S03]  /*f520*/  UMOV UR16, 0xffffffff ;  /* 0xffffffff00107882 */ /* 0x000fc60000000000 */
[----:B------:R-:W-:Y:S05]  /*f530*/  BRA.DIV UR16, `(.L_x_4958) ;  /* 0x0000002e10f47947 */ /* 0x000fea000b800000 */
[----:B------:R-:W-:Y:S01]  /*f540*/  NOP ;  /* 0x0000000000007918 */ /* 0x000fe20000000000 */
.L_x_5025:
        /* <DEDUP_REMOVED lines=19> */
.L_x_4960:
[----:B------:R-:W-:Y:S05]  /*f680*/  BSYNC B0 ;  /* 0x0000000000007941 */ /* 0x000fea0003800000 */
.L_x_4959:
        /* <DEDUP_REMOVED lines=15> */
.L_x_4962:
[----:B------:R-:W-:Y:S05]  /*f780*/  BSYNC B0 ;  /* 0x0000000000007941 */ /* 0x000fea0003800000 */
.L_x_4961:
[----:B------:R-:W-:Y:S06]  /*f790*/  BAR.ARV 0xa, 0xa0 ;  /* 0x0282800000007b1d */ /* 0x000fec0000002000 */
[----:B------:R-:W-:Y:S04]  /*f7a0*/  BSSY B0, `(.L_x_4963) ;  /* 0x0000003000007945 */ /* 0x000fe80003800000 */
[----:B------:R-:W-:Y:S05]  /*f7b0*/  @!P0 BRA `(.L_x_4964) ;  /* 0x0000000000048947 */ /* 0x000fea0003800000 */
[----:B------:R-:W-:-:S04]  /*f7c0*/  DEPBAR.LE SB0, 0x0 ;  /* 0x000080000000791a */ /* 0x000fc80000000000 */
.L_x_4964:
[----:B------:R-:W-:Y:S05]  /*f7d0*/  BSYNC B0 ;  /* 0x0000000000007941 */ /* 0x000fea0003800000 */
.L_x_4963:
        /* <DEDUP_REMOVED lines=19> */
.L_x_4966:
[----:B------:R-:W-:Y:S05]  /*f910*/  BSYNC B0 ;  /* 0x0000000000007941 */ /* 0x000fea0003800000 */
.L_x_4965:
        /* <DEDUP_REMOVED lines=9> */
.L_x_4969:
[----:B------:R-:W2:Y:S04]  /*f9b0*/  LDG.E.STRONG.GPU R0, desc[UR38][R2.64] ;  /* 0x0000002602007981 */ /* 0x000ea8000c1ef900 */
[----:B--2---:R-:W-:Y:S01]  /*f9c0*/  CCTL.IVALL ;  /* 0x00000000ff00798f */ /* 0x004fe20002000000 */
[----:B------:R-:W-:Y:S05]  /*f9d0*/  YIELD ;  /* 0x0000000000007946 */ /* 0x000fea0003800000 */
[----:B------:R-:W-:-:S13]  /*f9e0*/  ISETP.NE.AND P1, PT, R0, UR22, PT ;  /* 0x0000001600007c0c */ /* 0x000fda000bf25270 */
[----:B------:R-:W-:Y:S05]  /*f9f0*/  @P1 BRA `(.L_x_4969) ;  /* 0xfffffffc00ec1947 */ /* 0x000fea000383ffff */
.L_x_4968:
[----:B------:R-:W-:Y:S05]  /*fa00*/  BSYNC B0 ;  /* 0x0000000000007941 */ /* 0x000fea0003800000 */
.L_x_4967:
[----:B------:R-:W-:-:S03]  /*fa10*/  UMOV UR14, 0xffffffff ;  /* 0xffffffff000e7882 */ /* 0x000fc60000000000 */
[----:B------:R-:W-:Y:S05]  /*fa20*/  BRA.DIV UR14, `(.L_x_4970) ;  /* 0x0000002a0ed47947 */ /* 0x000fea000b800000 */
[----:B------:R-:W-:Y:S01]  /*fa30*/  NOP ;  /* 0x0000000000007918 */ /* 0x000fe20000000000 */
.L_x_5028:
        /* <DEDUP_REMOVED lines=15> */
.L_x_4972:
[----:B------:R-:W-:Y:S05]  /*fb30*/  BSYNC B0 ;  /* 0x0000000000007941 */ /* 0x000fea0003800000 */
.L_x_4971:
        /* <DEDUP_REMOVED lines=15> */
.L_x_4974:
[----:B------:R-:W-:Y:S05]  /*fc30*/  BSYNC B0 ;  /* 0x0000000000007941 */ /* 0x000fea0003800000 */
.L_x_4973:
[----:B------:R-:W-:Y:S06]  /*fc40*/  BAR.ARV 0xa, 0xa0 ;  /* 0x0282800000007b1d */ /* 0x000fec0000002000 */
[----:B------:R-:W-:Y:S04]  /*fc50*/  BSSY B0, `(.L_x_4975) ;  /* 0x0000003000007945 */ /* 0x000fe80003800000 */
[----:B------:R-:W-:Y:S05]  /*fc60*/  @!P0 BRA `(.L_x_4976) ;  /* 0x0000000000048947 */ /* 0x000fea0003800000 */
[----:B------:R-:W-:-:S04]  /*fc70*/  DEPBAR.LE SB0, 0x0 ;  /* 0x000080000000791a */ /* 0x000fc80000000000 */
.L_x_4976:
[----:B------:R-:W-:Y:S05]  /*fc80*/  BSYNC B0 ;  /* 0x0000000000007941 */ /* 0x000fea0003800000 */
.L_x_4975:
        /* <DEDUP_REMOVED lines=19> */
.L_x_4978:
[----:B------:R-:W-:Y:S05]  /*fdc0*/  BSYNC B0 ;  /* 0x0000000000007941 */ /* 0x000fea0003800000 */
.L_x_4977:
[----:B------:R-:W-:Y:S02]  /*fdd0*/  UIADD3 UR8, UR8, 0x2, URZ ;  /* 0x0000000208087890 */ /* 0x000fe4000fffe03f */
[----:B------:R-:W-:-:S04]  /*fde0*/  UIADD3 UR4, UR4, 0x4000, URZ ;  /* 0x0000400004047890 */ /* 0x000fc8000fffe03f */
[----:B------:R-:W-:-:S13]  /*fdf0*/  ISETP.LE.AND P1, PT, R9, UR8, PT ;  /* 0x0000000809007c0c */ /* 0x000fda000bf23270 */
[----:B------:R-:W-:Y:S05]  /*fe00*/  @!P1 BRA `(.L_x_4979) ;  /* 0xfffffff400809947 */ /* 0x000fea000383ffff */
.L_x_4940:
        /* <DEDUP_REMOVED lines=38> */
[----:B-1----:R-:W-:Y:S01]  /*10070*/  ISETP.EQ.U32.AND P0, PT, R2, UR12, PT ;  /* 0x0000000c02007c0c */ /* 0x002fe2000bf02070 */
[----:B------:R-:W-:-:S12]  /*10080*/  IMAD.U32 R2, RZ, RZ, UR11 ;  /* 0x0000000bff027e24 */ /* 0x000fd8000f8e00ff */
[----:B--2---:R2:W-:Y:S02]  /*10090*/  @P0 REDG.E.ADD.S32.STRONG.GPU desc[UR38][R2.64], R5 ;  /* 0x000000050200098e */ /* 0x0045e4000c10e3a6 */
.L_x_4982:
[----:B------:R-:W-:Y:S05]  /*100a0*/  BSYNC B0 ;  /* 0x0000000000007941 */ /* 0x000fea0003800000 */
.L_x_4981:
[----:B------:R-:W-:Y:S05]  /*100b0*/  BRA `(.L_x_4983) ;  /* 0x0000000000047947 */ /* 0x000fea0003800000 */
.L_x_4980:
[----:B------:R-:W-:-:S05]  /*100c0*/  UMOV UR4, UR8 ;  /* 0x0000000800047c82 */ /* 0x000fca0008000000 */
.L_x_4983:
        /* <DEDUP_REMOVED lines=11> */
.L_x_4988:
        /* <DEDUP_REMOVED lines=24> */
.L_x_4985:
[----:B------:R-:W-:Y:S05]  /*10300*/  BSYNC B0 ;  /* 0x0000000000007941 */ /* 0x000fea0003800000 */
.L_x_4984:
        /* <DEDUP_REMOVED lines=18> */
[----:B-123--:R-:W-:Y:S01]  /*10430*/  IMAD.U32 R2, RZ, RZ, UR15 ;  /* 0x0000000fff027e24 */ /* 0x00efe2000f8e00ff */
[----:B------:R-:W-:-:S02]  /*10440*/  UFLO.U32 UR14, UR12 ;  /* 0x0000000c000e72bd */ /* 0x000fc400080e0000 */
[----:B------:R-:W1:Y:S01]  /*10450*/  POPC R5, UR12 ;  /* 0x0000000c00057d09 */ /* 0x000e620008000000 */
[----:B------:R-:W-:-:S03]  /*10460*/  IMAD.U32 R3, RZ, RZ, UR13 ;  /* 0x0000000dff037e24 */ /* 0x000fc6000f8e00ff */
[----:B----4-:R-:W-:-:S13]  /*10470*/  ISETP.EQ.U32.AND P0, PT, R0, UR14, PT ;  /* 0x0000000e00007c0c */ /* 0x010fda000bf02070 */
[----:B-1----:R4:W-:Y:S02]  /*10480*/  @P0 REDG.E.ADD.S32.STRONG.GPU desc[UR38][R2.64], R5 ;  /* 0x000000050200098e */ /* 0x0029e4000c10e3a6 */
.L_x_4987:
[----:B------:R-:W-:Y:S05]  /*10490*/  BSYNC B0 ;  /* 0x0000000000007941 */ /* 0x000fea0003800000 */
.L_x_4986:
[----:B------:R-:W-:Y:S02]  /*104a0*/  UIADD3 UR11, UR11, 0x2, URZ ;  /* 0x000000020b0b7890 */ /* 0x000fe4000fffe03f */
[----:B------:R-:W-:Y:S02]  /*104b0*/  ULEA UR6, UR18, UR6, 0x1 ;  /* 0x0000000612067291 */ /* 0x000fe4000f8e083f */
[----:B------:R-:W-:Y:S02]  /*104c0*/  ULEA UR7, UR18, UR7, 0x1 ;  /* 0x0000000712077291 */ /* 0x000fe4000f8e083f */
[----:B------:R-:W-:-:S13]  /*104d0*/  ISETP.NE.AND P0, PT, RZ, UR11, PT ;  /* 0x0000000bff007c0c */ /* 0x000fda000bf05270 */
[----:B------:R-:W-:Y:S05]  /*104e0*/  @!P0 BRA `(.L_x_4870) ;  /* 0x0000001c00388947 */ /* 0x000fea0003800000 */
[----:B------:R-:W-:Y:S05]  /*104f0*/  BRA `(.L_x_4988) ;  /* 0xfffffffc00207947 */ /* 0x000fea000383ffff */
.L_x_4937:
        /* <DEDUP_REMOVED lines=33> */
.L_x_4990:
        /* <DEDUP_REMOVED lines=42> */
.L_x_5029:
        /* <DEDUP_REMOVED lines=15> */
.L_x_4993:
        /* <DEDUP_REMOVED lines=75> */
.L_x_5004:
[----:B--234-:R-:W-:-:S04]  /*10f50*/  SHF.L.U32 R21, R11, 0x1f, RZ ;  /* 0x0000001f0b157819 */ /* 0x01cfc800000006ff */
[----:B------:R-:W1:Y:S02]  /*10f60*/  SYNCS.PHASECHK.TRANS64.TRYWAIT P1, [R16+URZ+0x30c40], R21 ;  /* 0x030c4015100075a7 */ /* 0x000e64000802017f */
[----:B-1----:R-:W-:Y:S05]  /*10f70*/  @!P1 BRA `(.L_x_4996) ;  /* 0x0000001400b09947 */ /* 0x002fea0003800000 */
.L_x_5030:
[----:B------:R-:W-:Y:S05]  /*10f80*/  @P0 BRA `(.L_x_4997) ;  /* 0x0000000000140947 */ /* 0x000fea0003800000 */
[----:B------:R-:W-:Y:S01]  /*10f90*/  ISETP.NE.AND P1, PT, R6, RZ, PT ;  /* 0x000000ff0600720c */ /* 0x000fe20003f25270 */
[----:B------:R-:W-:-:S04]  /*10fa0*/  IMAD.MOV.U32 R3, RZ, RZ, 0x4200 ;  /* 0x00004200ff037424 */ /* 0x000fc800078e00ff */
[----:B------:R2:W-:Y:S08]  /*10fb0*/  SYNCS.ARRIVE.TRANS64 RZ, [R16+URZ+0x30c30], R3 ;  /* 0x030c300310ff79a7 */ /* 0x0005f0000800003f */
[----:B------:R-:W-:Y:S05]  /*10fc0*/  @!P1 BRA `(.L_x_4997) ;  /* 0x0000000000049947 */ /* 0x000fea0003800000 */
[----:B------:R-:W-:Y:S01]  /*10fd0*/  BPT.TRAP 0x1 ;  /* 0x000000040000795c */ /* 0x000fe20000300000 */
.L_x_4997:
        /* <DEDUP_REMOVED lines=29> */
.L_x_5031:
[----:B------:R-:W-:Y:S05]  /*111b0*/  @P0 BRA `(.L_x_4999) ;  /* 0x0000000000140947 */ /* 0x000fea0003800000 */
[----:B------:R-:W-:Y:S01]  /*111c0*/  ISETP.NE.AND P1, PT, R6, RZ, PT ;  /* 0x000000ff0600720c */ /* 0x000fe20003f25270 */
[----:B------:R-:W-:-:S04]  /*111d0*/  IMAD.MOV.U32 R2, RZ, RZ, 0x4200 ;  /* 0x00004200ff027424 */ /* 0x000fc800078e00ff */
[----:B------:R3:W-:Y:S08]  /*111e0*/  SYNCS.ARRIVE.TRANS64 RZ, [R16+URZ+0x30c18], R2 ;  /* 0x030c180210ff79a7 */ /* 0x0007f0000800003f */
[----:B------:R-:W-:Y:S05]  /*111f0*/  @!P1 BRA `(.L_x_4999) ;  /* 0x0000000000049947 */ /* 0x000fea0003800000 */
[----:B------:R-:W-:Y:S01]  /*11200*/  BPT.TRAP 0x1 ;  /* 0x000000040000795c */ /* 0x000fe20000300000 */
.L_x_4999:
        /* <DEDUP_REMOVED lines=29> */
.L_x_5032:
[----:B------:R-:W-:Y:S05]  /*113e0*/  @P0 BRA `(.L_x_5001) ;  /* 0x0000000000140947 */ /* 0x000fea0003800000 */
[----:B------:R-:W-:Y:S01]  /*113f0*/  ISETP.NE.AND P1, PT, R6, RZ, PT ;  /* 0x000000ff0600720c */ /* 0x000fe20003f25270 */
[----:B-123--:R-:W-:-:S04]  /*11400*/  IMAD.MOV.U32 R21, RZ, RZ, 0x4200 ;  /* 0x00004200ff157424 */ /* 0x00efc800078e00ff */
[----:B------:R4:W-:Y:S08]  /*11410*/  SYNCS.ARRIVE.TRANS64 RZ, [R16+URZ+0x30c38], R21 ;  /* 0x030c381510ff79a7 */ /* 0x0009f0000800003f */
[----:B------:R-:W-:Y:S05]  /*11420*/  @!P1 BRA `(.L_x_5001) ;  /* 0x0000000000049947 */ /* 0x000fea0003800000 */
[----:B------:R-:W-:Y:S01]  /*11430*/  BPT.TRAP 0x1 ;  /* 0x000000040000795c */ /* 0x000fe20000300000 */
.L_x_5001:
        /* <DEDUP_REMOVED lines=24> */
.L_x_5034:
[----:B------:R-:W-:Y:S05]  /*115c0*/  @P0 BRA `(.L_x_5003) ;  /* 0x0000000000140947 */ /* 0x000fea0003800000 */
[----:B------:R-:W-:Y:S01]  /*115d0*/  ISETP.NE.AND P1, PT, R6, RZ, PT ;  /* 0x000000ff0600720c */ /* 0x000fe20003f25270 */
[----:B------:R-:W-:-:S04]  /*115e0*/  IMAD.MOV.U32 R5, RZ, RZ, 0x4200 ;  /* 0x00004200ff057424 */ /* 0x000fc800078e00ff */
[----:B------:R1:W-:Y:S08]  /*115f0*/  SYNCS.ARRIVE.TRANS64 RZ, [R16+URZ+0x30c10], R5 ;  /* 0x030c100510ff79a7 */ /* 0x0003f0000800003f */
[----:B------:R-:W-:Y:S05]  /*11600*/  @!P1 BRA `(.L_x_5003) ;  /* 0x0000000000049947 */ /* 0x000fea0003800000 */
[----:B------:R-:W-:Y:S01]  /*11610*/  BPT.TRAP 0x1 ;  /* 0x000000040000795c */ /* 0x000fe20000300000 */
.L_x_5003:
        /* <DEDUP_REMOVED lines=30> */
.L_x_4995:
[----:B------:R-:W2:Y:S02]  /*11800*/  LDL.LU R4, [R1+0x4] ;  /* 0x0000040001047983 */ /* 0x000ea40000300800 */
[----:B--2---:R-:W-:Y:S02]  /*11810*/  ISETP.NE.AND P1, PT, R4, RZ, PT ;  /* 0x000000ff0400720c */ /* 0x004fe40003f25270 */
[----:B------:R2:W5:Y:S11]  /*11820*/  LDL R4, [R1] ;  /* 0x0000000001047983 */ /* 0x0005760000100800 */
[----:B--2---:R-:W-:Y:S05]  /*11830*/  @!P1 BRA `(.L_x_4994) ;  /* 0x0000000400109947 */ /* 0x004fea0003800000 */
[----:B------:R-:W-:-:S04]  /*11840*/  SHF.L.U32 R13, R11, 0x1f, RZ ;  /* 0x0000001f0b0d7819 */ /* 0x000fc800000006ff */
[----:B------:R-:W1:Y:S02]  /*11850*/  SYNCS.PHASECHK.TRANS64.TRYWAIT P1, [R16+URZ+0x30c40], R13 ;  /* 0x030c400d100075a7 */ /* 0x000e64000802017f */
[----:B-1----:R-:W-:Y:S05]  /*11860*/  @!P1 BRA `(.L_x_5005) ;  /* 0x0000000c00c89947 */ /* 0x002fea0003800000 */
.L_x_5035:
[----:B------:R-:W-:Y:S05]  /*11870*/  @P0 BRA `(.L_x_5006) ;  /* 0x0000000000140947 */ /* 0x000fea0003800000 */
[----:B------:R-:W-:Y:S01]  /*11880*/  ISETP.NE.AND P1, PT, R6, RZ, PT ;  /* 0x000000ff0600720c */ /* 0x000fe20003f25270 */
[----:B------:R-:W-:-:S04]  /*11890*/  IMAD.MOV.U32 R5, RZ, RZ, 0x4200 ;  /* 0x00004200ff057424 */ /* 0x000fc800078e00ff */
[----:B------:R2:W-:Y:S08]  /*118a0*/  SYNCS.ARRIVE.TRANS64 RZ, [R16+URZ+0x30c30], R5 ;  /* 0x030c300510ff79a7 */ /* 0x0005f0000800003f */
[----:B------:R-:W-:Y:S05]  /*118b0*/  @!P1 BRA `(.L_x_5006) ;  /* 0x0000000000049947 */ /* 0x000fea0003800000 */
[----:B------:R-:W-:Y:S01]  /*118c0*/  BPT.TRAP 0x1 ;  /* 0x000000040000795c */ /* 0x000fe20000300000 */
.L_x_5006:
        /* <DEDUP_REMOVED lines=26> */
.L_x_5036:
[----:B------:R-:W-:Y:S05]  /*11a70*/  @P0 BRA `(.L_x_5008) ;  /* 0x0000000000140947 */ /* 0x000fea0003800000 */
[----:B------:R-:W-:Y:S01]  /*11a80*/  ISETP.NE.AND P0, PT, R6, RZ, PT ;  /* 0x000000ff0600720c */ /* 0x000fe20003f05270 */
[----:B------:R-:W-:-:S04]  /*11a90*/  IMAD.MOV.U32 R5, RZ, RZ, 0x4200 ;  /* 0x00004200ff057424 */ /* 0x000fc800078e00ff */
[----:B------:R2:W-:Y:S08]  /*11aa0*/  SYNCS.ARRIVE.TRANS64 RZ, [R16+URZ+0x30c18], R5 ;  /* 0x030c180510ff79a7 */ /* 0x0005f0000800003f */
[----:B------:R-:W-:Y:S05]  /*11ab0*/  @!P0 BRA `(.L_x_5008) ;  /* 0x0000000000048947 */ /* 0x000fea0003800000 */
[----:B------:R-:W-:Y:S01]  /*11ac0*/  BPT.TRAP 0x1 ;  /* 0x000000040000795c */ /* 0x000fe20000300000 */
.L_x_5008:
        /* <DEDUP_REMOVED lines=27> */
.L_x_4994:
[----:B------:R-:W2:Y:S01]  /*11c80*/  S2R R0, SR_TID.X ;  /* 0x0000000000007919 */ /* 0x000ea20000002100 */
[----:B------:R-:W-:Y:S01]  /*11c90*/  IMAD R3, R19, 0x8, R16 ;  /* 0x0000000813037824 */ /* 0x000fe200078e0210 */
[----:B--2---:R-:W-:Y:S02]  /*11ca0*/  LOP3.LUT R2, R0, 0x7f, RZ, 0xc0, !PT ;  /* 0x0000007f00027812 */ /* 0x004fe400078ec0ff */
[----:B------:R-:W-:Y:S02]  /*11cb0*/  SHF.L.U32 R0, R11, 0x1f, RZ ;  /* 0x0000001f0b007819 */ /* 0x000fe400000006ff */
[----:B------:R-:W-:Y:S02]  /*11cc0*/  ISETP.NE.AND P1, PT, R2, RZ, PT ;  /* 0x000000ff0200720c */ /* 0x000fe40003f25270 */
[----:B------:R-:W2:Y:S02]  /*11cd0*/  SYNCS.PHASECHK.TRANS64.TRYWAIT P0, [R3+URZ+0x30c40], R0 ;  /* 0x030c4000030075a7 */ /* 0x000ea4000800017f */
[----:B--2---:R-:W-:Y:S09]  /*11ce0*/  @!P0 BRA `(.L_x_5009) ;  /* 0x0000000800d08947 */ /* 0x004ff20003800000 */
.L_x_5037:
[----:B------:R-:W-:Y:S05]  /*11cf0*/  @P1 BRA `(.L_x_5010) ;  /* 0x0000000000181947 */ /* 0x000fea0003800000 */
[----:B------:R-:W1:Y:S01]  /*11d00*/  S2R R2, SR_TID.X ;  /* 0x0000000000027919 */ /* 0x000e620000002100 */
[----:B--2---:R-:W-:-:S04]  /*11d10*/  IMAD.MOV.U32 R0, RZ, RZ, 0x4200 ;  /* 0x00004200ff007424 */ /* 0x004fc800078e00ff */
[----:B------:R2:W-:Y:S01]  /*11d20*/  SYNCS.ARRIVE.TRANS64 RZ, [R3+URZ+0x30c30], R0 ;  /* 0x030c300003ff79a7 */ /* 0x0005e2000800003f */
[----:B-1----:R-:W-:-:S13]  /*11d30*/  LOP3.LUT P0, RZ, R2, 0x1f, RZ, 0xc0, !PT ;  /* 0x0000001f02ff7812 */ /* 0x002fda000780c0ff */
[----:B--2---:R-:W-:Y:S05]  /*11d40*/  @!P0 BRA `(.L_x_5010) ;  /* 0x0000000000048947 */ /* 0x004fea0003800000 */
[----:B------:R-:W-:Y:S01]  /*11d50*/  BPT.TRAP 0x1 ;  /* 0x000000040000795c */ /* 0x000fe20000300000 */
.L_x_5010:
        /* <DEDUP_REMOVED lines=33> */
.L_x_4991:
[----:B------:R-:W-:Y:S05]  /*11f70*/  BSYNC B0 ;  /* 0x0000000000007941 */ /* 0x000fea0003800000 */
.L_x_4989:
[----:B------:R-:W-:-:S03]  /*11f80*/  UMOV UR8, 0xffffffff ;  /* 0xffffffff00087882 */ /* 0x000fc60000000000 */
[----:B------:R-:W-:Y:S05]  /*11f90*/  BRA.DIV UR8, `(.L_x_5011) ;  /* 0x0000000a08387947 */ /* 0x000fea000b800000 */
[----:B------:R-:W-:-:S13]  /*11fa0*/  ELECT P6, URZ, PT ;  /* 0x00000000003f782f */ /* 0x000fda00038c0000 */
.L_x_5040:
[----:B------:R-:W-:Y:S05]  /*11fb0*/  @!P6 BRA `(.L_x_4870) ;  /* 0x000000000084e947 */ /* 0x000fea0003800000 */
[----:B------:R-:W-:-:S06]  /*11fc0*/  ULOP3.LUT UR8, UR36, 0x2, URZ, 0xfc, !UPT ;  /* 0x0000000224087892 */ /* 0x000fcc000f8efc3f */
[----:B------:R-:W-:-:S05]  /*11fd0*/  IMAD.U32 R0, RZ, RZ, UR8 ;  /* 0x00000008ff007e24 */ /* 0x000fca000f8e00ff */
[----:B------:R-:W-:-:S13]  /*11fe0*/  ISETP.NE.AND P2, PT, R0, 0x3, PT ;  /* 0x000000030000780c */ /* 0x000fda0003f45270 */
[----:B------:R-:W-:Y:S05]  /*11ff0*/  @!P2 BRA `(.L_x_5012) ;  /* 0x000000000004a947 */ /* 0x000fea0003800000 */
[----:B------:R-:W-:Y:S01]  /*12000*/  BPT.TRAP 0x1 ;  /* 0x000000040000795c */ /* 0x000fe20000300000 */
.L_x_5012:
        /* <DEDUP_REMOVED lines=15> */
.L_x_5041:
[----:B------:R-:W2:Y:S02]  /*12100*/  SYNCS.PHASECHK.TRANS64.TRYWAIT P0, [R3+URZ], R0 ;  /* 0x00000000030075a7 */ /* 0x000ea4000800017f */
[----:B--2---:R-:W-:Y:S05]  /*12110*/  @!P0 BRA `(.L_x_5014) ;  /* 0x00000008000c8947 */ /* 0x004fea0003800000 */
.L_x_5042:
[----:B------:R-:W-:Y:S05]  /*12120*/  @!P2 BRA `(.L_x_5015) ;  /* 0x000000000004a947 */ /* 0x000fea0003800000 */
[----:B------:R-:W-:Y:S01]  /*12130*/  BPT.TRAP 0x1 ;  /* 0x000000040000795c */ /* 0x000fe20000300000 */
.L_x_5015:
[----:B--2---:R-:W-:-:S04]  /*12140*/  VIADD R3, R7, 0x30c40 ;  /* 0x00030c4007037836 */ /* 0x004fc80000000000 */
[----:B------:R-:W-:-:S04]  /*12150*/  IMAD R2, R2, 0x8, R3 ;  /* 0x0000000802027824 */ /* 0x000fc800078e0203 */
[----:B------:R-:W2:Y:S02]  /*12160*/  SYNCS.PHASECHK.TRANS64.TRYWAIT P0, [R2+URZ], R5 ;  /* 0x00000005020075a7 */ /* 0x000ea4000800017f */
[----:B--2---:R-:W-:Y:S05]  /*12170*/  @!P0 BRA `(.L_x_5016) ;  /* 0x0000000800088947 */ /* 0x004fea0003800000 */
.L_x_5043:
[----:B------:R-:W-:-:S07]  /*12180*/  IMAD R3, R4, 0x8, R3 ;  /* 0x0000000804037824 */ /* 0x000fce00078e0203 */
.L_x_5017:
[----:B---3--:R3:W4:Y:S02]  /*12190*/  SYNCS.PHASECHK.TRANS64.TRYWAIT P0, [R3+URZ], R0 ;  /* 0x00000000030075a7 */ /* 0x008724000800017f */
[----:B----4-:R-:W-:Y:S05]  /*121a0*/  @!P0 NANOSLEEP.SYNCS 0x989680 ;  /* 0x009896800000895d */ /* 0x010fea0003900000 */
[----:B------:R-:W4:Y:S02]  /*121b0*/  @!P0 SYNCS.PHASECHK.TRANS64 P0, [R3+URZ], R0 ;  /* 0x00000000030085a7 */ /* 0x000f24000800007f */
[----:B----4-:R-:W-:Y:S05]  /*121c0*/  @!P0 BRA `(.L_x_5017) ;  /* 0xfffffffc00f08947 */ /* 0x010fea000383ffff */
.L_x_4870:
[----:B------:R-:W-:Y:S05]  /*121d0*/  BSYNC B6 ;  /* 0x0000000000067941 */ /* 0x000fea0003800000 */
.L_x_4867:
[----:B------:R-:W-:Y:S05]  /*121e0*/  EXIT ;  /* 0x000000000000794d */ /* 0x000fea0003800000 */
.L_x_4877:
[----:B------:R-:W-:Y:S02]  /*121f0*/  IMAD.MOV.U32 R13, RZ, RZ, R10 ;  /* 0x000000ffff0d7224 */ /* 0x000fe400078e000a */
[----:B------:R-:W-:Y:S02]  /*12200*/  IMAD.MOV.U32 R12, RZ, RZ, RZ ;  /* 0x000000ffff0c7224 */ /* 0x000fe400078e00ff */
[----:B------:R-:W-:Y:S02]  /*12210*/  IMAD.MOV.U32 R11, RZ, RZ, 0x1f ;  /* 0x0000001fff0b7424 */ /* 0x000fe400078e00ff */
[----:B------:R-:W-:-:S07]  /*12220*/  IMAD.MOV.U32 R15, RZ, RZ, -0x1 ;  /* 0xffffffffff0f7424 */ /* 0x000fce00078e00ff */
[----:B------:R-:W-:Y:S05]  /*12230*/  WARPSYNC.COLLECTIVE R15, `(.L_x_5018) ;  /* 0x000000000f087348 */ /* 0x000fea0003c00000 */
[----:B------:R1:W2:Y:S02]  /*12240*/  SHFL.IDX P6, R14, R13, R12, R11 ;  /* 0x0000000c0d0e7389 */ /* 0x0002a400000c000b */
[----:B-12---:R-:W-:Y:S01]  /*12250*/  ENDCOLLECTIVE ;  /* 0x000000000000791b */ /* 0x006fe20003800000 */
.L_x_5018:
[----:B------:R-:W-:Y:S05]  /*12260*/  BRA `(.L_x_5019) ;  /* 0xfffffeec00587947 */ /* 0x000fea000383ffff */
.L_x_4879:
[----:B--2---:R2:W3:Y:S02]  /*12270*/  SYNCS.PHASECHK.TRANS64.TRYWAIT P0, [R222+URZ+0x30c00], R11 ;  /* 0x030c000bde0075a7 */ /* 0x0044e4000800017f */
[----:B---3--:R-:W-:Y:S05]  /*12280*/  @!P0 NANOSLEEP.SYNCS 0x989680 ;  /* 0x009896800000895d */ /* 0x008fea0003900000 */
[----:B------:R-:W3:Y:S02]  /*12290*/  @!P0 SYNCS.PHASECHK.TRANS64 P0, [R222+URZ+0x30c00], R11 ;  /* 0x030c000bde0085a7 */ /* 0x000ee4000800007f */
[----:B---3--:R-:W-:Y:S05]  /*122a0*/  @!P0 BRA `(.L_x_4879) ;  /* 0xfffffffc00f08947 */ /* 0x008fea000383ffff */
[----:B------:R-:W-:Y:S05]  /*122b0*/  BRA `(.L_x_4878) ;  /* 0xfffffeec00a07947 */ /* 0x000fea000383ffff */
.L_x_4884:
[----:B--2---:R2:W3:Y:S02]  /*122c0*/  SYNCS.PHASECHK.TRANS64.TRYWAIT P0, [R8+URZ+0x30c10], R21 ;  /* 0x030c1015080075a7 */ /* 0x0044e4000800017f */
[----:B---3--:R-:W-:Y:S05]  /*122d0*/  @!P0 NANOSLEEP.SYNCS 0x989680 ;  /* 0x009896800000895d */ /* 0x008fea0003900000 */
[----:B------:R-:W3:Y:S02]  /*122e0*/  @!P0 SYNCS.PHASECHK.TRANS64 P0, [R8+URZ+0x30c10], R21 ;  /* 0x030c1015080085a7 */ /* 0x000ee4000800007f */
[----:B---3--:R-:W-:Y:S05]  /*122f0*/  @!P0 BRA `(.L_x_4884) ;  /* 0xfffffffc00f08947 */ /* 0x008fea000383ffff */
[----:B------:R-:W-:Y:S05]  /*12300*/  BRA `(.L_x_4883) ;  /* 0xfffffef400d47947 */ /* 0x000fea000383ffff */
.L_x_4888:
[----:B------:R1:W1:Y:S02]  /*12310*/  SYNCS.PHASECHK.TRANS64.TRYWAIT P0, [R8+URZ+0x30c30], R21 ;  /* 0x030c3015080075a7 */ /* 0x000264000800017f */
[----:B-1----:R-:W-:Y:S05]  /*12320*/  @!P0 NANOSLEEP.SYNCS 0x989680 ;  /* 0x009896800000895d */ /* 0x002fea0003900000 */
[----:B------:R-:W1:Y:S02]  /*12330*/  @!P0 SYNCS.PHASECHK.TRANS64 P0, [R8+URZ+0x30c30], R21 ;  /* 0x030c3015080085a7 */ /* 0x000e64000800007f */
[----:B-1----:R-:W-:Y:S05]  /*12340*/  @!P0 BRA `(.L_x_4888) ;  /* 0xfffffffc00f08947 */ /* 0x002fea000383ffff */
[----:B------:R-:W-:Y:S05]  /*12350*/  BRA `(.L_x_4887) ;  /* 0xfffffef800d87947 */ /* 0x000fea000383ffff */
.L_x_4896:
[----:B--2---:R2:W3:Y:S02]  /*12360*/  SYNCS.PHASECHK.TRANS64.TRYWAIT P1, [R6+URZ+0x30c10], R11 ;  /* 0x030c100b060075a7 */ /* 0x0044e4000802017f */
[----:B---3--:R-:W-:Y:S05]  /*12370*/  @!P1 NANOSLEEP.SYNCS 0x989680 ;  /* 0x009896800000995d */ /* 0x008fea0003900000 */
[----:B------:R-:W3:Y:S02]  /*12380*/  @!P1 SYNCS.PHASECHK.TRANS64 P1, [R6+URZ+0x30c10], R11 ;  /* 0x030c100b060095a7 */ /* 0x000ee4000802007f */
[----:B---3--:R-:W-:Y:S05]  /*12390*/  @!P1 BRA `(.L_x_4896) ;  /* 0xfffffffc00f09947 */ /* 0x008fea000383ffff */
[----:B------:R-:W-:Y:S05]  /*123a0*/  BRA `(.L_x_4895) ;  /* 0xffffff3800447947 */ /* 0x000fea000383ffff */
.L_x_4900:
[----:B------:R1:W1:Y:S02]  /*123b0*/  SYNCS.PHASECHK.TRANS64.TRYWAIT P1, [R6+URZ+0x30c30], R11 ;  /* 0x030c300b060075a7 */ /* 0x000264000802017f */
[----:B-1----:R-:W-:Y:S05]  /*123c0*/  @!P1 NANOSLEEP.SYNCS 0x989680 ;  /* 0x009896800000995d */ /* 0x002fea0003900000 */
[----:B------:R-:W1:Y:S02]  /*123d0*/  @!P1 SYNCS.PHASECHK.TRANS64 P1, [R6+URZ+0x30c30], R11 ;  /* 0x030c300b060095a7 */ /* 0x000e64000802007f */
[----:B-1----:R-:W-:Y:S05]  /*123e0*/  @!P1 BRA `(.L_x_4900) ;  /* 0xfffffffc00f09947 */ /* 0x002fea000383ffff */
[----:B------:R-:W-:Y:S05]  /*123f0*/  BRA `(.L_x_4899) ;  /* 0xffffff3c00547947 */ /* 0x000fea000383ffff */
.L_x_4908:
[----:B--2---:R2:W3:Y:S02]  /*12400*/  SYNCS.PHASECHK.TRANS64.TRYWAIT P0, [R7+URZ+0x30c10], R18 ;  /* 0x030c1012070075a7 */ /* 0x0044e4000800017f */
[----:B---3--:R-:W-:Y:S05]  /*12410*/  @!P0 NANOSLEEP.SYNCS 0x989680 ;  /* 0x009896800000895d */ /* 0x008fea0003900000 */
[----:B------:R-:W3:Y:S02]  /*12420*/  @!P0 SYNCS.PHASECHK.TRANS64 P0, [R7+URZ+0x30c10], R18 ;  /* 0x030c1012070085a7 */ /* 0x000ee4000800007f */
[----:B---3--:R-:W-:Y:S05]  /*12430*/  @!P0 BRA `(.L_x_4908) ;  /* 0xfffffffc00f08947 */ /* 0x008fea000383ffff */
[----:B------:R-:W-:Y:S05]  /*12440*/  BRA `(.L_x_4907) ;  /* 0xffffff7000887947 */ /* 0x000fea000383ffff */
.L_x_4912:
[----:B------:R1:W1:Y:S02]  /*12450*/  SYNCS.PHASECHK.TRANS64.TRYWAIT P0, [R7+URZ+0x30c30], R18 ;  /* 0x030c3012070075a7 */ /* 0x000264000800017f */
[----:B-1----:R-:W-:Y:S05]  /*12460*/  @!P0 NANOSLEEP.SYNCS 0x989680 ;  /* 0x009896800000895d */ /* 0x002fea0003900000 */
[----:B------:R-:W1:Y:S02]  /*12470*/  @!P0 SYNCS.PHASECHK.TRANS64 P0, [R7+URZ+0x30c30], R18 ;  /* 0x030c3012070085a7 */ /* 0x000e64000800007f */
[----:B-1----:R-:W-:Y:S05]  /*12480*/  @!P0 BRA `(.L_x_4912) ;  /* 0xfffffffc00f08947 */ /* 0x002fea000383ffff */
[----:B------:R-:W-:Y:S05]  /*12490*/  BRA `(.L_x_4911) ;  /* 0xffffff74009c7947 */ /* 0x000fea000383ffff */
.L_x_4945:
[----:B------:R-:W-:Y:S01]  /*124a0*/  BSSY B0, `(.L_x_5020) ;  /* 0x0000005000007945 */ /* 0x000fe20003800000 */
[----:B------:R-:W-:-:S07]  /*124b0*/  IMAD.MOV.U32 R15, RZ, RZ, -0x1 ;  /* 0xffffffffff0f7424 */ /* 0x000fce00078e00ff */
[----:B------:R-:W-:Y:S05]  /*124c0*/  WARPSYNC.COLLECTIVE R15, `(.L_x_5021) ;  /* 0x000000000f087348 */ /* 0x000fea0003c00000 */
[----:B------:R-:W-:Y:S01]  /*124d0*/  NOP ;  /* 0x0000000000007918 */ /* 0x000fe20000000000 */
[----:B------:R-:W-:Y:S01]  /*124e0*/  ENDCOLLECTIVE ;  /* 0x000000000000791b */ /* 0x000fe20003800000 */
.L_x_5021:
[----:B------:R-:W-:Y:S05]  /*124f0*/  BSYNC B0 ;  /* 0x0000000000007941 */ /* 0x000fea0003800000 */
.L_x_5020:
[----:B------:R-:W-:Y:S05]  /*12500*/  BRA `(.L_x_5022) ;  /* 0xffffffc800747947 */ /* 0x000fea000383ffff */
.L_x_4958:
[----:B------:R-:W-:Y:S01]  /*12510*/  BSSY B0, `(.L_x_5023) ;  /* 0x0000005000007945 */ /* 0x000fe20003800000 */
[----:B------:R-:W-:-:S07]  /*12520*/  IMAD.MOV.U32 R15, RZ, RZ, -0x1 ;  /* 0xffffffffff0f7424 */ /* 0x000fce00078e00ff */
[----:B------:R-:W-:Y:S05]  /*12530*/  WARPSYNC.COLLECTIVE R15, `(.L_x_5024) ;  /* 0x000000000f087348 */ /* 0x000fea0003c00000 */
[----:B------:R-:W-:Y:S01]  /*12540*/  NOP ;  /* 0x0000000000007918 */ /* 0x000fe20000000000 */
[----:B------:R-:W-:Y:S01]  /*12550*/  ENDCOLLECTIVE ;  /* 0x000000000000791b */ /* 0x000fe20003800000 */
.L_x_5024:
[----:B------:R-:W-:Y:S05]  /*12560*/  BSYNC B0 ;  /* 0x0000000000007941 */ /* 0x000fea0003800000 */
.L_x_5023:
[----:B------:R-:W-:Y:S05]  /*12570*/  BRA `(.L_x_5025) ;  /* 0xffffffcc00f47947 */ /* 0x000fea000383ffff */
.L_x_4970:
[----:B------:R-:W-:Y:S01]  /*12580*/  BSSY B0, `(.L_x_5026) ;  /* 0x0000005000007945 */ /* 0x000fe20003800000 */
[----:B------:R-:W-:-:S07]  /*12590*/  IMAD.MOV.U32 R15, RZ, RZ, -0x1 ;  /* 0xffffffffff0f7424 */ /* 0x000fce00078e00ff */
[----:B------:R-:W-:Y:S05]  /*125a0*/  WARPSYNC.COLLECTIVE R15, `(.L_x_5027) ;  /* 0x000000000f087348 */ /* 0x000fea0003c00000 */
[----:B------:R-:W-:Y:S01]  /*125b0*/  NOP ;  /* 0x0000000000007918 */ /* 0x000fe20000000000 */
[----:B------:R-:W-:Y:S01]  /*125c0*/  ENDCOLLECTIVE ;  /* 0x000000000000791b */ /* 0x000fe20003800000 */
.L_x_5027:
[----:B------:R-:W-:Y:S05]  /*125d0*/  BSYNC B0 ;  /* 0x0000000000007941 */ /* 0x000fea0003800000 */
.L_x_5026:
[----:B------:R-:W-:Y:S05]  /*125e0*/  BRA `(.L_x_5028) ;  /* 0xffffffd400147947 */ /* 0x000fea000383ffff */
.L_x_4992:
[----:B-1----:R1:W2:Y:S02]  /*125f0*/  SYNCS.PHASECHK.TRANS64.TRYWAIT P0, [R16+URZ+0x30c20], R3 ;  /* 0x030c2003100075a7 */ /* 0x0022a4000800017f */
[----:B--2---:R-:W-:Y:S05]  /*12600*/  @!P0 NANOSLEEP.SYNCS 0x989680 ;  /* 0x009896800000895d */ /* 0x004fea0003900000 */
[----:B------:R-:W2:Y:S02]  /*12610*/  @!P0 SYNCS.PHASECHK.TRANS64 P0, [R16+URZ+0x30c20], R3 ;  /* 0x030c2003100085a7 */ /* 0x000ea4000800007f */
[----:B--2---:R-:W-:Y:S05]  /*12620*/  @!P0 BRA `(.L_x_4992) ;  /* 0xfffffffc00f08947 */ /* 0x004fea000383ffff */
[----:B------:R-:W-:Y:S05]  /*12630*/  BRA `(.L_x_5029) ;  /* 0xffffffe000dc7947 */ /* 0x000fea000383ffff */
.L_x_4996:
[----:B-1----:R1:W2:Y:S02]  /*12640*/  SYNCS.PHASECHK.TRANS64.TRYWAIT P1, [R16+URZ+0x30c40], R21 ;  /* 0x030c4015100075a7 */ /* 0x0022a4000802017f */
[----:B--2---:R-:W-:Y:S05]  /*12650*/  @!P1 NANOSLEEP.SYNCS 0x989680 ;  /* 0x009896800000995d */ /* 0x004fea0003900000 */
[----:B------:R-:W2:Y:S02]  /*12660*/  @!P1 SYNCS.PHASECHK.TRANS64 P1, [R16+URZ+0x30c40], R21 ;  /* 0x030c4015100095a7 */ /* 0x000ea4000802007f */
[----:B--2---:R-:W-:Y:S05]  /*12670*/  @!P1 BRA `(.L_x_4996) ;  /* 0xfffffffc00f09947 */ /* 0x004fea000383ffff */
[----:B------:R-:W-:Y:S05]  /*12680*/  BRA `(.L_x_5030) ;  /* 0xffffffe8003c7947 */ /* 0x000fea000383ffff */
.L_x_4998:
[----:B--2---:R2:W3:Y:S02]  /*12690*/  SYNCS.PHASECHK.TRANS64.TRYWAIT P1, [R16+URZ+0x30c28], R21 ;  /* 0x030c2815100075a7 */ /* 0x0044e4000802017f */
[----:B---3--:R-:W-:Y:S05]  /*126a0*/  @!P1 NANOSLEEP.SYNCS 0x989680 ;  /* 0x009896800000995d */ /* 0x008fea0003900000 */
[----:B------:R-:W3:Y:S02]  /*126b0*/  @!P1 SYNCS.PHASECHK.TRANS64 P1, [R16+URZ+0x30c28], R21 ;  /* 0x030c2815100095a7 */ /* 0x000ee4000802007f */
[----:B---3--:R-:W-:Y:S05]  /*126c0*/  @!P1 BRA `(.L_x_4998) ;  /* 0xfffffffc00f09947 */ /* 0x008fea000383ffff */
[----:B------:R-:W-:Y:S05]  /*126d0*/  BRA `(.L_x_5031) ;  /* 0xffffffe800b47947 */ /* 0x000fea000383ffff */
.L_x_5000:
[----:B---3--:R3:W4:Y:S02]  /*126e0*/  SYNCS.PHASECHK.TRANS64.TRYWAIT P1, [R16+URZ+0x30c48], R21 ;  /* 0x030c4815100075a7 */ /* 0x008724000802017f */
[----:B----4-:R-:W-:Y:S05]  /*126f0*/  @!P1 NANOSLEEP.SYNCS 0x989680 ;  /* 0x009896800000995d */ /* 0x010fea0003900000 */
[----:B------:R-:W4:Y:S02]  /*12700*/  @!P1 SYNCS.PHASECHK.TRANS64 P1, [R16+URZ+0x30c48], R21 ;  /* 0x030c4815100095a7 */ /* 0x000f24000802007f */
[----:B----4-:R-:W-:Y:S05]  /*12710*/  @!P1 BRA `(.L_x_5000) ;  /* 0xfffffffc00f09947 */ /* 0x010fea000383ffff */
[----:B------:R-:W-:Y:S05]  /*12720*/  BRA `(.L_x_5032) ;  /* 0xffffffec002c7947 */ /* 0x000fea000383ffff */
.L_x_5002:
[----:B------:R-:W-:-:S07]  /*12730*/  SHF.L.U32 R5, R11, 0x1f, RZ ;  /* 0x0000001f0b057819 */ /* 0x000fce00000006ff */
.L_x_5033:
[----:B------:R1:W1:Y:S02]  /*12740*/  SYNCS.PHASECHK.TRANS64.TRYWAIT P1, [R16+URZ+0x30c20], R5 ;  /* 0x030c2005100075a7 */ /* 0x000264000802017f */
[----:B-1----:R-:W-:Y:S05]  /*12750*/  @!P1 NANOSLEEP.SYNCS 0x989680 ;  /* 0x009896800000995d */ /* 0x002fea0003900000 */
[----:B------:R-:W1:Y:S02]  /*12760*/  @!P1 SYNCS.PHASECHK.TRANS64 P1, [R16+URZ+0x30c20], R5 ;  /* 0x030c2005100095a7 */ /* 0x000e64000802007f */
[----:B-1----:R-:W-:Y:S05]  /*12770*/  @!P1 BRA `(.L_x_5033) ;  /* 0xfffffffc00f09947 */ /* 0x002fea000383ffff */
[----:B------:R-:W-:Y:S05]  /*12780*/  BRA `(.L_x_5034) ;  /* 0xffffffec008c7947 */ /* 0x000fea000383ffff */
.L_x_5005:
[----:B-1----:R1:W2:Y:S02]  /*12790*/  SYNCS.PHASECHK.TRANS64.TRYWAIT P1, [R16+URZ+0x30c40], R13 ;  /* 0x030c400d100075a7 */ /* 0x0022a4000802017f */
[----:B--2---:R-:W-:Y:S05]  /*127a0*/  @!P1 NANOSLEEP.SYNCS 0x989680 ;  /* 0x009896800000995d */ /* 0x004fea0003900000 */
[----:B------:R-:W2:Y:S02]  /*127b0*/  @!P1 SYNCS.PHASECHK.TRANS64 P1, [R16+URZ+0x30c40], R13 ;  /* 0x030c400d100095a7 */ /* 0x000ea4000802007f */
[----:B--2---:R-:W-:Y:S05]  /*127c0*/  @!P1 BRA `(.L_x_5005) ;  /* 0xfffffffc00f09947 */ /* 0x004fea000383ffff */
[----:B------:R-:W-:Y:S05]  /*127d0*/  BRA `(.L_x_5035) ;  /* 0xfffffff000247947 */ /* 0x000fea000383ffff */
.L_x_5007:
[----:B-1----:R1:W2:Y:S02]  /*127e0*/  SYNCS.PHASECHK.TRANS64.TRYWAIT P1, [R16+URZ+0x30c28], R13 ;  /* 0x030c280d100075a7 */ /* 0x0022a4000802017f */
[----:B--2---:R-:W-:Y:S05]  /*127f0*/  @!P1 NANOSLEEP.SYNCS 0x989680 ;  /* 0x009896800000995d */ /* 0x004fea0003900000 */
[----:B------:R-:W2:Y:S02]  /*12800*/  @!P1 SYNCS.PHASECHK.TRANS64 P1, [R16+URZ+0x30c28], R13 ;  /* 0x030c280d100095a7 */ /* 0x000ea4000802007f */
[----:B--2---:R-:W-:Y:S05]  /*12810*/  @!P1 BRA `(.L_x_5007) ;  /* 0xfffffffc00f09947 */ /* 0x004fea000383ffff */
[----:B------:R-:W-:Y:S05]  /*12820*/  BRA `(.L_x_5036) ;  /* 0xfffffff000907947 */ /* 0x000fea000383ffff */
.L_x_5009:
[----:B--2---:R2:W1:Y:S02]  /*12830*/  SYNCS.PHASECHK.TRANS64.TRYWAIT P0, [R3+URZ+0x30c40], R0 ;  /* 0x030c4000030075a7 */ /* 0x004464000800017f */
[----:B-1----:R-:W-:Y:S05]  /*12840*/  @!P0 NANOSLEEP.SYNCS 0x989680 ;  /* 0x009896800000895d */ /* 0x002fea0003900000 */
[----:B------:R-:W1:Y:S02]  /*12850*/  @!P0 SYNCS.PHASECHK.TRANS64 P0, [R3+URZ+0x30c40], R0 ;  /* 0x030c4000030085a7 */ /* 0x000e64000800007f */
[----:B-1----:R-:W-:Y:S05]  /*12860*/  @!P0 BRA `(.L_x_5009) ;  /* 0xfffffffc00f08947 */ /* 0x002fea000383ffff */
[----:B------:R-:W-:Y:S05]  /*12870*/  BRA `(.L_x_5037) ;  /* 0xfffffff4001c7947 */ /* 0x000fea000383ffff */
.L_x_5011:
[----:B------:R-:W-:Y:S01]  /*12880*/  BSSY B0, `(.L_x_5038) ;  /* 0x0000006000007945 */ /* 0x000fe20003800000 */
[----:B------:R-:W-:-:S07]  /*12890*/  IMAD.MOV.U32 R15, RZ, RZ, -0x1 ;  /* 0xffffffffff0f7424 */ /* 0x000fce00078e00ff */
[----:B------:R-:W-:Y:S05]  /*128a0*/  WARPSYNC.COLLECTIVE R15, `(.L_x_5039) ;  /* 0x000000000f0c7348 */ /* 0x000fea0003c00000 */
[----:B------:R-:W-:Y:S02]  /*128b0*/  ELECT P6, UR62, PT ;  /* 0x00000000003e782f */ /* 0x000fe400038c0000 */
[----:B------:R-:W-:Y:S01]  /*128c0*/  MOV R14, UR62 ;  /* 0x0000003e000e7c02 */ /* 0x000fe20008000f00 */
[----:B------:R-:W-:Y:S10]  /*128d0*/  ENDCOLLECTIVE ;  /* 0x000000000000791b */ /* 0x000ff40003800000 */
.L_x_5039:
[----:B------:R-:W-:Y:S05]  /*128e0*/  BSYNC B0 ;  /* 0x0000000000007941 */ /* 0x000fea0003800000 */
.L_x_5038:
[----:B------:R-:W-:Y:S05]  /*128f0*/  BRA `(.L_x_5040) ;  /* 0xfffffff400ac7947 */ /* 0x000fea000383ffff */
.L_x_5013:
[----:B-1----:R1:W2:Y:S02]  /*12900*/  SYNCS.PHASECHK.TRANS64.TRYWAIT P0, [R6+URZ], R5 ;  /* 0x00000005060075a7 */ /* 0x0022a4000800017f */
[----:B--2---:R-:W-:Y:S05]  /*12910*/  @!P0 NANOSLEEP.SYNCS 0x989680 ;  /* 0x009896800000895d */ /* 0x004fea0003900000 */
[----:B------:R-:W2:Y:S02]  /*12920*/  @!P0 SYNCS.PHASECHK.TRANS64 P0, [R6+URZ], R5 ;  /* 0x00000005060085a7 */ /* 0x000ea4000800007f */
[----:B--2---:R-:W-:Y:S05]  /*12930*/  @!P0 BRA `(.L_x_5013) ;  /* 0xfffffffc00f08947 */ /* 0x004fea000383ffff */
[----:B------:R-:W-:Y:S05]  /*12940*/  BRA `(.L_x_5041) ;  /* 0xfffffff400ec7947 */ /* 0x000fea000383ffff */
.L_x_5014:
[----:B--2---:R2:W3:Y:S02]  /*12950*/  SYNCS.PHASECHK.TRANS64.TRYWAIT P0, [R3+URZ], R0 ;  /* 0x00000000030075a7 */ /* 0x0044e4000800017f */
[----:B---3--:R-:W-:Y:S05]  /*12960*/  @!P0 NANOSLEEP.SYNCS 0x989680 ;  /* 0x009896800000895d */ /* 0x008fea0003900000 */
[----:B------:R-:W3:Y:S02]  /*12970*/  @!P0 SYNCS.PHASECHK.TRANS64 P0, [R3+URZ], R0 ;  /* 0x00000000030085a7 */ /* 0x000ee4000800007f */
[----:B---3--:R-:W-:Y:S05]  /*12980*/  @!P0 BRA `(.L_x_5014) ;  /* 0xfffffffc00f08947 */ /* 0x008fea000383ffff */
[----:B------:R-:W-:Y:S05]  /*12990*/  BRA `(.L_x_5042) ;  /* 0xfffffff400e07947 */ /* 0x000fea000383ffff */
.L_x_5016:
[----:B--2---:R2:W3:Y:S02]  /*129a0*/  SYNCS.PHASECHK.TRANS64.TRYWAIT P0, [R2+URZ], R5 ;  /* 0x00000005020075a7 */ /* 0x0044e4000800017f */
[----:B---3--:R-:W-:Y:S05]  /*129b0*/  @!P0 NANOSLEEP.SYNCS 0x989680 ;  /* 0x009896800000895d */ /* 0x008fea0003900000 */
[----:B------:R-:W3:Y:S02]  /*129c0*/  @!P0 SYNCS.PHASECHK.TRANS64 P0, [R2+URZ], R5 ;  /* 0x00000005020085a7 */ /* 0x000ee4000800007f */
[----:B---3--:R-:W-:Y:S05]  /*129d0*/  @!P0 BRA `(.L_x_5016) ;  /* 0xfffffffc00f08947 */ /* 0x008fea000383ffff */
[----:B------:R-:W-:Y:S05]  /*129e0*/  BRA `(.L_x_5043) ;  /* 0xfffffff400e47947 */ /* 0x000fea000383ffff */
.L_x_5044:
        /* <DEDUP_REMOVED lines=9> */
.L_x_7410:


//--------------------- .text._ZN7cutlass13device_kernelIN5flash11enable_sm90INS1_16FlashAttnBwdSm90INS1_25CollectiveMainloopBwdSm90ILi2ELi2ELi2EN4cute5tupleIJNS5_1CILi1EEES8_S8_EEENS6_IJNS7_ILi128EEESA_NS7_ILi64EEEEEENS_6half_tEfNS_4arch4Sm90ELb0ELb1ELb0ELb0ELb0ELb1ELb0ELb0ELi2ELi1ELi2ELi2ELb0EEENS1_24CollectiveEpilogueBwdGQAISC_fSF_Li256ELb0ELb0EEENS1_19SingleTileSchedulerILb0ELb0ELb0ELi128EEEEEEEEEvNT_6ParamsE --------------------------
	.section	.text._ZN7cutlass13device_kernelIN5flash11enable_sm90INS1_16FlashAttnBwdSm90INS1_25CollectiveMainloopBwdSm90ILi2ELi2ELi2EN4cute5tupleIJNS5_1CILi1EEES8_S8_EEENS6_IJNS7_ILi128EEESA_NS7_ILi64EEEEEENS_6half_tEfNS_4arch4Sm90ELb0ELb1ELb0ELb0ELb0ELb1ELb0ELb0ELi2ELi1ELi2ELi2ELb0EEENS1_24CollectiveEpilogueBwdGQAISC_fSF_Li256ELb0ELb0EEENS1_19SingleTileSchedulerILb0ELb0ELb0ELi128EEEEEEEEEvNT_6ParamsE,"ax",@progbits
	.align	128
.text._ZN7cutlass13device_kernelIN5flash11enable_sm90INS1_16FlashAttnBwdSm90INS1_25CollectiveMainloopBwdSm90ILi2ELi2ELi2EN4cute5tupleIJNS5_1CILi1EEES8_S8_EEENS6_IJNS7_ILi128EEESA_NS7_ILi64EEEEEENS_6half_tEfNS_4arch4Sm90ELb0ELb1ELb0ELb0ELb0ELb1ELb0ELb0ELi2ELi1ELi2ELi2ELb0EEENS1_24CollectiveEpilogueBwdGQAISC_fSF_Li256ELb0ELb0EEENS1_19SingleTileSchedulerILb0ELb0ELb0ELi128EEEEEEEEEvNT_6ParamsE:
        .type           _ZN7cutlass13device_kernelIN5flash11enable_sm90INS1_16FlashAttnBwdSm90INS1_25CollectiveMainloopBwdSm90ILi2ELi2ELi2EN4cute5tupleIJNS5_1CILi1EEES8_S8_EEENS6_IJNS7_ILi128EEESA_NS7_ILi64EEEEEENS_6half_tEfNS_4arch4Sm90ELb0ELb1ELb0ELb0ELb0ELb1ELb0ELb0ELi2ELi1ELi2ELi2ELb0EEENS1_24CollectiveEpilogueBwdGQAISC_fSF_Li256ELb0ELb0EEENS1_19SingleTileSchedulerILb0ELb0ELb0ELi128EEEEEEEEEvNT_6ParamsE,@function
        .size           _ZN7cutlass13device_kernelIN5flash11enable_sm90INS1_16FlashAttnBwdSm90INS1_25CollectiveMainloopBwdSm90ILi2ELi2ELi2EN4cute5tupleIJNS5_1CILi1EEES8_S8_EEENS6_IJNS7_ILi128EEESA_NS7_ILi64EEEEEENS_6half_tEfNS_4arch4Sm90ELb0ELb1ELb0ELb0ELb0ELb1ELb0ELb0ELi2ELi1ELi2ELi2ELb0EEENS1_24CollectiveEpilogueBwdGQAISC_fSF_Li256ELb0ELb0EEENS1_19SingleTileSchedulerILb0ELb0ELb0ELi128EEEEEEEEEvNT_6ParamsE,(.L_x_7411 - _ZN7cutlass13device_kernelIN5flash11enable_sm90INS1_16FlashAttnBwdSm90INS1_25CollectiveMainloopBwdSm90ILi2ELi2ELi2EN4cute5tupleIJNS5_1CILi1EEES8_S8_EEENS6_IJNS7_ILi128EEESA_NS7_ILi64EEEEEENS_6half_tEfNS_4arch4Sm90ELb0ELb1ELb0ELb0ELb0ELb1ELb0ELb0ELi2ELi1ELi2ELi2ELb0EEENS1_24CollectiveEpilogueBwdGQAISC_fSF_Li256ELb0ELb0EEENS1_19SingleTileSchedulerILb0ELb0ELb0ELi128EEEEEEEEEvNT_6ParamsE)
        .other          _ZN7cutlass13device_kernelIN5flash11enable_sm90INS1_16FlashAttnBwdSm90INS1_25CollectiveMainloopBwdSm90ILi2ELi2ELi2EN4cute5tupleIJNS5_1CILi1EEES8_S8_EEENS6_IJNS7_ILi128EEESA_NS7_ILi64EEEEEENS_6half_tEfNS_4arch4Sm90ELb0ELb1ELb0ELb0ELb0ELb1ELb0ELb0ELi2ELi1ELi2ELi2ELb0EEENS1_24CollectiveEpilogueBwdGQAISC_fSF_Li256ELb0ELb0EEENS1_19SingleTileSchedulerILb0ELb0ELb0ELi128EEEEEEEEEvNT_6ParamsE,@"STO_CUDA_ENTRY STV_DEFAULT"
_ZN7cutlass13device_kernelIN5flash11enable_sm90INS1_16FlashAttnBwdSm90INS1_25CollectiveMainloopBwdSm90ILi2ELi2ELi2EN4cute5tupleIJNS5_1CILi1EEES8_S8_EEENS6_IJNS7_ILi128EEESA_NS7_ILi64EEEEEENS_6half_tEfNS_4arch4Sm90ELb0ELb1ELb0ELb0ELb0ELb1ELb0ELb0ELi2ELi1ELi2ELi2ELb0EEENS1_24CollectiveEpilogueBwdGQAISC_fSF_Li256ELb0ELb0EEENS1_19SingleTileSchedulerILb0ELb0ELb0ELi128EEEEEEEEEvNT_6ParamsE:
        /* <DEDUP_REMOVED lines=24> */
.L_x_5046:
[----:B------:R-:W-:Y:S05]  /*0180*/  BSYNC B0 ;  /* 0x0000000000007941 */ /* 0x000fea0003800000 */
.L_x_5045:
        /* <DEDUP_REMOVED lines=37> */
.L_x_5047:
        /* <DEDUP_REMOVED lines=22> */
.L_x_5048:
[----:B------:R-:W-:Y:S01]  /*0540*/  PLOP3.LUT P0, PT, PT, PT, UP0, 0x80, 0x0 ;  /* 0x000000000000781c */ /* 0x000fe20003f0f008 */
[----:B------:R-:W-:Y:S01]  /*0550*/  NOP ;  /* 0x0000000000007918 */ /* 0x000fe20000000000 */
[----:B------:R-:W-:Y:S01]  /*0560*/  BSSY B6, `(.L_x_5049) ;  /* 0x0001006000067945 */ /* 0x000fe20003800000 */
[----:B-12-4-:R-:W-:Y:S10]  /*0570*/  BAR.SYNC.DEFER_BLOCKING 0x0 ;  /* 0x0000000000007b1d */ /* 0x016ff40000010000 */
[----:B------:R-:W-:Y:S05]  /*0580*/  @!P0 BRA `(.L_x_5050) ;  /* 0x000000d400ac8947 */ /* 0x000fea0003800000 */
.L_x_5051:
        /* <DEDUP_REMOVED lines=71> */
.L_x_5053:
        /* <DEDUP_REMOVED lines=28> */
.L_x_5056:
        /* <DEDUP_REMOVED lines=15> */
.L_x_5055:
        /* <DEDUP_REMOVED lines=22> */
.L_x_5058:
        /* <DEDUP_REMOVED lines=15> */
.L_x_5057:
[----:B------:R-:W-:Y:S01]  /*0f00*/  SHF.R.S32.HI R5, RZ, 0x1f, R16 ;  /* 0x0000001fff057819 */ /* 0x000fe20000011410 */
[----:B------:R-:W-:-:S03]  /*0f10*/  UMOV UR4, 0xffffffff ;  /* 0xffffffff00047882 */ /* 0x000fc60000000000 */
[----:B------:R-:W-:-:S04]  /*0f20*/  LEA.HI R0, R5, R16, RZ, 0x7 ;  /* 0x0000001005007211 */ /* 0x000fc800078f38ff */
[----:B------:R-:W-:Y:S01]  /*0f30*/  SHF.R.S32.HI R10, RZ, 0x7, R0 ;  /* 0x00000007ff0a7819 */ /* 0x000fe20000011400 */
[----:B------:R-:W-:Y:S06]  /*0f40*/  BRA.DIV UR4, `(.L_x_5059) ;  /* 0x000000f604a47947 */ /* 0x000fec000b800000 */
[----:B------:R1:W2:Y:S02]  /*0f50*/  SHFL.IDX PT, R14, R10, RZ, 0x1f ;  /* 0x00001fff0a0e7589 */ /* 0x0002a400000e0000 */
.L_x_5155:
        /* <DEDUP_REMOVED lines=23> */
.L_x_5060:
        /* <DEDUP_REMOVED lines=74> */
[----:B------:R-:W-:Y:S02]  /*1570*/  LOP3.LUT R9, R9, 0xfffffff8, RZ, 0xc0, !PT ;  /* 0xfffffff809097812 */ /* 0x000fe400078ec0ff */
[----:B------:R-:W-:-:S02]  /*1580*/  CS2R R174, SRZ ;  /* 0x0000000000ae7805 */ /* 0x000fc4000001ff00 */
[CC--:B------:R-:W-:Y:S02]  /*1590*/  LEA.HI R4, R0.reuse, R7.reuse, RZ, 0x3 ;  /* 0x0000000700047211 */ /* 0x0c0fe400078f18ff */
[----:B------:R-:W-:Y:S02]  /*15a0*/  CS2R R172, SRZ ;  /* 0x0000000000ac7805 */ /* 0x000fe4000001ff00 */
[----:B------:R-:W-:Y:S01]  /*15b0*/  LEA.HI R7, R0, R7, RZ, 0x2 ;  /* 0x0000000700077211 */ /* 0x000fe200078f10ff */
[----:B------:R-:W-:Y:S01]  /*15c0*/  IMAD.IADD R6, R6, 0x1, -R9 ;  /* 0x0000000106067824 */ /* 0x000fe200078e0a09 */
[--C-:B------:R-:W-:Y:S02]  /*15d0*/  SHF.R.S32.HI R0, RZ, 0x3, R4.reuse ;  /* 0x00000003ff007819 */ /* 0x100fe40000011404 */
[----:B------:R-:W-:Y:S02]  /*15e0*/  CS2R R170, SRZ ;  /* 0x0000000000aa7805 */ /* 0x000fe4000001ff00 */
[----:B------:R-:W-:-:S02]  /*15f0*/  SHF.R.S32.HI R9, RZ, 0x1f, R4 ;  /* 0x0000001fff097819 */ /* 0x000fc40000011404 */
[----:B------:R-:W-:Y:S02]  /*1600*/  CS2R R168, SRZ ;  /* 0x0000000000a87805 */ /* 0x000fe4000001ff00 */
[----:B------:R-:W-:Y:S02]  /*1610*/  SHF.R.S32.HI R4, RZ, 0x2, R7 ;  /* 0x00000002ff047819 */ /* 0x000fe40000011407 */
[----:B------:R-:W-:Y:S02]  /*1620*/  CS2R R166, SRZ ;  /* 0x0000000000a67805 */ /* 0x000fe4000001ff00 */
[----:B------:R-:W-:Y:S02]  /*1630*/  LEA.HI R9, R9, R0, RZ, 0x4 ;  /* 0x0000000009097211 */ /* 0x000fe400078f20ff */
[----:B------:R-:W-:Y:S02]  /*1640*/  CS2R R164, SRZ ;  /* 0x0000000000a47805 */ /* 0x000fe4000001ff00 */
[----:B------:R-:W-:-:S02]  /*1650*/  LEA.HI R7, R7, R4, RZ, 0x1 ;  /* 0x0000000407077211 */ /* 0x000fc400078f08ff */
[----:B------:R-:W-:Y:S02]  /*1660*/  CS2R R162, SRZ ;  /* 0x0000000000a27805 */ /* 0x000fe4000001ff00 */
[----:B--2---:R-:W-:Y:S02]  /*1670*/  SHF.R.S32.HI R11, RZ, 0x5, R8 ;  /* 0x00000005ff0b7819 */ /* 0x004fe40000011408 */
[----:B------:R-:W-:Y:S02]  /*1680*/  CS2R R160, SRZ ;  /* 0x0000000000a07805 */ /* 0x000fe4000001ff00 */
[----:B------:R-:W-:Y:S02]  /*1690*/  LEA.HI R10, R12, R12, RZ, 0x1 ;  /* 0x0000000c0c0a7211 */ /* 0x000fe400078f08ff */
[----:B------:R-:W-:Y:S02]  /*16a0*/  CS2R R158, SRZ ;  /* 0x00000000009e7805 */ /* 0x000fe4000001ff00 */
[----:B------:R-:W-:Y:S01]  /*16b0*/  LOP3.LUT R7, R7, 0xfffffffe, RZ, 0xc0, !PT ;  /* 0xfffffffe07077812 */ /* 0x000fe200078ec0ff */
[----:B------:R-:W-:Y:S01]  /*16c0*/  IMAD R11, R11, 0x10, R6 ;  /* 0x000000100b0b7824 */ /* 0x000fe200078e0206 */
[----:B------:R-:W-:Y:S01]  /*16d0*/  LOP3.LUT R9, R9, 0x1ffffff0, RZ, 0xc0, !PT ;  /* 0x1ffffff009097812 */ /* 0x000fe200078ec0ff */
[C---:B------:R-:W-:Y:S01]  /*16e0*/  VIADD R6, R4.reuse, 0x8 ;  /* 0x0000000804067836 */ /* 0x040fe20000000000 */
[----:B------:R-:W-:Y:S01]  /*16f0*/  LEA.HI R5, R5, R16, RZ, 0x2 ;  /* 0x0000001005057211 */ /* 0x000fe200078f10ff */
[----:B------:R-:W-:Y:S01]  /*1700*/  IMAD.IADD R7, R4, 0x1, -R7 ;  /* 0x0000000104077824 */ /* 0x000fe200078e0a07 */
[----:B------:R-:W-:Y:S01]  /*1710*/  LOP3.LUT R10, R10, 0x3fffffe, RZ, 0xc0, !PT ;  /* 0x03fffffe0a0a7812 */ /* 0x000fe200078ec0ff */
[----:B------:R-:W-:Y:S01]  /*1720*/  IMAD.IADD R0, R0, 0x1, -R9 ;  /* 0x0000000100007824 */ /* 0x000fe200078e0a09 */
[----:B------:R-:W-:-:S02]  /*1730*/  LOP3.LUT R5, R5, 0xfffffffc, RZ, 0xc0, !PT ;  /* 0xfffffffc05057812 */ /* 0x000fc400078ec0ff */
[----:B------:R-:W-:Y:S02]  /*1740*/  CS2R R156, SRZ ;  /* 0x00000000009c7805 */ /* 0x000fe4000001ff00 */
[----:B------:R-:W-:Y:S01]  /*1750*/  LEA.HI R8, R6, R6, RZ, 0x1 ;  /* 0x0000000606087211 */ /* 0x000fe200078f08ff */
[----:B------:R-:W-:Y:S01]  /*1760*/  IMAD.IADD R10, R12, 0x1, -R10 ;  /* 0x000000010c0a7824 */ /* 0x000fe200078e0a0a */
[----:B------:R-:W-:Y:S01]  /*1770*/  CS2R R154, SRZ ;  /* 0x00000000009a7805 */ /* 0x000fe2000001ff00 */
[----:B------:R-:W-:Y:S01]  /*1780*/  IMAD R229, R0, 0x8, R7 ;  /* 0x0000000800e57824 */ /* 0x000fe200078e0207 */
[----:B------:R-:W-:Y:S01]  /*1790*/  LOP3.LUT R9, R8, 0xfffffffe, RZ, 0xc0, !PT ;  /* 0xfffffffe08097812 */ /* 0x000fe200078ec0ff */
[----:B------:R-:W1:Y:S01]  /*17a0*/  S2R R7, SR_CTAID.X ;  /* 0x0000000000077919 */ /* 0x000e620000002500 */
[----:B------:R-:W-:Y:S01]  /*17b0*/  IMAD.IADD R5, R16, 0x1, -R5 ;  /* 0x0000000110057824 */ /* 0x000fe200078e0a05 */
[----:B------:R-:W-:Y:S01]  /*17c0*/  CS2R R152, SRZ ;  /* 0x0000000000987805 */ /* 0x000fe2000001ff00 */
[----:B------:R-:W-:Y:S01]  /*17d0*/  IMAD R16, R10, 0x40, R11 ;  /* 0x000000400a107824 */ /* 0x000fe200078e020b */
[--C-:B------:R-:W-:Y:S01]  /*17e0*/  SHF.R.S32.HI R11, RZ, 0x1f, R8.reuse ;  /* 0x0000001fff0b7819 */ /* 0x100fe20000011408 */
[C---:B------:R-:W-:Y:S01]  /*17f0*/  VIADD R10, R4.reuse, 0x10 ;  /* 0x00000010040a7836 */ /* 0x040fe20000000000 */
[----:B------:R-:W-:Y:S01]  /*1800*/  CS2R R214, SRZ ;  /* 0x0000000000d67805 */ /* 0x000fe2000001ff00 */
[----:B------:R-:W-:Y:S01]  /*1810*/  VIADD R12, R4, 0x18 ;  /* 0x00000018040c7836 */ /* 0x000fe20000000000 */
[----:B------:R-:W-:Y:S01]  /*1820*/  SHF.R.S32.HI R4, RZ, 0x1, R8 ;  /* 0x00000001ff047819 */ /* 0x000fe20000011408 */
[----:B------:R-:W-:Y:S01]  /*1830*/  IMAD.IADD R9, R6, 0x1, -R9 ;  /* 0x0000000106097824 */ /* 0x000fe200078e0a09 */
[----:B------:R-:W-:Y:S01]  /*1840*/  LEA.HI R6, R10, R10, RZ, 0x1 ;  /* 0x0000000a0a067211 */ /* 0x000fe200078f08ff */
[----:B------:R-:W-:Y:S01]  /*1850*/  IMAD.MOV.U32 R0, RZ, RZ, RZ ;  /* 0x000000ffff007224 */ /* 0x000fe200078e00ff */
[----:B------:R-:W-:-:S02]  /*1860*/  LEA.HI R14, R12, R12, RZ, 0x1 ;  /* 0x0000000c0c0e7211 */ /* 0x000fc400078f08ff */
[----:B------:R-:W-:Y:S02]  /*1870*/  CS2R R212, SRZ ;  /* 0x0000000000d47805 */ /* 0x000fe4000001ff00 */
[----:B------:R-:W-:Y:S02]  /*1880*/  LOP3.LUT R13, R6, 0xfffffffe, RZ, 0xc0, !PT ;  /* 0xfffffffe060d7812 */ /* 0x000fe400078ec0ff */
[----:B------:R-:W-:Y:S02]  /*1890*/  CS2R R210, SRZ ;  /* 0x0000000000d27805 */ /* 0x000fe4000001ff00 */
[--C-:B------:R-:W-:Y:S02]  /*18a0*/  SHF.R.S32.HI R8, RZ, 0x1, R6.reuse ;  /* 0x00000001ff087819 */ /* 0x100fe40000011406 */
[----:B------:R-:W-:Y:S02]  /*18b0*/  CS2R R208, SRZ ;  /* 0x0000000000d07805 */ /* 0x000fe4000001ff00 */
[----:B------:R-:W-:Y:S01]  /*18c0*/  SHF.R.S32.HI R15, RZ, 0x1f, R6 ;  /* 0x0000001fff0f7819 */ /* 0x000fe20000011406 */
[----:B------:R-:W-:Y:S01]  /*18d0*/  IMAD.IADD R13, R10, 0x1, -R13 ;  /* 0x000000010a0d7824 */ /* 0x000fe200078e0a0d */
        /* <DEDUP_REMOVED lines=8> */
[----:B------:R-:W-:Y:S02]  /*1960*/  LEA.HI R15, R15, R8, RZ, 0x4 ;  /* 0x000000080f0f7211 */ /* 0x000fe400078f20ff */
[----:B------:R-:W-:Y:S02]  /*1970*/  CS2R R198, SRZ ;  /* 0x0000000000c67805 */ /* 0x000fe4000001ff00 */
[----:B------:R-:W-:Y:S02]  /*1980*/  LOP3.LUT R17, R14, 0xfffffffe, RZ, 0xc0, !PT ;  /* 0xfffffffe0e117812 */ /* 0x000fe400078ec0ff */
[----:B------:R-:W-:Y:S02]  /*1990*/  CS2R R196, SRZ ;  /* 0x0000000000c47805 */ /* 0x000fe4000001ff00 */
[----:B------:R-:W-:-:S02]  /*19a0*/  LOP3.LUT R19, R10, 0x1ffffff0, RZ, 0xc0, !PT ;  /* 0x1ffffff00a137812 */ /* 0x000fc400078ec0ff */
[----:B------:R-:W-:Y:S02]  /*19b0*/  CS2R R194, SRZ ;  /* 0x0000000000c27805 */ /* 0x000fe4000001ff00 */
[----:B------:R-:W-:Y:S01]  /*19c0*/  LOP3.LUT R11, R11, 0x1ffffff0, RZ, 0xc0, !PT ;  /* 0x1ffffff00b0b7812 */ /* 0x000fe200078ec0ff */
[----:B------:R-:W-:Y:S01]  /*19d0*/  IMAD.IADD R17, R12, 0x1, -R17 ;  /* 0x000000010c117824 */ /* 0x000fe200078e0a11 */
[----:B------:R-:W-:Y:S01]  /*19e0*/  LOP3.LUT R15, R15, 0x1ffffff0, RZ, 0xc0, !PT ;  /* 0x1ffffff00f0f7812 */ /* 0x000fe200078ec0ff */
[----:B------:R-:W-:Y:S01]  /*19f0*/  IMAD.IADD R6, R6, 0x1, -R19 ;  /* 0x0000000106067824 */ /* 0x000fe200078e0a13 */
[----:B------:R-:W-:Y:S01]  /*1a00*/  CS2R R192, SRZ ;  /* 0x0000000000c07805 */ /* 0x000fe2000001ff00 */
[----:B------:R-:W-:Y:S01]  /*1a10*/  IMAD.IADD R4, R4, 0x1, -R11 ;  /* 0x0000000104047824 */ /* 0x000fe200078e0a0b */
[----:B------:R-:W-:Y:S01]  /*1a20*/  CS2R R190, SRZ ;  /* 0x0000000000be7805 */ /* 0x000fe2000001ff00 */
[----:B------:R-:W-:Y:S01]  /*1a30*/  IMAD.IADD R226, R8, 0x1, -R15 ;  /* 0x0000000108e27824 */ /* 0x000fe200078e0a0f */
[----:B------:R-:W-:Y:S01]  /*1a40*/  CS2R R188, SRZ ;  /* 0x0000000000bc7805 */ /* 0x000fe2000001ff00 */
[----:B------:R-:W-:Y:S01]  /*1a50*/  IMAD R225, R6, 0x8, R17 ;  /* 0x0000000806e17824 */ /* 0x000fe200078e0211 */
[----:B------:R-:W-:Y:S01]  /*1a60*/  CS2R R186, SRZ ;  /* 0x0000000000ba7805 */ /* 0x000fe2000001ff00 */
[----:B------:R-:W-:Y:S01]  /*1a70*/  IMAD R227, R4, 0x8, R9 ;  /* 0x0000000804e37824 */ /* 0x000fe200078e0209 */
[----:B------:R-:W-:Y:S01]  /*1a80*/  CS2R R184, SRZ ;  /* 0x0000000000b87805 */ /* 0x000fe2000001ff00 */
[----:B-1----:R-:W-:Y:S01]  /*1a90*/  IMAD R6, R7, -0x80, -R16 ;  /* 0xffffff8007067824 */ /* 0x002fe200078e0a10 */
[----:B------:R-:W-:Y:S01]  /*1aa0*/  IADD3 R7, -R16, UR4, RZ ;  /* 0x0000000410077c10 */ /* 0x000fe2000fffe1ff */
[----:B------:R-:W-:-:S02]  /*1ab0*/  IMAD R226, R226, 0x8, R13 ;  /* 0x00000008e2e27824 */ /* 0x000fc400078e020d */
[----:B------:R-:W-:-:S07]  /*1ac0*/  IMAD.MOV.U32 R4, RZ, RZ, RZ ;  /* 0x000000ffff047224 */ /* 0x000fce00078e00ff */
.L_x_5073:
[----:B------:R-:W-:-:S06]  /*1ad0*/  ULOP3.LUT UR4, UR36, 0x1, URZ, 0xfc, !UPT ;  /* 0x0000000124047892 */ /* 0x000fcc000f8efc3f */
[----:B-1----:R-:W-:-:S05]  /*1ae0*/  IMAD.U32 R8, RZ, RZ, UR4 ;  /* 0x00000004ff087e24 */ /* 0x002fca000f8e00ff */
[----:B------:R-:W-:-:S13]  /*1af0*/  ISETP.NE.AND P6, PT, R8, 0x3, PT ;  /* 0x000000030800780c */ /* 0x000fda0003fc5270 */
[----:B------:R-:W-:Y:S05]  /*1b00*/  @!P6 BRA `(.L_x_5063) ;  /* 0x000000000004e947 */ /* 0x000fea0003800000 */
[----:B------:R-:W-:Y:S01]  /*1b10*/  BPT.TRAP 0x1 ;  /* 0x000000040000795c */ /* 0x000fe20000300000 */
.L_x_5063:
[----:B------:R-:W-:Y:S01]  /*1b20*/  IMAD R8, R0, 0x8, R222 ;  /* 0x0000000800087824 */ /* 0x000fe200078e02de */
[----:B------:R-:W-:-:S04]  /*1b30*/  SHF.L.U32 R21, R4, 0x1f, RZ ;  /* 0x0000001f04157819 */ /* 0x000fc800000006ff */
[----:B------:R1:W2:Y:S01]  /*1b40*/  SYNCS.PHASECHK.TRANS64.TRYWAIT P0, [R8+URZ+0x30c10], R21 ;  /* 0x030c1015080075a7 */ /* 0x0002a2000800017f */
[----:B------:R-:W-:Y:S05]  /*1b50*/  @!P6 BRA `(.L_x_5064) ;  /* 0x000000000004e947 */ /* 0x000fea0003800000 */
[----:B------:R-:W-:Y:S01]  /*1b60*/  BPT.TRAP 0x1 ;  /* 0x000000040000795c */ /* 0x000fe20000300000 */
.L_x_5064:
[----:B------:R-:W-:-:S05]  /*1b70*/  VIADD R9, R222, 0x10000 ;  /* 0x00010000de097836 */ /* 0x000fca0000000000 */
[----:B------:R-:W-:-:S04]  /*1b80*/  SHF.R.U32.HI R9, RZ, 0x4, R9 ;  /* 0x00000004ff097819 */ /* 0x000fc80000011609 */
[----:B------:R-:W-:Y:S01]  /*1b90*/  LOP3.LUT R9, R9, 0x3fff, RZ, 0xc0, !PT ;  /* 0x00003fff09097812 */ /* 0x000fe200078ec0ff */
[----:B--2---:R-:W-:Y:S06]  /*1ba0*/  @P0 BRA `(.L_x_5065) ;  /* 0x0000000000080947 */ /* 0x004fec0003800000 */
[----:B------:R-:W2:Y:S02]  /*1bb0*/  SYNCS.PHASECHK.TRANS64.TRYWAIT P0, [R8+URZ+0x30c10], R21 ;  /* 0x030c1015080075a7 */ /* 0x000ea4000800017f */
[----:B--2---:R-:W-:Y:S05]  /*1bc0*/  @!P0 BRA `(.L_x_5066) ;  /* 0x000000e800b88947 */ /* 0x004fea0003800000 */
.L_x_5065:
        /* <DEDUP_REMOVED lines=60> */
.L_x_5067:
[----:B------:R1:W1:Y:S01]  /*1f90*/  SYNCS.PHASECHK.TRANS64.TRYWAIT P0, [R8+URZ+0x30c30], R21 ;  /* 0x030c3015080075a7 */ /* 0x000262000800017f */
[----:B------:R-:W-:Y:S05]  /*1fa0*/  @!P6 BRA `(.L_x_5068) ;  /* 0x000000000004e947 */ /* 0x000fea0003800000 */
[----:B------:R-:W-:Y:S01]  /*1fb0*/  BPT.TRAP 0x1 ;  /* 0x000000040000795c */ /* 0x000fe20000300000 */
.L_x_5068:
[----:B------:R-:W-:-:S05]  /*1fc0*/  VIADD R13, R222, 0x18000 ;  /* 0x00018000de0d7836 */ /* 0x000fca0000000000 */
[----:B------:R-:W-:-:S04]  /*1fd0*/  SHF.R.U32.HI R13, RZ, 0x4, R13 ;  /* 0x00000004ff0d7819 */ /* 0x000fc8000001160d */
[----:B------:R-:W-:-:S04]  /*1fe0*/  LOP3.LUT R13, R13, 0x3fff, RZ, 0xc0, !PT ;  /* 0x00003fff0d0d7812 */ /* 0x000fc800078ec0ff */
[----:B------:R-:W-:Y:S01]  /*1ff0*/  LOP3.LUT R19, R13, 0x10000, RZ, 0xfc, !PT ;  /* 0x000100000d137812 */ /* 0x000fe200078efcff */
[----:B-1----:R-:W-:Y:S06]  /*2000*/  @P0 BRA `(.L_x_5069) ;  /* 0x0000000000080947 */ /* 0x002fec0003800000 */
[----:B------:R-:W1:Y:S02]  /*2010*/  SYNCS.PHASECHK.TRANS64.TRYWAIT P0, [R8+URZ+0x30c30], R21 ;  /* 0x030c3015080075a7 */ /* 0x000e64000800017f */
[----:B-1----:R-:W-:Y:S05]  /*2020*/  @!P0 BRA `(.L_x_5070) ;  /* 0x000000e400b48947 */ /* 0x002fea0003800000 */
.L_x_5069:
        /* <DEDUP_REMOVED lines=11> */
[C---:B------:R-:W-:Y:S01]  /*20e0*/  ISETP.GT.AND P2, PT, R6.reuse, RZ, PT ;  /* 0x000000ff0600720c */ /* 0x040fe20003f44270 */
[----:B------:R-:W-:Y:S01]  /*20f0*/  ULOP3.LUT UR9, UR9, 0x10000, URZ, 0xfc, !UPT ;  /* 0x0001000009097892 */ /* 0x000fe2000f8efc3f */
[----:B------:R-:W-:Y:S01]  /*2100*/  R2UR UR10, R13 ;  /* 0x000000000d0a72ca */ /* 0x000fe200000e0000 */
[----:B---3--:R-:W1:Y:S01]  /*2110*/  SHFL.IDX PT, R23, R20, R5, 0x1f ;  /* 0x00001f0514177589 */ /* 0x008e6200000e0000 */
[----:B------:R-:W-:Y:S01]  /*2120*/  ISETP.GT.AND P1, PT, R7, RZ, PT ;  /* 0x000000ff0700720c */ /* 0x000fe20003f24270 */
[----:B------:R-:W-:Y:S01]  /*2130*/  VIADD R220, R5, 0x8 ;  /* 0x0000000805dc7836 */ /* 0x000fe20000000000 */
[----:B------:R-:W-:Y:S01]  /*2140*/  ISETP.GT.AND P0, PT, R6, 0x8, PT ;  /* 0x000000080600780c */ /* 0x000fe20003f04270 */
[----:B------:R-:W-:Y:S01]  /*2150*/  ULDC UR11, c[0x0][0x744] ;  /* 0x0001d100000b7ab9 */ /* 0x000fe20000000800 */
        /* <DEDUP_REMOVED lines=18> */
[----:B------:R-:W-:-:S02]  /*2280*/  SEL R19, R217, 0x80, P1 ;  /* 0x00000080d9137807 */ /* 0x000fc40000800000 */
[----:B------:R-:W-:Y:S02]  /*2290*/  ISETP.GE.AND P1, PT, R21, RZ, PT ;  /* 0x000000ff1500720c */ /* 0x000fe40003f26270 */
[----:B------:R-:W-:Y:S02]  /*22a0*/  SEL R13, R13, 0x80, !P0 ;  /* 0x000000800d0d7807 */ /* 0x000fe40004000000 */
[----:B------:R-:W-:Y:S02]  /*22b0*/  ISETP.GT.OR P1, PT, R19, RZ, !P1 ;  /* 0x000000ff1300720c */ /* 0x000fe40004f24670 */
[----:B------:R-:W-:Y:S02]  /*22c0*/  ISETP.GE.AND P2, PT, R21, 0x1, PT ;  /* 0x000000011500780c */ /* 0x000fe40003f46270 */
[----:B------:R-:W-:Y:S02]  /*22d0*/  SEL R18, R216, 0x80, P3 ;  /* 0x00000080d8127807 */ /* 0x000fe40001800000 */
[----:B------:R-:W-:-:S02]  /*22e0*/  ISETP.GE.AND P0, PT, R13, 0x1, PT ;  /* 0x000000010d00780c */ /* 0x000fc40003f06270 */
[----:B------:R-:W-:Y:S02]  /*22f0*/  ISETP.GE.AND P3, PT, R13, RZ, PT ;  /* 0x000000ff0d00720c */ /* 0x000fe40003f66270 */
[----:B------:R-:W-:Y:S02]  /*2300*/  FSEL R216, R88, -INF , !P1 ;  /* 0xff80000058d87808 */ /* 0x000fe40004800000 */
[----:B------:R-:W-:Y:S02]  /*2310*/  ISETP.GE.AND P1, PT, R21, 0x8, PT ;  /* 0x000000081500780c */ /* 0x000fe40003f26270 */
[----:B------:R-:W-:Y:S01]  /*2320*/  ISETP.GT.OR P2, PT, R19, 0x1, !P2 ;  /* 0x000000011300780c */ /* 0x000fe20005744670 */
[----:B-1----:R-:W-:Y:S01]  /*2330*/  FFMA.FTZ R216, R216, UR11, -R23 ;  /* 0x0000000bd8d87c23 */ /* 0x002fe20008010817 */
[C---:B------:R-:W-:Y:S02]  /*2340*/  ISETP.GT.OR P0, PT, R18.reuse, 0x1, !P0 ;  /* 0x000000011200780c */ /* 0x040fe40004704670 */
[----:B------:R-:W-:-:S02]  /*2350*/  ISETP.GT.OR P3, PT, R18, RZ, !P3 ;  /* 0x000000ff1200720c */ /* 0x000fc40005f64670 */
[----:B------:R-:W-:Y:S01]  /*2360*/  ISETP.GT.OR P1, PT, R19, 0x8, !P1 ;  /* 0x000000081300780c */ /* 0x000fe20004f24670 */
[----:B------:R-:W1:Y:S01]  /*2370*/  MUFU.EX2 R216, R216 ;  /* 0x000000d800d87308 */ /* 0x000e620000000800 */
[----:B------:R-:W-:Y:S02]  /*2380*/  FSEL R89, R89, -INF , !P2 ;  /* 0xff80000059597808 */ /* 0x000fe40005000000 */
[----:B------:R-:W-:Y:S02]  /*2390*/  FSEL R91, R91, -INF , !P0 ;  /* 0xff8000005b5b7808 */ /* 0x000fe40004000000 */
[----:B------:R-:W-:Y:S01]  /*23a0*/  FSEL R88, R90, -INF , !P3 ;  /* 0xff8000005a587808 */ /* 0x000fe20005800000 */
[--C-:B--2---:R-:W-:Y:S01]  /*23b0*/  FFMA.FTZ R218, R89, UR11, -R22.reuse ;  /* 0x0000000b59da7c23 */ /* 0x104fe20008010816 */
[----:B------:R-:W-:Y:S01]  /*23c0*/  FSEL R90, R92, -INF , !P1 ;  /* 0xff8000005c5a7808 */ /* 0x000fe20004800000 */
[----:B------:R-:W-:Y:S01]  /*23d0*/  FFMA.FTZ R89, R91, UR11, -R22 ;  /* 0x0000000b5b597c23 */ /* 0x000fe20008010816 */
[----:B------:R-:W-:Y:S01]  /*23e0*/  ISETP.GE.AND P1, PT, R13, 0x10, PT ;  /* 0x000000100d00780c */ /* 0x000fe20003f26270 */
[----:B------:R-:W2:Y:S01]  /*23f0*/  SHFL.IDX PT, R91, R20, R220, 0x1f ;  /* 0x00001fdc145b7589 */ /* 0x000ea200000e0000 */
[----:B------:R-:W-:Y:S01]  /*2400*/  ISETP.GE.AND P4, PT, R21, 0x18, PT ;  /* 0x000000181500780c */ /* 0x000fe20003f86270 */
[----:B------:R-:W-:Y:S01]  /*2410*/  FFMA.FTZ R88, R88, UR11, -R23 ;  /* 0x0000000b58587c23 */ /* 0x000fe20008010817 */
[----:B------:R-:W-:Y:S01]  /*2420*/  ISETP.GT.OR P1, PT, R18, 0x10, !P1 ;  /* 0x000000101200780c */ /* 0x000fe20004f24670 */
[----:B------:R-:W-:Y:S01]  /*2430*/  VIADD R23, R5, 0x10 ;  /* 0x0000001005177836 */ /* 0x000fe20000000000 */
[----:B------:R-:W-:Y:S01]  /*2440*/  ISETP.GT.OR P4, PT, R19, 0x18, !P4 ;  /* 0x000000181300780c */ /* 0x000fe20006784670 */
[----:B------:R-:W-:Y:S01]  /*2450*/  VIADD R22, R5, 0xc ;  /* 0x0000000c05167836 */ /* 0x000fe20000000000 */
[----:B------:R-:W-:Y:S01]  /*2460*/  FSEL R98, R98, -INF , !P1 ;  /* 0xff80000062627808 */ /* 0x000fe20004800000 */
[----:B------:R-:W-:Y:S01]  /*2470*/  MUFU.EX2 R88, R88 ;  /* 0x0000005800587308 */ /* 0x000fe20000000800 */
[----:B------:R-:W-:Y:S01]  /*2480*/  ISETP.GE.AND P1, PT, R21, 0x11, PT ;  /* 0x000000111500780c */ /* 0x000fe20003f26270 */
[----:B------:R-:W3:Y:S01]  /*2490*/  SHFL.IDX PT, R217, R20, R23, 0x1f ;  /* 0x00001f1714d97589 */ /* 0x000ee200000e0000 */
[----:B------:R-:W-:-:S02]  /*24a0*/  FSEL R100, R100, -INF , !P4 ;  /* 0xff80000064647808 */ /* 0x000fc40006000000 */
[----:B------:R-:W-:Y:S01]  /*24b0*/  ISETP.GE.AND P4, PT, R21, 0x30, PT ;  /* 0x000000301500780c */ /* 0x000fe20003f86270 */
[----:B------:R-:W5:Y:S01]  /*24c0*/  SHFL.IDX PT, R219, R20, R22, 0x1f ;  /* 0x00001f1614db7589 */ /* 0x000f6200000e0000 */
[----:B------:R-:W-:Y:S01]  /*24d0*/  ISETP.GE.AND P0, PT, R13, 0x9, PT ;  /* 0x000000090d00780c */ /* 0x000fe20003f06270 */
[----:B------:R-:W-:Y:S01]  /*24e0*/  MUFU.EX2 R89, R89 ;  /* 0x0000005900597308 */ /* 0x000fe20000000800 */
[----:B------:R-:W-:Y:S02]  /*24f0*/  ISETP.GT.OR P1, PT, R19, 0x11, !P1 ;  /* 0x000000111300780c */ /* 0x000fe40004f24670 */
[----:B------:R-:W-:Y:S02]  /*2500*/  ISETP.GE.AND P3, PT, R13, 0x8, PT ;  /* 0x000000080d00780c */ /* 0x000fe40003f66270 */
[----:B------:R-:W-:Y:S02]  /*2510*/  ISETP.GT.OR P4, PT, R19, 0x30, !P4 ;  /* 0x000000301300780c */ /* 0x000fe40006784670 */
[----:B------:R-:W-:Y:S01]  /*2520*/  ISETP.GT.OR P0, PT, R18, 0x9, !P0 ;  /* 0x000000091200780c */ /* 0x000fe20004704670 */
[----:B--2---:R-:W-:Y:S01]  /*2530*/  FFMA.FTZ R90, R90, UR11, -R91 ;  /* 0x0000000b5a5a7c23 */ /* 0x004fe2000801085b */
[----:B------:R-:W-:-:S02]  /*2540*/  FSEL R97, R97, -INF , !P1 ;  /* 0xff80000061617808 */ /* 0x000fc40004800000 */
[C---:B------:R-:W-:Y:S02]  /*2550*/  ISETP.GE.AND P1, PT, R21.reuse, 0x29, PT ;  /* 0x000000291500780c */ /* 0x040fe40003f26270 */
[----:B------:R-:W-:Y:S02]  /*2560*/  ISETP.GT.OR P3, PT, R18, 0x8, !P3 ;  /* 0x000000081200780c */ /* 0x000fe40005f64670 */
[C---:B------:R-:W-:Y:S02]  /*2570*/  ISETP.GE.AND P2, PT, R21.reuse, 0x9, PT ;  /* 0x000000091500780c */ /* 0x040fe40003f46270 */
[----:B------:R-:W-:Y:S01]  /*2580*/  ISETP.GE.AND P5, PT, R21, 0x19, PT ;  /* 0x000000191500780c */ /* 0x000fe20003fa6270 */
[----:B------:R-:W-:Y:S02]  /*2590*/  WARPGROUP.DEPBAR.LE gsb0, 0x0 ;  /* 0x00008000000079c5 */ /* 0x000fe40000010000 */
[----:B------:R-:W-:Y:S01]  /*25a0*/  WARPGROUP.ARRIVE ;  /* 0x00000000000079c5 */ /* 0x000fe20000000000 */
[----:B------:R-:W-:Y:S01]  /*25b0*/  FSEL R112, R112, -INF , !P4 ;  /* 0xff80000070707808 */ /* 0x000fe20006000000 */
[----:B----4-:R-:W-:Y:S01]  /*25c0*/  SHFL.IDX PT, R230, R17, R22, 0x1f ;  /* 0x00001f1611e67589 */ /* 0x010fe200000e0000 */
[----:B------:R-:W-:Y:S01]  /*25d0*/  FSEL R224, R95, -INF , !P0 ;  /* 0xff8000005fe07808 */ /* 0x000fe20004000000 */
[----:B---3--:R-:W-:Y:S01]  /*25e0*/  FFMA.FTZ R95, R98, UR11, -R217 ;  /* 0x0000000b625f7c23 */ /* 0x008fe200080108d9 */
[C---:B------:R-:W-:Y:S01]  /*25f0*/  ISETP.GE.AND P4, PT, R21.reuse, 0x48, PT ;  /* 0x000000481500780c */ /* 0x040fe20003f86270 */
[----:B------:R-:W-:Y:S01]  /*2600*/  HGMMA.64x128x16.F32 R24, gdesc[UR4], R24, gsb0 ;  /* 0x01e00000041879f0 */ /* 0x000fe20008000818 */
[----:B------:R-:W-:Y:S01]  /*2610*/  UIADD3 UR6, UR8, 0x4, URZ ;  /* 0x0000000408067890 */ /* 0x000fe2000fffe03f */
[----:B------:R-:W-:Y:S01]  /*2620*/  ISETP.GE.AND P0, PT, R21, 0x10, PT ;  /* 0x000000101500780c */ /* 0x000fe20003f06270 */
[----:B------:R-:W-:Y:S01]  /*2630*/  UIADD3 UR4, UR9, 0x4, URZ ;  /* 0x0000000409047890 */ /* 0x000fe2000fffe03f */
[C---:B------:R-:W-:Y:S01]  /*2640*/  ISETP.GT.OR P1, PT, R19.reuse, 0x29, !P1 ;  /* 0x000000291300780c */ /* 0x040fe20004f24670 */
[----:B------:R-:W-:Y:S01]  /*2650*/  UMOV UR7, 0x40000040 ;  /* 0x4000004000077882 */ /* 0x000fe20000000000 */
[----:B------:R-:W-:Y:S01]  /*2660*/  UMOV UR5, 0x40000040 ;  /* 0x4000004000057882 */ /* 0x000fe20000000000 */
[----:B------:R-:W-:Y:S01]  /*2670*/  FSEL R94, R94, -INF , !P3 ;  /* 0xff8000005e5e7808 */ /* 0x000fe20005800000 */
[----:B------:R-:W-:Y:S01]  /*2680*/  MUFU.EX2 R90, R90 ;  /* 0x0000005a005a7308 */ /* 0x000fe20000000800 */
[----:B------:R-:W-:-:S02]  /*2690*/  ISETP.GT.OR P4, PT, R19, 0x48, !P4 ;  /* 0x000000481300780c */ /* 0x000fc40006784670 */
[----:B------:R-:W-:Y:S01]  /*26a0*/  ISETP.GT.OR P0, PT, R19, 0x10, !P0 ;  /* 0x000000101300780c */ /* 0x000fe20004704670 */
[----:B------:R-:W-:Y:S01]  /*26b0*/  FFMA.FTZ R91, R94, UR11, -R91 ;  /* 0x0000000b5e5b7c23 */ /* 0x000fe2000801085b */
[----:B------:R-:W-:Y:S02]  /*26c0*/  FSEL R109, R109, -INF , !P1 ;  /* 0xff8000006d6d7808 */ /* 0x000fe40004800000 */
[C---:B------:R-:W-:Y:S01]  /*26d0*/  ISETP.GE.AND P1, PT, R21.reuse, 0x41, PT ;  /* 0x000000411500780c */ /* 0x040fe20003f26270 */
[----:B------:R-:W-:Y:S01]  /*26e0*/  MUFU.EX2 R95, R95 ;  /* 0x0000005f005f7308 */ /* 0x000fe20000000800 */
[----:B------:R-:W-:Y:S02]  /*26f0*/  FSEL R124, R124, -INF , !P4 ;  /* 0xff8000007c7c7808 */ /* 0x000fe40006000000 */
[----:B------:R-:W-:Y:S02]  /*2700*/  FSEL R94, R96, -INF , !P0 ;  /* 0xff800000605e7808 */ /* 0x000fe40004000000 */
[----:B------:R-:W-:-:S02]  /*2710*/  ISETP.GE.AND P4, PT, R21, 0x60, PT ;  /* 0x000000601500780c */ /* 0x000fc40003f86270 */
[C---:B------:R-:W-:Y:S01]  /*2720*/  ISETP.GT.OR P1, PT, R19.reuse, 0x41, !P1 ;  /* 0x000000411300780c */ /* 0x040fe20004f24670 */
[----:B------:R-:W-:Y:S01]  /*2730*/  FFMA.FTZ R94, R94, UR11, -R217 ;  /* 0x0000000b5e5e7c23 */ /* 0x000fe200080108d9 */
[----:B------:R-:W-:Y:S01]  /*2740*/  ISETP.GT.OR P4, PT, R19, 0x60, !P4 ;  /* 0x000000601300780c */ /* 0x000fe20006784670 */
[----:B------:R-:W-:Y:S01]  /*2750*/  MUFU.EX2 R91, R91 ;  /* 0x0000005b005b7308 */ /* 0x000fe20000000800 */
[----:B------:R-:W-:Y:S02]  /*2760*/  FSEL R217, R121, -INF , !P1 ;  /* 0xff80000079d97808 */ /* 0x000fe40004800000 */
[----:B------:R-:W-:Y:S02]  /*2770*/  FSEL R136, R136, -INF , !P4 ;  /* 0xff80000088887808 */ /* 0x000fe40006000000 */
[----:B------:R-:W-:Y:S02]  /*2780*/  ISETP.GE.AND P4, PT, R13, 0x18, PT ;  /* 0x000000180d00780c */ /* 0x000fe40003f86270 */
[----:B------:R-:W-:Y:S01]  /*2790*/  ISETP.GE.AND P1, PT, R21, 0x59, PT ;  /* 0x000000591500780c */ /* 0x000fe20003f26270 */
[----:B------:R2:W3:Y:S01]  /*27a0*/  MUFU.EX2 R121, R218 ;  /* 0x000000da00797308 */ /* 0x0004e20000000800 */
[----:B------:R-:W-:-:S02]  /*27b0*/  ISETP.GT.OR P4, PT, R18, 0x18, !P4 ;  /* 0x000000181200780c */ /* 0x000fc40006784670 */
[----:B------:R-:W-:Y:S02]  /*27c0*/  ISETP.GT.OR P1, PT, R19, 0x59, !P1 ;  /* 0x000000591300780c */ /* 0x000fe40004f24670 */
[----:B------:R-:W-:Y:S02]  /*27d0*/  FSEL R96, R102, -INF , !P4 ;  /* 0xff80000066607808 */ /* 0x000fe40006000000 */
[----:B------:R-:W-:Y:S01]  /*27e0*/  ISETP.GE.AND P4, PT, R13, 0x21, PT ;  /* 0x000000210d00780c */ /* 0x000fe20003f86270 */
[----:B------:R-:W-:Y:S01]  /*27f0*/  MUFU.EX2 R94, R94 ;  /* 0x0000005e005e7308 */ /* 0x000fe20000000800 */
[----:B--2---:R-:W-:Y:S01]  /*2800*/  VIADD R218, R5, 0x14 ;  /* 0x0000001405da7836 */ /* 0x004fe20000000000 */
[C---:B------:R-:W-:Y:S02]  /*2810*/  ISETP.GT.OR P2, PT, R19.reuse, 0x9, !P2 ;  /* 0x000000091300780c */ /* 0x040fe40005744670 */
[----:B------:R-:W-:Y:S02]  /*2820*/  ISETP.GT.OR P5, PT, R19, 0x19, !P5 ;  /* 0x000000191300780c */ /* 0x000fe40006fa4670 */
[----:B------:R-:W2:Y:S01]  /*2830*/  SHFL.IDX PT, R98, R20, R218, 0x1f ;  /* 0x00001fda14627589 */ /* 0x000ea200000e0000 */
[----:B------:R-:W-:-:S02]  /*2840*/  ISETP.GT.OR P4, PT, R18, 0x21, !P4 ;  /* 0x000000211200780c */ /* 0x000fc40006784670 */
[----:B------:R-:W-:Y:S02]  /*2850*/  FSEL R133, R133, -INF , !P1 ;  /* 0xff80000085857808 */ /* 0x000fe40004800000 */
[----:B------:R-:W-:Y:S01]  /*2860*/  FSEL R92, R93, -INF , !P2 ;  /* 0xff8000005d5c7808 */ /* 0x000fe20005000000 */
[--C-:B-----5:R-:W-:Y:S01]  /*2870*/  FFMA.FTZ R93, R224, UR11, -R219.reuse ;  /* 0x0000000be05d7c23 */ /* 0x120fe200080108db */
[----:B------:R-:W-:Y:S02]  /*2880*/  ISETP.GE.AND P1, PT, R13, 0x11, PT ;  /* 0x000000110d00780c */ /* 0x000fe40003f26270 */
[----:B------:R-:W-:Y:S01]  /*2890*/  FSEL R101, R101, -INF , !P5 ;  /* 0xff80000065657808 */ /* 0x000fe20006800000 */
[----:B------:R-:W-:Y:S01]  /*28a0*/  FFMA.FTZ R92, R92, UR11, -R219 ;  /* 0x0000000b5c5c7c23 */ /* 0x000fe200080108db */
[----:B------:R-:W-:Y:S01]  /*28b0*/  ISETP.GE.AND P5, PT, R21, 0x31, PT ;  /* 0x000000311500780c */ /* 0x000fe20003fa6270 */
[----:B------:R-:W-:Y:S01]  /*28c0*/  VIADD R219, R5, 0x18 ;  /* 0x0000001805db7836 */ /* 0x000fe20000000000 */
[----:B------:R-:W-:Y:S01]  /*28d0*/  FSEL R224, R107, -INF , !P4 ;  /* 0xff8000006be07808 */ /* 0x000fe20006000000 */
[----:B------:R-:W4:Y:S01]  /*28e0*/  MUFU.EX2 R93, R93 ;  /* 0x0000005d005d7308 */ /* 0x000f220000000800 */
[----:B------:R-:W-:-:S02]  /*28f0*/  ISETP.GE.AND P4, PT, R13, 0x30, PT ;  /* 0x000000300d00780c */ /* 0x000fc40003f86270 */
[C---:B------:R-:W-:Y:S01]  /*2900*/  ISETP.GT.OR P1, PT, R18.reuse, 0x11, !P1 ;  /* 0x000000111200780c */ /* 0x040fe20004f24670 */
[----:B------:R-:W5:Y:S01]  /*2910*/  SHFL.IDX PT, R228, R20, R219, 0x1f ;  /* 0x00001fdb14e47589 */ /* 0x000f6200000e0000 */
[----:B------:R-:W-:Y:S02]  /*2920*/  ISETP.GT.OR P5, PT, R19, 0x31, !P5 ;  /* 0x000000311300780c */ /* 0x000fe40006fa4670 */
[----:B------:R-:W-:Y:S01]  /*2930*/  ISETP.GT.OR P4, PT, R18, 0x30, !P4 ;  /* 0x000000301200780c */ /* 0x000fe20006784670 */
[----:B------:R-:W-:Y:S01]  /*2940*/  MUFU.EX2 R92, R92 ;  /* 0x0000005c005c7308 */ /* 0x000fe20000000800 */
[----:B------:R-:W-:Y:S02]  /*2950*/  FSEL R99, R99, -INF , !P1 ;  /* 0xff80000063637808 */ /* 0x000fe40004800000 */
[----:B------:R-:W-:Y:S02]  /*2960*/  FSEL R113, R113, -INF , !P5 ;  /* 0xff80000071717808 */ /* 0x000fe40006800000 */
[----:B------:R-:W-:Y:S01]  /*2970*/  ISETP.GE.AND P5, PT, R21, 0x49, PT ;  /* 0x000000491500780c */ /* 0x000fe20003fa6270 */
[----:B--2---:R-:W-:Y:S01]  /*2980*/  FFMA.FTZ R235, R99, UR11, -R98 ;  /* 0x0000000b63eb7c23 */ /* 0x004fe20008010862 */
[----:B------:R-:W-:Y:S01]  /*2990*/  FSEL R102, R114, -INF , !P4 ;  /* 0xff80000072667808 */ /* 0x000fe20006000000 */
[----:B------:R-:W-:Y:S01]  /*29a0*/  VIADD R114, R5, 0x1c ;  /* 0x0000001c05727836 */ /* 0x000fe20000000000 */
[----:B------:R-:W-:-:S02]  /*29b0*/  ISETP.GT.OR P5, PT, R19, 0x49, !P5 ;  /* 0x000000491300780c */ /* 0x000fc40006fa4670 */
[----:B------:R-:W-:Y:S02]  /*29c0*/  ISETP.GE.AND P2, PT, R21, 0x20, PT ;  /* 0x000000201500780c */ /* 0x000fe40003f46270 */
[----:B------:R2:W1:Y:S01]  /*29d0*/  SHFL.IDX PT, R232, R20, R114, 0x1f ;  /* 0x00001f7214e87589 */ /* 0x00046200000e0000 */
[----:B------:R-:W-:Y:S02]  /*29e0*/  FSEL R125, R125, -INF , !P5 ;  /* 0xff8000007d7d7808 */ /* 0x000fe40006800000 */
[C---:B------:R-:W-:Y:S02]  /*29f0*/  ISETP.GE.AND P3, PT, R21.reuse, 0x21, PT ;  /* 0x000000211500780c */ /* 0x040fe40003f66270 */
[C---:B------:R-:W-:Y:S02]  /*2a00*/  ISETP.GE.AND P0, PT, R21.reuse, 0x28, PT ;  /* 0x000000281500780c */ /* 0x040fe40003f06270 */
[----:B------:R-:W-:Y:S01]  /*2a10*/  ISETP.GE.AND P5, PT, R21, 0x61, PT ;  /* 0x000000611500780c */ /* 0x000fe20003fa6270 */
[----:B-----5:R-:W-:Y:S01]  /*2a20*/  FFMA.FTZ R96, R96, UR11, -R228 ;  /* 0x0000000b60607c23 */ /* 0x020fe200080108e4 */
[C---:B------:R-:W-:Y:S01]  /*2a30*/  ISETP.GT.OR P2, PT, R19.reuse, 0x20, !P2 ;  /* 0x000000201300780c */ /* 0x040fe20005744670 */
[----:B--2---:R2:W-:Y:S01]  /*2a40*/  MUFU.EX2 R20, R235 ;  /* 0x000000eb00147308 */ /* 0x0045e20000000800 */
[----:B------:R-:W-:-:S02]  /*2a50*/  ISETP.GT.OR P3, PT, R19, 0x21, !P3 ;  /* 0x000000211300780c */ /* 0x000fc40005f64670 */
[C---:B------:R-:W-:Y:S02]  /*2a60*/  ISETP.GT.OR P0, PT, R19.reuse, 0x28, !P0 ;  /* 0x000000281300780c */ /* 0x040fe40004704670 */
[----:B------:R-:W-:Y:S02]  /*2a70*/  ISETP.GT.OR P5, PT, R19, 0x61, !P5 ;  /* 0x000000611300780c */ /* 0x000fe40006fa4670 */
[----:B------:R-:W-:Y:S01]  /*2a80*/  FSEL R104, R104, -INF , !P2 ;  /* 0xff80000068687808 */ /* 0x000fe20005000000 */
[----:B--2---:R-:W2:Y:S01]  /*2a90*/  LDL R235, [R1+0x1c] ;  /* 0x00001c0001eb7983 */ /* 0x004ea20000100800 */
        /* <DEDUP_REMOVED lines=15> */
[----:B------:R-:W-:Y:S01]  /*2b90*/  FSEL R120, R120, -INF , !P0 ;  /* 0xff80000078787808 */ /* 0x000fe20004000000 */
[----:B------:R-:W-:Y:S02]  /*2ba0*/  WARPGROUP.DEPBAR.LE gsb0, 0x0 ;  /* 0x00008000000079c5 */ /* 0x000fe40000010000 */
[----:B------:R-:W-:Y:S01]  /*2bb0*/  WARPGROUP.ARRIVE ;  /* 0x00000000000079c5 */ /* 0x000fe20000000000 */
[----:B------:R-:W-:Y:S02]  /*2bc0*/  FSEL R103, R103, -INF , !P5 ;  /* 0xff80000067677808 */ /* 0x000fe40006800000 */
[----:B------:R-:W-:Y:S02]  /*2bd0*/  FSEL R106, R106, -INF , !P1 ;  /* 0xff8000006a6a7808 */ /* 0x000fe40004800000 */
[C---:B------:R-:W-:Y:S01]  /*2be0*/  ISETP.GE.AND P2, PT, R21.reuse, 0x50, PT ;  /* 0x000000501500780c */ /* 0x040fe20003f46270 */
[----:B------:R-:W-:Y:S01]  /*2bf0*/  HGMMA.64x128x16.F32 R24, gdesc[UR4], R24, gsb0 ;  /* 0x01e00000041879f0 */ /* 0x000fe20008000818 */
[----:B------:R-:W-:-:S02]  /*2c00*/  ISETP.GE.AND P3, PT, R21, 0x51, PT ;  /* 0x000000511500780c */ /* 0x000fc40003f66270 */
[----:B------:R-:W-:Y:S02]  /*2c10*/  ISETP.GE.AND P0, PT, R21, 0x58, PT ;  /* 0x000000581500780c */ /* 0x000fe40003f06270 */
[C---:B------:R-:W-:Y:S02]  /*2c20*/  ISETP.GE.AND P5, PT, R13.reuse, 0x28, PT ;  /* 0x000000280d00780c */ /* 0x040fe40003fa6270 */
[----:B------:R-:W-:Y:S01]  /*2c30*/  ISETP.GE.AND P1, PT, R13, 0x29, PT ;  /* 0x000000290d00780c */ /* 0x000fe20003f26270 */
[----:B------:R-:W-:Y:S01]  /*2c40*/  UIADD3 UR6, UR8, 0x6, URZ ;  /* 0x0000000608067890 */ /* 0x000fe2000fffe03f */
[C---:B------:R-:W-:Y:S01]  /*2c50*/  ISETP.GT.OR P2, PT, R19.reuse, 0x50, !P2 ;  /* 0x000000501300780c */ /* 0x040fe20005744670 */
[----:B------:R-:W-:Y:S01]  /*2c60*/  UIADD3 UR4, UR9, 0x6, URZ ;  /* 0x0000000609047890 */ /* 0x000fe2000fffe03f */
        /* <DEDUP_REMOVED lines=8> */
[----:B------:R-:W-:Y:S01]  /*2cf0*/  FSEL R107, R111, -INF , !P1 ;  /* 0xff8000006f6b7808 */ /* 0x000fe20004800000 */
[----:B------:R-:W-:Y:S01]  /*2d00*/  UMOV UR7, 0x40000040 ;  /* 0x4000004000077882 */ /* 0x000fe20000000000 */
[C---:B------:R-:W-:Y:S01]  /*2d10*/  ISETP.GE.AND P2, PT, R21.reuse, 0x68, PT ;  /* 0x000000681500780c */ /* 0x040fe20003f46270 */
[----:B------:R-:W-:Y:S01]  /*2d20*/  UMOV UR5, 0x40000040 ;  /* 0x4000004000057882 */ /* 0x000fe20000000000 */
[C---:B------:R-:W-:Y:S02]  /*2d30*/  ISETP.GE.AND P3, PT, R21.reuse, 0x69, PT ;  /* 0x000000691500780c */ /* 0x040fe40003f66270 */
[C---:B------:R-:W-:Y:S02]  /*2d40*/  ISETP.GE.AND P0, PT, R21.reuse, 0x70, PT ;  /* 0x000000701500780c */ /* 0x040fe40003f06270 */
[C---:B------:R-:W-:Y:S02]  /*2d50*/  ISETP.GE.AND P5, PT, R21.reuse, 0x71, PT ;  /* 0x000000711500780c */ /* 0x040fe40003fa6270 */
[----:B------:R-:W-:-:S02]  /*2d60*/  ISETP.GE.AND P1, PT, R21, 0x78, PT ;  /* 0x000000781500780c */ /* 0x000fc40003f26270 */
[----:B------:R-:W-:Y:S01]  /*2d70*/  ISETP.GE.AND P4, PT, R21, 0x79, PT ;  /* 0x000000791500780c */ /* 0x000fe20003f86270 */
[----:B------:R-:W-:Y:S01]  /*2d80*/  FFMA.FTZ R21, R97, UR11, -R98 ;  /* 0x0000000b61157c23 */ /* 0x000fe20008010862 */
[----:B------:R-:W-:Y:S01]  /*2d90*/  SHFL.IDX PT, R99, R17, R221, 0x1f ;  /* 0x00001fdd11637589 */ /* 0x000fe200000e0000 */
[----:B------:R-:W-:-:S03]  /*2da0*/  FFMA.FTZ R97, R100, UR11, -R228 ;  /* 0x0000000b64617c23 */ /* 0x000fc600080108e4 */
[----:B------:R-:W5:Y:S01]  /*2db0*/  SHFL.IDX PT, R98, R17, R5, 0x1f ;  /* 0x00001f0511627589 */ /* 0x000f6200000e0000 */
[----:B------:R-:W-:Y:S01]  /*2dc0*/  ISETP.GT.OR P0, PT, R19, 0x70, !P0 ;  /* 0x000000701300780c */ /* 0x000fe20004704670 */
[----:B------:R-:W4:Y:S02]  /*2dd0*/  MUFU.EX2 R21, R21 ;  /* 0x0000001500157308 */ /* 0x000f240000000800 */
[----:B------:R-:W3:Y:S04]  /*2de0*/  SHFL.IDX PT, R100, R17, R220, 0x1f ;  /* 0x00001fdc11647589 */ /* 0x000ee800000e0000 */
[----:B------:R-:W4:Y:S01]  /*2df0*/  SHFL.IDX PT, R111, R17, R23, 0x1f ;  /* 0x00001f17116f7589 */ /* 0x000f2200000e0000 */
[----:B------:R-:W-:Y:S02]  /*2e00*/  FSEL R144, R144, -INF , !P0 ;  /* 0xff80000090907808 */ /* 0x000fe40004000000 */
[----:B------:R-:W-:-:S02]  /*2e10*/  ISETP.GE.AND P0, PT, R13, 0x39, PT ;  /* 0x000000390d00780c */ /* 0x000fc40003f06270 */
[----:B------:R-:W-:Y:S02]  /*2e20*/  ISETP.GT.OR P2, PT, R19, 0x68, !P2 ;  /* 0x000000681300780c */ /* 0x000fe40005744670 */
[----:B------:R-:W-:Y:S01]  /*2e30*/  ISETP.GT.OR P0, PT, R18, 0x39, !P0 ;  /* 0x000000391200780c */ /* 0x000fe20004704670 */
[----:B-1----:R-:W-:Y:S01]  /*2e40*/  FFMA.FTZ R228, R101, UR11, -R232 ;  /* 0x0000000b65e47c23 */ /* 0x002fe200080108e8 */
[----:B------:R-:W-:Y:S02]  /*2e50*/  FSEL R140, R140, -INF , !P2 ;  /* 0xff8000008c8c7808 */ /* 0x000fe40005000000 */
[----:B------:R-:W-:Y:S02]  /*2e60*/  ISETP.GE.AND P2, PT, R13, 0x31, PT ;  /* 0x000000310d00780c */ /* 0x000fe40003f46270 */
[----:B------:R-:W-:Y:S02]  /*2e70*/  FSEL R119, R119, -INF , !P0 ;  /* 0xff80000077777808 */ /* 0x000fe40004000000 */
[----:B------:R-:W-:Y:S01]  /*2e80*/  ISETP.GE.AND P0, PT, R13, 0x48, PT ;  /* 0x000000480d00780c */ /* 0x000fe20003f06270 */
[--C-:B-----5:R-:W-:Y:S01]  /*2e90*/  FFMA.FTZ R231, R104, UR11, -R98.reuse ;  /* 0x0000000b68e77c23 */ /* 0x120fe20008010862 */
[----:B------:R-:W-:Y:S01]  /*2ea0*/  FFMA.FTZ R101, R106, UR11, -R98 ;  /* 0x0000000b6a657c23 */ /* 0x000fe20008010862 */
[----:B------:R-:W-:Y:S01]  /*2eb0*/  ISETP.GT.OR P3, PT, R19, 0x69, !P3 ;  /* 0x000000691300780c */ /* 0x000fe20005f64670 */
[----:B------:R1:W-:Y:S01]  /*2ec0*/  MUFU.EX2 R98, R228 ;  /* 0x000000e400627308 */ /* 0x0003e20000000800 */
[----:B------:R-:W-:-:S02]  /*2ed0*/  ISETP.GT.OR P2, PT, R18, 0x31, !P2 ;  /* 0x000000311200780c */ /* 0x000fc40005744670 */
[----:B------:R-:W-:Y:S01]  /*2ee0*/  ISETP.GT.OR P0, PT, R18, 0x48, !P0 ;  /* 0x000000481200780c */ /* 0x000fe20004704670 */
[----:B---3--:R-:W-:Y:S01]  /*2ef0*/  FFMA.FTZ R104, R108, UR11, -R100 ;  /* 0x0000000b6c687c23 */ /* 0x008fe20008010864 */
[----:B------:R-:W-:Y:S01]  /*2f00*/  FFMA.FTZ R106, R109, UR11, -R230 ;  /* 0x0000000b6d6a7c23 */ /* 0x000fe200080108e6 */
[----:B------:R-:W-:Y:S01]  /*2f10*/  FSEL R141, R141, -INF , !P3 ;  /* 0xff8000008d8d7808 */ /* 0x000fe20005800000 */
[----:B-1----:R-:W-:Y:S01]  /*2f20*/  FFMA.FTZ R228, R105, UR11, -R99 ;  /* 0x0000000b69e47c23 */ /* 0x002fe20008010863 */
[----:B------:R-:W-:Y:S01]  /*2f30*/  FFMA.FTZ R105, R110, UR11, -R100 ;  /* 0x0000000b6e697c23 */ /* 0x000fe20008010864 */
[----:B------:R-:W-:Y:S01]  /*2f40*/  FSEL R110, R115, -INF , !P2 ;  /* 0xff800000736e7808 */ /* 0x000fe20005000000 */
[--C-:B----4-:R-:W-:Y:S01]  /*2f50*/  FFMA.FTZ R108, R112, UR11, -R111.reuse ;  /* 0x0000000b706c7c23 */ /* 0x110fe2000801086f */
[----:B------:R-:W-:Y:S01]  /*2f60*/  FFMA.FTZ R109, R102, UR11, -R111 ;  /* 0x0000000b666d7c23 */ /* 0x000fe2000801086f */
[C---:B------:R-:W-:Y:S01]  /*2f70*/  ISETP.GE.AND P3, PT, R13.reuse, 0x38, PT ;  /* 0x000000380d00780c */ /* 0x040fe20003f66270 */
[----:B------:R1:W-:Y:S01]  /*2f80*/  MUFU.EX2 R102, R228 ;  /* 0x000000e400667308 */ /* 0x0003e20000000800 */
[----:B------:R-:W-:-:S02]  /*2f90*/  ISETP.GE.AND P2, PT, R13, 0x40, PT ;  /* 0x000000400d00780c */ /* 0x000fc40003f46270 */
[----:B------:R-:W-:Y:S02]  /*2fa0*/  FSEL R111, R126, -INF , !P0 ;  /* 0xff8000007e6f7808 */ /* 0x000fe40004000000 */
[----:B------:R-:W-:Y:S02]  /*2fb0*/  ISETP.GE.AND P0, PT, R13, 0x51, PT ;  /* 0x000000510d00780c */ /* 0x000fe40003f06270 */
[----:B------:R-:W-:Y:S01]  /*2fc0*/  ISETP.GT.OR P3, PT, R18, 0x38, !P3 ;  /* 0x000000381200780c */ /* 0x000fe20005f64670 */
[----:B-1----:R-:W1:Y:S01]  /*2fd0*/  SHFL.IDX PT, R228, R17, R218, 0x1f ;  /* 0x00001fda11e47589 */ /* 0x002e6200000e0000 */
[----:B------:R-:W-:Y:S02]  /*2fe0*/  WARPGROUP.DEPBAR.LE gsb0, 0x0 ;  /* 0x00008000000079c5 */ /* 0x000fe40000010000 */
[----:B------:R-:W-:-:S06]  /*2ff0*/  WARPGROUP.ARRIVE ;  /* 0x00000000000079c5 */ /* 0x000fcc0000000000 */
[----:B------:R-:W-:Y:S01]  /*3000*/  HGMMA.64x128x16.F32 R24, gdesc[UR4], R24, gsb0 ;  /* 0x01e00000041879f0 */ /* 0x000fe20008000818 */
[C---:B------:R-:W-:Y:S02]  /*3010*/  ISETP.GT.OR P2, PT, R18.reuse, 0x40, !P2 ;  /* 0x000000401200780c */ /* 0x040fe40005744670 */
[----:B------:R-:W-:Y:S02]  /*3020*/  ISETP.GT.OR P0, PT, R18, 0x51, !P0 ;  /* 0x000000511200780c */ /* 0x000fe40004704670 */
[----:B------:R-:W-:Y:S02]  /*3030*/  FSEL R118, R118, -INF , !P3 ;  /* 0xff80000076767808 */ /* 0x000fe40005800000 */
[----:B------:R-:W-:Y:S02]  /*3040*/  FSEL R122, R122, -INF , !P2 ;  /* 0xff8000007a7a7808 */ /* 0x000fe40005000000 */
[C---:B------:R-:W-:Y:S02]  /*3050*/  ISETP.GE.AND P3, PT, R13.reuse, 0x41, PT ;  /* 0x000000410d00780c */ /* 0x040fe40003f66270 */
[----:B------:R-:W-:-:S02]  /*3060*/  ISETP.GE.AND P2, PT, R13, 0x49, PT ;  /* 0x000000490d00780c */ /* 0x000fc40003f46270 */
[----:B------:R-:W-:Y:S02]  /*3070*/  FSEL R115, R131, -INF , !P0 ;  /* 0xff80000083737808 */ /* 0x000fe40004000000 */
[----:B------:R-:W-:Y:S02]  /*3080*/  ISETP.GE.AND P0, PT, R13, 0x60, PT ;  /* 0x000000600d00780c */ /* 0x000fe40003f06270 */
[C---:B------:R-:W-:Y:S02]  /*3090*/  ISETP.GT.OR P3, PT, R18.reuse, 0x41, !P3 ;  /* 0x000000411200780c */ /* 0x040fe40005f64670 */
[C---:B------:R-:W-:Y:S01]  /*30a0*/  ISETP.GT.OR P2, PT, R18.reuse, 0x49, !P2 ;  /* 0x000000491200780c */ /* 0x040fe20005744670 */
[----:B------:R-:W-:Y:S01]  /*30b0*/  FFMA.FTZ R232, R103, UR11, -R232 ;  /* 0x0000000b67e87c23 */ /* 0x000fe200080108e8 */
[----:B------:R-:W-:Y:S01]  /*30c0*/  ISETP.GT.OR P0, PT, R18, 0x60, !P0 ;  /* 0x000000601200780c */ /* 0x000fe20004704670 */
[----:B------:R-:W-:Y:S01]  /*30d0*/  FFMA.FTZ R103, R224, UR11, -R99 ;  /* 0x0000000be0677c23 */ /* 0x000fe20008010863 */
[----:B------:R-:W-:-:S02]  /*30e0*/  FSEL R123, R123, -INF , !P3 ;  /* 0xff8000007b7b7808 */ /* 0x000fc40005800000 */
[----:B------:R-:W-:Y:S02]  /*30f0*/  FSEL R224, R127, -INF , !P2 ;  /* 0xff8000007fe07808 */ /* 0x000fe40005000000 */
[C---:B------:R-:W-:Y:S02]  /*3100*/  ISETP.GE.AND P3, PT, R13.reuse, 0x50, PT ;  /* 0x000000500d00780c */ /* 0x040fe40003f66270 */
[C---:B------:R-:W-:Y:S02]  /*3110*/  ISETP.GE.AND P2, PT, R13.reuse, 0x58, PT ;  /* 0x000000580d00780c */ /* 0x040fe40003f46270 */
[----:B------:R-:W-:Y:S02]  /*3120*/  FSEL R131, R138, -INF , !P0 ;  /* 0xff8000008a837808 */ /* 0x000fe40004000000 */
[----:B------:R-:W-:Y:S02]  /*3130*/  ISETP.GE.AND P0, PT, R13, 0x69, PT ;  /* 0x000000690d00780c */ /* 0x000fe40003f06270 */
[----:B------:R-:W-:-:S02]  /*3140*/  ISETP.GT.OR P3, PT, R18, 0x50, !P3 ;  /* 0x000000501200780c */ /* 0x000fc40005f64670 */
[C---:B------:R-:W-:Y:S01]  /*3150*/  ISETP.GT.OR P2, PT, R18.reuse, 0x58, !P2 ;  /* 0x000000581200780c */ /* 0x040fe20005744670 */
[----:B------:R-:W3:Y:S01]  /*3160*/  SHFL.IDX PT, R138, R17, R219, 0x1f ;  /* 0x00001fdb118a7589 */ /* 0x000ee200000e0000 */
[----:B------:R-:W-:Y:S01]  /*3170*/  ISETP.GT.OR P0, PT, R18, 0x69, !P0 ;  /* 0x000000691200780c */ /* 0x000fe20004704670 */
[--C-:B-1----:R-:W-:Y:S01]  /*3180*/  FFMA.FTZ R113, R113, UR11, -R228.reuse ;  /* 0x0000000b71717c23 */ /* 0x102fe200080108e4 */
[----:B------:R-:W-:Y:S01]  /*3190*/  FSEL R112, R130, -INF , !P3 ;  /* 0xff80000082707808 */ /* 0x000fe20005800000 */
[----:B------:R-:W-:Y:S01]  /*31a0*/  FFMA.FTZ R110, R110, UR11, -R228 ;  /* 0x0000000b6e6e7c23 */ /* 0x000fe200080108e4 */
[----:B------:R-:W-:Y:S01]  /*31b0*/  FSEL R134, R134, -INF , !P2 ;  /* 0xff80000086867808 */ /* 0x000fe20005000000 */
[----:B------:R-:W-:Y:S01]  /*31c0*/  SHFL.IDX PT, R228, R17, R114, 0x1f ;  /* 0x00001f7211e47589 */ /* 0x000fe200000e0000 */
[C---:B------:R-:W-:Y:S02]  /*31d0*/  ISETP.GE.AND P3, PT, R13.reuse, 0x59, PT ;  /* 0x000000590d00780c */ /* 0x040fe40003f66270 */
[----:B------:R-:W-:-:S02]  /*31e0*/  ISETP.GE.AND P2, PT, R13, 0x61, PT ;  /* 0x000000610d00780c */ /* 0x000fc40003f46270 */
[----:B------:R-:W-:Y:S02]  /*31f0*/  FSEL R127, R143, -INF , !P0 ;  /* 0xff8000008f7f7808 */ /* 0x000fe40004000000 */
[----:B------:R-:W1:Y:S01]  /*3200*/  SHFL.IDX PT, R143, R12, R5, 0x1f ;  /* 0x00001f050c8f7589 */ /* 0x000e6200000e0000 */
[C---:B------:R-:W-:Y:S02]  /*3210*/  ISETP.GT.OR P3, PT, R18.reuse, 0x59, !P3 ;  /* 0x000000591200780c */ /* 0x040fe40005f64670 */
[----:B------:R-:W-:Y:S02]  /*3220*/  ISETP.GT.OR P2, PT, R18, 0x61, !P2 ;  /* 0x000000611200780c */ /* 0x000fe40005744670 */
[----:B------:R-:W-:Y:S02]  /*3230*/  FSEL R135, R135, -INF , !P3 ;  /* 0xff80000087877808 */ /* 0x000fe40005800000 */
[----:B------:R-:W-:Y:S02]  /*3240*/  FSEL R139, R139, -INF , !P2 ;  /* 0xff8000008b8b7808 */ /* 0x000fe40005000000 */
[----:B------:R-:W-:-:S02]  /*3250*/  ISETP.GE.AND P3, PT, R13, 0x68, PT ;  /* 0x000000680d00780c */ /* 0x000fc40003f66270 */
[C---:B------:R-:W-:Y:S02]  /*3260*/  ISETP.GE.AND P2, PT, R13.reuse, 0x70, PT ;  /* 0x000000700d00780c */ /* 0x040fe40003f46270 */
[C---:B------:R-:W-:Y:S02]  /*3270*/  ISETP.GT.OR P3, PT, R18.reuse, 0x68, !P3 ;  /* 0x000000681200780c */ /* 0x040fe40005f64670 */
[----:B------:R-:W-:Y:S02]  /*3280*/  ISETP.GT.OR P2, PT, R18, 0x70, !P2 ;  /* 0x000000701200780c */ /* 0x000fe40005744670 */
        /* <DEDUP_REMOVED lines=8> */
[--C-:B---3--:R-:W-:Y:S01]  /*3310*/  FFMA.FTZ R19, R116, UR11, -R138.reuse ;  /* 0x0000000b74137c23 */ /* 0x108fe2000801088a */
[----:B------:R-:W-:Y:S01]  /*3320*/  ISETP.GT.OR P3, PT, R18, 0x71, !P3 ;  /* 0x000000711200780c */ /* 0x000fe20005f64670 */
[----:B------:R-:W-:Y:S01]  /*3330*/  FFMA.FTZ R138, R118, UR11, -R138 ;  /* 0x0000000b768a7c23 */ /* 0x000fe2000801088a */
[C---:B------:R-:W-:Y:S01]  /*3340*/  ISETP.GT.OR P0, PT, R18.reuse, 0x78, !P0 ;  /* 0x000000781200780c */ /* 0x040fe20004704670 */
[----:B------:R-:W3:Y:S01]  /*3350*/  SHFL.IDX PT, R142, R12, R221, 0x1f ;  /* 0x00001fdd0c8e7589 */ /* 0x000ee200000e0000 */
[----:B------:R-:W-:Y:S01]  /*3360*/  ISETP.GT.OR P2, PT, R18, 0x79, !P2 ;  /* 0x000000791200780c */ /* 0x000fe20005744670 */
[----:B------:R4:W-:Y:S02]  /*3370*/  MUFU.EX2 R13, R113 ;  /* 0x00000071000d7308 */ /* 0x0009e40000000800 */
[----:B------:R-:W5:Y:S01]  /*3380*/  SHFL.IDX PT, R116, R12, R220, 0x1f ;  /* 0x00001fdc0c747589 */ /* 0x000f6200000e0000 */
[----:B-1----:R-:W-:-:S03]  /*3390*/  FFMA.FTZ R120, R120, UR11, -R143 ;  /* 0x0000000b78787c23 */ /* 0x002fc6000801088f */
[----:B------:R-:W1:Y:S02]  /*33a0*/  SHFL.IDX PT, R146, R12, R23, 0x1f ;  /* 0x00001f170c927589 */ /* 0x000e6400000e0000 */
[----:B------:R3:W-:Y:S02]  /*33b0*/  MUFU.EX2 R18, R110 ;  /* 0x0000006e00127308 */ /* 0x0007e40000000800 */
[----:B----4-:R-:W4:Y:S01]  /*33c0*/  SHFL.IDX PT, R113, R12, R218, 0x1f ;  /* 0x00001fda0c717589 */ /* 0x010f2200000e0000 */
[--C-:B---3--:R-:W-:Y:S01]  /*33d0*/  FFMA.FTZ R110, R117, UR11, -R228.reuse ;  /* 0x0000000b756e7c23 */ /* 0x108fe200080108e4 */
[----:B------:R-:W-:Y:S01]  /*33e0*/  FFMA.FTZ R228, R119, UR11, -R228 ;  /* 0x0000000b77e47c23 */ /* 0x000fe200080108e4 */
[----:B------:R-:W-:-:S03]  /*33f0*/  FFMA.FTZ R119, R122, UR11, -R143 ;  /* 0x0000000b7a777c23 */ /* 0x000fc6000801088f */
[----:B------:R3:W-:Y:S01]  /*3400*/  MUFU.EX2 R17, R138 ;  /* 0x0000008a00117308 */ /* 0x0007e20000000800 */
[----:B------:R-:W-:Y:S04]  /*3410*/  SHFL.IDX PT, R143, R12, R219, 0x1f ;  /* 0x00001fdb0c8f7589 */ /* 0x000fe800000e0000 */
[----:B---3--:R-:W3:Y:S04]  /*3420*/  SHFL.IDX PT, R138, R12, R114, 0x1f ;  /* 0x00001f720c8a7589 */ /* 0x008ee800000e0000 */
[----:B------:R-:W2:Y:S01]  /*3430*/  SHFL.IDX PT, R118, R12, R22, 0x1f ;  /* 0x00001f160c767589 */ /* 0x000ea200000e0000 */
[----:B------:R-:W-:Y:S01]  /*3440*/  FFMA.FTZ R217, R217, UR11, -R142 ;  /* 0x0000000bd9d97c23 */ /* 0x000fe2000801088e */
[----:B-----5:R-:W-:Y:S01]  /*3450*/  FFMA.FTZ R117, R111, UR11, -R116 ;  /* 0x0000000b6f757c23 */ /* 0x020fe20008010874 */
[----:B-1----:R-:W-:Y:S01]  /*3460*/  FFMA.FTZ R122, R112, UR11, -R146 ;  /* 0x0000000b707a7c23 */ /* 0x002fe20008010892 */
[----:B------:R4:W-:Y:S08]  /*3470*/  MUFU.EX2 R111, R120 ;  /* 0x00000078006f7308 */ /* 0x0009f00000000800 */
[----:B------:R1:W-:Y:S01]  /*3480*/  MUFU.EX2 R112, R119 ;  /* 0x0000007700707308 */ /* 0x0003e20000000800 */
[----:B----4-:R-:W-:Y:S01]  /*3490*/  FFMA.FTZ R120, R115, UR11, -R113 ;  /* 0x0000000b73787c23 */ /* 0x010fe20008010871 */
[----:B------:R-:W-:-:S02]  /*34a0*/  WARPGROUP.DEPBAR.LE gsb0, 0x0 ;  /* 0x00008000000079c5 */ /* 0x000fc40000010000 */
[----:B-1----:R-:W-:-:S04]  /*34b0*/  FFMA.FTZ R119, R129, UR11, -R113 ;  /* 0x0000000b81777c23 */ /* 0x002fc80008010871 */
[----:B------:R1:W-:Y:S01]  /*34c0*/  MUFU.EX2 R113, R217 ;  /* 0x000000d900717308 */ /* 0x0003e20000000800 */
[----:B---3--:R-:W-:Y:S01]  /*34d0*/  FFMA.FTZ R133, R133, UR11, -R138 ;  /* 0x0000000b85857c23 */ /* 0x008fe2000801088a */
[----:B------:R-:W-:Y:S01]  /*34e0*/  FFMA.FTZ R142, R123, UR11, -R142 ;  /* 0x0000000b7b8e7c23 */ /* 0x000fe2000801088e */
[--C-:B-1----:R-:W-:Y:S01]  /*34f0*/  FFMA.FTZ R217, R132, UR11, -R143.reuse ;  /* 0x0000000b84d97c23 */ /* 0x102fe2000801088f */
[----:B------:R-:W-:Y:S02]  /*3500*/  FFMA.FTZ R132, R135, UR11, -R138 ;  /* 0x0000000b87847c23 */ /* 0x000fe4000801088a */
[----:B------:R-:W-:Y:S01]  /*3510*/  LDS R138, [R11+0x400] ;  /* 0x000400000b8a7984 */ /* 0x000fe20000000800 */
[----:B------:R-:W-:Y:S01]  /*3520*/  FFMA.FTZ R123, R128, UR11, -R146 ;  /* 0x0000000b807b7c23 */ /* 0x000fe20008010892 */
[----:B------:R-:W-:Y:S01]  /*3530*/  FFMA.FTZ R124, R124, UR11, -R116 ;  /* 0x0000000b7c7c7c23 */ /* 0x000fe20008010874 */
[----:B--2---:R-:W-:Y:S01]  /*3540*/  FFMA.FTZ R116, R125, UR11, -R118 ;  /* 0x0000000b7d747c23 */ /* 0x004fe20008010876 */
[----:B------:R-:W1:Y:S01]  /*3550*/  SHFL.IDX PT, R128, R16, R5, 0x1f ;  /* 0x00001f0510807589 */ /* 0x000e6200000e0000 */
[----:B------:R-:W-:-:S03]  /*3560*/  FFMA.FTZ R134, R134, UR11, -R143 ;  /* 0x0000000b86867c23 */ /* 0x000fc6000801088f */
[----:B------:R-:W2:Y:S04]  /*3570*/  SHFL.IDX PT, R125, R16, R23, 0x1f ;  /* 0x00001f17107d7589 */ /* 0x000ea800000e0000 */
[----:B------:R-:W3:Y:S01]  /*3580*/  SHFL.IDX PT, R143, R16, R220, 0x1f ;  /* 0x00001fdc108f7589 */ /* 0x000ee200000e0000 */
[----:B------:R4:W5:Y:S03]  /*3590*/  MUFU.EX2 R115, R124 ;  /* 0x0000007c00737308 */ /* 0x0009660000000800 */
[----:B------:R-:W5:Y:S04]  /*35a0*/  SHFL.IDX PT, R129, R16, R221, 0x1f ;  /* 0x00001fdd10817589 */ /* 0x000f6800000e0000 */
[----:B------:R-:W5:Y:S04]  /*35b0*/  SHFL.IDX PT, R135, R16, R22, 0x1f ;  /* 0x00001f1610877589 */ /* 0x000f6800000e0000 */
[----:B----4-:R-:W4:Y:S01]  /*35c0*/  SHFL.IDX PT, R124, R16, R219, 0x1f ;  /* 0x00001fdb107c7589 */ /* 0x010f2200000e0000 */
[--C-:B-1----:R-:W-:Y:S01]  /*35d0*/  FFMA.FTZ R136, R136, UR11, -R128.reuse ;  /* 0x0000000b88887c23 */ /* 0x102fe20008010880 */
[----:B------:R-:W-:-:S02]  /*35e0*/  FFMA.FTZ R131, R131, UR11, -R128 ;  /* 0x0000000b83837c23 */ /* 0x000fc40008010880 */
[----:B------:R-:W1:Y:S01]  /*35f0*/  SHFL.IDX PT, R128, R16, R218, 0x1f ;  /* 0x00001fda10807589 */ /* 0x000e6200000e0000 */
[--C-:B--2---:R-:W-:Y:S01]  /*3600*/  FFMA.FTZ R144, R144, UR11, -R125.reuse ;  /* 0x0000000b90907c23 */ /* 0x104fe2000801087d */
[----:B------:R-:W-:Y:S01]  /*3610*/  FFMA.FTZ R130, R130, UR11, -R125 ;  /* 0x0000000b82827c23 */ /* 0x000fe2000801087d */
[----:B------:R-:W-:Y:S01]  /*3620*/  FSEL R125, R148, -INF , !P1 ;  /* 0xff800000947d7808 */ /* 0x000fe20004800000 */
[----:B------:R2:W-:Y:S01]  /*3630*/  MUFU.EX2 R11, R142 ;  /* 0x0000008e000b7308 */ /* 0x0005e20000000800 */
[--C-:B---3--:R-:W-:Y:S01]  /*3640*/  FFMA.FTZ R140, R140, UR11, -R143.reuse ;  /* 0x0000000b8c8c7c23 */ /* 0x108fe2000801088f */
[----:B------:R-:W-:Y:S01]  /*3650*/  FFMA.FTZ R126, R126, UR11, -R143 ;  /* 0x0000000b7e7e7c23 */ /* 0x000fe2000801088f */
[----:B------:R-:W-:Y:S01]  /*3660*/  FSEL R143, R150, -INF , !P0 ;  /* 0xff800000968f7808 */ /* 0x000fe20004000000 */
[----:B--2---:R-:W2:Y:S01]  /*3670*/  SHFL.IDX PT, R142, R16, R114, 0x1f ;  /* 0x00001f72108e7589 */ /* 0x004ea200000e0000 */
[----:B-----5:R-:W-:Y:S01]  /*3680*/  FFMA.FTZ R137, R137, UR11, -R129 ;  /* 0x0000000b89897c23 */ /* 0x020fe20008010881 */
[--C-:B------:R-:W-:Y:S01]  /*3690*/  FFMA.FTZ R141, R141, UR11, -R135.reuse ;  /* 0x0000000b8d8d7c23 */ /* 0x100fe20008010887 */
[--C-:B----4-:R-:W-:Y:S01]  /*36a0*/  FFMA.FTZ R125, R125, UR11, -R124.reuse ;  /* 0x0000000b7d7d7c23 */ /* 0x110fe2000801087c */
[----:B------:R-:W-:Y:S01]  /*36b0*/  FFMA.FTZ R124, R143, UR11, -R124 ;  /* 0x0000000b8f7c7c23 */ /* 0x000fe2000801087c */
[----:B------:R-:W-:Y:S01]  /*36c0*/  FFMA.FTZ R127, R127, UR11, -R135 ;  /* 0x0000000b7f7f7c23 */ /* 0x000fe20008010887 */
[----:B------:R-:W3:Y:S01]  /*36d0*/  SHFL.IDX PT, R146, R138, R5, 0x1f ;  /* 0x00001f058a927589 */ /* 0x000ee200000e0000 */
[----:B------:R-:W-:Y:S01]  /*36e0*/  FFMA.FTZ R129, R139, UR11, -R129 ;  /* 0x0000000b8b817c23 */ /* 0x000fe20008010881 */
[----:B------:R-:W-:-:S02]  /*36f0*/  FSEL R135, R145, -INF , !P5 ;  /* 0xff80000091877808 */ /* 0x000fc40006800000 */
[----:B------:R-:W-:Y:S04]  /*3700*/  SHFL.IDX PT, R143, R138, R221, 0x1f ;  /* 0x00001fdd8a8f7589 */ /* 0x000fe800000e0000 */
[----:B------:R-:W4:Y:S04]  /*3710*/  SHFL.IDX PT, R148, R138, R220, 0x1f ;  /* 0x00001fdc8a947589 */ /* 0x000f2800000e0000 */
[----:B------:R5:W-:Y:S04]  /*3720*/  LDS R139, [R15+0x400] ;  /* 0x000400000f8b7984 */ /* 0x000be80000000800 */
[----:B------:R-:W4:Y:S01]  /*3730*/  SHFL.IDX PT, R145, R138, R22, 0x1f ;  /* 0x00001f168a917589 */ /* 0x000f2200000e0000 */
[----:B------:R-:W-:Y:S01]  /*3740*/  FSEL R147, R147, -INF , !P3 ;  /* 0xff80000093937808 */ /* 0x000fe20005800000 */
[--C-:B-1----:R-:W-:Y:S01]  /*3750*/  FFMA.FTZ R135, R135, UR11, -R128.reuse ;  /* 0x0000000b87877c23 */ /* 0x102fe20008010880 */
[----:B------:R-:W-:Y:S01]  /*3760*/  FSEL R149, R149, -INF , !P4 ;  /* 0xff80000095957808 */ /* 0x000fe20006000000 */
[----:B-----5:R2:W-:Y:S02]  /*3770*/  MUFU.EX2 R15, R123 ;  /* 0x0000007b000f7308 */ /* 0x0205e40000000800 */
[----:B------:R-:W-:Y:S01]  /*3780*/  FFMA.FTZ R128, R147, UR11, -R128 ;  /* 0x0000000b93807c23 */ /* 0x000fe20008010880 */
[----:B------:R-:W-:Y:S01]  /*3790*/  FSEL R151, R151, -INF , !P2 ;  /* 0xff80000097977808 */ /* 0x000fe20005000000 */
[----:B------:R-:W1:Y:S04]  /*37a0*/  SHFL.IDX PT, R147, R138, R23, 0x1f ;  /* 0x00001f178a937589 */ /* 0x000e6800000e0000 */
[----:B------:R-:W5:Y:S01]  /*37b0*/  SHFL.IDX PT, R150, R138, R218, 0x1f ;  /* 0x00001fda8a967589 */ /* 0x000f6200000e0000 */
[----:B--2---:R-:W-:Y:S01]  /*37c0*/  FFMA.FTZ R123, R149, UR11, -R142 ;  /* 0x0000000b957b7c23 */ /* 0x004fe2000801088e */
[----:B------:R2:W-:Y:S02]  /*37d0*/  MUFU.EX2 R16, R122 ;  /* 0x0000007a00107308 */ /* 0x0005e40000000800 */
[----:B------:R-:W5:Y:S01]  /*37e0*/  SHFL.IDX PT, R149, R138, R219, 0x1f ;  /* 0x00001fdb8a957589 */ /* 0x000f6200000e0000 */
[--C-:B---3--:R-:W-:Y:S01]  /*37f0*/  FADD.FTZ R24, R24, -R146.reuse ;  /* 0x8000009218187221 */ /* 0x108fe20000010000 */
[----:B------:R-:W-:Y:S01]  /*3800*/  FADD.FTZ R26, R26, -R146 ;  /* 0x800000921a1a7221 */ /* 0x000fe20000010000 */
[----:B----4-:R-:W-:Y:S01]  /*3810*/  FADD.FTZ R146, R28, -R148 ;  /* 0x800000941c927221 */ /* 0x010fe20000010000 */
[----:B--2---:R-:W-:Y:S01]  /*3820*/  FFMA.FTZ R122, R151, UR11, -R142 ;  /* 0x0000000b977a7c23 */ /* 0x004fe2000801088e */
[----:B------:R-:W-:Y:S01]  /*3830*/  FADD.FTZ R142, R25, -R143 ;  /* 0x8000008f198e7221 */ /* 0x000fe20000010000 */
[----:B------:R-:W-:Y:S01]  /*3840*/  FADD.FTZ R25, R30, -R148 ;  /* 0x800000941e197221 */ /* 0x000fe20000010000 */
[----:B------:R-:W-:-:S02]  /*3850*/  FADD.FTZ R148, R29, -R145 ;  /* 0x800000911d947221 */ /* 0x000fc40000010000 */
[----:B------:R2:W-:Y:S02]  /*3860*/  MUFU.EX2 R29, R134 ;  /* 0x00000086001d7308 */ /* 0x0005e40000000800 */
[----:B--2---:R2:W-:Y:S01]  /*3870*/  LDS R134, [R14+0x400] ;  /* 0x000400000e867984 */ /* 0x0045e20000000800 */
[----:B------:R-:W-:Y:S01]  /*3880*/  FADD.FTZ R143, R27, -R143 ;  /* 0x8000008f1b8f7221 */ /* 0x000fe20000010000 */
[----:B------:R-:W-:-:S04]  /*3890*/  FADD.FTZ R27, R31, -R145 ;  /* 0x800000911f1b7221 */ /* 0x000fc80000010000 */
[----:B--2---:R2:W-:Y:S01]  /*38a0*/  MUFU.EX2 R14, R133 ;  /* 0x00000085000e7308 */ /* 0x0045e20000000800 */
[--C-:B-1----:R-:W-:Y:S01]  /*38b0*/  FADD.FTZ R145, R32, -R147.reuse ;  /* 0x8000009320917221 */ /* 0x102fe20000010000 */
[----:B------:R-:W-:Y:S01]  /*38c0*/  FADD.FTZ R34, R34, -R147 ;  /* 0x8000009322227221 */ /* 0x000fe20000010000 */
[--C-:B-----5:R-:W-:Y:S01]  /*38d0*/  FADD.FTZ R147, R33, -R150.reuse ;  /* 0x8000009621937221 */ /* 0x120fe20000010000 */
[----:B--2---:R-:W-:Y:S01]  /*38e0*/  LDS R133, [R10+0x400] ;  /* 0x000400000a857984 */ /* 0x004fe20000000800 */
[----:B------:R-:W-:Y:S01]  /*38f0*/  FADD.FTZ R35, R35, -R150 ;  /* 0x8000009623237221 */ /* 0x000fe20000010000 */
[--C-:B------:R-:W-:Y:S02]  /*3900*/  FADD.FTZ R36, R36, -R149.reuse ;  /* 0x8000009524247221 */ /* 0x100fe40000010000 */
[----:B------:R-:W1:Y:S01]  /*3910*/  SHFL.IDX PT, R31, R139, R221, 0x1f ;  /* 0x00001fdd8b1f7589 */ /* 0x000e6200000e0000 */
[----:B------:R-:W-:-:S03]  /*3920*/  FADD.FTZ R38, R38, -R149 ;  /* 0x8000009526267221 */ /* 0x000fc60000010000 */
[----:B------:R-:W2:Y:S04]  /*3930*/  SHFL.IDX PT, R33, R139, R219, 0x1f ;  /* 0x00001fdb8b217589 */ /* 0x000ea800000e0000 */
[----:B------:R-:W3:Y:S04]  /*3940*/  SHFL.IDX PT, R30, R138, R114, 0x1f ;  /* 0x00001f728a1e7589 */ /* 0x000ee800000e0000 */
[----:B------:R-:W4:Y:S04]  /*3950*/  SHFL.IDX PT, R150, R139, R220, 0x1f ;  /* 0x00001fdc8b967589 */ /* 0x000f2800000e0000 */
[----:B------:R-:W5:Y:S04]  /*3960*/  SHFL.IDX PT, R149, R139, R22, 0x1f ;  /* 0x00001f168b957589 */ /* 0x000f6800000e0000 */
[----:B------:R-:W5:Y:S04]  /*3970*/  SHFL.IDX PT, R138, R139, R23, 0x1f ;  /* 0x00001f178b8a7589 */ /* 0x000f6800000e0000 */
[----:B------:R-:W5:Y:S01]  /*3980*/  SHFL.IDX PT, R32, R139, R218, 0x1f ;  /* 0x00001fda8b207589 */ /* 0x000f6200000e0000 */
[--C-:B-1----:R-:W-:Y:S01]  /*3990*/  FADD.FTZ R41, R41, -R31.reuse ;  /* 0x8000001f29297221 */ /* 0x102fe20000010000 */
[----:B------:R-:W-:-:S02]  /*39a0*/  FADD.FTZ R43, R43, -R31 ;  /* 0x8000001f2b2b7221 */ /* 0x000fc40000010000 */
[----:B------:R1:W-:Y:S01]  /*39b0*/  MUFU.EX2 R31, R131 ;  /* 0x00000083001f7308 */ /* 0x0003e20000000800 */
[--C-:B--2---:R-:W-:Y:S01]  /*39c0*/  FADD.FTZ R52, R52, -R33.reuse ;  /* 0x8000002134347221 */ /* 0x104fe20000010000 */
[----:B------:R-:W-:Y:S01]  /*39d0*/  FADD.FTZ R54, R54, -R33 ;  /* 0x8000002136367221 */ /* 0x000fe20000010000 */
[----:B------:R-:W-:Y:S01]  /*39e0*/  SHFL.IDX PT, R151, R139, R5, 0x1f ;  /* 0x00001f058b977589 */ /* 0x000fe200000e0000 */
[--C-:B---3--:R-:W-:Y:S01]  /*39f0*/  FADD.FTZ R37, R37, -R30.reuse ;  /* 0x8000001e25257221 */ /* 0x108fe20000010000 */
[----:B------:R-:W-:Y:S01]  /*3a00*/  FADD.FTZ R39, R39, -R30 ;  /* 0x8000001e27277221 */ /* 0x000fe20000010000 */
[--C-:B----4-:R-:W-:Y:S01]  /*3a10*/  FADD.FTZ R44, R44, -R150.reuse ;  /* 0x800000962c2c7221 */ /* 0x110fe20000010000 */
[----:B------:R-:W-:Y:S01]  /*3a20*/  FADD.FTZ R46, R46, -R150 ;  /* 0x800000962e2e7221 */ /* 0x000fe20000010000 */
[----:B------:R2:W-:Y:S01]  /*3a30*/  MUFU.EX2 R33, R129 ;  /* 0x0000008100217308 */ /* 0x0005e20000000800 */
[----:B-1----:R-:W1:Y:S01]  /*3a40*/  SHFL.IDX PT, R131, R134, R218, 0x1f ;  /* 0x00001fda86837589 */ /* 0x002e6200000e0000 */
[--C-:B-----5:R-:W-:Y:S01]  /*3a50*/  FADD.FTZ R45, R45, -R149.reuse ;  /* 0x800000952d2d7221 */ /* 0x120fe20000010000 */
[----:B------:R-:W-:-:S02]  /*3a60*/  FADD.FTZ R47, R47, -R149 ;  /* 0x800000952f2f7221 */ /* 0x000fc40000010000 */
[----:B------:R-:W-:Y:S01]  /*3a70*/  SHFL.IDX PT, R150, R139, R114, 0x1f ;  /* 0x00001f728b967589 */ /* 0x000fe200000e0000 */
[--C-:B------:R-:W-:Y:S01]  /*3a80*/  FADD.FTZ R48, R48, -R138.reuse ;  /* 0x8000008a30307221 */ /* 0x100fe20000010000 */
[----:B------:R-:W-:Y:S01]  /*3a90*/  FADD.FTZ R50, R50, -R138 ;  /* 0x8000008a32327221 */ /* 0x000fe20000010000 */
[----:B------:R-:W-:Y:S01]  /*3aa0*/  MUFU.EX2 R10, R132 ;  /* 0x00000084000a7308 */ /* 0x000fe20000000800 */
[----:B--2---:R-:W2:Y:S04]  /*3ab0*/  SHFL.IDX PT, R129, R134, R219, 0x1f ;  /* 0x00001fdb86817589 */ /* 0x004ea800000e0000 */
        /* <DEDUP_REMOVED lines=12> */
[----:B----4-:R4:W5:Y:S04]  /*3b80*/  SHFL.IDX PT, R137, R133, R22, 0x1f ;  /* 0x00001f1685897589 */ /* 0x01096800000e0000 */
[----:B------:R-:W5:Y:S04]  /*3b90*/  SHFL.IDX PT, R114, R133, R114, 0x1f ;  /* 0x00001f7285727589 */ /* 0x000f6800000e0000 */
[----:B------:R-:W-:Y:S04]  /*3ba0*/  SHFL.IDX PT, R221, R133, R221, 0x1f ;  /* 0x00001fdd85dd7589 */ /* 0x000fe800000e0000 */
[----:B------:R-:W-:Y:S04]  /*3bb0*/  SHFL.IDX PT, R220, R133, R220, 0x1f ;  /* 0x00001fdc85dc7589 */ /* 0x000fe800000e0000 */
[----:B------:R-:W-:Y:S04]  /*3bc0*/  SHFL.IDX PT, R218, R133, R218, 0x1f ;  /* 0x00001fda85da7589 */ /* 0x000fe800000e0000 */
[----:B------:R-:W5:Y:S01]  /*3bd0*/  SHFL.IDX PT, R133, R133, R5, 0x1f ;  /* 0x00001f0585857589 */ /* 0x000f6200000e0000 */
[----:B------:R-:W5:Y:S01]  /*3be0*/  MUFU.EX2 R116, R116 ;  /* 0x0000007400747308 */ /* 0x000f620000000800 */
[--C-:B-1----:R-:W-:Y:S01]  /*3bf0*/  FADD.FTZ R65, R65, -R131.reuse ;  /* 0x8000008341417221 */ /* 0x102fe20000010000 */
[----:B------:R-:W-:Y:S01]  /*3c00*/  FADD.FTZ R67, R67, -R131 ;  /* 0x8000008343437221 */ /* 0x000fe20000010000 */
[--C-:B--2---:R-:W-:Y:S01]  /*3c10*/  FADD.FTZ R131, R68, -R129.reuse ;  /* 0x8000008144837221 */ /* 0x104fe20000010000 */
[----:B------:R-:W-:-:S04]  /*3c20*/  FADD.FTZ R129, R70, -R129 ;  /* 0x8000008146817221 */ /* 0x000fc80000010000 */
[----:B------:R-:W1:Y:S01]  /*3c30*/  MUFU.EX2 R119, R119 ;  /* 0x0000007700777308 */ /* 0x000e620000000800 */
[----:B---3--:R-:W-:Y:S01]  /*3c40*/  FADD.FTZ R70, R69, -R134 ;  /* 0x8000008645467221 */ /* 0x008fe20000010000 */
[----:B------:R-:W-:Y:S01]  /*3c50*/  FFMA.FTZ R118, R224, UR11, -R118 ;  /* 0x0000000be0767c23 */ /* 0x000fe20008010876 */
[----:B------:R-:W-:Y:S01]  /*3c60*/  FMUL.FTZ R24, R216, R24 ;  /* 0x00000018d8187220 */ /* 0x000fe20000410000 */
[----:B------:R-:W-:Y:S01]  /*3c70*/  FMUL.FTZ R69, R121, R142 ;  /* 0x0000008e79457220 */ /* 0x000fe20000410000 */
[----:B------:R-:W-:Y:S01]  /*3c80*/  FFMA.FTZ R107, R107, UR11, -R230 ;  /* 0x0000000b6b6b7c23 */ /* 0x000fe200080108e6 */
[--C-:B------:R-:W-:Y:S01]  /*3c90*/  FADD.FTZ R53, R53, -R150.reuse ;  /* 0x8000009635357221 */ /* 0x100fe20000010000 */
[----:B------:R-:W-:Y:S01]  /*3ca0*/  FADD.FTZ R55, R55, -R150 ;  /* 0x8000009637377221 */ /* 0x000fe20000010000 */
[----:B----4-:R2:W-:Y:S01]  /*3cb0*/  MUFU.EX2 R22, R140 ;  /* 0x0000008c00167308 */ /* 0x0105e20000000800 */
[--C-:B------:R-:W-:Y:S01]  /*3cc0*/  FADD.FTZ R56, R56, -R139.reuse ;  /* 0x8000008b38387221 */ /* 0x100fe20000010000 */
[----:B------:R-:W-:Y:S01]  /*3cd0*/  FADD.FTZ R58, R58, -R139 ;  /* 0x8000008b3a3a7221 */ /* 0x000fe20000010000 */
[----:B-----5:R-:W-:Y:S01]  /*3ce0*/  FADD.FTZ R150, R84, -R219 ;  /* 0x800000db54967221 */ /* 0x020fe20000010000 */
[--C-:B------:R-:W-:Y:S01]  /*3cf0*/  FADD.FTZ R139, R77, -R137.reuse ;  /* 0x800000894d8b7221 */ /* 0x100fe20000010000 */
[----:B------:R-:W-:Y:S01]  /*3d00*/  F2FP.F16.F32.PACK_AB R84, R69, R24 ;  /* 0x000000184554723e */ /* 0x000fe200000000ff */
[----:B------:R-:W-:Y:S01]  /*3d10*/  FMUL.FTZ R25, R91, R25 ;  /* 0x000000195b197220 */ /* 0x000fe20000410000 */
[----:B------:R-:W-:Y:S01]  /*3d20*/  FMUL.FTZ R24, R93, R27 ;  /* 0x0000001b5d187220 */ /* 0x000fe20000410000 */
[----:B------:R-:W3:Y:S01]  /*3d30*/  MUFU.EX2 R117, R117 ;  /* 0x0000007500757308 */ /* 0x000ee20000000800 */
[----:B--2---:R-:W-:Y:S01]  /*3d40*/  FADD.FTZ R140, R79, -R137 ;  /* 0x800000894f8c7221 */ /* 0x004fe20000010000 */
[----:B------:R-:W-:Y:S01]  /*3d50*/  FADD.FTZ R137, R80, -R23 ;  /* 0x8000001750897221 */ /* 0x000fe20000010000 */
[----:B------:R-:W-:Y:S01]  /*3d60*/  FMUL.FTZ R80, R94, R145 ;  /* 0x000000915e507220 */ /* 0x000fe20000410000 */
[----:B------:R-:W-:Y:S01]  /*3d70*/  FMUL.FTZ R147, R21, R147 ;  /* 0x0000009315937220 */ /* 0x000fe20000410000 */
[--C-:B------:R-:W-:Y:S01]  /*3d80*/  FADD.FTZ R40, R40, -R151.reuse ;  /* 0x8000009728287221 */ /* 0x100fe20000010000 */
[----:B------:R-:W-:-:S02]  /*3d90*/  FADD.FTZ R42, R42, -R151 ;  /* 0x800000972a2a7221 */ /* 0x000fc40000010000 */
[----:B------:R-:W2:Y:S01]  /*3da0*/  MUFU.EX2 R118, R118 ;  /* 0x0000007600767308 */ /* 0x000ea20000000800 */
[----:B------:R-:W-:Y:S01]  /*3db0*/  FADD.FTZ R60, R60, -R138 ;  /* 0x8000008a3c3c7221 */ /* 0x000fe20000010000 */
[----:B------:R-:W-:Y:S01]  /*3dc0*/  FADD.FTZ R61, R61, -R136 ;  /* 0x800000883d3d7221 */ /* 0x000fe20000010000 */
[----:B------:R-:W-:Y:S01]  /*3dd0*/  FADD.FTZ R64, R64, -R132 ;  /* 0x8000008440407221 */ /* 0x000fe20000010000 */
[----:B------:R-:W-:-:S04]  /*3de0*/  FADD.FTZ R151, R85, -R114 ;  /* 0x8000007255977221 */ /* 0x000fc80000010000 */
[----:B------:R-:W4:Y:S01]  /*3df0*/  MUFU.EX2 R120, R120 ;  /* 0x0000007800787308 */ /* 0x000f220000000800 */
[----:B------:R-:W-:Y:S01]  /*3e00*/  FADD.FTZ R114, R87, -R114 ;  /* 0x8000007257727221 */ /* 0x000fe20000010000 */
[----:B------:R-:W-:Y:S01]  /*3e10*/  F2FP.F16.F32.PACK_AB R87, R24, R25 ;  /* 0x000000191857723e */ /* 0x000fe200000000ff */
[----:B------:R-:W-:-:S05]  /*3e20*/  FMUL.FTZ R60, R115, R60 ;  /* 0x0000003c733c7220 */ /* 0x000fca0000410000 */
[----:B------:R-:W5:Y:S01]  /*3e30*/  MUFU.EX2 R97, R97 ;  /* 0x0000006100617308 */ /* 0x000f620000000800 */
[----:B------:R-:W-:Y:S01]  /*3e40*/  F2FP.F16.F32.PACK_AB R80, R147, R80 ;  /* 0x000000509350723e */ /* 0x000fe200000000ff */
[----:B------:R-:W-:Y:S01]  /*3e50*/  FMUL.FTZ R61, R116, R61 ;  /* 0x0000003d743d7220 */ /* 0x000fe20000410000 */
[----:B------:R-:W-:-:S05]  /*3e60*/  FMUL.FTZ R64, R15, R64 ;  /* 0x000000400f407220 */ /* 0x000fca0000410000 */
[----:B------:R-:W5:Y:S01]  /*3e70*/  MUFU.EX2 R96, R96 ;  /* 0x0000006000607308 */ /* 0x000f620000000800 */
[----:B-1----:R-:W-:Y:S01]  /*3e80*/  FMUL.FTZ R25, R119, R65 ;  /* 0x0000004177197220 */ /* 0x002fe20000410000 */
[----:B------:R-:W-:-:S06]  /*3e90*/  FADD.FTZ R63, R63, -R136 ;  /* 0x800000883f3f7221 */ /* 0x000fcc0000010000 */
[----:B------:R-:W1:Y:S01]  /*3ea0*/  MUFU.EX2 R99, R232 ;  /* 0x000000e800637308 */ /* 0x000e620000000800 */
[----:B------:R-:W-:Y:S01]  /*3eb0*/  FADD.FTZ R66, R66, -R132 ;  /* 0x8000008442427221 */ /* 0x000fe20000010000 */
[----:B------:R-:W-:-:S06]  /*3ec0*/  FADD.FTZ R132, R72, -R133 ;  /* 0x8000008548847221 */ /* 0x000fcc0000010000 */
[----:B------:R-:W1:Y:S01]  /*3ed0*/  MUFU.EX2 R100, R231 ;  /* 0x000000e700647308 */ /* 0x000e620000000800 */
[----:B------:R-:W-:-:S07]  /*3ee0*/  FADD.FTZ R136, R73, -R221 ;  /* 0x800000dd49887221 */ /* 0x000fce0000010000 */
        /* <DEDUP_REMOVED lines=10> */
[----:B------:R-:W1:Y:S08]  /*3f90*/  MUFU.EX2 R110, R110 ;  /* 0x0000006e006e7308 */ /* 0x000e700000000800 */
[----:B------:R-:W1:Y:S01]  /*3fa0*/  MUFU.EX2 R12, R228 ;  /* 0x000000e4000c7308 */ /* 0x000e620000000800 */
[----:B------:R-:W-:-:S07]  /*3fb0*/  F2FP.F16.F32.PACK_AB R70, R61, R60 ;  /* 0x0000003c3d46723e */ /* 0x000fce00000000ff */
[----:B------:R-:W1:Y:S01]  /*3fc0*/  MUFU.EX2 R28, R217 ;  /* 0x000000d9001c7308 */ /* 0x000e620000000800 */
[----:B------:R-:W-:Y:S01]  /*3fd0*/  F2FP.F16.F32.PACK_AB R64, R25, R64 ;  /* 0x000000401940723e */ /* 0x000fe200000000ff */
[----:B------:R-:W-:-:S06]  /*3fe0*/  FMUL.FTZ R60, R30, R132 ;  /* 0x000000841e3c7220 */ /* 0x000fcc0000410000 */
[----:B------:R-:W1:Y:S01]  /*3ff0*/  MUFU.EX2 R126, R126 ;  /* 0x0000007e007e7308 */ /* 0x000e620000000800 */
[----:B------:R-:W-:-:S07]  /*4000*/  FMUL.FTZ R25, R32, R136 ;  /* 0x0000008820197220 */ /* 0x000fce0000410000 */
[----:B------:R-:W1:Y:S01]  /*4010*/  MUFU.EX2 R141, R141 ;  /* 0x0000008d008d7308 */ /* 0x000e620000000800 */
[----:B------:R-:W-:-:S07]  /*4020*/  FADD.FTZ R62, R62, -R138 ;  /* 0x8000008a3e3e7221 */ /* 0x000fce0000010000 */
[----:B------:R-:W1:Y:S01]  /*4030*/  MUFU.EX2 R127, R127 ;  /* 0x0000007f007f7308 */ /* 0x000e620000000800 */
[----:B------:R-:W-:-:S07]  /*4040*/  FADD.FTZ R57, R57, -R149 ;  /* 0x8000009539397221 */ /* 0x000fce0000010000 */
[----:B------:R-:W1:Y:S01]  /*4050*/  MUFU.EX2 R144, R144 ;  /* 0x0000009000907308 */ /* 0x000e620000000800 */
[----:B------:R-:W-:-:S07]  /*4060*/  FADD.FTZ R59, R59, -R149 ;  /* 0x800000953b3b7221 */ /* 0x000fce0000010000 */
[----:B------:R-:W1:Y:S08]  /*4070*/  MUFU.EX2 R130, R130 ;  /* 0x0000008200827308 */ /* 0x000e700000000800 */
[----:B------:R-:W1:Y:S08]  /*4080*/  MUFU.EX2 R135, R135 ;  /* 0x0000008700877308 */ /* 0x000e700000000800 */
[----:B------:R-:W1:Y:S08]  /*4090*/  MUFU.EX2 R128, R128 ;  /* 0x0000008000807308 */ /* 0x000e700000000800 */
[----:B------:R-:W1:Y:S08]  /*40a0*/  MUFU.EX2 R125, R125 ;  /* 0x0000007d007d7308 */ /* 0x000e700000000800 */
[----:B------:R-:W1:Y:S08]  /*40b0*/  MUFU.EX2 R124, R124 ;  /* 0x0000007c007c7308 */ /* 0x000e700000000800 */
[----:B------:R-:W1:Y:S08]  /*40c0*/  MUFU.EX2 R123, R123 ;  /* 0x0000007b007b7308 */ /* 0x000e700000000800 */
[----:B------:R-:W1:Y:S01]  /*40d0*/  MUFU.EX2 R147, R122 ;  /* 0x0000007a00937308 */ /* 0x000e620000000800 */
        /* <DEDUP_REMOVED lines=8> */
[----:B---3--:R-:W-:Y:S01]  /*4160*/  FMUL.FTZ R62, R117, R62 ;  /* 0x0000003e753e7220 */ /* 0x008fe20000410000 */
[----:B--2---:R-:W-:Y:S01]  /*4170*/  FMUL.FTZ R63, R118, R63 ;  /* 0x0000003f763f7220 */ /* 0x004fe20000410000 */
[----:B------:R-:W-:Y:S01]  /*4180*/  FMUL.FTZ R65, R16, R66 ;  /* 0x0000004210417220 */ /* 0x000fe20000410000 */
[----:B----4-:R-:W-:Y:S01]  /*4190*/  FMUL.FTZ R24, R120, R67 ;  /* 0x0000004378187220 */ /* 0x010fe20000410000 */
[----:B------:R-:W-:Y:S01]  /*41a0*/  F2FP.F16.F32.PACK_AB R60, R25, R60 ;  /* 0x0000003c193c723e */ /* 0x000fe200000000ff */
[----:B------:R-:W-:Y:S01]  /*41b0*/  FADD.FTZ R138, R76, -R220 ;  /* 0x800000dc4c8a7221 */ /* 0x000fe20000010000 */
        /* <DEDUP_REMOVED lines=12> */
[--C-:B------:R-:W-:Y:S01]  /*4280*/  FADD.FTZ R149, R81, -R218.reuse ;  /* 0x800000da51957221 */ /* 0x100fe20000010000 */
        /* <DEDUP_REMOVED lines=217> */
.L_x_5071:
        /* <DEDUP_REMOVED lines=68> */
.L_x_5072:
        /* <DEDUP_REMOVED lines=11> */
.L_x_5062:
        /* <DEDUP_REMOVED lines=128> */
.L_x_5085:
[----:B------:R-:W-:-:S05]  /*5d10*/  IMAD.U32 R6, RZ, RZ, UR36 ;  /* 0x00000024ff067e24 */ /* 0x000fca000f8e00ff */
[----:B------:R-:W-:-:S04]  /*5d20*/  LOP3.LUT R6, R6, 0x1, RZ, 0xfc, !PT ;  /* 0x0000000106067812 */ /* 0x000fc800078efcff */
[----:B------:R-:W-:-:S13]  /*5d30*/  ISETP.NE.AND P0, PT, R6, 0x3, PT ;  /* 0x000000030600780c */ /* 0x000fda0003f05270 */
[----:B------:R-:W-:Y:S05]  /*5d40*/  @!P0 BRA `(.L_x_5075) ;  /* 0x0000000000048947 */ /* 0x000fea0003800000 */
[----:B------:R-:W-:Y:S01]  /*5d50*/  BPT.TRAP 0x1 ;  /* 0x000000040000795c */ /* 0x000fe20000300000 */
.L_x_5075:
[----:B------:R-:W-:Y:S01]  /*5d60*/  IMAD R6, R0, 0x8, R222 ;  /* 0x0000000800067824 */ /* 0x000fe200078e02de */
[----:B-1----:R-:W-:-:S04]  /*5d70*/  SHF.L.U32 R11, R4, 0x1f, RZ ;  /* 0x0000001f040b7819 */ /* 0x002fc800000006ff */
[----:B------:R1:W2:Y:S01]  /*5d80*/  SYNCS.PHASECHK.TRANS64.TRYWAIT P1, [R6+URZ+0x30c10], R11 ;  /* 0x030c100b060075a7 */ /* 0x0002a2000802017f */
[----:B------:R-:W-:Y:S05]  /*5d90*/  @!P0 BRA `(.L_x_5076) ;  /* 0x0000000000048947 */ /* 0x000fea0003800000 */
[----:B------:R-:W-:Y:S01]  /*5da0*/  BPT.TRAP 0x1 ;  /* 0x000000040000795c */ /* 0x000fe20000300000 */
.L_x_5076:
[----:B------:R-:W-:-:S05]  /*5db0*/  VIADD R7, R222, 0x10000 ;  /* 0x00010000de077836 */ /* 0x000fca0000000000 */
[----:B------:R-:W-:-:S04]  /*5dc0*/  SHF.R.U32.HI R7, RZ, 0x4, R7 ;  /* 0x00000004ff077819 */ /* 0x000fc80000011607 */
[----:B------:R-:W-:-:S04]  /*5dd0*/  LOP3.LUT R220, R7, 0x3fff, RZ, 0xc0, !PT ;  /* 0x00003fff07dc7812 */ /* 0x000fc800078ec0ff */
[----:B------:R-:W-:Y:S01]  /*5de0*/  LOP3.LUT R7, R220, 0x10000, RZ, 0xfc, !PT ;  /* 0x00010000dc077812 */ /* 0x000fe200078efcff */
[----:B--2---:R-:W-:Y:S06]  /*5df0*/  @P1 BRA `(.L_x_5077) ;  /* 0x0000000000081947 */ /* 0x004fec0003800000 */
[----:B------:R-:W2:Y:S02]  /*5e00*/  SYNCS.PHASECHK.TRANS64.TRYWAIT P1, [R6+URZ+0x30c10], R11 ;  /* 0x030c100b060075a7 */ /* 0x000ea4000802017f */
[----:B--2---:R-:W-:Y:S05]  /*5e10*/  @!P1 BRA `(.L_x_5078) ;  /* 0x000000a8004c9947 */ /* 0x004fea0003800000 */
.L_x_5077:
        /* <DEDUP_REMOVED lines=62> */
.L_x_5079:
[----:B------:R1:W1:Y:S01]  /*6200*/  SYNCS.PHASECHK.TRANS64.TRYWAIT P1, [R6+URZ+0x30c30], R11 ;  /* 0x030c300b060075a7 */ /* 0x000262000802017f */
[----:B------:R-:W-:Y:S05]  /*6210*/  @!P0 BRA `(.L_x_5080) ;  /* 0x0000000000048947 */ /* 0x000fea0003800000 */
[----:B------:R-:W-:Y:S01]  /*6220*/  BPT.TRAP 0x1 ;  /* 0x000000040000795c */ /* 0x000fe20000300000 */
.L_x_5080:
        /* <DEDUP_REMOVED lines=8> */
.L_x_5081:
        /* <DEDUP_REMOVED lines=9> */
[----:B--2---:R-:W-:Y:S01]  /*6340*/  SHFL.IDX PT, R7, R15, R5, 0x1f ;  /* 0x00001f050f077589 */ /* 0x004fe200000e0000 */
[C---:B------:R-:W-:Y:S01]  /*6350*/  VIADD R13, R5.reuse, 0x18 ;  /* 0x00000018050d7836 */ /* 0x040fe20000000000 */
[C---:B------:R-:W-:Y:S01]  /*6360*/  ISETP.GT.AND P2, PT, R232.reuse, RZ, PT ;  /* 0x000000ffe800720c */ /* 0x040fe20003f44270 */
[C---:B------:R-:W-:Y:S01]  /*6370*/  VIADD R9, R5.reuse, 0x8 ;  /* 0x0000000805097836 */ /* 0x040fe20000000000 */
[----:B------:R-:W1:Y:S01]  /*6380*/  SHFL.IDX PT, R12, R15, R23, 0x1f ;  /* 0x00001f170f0c7589 */ /* 0x000e6200000e0000 */
[----:B------:R-:W-:Y:S01]  /*6390*/  ISETP.GT.AND P1, PT, R232, 0x8, PT ;  /* 0x00000008e800780c */ /* 0x000fe20003f24270 */
[----:B------:R-:W-:Y:S01]  /*63a0*/  VIADD R11, R5, 0x14 ;  /* 0x00000014050b7836 */ /* 0x000fe20000000000 */
[----:B------:R-:W-:Y:S01]  /*63b0*/  FSEL R93, R93, -INF , P2 ;  /* 0xff8000005d5d7808 */ /* 0x000fe20001000000 */
[----:B------:R-:W2:Y:S01]  /*63c0*/  SHFL.IDX PT, R18, R15, R13, 0x1f ;  /* 0x00001f0d0f127589 */ /* 0x000ea200000e0000 */
[----:B------:R-:W-:Y:S01]  /*63d0*/  FSEL R95, R95, -INF , P1 ;  /* 0xff8000005f5f7808 */ /* 0x000fe20000800000 */
[----:B------:R-:W-:Y:S01]  /*63e0*/  IMAD R216, R0, 0x400, R216 ;  /* 0x0000040000d87824 */ /* 0x000fe200078e02d8 */
[----:B------:R-:W-:Y:S01]  /*63f0*/  FSEL R88, R88, -INF , P2 ;  /* 0xff80000058587808 */ /* 0x000fe20001000000 */
[----:B------:R-:W4:Y:S01]  /*6400*/  SHFL.IDX PT, R10, R15, R9, 0x1f ;  /* 0x00001f090f0a7589 */ /* 0x000f2200000e0000 */
[----:B------:R-:W-:-:S02]  /*6410*/  FSEL R100, R100, -INF , P2 ;  /* 0xff80000064647808 */ /* 0x000fc40001000000 */
[----:B------:R-:W-:Y:S01]  /*6420*/  FSEL R89, R89, -INF , P2 ;  /* 0xff80000059597808 */ /* 0x000fe20001000000 */
[----:B------:R1:W-:Y:S01]  /*6430*/  SHFL.IDX PT, R16, R15, R11, 0x1f ;  /* 0x00001f0b0f107589 */ /* 0x0003e200000e0000 */
[----:B------:R-:W-:Y:S02]  /*6440*/  FSEL R92, R92, -INF , P2 ;  /* 0xff8000005c5c7808 */ /* 0x000fe40001000000 */
[----:B------:R-:W-:Y:S01]  /*6450*/  FSEL R94, R94, -INF , P1 ;  /* 0xff8000005e5e7808 */ /* 0x000fe20000800000 */
[----:B---3--:R-:W-:Y:S01]  /*6460*/  SHFL.IDX PT, R22, R227, R5, 0x1f ;  /* 0x00001f05e3167589 */ /* 0x008fe200000e0000 */
        /* <DEDUP_REMOVED lines=51> */
[--C-:B------:R-:W-:Y:S01]  /*67a0*/  FFMA.FTZ R88, R88, UR5, -R7.reuse ;  /* 0x0000000558587c23 */ /* 0x100fe20008010807 */
[----:B------:R-:W-:Y:S01]  /*67b0*/  UIADD3 UR6, UR6, 0x6, URZ ;  /* 0x0000000606067890 */ /* 0x000fe2000fffe03f */
[----:B------:R-:W1:Y:S01]  /*67c0*/  SHFL.IDX PT, R20, R15, R95, 0x1f ;  /* 0x00001f5f0f147589 */ /* 0x000e6200000e0000 */
[----:B--2---:R-:W-:Y:S01]  /*67d0*/  FFMA.FTZ R17, R100, UR5, -R18 ;  /* 0x0000000564117c23 */ /* 0x004fe20008010812 */
[----:B------:R-:W-:Y:S01]  /*67e0*/  VIADD R100, R5, 0x4 ;  /* 0x0000000405647836 */ /* 0x000fe20000000000 */
[----:B------:R2:W-:Y:S01]  /*67f0*/  MUFU.EX2 R219, R88 ;  /* 0x0000005800db7308 */ /* 0x0005e20000000800 */
[--C-:B----4-:R-:W-:Y:S01]  /*6800*/  FFMA.FTZ R9, R92, UR5, -R10.reuse ;  /* 0x000000055c097c23 */ /* 0x110fe2000801080a */
[----:B------:R-:W-:Y:S01]  /*6810*/  FFMA.FTZ R10, R94, UR5, -R10 ;  /* 0x000000055e0a7c23 */ /* 0x000fe2000801080a */
[--C-:B---3--:R-:W-:Y:S01]  /*6820*/  FFMA.FTZ R89, R89, UR5, -R8.reuse ;  /* 0x0000000559597c23 */ /* 0x108fe20008010808 */
[----:B------:R-:W-:Y:S01]  /*6830*/  FFMA.FTZ R7, R90, UR5, -R7 ;  /* 0x000000055a077c23 */ /* 0x000fe20008010807 */
[----:B------:R-:W3:Y:S01]  /*6840*/  SHFL.IDX PT, R92, R227, R23, 0x1f ;  /* 0x00001f17e35c7589 */ /* 0x000ee200000e0000 */
[----:B------:R-:W-:Y:S01]  /*6850*/  FFMA.FTZ R8, R91, UR5, -R8 ;  /* 0x000000055b087c23 */ /* 0x000fe20008010808 */
[--C-:B------:R-:W-:Y:S01]  /*6860*/  FFMA.FTZ R21, R104, UR5, -R22.reuse ;  /* 0x0000000568157c23 */ /* 0x100fe20008010816 */
        /* <DEDUP_REMOVED lines=8> */
[----:B-1----:R-:W-:-:S03]  /*68f0*/  FFMA.FTZ R19, R101, UR5, -R20 ;  /* 0x0000000565137c23 */ /* 0x002fc60008010814 */
[----:B------:R-:W1:Y:S01]  /*6900*/  SHFL.IDX PT, R94, R227, R89, 0x1f ;  /* 0x00001f59e35e7589 */ /* 0x000e6200000e0000 */
[----:B------:R-:W-:Y:S01]  /*6910*/  FFMA.FTZ R20, R103, UR5, -R20 ;  /* 0x0000000567147c23 */ /* 0x000fe20008010814 */
[----:B------:R-:W-:Y:S01]  /*6920*/  VIADD R103, R5, 0x8 ;  /* 0x0000000805677836 */ /* 0x000fe20000000000 */
[----:B------:R-:W5:Y:S01]  /*6930*/  MUFU.EX2 R10, R10 ;  /* 0x0000000a000a7308 */ /* 0x000f620000000800 */
[----:B------:R2:W5:Y:S01]  /*6940*/  SHFL.IDX PT, R14, R15, R89, 0x1f ;  /* 0x00001f590f0e7589 */ /* 0x00056200000e0000 */
[----:B---3--:R-:W-:-:S03]  /*6950*/  FFMA.FTZ R91, R109, UR5, -R92 ;  /* 0x000000056d5b7c23 */ /* 0x008fc6000801085c */
[----:B------:R-:W3:Y:S01]  /*6960*/  SHFL.IDX PT, R90, R227, R103, 0x1f ;  /* 0x00001f67e35a7589 */ /* 0x000ee200000e0000 */
[----:B------:R-:W-:Y:S01]  /*6970*/  FFMA.FTZ R92, R111, UR5, -R92 ;  /* 0x000000056f5c7c23 */ /* 0x000fe2000801085c */
[----:B------:R-:W-:Y:S01]  /*6980*/  FSEL R111, R129, -INF , P2 ;  /* 0xff800000816f7808 */ /* 0x000fe20001000000 */
[----:B--2---:R-:W-:Y:S01]  /*6990*/  FFMA.FTZ R23, R105, UR5, -R88 ;  /* 0x0000000569177c23 */ /* 0x004fe20008010858 */
[----:B------:R-:W-:Y:S01]  /*69a0*/  VIADD R105, R5, 0x14 ;  /* 0x0000001405697836 */ /* 0x000fe20000000000 */
[----:B------:R2:W3:Y:S01]  /*69b0*/  SHFL.IDX PT, R106, R218, R103, 0x1f ;  /* 0x00001f67da6a7589 */ /* 0x0004e200000e0000 */
[--C-:B------:R-:W-:Y:S01]  /*69c0*/  FFMA.FTZ R15, R97, UR5, -R16.reuse ;  /* 0x00000005610f7c23 */ /* 0x100fe20008010810 */
[----:B------:R-:W-:Y:S01]  /*69d0*/  FFMA.FTZ R16, R99, UR5, -R16 ;  /* 0x0000000563107c23 */ /* 0x000fe20008010810 */
[----:B------:R-:W-:Y:S01]  /*69e0*/  FFMA.FTZ R88, R107, UR5, -R88 ;  /* 0x000000056b587c23 */ /* 0x000fe20008010858 */
[----:B------:R-:W-:Y:S01]  /*69f0*/  VIADD R107, R5, 0xc ;  /* 0x0000000c056b7836 */ /* 0x000fe20000000000 */
[----:B------:R-:W-:Y:S01]  /*6a00*/  FSEL R129, R140, -INF , P2 ;  /* 0xff8000008c817808 */ /* 0x000fe20001000000 */
[----:B------:R-:W3:Y:S01]  /*6a10*/  MUFU.EX2 R19, R19 ;  /* 0x0000001300137308 */ /* 0x000ee20000000800 */
[----:B------:R-:W-:Y:S01]  /*6a20*/  FSEL R109, R128, -INF , P2 ;  /* 0xff800000806d7808 */ /* 0x000fe20001000000 */
[----:B----4-:R-:W-:Y:S01]  /*6a30*/  FFMA.FTZ R101, R120, UR5, -R102 ;  /* 0x0000000578657c23 */ /* 0x010fe20008010866 */
[----:B------:R-:W-:Y:S01]  /*6a40*/  FSEL R120, R148, -INF , P2 ;  /* 0xff80000094787808 */ /* 0x000fe20001000000 */
[----:B------:R-:W-:Y:S01]  /*6a50*/  SHFL.IDX PT, R107, R218, R107, 0x1f ;  /* 0x00001f6bda6b7589 */ /* 0x000fe200000e0000 */
[--C-:B-1----:R-:W-:Y:S01]  /*6a60*/  FFMA.FTZ R93, R112, UR5, -R94.reuse ;  /* 0x00000005705d7c23 */ /* 0x102fe2000801085e */
[----:B------:R-:W-:Y:S01]  /*6a70*/  FFMA.FTZ R94, R114, UR5, -R94 ;  /* 0x00000005725e7c23 */ /* 0x000fe2000801085e */
[----:B--2---:R-:W-:Y:S01]  /*6a80*/  FSEL R103, R121, -INF , P2 ;  /* 0xff80000079677808 */ /* 0x004fe20001000000 */
[----:B------:R-:W1:Y:S01]  /*6a90*/  SHFL.IDX PT, R112, R218, R105, 0x1f ;  /* 0x00001f69da707589 */ /* 0x000e6200000e0000 */
[--C-:B-----5:R-:W-:Y:S01]  /*6aa0*/  FFMA.FTZ R13, R96, UR5, -R14.reuse ;  /* 0x00000005600d7c23 */ /* 0x120fe2000801080e */
[----:B------:R-:W-:Y:S01]  /*6ab0*/  FFMA.FTZ R14, R98, UR5, -R14 ;  /* 0x00000005620e7c23 */ /* 0x000fe2000801080e */
[C---:B------:R-:W-:Y:S01]  /*6ac0*/  VIADD R148, R5.reuse, 0xc ;  /* 0x0000000c05947836 */ /* 0x040fe20000000000 */
[----:B------:R2:W4:Y:S01]  /*6ad0*/  SHFL.IDX PT, R96, R227, R105, 0x1f ;  /* 0x00001f69e3607589 */ /* 0x00052200000e0000 */
[----:B---3--:R-:W-:Y:S01]  /*6ae0*/  FFMA.FTZ R89, R108, UR5, -R90 ;  /* 0x000000056c597c23 */ /* 0x008fe2000801085a */
[----:B------:R-:W-:-:S02]  /*6af0*/  VIADD R108, R5, 0x18 ;  /* 0x00000018056c7836 */ /* 0x000fc40000000000 */
[----:B------:R-:W-:Y:S01]  /*6b00*/  FFMA.FTZ R103, R103, UR5, -R104 ;  /* 0x0000000567677c23 */ /* 0x000fe20008010868 */
[----:B------:R-:W-:Y:S01]  /*6b10*/  FFMA.FTZ R90, R110, UR5, -R90 ;  /* 0x000000056e5a7c23 */ /* 0x000fe2000801085a */
[----:B------:R-:W-:Y:S01]  /*6b20*/  FFMA.FTZ R104, R123, UR5, -R104 ;  /* 0x000000057b687c23 */ /* 0x000fe20008010868 */
[----:B------:R-:W-:Y:S01]  /*6b30*/  FFMA.FTZ R102, R122, UR5, -R102 ;  /* 0x000000057a667c23 */ /* 0x000fe20008010866 */
[----:B------:R-:W3:Y:S01]  /*6b40*/  SHFL.IDX PT, R98, R227, R108, 0x1f ;  /* 0x00001f6ce3627589 */ /* 0x000ee200000e0000 */
[----:B------:R-:W-:Y:S01]  /*6b50*/  FSEL R122, R145, -INF , P2 ;  /* 0xff800000917a7808 */ /* 0x000fe20001000000 */
[----:B------:R-:W5:Y:S01]  /*6b60*/  MUFU.EX2 R12, R12 ;  /* 0x0000000c000c7308 */ /* 0x000f620000000800 */
[----:B--2---:R-:W-:Y:S01]  /*6b70*/  FSEL R105, R124, -INF , P2 ;  /* 0xff8000007c697808 */ /* 0x004fe20001000000 */
[----:B------:R4:W2:Y:S01]  /*6b80*/  SHFL.IDX PT, R227, R227, R95, 0x1f ;  /* 0x00001f5fe3e37589 */ /* 0x0008a200000e0000 */
[----:B------:R-:W-:-:S03]  /*6b90*/  FSEL R124, R144, -INF , P2 ;  /* 0xff800000907c7808 */ /* 0x000fc60001000000 */
[----:B------:R4:W-:Y:S01]  /*6ba0*/  SHFL.IDX PT, R114, R218, R108, 0x1f ;  /* 0x00001f6cda727589 */ /* 0x0009e200000e0000 */
[--C-:B------:R-:W-:Y:S01]  /*6bb0*/  FFMA.FTZ R105, R105, UR5, -R106.reuse ;  /* 0x0000000569697c23 */ /* 0x100fe2000801086a */
[----:B------:R-:W-:Y:S01]  /*6bc0*/  FFMA.FTZ R106, R126, UR5, -R106 ;  /* 0x000000057e6a7c23 */ /* 0x000fe2000801086a */
[----:B------:R-:W-:Y:S01]  /*6bd0*/  FSEL R126, R141, -INF , P2 ;  /* 0xff8000008d7e7808 */ /* 0x000fe20001000000 */
[----:B------:R-:W5:Y:S01]  /*6be0*/  MUFU.EX2 R7, R7 ;  /* 0x0000000700077308 */ /* 0x000f620000000800 */
[--C-:B-1----:R-:W-:Y:S01]  /*6bf0*/  FFMA.FTZ R111, R111, UR5, -R112.reuse ;  /* 0x000000056f6f7c23 */ /* 0x102fe20008010870 */
[----:B------:R-:W-:Y:S01]  /*6c00*/  FFMA.FTZ R112, R131, UR5, -R112 ;  /* 0x0000000583707c23 */ /* 0x000fe20008010870 */
[----:B------:R-:W-:Y:S02]  /*6c10*/  VIADD R131, R5, 0x8 ;  /* 0x0000000805837836 */ /* 0x000fe40000000000 */
[--C-:B----4-:R-:W-:Y:S01]  /*6c20*/  FFMA.FTZ R95, R113, UR5, -R96.reuse ;  /* 0x00000005715f7c23 */ /* 0x110fe20008010860 */
[----:B------:R-:W-:Y:S01]  /*6c30*/  FSEL R108, R127, -INF , P1 ;  /* 0xff8000007f6c7808 */ /* 0x000fe20000800000 */
[----:B------:R-:W-:Y:S01]  /*6c40*/  FFMA.FTZ R96, R115, UR5, -R96 ;  /* 0x0000000573607c23 */ /* 0x000fe20008010860 */
[----:B------:R-:W1:Y:S01]  /*6c50*/  SHFL.IDX PT, R127, R217, R131, 0x1f ;  /* 0x00001f83d97f7589 */ /* 0x000e6200000e0000 */
[----:B------:R-:W-:Y:S01]  /*6c60*/  FSEL R115, R133, -INF , P2 ;  /* 0xff80000085737808 */ /* 0x000fe20001000000 */
[----:B------:R-:W-:Y:S01]  /*6c70*/  MUFU.EX2 R8, R8 ;  /* 0x0000000800087308 */ /* 0x000fe20000000800 */
[----:B------:R-:W-:Y:S01]  /*6c80*/  FSEL R113, R125, -INF , P2 ;  /* 0xff8000007d717808 */ /* 0x000fe20001000000 */
[--C-:B---3--:R-:W-:Y:S01]  /*6c90*/  FFMA.FTZ R97, R116, UR5, -R98.reuse ;  /* 0x0000000574617c23 */ /* 0x108fe20008010862 */
[----:B------:R-:W-:Y:S01]  /*6ca0*/  FFMA.FTZ R108, R108, UR5, -R107 ;  /* 0x000000056c6c7c23 */ /* 0x000fe2000801086b */
[----:B------:R-:W-:Y:S01]  /*6cb0*/  FFMA.FTZ R98, R118, UR5, -R98 ;  /* 0x0000000576627c23 */ /* 0x000fe20008010862 */
[----:B------:R-:W-:Y:S01]  /*6cc0*/  FSEL R118, R149, -INF , P2 ;  /* 0xff80000095767808 */ /* 0x000fe20001000000 */
[--C-:B--2---:R-:W-:Y:S01]  /*6cd0*/  FFMA.FTZ R99, R117, UR5, -R227.reuse ;  /* 0x0000000575637c23 */ /* 0x104fe200080108e3 */
[----:B------:R-:W-:Y:S01]  /*6ce0*/  FFMA.FTZ R100, R119, UR5, -R227 ;  /* 0x0000000577647c23 */ /* 0x000fe200080108e3 */
[----:B------:R-:W-:-:S02]  /*6cf0*/  VIADD R117, R5, 0x10 ;  /* 0x0000001005757836 */ /* 0x000fc40000000000 */
[----:B------:R-:W-:Y:S01]  /*6d00*/  FFMA.FTZ R113, R113, UR5, -R107 ;  /* 0x0000000571717c23 */ /* 0x000fe2000801086b */
[C---:B------:R-:W-:Y:S01]  /*6d10*/  VIADD R227, R5.reuse, 0x1c ;  /* 0x0000001c05e37836 */ /* 0x040fe20000000000 */
[----:B------:R-:W2:Y:S01]  /*6d20*/  SHFL.IDX PT, R125, R217, R148, 0x1f ;  /* 0x00001f94d97d7589 */ /* 0x000ea200000e0000 */
[----:B------:R-:W-:Y:S01]  /*6d30*/  VIADD R149, R5, 0x14 ;  /* 0x0000001405957836 */ /* 0x000fe20000000000 */
[----:B------:R3:W-:Y:S02]  /*6d40*/  MUFU.EX2 R107, R113 ;  /* 0x00000071006b7308 */ /* 0x0007e40000000800 */
[----:B------:R-:W4:Y:S04]  /*6d50*/  SHFL.IDX PT, R110, R218, R117, 0x1f ;  /* 0x00001f75da6e7589 */ /* 0x000f2800000e0000 */
[----:B------:R5:W4:Y:S02]  /*6d60*/  SHFL.IDX PT, R123, R217, R117, 0x1f ;  /* 0x00001f75d97b7589 */ /* 0x000b2400000e0000 */
[----:B------:R-:W-:Y:S01]  /*6d70*/  MUFU.EX2 R18, R18 ;  /* 0x0000001200127308 */ /* 0x000fe20000000800 */
[--C-:B-1----:R-:W-:Y:S01]  /*6d80*/  FFMA.FTZ R129, R129, UR5, -R127.reuse ;  /* 0x0000000581817c23 */ /* 0x102fe2000801087f */
[----:B------:R1:W4:Y:S01]  /*6d90*/  SHFL.IDX PT, R116, R218, R227, 0x1f ;  /* 0x00001fe3da747589 */ /* 0x00032200000e0000 */
[----:B------:R-:W-:Y:S01]  /*6da0*/  FFMA.FTZ R127, R142, UR5, -R127 ;  /* 0x000000058e7f7c23 */ /* 0x000fe2000801087f */
[----:B---3--:R-:W-:Y:S01]  /*6db0*/  FSEL R113, R132, -INF , P2 ;  /* 0xff80000084717808 */ /* 0x008fe20001000000 */
[----:B------:R-:W-:Y:S01]  /*6dc0*/  VIADD R132, R5, 0x4 ;  /* 0x0000000405847836 */ /* 0x000fe20000000000 */
[----:B------:R-:W3:Y:S01]  /*6dd0*/  SHFL.IDX PT, R121, R217, R149, 0x1f ;  /* 0x00001f95d9797589 */ /* 0x000ee200000e0000 */
[----:B-----5:R-:W-:Y:S01]  /*6de0*/  FSEL R117, R151, -INF , P1 ;  /* 0xff80000097757808 */ /* 0x020fe20000800000 */
[----:B------:R-:W-:-:S02]  /*6df0*/  VIADD R151, R5, 0x10 ;  /* 0x0000001005977836 */ /* 0x000fc40000000000 */
[----:B------:R-:W5:Y:S01]  /*6e00*/  SHFL.IDX PT, R128, R217, R132, 0x1f ;  /* 0x00001f84d9807589 */ /* 0x000f6200000e0000 */
[--C-:B------:R-:W-:Y:S01]  /*6e10*/  FFMA.FTZ R113, R113, UR5, -R114.reuse ;  /* 0x0000000571717c23 */ /* 0x100fe20008010872 */
[----:B-1----:R-:W-:Y:S02]  /*6e20*/  VIADD R218, R5, 0x18 ;  /* 0x0000001805da7836 */ /* 0x002fe40000000000 */
[----:B------:R-:W-:Y:S01]  /*6e30*/  FFMA.FTZ R114, R134, UR5, -R114 ;  /* 0x0000000586727c23 */ /* 0x000fe20008010872 */
[----:B------:R-:W-:Y:S01]  /*6e40*/  FSEL R134, R136, -INF , P2 ;  /* 0xff80000088867808 */ /* 0x000fe20001000000 */
[----:B--2---:R-:W-:Y:S01]  /*6e50*/  FFMA.FTZ R126, R126, UR5, -R125 ;  /* 0x000000057e7e7c23 */ /* 0x004fe2000801087d */
[----:B------:R-:W-:Y:S02]  /*6e60*/  WARPGROUP.DEPBAR.LE gsb0, 0x0 ;  /* 0x00008000000079c5 */ /* 0x000fe40000010000 */
[----:B------:R-:W-:Y:S01]  /*6e70*/  WARPGROUP.ARRIVE ;  /* 0x00000000000079c5 */ /* 0x000fe20000000000 */
[--C-:B----4-:R-:W-:Y:S01]  /*6e80*/  FFMA.FTZ R109, R109, UR5, -R110.reuse ;  /* 0x000000056d6d7c23 */ /* 0x110fe2000801086e */
[----:B------:R-:W-:Y:S01]  /*6e90*/  FFMA.FTZ R110, R130, UR5, -R110 ;  /* 0x00000005826e7c23 */ /* 0x000fe2000801086e */
[----:B------:R-:W-:Y:S01]  /*6ea0*/  FSEL R130, R139, -INF , P1 ;  /* 0xff8000008b827808 */ /* 0x000fe20000800000 */
[----:B------:R-:W1:Y:S01]  /*6eb0*/  SHFL.IDX PT, R119, R217, R218, 0x1f ;  /* 0x00001fdad9777589 */ /* 0x000e6200000e0000 */
[----:B------:R-:W-:Y:S01]  /*6ec0*/  FFMA.FTZ R124, R124, UR5, -R123 ;  /* 0x000000057c7c7c23 */ /* 0x000fe2000801087b */
[----:B------:R-:W-:Y:S01]  /*6ed0*/  HGMMA.64x128x16.F32 R24, gdesc[UR8], R24, gsb0 ;  /* 0x01e00000081879f0 */ /* 0x000fe20008000818 */
[----:B------:R-:W-:Y:S01]  /*6ee0*/  R2UR UR8, R230 ;  /* 0x00000000e60872ca */ /* 0x000fe200000e0000 */
[----:B------:R-:W-:Y:S01]  /*6ef0*/  UMOV UR10, UR4 ;  /* 0x00000004000a7c82 */ /* 0x000fe20008000000 */
[----:B------:R-:W-:Y:S01]  /*6f00*/  R2UR UR9, R231 ;  /* 0x00000000e70972ca */ /* 0x000fe200000e0000 */
[----:B------:R-:W-:Y:S01]  /*6f10*/  UMOV UR11, 0x40000040 ;  /* 0x40000040000b7882 */ /* 0x000fe20000000000 */
[--C-:B------:R-:W-:Y:S01]  /*6f20*/  FFMA.FTZ R115, R115, UR5, -R116.reuse ;  /* 0x0000000573737c23 */ /* 0x100fe20008010874 */
[----:B------:R-:W-:Y:S01]  /*6f30*/  FFMA.FTZ R116, R135, UR5, -R116 ;  /* 0x0000000587747c23 */ /* 0x000fe20008010874 */
[--C-:B---3--:R-:W-:Y:S01]  /*6f40*/  FFMA.FTZ R122, R122, UR5, -R121.reuse ;  /* 0x000000057a7a7c23 */ /* 0x108fe20008010879 */
[----:B------:R-:W2:Y:S01]  /*6f50*/  SHFL.IDX PT, R135, R217, R5, 0x1f ;  /* 0x00001f05d9877589 */ /* 0x000ea200000e0000 */
[----:B------:R-:W-:Y:S01]  /*6f60*/  FFMA.FTZ R121, R147, UR5, -R121 ;  /* 0x0000000593797c23 */ /* 0x000fe20008010879 */
[----:B-----5:R-:W-:Y:S01]  /*6f70*/  FFMA.FTZ R139, R137, UR5, -R128 ;  /* 0x00000005898b7c23 */ /* 0x020fe20008010880 */
[----:B------:R-:W-:Y:S01]  /*6f80*/  FFMA.FTZ R123, R146, UR5, -R123 ;  /* 0x00000005927b7c23 */ /* 0x000fe2000801087b */
[----:B------:R-:W3:Y:S01]  /*6f90*/  SHFL.IDX PT, R217, R217, R227, 0x1f ;  /* 0x00001fe3d9d97589 */ /* 0x000ee200000e0000 */
[----:B------:R-:W-:Y:S01]  /*6fa0*/  FFMA.FTZ R125, R143, UR5, -R125 ;  /* 0x000000058f7d7c23 */ /* 0x000fe2000801087d */
[----:B------:R-:W4:Y:S01]  /*6fb0*/  MUFU.EX2 R20, R20 ;  /* 0x0000001400147308 */ /* 0x000f220000000800 */
[----:B------:R-:W-:Y:S01]  /*6fc0*/  R2UR UR4, R216 ;  /* 0x00000000d80472ca */ /* 0x000fe200000e0000 */
[--C-:B-1----:R-:W-:Y:S01]  /*6fd0*/  FFMA.FTZ R120, R120, UR5, -R119.reuse ;  /* 0x0000000578787c23 */ /* 0x102fe20008010877 */
[----:B------:R-:W-:Y:S01]  /*6fe0*/  FFMA.FTZ R119, R150, UR5, -R119 ;  /* 0x0000000596777c23 */ /* 0x000fe20008010877 */
[----:B------:R-:W-:-:S04]  /*6ff0*/  VIADD R150, R5, 0x8 ;  /* 0x0000000805967836 */ /* 0x000fc80000000000 */
[----:B------:R-:W1:Y:S01]  /*7000*/  MUFU.EX2 R105, R105 ;  /* 0x0000006900697308 */ /* 0x000e620000000800 */
[--C-:B--2---:R-:W-:Y:S01]  /*7010*/  FFMA.FTZ R134, R134, UR5, -R135.reuse ;  /* 0x0000000586867c23 */ /* 0x104fe20008010887 */
[----:B------:R-:W-:Y:S01]  /*7020*/  FFMA.FTZ R135, R138, UR5, -R135 ;  /* 0x000000058a877c23 */ /* 0x000fe20008010887 */
[----:B------:R-:W-:-:S05]  /*7030*/  FFMA.FTZ R138, R130, UR5, -R128 ;  /* 0x00000005828a7c23 */ /* 0x000fca0008010880 */
[----:B------:R-:W2:Y:S01]  /*7040*/  MUFU.EX2 R109, R109 ;  /* 0x0000006d006d7308 */ /* 0x000ea20000000800 */
[--C-:B---3--:R-:W-:Y:S01]  /*7050*/  FFMA.FTZ R118, R118, UR5, -R217.reuse ;  /* 0x0000000576767c23 */ /* 0x108fe200080108d9 */
[----:B------:R-:W-:Y:S01]  /*7060*/  FFMA.FTZ R117, R117, UR5, -R217 ;  /* 0x0000000575757c23 */ /* 0x000fe200080108d9 */
[----:B------:R-:W-:-:S05]  /*7070*/  VIADD R217, R5, 0x4 ;  /* 0x0000000405d97836 */ /* 0x000fca0000000000 */
[----:B------:R-:W3:Y:S08]  /*7080*/  MUFU.EX2 R111, R111 ;  /* 0x0000006f006f7308 */ /* 0x000ef00000000800 */
        /* <DEDUP_REMOVED lines=9> */
[----:B------:R-:W5:Y:S08]  /*7120*/  MUFU.EX2 R15, R15 ;  /* 0x0000000f000f7308 */ /* 0x000f700000000800 */
        /* <DEDUP_REMOVED lines=9> */
[----:B------:R-:W-:Y:S08]  /*71c0*/  MUFU.EX2 R102, R102 ;  /* 0x0000006600667308 */ /* 0x000ff00000000800 */
[----:B------:R-:W5:Y:S08]  /*71d0*/  MUFU.EX2 R103, R103 ;  /* 0x0000006700677308 */ /* 0x000f700000000800 */
        /* <DEDUP_REMOVED lines=22> */
[----:B------:R-:W-:Y:S01]  /*7340*/  MUFU.EX2 R116, R116 ;  /* 0x0000007400747308 */ /* 0x000fe20000000800 */
[----:B------:R-:W-:-:S02]  /*7350*/  WARPGROUP.DEPBAR.LE gsb0, 0x0 ;  /* 0x00008000000079c5 */ /* 0x000fc40000010000 */
[----:B------:R-:W4:Y:S04]  /*7360*/  LDS R226, [R226+0x400] ;  /* 0x00040000e2e27984 */ /* 0x000f280000000800 */
[----:B------:R-:W1:Y:S04]  /*7370*/  LDS R223, [R223+0x400] ;  /* 0x00040000dfdf7984 */ /* 0x000e680000000800 */
[----:B------:R-:W-:Y:S04]  /*7380*/  LDS R225, [R225+0x400] ;  /* 0x00040000e1e17984 */ /* 0x000fe80000000800 */
[----:B------:R-:W-:Y:S04]  /*7390*/  LDS R224, [R224+0x400] ;  /* 0x00040000e0e07984 */ /* 0x000fe80000000800 */
[----:B----4-:R-:W4:Y:S04]  /*73a0*/  SHFL.IDX PT, R142, R226, R151, 0x1f ;  /* 0x00001f97e28e7589 */ /* 0x010f2800000e0000 */
[----:B------:R-:W2:Y:S04]  /*73b0*/  SHFL.IDX PT, R140, R226, R218, 0x1f ;  /* 0x00001fdae28c7589 */ /* 0x000ea800000e0000 */
[----:B-1----:R-:W-:Y:S04]  /*73c0*/  SHFL.IDX PT, R133, R223, R151, 0x1f ;  /* 0x00001f97df857589 */ /* 0x002fe800000e0000 */
[----:B------:R-:W1:Y:S04]  /*73d0*/  SHFL.IDX PT, R128, R223, R5, 0x1f ;  /* 0x00001f05df807589 */ /* 0x000e6800000e0000 */
[----:B------:R-:W3:Y:S04]  /*73e0*/  SHFL.IDX PT, R130, R223, R132, 0x1f ;  /* 0x00001f84df827589 */ /* 0x000ee800000e0000 */
[----:B------:R-:W5:Y:S01]  /*73f0*/  SHFL.IDX PT, R137, R223, R131, 0x1f ;  /* 0x00001f83df897589 */ /* 0x000f6200000e0000 */
[--C-:B----4-:R-:W-:Y:S01]  /*7400*/  FADD.FTZ R48, R48, -R142.reuse ;  /* 0x8000008e30307221 */ /* 0x110fe20000010000 */
[----:B------:R-:W-:-:S02]  /*7410*/  FADD.FTZ R50, R50, -R142 ;  /* 0x8000008e32327221 */ /* 0x000fc40000010000 */
[----:B------:R-:W4:Y:S01]  /*7420*/  SHFL.IDX PT, R131, R223, R148, 0x1f ;  /* 0x00001f94df837589 */ /* 0x000f2200000e0000 */
[--C-:B--2---:R-:W-:Y:S01]  /*7430*/  FADD.FTZ R52, R52, -R140.reuse ;  /* 0x8000008c34347221 */ /* 0x104fe20000010000 */
[----:B------:R-:W-:Y:S02]  /*7440*/  FADD.FTZ R54, R54, -R140 ;  /* 0x8000008c36367221 */ /* 0x000fe40000010000 */
[----:B------:R-:W-:Y:S04]  /*7450*/  SHFL.IDX PT, R142, R224, R151, 0x1f ;  /* 0x00001f97e08e7589 */ /* 0x000fe800000e0000 */
[----:B------:R2:W4:Y:S01]  /*7460*/  SHFL.IDX PT, R140, R225, R151, 0x1f ;  /* 0x00001f97e18c7589 */ /* 0x00052200000e0000 */
[--C-:B-1----:R-:W-:Y:S01]  /*7470*/  FADD.FTZ R24, R24, -R128.reuse ;  /* 0x8000008018187221 */ /* 0x102fe20000010000 */
[----:B------:R-:W-:-:S02]  /*7480*/  FADD.FTZ R26, R26, -R128 ;  /* 0x800000801a1a7221 */ /* 0x000fc40000010000 */
[----:B------:R-:W1:Y:S01]  /*7490*/  SHFL.IDX PT, R141, R226, R148, 0x1f ;  /* 0x00001f94e28d7589 */ /* 0x000e6200000e0000 */
[--C-:B---3--:R-:W-:Y:S01]  /*74a0*/  FADD.FTZ R128, R25, -R130.reuse ;  /* 0x8000008219807221 */ /* 0x108fe20000010000 */
[----:B------:R-:W-:Y:S02]  /*74b0*/  FADD.FTZ R130, R27, -R130 ;  /* 0x800000821b827221 */ /* 0x000fe40000010000 */
[----:B------:R-:W3:Y:S01]  /*74c0*/  SHFL.IDX PT, R136, R223, R149, 0x1f ;  /* 0x00001f95df887589 */ /* 0x000ee200000e0000 */
[--C-:B-----5:R-:W-:Y:S01]  /*74d0*/  FADD.FTZ R132, R28, -R137.reuse ;  /* 0x800000891c847221 */ /* 0x120fe20000010000 */
[----:B------:R-:W-:Y:S02]  /*74e0*/  FADD.FTZ R25, R30, -R137 ;  /* 0x800000891e197221 */ /* 0x000fe40000010000 */
[----:B--2---:R-:W2:Y:S01]  /*74f0*/  LDL R151, [R1+0x1c] ;  /* 0x00001c0001977983 */ /* 0x004ea20000100800 */
[----:B------:R5:W3:Y:S01]  /*7500*/  MUFU.EX2 R28, R134 ;  /* 0x00000086001c7308 */ /* 0x000ae20000000800 */
[----:B----4-:R-:W-:-:S02]  /*7510*/  FADD.FTZ R27, R31, -R131 ;  /* 0x800000831f1b7221 */ /* 0x010fc40000010000 */
[----:B------:R-:W4:Y:S04]  /*7520*/  SHFL.IDX PT, R147, R223, R218, 0x1f ;  /* 0x00001fdadf937589 */ /* 0x000f2800000e0000 */
[----:B------:R-:W4:Y:S01]  /*7530*/  SHFL.IDX PT, R146, R223, R227, 0x1f ;  /* 0x00001fe3df927589 */ /* 0x000f2200000e0000 */
[----:B-----5:R-:W-:Y:S01]  /*7540*/  FADD.FTZ R134, R29, -R131 ;  /* 0x800000831d867221 */ /* 0x020fe20000010000 */
[--C-:B------:R-:W-:Y:S01]  /*7550*/  FADD.FTZ R131, R32, -R133.reuse ;  /* 0x8000008520837221 */ /* 0x100fe20000010000 */
[----:B------:R5:W4:Y:S01]  /*7560*/  MUFU.EX2 R30, R139 ;  /* 0x0000008b001e7308 */ /* 0x000b220000000800 */
[----:B------:R-:W4:Y:S01]  /*7570*/  SHFL.IDX PT, R32, R226, R149, 0x1f ;  /* 0x00001f95e2207589 */ /* 0x000f2200000e0000 */
[----:B------:R-:W-:Y:S01]  /*7580*/  FADD.FTZ R133, R34, -R133 ;  /* 0x8000008522857221 */ /* 0x000fe20000010000 */
[--C-:B------:R-:W-:Y:S01]  /*7590*/  FADD.FTZ R64, R64, -R140.reuse ;  /* 0x8000008c40407221 */ /* 0x100fe20000010000 */
[--C-:B-1----:R-:W-:Y:S01]  /*75a0*/  FADD.FTZ R45, R45, -R141.reuse ;  /* 0x8000008d2d2d7221 */ /* 0x102fe20000010000 */
[----:B------:R-:W1:Y:S01]  /*75b0*/  SHFL.IDX PT, R143, R226, R150, 0x1f ;  /* 0x00001f96e28f7589 */ /* 0x000e6200000e0000 */
[----:B------:R-:W-:Y:S01]  /*75c0*/  FADD.FTZ R47, R47, -R141 ;  /* 0x8000008d2f2f7221 */ /* 0x000fe20000010000 */
[----:B------:R-:W-:Y:S01]  /*75d0*/  FADD.FTZ R66, R66, -R140 ;  /* 0x8000008c42427221 */ /* 0x000fe20000010000 */
[----:B------:R3:W1:Y:S01]  /*75e0*/  MUFU.EX2 R29, R135 ;  /* 0x00000087001d7308 */ /* 0x0006620000000800 */
[----:B-----5:R-:W5:Y:S04]  /*75f0*/  SHFL.IDX PT, R139, R225, R5, 0x1f ;  /* 0x00001f05e18b7589 */ /* 0x020f6800000e0000 */
[----:B------:R-:W5:Y:S03]  /*7600*/  SHFL.IDX PT, R141, R225, R150, 0x1f ;  /* 0x00001f96e18d7589 */ /* 0x000f6600000e0000 */
[----:B------:R5:W5:Y:S01]  /*7610*/  MUFU.EX2 R31, R138 ;  /* 0x0000008a001f7308 */ /* 0x000b620000000800 */
[--C-:B---3--:R-:W-:Y:S01]  /*7620*/  FADD.FTZ R135, R33, -R136.reuse ;  /* 0x8000008821877221 */ /* 0x108fe20000010000 */
[----:B------:R-:W-:Y:S01]  /*7630*/  FADD.FTZ R136, R35, -R136 ;  /* 0x8000008823887221 */ /* 0x000fe20000010000 */
[----:B------:R-:W3:Y:S01]  /*7640*/  SHFL.IDX PT, R33, R226, R227, 0x1f ;  /* 0x00001fe3e2217589 */ /* 0x000ee200000e0000 */
[----:B----4-:R-:W-:Y:S01]  /*7650*/  FADD.FTZ R137, R36, -R147 ;  /* 0x8000009324897221 */ /* 0x010fe20000010000 */
[--C-:B------:R-:W-:Y:S01]  /*7660*/  FADD.FTZ R37, R37, -R146.reuse ;  /* 0x8000009225257221 */ /* 0x100fe20000010000 */
[----:B------:R-:W-:Y:S01]  /*7670*/  FADD.FTZ R39, R39, -R146 ;  /* 0x8000009227277221 */ /* 0x000fe20000010000 */
[----:B------:R-:W4:Y:S04]  /*7680*/  SHFL.IDX PT, R35, R225, R148, 0x1f ;  /* 0x00001f94e1237589 */ /* 0x000f2800000e0000 */
[----:B------:R-:W-:Y:S01]  /*7690*/  SHFL.IDX PT, R144, R226, R217, 0x1f ;  /* 0x00001fd9e2907589 */ /* 0x000fe200000e0000 */
[--C-:B------:R-:W-:Y:S01]  /*76a0*/  FADD.FTZ R49, R49, -R32.reuse ;  /* 0x8000002031317221 */ /* 0x100fe20000010000 */
[----:B------:R-:W-:Y:S01]  /*76b0*/  FADD.FTZ R51, R51, -R32 ;  /* 0x8000002033337221 */ /* 0x000fe20000010000 */
[--C-:B-1----:R-:W-:Y:S01]  /*76c0*/  FADD.FTZ R44, R44, -R143.reuse ;  /* 0x8000008f2c2c7221 */ /* 0x102fe20000010000 */
[----:B------:R-:W1:Y:S01]  /*76d0*/  SHFL.IDX PT, R34, R225, R217, 0x1f ;  /* 0x00001fd9e1227589 */ /* 0x000e6200000e0000 */
[----:B------:R-:W-:Y:S01]  /*76e0*/  FADD.FTZ R46, R46, -R143 ;  /* 0x8000008f2e2e7221 */ /* 0x000fe20000010000 */
[----:B------:R4:W1:Y:S01]  /*76f0*/  MUFU.EX2 R32, R129 ;  /* 0x0000008100207308 */ /* 0x0008620000000800 */
[--C-:B-----5:R-:W-:Y:S01]  /*7700*/  FADD.FTZ R56, R56, -R139.reuse ;  /* 0x8000008b38387221 */ /* 0x120fe20000010000 */
[----:B------:R-:W5:Y:S01]  /*7710*/  SHFL.IDX PT, R138, R225, R149, 0x1f ;  /* 0x00001f95e18a7589 */ /* 0x000f6200000e0000 */
[----:B------:R-:W-:Y:S01]  /*7720*/  FADD.FTZ R58, R58, -R139 ;  /* 0x8000008b3a3a7221 */ /* 0x000fe20000010000 */
[--C-:B------:R-:W-:Y:S01]  /*7730*/  FADD.FTZ R60, R60, -R141.reuse ;  /* 0x8000008d3c3c7221 */ /* 0x100fe20000010000 */
[----:B------:R-:W-:Y:S01]  /*7740*/  FADD.FTZ R62, R62, -R141 ;  /* 0x8000008d3e3e7221 */ /* 0x000fe20000010000 */
[----:B------:R-:W-:Y:S04]  /*7750*/  SHFL.IDX PT, R36, R225, R218, 0x1f ;  /* 0x00001fdae1247589 */ /* 0x000fe800000e0000 */
[----:B------:R-:W5:Y:S01]  /*7760*/  SHFL.IDX PT, R145, R226, R5, 0x1f ;  /* 0x00001f05e2917589 */ /* 0x000f6200000e0000 */
[--C-:B---3--:R-:W-:Y:S01]  /*7770*/  FADD.FTZ R53, R53, -R33.reuse ;  /* 0x8000002135357221 */ /* 0x108fe20000010000 */
[----:B------:R-:W-:Y:S01]  /*7780*/  FADD.FTZ R55, R55, -R33 ;  /* 0x8000002137377221 */ /* 0x000fe20000010000 */
[----:B------:R-:W-:Y:S01]  /*7790*/  FMUL.FTZ R25, R10, R25 ;  /* 0x000000190a197220 */ /* 0x000fe20000410000 */
[----:B------:R-:W-:Y:S01]  /*77a0*/  SHFL.IDX PT, R146, R224, R149, 0x1f ;  /* 0x00001f95e0927589 */ /* 0x000fe200000e0000 */
[----:B------:R-:W-:Y:S01]  /*77b0*/  FMUL.FTZ R37, R19, R37 ;  /* 0x0000002513257220 */ /* 0x000fe20000410000 */
[--C-:B----4-:R-:W-:Y:S01]  /*77c0*/  FADD.FTZ R61, R61, -R35.reuse ;  /* 0x800000233d3d7221 */ /* 0x110fe20000010000 */
[----:B------:R-:W-:Y:S01]  /*77d0*/  FADD.FTZ R63, R63, -R35 ;  /* 0x800000233f3f7221 */ /* 0x000fe20000010000 */
[----:B------:R-:W-:Y:S01]  /*77e0*/  SHFL.IDX PT, R129, R224, R5, 0x1f ;  /* 0x00001f05e0817589 */ /* 0x000fe200000e0000 */
[----:B------:R-:W-:Y:S01]  /*77f0*/  FMUL.FTZ R27, R12, R27 ;  /* 0x0000001b0c1b7220 */ /* 0x000fe20000410000 */
[----:B------:R-:W-:Y:S01]  /*7800*/  MUFU.EX2 R123, R123 ;  /* 0x0000007b007b7308 */ /* 0x000fe20000000800 */
[----:B------:R-:W-:Y:S01]  /*7810*/  FADD.FTZ R38, R38, -R147 ;  /* 0x8000009326267221 */ /* 0x000fe20000010000 */
[----:B------:R-:W-:Y:S01]  /*7820*/  SHFL.IDX PT, R139, R224, R217, 0x1f ;  /* 0x00001fd9e08b7589 */ /* 0x000fe200000e0000 */
[--C-:B-1----:R-:W-:Y:S01]  /*7830*/  FADD.FTZ R57, R57, -R34.reuse ;  /* 0x8000002239397221 */ /* 0x102fe20000010000 */
[----:B------:R-:W-:-:S04]  /*7840*/  FADD.FTZ R59, R59, -R34 ;  /* 0x800000223b3b7221 */ /* 0x000fc80000010000 */
[----:B------:R-:W-:Y:S01]  /*7850*/  MUFU.EX2 R122, R122 ;  /* 0x0000007a007a7308 */ /* 0x000fe20000000800 */
[----:B------:R-:W-:Y:S01]  /*7860*/  SHFL.IDX PT, R143, R224, R150, 0x1f ;  /* 0x00001f96e08f7589 */ /* 0x000fe200000e0000 */
[----:B------:R-:W-:Y:S01]  /*7870*/  FMUL.FTZ R26, R7, R26 ;  /* 0x0000001a071a7220 */ /* 0x000fe20000410000 */
[----:B------:R-:W-:-:S05]  /*7880*/  FMUL.FTZ R39, R20, R39 ;  /* 0x0000002714277220 */ /* 0x000fca0000410000 */
[----:B------:R-:W-:Y:S01]  /*7890*/  MUFU.EX2 R121, R121 ;  /* 0x0000007900797308 */ /* 0x000fe20000000800 */
[----:B------:R-:W-:Y:S01]  /*78a0*/  SHFL.IDX PT, R148, R224, R148, 0x1f ;  /* 0x00001f94e0947589 */ /* 0x000fe200000e0000 */
[----:B------:R-:W-:Y:S01]  /*78b0*/  FADD.FTZ R141, R80, -R142 ;  /* 0x8000008e508d7221 */ /* 0x000fe20000010000 */
[----:B-----5:R-:W-:-:S05]  /*78c0*/  FADD.FTZ R65, R65, -R138 ;  /* 0x8000008a41417221 */ /* 0x020fca0000010000 */
[----:B------:R-:W-:Y:S01]  /*78d0*/  MUFU.EX2 R120, R120 ;  /* 0x0000007800787308 */ /* 0x000fe20000000800 */
[----:B------:R-:W-:Y:S01]  /*78e0*/  SHFL.IDX PT, R149, R224, R218, 0x1f ;  /* 0x00001fdae0957589 */ /* 0x000fe200000e0000 */
[----:B------:R-:W-:Y:S01]  /*78f0*/  FMUL.FTZ R60, R105, R60 ;  /* 0x0000003c693c7220 */ /* 0x000fe20000410000 */
[----:B------:R-:W-:Y:S01]  /*7900*/  FMUL.FTZ R64, R109, R64 ;  /* 0x000000406d407220 */ /* 0x000fe20000410000 */
[--C-:B------:R-:W-:Y:S01]  /*7910*/  FADD.FTZ R41, R41, -R144.reuse ;  /* 0x8000009029297221 */ /* 0x100fe20000010000 */
[----:B------:R-:W1:Y:S01]  /*7920*/  SHFL.IDX PT, R224, R224, R227, 0x1f ;  /* 0x00001fe3e0e07589 */ /* 0x000e6200000e0000 */
[----:B------:R-:W-:-:S03]  /*7930*/  FADD.FTZ R43, R43, -R144 ;  /* 0x800000902b2b7221 */ /* 0x000fc60000010000 */
[----:B------:R-:W3:Y:S01]  /*7940*/  SHFL.IDX PT, R225, R225, R227, 0x1f ;  /* 0x00001fe3e1e17589 */ /* 0x000ee200000e0000 */
[----:B------:R-:W-:Y:S01]  /*7950*/  FADD.FTZ R142, R82, -R142 ;  /* 0x8000008e528e7221 */ /* 0x000fe20000010000 */
[----:B------:R-:W-:Y:S01]  /*7960*/  FMUL.FTZ R82, R17, R137 ;  /* 0x0000008911527220 */ /* 0x000fe20000410000 */
[----:B------:R4:W-:Y:S01]  /*7970*/  MUFU.EX2 R35, R125 ;  /* 0x0000007d00237308 */ /* 0x0009e20000000800 */
[--C-:B------:R-:W-:Y:S01]  /*7980*/  FADD.FTZ R40, R40, -R145.reuse ;  /* 0x8000009128287221 */ /* 0x100fe20000010000 */
[----:B------:R-:W-:Y:S02]  /*7990*/  FADD.FTZ R42, R42, -R145 ;  /* 0x800000912a2a7221 */ /* 0x000fe40000010000 */
[----:B------:R-:W-:-:S04]  /*79a0*/  F2FP.F16.F32.PACK_AB R82, R37, R82 ;  /* 0x000000522552723e */ /* 0x000fc800000000ff */
[----:B------:R5:W3:Y:S01]  /*79b0*/  MUFU.EX2 R33, R127 ;  /* 0x0000007f00217308 */ /* 0x000ae20000000800 */
[----:B----4-:R-:W-:Y:S01]  /*79c0*/  FADD.FTZ R125, R67, -R138 ;  /* 0x8000008a437d7221 */ /* 0x010fe20000010000 */
[----:B------:R-:W-:-:S06]  /*79d0*/  FADD.FTZ R67, R70, -R36 ;  /* 0x8000002446437221 */ /* 0x000fcc0000010000 */
[----:B------:R4:W4:Y:S01]  /*79e0*/  MUFU.EX2 R34, R126 ;  /* 0x0000007e00227308 */ /* 0x0009220000000800 */
[----:B-----5:R-:W-:Y:S01]  /*79f0*/  FADD.FTZ R127, R68, -R36 ;  /* 0x80000024447f7221 */ /* 0x020fe20000010000 */
[--C-:B-1----:R-:W-:Y:S01]  /*7a00*/  FADD.FTZ R150, R85, -R224.reuse ;  /* 0x800000e055967221 */ /* 0x102fe20000010000 */
[----:B------:R-:W-:Y:S01]  /*7a10*/  FADD.FTZ R224, R87, -R224 ;  /* 0x800000e057e07221 */ /* 0x000fe20000010000 */
[----:B------:R-:W-:-:S04]  /*7a20*/  FMUL.FTZ R85, R8, R130 ;  /* 0x0000008208557220 */ /* 0x000fc80000410000 */
[----:B------:R1:W5:Y:S01]  /*7a30*/  MUFU.EX2 R36, R124 ;  /* 0x0000007c00247308 */ /* 0x0003620000000800 */
[----:B------:R-:W-:Y:S01]  /*7a40*/  F2FP.F16.F32.PACK_AB R87, R27, R25 ;  /* 0x000000191b57723e */ /* 0x000fe200000000ff */
[----:B---3--:R-:W-:Y:S01]  /*7a50*/  FADD.FTZ R70, R69, -R225 ;  /* 0x800000e145467221 */ /* 0x008fe20000010000 */
[----:B------:R-:W-:-:S05]  /*7a60*/  FMUL.FTZ R38, R18, R38 ;  /* 0x0000002612267220 */ /* 0x000fca0000410000 */
[----:B------:R-:W3:Y:S01]  /*7a70*/  MUFU.EX2 R119, R119 ;  /* 0x0000007700777308 */ /* 0x000ee20000000800 */
[----:B------:R-:W-:Y:S01]  /*7a80*/  FMUL.FTZ R61, R107, R61 ;  /* 0x0000003d6b3d7220 */ /* 0x000fe20000410000 */
[----:B------:R-:W-:-:S06]  /*7a90*/  FMUL.FTZ R25, R111, R65 ;  /* 0x000000416f197220 */ /* 0x000fcc0000410000 */
[----:B------:R-:W3:Y:S01]  /*7aa0*/  MUFU.EX2 R118, R118 ;  /* 0x0000007600767308 */ /* 0x000ee20000000800 */
[----:B----4-:R-:W-:-:S07]  /*7ab0*/  FADD.FTZ R126, R72, -R129 ;  /* 0x80000081487e7221 */ /* 0x010fce0000010000 */
[----:B------:R-:W4:Y:S01]  /*7ac0*/  MUFU.EX2 R37, R117 ;  /* 0x0000007500257308 */ /* 0x000f220000000800 */
[----:B------:R-:W-:Y:S01]  /*7ad0*/  FADD.FTZ R138, R73, -R139 ;  /* 0x8000008b498a7221 */ /* 0x000fe20000010000 */
[--C-:B------:R-:W-:Y:S01]  /*7ae0*/  FADD.FTZ R144, R81, -R146.reuse ;  /* 0x8000009251907221 */ /* 0x100fe20000010000 */
[--C-:B------:R-:W-:Y:S01]  /*7af0*/  FADD.FTZ R147, R84, -R149.reuse ;  /* 0x8000009554937221 */ /* 0x100fe20000010000 */
[----:B------:R-:W-:Y:S01]  /*7b00*/  FADD.FTZ R146, R83, -R146 ;  /* 0x8000009253927221 */ /* 0x000fe20000010000 */
[----:B------:R-:W-:Y:S01]  /*7b10*/  FADD.FTZ R149, R86, -R149 ;  /* 0x8000009556957221 */ /* 0x000fe20000010000 */
        /* <DEDUP_REMOVED lines=75> */
[----:B------:R-:W-:Y:S01]  /*7fd0*/  FMUL.FTZ R27, R118, R150 ;  /* 0x00000096761b7220 */ /* 0x000fe20000410000 */
[----:B----4-:R-:W-:Y:S01]  /*7fe0*/  FMUL.FTZ R224, R37, R224 ;  /* 0x000000e025e07220 */ /* 0x010fe20000410000 */
[----:B------:R-:W-:Y:S01]  /*7ff0*/  F2FP.F16.F32.PACK_AB R72, R49, R48 ;  /* 0x000000303148723e */ /* 0x000fe200000000ff */
[----:B------:R-:W-:Y:S01]  /*8000*/  UMOV UR6, UR4 ;  /* 0x0000000400067c82 */ /* 0x000fe20008000000 */
[----:B------:R-:W-:Y:S01]  /*8010*/  F2FP.F16.F32.PACK_AB R73, R51, R50 ;  /* 0x000000323349723e */ /* 0x000fe200000000ff */
[----:B------:R-:W-:Y:S01]  /*8020*/  UMOV UR7, 0x40000040 ;  /* 0x4000004000077882 */ /* 0x000fe20000000000 */
        /* <DEDUP_REMOVED lines=157> */
.L_x_5083:
        /* <DEDUP_REMOVED lines=70> */
.L_x_5084:
        /* <DEDUP_REMOVED lines=12> */
.L_x_5074:
        /* <DEDUP_REMOVED lines=121> */
.L_x_5097:
[----:B------:R-:W-:-:S05]  /*96b0*/  IMAD.U32 R7, RZ, RZ, UR36 ;  /* 0x00000024ff077e24 */ /* 0x000fca000f8e00ff */
[----:B------:R-:W-:-:S04]  /*96c0*/  LOP3.LUT R7, R7, 0x1, RZ, 0xfc, !PT ;  /* 0x0000000107077812 */ /* 0x000fc800078efcff */
[----:B------:R-:W-:-:S13]  /*96d0*/  ISETP.NE.AND P6, PT, R7, 0x3, PT ;  /* 0x000000030700780c */ /* 0x000fda0003fc5270 */
[----:B--2---:R-:W-:Y:S05]  /*96e0*/  @!P6 BRA `(.L_x_5087) ;  /* 0x000000000004e947 */ /* 0x004fea0003800000 */
[----:B------:R-:W-:Y:S01]  /*96f0*/  BPT.TRAP 0x1 ;  /* 0x000000040000795c */ /* 0x000fe20000300000 */
.L_x_5087:
[----:B------:R-:W-:Y:S01]  /*9700*/  IMAD R7, R0, 0x8, R222 ;  /* 0x0000000800077824 */ /* 0x000fe200078e02de */
[----:B------:R-:W-:-:S04]  /*9710*/  SHF.L.U32 R18, R4, 0x1f, RZ ;  /* 0x0000001f04127819 */ /* 0x000fc800000006ff */
[----:B------:R1:W2:Y:S01]  /*9720*/  SYNCS.PHASECHK.TRANS64.TRYWAIT P0, [R7+URZ+0x30c10], R18 ;  /* 0x030c1012070075a7 */ /* 0x0002a2000800017f */
[----:B------:R-:W-:Y:S05]  /*9730*/  @!P6 BRA `(.L_x_5088) ;  /* 0x000000000004e947 */ /* 0x000fea0003800000 */
[----:B------:R-:W-:Y:S01]  /*9740*/  BPT.TRAP 0x1 ;  /* 0x000000040000795c */ /* 0x000fe20000300000 */
.L_x_5088:
[----:B---3--:R-:W-:-:S05]  /*9750*/  VIADD R8, R222, 0x10000 ;  /* 0x00010000de087836 */ /* 0x008fca0000000000 */
[----:B------:R-:W-:-:S04]  /*9760*/  SHF.R.U32.HI R8, RZ, 0x4, R8 ;  /* 0x00000004ff087819 */ /* 0x000fc80000011608 */
[----:B------:R-:W-:-:S04]  /*9770*/  LOP3.LUT R8, R8, 0x3fff, RZ, 0xc0, !PT ;  /* 0x00003fff08087812 */ /* 0x000fc800078ec0ff */
[----:B------:R-:W-:Y:S01]  /*9780*/  LOP3.LUT R9, R8, 0x10000, RZ, 0xfc, !PT ;  /* 0x0001000008097812 */ /* 0x000fe200078efcff */
[----:B--2---:R-:W-:Y:S06]  /*9790*/  @P0 BRA `(.L_x_5089) ;  /* 0x0000000000080947 */ /* 0x004fec0003800000 */
[----:B------:R-:W2:Y:S02]  /*97a0*/  SYNCS.PHASECHK.TRANS64.TRYWAIT P0, [R7+URZ+0x30c10], R18 ;  /* 0x030c1012070075a7 */ /* 0x000ea4000800017f */
[----:B--2---:R-:W-:Y:S05]  /*97b0*/  @!P0 BRA `(.L_x_5090) ;  /* 0x00000070000c8947 */ /* 0x004fea0003800000 */
.L_x_5089:
        /* <DEDUP_REMOVED lines=27> */
[----:B------:R-:W-:Y:S02]  /*9970*/  IMAD R9, R3, 0x2, R10 ;  /* 0x0000000203097824 */ /* 0x000fe400078e020a */
[----:B------:R-:W-:-:S04]  /*9980*/  VIADD R10, R222, 0x20000 ;  /* 0x00020000de0a7836 */ /* 0x000fc80000000000 */
        /* <DEDUP_REMOVED lines=12> */
[C---:B------:R-:W-:Y:S02]  /*9a50*/  IMAD R13, R3.reuse, 0x2, R14 ;  /* 0x00000002030d7824 */ /* 0x040fe400078e020e */
[----:B------:R-:W-:Y:S02]  /*9a60*/  IMAD R219, R3, 0x2, R16 ;  /* 0x0000000203db7824 */ /* 0x000fe400078e0210 */
[--C-:B------:R-:W-:Y:S02]  /*9a70*/  IMAD R16, R9, 0x4, R222.reuse ;  /* 0x0000000409107824 */ /* 0x100fe400078e02de */
[--C-:B------:R-:W-:Y:S02]  /*9a80*/  IMAD R232, R11, 0x4, R222.reuse ;  /* 0x000000040be87824 */ /* 0x100fe400078e02de */
[--C-:B------:R-:W-:Y:S02]  /*9a90*/  IMAD R220, R13, 0x4, R222.reuse ;  /* 0x000000040ddc7824 */ /* 0x100fe400078e02de */
[----:B------:R-:W-:-:S02]  /*9aa0*/  IMAD R221, R219, 0x4, R222 ;  /* 0x00000004dbdd7824 */ /* 0x000fc400078e02de */
[--C-:B------:R-:W-:Y:S02]  /*9ab0*/  IMAD R216, R11, 0x4, R10.reuse ;  /* 0x000000040bd87824 */ /* 0x100fe400078e020a */
[--C-:B------:R-:W-:Y:S02]  /*9ac0*/  IMAD R218, R13, 0x4, R10.reuse ;  /* 0x000000040dda7824 */ /* 0x100fe400078e020a */
        /* <DEDUP_REMOVED lines=14> */
.L_x_5091:
[----:B------:R1:W1:Y:S01]  /*9bb0*/  SYNCS.PHASECHK.TRANS64.TRYWAIT P0, [R7+URZ+0x30c30], R18 ;  /* 0x030c3012070075a7 */ /* 0x000262000800017f */
[----:B------:R-:W-:Y:S05]  /*9bc0*/  @!P6 BRA `(.L_x_5092) ;  /* 0x000000000004e947 */ /* 0x000fea0003800000 */
[----:B------:R-:W-:Y:S01]  /*9bd0*/  BPT.TRAP 0x1 ;  /* 0x000000040000795c */ /* 0x000fe20000300000 */
.L_x_5092:
        /* <DEDUP_REMOVED lines=8> */
.L_x_5093:
        /* <DEDUP_REMOVED lines=41> */
[----:B------:R-:W-:Y:S01]  /*9ef0*/  ISETP.GE.AND P2, PT, R226, 0x1, PT ;  /* 0x00000001e200780c */ /* 0x000fe20003f46270 */
[----:B------:R-:W-:Y:S01]  /*9f00*/  VIADD R13, R5, 0x10 ;  /* 0x00000010050d7836 */ /* 0x000fe20000000000 */
[----:B------:R-:W-:Y:S02]  /*9f10*/  ISETP.GE.AND P0, PT, R217, 0x1, PT ;  /* 0x00000001d900780c */ /* 0x000fe40003f06270 */
[----:B------:R-:W-:-:S02]  /*9f20*/  SEL R223, R223, 0x80, P3 ;  /* 0x00000080dfdf7807 */ /* 0x000fc40001800000 */
[----:B------:R-:W-:Y:S01]  /*9f30*/  ISETP.GE.AND P1, PT, R226, RZ, PT ;  /* 0x000000ffe200720c */ /* 0x000fe20003f26270 */
[----:B------:R-:W-:Y:S01]  /*9f40*/  SHFL.IDX PT, R17, R16, R13, 0x1f ;  /* 0x00001f0d10117589 */ /* 0x000fe200000e0000 */
[----:B------:R-:W-:Y:S02]  /*9f50*/  ISETP.GT.OR P2, PT, R225, 0x1, !P2 ;  /* 0x00000001e100780c */ /* 0x000fe40005744670 */
[----:B------:R-:W-:Y:S02]  /*9f60*/  ISETP.GT.OR P0, PT, R223, 0x1, !P0 ;  /* 0x00000001df00780c */ /* 0x000fe40004704670 */
[----:B------:R-:W-:Y:S02]  /*9f70*/  ISETP.GT.OR P1, PT, R225, RZ, !P1 ;  /* 0x000000ffe100720c */ /* 0x000fe40004f24670 */
[----:B------:R-:W-:Y:S01]  /*9f80*/  FSEL R227, R89, -INF , !P2 ;  /* 0xff80000059e37808 */ /* 0x000fe20005000000 */
[----:B------:R-:W-:Y:S01]  /*9f90*/  VIADD R89, R5, 0x8 ;  /* 0x0000000805597836 */ /* 0x000fe20000000000 */
[----:B------:R-:W-:-:S02]  /*9fa0*/  FSEL R91, R91, -INF , !P0 ;  /* 0xff8000005b5b7808 */ /* 0x000fc40004000000 */
[----:B------:R-:W-:Y:S01]  /*9fb0*/  FSEL R88, R88, -INF , !P1 ;  /* 0xff80000058587808 */ /* 0x000fe20004800000 */
[--C-:B-1----:R-:W-:Y:S01]  /*9fc0*/  FFMA.FTZ R227, R227, UR5, -R11.reuse ;  /* 0x00000005e3e37c23 */ /* 0x102fe2000801080b */
[----:B------:R-:W-:Y:S01]  /*9fd0*/  ISETP.GE.AND P1, PT, R226, 0x8, PT ;  /* 0x00000008e200780c */ /* 0x000fe20003f26270 */
[----:B------:R-:W-:Y:S01]  /*9fe0*/  FFMA.FTZ R11, R91, UR5, -R11 ;  /* 0x000000055b0b7c23 */ /* 0x000fe2000801080b */
[----:B------:R-:W-:Y:S01]  /*9ff0*/  ISETP.GE.AND P0, PT, R217, 0x9, PT ;  /* 0x00000009d900780c */ /* 0x000fe20003f06270 */
[----:B------:R-:W-:Y:S01]  /*a000*/  VIADD R91, R5, 0xc ;  /* 0x0000000c055b7836 */ /* 0x000fe20000000000 */
[----:B------:R-:W-:Y:S01]  /*a010*/  ISETP.GT.OR P1, PT, R225, 0x8, !P1 ;  /* 0x00000008e100780c */ /* 0x000fe20004f24670 */
[----:B------:R-:W1:Y:S01]  /*a020*/  SHFL.IDX PT, R12, R16, R89, 0x1f ;  /* 0x00001f59100c7589 */ /* 0x000e6200000e0000 */
[----:B------:R-:W-:Y:S01]  /*a030*/  ISETP.GE.AND P3, PT, R217, RZ, PT ;  /* 0x000000ffd900720c */ /* 0x000fe20003f66270 */
[----:B------:R-:W-:Y:S01]  /*a040*/  FFMA.FTZ R88, R88, UR5, -R9 ;  /* 0x0000000558587c23 */ /* 0x000fe20008010809 */
[C---:B------:R-:W-:Y:S01]  /*a050*/  ISETP.GT.OR P0, PT, R223.reuse, 0x9, !P0 ;  /* 0x00000009df00780c */ /* 0x040fe20004704670 */
[----:B------:R-:W2:Y:S01]  /*a060*/  SHFL.IDX PT, R10, R16, R91, 0x1f ;  /* 0x00001f5b100a7589 */ /* 0x000ea200000e0000 */
[----:B------:R-:W-:Y:S01]  /*a070*/  FSEL R92, R92, -INF , !P1 ;  /* 0xff8000005c5c7808 */ /* 0x000fe20004800000 */
[----:B------:R3:W-:Y:S01]  /*a080*/  MUFU.EX2 R228, R88 ;  /* 0x0000005800e47308 */ /* 0x0007e20000000800 */
[----:B------:R-:W-:-:S02]  /*a090*/  ISETP.GT.OR P3, PT, R223, RZ, !P3 ;  /* 0x000000ffdf00720c */ /* 0x000fc40005f64670 */
[----:B------:R-:W-:Y:S02]  /*a0a0*/  ISETP.GE.AND P1, PT, R217, 0x10, PT ;  /* 0x00000010d900780c */ /* 0x000fe40003f26270 */
[----:B------:R-:W-:Y:S02]  /*a0b0*/  FSEL R95, R95, -INF , !P0 ;  /* 0xff8000005f5f7808 */ /* 0x000fe40004000000 */
[----:B------:R-:W-:Y:S01]  /*a0c0*/  ISETP.GE.AND P0, PT, R226, 0x10, PT ;  /* 0x00000010e200780c */ /* 0x000fe20003f06270 */
[----:B------:R-:W-:Y:S01]  /*a0d0*/  MUFU.EX2 R11, R11 ;  /* 0x0000000b000b7308 */ /* 0x000fe20000000800 */
[----:B------:R-:W-:Y:S01]  /*a0e0*/  FSEL R90, R90, -INF , !P3 ;  /* 0xff8000005a5a7808 */ /* 0x000fe20005800000 */
[----:B---3--:R-:W-:Y:S01]  /*a0f0*/  SHFL.IDX PT, R88, R232, R5, 0x1f ;  /* 0x00001f05e8587589 */ /* 0x008fe200000e0000 */
[----:B------:R-:W-:Y:S02]  /*a100*/  ISETP.GT.OR P1, PT, R223, 0x10, !P1 ;  /* 0x00000010df00780c */ /* 0x000fe40004f24670 */
[----:B------:R-:W-:Y:S01]  /*a110*/  ISETP.GE.AND P3, PT, R217, 0x8, PT ;  /* 0x00000008d900780c */ /* 0x000fe20003f66270 */
[----:B------:R-:W-:Y:S01]  /*a120*/  FFMA.FTZ R9, R90, UR5, -R9 ;  /* 0x000000055a097c23 */ /* 0x000fe20008010809 */
[----:B------:R-:W-:Y:S01]  /*a130*/  ISETP.GT.OR P0, PT, R225, 0x10, !P0 ;  /* 0x00000010e100780c */ /* 0x000fe20004704670 */
[----:B------:R-:W-:Y:S01]  /*a140*/  SHFL.IDX PT, R90, R232, R22, 0x1f ;  /* 0x00001f16e85a7589 */ /* 0x000fe200000e0000 */
[----:B------:R-:W-:Y:S01]  /*a150*/  ISETP.GE.AND P2, PT, R226, 0x9, PT ;  /* 0x00000009e200780c */ /* 0x000fe20003f46270 */
[----:B-1----:R-:W-:Y:S01]  /*a160*/  FFMA.FTZ R92, R92, UR5, -R12 ;  /* 0x000000055c5c7c23 */ /* 0x002fe2000801080c */
[----:B------:R-:W-:Y:S01]  /*a170*/  FSEL R98, R98, -INF , !P1 ;  /* 0xff80000062627808 */ /* 0x000fe20004800000 */
[----:B------:R-:W1:Y:S01]  /*a180*/  MUFU.EX2 R9, R9 ;  /* 0x0000000900097308 */ /* 0x000e620000000800 */
[----:B------:R-:W-:Y:S01]  /*a190*/  ISETP.GT.OR P3, PT, R223, 0x8, !P3 ;  /* 0x00000008df00780c */ /* 0x000fe20005f64670 */
[----:B--2---:R-:W-:Y:S01]  /*a1a0*/  FFMA.FTZ R14, R95, UR5, -R10 ;  /* 0x000000055f0e7c23 */ /* 0x004fe2000801080a */
[----:B------:R-:W-:Y:S01]  /*a1b0*/  ISETP.GE.AND P1, PT, R217, 0x11, PT ;  /* 0x00000011d900780c */ /* 0x000fe20003f26270 */
[----:B------:R-:W-:Y:S01]  /*a1c0*/  VIADD R95, R5, 0x14 ;  /* 0x00000014055f7836 */ /* 0x000fe20000000000 */
[----:B------:R-:W-:-:S02]  /*a1d0*/  FSEL R15, R96, -INF , !P0 ;  /* 0xff800000600f7808 */ /* 0x000fc40004000000 */
[----:B------:R-:W-:Y:S01]  /*a1e0*/  ISETP.GT.OR P2, PT, R225, 0x9, !P2 ;  /* 0x00000009e100780c */ /* 0x000fe20005744670 */
[----:B------:R-:W-:Y:S01]  /*a1f0*/  MUFU.EX2 R14, R14 ;  /* 0x0000000e000e7308 */ /* 0x000fe20000000800 */
[----:B------:R-:W-:Y:S01]  /*a200*/  ISETP.GE.AND P0, PT, R226, 0x11, PT ;  /* 0x00000011e200780c */ /* 0x000fe20003f06270 */
[----:B------:R-:W2:Y:S01]  /*a210*/  SHFL.IDX PT, R18, R16, R95, 0x1f ;  /* 0x00001f5f10127589 */ /* 0x000ea200000e0000 */
[----:B------:R-:W-:Y:S01]  /*a220*/  FSEL R94, R94, -INF , !P3 ;  /* 0xff8000005e5e7808 */ /* 0x000fe20005800000 */
[--C-:B------:R-:W-:Y:S01]  /*a230*/  FFMA.FTZ R15, R15, UR5, -R17.reuse ;  /* 0x000000050f0f7c23 */ /* 0x100fe20008010811 */
[----:B------:R-:W-:Y:S01]  /*a240*/  ISETP.GT.OR P1, PT, R223, 0x11, !P1 ;  /* 0x00000011df00780c */ /* 0x000fe20004f24670 */
[----:B------:R-:W-:Y:S01]  /*a250*/  FFMA.FTZ R17, R98, UR5, -R17 ;  /* 0x0000000562117c23 */ /* 0x000fe20008010811 */
[----:B------:R-:W-:Y:S01]  /*a260*/  ISETP.GE.AND P3, PT, R217, 0x18, PT ;  /* 0x00000018d900780c */ /* 0x000fe20003f66270 */
[----:B------:R-:W-:Y:S01]  /*a270*/  FFMA.FTZ R12, R94, UR5, -R12 ;  /* 0x000000055e0c7c23 */ /* 0x000fe2000801080c */
[----:B------:R-:W-:Y:S01]  /*a280*/  FSEL R93, R93, -INF , !P2 ;  /* 0xff8000005d5d7808 */ /* 0x000fe20005000000 */
[----:B------:R-:W-:Y:S01]  /*a290*/  SHFL.IDX PT, R94, R232, R91, 0x1f ;  /* 0x00001f5be85e7589 */ /* 0x000fe200000e0000 */
[----:B------:R-:W-:Y:S01]  /*a2a0*/  ISETP.GT.OR P0, PT, R225, 0x11, !P0 ;  /* 0x00000011e100780c */ /* 0x000fe20004704670 */
[----:B------:R-:W-:Y:S01]  /*a2b0*/  MUFU.EX2 R15, R15 ;  /* 0x0000000f000f7308 */ /* 0x000fe20000000800 */
[----:B------:R-:W-:Y:S01]  /*a2c0*/  ISETP.GE.AND P2, PT, R226, 0x18, PT ;  /* 0x00000018e200780c */ /* 0x000fe20003f46270 */
[----:B------:R-:W-:Y:S01]  /*a2d0*/  FFMA.FTZ R13, R93, UR5, -R10 ;  /* 0x000000055d0d7c23 */ /* 0x000fe2000801080a */
[----:B------:R-:W-:Y:S01]  /*a2e0*/  FSEL R99, R99, -INF , !P1 ;  /* 0xff80000063637808 */ /* 0x000fe20004800000 */
[----:B------:R-:W-:Y:S01]  /*a2f0*/  VIADD R93, R5, 0x10 ;  /* 0x00000010055d7836 */ /* 0x000fe20000000000 */
[----:B------:R-:W-:Y:S01]  /*a300*/  ISETP.GT.OR P1, PT, R223, 0x18, !P3 ;  /* 0x00000018df00780c */ /* 0x000fe20005f24670 */
[----:B------:R-:W-:Y:S01]  /*a310*/  SHFL.IDX PT, R98, R232, R95, 0x1f ;  /* 0x00001f5fe8627589 */ /* 0x000fe200000e0000 */
[----:B------:R-:W-:Y:S01]  /*a320*/  FSEL R97, R97, -INF , !P0 ;  /* 0xff80000061617808 */ /* 0x000fe20004000000 */
[----:B------:R3:W-:Y:S01]  /*a330*/  MUFU.EX2 R10, R92 ;  /* 0x0000005c000a7308 */ /* 0x0007e20000000800 */
[----:B------:R-:W-:Y:S01]  /*a340*/  ISETP.GT.OR P0, PT, R225, 0x18, !P2 ;  /* 0x00000018e100780c */ /* 0x000fe20005704670 */
[----:B------:R-:W-:Y:S01]  /*a350*/  SHFL.IDX PT, R96, R232, R93, 0x1f ;  /* 0x00001f5de8607589 */ /* 0x000fe200000e0000 */
[----:B------:R-:W-:-:S02]  /*a360*/  FSEL R102, R102, -INF , !P1 ;  /* 0xff80000066667808 */ /* 0x000fc40004800000 */
[----:B------:R-:W-:Y:S01]  /*a370*/  ISETP.GE.AND P1, PT, R226, 0x20, PT ;  /* 0x00000020e200780c */ /* 0x000fe20003f26270 */
[--C-:B--2---:R-:W-:Y:S01]  /*a380*/  FFMA.FTZ R16, R97, UR5, -R18.reuse ;  /* 0x0000000561107c23 */ /* 0x104fe20008010812 */
[----:B------:R-:W-:Y:S01]  /*a390*/  FSEL R20, R100, -INF , !P0 ;  /* 0xff80000064147808 */ /* 0x000fe20004000000 */
[----:B------:R-:W-:Y:S01]  /*a3a0*/  VIADD R97, R5, 0x18 ;  /* 0x0000001805617836 */ /* 0x000fe20000000000 */
[----:B------:R-:W-:Y:S01]  /*a3b0*/  ISETP.GE.AND P0, PT, R226, 0x19, PT ;  /* 0x00000019e200780c */ /* 0x000fe20003f06270 */
[----:B---3--:R2:W3:Y:S01]  /*a3c0*/  SHFL.IDX PT, R92, R232, R89, 0x1f ;  /* 0x00001f59e85c7589 */ /* 0x0084e200000e0000 */
[----:B------:R-:W-:Y:S01]  /*a3d0*/  ISETP.GT.OR P1, PT, R225, 0x20, !P1 ;  /* 0x00000020e100780c */ /* 0x000fe20004f24670 */
[----:B------:R-:W-:Y:S01]  /*a3e0*/  FFMA.FTZ R18, R99, UR5, -R18 ;  /* 0x0000000563127c23 */ /* 0x000fe20008010812 */
[----:B------:R-:W-:Y:S01]  /*a3f0*/  ISETP.GT.OR P0, PT, R225, 0x19, !P0 ;  /* 0x00000019e100780c */ /* 0x000fe20004704670 */
[----:B------:R-:W5:Y:S01]  /*a400*/  SHFL.IDX PT, R100, R232, R97, 0x1f ;  /* 0x00001f61e8647589 */ /* 0x000f6200000e0000 */
[C---:B------:R-:W-:Y:S01]  /*a410*/  ISETP.GE.AND P3, PT, R217.reuse, 0x20, PT ;  /* 0x00000020d900780c */ /* 0x040fe20003f66270 */
[--C-:B------:R-:W-:Y:S01]  /*a420*/  FFMA.FTZ R20, R20, UR5, -R19.reuse ;  /* 0x0000000514147c23 */ /* 0x100fe20008010813 */
[----:B------:R-:W-:Y:S01]  /*a430*/  FSEL R22, R104, -INF , !P1 ;  /* 0xff80000068167808 */ /* 0x000fe20004800000 */
[----:B------:R-:W-:Y:S01]  /*a440*/  FFMA.FTZ R19, R102, UR5, -R19 ;  /* 0x0000000566137c23 */ /* 0x000fe20008010813 */
[----:B------:R-:W-:Y:S01]  /*a450*/  ISETP.GE.AND P1, PT, R217, 0x21, PT ;  /* 0x00000021d900780c */ /* 0x000fe20003f26270 */
[----:B------:R-:W-:Y:S01]  /*a460*/  VIADD R102, R5, 0x1c ;  /* 0x0000001c05667836 */ /* 0x000fe20000000000 */
[----:B------:R-:W-:Y:S01]  /*a470*/  FSEL R21, R101, -INF , !P0 ;  /* 0xff80000065157808 */ /* 0x000fe20004000000 */
[----:B------:R-:W-:Y:S01]  /*a480*/  FFMA.FTZ R22, R22, UR5, -R88 ;  /* 0x0000000516167c23 */ /* 0x000fe20008010858 */
[----:B------:R-:W-:-:S02]  /*a490*/  WARPGROUP.DEPBAR.LE gsb0, 0x0 ;  /* 0x00008000000079c5 */ /* 0x000fc40000010000 */
[----:B------:R-:W-:Y:S01]  /*a4a0*/  WARPGROUP.ARRIVE ;  /* 0x00000000000079c5 */ /* 0x000fe20000000000 */
[----:B------:R-:W-:Y:S01]  /*a4b0*/  ISETP.GT.OR P0, PT, R223, 0x20, !P3 ;  /* 0x00000020df00780c */ /* 0x000fe20005f04670 */
[----:B------:R-:W-:Y:S01]  /*a4c0*/  SHFL.IDX PT, R232, R232, R102, 0x1f ;  /* 0x00001f66e8e87589 */ /* 0x000fe200000e0000 */
[----:B------:R-:W-:Y:S01]  /*a4d0*/  ISETP.GE.AND P2, PT, R217, 0x19, PT ;  /* 0x00000019d900780c */ /* 0x000fe20003f46270 */
[----:B------:R-:W-:Y:S01]  /*a4e0*/  FFMA.FTZ R21, R21, UR5, -R23 ;  /* 0x0000000515157c23 */ /* 0x000fe20008010817 */
[----:B------:R-:W-:Y:S01]  /*a4f0*/  ISETP.GT.OR P1, PT, R223, 0x21, !P1 ;  /* 0x00000021df00780c */ /* 0x000fe20004f24670 */
[----:B------:R-:W-:Y:S01]  /*a500*/  HGMMA.64x128x16.F32 R24, gdesc[UR12], R24, gsb0 ;  /* 0x01e000000c1879f0 */ /* 0x000fe20008000818 */
[----:B------:R-:W-:Y:S01]  /*a510*/  R2UR UR12, R234 ;  /* 0x00000000ea0c72ca */ /* 0x000fe200000e0000 */
[----:B------:R-:W-:Y:S01]  /*a520*/  UMOV UR14, UR4 ;  /* 0x00000004000e7c82 */ /* 0x000fe20008000000 */
[----:B------:R-:W-:Y:S01]  /*a530*/  R2UR UR13, R235 ;  /* 0x00000000eb0d72ca */ /* 0x000fe200000e0000 */
[----:B------:R-:W-:Y:S01]  /*a540*/  UMOV UR15, 0x40000040 ;  /* 0x40000040000f7882 */ /* 0x000fe20000000000 */
[----:B------:R-:W-:Y:S01]  /*a550*/  ISETP.GE.AND P3, PT, R217, 0x28, PT ;  /* 0x00000028d900780c */ /* 0x000fe20003f66270 */
[----:B------:R-:W1:Y:S01]  /*a560*/  MUFU.EX2 R12, R12 ;  /* 0x0000000c000c7308 */ /* 0x000e620000000800 */
[----:B------:R-:W-:-:S02]  /*a570*/  FSEL R106, R106, -INF , !P0 ;  /* 0xff8000006a6a7808 */ /* 0x000fc40004000000 */
[----:B------:R-:W-:Y:S02]  /*a580*/  ISETP.GT.OR P2, PT, R223, 0x19, !P2 ;  /* 0x00000019df00780c */ /* 0x000fe40005744670 */
[----:B------:R-:W-:Y:S01]  /*a590*/  ISETP.GE.AND P0, PT, R226, 0x21, PT ;  /* 0x00000021e200780c */ /* 0x000fe20003f06270 */
[----:B------:R-:W-:Y:S01]  /*a5a0*/  FFMA.FTZ R88, R106, UR5, -R88 ;  /* 0x000000056a587c23 */ /* 0x000fe20008010858 */
[----:B------:R-:W-:Y:S01]  /*a5b0*/  FSEL R107, R107, -INF , !P1 ;  /* 0xff8000006b6b7808 */ /* 0x000fe20004800000 */
[----:B------:R-:W-:Y:S01]  /*a5c0*/  MUFU.EX2 R16, R16 ;  /* 0x0000001000107308 */ /* 0x000fe20000000800 */
[----:B------:R-:W-:Y:S02]  /*a5d0*/  ISETP.GT.OR P1, PT, R223, 0x28, !P3 ;  /* 0x00000028df00780c */ /* 0x000fe40005f24670 */
[----:B------:R-:W-:Y:S02]  /*a5e0*/  FSEL R103, R103, -INF , !P2 ;  /* 0xff80000067677808 */ /* 0x000fe40005000000 */
[----:B------:R-:W-:-:S02]  /*a5f0*/  ISETP.GT.OR P0, PT, R225, 0x21, !P0 ;  /* 0x00000021e100780c */ /* 0x000fc40004704670 */
[----:B------:R-:W-:Y:S01]  /*a600*/  ISETP.GE.AND P2, PT, R226, 0x28, PT ;  /* 0x00000028e200780c */ /* 0x000fe20003f46270 */
[----:B------:R-:W-:Y:S01]  /*a610*/  FFMA.FTZ R23, R103, UR5, -R23 ;  /* 0x0000000567177c23 */ /* 0x000fe20008010817 */
[----:B------:R-:W-:Y:S01]  /*a620*/  FSEL R110, R110, -INF , !P1 ;  /* 0xff8000006e6e7808 */ /* 0x000fe20004800000 */
[----:B----4-:R-:W-:Y:S01]  /*a630*/  SHFL.IDX PT, R103, R220, R5, 0x1f ;  /* 0x00001f05dc677589 */ /* 0x010fe200000e0000 */
[----:B------:R-:W-:Y:S01]  /*a640*/  ISETP.GE.AND P1, PT, R217, 0x29, PT ;  /* 0x00000029d900780c */ /* 0x000fe20003f26270 */
[----:B------:R-:W4:Y:S01]  /*a650*/  MUFU.EX2 R19, R19 ;  /* 0x0000001300137308 */ /* 0x000f220000000800 */
[----:B--2---:R-:W-:Y:S02]  /*a660*/  FSEL R89, R105, -INF , !P0 ;  /* 0xff80000069597808 */ /* 0x004fe40004000000 */
[----:B------:R-:W-:Y:S02]  /*a670*/  ISETP.GT.OR P0, PT, R225, 0x28, !P2 ;  /* 0x00000028e100780c */ /* 0x000fe40005704670 */
[----:B------:R-:W-:Y:S01]  /*a680*/  ISETP.GT.OR P1, PT, R223, 0x29, !P1 ;  /* 0x00000029df00780c */ /* 0x000fe20004f24670 */
[--C-:B------:R-:W-:Y:S01]  /*a690*/  FFMA.FTZ R89, R89, UR5, -R90.reuse ;  /* 0x0000000559597c23 */ /* 0x100fe2000801085a */
[----:B------:R-:W-:Y:S01]  /*a6a0*/  FSEL R91, R108, -INF , !P0 ;  /* 0xff8000006c5b7808 */ /* 0x000fe20004000000 */
[----:B------:R-:W-:Y:S01]  /*a6b0*/  FFMA.FTZ R90, R107, UR5, -R90 ;  /* 0x000000056b5a7c23 */ /* 0x000fe2000801085a */
[----:B------:R-:W-:Y:S01]  /*a6c0*/  ISETP.GE.AND P0, PT, R226, 0x29, PT ;  /* 0x00000029e200780c */ /* 0x000fe20003f06270 */
[----:B------:R-:W2:Y:S01]  /*a6d0*/  MUFU.EX2 R23, R23 ;  /* 0x0000001700177308 */ /* 0x000ea20000000800 */
[----:B------:R-:W-:Y:S01]  /*a6e0*/  FSEL R111, R111, -INF , !P1 ;  /* 0xff8000006f6f7808 */ /* 0x000fe20004800000 */
[--C-:B---3--:R-:W-:Y:S01]  /*a6f0*/  FFMA.FTZ R91, R91, UR5, -R92.reuse ;  /* 0x000000055b5b7c23 */ /* 0x108fe2000801085c */
[----:B------:R-:W-:Y:S01]  /*a700*/  ISETP.GE.AND P1, PT, R217, 0x30, PT ;  /* 0x00000030d900780c */ /* 0x000fe20003f26270 */
[----:B------:R-:W-:Y:S01]  /*a710*/  FFMA.FTZ R92, R110, UR5, -R92 ;  /* 0x000000056e5c7c23 */ /* 0x000fe2000801085c */
[----:B------:R-:W-:Y:S01]  /*a720*/  ISETP.GE.AND P2, PT, R226, 0x38, PT ;  /* 0x00000038e200780c */ /* 0x000fe20003f46270 */
[----:B------:R-:W-:Y:S01]  /*a730*/  VIADD R110, R5, 0xc ;  /* 0x0000000c056e7836 */ /* 0x000fe20000000000 */
[----:B------:R-:W-:Y:S01]  /*a740*/  ISETP.GT.OR P0, PT, R225, 0x29, !P0 ;  /* 0x00000029e100780c */ /* 0x000fe20004704670 */
[----:B------:R-:W-:Y:S01]  /*a750*/  MUFU.EX2 R227, R227 ;  /* 0x000000e300e37308 */ /* 0x000fe20000000800 */
[----:B------:R-:W-:-:S02]  /*a760*/  ISETP.GT.OR P1, PT, R223, 0x30, !P1 ;  /* 0x00000030df00780c */ /* 0x000fc40004f24670 */
[----:B------:R-:W-:Y:S01]  /*a770*/  ISETP.GT.OR P2, PT, R225, 0x38, !P2 ;  /* 0x00000038e100780c */ /* 0x000fe20005744670 */
[----:B------:R-:W-:Y:S01]  /*a780*/  SHFL.IDX PT, R110, R220, R110, 0x1f ;  /* 0x00001f6edc6e7589 */ /* 0x000fe200000e0000 */
[----:B------:R-:W-:Y:S02]  /*a790*/  FSEL R93, R109, -INF , !P0 ;  /* 0xff8000006d5d7808 */ /* 0x000fe40004000000 */
[----:B------:R-:W-:Y:S01]  /*a7a0*/  ISETP.GE.AND P0, PT, R226, 0x30, PT ;  /* 0x00000030e200780c */ /* 0x000fe20003f06270 */
[----:B------:R-:W-:Y:S01]  /*a7b0*/  MUFU.EX2 R13, R13 ;  /* 0x0000000d000d7308 */ /* 0x000fe20000000800 */
[----:B------:R-:W-:Y:S01]  /*a7c0*/  FSEL R114, R114, -INF , !P1 ;  /* 0xff80000072727808 */ /* 0x000fe20004800000 */
[--C-:B------:R-:W-:Y:S01]  /*a7d0*/  FFMA.FTZ R93, R93, UR5, -R94.reuse ;  /* 0x000000055d5d7c23 */ /* 0x100fe2000801085e */
[----:B------:R-:W-:Y:S01]  /*a7e0*/  ISETP.GE.AND P1, PT, R226, 0x31, PT ;  /* 0x00000031e200780c */ /* 0x000fe20003f26270 */
[----:B------:R-:W-:Y:S01]  /*a7f0*/  FFMA.FTZ R94, R111, UR5, -R94 ;  /* 0x000000056f5e7c23 */ /* 0x000fe2000801085e */
[----:B------:R-:W-:Y:S01]  /*a800*/  ISETP.GE.AND P3, PT, R217, 0x31, PT ;  /* 0x00000031d900780c */ /* 0x000fe20003f66270 */
[----:B------:R-:W-:Y:S01]  /*a810*/  VIADD R111, R5, 0x8 ;  /* 0x00000008056f7836 */ /* 0x000fe20000000000 */
[----:B------:R-:W-:Y:S01]  /*a820*/  FSEL R99, R116, -INF , !P2 ;  /* 0xff80000074637808 */ /* 0x000fe20005000000 */
[----:B------:R-:W-:Y:S01]  /*a830*/  MUFU.EX2 R17, R17 ;  /* 0x0000001100117308 */ /* 0x000fe20000000800 */
[----:B------:R-:W-:-:S02]  /*a840*/  ISETP.GE.AND P2, PT, R226, 0x48, PT ;  /* 0x00000048e200780c */ /* 0x000fc40003f46270 */
[----:B------:R-:W-:Y:S01]  /*a850*/  ISETP.GT.OR P0, PT, R225, 0x30, !P0 ;  /* 0x00000030e100780c */ /* 0x000fe20004704670 */
[----:B-----5:R-:W-:Y:S01]  /*a860*/  FFMA.FTZ R99, R99, UR5, -R100 ;  /* 0x0000000563637c23 */ /* 0x020fe20008010864 */
[----:B------:R-:W-:Y:S01]  /*a870*/  ISETP.GT.OR P1, PT, R225, 0x31, !P1 ;  /* 0x00000031e100780c */ /* 0x000fe20004f24670 */
[----:B------:R-:W3:Y:S01]  /*a880*/  SHFL.IDX PT, R109, R220, R111, 0x1f ;  /* 0x00001f6fdc6d7589 */ /* 0x000ee200000e0000 */
[----:B------:R-:W-:Y:S01]  /*a890*/  ISETP.GT.OR P3, PT, R223, 0x31, !P3 ;  /* 0x00000031df00780c */ /* 0x000fe20005f64670 */
[----:B------:R-:W-:Y:S01]  /*a8a0*/  MUFU.EX2 R18, R18 ;  /* 0x0000001200127308 */ /* 0x000fe20000000800 */
[----:B------:R-:W-:Y:S02]  /*a8b0*/  ISETP.GT.OR P2, PT, R225, 0x48, !P2 ;  /* 0x00000048e100780c */ /* 0x000fe40005744670 */
[----:B------:R-:W-:Y:S01]  /*a8c0*/  FSEL R95, R112, -INF , !P0 ;  /* 0xff800000705f7808 */ /* 0x000fe20004000000 */
[----:B------:R-:W-:Y:S01]  /*a8d0*/  VIADD R112, R5, 0x10 ;  /* 0x0000001005707836 */ /* 0x000fe20000000000 */
[----:B------:R-:W-:-:S02]  /*a8e0*/  ISETP.GE.AND P0, PT, R217, 0x38, PT ;  /* 0x00000038d900780c */ /* 0x000fc40003f06270 */
[----:B------:R-:W-:Y:S01]  /*a8f0*/  FSEL R97, R113, -INF , !P1 ;  /* 0xff80000071617808 */ /* 0x000fe20004800000 */
[----:B------:R-:W-:Y:S01]  /*a900*/  FFMA.FTZ R95, R95, UR5, -R96 ;  /* 0x000000055f5f7c23 */ /* 0x000fe20008010860 */
[----:B------:R-:W-:Y:S01]  /*a910*/  FSEL R115, R115, -INF , !P3 ;  /* 0xff80000073737808 */ /* 0x000fe20005800000 */
[----:B------:R-:W-:Y:S01]  /*a920*/  SHFL.IDX PT, R112, R220, R112, 0x1f ;  /* 0x00001f70dc707589 */ /* 0x000fe200000e0000 */
[C---:B------:R-:W-:Y:S01]  /*a930*/  ISETP.GE.AND P1, PT, R226.reuse, 0x41, PT ;  /* 0x00000041e200780c */ /* 0x040fe20003f26270 */
[--C-:B------:R-:W-:Y:S01]  /*a940*/  FFMA.FTZ R97, R97, UR5, -R98.reuse ;  /* 0x0000000561617c23 */ /* 0x100fe20008010862 */
[----:B------:R-:W-:Y:S01]  /*a950*/  ISETP.GE.AND P3, PT, R226, 0x49, PT ;  /* 0x00000049e200780c */ /* 0x000fe20003f66270 */
[----:B------:R-:W-:Y:S01]  /*a960*/  FFMA.FTZ R98, R115, UR5, -R98 ;  /* 0x0000000573627c23 */ /* 0x000fe20008010862 */
[----:B------:R-:W-:Y:S01]  /*a970*/  FSEL R124, R124, -INF , !P2 ;  /* 0xff8000007c7c7808 */ /* 0x000fe20005000000 */
[----:B------:R-:W-:Y:S01]  /*a980*/  FFMA.FTZ R96, R114, UR5, -R96 ;  /* 0x0000000572607c23 */ /* 0x000fe20008010860 */
[----:B------:R-:W-:Y:S01]  /*a990*/  ISETP.GE.AND P2, PT, R226, 0x60, PT ;  /* 0x00000060e200780c */ /* 0x000fe20003f46270 */
[----:B------:R-:W-:Y:S01]  /*a9a0*/  MUFU.EX2 R20, R20 ;  /* 0x0000001400147308 */ /* 0x000fe20000000800 */
[----:B------:R-:W-:-:S02]  /*a9b0*/  ISETP.GT.OR P0, PT, R223, 0x38, !P0 ;  /* 0x00000038df00780c */ /* 0x000fc40004704670 */
[C---:B------:R-:W-:Y:S01]  /*a9c0*/  ISETP.GT.OR P1, PT, R225.reuse, 0x41, !P1 ;  /* 0x00000041e100780c */ /* 0x040fe20004f24670 */
[----:B---3--:R-:W-:Y:S01]  /*a9d0*/  FFMA.FTZ R107, R124, UR5, -R109 ;  /* 0x000000057c6b7c23 */ /* 0x008fe2000801086d */
[C---:B------:R-:W-:Y:S02]  /*a9e0*/  ISETP.GT.OR P3, PT, R225.reuse, 0x49, !P3 ;  /* 0x00000049e100780c */ /* 0x040fe40005f64670 */
[----:B------:R-:W-:Y:S01]  /*a9f0*/  ISETP.GT.OR P2, PT, R225, 0x60, !P2 ;  /* 0x00000060e100780c */ /* 0x000fe20005744670 */
[----:B------:R-:W-:Y:S01]  /*aa00*/  MUFU.EX2 R21, R21 ;  /* 0x0000001500157308 */ /* 0x000fe20000000800 */
[----:B------:R-:W-:Y:S02]  /*aa10*/  FSEL R118, R118, -INF , !P0 ;  /* 0xff80000076767808 */ /* 0x000fe40004000000 */
[----:B------:R-:W-:Y:S02]  /*aa20*/  FSEL R121, R121, -INF , !P1 ;  /* 0xff80000079797808 */ /* 0x000fe40004800000 */
[----:B------:R-:W-:Y:S01]  /*aa30*/  FSEL R108, R125, -INF , !P3 ;  /* 0xff8000007d6c7808 */ /* 0x000fe20005800000 */
[----:B------:R-:W-:Y:S01]  /*aa40*/  FFMA.FTZ R100, R118, UR5, -R100 ;  /* 0x0000000576647c23 */ /* 0x000fe20008010864 */
[C---:B------:R-:W-:Y:S01]  /*aa50*/  ISETP.GE.AND P1, PT, R226.reuse, 0x59, PT ;  /* 0x00000059e200780c */ /* 0x040fe20003f26270 */
[----:B------:R-:W-:Y:S01]  /*aa60*/  VIADD R118, R5, 0x4 ;  /* 0x0000000405767836 */ /* 0x000fe20000000000 */
[----:B------:R-:W-:Y:S01]  /*aa70*/  ISETP.GE.AND P3, PT, R226, 0x61, PT ;  /* 0x00000061e200780c */ /* 0x000fe20003f66270 */
[----:B------:R-:W-:Y:S01]  /*aa80*/  FFMA.FTZ R108, R108, UR5, -R110 ;  /* 0x000000056c6c7c23 */ /* 0x000fe2000801086e */
[----:B------:R-:W-:Y:S01]  /*aa90*/  FSEL R136, R136, -INF , !P2 ;  /* 0xff80000088887808 */ /* 0x000fe20005000000 */
[----:B------:R-:W-:Y:S01]  /*aaa0*/  MUFU.EX2 R107, R107 ;  /* 0x0000006b006b7308 */ /* 0x000fe20000000800 */
[----:B------:R-:W-:Y:S01]  /*aab0*/  ISETP.GE.AND P2, PT, R217, 0x40, PT ;  /* 0x00000040d900780c */ /* 0x000fe20003f46270 */
[----:B------:R-:W3:Y:S01]  /*aac0*/  SHFL.IDX PT, R102, R220, R118, 0x1f ;  /* 0x00001f76dc667589 */ /* 0x000ee200000e0000 */
[----:B------:R-:W-:-:S02]  /*aad0*/  ISETP.GT.OR P1, PT, R225, 0x59, !P1 ;  /* 0x00000059e100780c */ /* 0x000fc40004f24670 */
[----:B------:R-:W-:Y:S02]  /*aae0*/  ISETP.GT.OR P3, PT, R225, 0x61, !P3 ;  /* 0x00000061e100780c */ /* 0x000fe40005f64670 */
[----:B------:R-:W-:Y:S01]  /*aaf0*/  ISETP.GT.OR P2, PT, R223, 0x40, !P2 ;  /* 0x00000040df00780c */ /* 0x000fe20005744670 */
[----:B------:R-:W-:Y:S01]  /*ab00*/  MUFU.EX2 R108, R108 ;  /* 0x0000006c006c7308 */ /* 0x000fe20000000800 */
[----:B------:R-:W-:Y:S02]  /*ab10*/  FSEL R133, R133, -INF , !P1 ;  /* 0xff80000085857808 */ /* 0x000fe40004800000 */
[----:B------:R-:W-:Y:S02]  /*ab20*/  FSEL R137, R137, -INF , !P3 ;  /* 0xff80000089897808 */ /* 0x000fe40005800000 */
[----:B------:R-:W-:Y:S02]  /*ab30*/  ISETP.GE.AND P5, PT, R226, 0x39, PT ;  /* 0x00000039e200780c */ /* 0x000fe40003fa6270 */
[C---:B------:R-:W-:Y:S01]  /*ab40*/  ISETP.GE.AND P1, PT, R217.reuse, 0x39, PT ;  /* 0x00000039d900780c */ /* 0x040fe20003f26270 */
[----:B------:R-:W-:Y:S01]  /*ab50*/  MUFU.EX2 R22, R22 ;  /* 0x0000001600167308 */ /* 0x000fe20000000800 */
[----:B------:R-:W-:-:S02]  /*ab60*/  ISETP.GE.AND P3, PT, R217, 0x41, PT ;  /* 0x00000041d900780c */ /* 0x000fc40003f66270 */
[----:B------:R-:W-:Y:S02]  /*ab70*/  FSEL R104, R122, -INF , !P2 ;  /* 0xff8000007a687808 */ /* 0x000fe40005000000 */
[C---:B------:R-:W-:Y:S02]  /*ab80*/  ISETP.GE.AND P2, PT, R226.reuse, 0x71, PT ;  /* 0x00000071e200780c */ /* 0x040fe40003f46270 */
[----:B------:R-:W-:Y:S01]  /*ab90*/  ISETP.GE.AND P4, PT, R226, 0x40, PT ;  /* 0x00000040e200780c */ /* 0x000fe20003f86270 */
[----:B------:R-:W-:Y:S01]  /*aba0*/  FFMA.FTZ R104, R104, UR5, -R103 ;  /* 0x0000000568687c23 */ /* 0x000fe20008010867 */
[----:B------:R-:W-:Y:S01]  /*abb0*/  ISETP.GT.OR P5, PT, R225, 0x39, !P5 ;  /* 0x00000039e100780c */ /* 0x000fe20006fa4670 */
[----:B---3--:R-:W-:Y:S01]  /*abc0*/  FFMA.FTZ R105, R121, UR5, -R102 ;  /* 0x0000000579697c23 */ /* 0x008fe20008010866 */
[C---:B------:R-:W-:Y:S01]  /*abd0*/  ISETP.GT.OR P1, PT, R223.reuse, 0x39, !P1 ;  /* 0x00000039df00780c */ /* 0x040fe20004f24670 */
[----:B------:R-:W-:Y:S02]  /*abe0*/  WARPGROUP.DEPBAR.LE gsb0, 0x0 ;  /* 0x00008000000079c5 */ /* 0x000fe40000010000 */
[----:B------:R-:W-:Y:S01]  /*abf0*/  WARPGROUP.ARRIVE ;  /* 0x00000000000079c5 */ /* 0x000fe20000000000 */
[----:B------:R-:W-:Y:S01]  /*ac00*/  ISETP.GT.OR P3, PT, R223, 0x41, !P3 ;  /* 0x00000041df00780c */ /* 0x000fe20005f64670 */
[----:B------:R-:W-:Y:S01]  /*ac10*/  MUFU.EX2 R104, R104 ;  /* 0x0000006800687308 */ /* 0x000fe20000000800 */
[----:B------:R-:W-:-:S02]  /*ac20*/  ISETP.GT.OR P2, PT, R225, 0x71, !P2 ;  /* 0x00000071e100780c */ /* 0x000fc40005744670 */
[----:B------:R-:W-:Y:S01]  /*ac30*/  ISETP.GT.OR P4, PT, R225, 0x40, !P4 ;  /* 0x00000040e100780c */ /* 0x000fe20006784670 */
[----:B------:R-:W-:Y:S01]  /*ac40*/  HGMMA.64x128x16.F32 R24, gdesc[UR12], R24, gsb0 ;  /* 0x01e000000c1879f0 */ /* 0x000fe20008000818 */
[----:B------:R-:W-:Y:S01]  /*ac50*/  R2UR UR12, R230 ;  /* 0x00000000e60c72ca */ /* 0x000fe200000e0000 */
[----:B------:R-:W-:Y:S01]  /*ac60*/  UMOV UR14, UR6 ;  /* 0x00000006000e7c82 */ /* 0x000fe20008000000 */
[----:B------:R-:W-:Y:S01]  /*ac70*/  R2UR UR13, R231 ;  /* 0x00000000e70d72ca */ /* 0x000fe200000e0000 */
[----:B------:R-:W-:Y:S01]  /*ac80*/  UMOV UR15, 0x40000040 ;  /* 0x40000040000f7882 */ /* 0x000fe20000000000 */
[----:B------:R-:W-:Y:S01]  /*ac90*/  ISETP.GE.AND P0, PT, R226, 0x50, PT ;  /* 0x00000050e200780c */ /* 0x000fe20003f06270 */
[----:B------:R-:W-:Y:S01]  /*aca0*/  MUFU.EX2 R105, R105 ;  /* 0x0000006900697308 */ /* 0x000fe20000000800 */
[----:B------:R-:W-:Y:S02]  /*acb0*/  FSEL R117, R117, -INF , !P5 ;  /* 0xff80000075757808 */ /* 0x000fe40006800000 */
[----:B------:R-:W-:-:S02]  /*acc0*/  FSEL R119, R119, -INF , !P1 ;  /* 0xff80000077777808 */ /* 0x000fc40004800000 */
[----:B------:R-:W-:Y:S01]  /*acd0*/  FSEL R106, R123, -INF , !P3 ;  /* 0xff8000007b6a7808 */ /* 0x000fe20005800000 */
[--C-:B------:R-:W-:Y:S01]  /*ace0*/  FFMA.FTZ R101, R117, UR5, -R232.reuse ;  /* 0x0000000575657c23 */ /* 0x100fe200080108e8 */
[----:B------:R-:W-:Y:S01]  /*acf0*/  FSEL R123, R145, -INF , !P2 ;  /* 0xff800000917b7808 */ /* 0x000fe20005000000 */
[----:B------:R-:W-:Y:S01]  /*ad00*/  FFMA.FTZ R119, R119, UR5, -R232 ;  /* 0x0000000577777c23 */ /* 0x000fe200080108e8 */
[----:B------:R-:W-:Y:S01]  /*ad10*/  ISETP.GE.AND P2, PT, R217, 0x58, PT ;  /* 0x00000058d900780c */ /* 0x000fe20003f46270 */
[----:B------:R-:W-:Y:S01]  /*ad20*/  VIADD R232, R5, 0x14 ;  /* 0x0000001405e87836 */ /* 0x000fe20000000000 */
[----:B------:R-:W-:Y:S01]  /*ad30*/  ISETP.GE.AND P5, PT, R226, 0x51, PT ;  /* 0x00000051e200780c */ /* 0x000fe20003fa6270 */
[----:B------:R-:W-:Y:S01]  /*ad40*/  FFMA.FTZ R106, R106, UR5, -R102 ;  /* 0x000000056a6a7c23 */ /* 0x000fe20008010866 */
[----:B------:R-:W-:Y:S01]  /*ad50*/  FSEL R120, R120, -INF , !P4 ;  /* 0xff80000078787808 */ /* 0x000fe20006000000 */
[----:B------:R-:W-:Y:S01]  /*ad60*/  MUFU.EX2 R88, R88 ;  /* 0x0000005800587308 */ /* 0x000fe20000000800 */
[----:B------:R-:W-:-:S02]  /*ad70*/  ISETP.GE.AND P4, PT, R226, 0x58, PT ;  /* 0x00000058e200780c */ /* 0x000fc40003f86270 */
[----:B------:R-:W-:Y:S01]  /*ad80*/  ISETP.GT.OR P0, PT, R225, 0x50, !P0 ;  /* 0x00000050e100780c */ /* 0x000fe20004704670 */
[----:B------:R-:W-:Y:S01]  /*ad90*/  FFMA.FTZ R120, R120, UR5, -R103 ;  /* 0x0000000578787c23 */ /* 0x000fe20008010867 */
[----:B------:R-:W-:Y:S02]  /*ada0*/  ISETP.GE.AND P1, PT, R217, 0x48, PT ;  /* 0x00000048d900780c */ /* 0x000fe40003f26270 */
[----:B------:R-:W-:Y:S01]  /*adb0*/  ISETP.GT.OR P2, PT, R223, 0x58, !P2 ;  /* 0x00000058df00780c */ /* 0x000fe20005744670 */
[----:B------:R3:W-:Y:S01]  /*adc0*/  MUFU.EX2 R103, R119 ;  /* 0x0000007700677308 */ /* 0x0007e20000000800 */
[C---:B------:R-:W-:Y:S02]  /*add0*/  ISETP.GT.OR P5, PT, R225.reuse, 0x51, !P5 ;  /* 0x00000051e100780c */ /* 0x040fe40006fa4670 */
[----:B------:R-:W-:Y:S02]  /*ade0*/  FSEL R128, R128, -INF , !P0 ;  /* 0xff80000080807808 */ /* 0x000fe40004000000 */
[----:B------:R-:W-:-:S02]  /*adf0*/  ISETP.GT.OR P4, PT, R225, 0x58, !P4 ;  /* 0x00000058e100780c */ /* 0x000fc40006784670 */
[C---:B------:R-:W-:Y:S01]  /*ae00*/  ISETP.GE.AND P3, PT, R226.reuse, 0x78, PT ;  /* 0x00000078e200780c */ /* 0x040fe20003f66270 */
[----:B------:R5:W-:Y:S01]  /*ae10*/  MUFU.EX2 R102, R120 ;  /* 0x0000007800667308 */ /* 0x000be20000000800 */
[----:B------:R-:W-:Y:S02]  /*ae20*/  ISETP.GE.AND P0, PT, R226, 0x68, PT ;  /* 0x00000068e200780c */ /* 0x000fe40003f06270 */
[----:B------:R-:W-:Y:S02]  /*ae30*/  ISETP.GT.OR P1, PT, R223, 0x48, !P1 ;  /* 0x00000048df00780c */ /* 0x000fe40004f24670 */
[----:B------:R-:W-:Y:S02]  /*ae40*/  FSEL R116, R134, -INF , !P2 ;  /* 0xff80000086747808 */ /* 0x000fe40005000000 */
[----:B------:R-:W-:Y:S01]  /*ae50*/  FSEL R129, R129, -INF , !P5 ;  /* 0xff80000081817808 */ /* 0x000fe20006800000 */
[----:B------:R-:W1:Y:S01]  /*ae60*/  SHFL.IDX PT, R134, R220, R232, 0x1f ;  /* 0x00001fe8dc867589 */ /* 0x000e6200000e0000 */
[----:B------:R-:W-:Y:S01]  /*ae70*/  ISETP.GE.AND P5, PT, R226, 0x69, PT ;  /* 0x00000069e200780c */ /* 0x000fe20003fa6270 */
[----:B------:R-:W-:Y:S01]  /*ae80*/  MUFU.EX2 R106, R106 ;  /* 0x0000006a006a7308 */ /* 0x000fe20000000800 */
[----:B------:R-:W-:-:S02]  /*ae90*/  FSEL R132, R132, -INF , !P4 ;  /* 0xff80000084847808 */ /* 0x000fc40006000000 */
[C---:B------:R-:W-:Y:S02]  /*aea0*/  ISETP.GT.OR P3, PT, R225.reuse, 0x78, !P3 ;  /* 0x00000078e100780c */ /* 0x040fe40005f64670 */
[----:B------:R-:W-:Y:S02]  /*aeb0*/  ISETP.GE.AND P4, PT, R226, 0x70, PT ;  /* 0x00000070e200780c */ /* 0x000fe40003f86270 */
[----:B------:R-:W-:Y:S01]  /*aec0*/  ISETP.GT.OR P0, PT, R225, 0x68, !P0 ;  /* 0x00000068e100780c */ /* 0x000fe20004704670 */
[----:B------:R-:W-:Y:S01]  /*aed0*/  MUFU.EX2 R89, R89 ;  /* 0x0000005900597308 */ /* 0x000fe20000000800 */
[----:B------:R-:W-:Y:S02]  /*aee0*/  FSEL R126, R126, -INF , !P1 ;  /* 0xff8000007e7e7808 */ /* 0x000fe40004800000 */
[----:B------:R-:W-:Y:S01]  /*aef0*/  ISETP.GE.AND P1, PT, R226, 0x79, PT ;  /* 0x00000079e200780c */ /* 0x000fe20003f26270 */
[----:B------:R-:W-:Y:S01]  /*af00*/  VIADD R226, R5, 0x1c ;  /* 0x0000001c05e27836 */ /* 0x000fe20000000000 */
[C---:B------:R-:W-:Y:S01]  /*af10*/  ISETP.GT.OR P5, PT, R225.reuse, 0x69, !P5 ;  /* 0x00000069e100780c */ /* 0x040fe20006fa4670 */
[----:B------:R-:W-:Y:S01]  /*af20*/  FFMA.FTZ R109, R126, UR5, -R109 ;  /* 0x000000057e6d7c23 */ /* 0x000fe2000801086d */
[----:B------:R-:W-:Y:S01]  /*af30*/  FSEL R121, R148, -INF , !P3 ;  /* 0xff80000094797808 */ /* 0x000fe20005800000 */
[----:B------:R-:W-:Y:S01]  /*af40*/  MUFU.EX2 R90, R90 ;  /* 0x0000005a005a7308 */ /* 0x000fe20000000800 */
[----:B------:R-:W-:-:S02]  /*af50*/  ISETP.GT.OR P4, PT, R225, 0x70, !P4 ;  /* 0x00000070e100780c */ /* 0x000fc40006784670 */
[----:B------:R-:W-:Y:S02]  /*af60*/  FSEL R113, R140, -INF , !P0 ;  /* 0xff8000008c717808 */ /* 0x000fe40004000000 */
[C---:B------:R-:W-:Y:S02]  /*af70*/  ISETP.GE.AND P3, PT, R217.reuse, 0x59, PT ;  /* 0x00000059d900780c */ /* 0x040fe40003f66270 */
[----:B------:R-:W-:Y:S01]  /*af80*/  ISETP.GE.AND P0, PT, R217, 0x49, PT ;  /* 0x00000049d900780c */ /* 0x000fe20003f06270 */
[----:B------:R-:W-:Y:S01]  /*af90*/  MUFU.EX2 R109, R109 ;  /* 0x0000006d006d7308 */ /* 0x000fe20000000800 */
[----:B------:R-:W-:Y:S01]  /*afa0*/  ISETP.GT.OR P1, PT, R225, 0x79, !P1 ;  /* 0x00000079e100780c */ /* 0x000fe20004f24670 */
[----:B------:R-:W-:Y:S01]  /*afb0*/  VIADD R225, R5, 0x18 ;  /* 0x0000001805e17836 */ /* 0x000fe20000000000 */
[----:B------:R-:W-:Y:S02]  /*afc0*/  FSEL R115, R141, -INF , !P5 ;  /* 0xff8000008d737808 */ /* 0x000fe40006800000 */
[----:B------:R-:W-:-:S02]  /*afd0*/  ISETP.GE.AND P5, PT, R217, 0x50, PT ;  /* 0x00000050d900780c */ /* 0x000fc40003fa6270 */
[----:B------:R-:W-:Y:S01]  /*afe0*/  FSEL R125, R144, -INF , !P4 ;  /* 0xff800000907d7808 */ /* 0x000fe20006000000 */
[----:B------:R-:W-:Y:S01]  /*aff0*/  MUFU.EX2 R91, R91 ;  /* 0x0000005b005b7308 */ /* 0x000fe20000000800 */
[----:B------:R-:W-:Y:S02]  /*b000*/  ISETP.GT.OR P3, PT, R223, 0x59, !P3 ;  /* 0x00000059df00780c */ /* 0x000fe40005f64670 */
[----:B------:R-:W-:Y:S02]  /*b010*/  ISETP.GE.AND P4, PT, R217, 0x51, PT ;  /* 0x00000051d900780c */ /* 0x000fe40003f86270 */
[----:B------:R-:W-:Y:S02]  /*b020*/  ISETP.GT.OR P0, PT, R223, 0x49, !P0 ;  /* 0x00000049df00780c */ /* 0x000fe40004704670 */
[----:B---3--:R-:W-:Y:S01]  /*b030*/  FSEL R119, R149, -INF , !P1 ;  /* 0xff80000095777808 */ /* 0x008fe20004800000 */
[----:B------:R-:W-:Y:S01]  /*b040*/  MUFU.EX2 R92, R92 ;  /* 0x0000005c005c7308 */ /* 0x000fe20000000800 */
[----:B------:R-:W-:-:S02]  /*b050*/  ISETP.GE.AND P1, PT, R217, 0x60, PT ;  /* 0x00000060d900780c */ /* 0x000fc40003f26270 */
[----:B------:R-:W-:Y:S02]  /*b060*/  ISETP.GT.OR P5, PT, R223, 0x50, !P5 ;  /* 0x00000050df00780c */ /* 0x000fe40006fa4670 */
[----:B------:R-:W-:Y:S02]  /*b070*/  FSEL R135, R135, -INF , !P3 ;  /* 0xff80000087877808 */ /* 0x000fe40005800000 */
[----:B------:R-:W-:Y:S01]  /*b080*/  FSEL R127, R127, -INF , !P0 ;  /* 0xff8000007f7f7808 */ /* 0x000fe20004000000 */
[----:B------:R-:W-:Y:S01]  /*b090*/  MUFU.EX2 R93, R93 ;  /* 0x0000005d005d7308 */ /* 0x000fe20000000800 */
[----:B------:R-:W-:Y:S02]  /*b0a0*/  ISETP.GT.OR P4, PT, R223, 0x51, !P4 ;  /* 0x00000051df00780c */ /* 0x000fe40006784670 */
[----:B------:R-:W-:Y:S01]  /*b0b0*/  ISETP.GE.AND P3, PT, R217, 0x71, PT ;  /* 0x00000071d900780c */ /* 0x000fe20003f66270 */
[----:B------:R-:W-:Y:S01]  /*b0c0*/  FFMA.FTZ R110, R127, UR5, -R110 ;  /* 0x000000057f6e7c23 */ /* 0x000fe2000801086e */
[----:B------:R-:W-:Y:S01]  /*b0d0*/  ISETP.GT.OR P1, PT, R223, 0x60, !P1 ;  /* 0x00000060df00780c */ /* 0x000fe20004f24670 */
[----:B------:R3:W-:Y:S01]  /*b0e0*/  SHFL.IDX PT, R127, R221, R111, 0x1f ;  /* 0x00001f6fdd7f7589 */ /* 0x0007e200000e0000 */
[----:B------:R-:W-:Y:S01]  /*b0f0*/  FSEL R114, R130, -INF , !P5 ;  /* 0xff80000082727808 */ /* 0x000fe20006800000 */
[----:B------:R-:W-:Y:S01]  /*b100*/  MUFU.EX2 R94, R94 ;  /* 0x0000005e005e7308 */ /* 0x000fe20000000800 */
[----:B------:R-:W-:Y:S01]  /*b110*/  FSEL R117, R131, -INF , !P4 ;  /* 0xff80000083757808 */ /* 0x000fe20006000000 */
[----:B------:R-:W4:Y:S01]  /*b120*/  SHFL.IDX PT, R130, R221, R118, 0x1f ;  /* 0x00001f76dd827589 */ /* 0x000f2200000e0000 */
[----:B------:R-:W-:-:S02]  /*b130*/  ISETP.GT.OR P3, PT, R223, 0x71, !P3 ;  /* 0x00000071df00780c */ /* 0x000fc40005f64670 */
[----:B------:R-:W-:Y:S01]  /*b140*/  FSEL R145, R138, -INF , !P1 ;  /* 0xff8000008a917808 */ /* 0x000fe20004800000 */
[----:B------:R-:W2:Y:S01]  /*b150*/  SHFL.IDX PT, R131, R221, R5, 0x1f ;  /* 0x00001f05dd837589 */ /* 0x000ea200000e0000 */
[----:B------:R-:W-:Y:S01]  /*b160*/  FSEL R122, R147, -INF , !P3 ;  /* 0xff800000937a7808 */ /* 0x000fe20005800000 */
[--C-:B---3--:R-:W-:Y:S01]  /*b170*/  FFMA.FTZ R111, R128, UR5, -R112.reuse ;  /* 0x00000005806f7c23 */ /* 0x108fe20008010870 */
[----:B------:R-:W-:Y:S01]  /*b180*/  FFMA.FTZ R112, R114, UR5, -R112 ;  /* 0x0000000572707c23 */ /* 0x000fe20008010870 */
[----:B------:R-:W3:Y:S01]  /*b190*/  SHFL.IDX PT, R138, R220, R225, 0x1f ;  /* 0x00001fe1dc8a7589 */ /* 0x000ee200000e0000 */
[--C-:B-1----:R-:W-:Y:S01]  /*b1a0*/  FFMA.FTZ R114, R129, UR5, -R134.reuse ;  /* 0x0000000581727c23 */ /* 0x102fe20008010886 */
[----:B------:R-:W-:Y:S01]  /*b1b0*/  FFMA.FTZ R147, R117, UR5, -R134 ;  /* 0x0000000575937c23 */ /* 0x000fe20008010886 */
[C---:B------:R-:W-:Y:S01]  /*b1c0*/  ISETP.GE.AND P0, PT, R217.reuse, 0x61, PT ;  /* 0x00000061d900780c */ /* 0x040fe20003f06270 */
[----:B------:R-:W1:Y:S01]  /*b1d0*/  SHFL.IDX PT, R220, R220, R226, 0x1f ;  /* 0x00001fe2dcdc7589 */ /* 0x000e6200000e0000 */
[----:B------:R-:W-:Y:S01]  /*b1e0*/  ISETP.GE.AND P1, PT, R217, 0x78, PT ;  /* 0x00000078d900780c */ /* 0x000fe20003f26270 */
[----:B------:R-:W-:Y:S01]  /*b1f0*/  MUFU.EX2 R111, R111 ;  /* 0x0000006f006f7308 */ /* 0x000fe20000000800 */
[----:B------:R-:W-:Y:S01]  /*b200*/  ISETP.GT.OR P0, PT, R223, 0x61, !P0 ;  /* 0x00000061df00780c */ /* 0x000fe20004704670 */
[----:B------:R-:W1:Y:S01]  /*b210*/  SHFL.IDX PT, R134, R221, R232, 0x1f ;  /* 0x00001fe8dd867589 */ /* 0x000e6200000e0000 */
[----:B------:R-:W-:-:S02]  /*b220*/  ISETP.GE.AND P5, PT, R217, 0x68, PT ;  /* 0x00000068d900780c */ /* 0x000fc40003fa6270 */
[----:B------:R-:W-:Y:S02]  /*b230*/  FSEL R140, R139, -INF , !P0 ;  /* 0xff8000008b8c7808 */ /* 0x000fe40004000000 */
[----:B------:R-:W-:Y:S01]  /*b240*/  ISETP.GE.AND P0, PT, R217, 0x79, PT ;  /* 0x00000079d900780c */ /* 0x000fe20003f06270 */
[----:B------:R-:W1:Y:S01]  /*b250*/  SHFL.IDX PT, R139, R221, R225, 0x1f ;  /* 0x00001fe1dd8b7589 */ /* 0x000e6200000e0000 */
[----:B------:R-:W-:Y:S01]  /*b260*/  ISETP.GT.OR P1, PT, R223, 0x78, !P1 ;  /* 0x00000078df00780c */ /* 0x000fe20004f24670 */
[--C-:B----4-:R-:W-:Y:S01]  /*b270*/  FFMA.FTZ R141, R137, UR5, -R130.reuse ;  /* 0x00000005898d7c23 */ /* 0x110fe20008010882 */
[C---:B------:R-:W-:Y:S01]  /*b280*/  ISETP.GT.OR P0, PT, R223.reuse, 0x79, !P0 ;  /* 0x00000079df00780c */ /* 0x040fe20004704670 */
[----:B------:R-:W-:Y:S01]  /*b290*/  FFMA.FTZ R140, R140, UR5, -R130 ;  /* 0x000000058c8c7c23 */ /* 0x000fe20008010882 */
[----:B------:R-:W-:Y:S01]  /*b2a0*/  ISETP.GT.OR P5, PT, R223, 0x68, !P5 ;  /* 0x00000068df00780c */ /* 0x000fe20006fa4670 */
[----:B--2---:R-:W-:Y:S01]  /*b2b0*/  FFMA.FTZ R145, R145, UR5, -R131 ;  /* 0x0000000591917c23 */ /* 0x004fe20008010883 */
[----:B-----5:R-:W-:Y:S01]  /*b2c0*/  FSEL R120, R150, -INF , !P1 ;  /* 0xff80000096787808 */ /* 0x020fe20004800000 */
[----:B------:R-:W-:-:S02]  /*b2d0*/  WARPGROUP.DEPBAR.LE gsb0, 0x0 ;  /* 0x00008000000079c5 */ /* 0x000fc40000010000 */
[----:B------:R-:W-:Y:S01]  /*b2e0*/  WARPGROUP.ARRIVE ;  /* 0x00000000000079c5 */ /* 0x000fe20000000000 */
[----:B------:R-:W-:Y:S01]  /*b2f0*/  FSEL R118, R151, -INF , !P0 ;  /* 0xff80000097767808 */ /* 0x000fe20004000000 */
[----:B------:R-:W-:Y:S01]  /*b300*/  VIADD R151, R5, 0x4 ;  /* 0x0000000405977836 */ /* 0x000fe20000000000 */
[----:B------:R-:W-:Y:S01]  /*b310*/  ISETP.GE.AND P4, PT, R217, 0x69, PT ;  /* 0x00000069d900780c */ /* 0x000fe20003f86270 */
[----:B------:R-:W-:Y:S01]  /*b320*/  VIADD R150, R5, 0x8 ;  /* 0x0000000805967836 */ /* 0x000fe20000000000 */
[----:B------:R-:W-:Y:S01]  /*b330*/  ISETP.GE.AND P2, PT, R217, 0x70, PT ;  /* 0x00000070d900780c */ /* 0x000fe20003f46270 */
[----:B------:R-:W-:Y:S01]  /*b340*/  HGMMA.64x128x16.F32 R24, gdesc[UR12], R24, gsb0 ;  /* 0x01e000000c1879f0 */ /* 0x000fe20008000818 */
[----:B------:R-:W-:Y:S01]  /*b350*/  FSEL R142, R142, -INF , !P5 ;  /* 0xff8000008e8e7808 */ /* 0x000fe20006800000 */
[----:B------:R-:W-:Y:S02]  /*b360*/  VIADD R217, R5, 0x10 ;  /* 0x0000001005d97836 */ /* 0x000fe40000000000 */
[----:B---3--:R-:W-:Y:S01]  /*b370*/  FFMA.FTZ R144, R132, UR5, -R138 ;  /* 0x0000000584907c23 */ /* 0x008fe2000801088a */
[----:B-1----:R-:W-:Y:S01]  /*b380*/  FFMA.FTZ R132, R135, UR5, -R220 ;  /* 0x0000000587847c23 */ /* 0x002fe200080108dc */
[--C-:B------:R-:W-:Y:S01]  /*b390*/  FFMA.FTZ R123, R123, UR5, -R134.reuse ;  /* 0x000000057b7b7c23 */ /* 0x100fe20008010886 */
[----:B------:R-:W-:Y:S01]  /*b3a0*/  FFMA.FTZ R129, R142, UR5, -R127 ;  /* 0x000000058e817c23 */ /* 0x000fe2000801087f */
[----:B------:R-:W-:Y:S01]  /*b3b0*/  FFMA.FTZ R122, R122, UR5, -R134 ;  /* 0x000000057a7a7c23 */ /* 0x000fe20008010886 */
[----:B------:R-:W-:Y:S01]  /*b3c0*/  ISETP.GT.OR P4, PT, R223, 0x69, !P4 ;  /* 0x00000069df00780c */ /* 0x000fe20006784670 */
[----:B------:R-:W-:Y:S01]  /*b3d0*/  FFMA.FTZ R117, R133, UR5, -R220 ;  /* 0x0000000585757c23 */ /* 0x000fe200080108dc */
[----:B------:R-:W-:Y:S01]  /*b3e0*/  ISETP.GT.OR P2, PT, R223, 0x70, !P2 ;  /* 0x00000070df00780c */ /* 0x000fe20005744670 */
[----:B------:R-:W-:Y:S01]  /*b3f0*/  VIADD R223, R5, 0xc ;  /* 0x0000000c05df7836 */ /* 0x000fe20000000000 */
[----:B------:R-:W-:Y:S01]  /*b400*/  FSEL R126, R143, -INF , !P4 ;  /* 0xff8000008f7e7808 */ /* 0x000fe20006000000 */
[----:B------:R-:W-:Y:S01]  /*b410*/  FFMA.FTZ R116, R116, UR5, -R138 ;  /* 0x0000000574747c23 */ /* 0x000fe2000801088a */
[----:B------:R-:W1:Y:S01]  /*b420*/  SHFL.IDX PT, R143, R221, R217, 0x1f ;  /* 0x00001fd9dd8f7589 */ /* 0x000e6200000e0000 */
[----:B------:R-:W-:Y:S01]  /*b430*/  FSEL R124, R146, -INF , !P2 ;  /* 0xff800000927c7808 */ /* 0x000fe20005000000 */
[----:B------:R-:W-:Y:S01]  /*b440*/  FFMA.FTZ R138, R136, UR5, -R131 ;  /* 0x00000005888a7c23 */ /* 0x000fe20008010883 */
[----:B------:R-:W-:Y:S01]  /*b450*/  FFMA.FTZ R131, R113, UR5, -R127 ;  /* 0x0000000571837c23 */ /* 0x000fe2000801087f */
[----:B------:R-:W2:Y:S01]  /*b460*/  SHFL.IDX PT, R146, R221, R223, 0x1f ;  /* 0x00001fdfdd927589 */ /* 0x000ea200000e0000 */
[--C-:B------:R-:W-:Y:S01]  /*b470*/  FFMA.FTZ R121, R121, UR5, -R139.reuse ;  /* 0x0000000579797c23 */ /* 0x100fe2000801088b */
[----:B------:R-:W-:Y:S01]  /*b480*/  FFMA.FTZ R120, R120, UR5, -R139 ;  /* 0x0000000578787c23 */ /* 0x000fe2000801088b */
[----:B------:R-:W-:Y:S01]  /*b490*/  MUFU.EX2 R113, R147 ;  /* 0x0000009300717308 */ /* 0x000fe20000000800 */
[----:B------:R-:W3:Y:S07]  /*b4a0*/  SHFL.IDX PT, R221, R221, R226, 0x1f ;  /* 0x00001fe2dddd7589 */ /* 0x000eee00000e0000 */
[----:B------:R-:W4:Y:S08]  /*b4b0*/  MUFU.EX2 R114, R114 ;  /* 0x0000007200727308 */ /* 0x000f300000000800 */
[----:B------:R-:W5:Y:S01]  /*b4c0*/  MUFU.EX2 R112, R112 ;  /* 0x0000007000707308 */ /* 0x000f620000000800 */
[--C-:B-1----:R-:W-:Y:S01]  /*b4d0*/  FFMA.FTZ R125, R125, UR5, -R143.reuse ;  /* 0x000000057d7d7c23 */ /* 0x102fe2000801088f */
[----:B------:R-:W-:Y:S01]  /*b4e0*/  FFMA.FTZ R124, R124, UR5, -R143 ;  /* 0x000000057c7c7c23 */ /* 0x000fe2000801088f */
[--C-:B--2---:R-:W-:Y:S01]  /*b4f0*/  FFMA.FTZ R127, R115, UR5, -R146.reuse ;  /* 0x00000005737f7c23 */ /* 0x104fe20008010892 */
[----:B------:R-:W-:-:S04]  /*b500*/  FFMA.FTZ R126, R126, UR5, -R146 ;  /* 0x000000057e7e7c23 */ /* 0x000fc80008010892 */
[----:B------:R-:W-:Y:S01]  /*b510*/  MUFU.EX2 R115, R144 ;  /* 0x0000009000737308 */ /* 0x000fe20000000800 */
[--C-:B---3--:R-:W-:Y:S01]  /*b520*/  FFMA.FTZ R119, R119, UR5, -R221.reuse ;  /* 0x0000000577777c23 */ /* 0x108fe200080108dd */
[----:B------:R-:W-:-:S06]  /*b530*/  FFMA.FTZ R118, R118, UR5, -R221 ;  /* 0x0000000576767c23 */ /* 0x000fcc00080108dd */
[----:B------:R-:W1:Y:S08]  /*b540*/  MUFU.EX2 R117, R117 ;  /* 0x0000007500757308 */ /* 0x000e700000000800 */
[----:B------:R-:W2:Y:S08]  /*b550*/  MUFU.EX2 R110, R110 ;  /* 0x0000006e006e7308 */ /* 0x000eb00000000800 */
        /* <DEDUP_REMOVED lines=10> */
[----:B------:R-:W4:Y:S04]  /*b600*/  LDS R216, [R216+0x400] ;  /* 0x00040000d8d87984 */ /* 0x000f280000000800 */
[----:B------:R-:W-:Y:S04]  /*b610*/  LDS R218, [R218+0x400] ;  /* 0x00040000dada7984 */ /* 0x000fe80000000800 */
[----:B------:R-:W-:Y:S04]  /*b620*/  LDS R219, [R219+0x400] ;  /* 0x00040000dbdb7984 */ /* 0x000fe80000000800 */
[----:B---3--:R-:W3:Y:S04]  /*b630*/  SHFL.IDX PT, R128, R224, R5, 0x1f ;  /* 0x00001f05e0807589 */ /* 0x008ee800000e0000 */
[----:B------:R-:W5:Y:S04]  /*b640*/  SHFL.IDX PT, R130, R224, R151, 0x1f ;  /* 0x00001f97e0827589 */ /* 0x000f6800000e0000 */
[----:B------:R-:W1:Y:S04]  /*b650*/  SHFL.IDX PT, R135, R224, R150, 0x1f ;  /* 0x00001f96e0877589 */ /* 0x000e6800000e0000 */
[----:B------:R-:W-:Y:S04]  /*b660*/  SHFL.IDX PT, R134, R224, R217, 0x1f ;  /* 0x00001fd9e0867589 */ /* 0x000fe800000e0000 */
[----:B----4-:R-:W4:Y:S04]  /*b670*/  SHFL.IDX PT, R142, R216, R225, 0x1f ;  /* 0x00001fe1d88e7589 */ /* 0x010f2800000e0000 */
[----:B------:R-:W2:Y:S01]  /*b680*/  SHFL.IDX PT, R136, R224, R223, 0x1f ;  /* 0x00001fdfe0887589 */ /* 0x000ea200000e0000 */
[--C-:B---3--:R-:W-:Y:S01]  /*b690*/  FADD.FTZ R24, R24, -R128.reuse ;  /* 0x8000008018187221 */ /* 0x108fe20000010000 */
[----:B------:R-:W-:-:S02]  /*b6a0*/  FADD.FTZ R26, R26, -R128 ;  /* 0x800000801a1a7221 */ /* 0x000fc40000010000 */
[----:B------:R-:W3:Y:S01]  /*b6b0*/  SHFL.IDX PT, R137, R224, R232, 0x1f ;  /* 0x00001fe8e0897589 */ /* 0x000ee200000e0000 */
[--C-:B-----5:R-:W-:Y:S01]  /*b6c0*/  FADD.FTZ R128, R25, -R130.reuse ;  /* 0x8000008219807221 */ /* 0x120fe20000010000 */
[----:B------:R-:W-:Y:S02]  /*b6d0*/  FADD.FTZ R130, R27, -R130 ;  /* 0x800000821b827221 */ /* 0x000fe40000010000 */
[----:B------:R-:W5:Y:S01]  /*b6e0*/  SHFL.IDX PT, R139, R224, R225, 0x1f ;  /* 0x00001fe1e08b7589 */ /* 0x000f6200000e0000 */
[--C-:B-1----:R-:W-:Y:S01]  /*b6f0*/  FADD.FTZ R133, R28, -R135.reuse ;  /* 0x800000871c857221 */ /* 0x102fe20000010000 */
[----:B------:R-:W-:Y:S01]  /*b700*/  FADD.FTZ R25, R30, -R135 ;  /* 0x800000871e197221 */ /* 0x000fe20000010000 */
[----:B------:R1:W-:Y:S01]  /*b710*/  MUFU.EX2 R28, R132 ;  /* 0x00000084001c7308 */ /* 0x0003e20000000800 */
[----:B------:R-:W5:Y:S04]  /*b720*/  SHFL.IDX PT, R149, R224, R226, 0x1f ;  /* 0x00001fe2e0957589 */ /* 0x000f6800000e0000 */
[----:B------:R-:W5:Y:S01]  /*b730*/  SHFL.IDX PT, R148, R216, R5, 0x1f ;  /* 0x00001f05d8947589 */ /* 0x000f6200000e0000 */
[--C-:B----4-:R-:W-:Y:S01]  /*b740*/  FADD.FTZ R52, R52, -R142.reuse ;  /* 0x8000008e34347221 */ /* 0x110fe20000010000 */
[----:B------:R-:W-:Y:S01]  /*b750*/  FADD.FTZ R54, R54, -R142 ;  /* 0x8000008e36367221 */ /* 0x000fe20000010000 */
[----:B------:R4:W-:Y:S01]  /*b760*/  MUFU.EX2 R30, R145 ;  /* 0x00000091001e7308 */ /* 0x0009e20000000800 */
[----:B-1----:R-:W-:Y:S01]  /*b770*/  FADD.FTZ R132, R32, -R134 ;  /* 0x8000008620847221 */ /* 0x002fe20000010000 */
[----:B------:R-:W-:Y:S01]  /*b780*/  SHFL.IDX PT, R142, R218, R217, 0x1f ;  /* 0x00001fd9da8e7589 */ /* 0x000fe200000e0000 */
[--C-:B--2---:R-:W-:Y:S01]  /*b790*/  FADD.FTZ R135, R29, -R136.reuse ;  /* 0x800000881d877221 */ /* 0x104fe20000010000 */
[----:B------:R-:W-:Y:S01]  /*b7a0*/  FADD.FTZ R27, R31, -R136 ;  /* 0x800000881f1b7221 */ /* 0x000fe20000010000 */
[----:B------:R-:W-:Y:S01]  /*b7b0*/  FADD.FTZ R134, R34, -R134 ;  /* 0x8000008622867221 */ /* 0x000fe20000010000 */
[----:B------:R-:W1:Y:S01]  /*b7c0*/  SHFL.IDX PT, R32, R216, R217, 0x1f ;  /* 0x00001fd9d8207589 */ /* 0x000e6200000e0000 */
[--C-:B---3--:R-:W-:Y:S01]  /*b7d0*/  FADD.FTZ R136, R33, -R137.reuse ;  /* 0x8000008921887221 */ /* 0x108fe20000010000 */
[----:B------:R2:W3:Y:S02]  /*b7e0*/  MUFU.EX2 R29, R138 ;  /* 0x0000008a001d7308 */ /* 0x0004e40000000800 */
[----:B----4-:R4:W-:Y:S01]  /*b7f0*/  SHFL.IDX PT, R145, R219, R217, 0x1f ;  /* 0x00001fd9db917589 */ /* 0x0109e200000e0000 */
[----:B------:R-:W-:Y:S01]  /*b800*/  FADD.FTZ R137, R35, -R137 ;  /* 0x8000008923897221 */ /* 0x000fe20000010000 */
[----:B-----5:R-:W-:-:S02]  /*b810*/  FADD.FTZ R38, R38, -R139 ;  /* 0x8000008b26267221 */ /* 0x020fc40000010000 */
[----:B------:R-:W5:Y:S02]  /*b820*/  SHFL.IDX PT, R144, R216, R232, 0x1f ;  /* 0x00001fe8d8907589 */ /* 0x000f6400000e0000 */
[----:B------:R3:W3:Y:S02]  /*b830*/  MUFU.EX2 R31, R141 ;  /* 0x0000008d001f7308 */ /* 0x0006e40000000800 */
[----:B------:R-:W3:Y:S01]  /*b840*/  SHFL.IDX PT, R33, R216, R226, 0x1f ;  /* 0x00001fe2d8217589 */ /* 0x000ee200000e0000 */
[----:B--2---:R-:W-:Y:S01]  /*b850*/  FADD.FTZ R138, R36, -R139 ;  /* 0x8000008b248a7221 */ /* 0x004fe20000010000 */
[--C-:B------:R-:W-:Y:S01]  /*b860*/  FADD.FTZ R139, R37, -R149.reuse ;  /* 0x80000095258b7221 */ /* 0x100fe20000010000 */
[----:B------:R-:W-:Y:S01]  /*b870*/  FADD.FTZ R39, R39, -R149 ;  /* 0x8000009527277221 */ /* 0x000fe20000010000 */
[----:B----4-:R-:W2:Y:S01]  /*b880*/  LDL R217, [R1+0x1c] ;  /* 0x00001c0001d97983 */ /* 0x010ea20000100800 */
[--C-:B------:R-:W-:Y:S01]  /*b890*/  FADD.FTZ R40, R40, -R148.reuse ;  /* 0x8000009428287221 */ /* 0x100fe20000010000 */
[----:B------:R-:W-:-:S02]  /*b8a0*/  FADD.FTZ R42, R42, -R148 ;  /* 0x800000942a2a7221 */ /* 0x000fc40000010000 */
[----:B------:R-:W4:Y:S04]  /*b8b0*/  SHFL.IDX PT, R143, R216, R223, 0x1f ;  /* 0x00001fdfd88f7589 */ /* 0x000f2800000e0000 */
[----:B------:R-:W-:Y:S01]  /*b8c0*/  SHFL.IDX PT, R147, R216, R151, 0x1f ;  /* 0x00001f97d8937589 */ /* 0x000fe200000e0000 */
[--C-:B-1----:R-:W-:Y:S01]  /*b8d0*/  FADD.FTZ R48, R48, -R32.reuse ;  /* 0x8000002030307221 */ /* 0x102fe20000010000 */
[----:B------:R-:W-:Y:S02]  /*b8e0*/  FADD.FTZ R50, R50, -R32 ;  /* 0x8000002032327221 */ /* 0x000fe40000010000 */
[----:B------:R-:W-:Y:S01]  /*b8f0*/  SHFL.IDX PT, R146, R216, R150, 0x1f ;  /* 0x00001f96d8927589 */ /* 0x000fe200000e0000 */
[----:B------:R1:W4:Y:S01]  /*b900*/  MUFU.EX2 R32, R140 ;  /* 0x0000008c00207308 */ /* 0x0003220000000800 */
[----:B------:R-:W-:Y:S01]  /*b910*/  FMUL.FTZ R26, R9, R26 ;  /* 0x0000001a091a7220 */ /* 0x000fe20000410000 */
[----:B------:R-:W-:Y:S01]  /*b920*/  FMUL.FTZ R25, R12, R25 ;  /* 0x000000190c197220 */ /* 0x000fe20000410000 */
[----:B------:R-:W4:Y:S01]  /*b930*/  SHFL.IDX PT, R35, R218, R151, 0x1f ;  /* 0x00001f97da237589 */ /* 0x000f2200000e0000 */
[--C-:B-----5:R-:W-:Y:S01]  /*b940*/  FADD.FTZ R49, R49, -R144.reuse ;  /* 0x8000009031317221 */ /* 0x120fe20000010000 */
[----:B------:R-:W-:Y:S01]  /*b950*/  FADD.FTZ R51, R51, -R144 ;  /* 0x8000009033337221 */ /* 0x000fe20000010000 */
[--C-:B------:R-:W-:Y:S01]  /*b960*/  FADD.FTZ R64, R64, -R142.reuse ;  /* 0x8000008e40407221 */ /* 0x100fe20000010000 */
[----:B---3--:R-:W-:Y:S01]  /*b970*/  SHFL.IDX PT, R141, R219, R151, 0x1f ;  /* 0x00001f97db8d7589 */ /* 0x008fe200000e0000 */
[--C-:B------:R-:W-:Y:S01]  /*b980*/  FADD.FTZ R53, R53, -R33.reuse ;  /* 0x8000002135357221 */ /* 0x100fe20000010000 */
[----:B------:R-:W-:Y:S01]  /*b990*/  FADD.FTZ R55, R55, -R33 ;  /* 0x8000002137377221 */ /* 0x000fe20000010000 */
[----:B------:R-:W-:Y:S01]  /*b9a0*/  MUFU.EX2 R124, R124 ;  /* 0x0000007c007c7308 */ /* 0x000fe20000000800 */
[----:B-1----:R-:W-:Y:S01]  /*b9b0*/  SHFL.IDX PT, R140, R219, R5, 0x1f ;  /* 0x00001f05db8c7589 */ /* 0x002fe200000e0000 */
[----:B------:R-:W-:-:S03]  /*b9c0*/  FADD.FTZ R66, R66, -R142 ;  /* 0x8000008e42427221 */ /* 0x000fc60000010000 */
[----:B------:R-:W-:Y:S01]  /*b9d0*/  SHFL.IDX PT, R144, R219, R150, 0x1f ;  /* 0x00001f96db907589 */ /* 0x000fe200000e0000 */
[--C-:B----4-:R-:W-:Y:S01]  /*b9e0*/  FADD.FTZ R45, R45, -R143.reuse ;  /* 0x8000008f2d2d7221 */ /* 0x110fe20000010000 */
[----:B------:R-:W-:Y:S01]  /*b9f0*/  FADD.FTZ R47, R47, -R143 ;  /* 0x8000008f2f2f7221 */ /* 0x000fe20000010000 */
[----:B------:R1:W-:Y:S01]  /*ba00*/  MUFU.EX2 R33, R131 ;  /* 0x0000008300217308 */ /* 0x0003e20000000800 */
[----:B------:R-:W-:Y:S04]  /*ba10*/  SHFL.IDX PT, R149, R219, R223, 0x1f ;  /* 0x00001fdfdb957589 */ /* 0x000fe800000e0000 */
[----:B------:R-:W3:Y:S04]  /*ba20*/  SHFL.IDX PT, R34, R218, R5, 0x1f ;  /* 0x00001f05da227589 */ /* 0x000ee800000e0000 */
[----:B------:R-:W4:Y:S01]  /*ba30*/  SHFL.IDX PT, R36, R218, R223, 0x1f ;  /* 0x00001fdfda247589 */ /* 0x000f2200000e0000 */
[--C-:B------:R-:W-:Y:S01]  /*ba40*/  FADD.FTZ R57, R57, -R35.reuse ;  /* 0x8000002339397221 */ /* 0x100fe20000010000 */
[----:B------:R-:W-:-:S02]  /*ba50*/  FADD.FTZ R59, R59, -R35 ;  /* 0x800000233b3b7221 */ /* 0x000fc40000010000 */
[----:B------:R-:W-:Y:S01]  /*ba60*/  SHFL.IDX PT, R37, R218, R225, 0x1f ;  /* 0x00001fe1da257589 */ /* 0x000fe200000e0000 */
[----:B------:R-:W5:Y:S01]  /*ba70*/  MUFU.EX2 R35, R127 ;  /* 0x0000007f00237308 */ /* 0x000f620000000800 */
[----:B------:R-:W-:Y:S01]  /*ba80*/  FMUL.FTZ R38, R19, R38 ;  /* 0x0000002613267220 */ /* 0x000fe20000410000 */
[----:B------:R-:W-:Y:S01]  /*ba90*/  FMUL.FTZ R39, R23, R39 ;  /* 0x0000002717277220 */ /* 0x000fe20000410000 */
[----:B------:R-:W-:Y:S01]  /*baa0*/  SHFL.IDX PT, R148, R219, R232, 0x1f ;  /* 0x00001fe8db947589 */ /* 0x000fe200000e0000 */
[--C-:B------:R-:W-:Y:S01]  /*bab0*/  FADD.FTZ R44, R44, -R146.reuse ;  /* 0x800000922c2c7221 */ /* 0x100fe20000010000 */
[----:B------:R-:W-:Y:S01]  /*bac0*/  FADD.FTZ R46, R46, -R146 ;  /* 0x800000922e2e7221 */ /* 0x000fe20000010000 */
[--C-:B------:R-:W-:Y:S01]  /*bad0*/  FADD.FTZ R41, R41, -R147.reuse ;  /* 0x8000009329297221 */ /* 0x100fe20000010000 */
[----:B------:R-:W-:Y:S01]  /*bae0*/  SHFL.IDX PT, R151, R219, R225, 0x1f ;  /* 0x00001fe1db977589 */ /* 0x000fe200000e0000 */
[----:B------:R-:W-:Y:S01]  /*baf0*/  MUFU.EX2 R123, R123 ;  /* 0x0000007b007b7308 */ /* 0x000fe20000000800 */
[----:B------:R-:W-:-:S02]  /*bb00*/  FADD.FTZ R43, R43, -R147 ;  /* 0x800000932b2b7221 */ /* 0x000fc40000010000 */
[----:B------:R-:W5:Y:S04]  /*bb10*/  SHFL.IDX PT, R219, R219, R226, 0x1f ;  /* 0x00001fe2dbdb7589 */ /* 0x000f6800000e0000 */
[----:B-1----:R-:W1:Y:S01]  /*bb20*/  SHFL.IDX PT, R131, R218, R232, 0x1f ;  /* 0x00001fe8da837589 */ /* 0x002e6200000e0000 */
[--C-:B---3--:R-:W-:Y:S01]  /*bb30*/  FADD.FTZ R56, R56, -R34.reuse ;  /* 0x8000002238387221 */ /* 0x108fe20000010000 */
[----:B------:R-:W-:Y:S02]  /*bb40*/  FADD.FTZ R58, R58, -R34 ;  /* 0x800000223a3a7221 */ /* 0x000fe40000010000 */
[----:B------:R-:W3:Y:S01]  /*bb50*/  SHFL.IDX PT, R143, R218, R150, 0x1f ;  /* 0x00001f96da8f7589 */ /* 0x000ee200000e0000 */
[----:B------:R1:W3:Y:S01]  /*bb60*/  MUFU.EX2 R34, R129 ;  /* 0x0000008100227308 */ /* 0x0002e20000000800 */
[--C-:B----4-:R-:W-:Y:S01]  /*bb70*/  FADD.FTZ R61, R61, -R36.reuse ;  /* 0x800000243d3d7221 */ /* 0x110fe20000010000 */
[----:B------:R-:W-:Y:S01]  /*bb80*/  FADD.FTZ R63, R63, -R36 ;  /* 0x800000243f3f7221 */ /* 0x000fe20000010000 */
[----:B------:R-:W4:Y:S01]  /*bb90*/  SHFL.IDX PT, R218, R218, R226, 0x1f ;  /* 0x00001fe2dada7589 */ /* 0x000f2200000e0000 */
[----:B------:R-:W-:Y:S01]  /*bba0*/  FADD.FTZ R142, R80, -R145 ;  /* 0x80000091508e7221 */ /* 0x000fe20000010000 */
[----:B-----5:R-:W-:Y:S01]  /*bbb0*/  FADD.FTZ R216, R85, -R219 ;  /* 0x800000db55d87221 */ /* 0x020fe20000010000 */
[----:B------:R-:W-:-:S02]  /*bbc0*/  FMUL.FTZ R85, R11, R130 ;  /* 0x000000820b557220 */ /* 0x000fc40000410000 */
[----:B------:R-:W5:Y:S01]  /*bbd0*/  MUFU.EX2 R36, R126 ;  /* 0x0000007e00247308 */ /* 0x000f620000000800 */
[--C-:B-1----:R-:W-:Y:S01]  /*bbe0*/  FADD.FTZ R65, R65, -R131.reuse ;  /* 0x8000008341417221 */ /* 0x102fe20000010000 */
[----:B------:R-:W-:Y:S01]  /*bbf0*/  FADD.FTZ R129, R67, -R131 ;  /* 0x8000008343817221 */ /* 0x000fe20000010000 */
[----:B------:R-:W-:Y:S01]  /*bc00*/  F2FP.F16.F32.PACK_AB R85, R85, R26 ;  /* 0x0000001a5555723e */ /* 0x000fe200000000ff */
[----:B------:R-:W-:Y:S01]  /*bc10*/  FMUL.FTZ R26, R14, R27 ;  /* 0x0000001b0e1a7220 */ /* 0x000fe20000410000 */
[--C-:B------:R-:W-:Y:S01]  /*bc20*/  FADD.FTZ R131, R68, -R37.reuse ;  /* 0x8000002544837221 */ /* 0x100fe20000010000 */
[----:B------:R-:W-:Y:S02]  /*bc30*/  FADD.FTZ R67, R70, -R37 ;  /* 0x8000002546437221 */ /* 0x000fe40000010000 */
[----:B------:R-:W-:Y:S01]  /*bc40*/  MUFU.EX2 R122, R122 ;  /* 0x0000007a007a7308 */ /* 0x000fe20000000800 */
[----:B---3--:R-:W-:Y:S01]  /*bc50*/  FADD.FTZ R60, R60, -R143 ;  /* 0x8000008f3c3c7221 */ /* 0x008fe20000010000 */
[----:B------:R-:W-:Y:S01]  /*bc60*/  FADD.FTZ R219, R87, -R219 ;  /* 0x800000db57db7221 */ /* 0x000fe20000010000 */
[----:B------:R-:W-:Y:S01]  /*bc70*/  FMUL.FTZ R80, R15, R132 ;  /* 0x000000840f507220 */ /* 0x000fe20000410000 */
[----:B------:R-:W-:Y:S01]  /*bc80*/  FMUL.FTZ R27, R16, R136 ;  /* 0x00000088101b7220 */ /* 0x000fe20000410000 */
[----:B------:R-:W-:-:S03]  /*bc90*/  F2FP.F16.F32.PACK_AB R87, R26, R25 ;  /* 0x000000191a57723e */ /* 0x000fc600000000ff */
[----:B------:R-:W-:Y:S01]  /*bca0*/  MUFU.EX2 R121, R121 ;  /* 0x0000007900797308 */ /* 0x000fe20000000800 */
[----:B------:R-:W-:Y:S01]  /*bcb0*/  FMUL.FTZ R25, R114, R65 ;  /* 0x0000004172197220 */ /* 0x000fe20000410000 */
[----:B----4-:R-:W-:Y:S01]  /*bcc0*/  FADD.FTZ R70, R69, -R218 ;  /* 0x800000da45467221 */ /* 0x010fe20000010000 */
[----:B------:R-:W-:-:S05]  /*bcd0*/  FADD.FTZ R127, R72, -R140 ;  /* 0x8000008c487f7221 */ /* 0x000fca0000010000 */
[----:B------:R-:W-:Y:S01]  /*bce0*/  MUFU.EX2 R120, R120 ;  /* 0x0000007800787308 */ /* 0x000fe20000000800 */
[----:B------:R-:W-:Y:S01]  /*bcf0*/  FMUL.FTZ R60, R107, R60 ;  /* 0x0000003c6b3c7220 */ /* 0x000fe20000410000 */
[----:B------:R-:W-:Y:S01]  /*bd00*/  FMUL.FTZ R61, R108, R61 ;  /* 0x0000003d6c3d7220 */ /* 0x000fe20000410000 */
[----:B------:R-:W-:Y:S01]  /*bd10*/  FMUL.FTZ R64, R111, R64 ;  /* 0x000000406f407220 */ /* 0x000fe20000410000 */
[----:B------:R-:W-:-:S04]  /*bd20*/  FADD.FTZ R62, R62, -R143 ;  /* 0x8000008f3e3e7221 */ /* 0x000fc80000010000 */
[----:B------:R1:W3:Y:S01]  /*bd30*/  MUFU.EX2 R37, R125 ;  /* 0x0000007d00257308 */ /* 0x0002e20000000800 */
[----:B------:R-:W-:Y:S01]  /*bd40*/  FMUL.FTZ R65, R112, R66 ;  /* 0x0000004270417220 */ /* 0x000fe20000410000 */
[----:B------:R-:W-:-:S06]  /*bd50*/  FMUL.FTZ R26, R113, R129 ;  /* 0x00000081711a7220 */ /* 0x000fcc0000410000 */
[----:B------:R-:W4:Y:S01]  /*bd60*/  MUFU.EX2 R119, R119 ;  /* 0x0000007700777308 */ /* 0x000f220000000800 */
[----:B-1----:R-:W-:Y:S01]  /*bd70*/  FADD.FTZ R125, R74, -R140 ;  /* 0x8000008c4a7d7221 */ /* 0x002fe20000010000 */
[----:B------:R-:W-:-:S06]  /*bd80*/  FADD.FTZ R140, R73, -R141 ;  /* 0x8000008d498c7221 */ /* 0x000fcc0000010000 */
[----:B------:R-:W1:Y:S01]  /*bd90*/  MUFU.EX2 R118, R118 ;  /* 0x0000007600767308 */ /* 0x000e620000000800 */
[----:B------:R-:W-:Y:S01]  /*bda0*/  FADD.FTZ R141, R75, -R141 ;  /* 0x8000008d4b8d7221 */ /* 0x000fe20000010000 */
[--C-:B------:R-:W-:Y:S01]  /*bdb0*/  FADD.FTZ R146, R81, -R148.reuse ;  /* 0x8000009451927221 */ /* 0x100fe20000010000 */
[--C-:B------:R-:W-:Y:S01]  /*bdc0*/  FADD.FTZ R150, R84, -R151.reuse ;  /* 0x8000009754967221 */ /* 0x100fe20000010000 */
[----:B------:R-:W-:Y:S01]  /*bdd0*/  F2FP.F16.F32.PACK_AB R80, R27, R80 ;  /* 0x000000501b50723e */ /* 0x000fe200000000ff */
[----:B------:R-:W-:Y:S01]  /*bde0*/  FADD.FTZ R148, R83, -R148 ;  /* 0x8000009453947221 */ /* 0x000fe20000010000 */
[----:B------:R-:W-:Y:S01]  /*bdf0*/  FADD.FTZ R151, R86, -R151 ;  /* 0x8000009756977221 */ /* 0x000fe20000010000 */
        /* <DEDUP_REMOVED lines=12> */
[----:B------:R-:W-:Y:S01]  /*bec0*/  FADD.FTZ R126, R71, -R218 ;  /* 0x800000da477e7221 */ /* 0x000fe20000010000 */
[----:B------:R-:W-:Y:S01]  /*bed0*/  F2FP.F16.F32.PACK_AB R64, R25, R64 ;  /* 0x000000401940723e */ /* 0x000fe200000000ff */
[--C-:B------:R-:W-:Y:S01]  /*bee0*/  FADD.FTZ R143, R76, -R144.reuse ;  /* 0x800000904c8f7221 */ /* 0x100fe20000010000 */
[----:B------:R-:W-:Y:S01]  /*bef0*/  F2FP.F16.F32.PACK_AB R65, R26, R65 ;  /* 0x000000411a41723e */ /* 0x000fe200000000ff */
        /* <DEDUP_REMOVED lines=43> */
[----:B---3--:R-:W-:Y:S01]  /*c1b0*/  FMUL.FTZ R56, R37, R142 ;  /* 0x0000008e25387220 */ /* 0x008fe20000410000 */
        /* <DEDUP_REMOVED lines=13> */
[----:B-1----:R-:W-:Y:S01]  /*c290*/  FMUL.FTZ R26, R118, R219 ;  /* 0x000000db761a7220 */ /* 0x002fe20000410000 */
        /* <DEDUP_REMOVED lines=167> */
.L_x_5095:
        /* <DEDUP_REMOVED lines=70> */
.L_x_5096:
        /* <DEDUP_REMOVED lines=12> */
.L_x_5086:
        /* <DEDUP_REMOVED lines=34> */
.L_x_5054:
[----:B------:R-:W-:Y:S05]  /*d450*/  @P0 BRA `(.L_x_5052) ;  /* 0x0000003000580947 */ /* 0x000fea0003800000 */
[----:B------:R-:W1:Y:S01]  /*d460*/  S2UR UR8, SR_CTAID.Y ;  /* 0x00000000000879c3 */ /* 0x000e620000002600 */
        /* <DEDUP_REMOVED lines=9> */
[----:B------:R-:W4:Y:S01]  /*d500*/  S2UR UR14, SR_CTAID.Z ;  /* 0x00000000000e79c3 */ /* 0x000f220000002700 */
[----:B-1----:R-:W-:-:S07]  /*d510*/  UIMAD.WIDE.U32 UR4, UR8, UR4, URZ ;  /* 0x00000004080472a5 */ /* 0x002fce000f8e003f */
[----:B--2---:R-:W1:Y:S01]  /*d520*/  LDC.64 R10, c[0x0][0x820] ;  /* 0x00020800ff0a7b82 */ /* 0x004e620000000a00 */
[----:B------:R-:W-:Y:S02]  /*d530*/  @UP0 USHF.R.U32.HI UR8, URZ, UR7, UR5 ;  /* 0x000000073f080299 */ /* 0x000fe40008011605 */
[----:B-----5:R-:W-:-:S05]  /*d540*/  USHF.L.U32 UR6, UR6, 0xd, URZ ;  /* 0x0000000d06067899 */ /* 0x020fca000800063f */
[----:B------:R-:W2:Y:S01]  /*d550*/  LDC.64 R12, c[0x0][0x848] ;  /* 0x00021200ff0c7b82 */ /* 0x000ea20000000a00 */
[----:B------:R-:W-:Y:S01]  /*d560*/  USHF.R.S32.HI UR9, URZ, 0x1f, UR8 ;  /* 0x0000001f3f097899 */ /* 0x000fe20008011408 */
[----:B---3--:R-:W-:Y:S01]  /*d570*/  VIADD R15, R14, 0xffffff80 ;  /* 0xffffff800e0f7836 */ /* 0x008fe20000000000 */
[----:B------:R-:W-:Y:S01]  /*d580*/  USHF.R.S32.HI UR7, URZ, 0x1f, UR6 ;  /* 0x0000001f3f077899 */ /* 0x000fe20008011406 */
[----:B----4-:R-:W-:Y:S01]  /*d590*/  LEA R17, R4, R3, 0x18 ;  /* 0x0000000304117211 */ /* 0x010fe200078ec0ff */
[----:B------:R-:W-:Y:S02]  /*d5a0*/  UIMAD UR10, UR9, UR12, URZ ;  /* 0x0000000c090a72a4 */ /* 0x000fe4000f8e023f */
[----:B------:R-:W-:Y:S01]  /*d5b0*/  UIMAD.WIDE.U32 UR4, UR8, UR12, UR6 ;  /* 0x0000000c080472a5 */ /* 0x000fe2000f8e0006 */
[----:B------:R-:W-:Y:S01]  /*d5c0*/  SHF.R.S32.HI R0, RZ, 0x1f, R15 ;  /* 0x0000001fff007819 */ /* 0x000fe2000001140f */
[----:B------:R-:W-:Y:S02]  /*d5d0*/  UIMAD UR10, UR8, UR13, UR10 ;  /* 0x0000000d080a72a4 */ /* 0x000fe4000f8e020a */
[----:B------:R-:W-:Y:S01]  /*d5e0*/  USHF.R.S32.HI UR11, URZ, 0x1f, UR14 ;  /* 0x0000001f3f0b7899 */ /* 0x000fe2000801140e */
[----:B------:R-:W-:Y:S01]  /*d5f0*/  LEA.HI R2, R0, R15, RZ, 0x7 ;  /* 0x0000000f00027211 */ /* 0x000fe200078f38ff */
[----:B------:R-:W-:Y:S01]  /*d600*/  ULDC.64 UR12, c[0x0][0x840] ;  /* 0x00021000000c7ab9 */ /* 0x000fe20000000a00 */
[----:B------:R-:W-:Y:S01]  /*d610*/  IMAD.U32 R3, RZ, RZ, UR5 ;  /* 0x00000005ff037e24 */ /* 0x000fe2000f8e00ff */
[----:B------:R-:W-:Y:S01]  /*d620*/  UIMAD UR9, UR9, UR12, URZ ;  /* 0x0000000c090972a4 */ /* 0x000fe2000f8e023f */
[C---:B------:R-:W-:Y:S01]  /*d630*/  LOP3.LUT R0, R2.reuse, 0xfffff80, RZ, 0xc0, !PT ;  /* 0x0fffff8002007812 */ /* 0x040fe200078ec0ff */
[----:B------:R-:W-:Y:S01]  /*d640*/  UIMAD.WIDE.U32 UR6, UR8, UR12, UR6 ;  /* 0x0000000c080672a5 */ /* 0x000fe2000f8e0006 */
[----:B------:R-:W-:Y:S01]  /*d650*/  IMAD.SHL.U32 R2, R2, 0x20, RZ ;  /* 0x0000002002027824 */ /* 0x000fe200078e00ff */
[----:B------:R-:W-:Y:S01]  /*d660*/  UIMAD UR8, UR8, UR13, UR9 ;  /* 0x0000000d080872a4 */ /* 0x000fe2000f8e0209 */
[----:B-1----:R-:W-:Y:S01]  /*d670*/  IMAD R6, R10, UR11, RZ ;  /* 0x0000000b0a067c24 */ /* 0x002fe2000f8e02ff */
[----:B------:R-:W-:Y:S01]  /*d680*/  UIADD3 UR9, UR5, UR10, URZ ;  /* 0x0000000a05097290 */ /* 0x000fe2000fffe03f */
[----:B------:R-:W-:Y:S01]  /*d690*/  IMAD.IADD R0, R15, 0x1, -R0 ;  /* 0x000000010f007824 */ /* 0x000fe200078e0a00 */
[----:B------:R-:W-:Y:S01]  /*d6a0*/  UIADD3 UR8, UR7, UR8, URZ ;  /* 0x0000000807087290 */ /* 0x000fe2000fffe03f */
[----:B------:R-:W-:Y:S01]  /*d6b0*/  LOP3.LUT R7, R2, 0x3ffff000, RZ, 0xc0, !PT ;  /* 0x3ffff00002077812 */ /* 0x000fe200078ec0ff */
[----:B------:R-:W-:-:S02]  /*d6c0*/  IMAD.U32 R5, RZ, RZ, UR7 ;  /* 0x00000007ff057e24 */ /* 0x000fc4000f8e00ff */
[----:B------:R-:W-:Y:S02]  /*d6d0*/  IMAD.U32 R2, RZ, RZ, UR4 ;  /* 0x00000004ff027e24 */ /* 0x000fe4000f8e00ff */
[----:B------:R-:W-:Y:S02]  /*d6e0*/  IMAD.U32 R3, RZ, RZ, UR9 ;  /* 0x00000009ff037e24 */ /* 0x000fe4000f8e00ff */
[----:B------:R-:W-:Y:S02]  /*d6f0*/  IMAD.U32 R4, RZ, RZ, UR6 ;  /* 0x00000006ff047e24 */ /* 0x000fe4000f8e00ff */
[----:B------:R-:W-:Y:S02]  /*d700*/  IMAD.U32 R5, RZ, RZ, UR8 ;  /* 0x00000008ff057e24 */ /* 0x000fe4000f8e00ff */
[----:B--2---:R-:W-:Y:S02]  /*d710*/  IMAD R8, R12, UR11, RZ ;  /* 0x0000000b0c087c24 */ /* 0x004fe4000f8e02ff */
[----:B------:R-:W-:-:S02]  /*d720*/  IMAD R0, R0, 0x4, R7 ;  /* 0x0000000400007824 */ /* 0x000fc400078e0207 */
[----:B------:R-:W-:Y:S02]  /*d730*/  IMAD R7, R11, UR14, R6 ;  /* 0x0000000e0b077c24 */ /* 0x000fe4000f8e0206 */
[----:B------:R-:W-:-:S04]  /*d740*/  IMAD.WIDE.U32 R2, R10, UR14, R2 ;  /* 0x0000000e0a027c25 */ /* 0x000fc8000f8e0002 */
[----:B------:R-:W-:Y:S02]  /*d750*/  IMAD R9, R13, UR14, R8 ;  /* 0x0000000e0d097c24 */ /* 0x000fe4000f8e0208 */
[----:B------:R-:W-:Y:S01]  /*d760*/  IMAD.WIDE.U32 R4, R12, UR14, R4 ;  /* 0x0000000e0c047c25 */ /* 0x000fe2000f8e0004 */
[----:B------:R-:W-:Y:S05]  /*d770*/  WARPSYNC.ALL ;  /* 0x0000000000007948 */ /* 0x000fea0003800000 */
[----:B------:R-:W-:Y:S02]  /*d780*/  IMAD R0, R0, 0x4, R17 ;  /* 0x0000000400007824 */ /* 0x000fe400078e0211 */
[----:B------:R-:W-:-:S02]  /*d790*/  IMAD.IADD R7, R3, 0x1, R7 ;  /* 0x0000000103077824 */ /* 0x000fc400078e0207 */
        /* <DEDUP_REMOVED lines=33> */
.L_x_5100:
[----:B------:R-:W-:Y:S01]  /*d9b0*/  @P0 ELECT P1, URZ, PT ;  /* 0x00000000003f082f */ /* 0x000fe20003820000 */
[----:B------:R1:W-:-:S12]  /*d9c0*/  UBLKRED.G.S.ADD.F32.RN [UR4], [UR6], UR7, desc[UR8] ;  /* 0x00000804060073bb */ /* 0x0003d800080a1407 */
[----:B------:R-:W-:Y:S02]  /*d9d0*/  @P1 PLOP3.LUT P0, PT, P1, PT, PT, 0x8, 0x0 ;  /* 0x000000000000181c */ /* 0x000fe40000f0e170 */
[----:B------:R-:W-:-:S11]  /*d9e0*/  PLOP3.LUT P1, PT, PT, PT, PT, 0x8, 0x0 ;  /* 0x000000000000781c */ /* 0x000fd60003f2e170 */
[----:B-1----:R-:W-:Y:S05]  /*d9f0*/  @P0 BRA.U.ANY `(.L_x_5100) ;  /* 0xfffffffd00ec0947 */ /* 0x002fea000393ffff */
[----:B------:R0:W-:Y:S01]  /*da00*/  UTMACMDFLUSH ;  /* 0x00000000000079b7 */ /* 0x0001e20000000000 */
[----:B------:R-:W-:-:S04]  /*da10*/  DEPBAR.LE SB0, 0x0 ;  /* 0x000080000000791a */ /* 0x000fc80000000000 */
.L_x_5099:
[----:B------:R-:W-:Y:S05]  /*da20*/  BSYNC B0 ;  /* 0x0000000000007941 */ /* 0x000fea0003800000 */
.L_x_5098:
        /* <DEDUP_REMOVED lines=25> */
.L_x_5101:
        /* <DEDUP_REMOVED lines=8> */
.L_x_5050:
        /* <DEDUP_REMOVED lines=41> */
.L_x_5103:
        /* <DEDUP_REMOVED lines=36> */
.L_x_5106:
[----:B------:R-:W-:Y:S05]  /*e110*/  BSYNC B0 ;  /* 0x0000000000007941 */ /* 0x000fea0003800000 */
.L_x_5105:
        /* <DEDUP_REMOVED lines=19> */
.L_x_5108:
[----:B------:R-:W-:Y:S05]  /*e250*/  BSYNC B0 ;  /* 0x0000000000007941 */ /* 0x000fea0003800000 */
.L_x_5107:
[----:B------:R-:W-:Y:S06]  /*e260*/  BAR.ARV 0xa, 0xa0 ;  /* 0x0282800000007b1d */ /* 0x000fec0000002000 */
[----:B------:R-:W-:Y:S04]  /*e270*/  BSSY B0, `(.L_x_5109) ;  /* 0x0000003000007945 */ /* 0x000fe80003800000 */
[----:B------:R-:W-:Y:S05]  /*e280*/  @!P0 BRA `(.L_x_5110) ;  /* 0x0000000000048947 */ /* 0x000fea0003800000 */
[----:B------:R-:W-:-:S04]  /*e290*/  DEPBAR.LE SB0, 0x0 ;  /* 0x000080000000791a */ /* 0x000fc80000000000 */
.L_x_5110:
[----:B------:R-:W-:Y:S05]  /*e2a0*/  BSYNC B0 ;  /* 0x0000000000007941 */ /* 0x000fea0003800000 */
.L_x_5109:
[----:B------:R-:W-:Y:S06]  /*e2b0*/  BAR.ARV 0xb, 0xa0 ;  /* 0x02c2800000007b1d */ /* 0x000fec0000002000 */
[----:B------:R-:W-:Y:S01]  /*e2c0*/  UIADD3 UR9, UR5, 0x1, URZ ;  /* 0x0000000105097890 */ /* 0x000fe2000fffe03f */
[----:B------:R-:W-:Y:S11]  /*e2d0*/  BRA `(.L_x_5111) ;  /* 0x0000000000047947 */ /* 0x000ff60003800000 */
.L_x_5104:
[----:B------:R-:W-:-:S05]  /*e2e0*/  UMOV UR9, UR5 ;  /* 0x0000000500097c82 */ /* 0x000fca0008000000 */
.L_x_5111:
        /* <DEDUP_REMOVED lines=16> */
.L_x_5124:
        /* <DEDUP_REMOVED lines=20> */
.L_x_5113:
[----:B------:R-:W-:Y:S05]  /*e530*/  BSYNC B0 ;  /* 0x0000000000007941 */ /* 0x000fea0003800000 */
.L_x_5112:
        /* <DEDUP_REMOVED lines=13> */
.L_x_5115:
[----:B------:R-:W-:Y:S05]  /*e610*/  BSYNC B0 ;  /* 0x0000000000007941 */ /* 0x000fea0003800000 */
.L_x_5114:
[----:B------:R-:W-:Y:S06]  /*e620*/  BAR.ARV 0xa, 0xa0 ;  /* 0x0282800000007b1d */ /* 0x000fec0000002000 */
[----:B------:R-:W-:Y:S04]  /*e630*/  BSSY B0, `(.L_x_5116) ;  /* 0x0000003000007945 */ /* 0x000fe80003800000 */
[----:B------:R-:W-:Y:S05]  /*e640*/  @!P0 BRA `(.L_x_5117) ;  /* 0x0000000000048947 */ /* 0x000fea0003800000 */
[----:B------:R-:W-:-:S04]  /*e650*/  DEPBAR.LE SB0, 0x0 ;  /* 0x000080000000791a */ /* 0x000fc80000000000 */
.L_x_5117:
[----:B------:R-:W-:Y:S05]  /*e660*/  BSYNC B0 ;  /* 0x0000000000007941 */ /* 0x000fea0003800000 */
.L_x_5116:
        /* <DEDUP_REMOVED lines=13> */
.L_x_5119:
[----:B------:R-:W-:Y:S05]  /*e740*/  BSYNC B0 ;  /* 0x0000000000007941 */ /* 0x000fea0003800000 */
.L_x_5118:
        /* <DEDUP_REMOVED lines=13> */
.L_x_5121:
[----:B------:R-:W-:Y:S05]  /*e820*/  BSYNC B0 ;  /* 0x0000000000007941 */ /* 0x000fea0003800000 */
.L_x_5120:
[----:B------:R-:W-:Y:S01]  /*e830*/  UIADD3 UR9, UR9, 0x2, URZ ;  /* 0x0000000209097890 */ /* 0x000fe2000fffe03f */
[----:B------:R-:W-:Y:S06]  /*e840*/  BAR.ARV 0xa, 0xa0 ;  /* 0x0282800000007b1d */ /* 0x000fec0000002000 */
[----:B------:R-:W-:Y:S01]  /*e850*/  BSSY B0, `(.L_x_5122) ;  /* 0x0000004000007945 */ /* 0x000fe20003800000 */
[----:B------:R-:W-:-:S03]  /*e860*/  ISETP.LE.AND P1, PT, R0, UR9, PT ;  /* 0x0000000900007c0c */ /* 0x000fc6000bf23270 */
[----:B------:R-:W-:Y:S10]  /*e870*/  @!P0 BRA `(.L_x_5123) ;  /* 0x0000000000048947 */ /* 0x000ff40003800000 */
[----:B------:R-:W-:-:S04]  /*e880*/  DEPBAR.LE SB0, 0x0 ;  /* 0x000080000000791a */ /* 0x000fc80000000000 */
.L_x_5123:
[----:B------:R-:W-:Y:S05]  /*e890*/  BSYNC B0 ;  /* 0x0000000000007941 */ /* 0x000fea0003800000 */
.L_x_5122:
[----:B------:R-:W-:Y:S06]  /*e8a0*/  BAR.ARV 0xb, 0xa0 ;  /* 0x02c2800000007b1d */ /* 0x000fec0000002000 */
[----:B------:R-:W-:Y:S02]  /*e8b0*/  UIADD3 UR13, UR13, 0x4000, URZ ;  /* 0x000040000d0d7890 */ /* 0x000fe4000fffe03f */
[----:B------:R-:W-:Y:S01]  /*e8c0*/  UIADD3 UR4, UR4, 0x4000, URZ ;  /* 0x0000400004047890 */ /* 0x000fe2000fffe03f */
[----:B------:R-:W-:Y:S11]  /*e8d0*/  @!P1 BRA `(.L_x_5124) ;  /* 0xfffffff800c49947 */ /* 0x000ff6000383ffff */
[----:B------:R-:W-:Y:S05]  /*e8e0*/  BRA `(.L_x_5052) ;  /* 0x0000001c00347947 */ /* 0x000fea0003800000 */
.L_x_5102:
        /* <DEDUP_REMOVED lines=33> */
.L_x_5126:
        /* <DEDUP_REMOVED lines=42> */
.L_x_5156:
        /* <DEDUP_REMOVED lines=15> */
.L_x_5129:
        /* <DEDUP_REMOVED lines=75> */
.L_x_5140:
[----:B--234-:R-:W-:-:S04]  /*f340*/  SHF.L.U32 R21, R11, 0x1f, RZ ;  /* 0x0000001f0b157819 */ /* 0x01cfc800000006ff */
[----:B------:R-:W1:Y:S02]  /*f350*/  SYNCS.PHASECHK.TRANS64.TRYWAIT P1, [R16+URZ+0x30c40], R21 ;  /* 0x030c4015100075a7 */ /* 0x000e64000802017f */
[----:B-1----:R-:W-:Y:S05]  /*f360*/  @!P1 BRA `(.L_x_5132) ;  /* 0x00000014005c9947 */ /* 0x002fea0003800000 */
.L_x_5157:
[----:B------:R-:W-:Y:S05]  /*f370*/  @P0 BRA `(.L_x_5133) ;  /* 0x0000000000140947 */ /* 0x000fea0003800000 */
[----:B------:R-:W-:Y:S01]  /*f380*/  ISETP.NE.AND P1, PT, R6, RZ, PT ;  /* 0x000000ff0600720c */ /* 0x000fe20003f25270 */
[----:B------:R-:W-:-:S04]  /*f390*/  IMAD.MOV.U32 R3, RZ, RZ, 0x4200 ;  /* 0x00004200ff037424 */ /* 0x000fc800078e00ff */
[----:B------:R2:W-:Y:S08]  /*f3a0*/  SYNCS.ARRIVE.TRANS64 RZ, [R16+URZ+0x30c30], R3 ;  /* 0x030c300310ff79a7 */ /* 0x0005f0000800003f */
[----:B------:R-:W-:Y:S05]  /*f3b0*/  @!P1 BRA `(.L_x_5133) ;  /* 0x0000000000049947 */ /* 0x000fea0003800000 */
[----:B------:R-:W-:Y:S01]  /*f3c0*/  BPT.TRAP 0x1 ;  /* 0x000000040000795c */ /* 0x000fe20000300000 */
.L_x_5133:
        /* <DEDUP_REMOVED lines=29> */
.L_x_5158:
[----:B------:R-:W-:Y:S05]  /*f5a0*/  @P0 BRA `(.L_x_5135) ;  /* 0x0000000000140947 */ /* 0x000fea0003800000 */
[----:B------:R-:W-:Y:S01]  /*f5b0*/  ISETP.NE.AND P1, PT, R6, RZ, PT ;  /* 0x000000ff0600720c */ /* 0x000fe20003f25270 */
[----:B------:R-:W-:-:S04]  /*f5c0*/  IMAD.MOV.U32 R2, RZ, RZ, 0x4200 ;  /* 0x00004200ff027424 */ /* 0x000fc800078e00ff */
[----:B------:R3:W-:Y:S08]  /*f5d0*/  SYNCS.ARRIVE.TRANS64 RZ, [R16+URZ+0x30c18], R2 ;  /* 0x030c180210ff79a7 */ /* 0x0007f0000800003f */
[----:B------:R-:W-:Y:S05]  /*f5e0*/  @!P1 BRA `(.L_x_5135) ;  /* 0x0000000000049947 */ /* 0x000fea0003800000 */
[----:B------:R-:W-:Y:S01]  /*f5f0*/  BPT.TRAP 0x1 ;  /* 0x000000040000795c */ /* 0x000fe20000300000 */
.L_x_5135:
        /* <DEDUP_REMOVED lines=29> */
.L_x_5159:
[----:B------:R-:W-:Y:S05]  /*f7d0*/  @P0 BRA `(.L_x_5137) ;  /* 0x0000000000140947 */ /* 0x000fea0003800000 */
[----:B------:R-:W-:Y:S01]  /*f7e0*/  ISETP.NE.AND P1, PT, R6, RZ, PT ;  /* 0x000000ff0600720c */ /* 0x000fe20003f25270 */
[----:B-123--:R-:W-:-:S04]  /*f7f0*/  IMAD.MOV.U32 R21, RZ, RZ, 0x4200 ;  /* 0x00004200ff157424 */ /* 0x00efc800078e00ff */
[----:B------:R4:W-:Y:S08]  /*f800*/  SYNCS.ARRIVE.TRANS64 RZ, [R16+URZ+0x30c38], R21 ;  /* 0x030c381510ff79a7 */ /* 0x0009f0000800003f */
[----:B------:R-:W-:Y:S05]  /*f810*/  @!P1 BRA `(.L_x_5137) ;  /* 0x0000000000049947 */ /* 0x000fea0003800000 */
[----:B------:R-:W-:Y:S01]  /*f820*/  BPT.TRAP 0x1 ;  /* 0x000000040000795c */ /* 0x000fe20000300000 */
.L_x_5137:
        /* <DEDUP_REMOVED lines=24> */
.L_x_5161:
[----:B------:R-:W-:Y:S05]  /*f9b0*/  @P0 BRA `(.L_x_5139) ;  /* 0x0000000000140947 */ /* 0x000fea0003800000 */
[----:B------:R-:W-:Y:S01]  /*f9c0*/  ISETP.NE.AND P1, PT, R6, RZ, PT ;  /* 0x000000ff0600720c */ /* 0x000fe20003f25270 */
[----:B------:R-:W-:-:S04]  /*f9d0*/  IMAD.MOV.U32 R5, RZ, RZ, 0x4200 ;  /* 0x00004200ff057424 */ /* 0x000fc800078e00ff */
[----:B------:R1:W-:Y:S08]  /*f9e0*/  SYNCS.ARRIVE.TRANS64 RZ, [R16+URZ+0x30c10], R5 ;  /* 0x030c100510ff79a7 */ /* 0x0003f0000800003f */
[----:B------:R-:W-:Y:S05]  /*f9f0*/  @!P1 BRA `(.L_x_5139) ;  /* 0x0000000000049947 */ /* 0x000fea0003800000 */
[----:B------:R-:W-:Y:S01]  /*fa00*/  BPT.TRAP 0x1 ;  /* 0x000000040000795c */ /* 0x000fe20000300000 */
.L_x_5139:
        /* <DEDUP_REMOVED lines=30> */
.L_x_5131:
[----:B------:R-:W2:Y:S02]  /*fbf0*/  LDL.LU R4, [R1+0x4] ;  /* 0x0000040001047983 */ /* 0x000ea40000300800 */
[----:B--2---:R-:W-:Y:S02]  /*fc00*/  ISETP.NE.AND P1, PT, R4, RZ, PT ;  /* 0x000000ff0400720c */ /* 0x004fe40003f25270 */
[----:B------:R2:W5:Y:S11]  /*fc10*/  LDL R4, [R1] ;  /* 0x0000000001047983 */ /* 0x0005760000100800 */
[----:B--2---:R-:W-:Y:S05]  /*fc20*/  @!P1 BRA `(.L_x_5130) ;  /* 0x0000000400109947 */ /* 0x004fea0003800000 */
[----:B------:R-:W-:-:S04]  /*fc30*/  SHF.L.U32 R13, R11, 0x1f, RZ ;  /* 0x0000001f0b0d7819 */ /* 0x000fc800000006ff */
[----:B------:R-:W1:Y:S02]  /*fc40*/  SYNCS.PHASECHK.TRANS64.TRYWAIT P1, [R16+URZ+0x30c40], R13 ;  /* 0x030c400d100075a7 */ /* 0x000e64000802017f */
[----:B-1----:R-:W-:Y:S05]  /*fc50*/  @!P1 BRA `(.L_x_5141) ;  /* 0x0000000c00749947 */ /* 0x002fea0003800000 */
.L_x_5162:
[----:B------:R-:W-:Y:S05]  /*fc60*/  @P0 BRA `(.L_x_5142) ;  /* 0x0000000000140947 */ /* 0x000fea0003800000 */
[----:B------:R-:W-:Y:S01]  /*fc70*/  ISETP.NE.AND P1, PT, R6, RZ, PT ;  /* 0x000000ff0600720c */ /* 0x000fe20003f25270 */
[----:B------:R-:W-:-:S04]  /*fc80*/  IMAD.MOV.U32 R5, RZ, RZ, 0x4200 ;  /* 0x00004200ff057424 */ /* 0x000fc800078e00ff */
[----:B------:R2:W-:Y:S08]  /*fc90*/  SYNCS.ARRIVE.TRANS64 RZ, [R16+URZ+0x30c30], R5 ;  /* 0x030c300510ff79a7 */ /* 0x0005f0000800003f */
[----:B------:R-:W-:Y:S05]  /*fca0*/  @!P1 BRA `(.L_x_5142) ;  /* 0x0000000000049947 */ /* 0x000fea0003800000 */
[----:B------:R-:W-:Y:S01]  /*fcb0*/  BPT.TRAP 0x1 ;  /* 0x000000040000795c */ /* 0x000fe20000300000 */
.L_x_5142:
        /* <DEDUP_REMOVED lines=26> */
.L_x_5163:
[----:B------:R-:W-:Y:S05]  /*fe60*/  @P0 BRA `(.L_x_5144) ;  /* 0x0000000000140947 */ /* 0x000fea0003800000 */
[----:B------:R-:W-:Y:S01]  /*fe70*/  ISETP.NE.AND P0, PT, R6, RZ, PT ;  /* 0x000000ff0600720c */ /* 0x000fe20003f05270 */
[----:B------:R-:W-:-:S04]  /*fe80*/  IMAD.MOV.U32 R5, RZ, RZ, 0x4200 ;  /* 0x00004200ff057424 */ /* 0x000fc800078e00ff */
[----:B------:R2:W-:Y:S08]  /*fe90*/  SYNCS.ARRIVE.TRANS64 RZ, [R16+URZ+0x30c18], R5 ;  /* 0x030c180510ff79a7 */ /* 0x0005f0000800003f */
[----:B------:R-:W-:Y:S05]  /*fea0*/  @!P0 BRA `(.L_x_5144) ;  /* 0x0000000000048947 */ /* 0x000fea0003800000 */
[----:B------:R-:W-:Y:S01]  /*feb0*/  BPT.TRAP 0x1 ;  /* 0x000000040000795c */ /* 0x000fe20000300000 */
.L_x_5144:
        /* <DEDUP_REMOVED lines=27> */
.L_x_5130:
[----:B------:R-:W2:Y:S01]  /*10070*/  S2R R0, SR_TID.X ;  /* 0x0000000000007919 */ /* 0x000ea20000002100 */
[----:B------:R-:W-:Y:S01]  /*10080*/  IMAD R3, R19, 0x8, R16 ;  /* 0x0000000813037824 */ /* 0x000fe200078e0210 */
[----:B--2---:R-:W-:Y:S02]  /*10090*/  LOP3.LUT R2, R0, 0x7f, RZ, 0xc0, !PT ;  /* 0x0000007f00027812 */ /* 0x004fe400078ec0ff */
[----:B------:R-:W-:Y:S02]  /*100a0*/  SHF.L.U32 R0, R11, 0x1f, RZ ;  /* 0x0000001f0b007819 */ /* 0x000fe400000006ff */
[----:B------:R-:W-:Y:S02]  /*100b0*/  ISETP.NE.AND P1, PT, R2, RZ, PT ;  /* 0x000000ff0200720c */ /* 0x000fe40003f25270 */
[----:B------:R-:W2:Y:S02]  /*100c0*/  SYNCS.PHASECHK.TRANS64.TRYWAIT P0, [R3+URZ+0x30c40], R0 ;  /* 0x030c4000030075a7 */ /* 0x000ea4000800017f */
[----:B--2---:R-:W-:Y:S09]  /*100d0*/  @!P0 BRA `(.L_x_5145) ;  /* 0x00000008007c8947 */ /* 0x004ff20003800000 */
.L_x_5164:
[----:B------:R-:W-:Y:S05]  /*100e0*/  @P1 BRA `(.L_x_5146) ;  /* 0x0000000000181947 */ /* 0x000fea0003800000 */
[----:B------:R-:W1:Y:S01]  /*100f0*/  S2R R2, SR_TID.X ;  /* 0x0000000000027919 */ /* 0x000e620000002100 */
[----:B--2---:R-:W-:-:S04]  /*10100*/  IMAD.MOV.U32 R0, RZ, RZ, 0x4200 ;  /* 0x00004200ff007424 */ /* 0x004fc800078e00ff */
[----:B------:R2:W-:Y:S01]  /*10110*/  SYNCS.ARRIVE.TRANS64 RZ, [R3+URZ+0x30c30], R0 ;  /* 0x030c300003ff79a7 */ /* 0x0005e2000800003f */
[----:B-1----:R-:W-:-:S13]  /*10120*/  LOP3.LUT P0, RZ, R2, 0x1f, RZ, 0xc0, !PT ;  /* 0x0000001f02ff7812 */ /* 0x002fda000780c0ff */
[----:B--2---:R-:W-:Y:S05]  /*10130*/  @!P0 BRA `(.L_x_5146) ;  /* 0x0000000000048947 */ /* 0x004fea0003800000 */
[----:B------:R-:W-:Y:S01]  /*10140*/  BPT.TRAP 0x1 ;  /* 0x000000040000795c */ /* 0x000fe20000300000 */
.L_x_5146:
        /* <DEDUP_REMOVED lines=33> */
.L_x_5127:
[----:B------:R-:W-:Y:S05]  /*10360*/  BSYNC B0 ;  /* 0x0000000000007941 */ /* 0x000fea0003800000 */
.L_x_5125:
[----:B------:R-:W-:-:S03]  /*10370*/  UMOV UR8, 0xffffffff ;  /* 0xffffffff00087882 */ /* 0x000fc60000000000 */
[----:B------:R-:W-:Y:S05]  /*10380*/  BRA.DIV UR8, `(.L_x_5147) ;  /* 0x0000000608e47947 */ /* 0x000fea000b800000 */
[----:B------:R-:W-:-:S13]  /*10390*/  ELECT P6, URZ, PT ;  /* 0x00000000003f782f */ /* 0x000fda00038c0000 */
.L_x_5167:
[----:B------:R-:W-:Y:S05]  /*103a0*/  @!P6 BRA `(.L_x_5052) ;  /* 0x000000000084e947 */ /* 0x000fea0003800000 */
[----:B------:R-:W-:-:S06]  /*103b0*/  ULOP3.LUT UR8, UR36, 0x2, URZ, 0xfc, !UPT ;  /* 0x0000000224087892 */ /* 0x000fcc000f8efc3f */
[----:B------:R-:W-:-:S05]  /*103c0*/  IMAD.U32 R0, RZ, RZ, UR8 ;  /* 0x00000008ff007e24 */ /* 0x000fca000f8e00ff */
[----:B------:R-:W-:-:S13]  /*103d0*/  ISETP.NE.AND P2, PT, R0, 0x3, PT ;  /* 0x000000030000780c */ /* 0x000fda0003f45270 */
[----:B------:R-:W-:Y:S05]  /*103e0*/  @!P2 BRA `(.L_x_5148) ;  /* 0x000000000004a947 */ /* 0x000fea0003800000 */
[----:B------:R-:W-:Y:S01]  /*103f0*/  BPT.TRAP 0x1 ;  /* 0x000000040000795c */ /* 0x000fe20000300000 */
.L_x_5148:
        /* <DEDUP_REMOVED lines=15> */
.L_x_5168:
[----:B------:R-:W2:Y:S02]  /*104f0*/  SYNCS.PHASECHK.TRANS64.TRYWAIT P0, [R3+URZ], R0 ;  /* 0x00000000030075a7 */ /* 0x000ea4000800017f */
[----:B--2---:R-:W-:Y:S05]  /*10500*/  @!P0 BRA `(.L_x_5150) ;  /* 0x0000000400b88947 */ /* 0x004fea0003800000 */
.L_x_5169:
[----:B------:R-:W-:Y:S05]  /*10510*/  @!P2 BRA `(.L_x_5151) ;  /* 0x000000000004a947 */ /* 0x000fea0003800000 */
[----:B------:R-:W-:Y:S01]  /*10520*/  BPT.TRAP 0x1 ;  /* 0x000000040000795c */ /* 0x000fe20000300000 */
.L_x_5151:
[----:B--2---:R-:W-:-:S04]  /*10530*/  VIADD R3, R7, 0x30c40 ;  /* 0x00030c4007037836 */ /* 0x004fc80000000000 */
[----:B------:R-:W-:-:S04]  /*10540*/  IMAD R2, R2, 0x8, R3 ;  /* 0x0000000802027824 */ /* 0x000fc800078e0203 */
[----:B------:R-:W2:Y:S02]  /*10550*/  SYNCS.PHASECHK.TRANS64.TRYWAIT P0, [R2+URZ], R5 ;  /* 0x00000005020075a7 */ /* 0x000ea4000800017f */
[----:B--2---:R-:W-:Y:S05]  /*10560*/  @!P0 BRA `(.L_x_5152) ;  /* 0x0000000400b48947 */ /* 0x004fea0003800000 */
.L_x_5170:
[----:B------:R-:W-:-:S07]  /*10570*/  IMAD R3, R4, 0x8, R3 ;  /* 0x0000000804037824 */ /* 0x000fce00078e0203 */
.L_x_5153:
[----:B---3--:R3:W4:Y:S02]  /*10580*/  SYNCS.PHASECHK.TRANS64.TRYWAIT P0, [R3+URZ], R0 ;  /* 0x00000000030075a7 */ /* 0x008724000800017f */
[----:B----4-:R-:W-:Y:S05]  /*10590*/  @!P0 NANOSLEEP.SYNCS 0x989680 ;  /* 0x009896800000895d */ /* 0x010fea0003900000 */
[----:B------:R-:W4:Y:S02]  /*105a0*/  @!P0 SYNCS.PHASECHK.TRANS64 P0, [R3+URZ], R0 ;  /* 0x00000000030085a7 */ /* 0x000f24000800007f */
[----:B----4-:R-:W-:Y:S05]  /*105b0*/  @!P0 BRA `(.L_x_5153) ;  /* 0xfffffffc00f08947 */ /* 0x010fea000383ffff */
.L_x_5052:
[----:B------:R-:W-:Y:S05]  /*105c0*/  BSYNC B6 ;  /* 0x0000000000067941 */ /* 0x000fea0003800000 */
.L_x_5049:
[----:B------:R-:W-:Y:S05]  /*105d0*/  EXIT ;  /* 0x000000000000794d */ /* 0x000fea0003800000 */
.L_x_5059:
[----:B------:R-:W-:Y:S02]  /*105e0*/  IMAD.MOV.U32 R13, RZ, RZ, R10 ;  /* 0x000000ffff0d7224 */ /* 0x000fe400078e000a */
[----:B------:R-:W-:Y:S02]  /*105f0*/  IMAD.MOV.U32 R12, RZ, RZ, RZ ;  /* 0x000000ffff0c7224 */ /* 0x000fe400078e00ff */
[----:B------:R-:W-:Y:S02]  /*10600*/  IMAD.MOV.U32 R11, RZ, RZ, 0x1f ;  /* 0x0000001fff0b7424 */ /* 0x000fe400078e00ff */
[----:B------:R-:W-:-:S07]  /*10610*/  IMAD.MOV.U32 R15, RZ, RZ, -0x1 ;  /* 0xffffffffff0f7424 */ /* 0x000fce00078e00ff */
[----:B------:R-:W-:Y:S05]  /*10620*/  WARPSYNC.COLLECTIVE R15, `(.L_x_5154) ;  /* 0x000000000f087348 */ /* 0x000fea0003c00000 */
[----:B------:R1:W2:Y:S02]  /*10630*/  SHFL.IDX P6, R14, R13, R12, R11 ;  /* 0x0000000c0d0e7389 */ /* 0x0002a400000c000b */
[----:B-12---:R-:W-:Y:S01]  /*10640*/  ENDCOLLECTIVE ;  /* 0x000000000000791b */ /* 0x006fe20003800000 */
.L_x_5154:
[----:B------:R-:W-:Y:S05]  /*10650*/  BRA `(.L_x_5155) ;  /* 0xffffff0800407947 */ /* 0x000fea000383ffff */
.L_x_5061:
[----:B--2---:R2:W3:Y:S02]  /*10660*/  SYNCS.PHASECHK.TRANS64.TRYWAIT P0, [R222+URZ+0x30c00], R11 ;  /* 0x030c000bde0075a7 */ /* 0x0044e4000800017f */
[----:B---3--:R-:W-:Y:S05]  /*10670*/  @!P0 NANOSLEEP.SYNCS 0x989680 ;  /* 0x009896800000895d */ /* 0x008fea0003900000 */
[----:B------:R-:W3:Y:S02]  /*10680*/  @!P0 SYNCS.PHASECHK.TRANS64 P0, [R222+URZ+0x30c00], R11 ;  /* 0x030c000bde0085a7 */ /* 0x000ee4000800007f */
[----:B---3--:R-:W-:Y:S05]  /*10690*/  @!P0 BRA `(.L_x_5061) ;  /* 0xfffffffc00f08947 */ /* 0x008fea000383ffff */
[----:B------:R-:W-:Y:S05]  /*106a0*/  BRA `(.L_x_5060) ;  /* 0xffffff0800887947 */ /* 0x000fea000383ffff */
.L_x_5066:
[----:B--2---:R2:W3:Y:S02]  /*106b0*/  SYNCS.PHASECHK.TRANS64.TRYWAIT P0, [R8+URZ+0x30c10], R21 ;  /* 0x030c1015080075a7 */ /* 0x0044e4000800017f */
[----:B---3--:R-:W-:Y:S05]  /*106c0*/  @!P0 NANOSLEEP.SYNCS 0x989680 ;  /* 0x009896800000895d */ /* 0x008fea0003900000 */
[----:B------:R-:W3:Y:S02]  /*106d0*/  @!P0 SYNCS.PHASECHK.TRANS64 P0, [R8+URZ+0x30c10], R21 ;  /* 0x030c1015080085a7 */ /* 0x000ee4000800007f */
[----:B---3--:R-:W-:Y:S05]  /*106e0*/  @!P0 BRA `(.L_x_5066) ;  /* 0xfffffffc00f08947 */ /* 0x008fea000383ffff */
[----:B------:R-:W-:Y:S05]  /*106f0*/  BRA `(.L_x_5065) ;  /* 0xffffff1400347947 */ /* 0x000fea000383ffff */
.L_x_5070:
[----:B------:R1:W1:Y:S02]  /*10700*/  SYNCS.PHASECHK.TRANS64.TRYWAIT P0, [R8+URZ+0x30c30], R21 ;  /* 0x030c3015080075a7 */ /* 0x000264000800017f */
[----:B-1----:R-:W-:Y:S05]  /*10710*/  @!P0 NANOSLEEP.SYNCS 0x989680 ;  /* 0x009896800000895d */ /* 0x002fea0003900000 */
[----:B------:R-:W1:Y:S02]  /*10720*/  @!P0 SYNCS.PHASECHK.TRANS64 P0, [R8+URZ+0x30c30], R21 ;  /* 0x030c3015080085a7 */ /* 0x000e64000800007f */
[----:B-1----:R-:W-:Y:S05]  /*10730*/  @!P0 BRA `(.L_x_5070) ;  /* 0xfffffffc00f08947 */ /* 0x002fea000383ffff */
[----:B------:R-:W-:Y:S05]  /*10740*/  BRA `(.L_x_5069) ;  /* 0xffffff1800387947 */ /* 0x000fea000383ffff */
.L_x_5078:
[----:B--2---:R2:W3:Y:S02]  /*10750*/  SYNCS.PHASECHK.TRANS64.TRYWAIT P1, [R6+URZ+0x30c10], R11 ;  /* 0x030c100b060075a7 */ /* 0x0044e4000802017f */
[----:B---3--:R-:W-:Y:S05]  /*10760*/  @!P1 NANOSLEEP.SYNCS 0x989680 ;  /* 0x009896800000995d */ /* 0x008fea0003900000 */
[----:B------:R-:W3:Y:S02]  /*10770*/  @!P1 SYNCS.PHASECHK.TRANS64 P1, [R6+URZ+0x30c10], R11 ;  /* 0x030c100b060095a7 */ /* 0x000ee4000802007f */
[----:B---3--:R-:W-:Y:S05]  /*10780*/  @!P1 BRA `(.L_x_5078) ;  /* 0xfffffffc00f09947 */ /* 0x008fea000383ffff */
[----:B------:R-:W-:Y:S05]  /*10790*/  BRA `(.L_x_5077) ;  /* 0xffffff5400a07947 */ /* 0x000fea000383ffff */
.L_x_5082:
[----:B------:R1:W1:Y:S02]  /*107a0*/  SYNCS.PHASECHK.TRANS64.TRYWAIT P1, [R6+URZ+0x30c30], R11 ;  /* 0x030c300b060075a7 */ /* 0x000264000802017f */
[----:B-1----:R-:W-:Y:S05]  /*107b0*/  @!P1 NANOSLEEP.SYNCS 0x989680 ;  /* 0x009896800000995d */ /* 0x002fea0003900000 */
[----:B------:R-:W1:Y:S02]  /*107c0*/  @!P1 SYNCS.PHASECHK.TRANS64 P1, [R6+URZ+0x30c30], R11 ;  /* 0x030c300b060095a7 */ /* 0x000e64000802007f */
[----:B-1----:R-:W-:Y:S05]  /*107d0*/  @!P1 BRA `(.L_x_5082) ;  /* 0xfffffffc00f09947 */ /* 0x002fea000383ffff */
[----:B------:R-:W-:Y:S05]  /*107e0*/  BRA `(.L_x_5081) ;  /* 0xffffff5800b07947 */ /* 0x000fea000383ffff */
.L_x_5090:
[----:B--2---:R2:W3:Y:S02]  /*107f0*/  SYNCS.PHASECHK.TRANS64.TRYWAIT P0, [R7+URZ+0x30c10], R18 ;  /* 0x030c1012070075a7 */ /* 0x0044e4000800017f */
[----:B---3--:R-:W-:Y:S05]  /*10800*/  @!P0 NANOSLEEP.SYNCS 0x989680 ;  /* 0x009896800000895d */ /* 0x008fea0003900000 */
[----:B------:R-:W3:Y:S02]  /*10810*/  @!P0 SYNCS.PHASECHK.TRANS64 P0, [R7+URZ+0x30c10], R18 ;  /* 0x030c1012070085a7 */ /* 0x000ee4000800007f */
[----:B---3--:R-:W-:Y:S05]  /*10820*/  @!P0 BRA `(.L_x_5090) ;  /* 0xfffffffc00f08947 */ /* 0x008fea000383ffff */
[----:B------:R-:W-:Y:S05]  /*10830*/  BRA `(.L_x_5089) ;  /* 0xffffff8c00e07947 */ /* 0x000fea000383ffff */
.L_x_5094:
[----:B------:R1:W1:Y:S02]  /*10840*/  SYNCS.PHASECHK.TRANS64.TRYWAIT P0, [R7+URZ+0x30c30], R18 ;  /* 0x030c3012070075a7 */ /* 0x000264000800017f */
[----:B-1----:R-:W-:Y:S05]  /*10850*/  @!P0 NANOSLEEP.SYNCS 0x989680 ;  /* 0x009896800000895d */ /* 0x002fea0003900000 */
[----:B------:R-:W1:Y:S02]  /*10860*/  @!P0 SYNCS.PHASECHK.TRANS64 P0, [R7+URZ+0x30c30], R18 ;  /* 0x030c3012070085a7 */ /* 0x000e64000800007f */
[----:B-1----:R-:W-:Y:S05]  /*10870*/  @!P0 BRA `(.L_x_5094) ;  /* 0xfffffffc00f08947 */ /* 0x002fea000383ffff */
[----:B------:R-:W-:Y:S05]  /*10880*/  BRA `(.L_x_5093) ;  /* 0xffffff9000f47947 */ /* 0x000fea000383ffff */
.L_x_5128:
[----:B-1----:R1:W2:Y:S02]  /*10890*/  SYNCS.PHASECHK.TRANS64.TRYWAIT P0, [R16+URZ+0x30c20], R3 ;  /* 0x030c2003100075a7 */ /* 0x0022a4000800017f */
[----:B--2---:R-:W-:Y:S05]  /*108a0*/  @!P0 NANOSLEEP.SYNCS 0x989680 ;  /* 0x009896800000895d */ /* 0x004fea0003900000 */
[----:B------:R-:W2:Y:S02]  /*108b0*/  @!P0 SYNCS.PHASECHK.TRANS64 P0, [R16+URZ+0x30c20], R3 ;  /* 0x030c2003100085a7 */ /* 0x000ea4000800007f */
[----:B--2---:R-:W-:Y:S05]  /*108c0*/  @!P0 BRA `(.L_x_5128) ;  /* 0xfffffffc00f08947 */ /* 0x004fea000383ffff */
[----:B------:R-:W-:Y:S05]  /*108d0*/  BRA `(.L_x_5156) ;  /* 0xffffffe400307947 */ /* 0x000fea000383ffff */
.L_x_5132:
[----:B-1----:R1:W2:Y:S02]  /*108e0*/  SYNCS.PHASECHK.TRANS64.TRYWAIT P1, [R16+URZ+0x30c40], R21 ;  /* 0x030c4015100075a7 */ /* 0x0022a4000802017f */
[----:B--2---:R-:W-:Y:S05]  /*108f0*/  @!P1 NANOSLEEP.SYNCS 0x989680 ;  /* 0x009896800000995d */ /* 0x004fea0003900000 */
[----:B------:R-:W2:Y:S02]  /*10900*/  @!P1 SYNCS.PHASECHK.TRANS64 P1, [R16+URZ+0x30c40], R21 ;  /* 0x030c4015100095a7 */ /* 0x000ea4000802007f */
[----:B--2---:R-:W-:Y:S05]  /*10910*/  @!P1 BRA `(.L_x_5132) ;  /* 0xfffffffc00f09947 */ /* 0x004fea000383ffff */
[----:B------:R-:W-:Y:S05]  /*10920*/  BRA `(.L_x_5157) ;  /* 0xffffffe800907947 */ /* 0x000fea000383ffff */
.L_x_5134:
[----:B--2---:R2:W3:Y:S02]  /*10930*/  SYNCS.PHASECHK.TRANS64.TRYWAIT P1, [R16+URZ+0x30c28], R21 ;  /* 0x030c2815100075a7 */ /* 0x0044e4000802017f */
[----:B---3--:R-:W-:Y:S05]  /*10940*/  @!P1 NANOSLEEP.SYNCS 0x989680 ;  /* 0x009896800000995d */ /* 0x008fea0003900000 */
[----:B------:R-:W3:Y:S02]  /*10950*/  @!P1 SYNCS.PHASECHK.TRANS64 P1, [R16+URZ+0x30c28], R21 ;  /* 0x030c2815100095a7 */ /* 0x000ee4000802007f */
[----:B---3--:R-:W-:Y:S05]  /*10960*/  @!P1 BRA `(.L_x_5134) ;  /* 0xfffffffc00f09947 */ /* 0x008fea000383ffff */
[----:B------:R-:W-:Y:S05]  /*10970*/  BRA `(.L_x_5158) ;  /* 0xffffffec00087947 */ /* 0x000fea000383ffff */
.L_x_5136:
[----:B---3--:R3:W4:Y:S02]  /*10980*/  SYNCS.PHASECHK.TRANS64.TRYWAIT P1, [R16+URZ+0x30c48], R21 ;  /* 0x030c4815100075a7 */ /* 0x008724000802017f */
[----:B----4-:R-:W-:Y:S05]  /*10990*/  @!P1 NANOSLEEP.SYNCS 0x989680 ;  /* 0x009896800000995d */ /* 0x010fea0003900000 */
[----:B------:R-:W4:Y:S02]  /*109a0*/  @!P1 SYNCS.PHASECHK.TRANS64 P1, [R16+URZ+0x30c48], R21 ;  /* 0x030c4815100095a7 */ /* 0x000f24000802007f */
[----:B----4-:R-:W-:Y:S05]  /*109b0*/  @!P1 BRA `(.L_x_5136) ;  /* 0xfffffffc00f09947 */ /* 0x010fea000383ffff */
[----:B------:R-:W-:Y:S05]  /*109c0*/  BRA `(.L_x_5159) ;  /* 0xffffffec00807947 */ /* 0x000fea000383ffff */
.L_x_5138:
[----:B------:R-:W-:-:S07]  /*109d0*/  SHF.L.U32 R5, R11, 0x1f, RZ ;  /* 0x0000001f0b057819 */ /* 0x000fce00000006ff */
.L_x_5160:
[----:B------:R1:W1:Y:S02]  /*109e0*/  SYNCS.PHASECHK.TRANS64.TRYWAIT P1, [R16+URZ+0x30c20], R5 ;  /* 0x030c2005100075a7 */ /* 0x000264000802017f */
[----:B-1----:R-:W-:Y:S05]  /*109f0*/  @!P1 NANOSLEEP.SYNCS 0x989680 ;  /* 0x009896800000995d */ /* 0x002fea0003900000 */
[----:B------:R-:W1:Y:S02]  /*10a00*/  @!P1 SYNCS.PHASECHK.TRANS64 P1, [R16+URZ+0x30c20], R5 ;  /* 0x030c2005100095a7 */ /* 0x000e64000802007f */
[----:B-1----:R-:W-:Y:S05]  /*10a10*/  @!P1 BRA `(.L_x_5160) ;  /* 0xfffffffc00f09947 */ /* 0x002fea000383ffff */
[----:B------:R-:W-:Y:S05]  /*10a20*/  BRA `(.L_x_5161) ;  /* 0xffffffec00e07947 */ /* 0x000fea000383ffff */
.L_x_5141:
[----:B-1----:R1:W2:Y:S02]  /*10a30*/  SYNCS.PHASECHK.TRANS64.TRYWAIT P1, [R16+URZ+0x30c40], R13 ;  /* 0x030c400d100075a7 */ /* 0x0022a4000802017f */
[----:B--2---:R-:W-:Y:S05]  /*10a40*/  @!P1 NANOSLEEP.SYNCS 0x989680 ;  /* 0x009896800000995d */ /* 0x004fea0003900000 */
[----:B------:R-:W2:Y:S02]  /*10a50*/  @!P1 SYNCS.PHASECHK.TRANS64 P1, [R16+URZ+0x30c40], R13 ;  /* 0x030c400d100095a7 */ /* 0x000ea4000802007f */
[----:B--2---:R-:W-:Y:S05]  /*10a60*/  @!P1 BRA `(.L_x_5141) ;  /* 0xfffffffc00f09947 */ /* 0x004fea000383ffff */
[----:B------:R-:W-:Y:S05]  /*10a70*/  BRA `(.L_x_5162) ;  /* 0xfffffff000787947 */ /* 0x000fea000383ffff */
.L_x_5143:
[----:B-1----:R1:W2:Y:S02]  /*10a80*/  SYNCS.PHASECHK.TRANS64.TRYWAIT P1, [R16+URZ+0x30c28], R13 ;  /* 0x030c280d100075a7 */ /* 0x0022a4000802017f */
[----:B--2---:R-:W-:Y:S05]  /*10a90*/  @!P1 NANOSLEEP.SYNCS 0x989680 ;  /* 0x009896800000995d */ /* 0x004fea0003900000 */
[----:B------:R-:W2:Y:S02]  /*10aa0*/  @!P1 SYNCS.PHASECHK.TRANS64 P1, [R16+URZ+0x30c28], R13 ;  /* 0x030c280d100095a7 */ /* 0x000ea4000802007f */
[----:B--2---:R-:W-:Y:S05]  /*10ab0*/  @!P1 BRA `(.L_x_5143) ;  /* 0xfffffffc00f09947 */ /* 0x004fea000383ffff */
[----:B------:R-:W-:Y:S05]  /*10ac0*/  BRA `(.L_x_5163) ;  /* 0xfffffff000e47947 */ /* 0x000fea000383ffff */
.L_x_5145:
[----:B--2---:R2:W1:Y:S02]  /*10ad0*/  SYNCS.PHASECHK.TRANS64.TRYWAIT P0, [R3+URZ+0x30c40], R0 ;  /* 0x030c4000030075a7 */ /* 0x004464000800017f */
[----:B-1----:R-:W-:Y:S05]  /*10ae0*/  @!P0 NANOSLEEP.SYNCS 0x989680 ;  /* 0x009896800000895d */ /* 0x002fea0003900000 */
[----:B------:R-:W1:Y:S02]  /*10af0*/  @!P0 SYNCS.PHASECHK.TRANS64 P0, [R3+URZ+0x30c40], R0 ;  /* 0x030c4000030085a7 */ /* 0x000e64000800007f */
[----:B-1----:R-:W-:Y:S05]  /*10b00*/  @!P0 BRA `(.L_x_5145) ;  /* 0xfffffffc00f08947 */ /* 0x002fea000383ffff */
[----:B------:R-:W-:Y:S05]  /*10b10*/  BRA `(.L_x_5164) ;  /* 0xfffffff400707947 */ /* 0x000fea000383ffff */
.L_x_5147:
[----:B------:R-:W-:Y:S01]  /*10b20*/  BSSY B0, `(.L_x_5165) ;  /* 0x0000006000007945 */ /* 0x000fe20003800000 */
[----:B------:R-:W-:-:S07]  /*10b30*/  IMAD.MOV.U32 R15, RZ, RZ, -0x1 ;  /* 0xffffffffff0f7424 */ /* 0x000fce00078e00ff */
[----:B------:R-:W-:Y:S05]  /*10b40*/  WARPSYNC.COLLECTIVE R15, `(.L_x_5166) ;  /* 0x000000000f0c7348 */ /* 0x000fea0003c00000 */
[----:B------:R-:W-:Y:S02]  /*10b50*/  ELECT P6, UR62, PT ;  /* 0x00000000003e782f */ /* 0x000fe400038c0000 */
[----:B------:R-:W-:Y:S01]  /*10b60*/  MOV R14, UR62 ;  /* 0x0000003e000e7c02 */ /* 0x000fe20008000f00 */
[----:B------:R-:W-:Y:S10]  /*10b70*/  ENDCOLLECTIVE ;  /* 0x000000000000791b */ /* 0x000ff40003800000 */
.L_x_5166:
[----:B------:R-:W-:Y:S05]  /*10b80*/  BSYNC B0 ;  /* 0x0000000000007941 */ /* 0x000fea0003800000 */
.L_x_5165:
[----:B------:R-:W-:Y:S05]  /*10b90*/  BRA `(.L_x_5167) ;  /* 0xfffffff800007947 */ /* 0x000fea000383ffff */
.L_x_5149:
[----:B-1----:R1:W2:Y:S02]  /*10ba0*/  SYNCS.PHASECHK.TRANS64.TRYWAIT P0, [R6+URZ], R5 ;  /* 0x00000005060075a7 */ /* 0x0022a4000800017f */
[----:B--2---:R-:W-:Y:S05]  /*10bb0*/  @!P0 NANOSLEEP.SYNCS 0x989680 ;  /* 0x009896800000895d */ /* 0x004fea0003900000 */
[----:B------:R-:W2:Y:S02]  /*10bc0*/  @!P0 SYNCS.PHASECHK.TRANS64 P0, [R6+URZ], R5 ;  /* 0x00000005060085a7 */ /* 0x000ea4000800007f */
[----:B--2---:R-:W-:Y:S05]  /*10bd0*/  @!P0 BRA `(.L_x_5149) ;  /* 0xfffffffc00f08947 */ /* 0x004fea000383ffff */
[----:B------:R-:W-:Y:S05]  /*10be0*/  BRA `(.L_x_5168) ;  /* 0xfffffff800407947 */ /* 0x000fea000383ffff */
.L_x_5150:
[----:B--2---:R2:W3:Y:S02]  /*10bf0*/  SYNCS.PHASECHK.TRANS64.TRYWAIT P0, [R3+URZ], R0 ;  /* 0x00000000030075a7 */ /* 0x0044e4000800017f */
[----:B---3--:R-:W-:Y:S05]  /*10c00*/  @!P0 NANOSLEEP.SYNCS 0x989680 ;  /* 0x009896800000895d */ /* 0x008fea0003900000 */
[----:B------:R-:W3:Y:S02]  /*10c10*/  @!P0 SYNCS.PHASECHK.TRANS64 P0, [R3+URZ], R0 ;  /* 0x00000000030085a7 */ /* 0x000ee4000800007f */
[----:B---3--:R-:W-:Y:S05]  /*10c20*/  @!P0 BRA `(.L_x_5150) ;  /* 0xfffffffc00f08947 */ /* 0x008fea000383ffff */
[----:B------:R-:W-:Y:S05]  /*10c30*/  BRA `(.L_x_5169) ;  /* 0xfffffff800347947 */ /* 0x000fea000383ffff */
.L_x_5152:
[----:B--2---:R2:W3:Y:S02]  /*10c40*/  SYNCS.PHASECHK.TRANS64.TRYWAIT P0, [R2+URZ], R5 ;  /* 0x00000005020075a7 */ /* 0x0044e4000800017f */
[----:B---3--:R-:W-:Y:S05]  /*10c50*/  @!P0 NANOSLEEP.SYNCS 0x989680 ;  /* 0x009896800000895d */ /* 0x008fea0003900000 */
[----:B------:R-:W3:Y:S02]  /*10c60*/  @!P0 SYNCS.PHASECHK.TRANS64 P0, [R2+URZ], R5 ;  /* 0x00000005020085a7 */ /* 0x000ee4000800007f */
[----:B---3--:R-:W-:Y:S05]  /*10c70*/  @!P0 BRA `(.L_x_5152) ;  /* 0xfffffffc00f08947 */ /* 0x008fea000383ffff */
[----:B------:R-:W-:Y:S05]  /*10c80*/  BRA `(.L_x_5170) ;  /* 0xfffffff800387947 */ /* 0x000fea000383ffff */
.L_x_5171:
        /* <DEDUP_REMOVED lines=15> */
.L_x_7411:


//--------------------- .text._ZN7cutlass13device_kernelIN5flash11enable_sm90INS1_16FlashAttnBwdSm90INS1_25CollectiveMainloopBwdSm90ILi2ELi2ELi2EN4cute5tupleIJNS5_1CILi1EEES8_S8_EEENS6_IJNS7_ILi128EEESA_NS7_ILi64EEEEEENS_6half_tEfNS_4arch4Sm90ELb0ELb1ELb0ELb0ELb1ELb1ELb0ELb0ELi2ELi1ELi2ELi2ELb0EEENS1_24CollectiveEpilogueBwdGQAISC_fSF_Li256ELb0ELb1EEENS1_19SingleTileSchedulerILb0ELb0ELb0ELi128EEEEEEEEEvNT_6ParamsE --------------------------
	.section	.text._ZN7cutlass13device_kernelIN5flash11enable_sm90INS1_16FlashAttnBwdSm90INS1_25CollectiveMainloopBwdSm90ILi2ELi2ELi2EN4cute5tupleIJNS5_1CILi1EEES8_S8_EEENS6_IJNS7_ILi128EEESA_NS7_ILi64EEEEEENS_6half_tEfNS_4arch4Sm90ELb0ELb1ELb0ELb0ELb1ELb1ELb0ELb0ELi2ELi1ELi2ELi2ELb0EEENS1_24CollectiveEpilogueBwdGQAISC_fSF_Li256ELb0ELb1EEENS1_19SingleTileSchedulerILb0ELb0ELb0ELi128EEEEEEEEEvNT_6ParamsE,"ax",@progbits
	.align	128
.text._ZN7cutlass13device_kernelIN5flash11enable_sm90INS1_16FlashAttnBwdSm90INS1_25CollectiveMainloopBwdSm90ILi2ELi2ELi2EN4cute5tupleIJNS5_1CILi1EEES8_S8_EEENS6_IJNS7_ILi128EEESA_NS7_ILi64EEEEEENS_6half_tEfNS_4arch4Sm90ELb0ELb1ELb0ELb0ELb1ELb1ELb0ELb0ELi2ELi1ELi2ELi2ELb0EEENS1_24CollectiveEpilogueBwdGQAISC_fSF_Li256ELb0ELb1EEENS1_19SingleTileSchedulerILb0ELb0ELb0ELi128EEEEEEEEEvNT_6ParamsE:
        .type           _ZN7cutlass13device_kernelIN5flash11enable_sm90INS1_16FlashAttnBwdSm90INS1_25CollectiveMainloopBwdSm90ILi2ELi2ELi2EN4cute5tupleIJNS5_1CILi1EEES8_S8_EEENS6_IJNS7_ILi128EEESA_NS7_ILi64EEEEEENS_6half_tEfNS_4arch4Sm90ELb0ELb1ELb0ELb0ELb1ELb1ELb0ELb0ELi2ELi1ELi2ELi2ELb0EEENS1_24CollectiveEpilogueBwdGQAISC_fSF_Li256ELb0ELb1EEENS1_19SingleTileSchedulerILb0ELb0ELb0ELi128EEEEEEEEEvNT_6ParamsE,@function
        .size           _ZN7cutlass13device_kernelIN5flash11enable_sm90INS1_16FlashAttnBwdSm90INS1_25CollectiveMainloopBwdSm90ILi2ELi2ELi2EN4cute5tupleIJNS5_1CILi1EEES8_S8_EEENS6_IJNS7_ILi128EEESA_NS7_ILi64EEEEEENS_6half_tEfNS_4arch4Sm90ELb0ELb1ELb0ELb0ELb1ELb1ELb0ELb0ELi2ELi1ELi2ELi2ELb0EEENS1_24CollectiveEpilogueBwdGQAISC_fSF_Li256ELb0ELb1EEENS1_19SingleTileSchedulerILb0ELb0ELb0ELi128EEEEEEEEEvNT_6ParamsE,(.L_x_7412 - _ZN7cutlass13device_kernelIN5flash11enable_sm90INS1_16FlashAttnBwdSm90INS1_25CollectiveMainloopBwdSm90ILi2ELi2ELi2EN4cute5tupleIJNS5_1CILi1EEES8_S8_EEENS6_IJNS7_ILi128EEESA_NS7_ILi64EEEEEENS_6half_tEfNS_4arch4Sm90ELb0ELb1ELb0ELb0ELb1ELb1ELb0ELb0ELi2ELi1ELi2ELi2ELb0EEENS1_24CollectiveEpilogueBwdGQAISC_fSF_Li256ELb0ELb1EEENS1_19SingleTileSchedulerILb0ELb0ELb0ELi128EEEEEEEEEvNT_6ParamsE)
        .other          _ZN7cutlass13device_kernelIN5flash11enable_sm90INS1_16FlashAttnBwdSm90INS1_25CollectiveMainloopBwdSm90ILi2ELi2ELi2EN4cute5tupleIJNS5_1CILi1EEES8_S8_EEENS6_IJNS7_ILi128EEESA_NS7_ILi64EEEEEENS_6half_tEfNS_4arch4Sm90ELb0ELb1ELb0ELb0ELb1ELb1ELb0ELb0ELi2ELi1ELi2ELi2ELb0EEENS1_24CollectiveEpilogueBwdGQAISC_fSF_Li256ELb0ELb1EEENS1_19SingleTileSchedulerILb0ELb0ELb0ELi128EEEEEEEEEvNT_6ParamsE,@"STO_CUDA_ENTRY STV_DEFAULT"
_ZN7cutlass13device_kernelIN5flash11enable_sm90INS1_16FlashAttnBwdSm90INS1_25CollectiveMainloopBwdSm90ILi2ELi2ELi2EN4cute5tupleIJNS5_1CILi1EEES8_S8_EEENS6_IJNS7_ILi128EEESA_NS7_ILi64EEEEEENS_6half_tEfNS_4arch4Sm90ELb0ELb1ELb0ELb0ELb1ELb1ELb0ELb0ELi2ELi1ELi2ELi2ELb0EEENS1_24CollectiveEpilogueBwdGQAISC_fSF_Li256ELb0ELb1EEENS1_19SingleTileSchedulerILb0ELb0ELb0ELi128EEEEEEEEEvNT_6ParamsE:
        /* <DEDUP_REMOVED lines=24> */
.L_x_5173:
[----:B------:R-:W-:Y:S05]  /*0180*/  BSYNC B0 ;  /* 0x0000000000007941 */ /* 0x000fea0003800000 */
.L_x_5172:
        /* <DEDUP_REMOVED lines=37> */
.L_x_5174:
        /* <DEDUP_REMOVED lines=22> */
.L_x_5175:
[----:B------:R-:W-:Y:S01]  /*0540*/  PLOP3.LUT P0, PT, PT, PT, UP0, 0x80, 0x0 ;  /* 0x000000000000781c */ /* 0x000fe20003f0f008 */
[----:B------:R-:W-:Y:S01]  /*0550*/  NOP ;  /* 0x0000000000007918 */ /* 0x000fe20000000000 */
[----:B------:R-:W-:Y:S01]  /*0560*/  ULDC.64 UR38, c[0x0][0x208] ;  /* 0x0000820000267ab9 */ /* 0x000fe20000000a00 */
[----:B------:R-:W-:Y:S01]  /*0570*/  BSSY B6, `(.L_x_5176) ;  /* 0x000113b000067945 */ /* 0x000fe20003800000 */
[----:B-12-4-:R-:W-:Y:S09]  /*0580*/  BAR.SYNC.DEFER_BLOCKING 0x0 ;  /* 0x0000000000007b1d */ /* 0x016ff20000010000 */
[----:B------:R-:W-:Y:S05]  /*0590*/  @!P0 BRA `(.L_x_5177) ;  /* 0x000000d800bc8947 */ /* 0x000fea0003800000 */
.L_x_5178:
        /* <DEDUP_REMOVED lines=71> */
.L_x_5180:
        /* <DEDUP_REMOVED lines=28> */
.L_x_5183:
        /* <DEDUP_REMOVED lines=15> */
.L_x_5182:
        /* <DEDUP_REMOVED lines=22> */
.L_x_5185:
        /* <DEDUP_REMOVED lines=15> */
.L_x_5184:
[----:B------:R-:W-:Y:S01]  /*0f10*/  SHF.R.S32.HI R5, RZ, 0x1f, R16 ;  /* 0x0000001fff057819 */ /* 0x000fe20000011410 */
[----:B------:R-:W-:-:S03]  /*0f20*/  UMOV UR4, 0xffffffff ;  /* 0xffffffff00047882 */ /* 0x000fc60000000000 */
[----:B------:R-:W-:-:S04]  /*0f30*/  LEA.HI R0, R5, R16, RZ, 0x7 ;  /* 0x0000001005007211 */ /* 0x000fc800078f38ff */
[----:B------:R-:W-:Y:S01]  /*0f40*/  SHF.R.S32.HI R10, RZ, 0x7, R0 ;  /* 0x00000007ff0a7819 */ /* 0x000fe20000011400 */
[----:B------:R-:W-:Y:S06]  /*0f50*/  BRA.DIV UR4, `(.L_x_5186) ;  /* 0x0000010a04787947 */ /* 0x000fec000b800000 */
[----:B------:R1:W2:Y:S02]  /*0f60*/  SHFL.IDX PT, R14, R10, RZ, 0x1f ;  /* 0x00001fff0a0e7589 */ /* 0x0002a400000e0000 */
.L_x_5323:
        /* <DEDUP_REMOVED lines=23> */
.L_x_5187:
        /* <DEDUP_REMOVED lines=160> */
.L_x_5200:
[----:B------:R-:W-:-:S06]  /*1ae0*/  ULOP3.LUT UR4, UR36, 0x1, URZ, 0xfc, !UPT ;  /* 0x0000000124047892 */ /* 0x000fcc000f8efc3f */
[----:B-1----:R-:W-:-:S05]  /*1af0*/  IMAD.U32 R8, RZ, RZ, UR4 ;  /* 0x00000004ff087e24 */ /* 0x002fca000f8e00ff */
[----:B------:R-:W-:-:S13]  /*1b00*/  ISETP.NE.AND P6, PT, R8, 0x3, PT ;  /* 0x000000030800780c */ /* 0x000fda0003fc5270 */
[----:B------:R-:W-:Y:S05]  /*1b10*/  @!P6 BRA `(.L_x_5190) ;  /* 0x000000000004e947 */ /* 0x000fea0003800000 */
[----:B------:R-:W-:Y:S01]  /*1b20*/  BPT.TRAP 0x1 ;  /* 0x000000040000795c */ /* 0x000fe20000300000 */
.L_x_5190:
[----:B------:R-:W-:Y:S01]  /*1b30*/  IMAD R8, R0, 0x8, R222 ;  /* 0x0000000800087824 */ /* 0x000fe200078e02de */
[----:B------:R-:W-:-:S04]  /*1b40*/  SHF.L.U32 R21, R4, 0x1f, RZ ;  /* 0x0000001f04157819 */ /* 0x000fc800000006ff */
[----:B------:R1:W2:Y:S01]  /*1b50*/  SYNCS.PHASECHK.TRANS64.TRYWAIT P0, [R8+URZ+0x30c10], R21 ;  /* 0x030c1015080075a7 */ /* 0x0002a2000800017f */
[----:B------:R-:W-:Y:S05]  /*1b60*/  @!P6 BRA `(.L_x_5191) ;  /* 0x000000000004e947 */ /* 0x000fea0003800000 */
[----:B------:R-:W-:Y:S01]  /*1b70*/  BPT.TRAP 0x1 ;  /* 0x000000040000795c */ /* 0x000fe20000300000 */
.L_x_5191:
[----:B------:R-:W-:-:S05]  /*1b80*/  VIADD R9, R222, 0x10000 ;  /* 0x00010000de097836 */ /* 0x000fca0000000000 */
[----:B------:R-:W-:-:S04]  /*1b90*/  SHF.R.U32.HI R9, RZ, 0x4, R9 ;  /* 0x00000004ff097819 */ /* 0x000fc80000011609 */
[----:B------:R-:W-:Y:S01]  /*1ba0*/  LOP3.LUT R9, R9, 0x3fff, RZ, 0xc0, !PT ;  /* 0x00003fff09097812 */ /* 0x000fe200078ec0ff */
[----:B--2---:R-:W-:Y:S06]  /*1bb0*/  @P0 BRA `(.L_x_5192) ;  /* 0x0000000000080947 */ /* 0x004fec0003800000 */
[----:B------:R-:W2:Y:S02]  /*1bc0*/  SYNCS.PHASECHK.TRANS64.TRYWAIT P0, [R8+URZ+0x30c10], R21 ;  /* 0x030c1015080075a7 */ /* 0x000ea4000800017f */
[----:B--2---:R-:W-:Y:S05]  /*1bd0*/  @!P0 BRA `(.L_x_5193) ;  /* 0x000000fc008c8947 */ /* 0x004fea0003800000 */
.L_x_5192:
        /* <DEDUP_REMOVED lines=60> */
.L_x_5194:
[----:B------:R1:W1:Y:S01]  /*1fa0*/  SYNCS.PHASECHK.TRANS64.TRYWAIT P0, [R8+URZ+0x30c30], R21 ;  /* 0x030c3015080075a7 */ /* 0x000262000800017f */
[----:B------:R-:W-:Y:S05]  /*1fb0*/  @!P6 BRA `(.L_x_5195) ;  /* 0x000000000004e947 */ /* 0x000fea0003800000 */
[----:B------:R-:W-:Y:S01]  /*1fc0*/  BPT.TRAP 0x1 ;  /* 0x000000040000795c */ /* 0x000fe20000300000 */
.L_x_5195:
[----:B------:R-:W-:-:S05]  /*1fd0*/  VIADD R13, R222, 0x18000 ;  /* 0x00018000de0d7836 */ /* 0x000fca0000000000 */
[----:B------:R-:W-:-:S04]  /*1fe0*/  SHF.R.U32.HI R13, RZ, 0x4, R13 ;  /* 0x00000004ff0d7819 */ /* 0x000fc8000001160d */
[----:B------:R-:W-:-:S04]  /*1ff0*/  LOP3.LUT R13, R13, 0x3fff, RZ, 0xc0, !PT ;  /* 0x00003fff0d0d7812 */ /* 0x000fc800078ec0ff */
[----:B------:R-:W-:Y:S01]  /*2000*/  LOP3.LUT R19, R13, 0x10000, RZ, 0xfc, !PT ;  /* 0x000100000d137812 */ /* 0x000fe200078efcff */
[----:B-1----:R-:W-:Y:S06]  /*2010*/  @P0 BRA `(.L_x_5196) ;  /* 0x0000000000080947 */ /* 0x002fec0003800000 */
[----:B------:R-:W1:Y:S02]  /*2020*/  SYNCS.PHASECHK.TRANS64.TRYWAIT P0, [R8+URZ+0x30c30], R21 ;  /* 0x030c3015080075a7 */ /* 0x000e64000800017f */
[----:B-1----:R-:W-:Y:S05]  /*2030*/  @!P0 BRA `(.L_x_5197) ;  /* 0x000000f800888947 */ /* 0x002fea0003800000 */
.L_x_5196:
        /* <DEDUP_REMOVED lines=767> */
.L_x_5198:
        /* <DEDUP_REMOVED lines=68> */
.L_x_5199:
        /* <DEDUP_REMOVED lines=11> */
.L_x_5189:
        /* <DEDUP_REMOVED lines=128> */
.L_x_5212:
[----:B------:R-:W-:-:S05]  /*5d20*/  IMAD.U32 R6, RZ, RZ, UR36 ;  /* 0x00000024ff067e24 */ /* 0x000fca000f8e00ff */
[----:B------:R-:W-:-:S04]  /*5d30*/  LOP3.LUT R6, R6, 0x1, RZ, 0xfc, !PT ;  /* 0x0000000106067812 */ /* 0x000fc800078efcff */
[----:B------:R-:W-:-:S13]  /*5d40*/  ISETP.NE.AND P0, PT, R6, 0x3, PT ;  /* 0x000000030600780c */ /* 0x000fda0003f05270 */
[----:B------:R-:W-:Y:S05]  /*5d50*/  @!P0 BRA `(.L_x_5202) ;  /* 0x0000000000048947 */ /* 0x000fea0003800000 */
[----:B------:R-:W-:Y:S01]  /*5d60*/  BPT.TRAP 0x1 ;  /* 0x000000040000795c */ /* 0x000fe20000300000 */
.L_x_5202:
[----:B------:R-:W-:Y:S01]  /*5d70*/  IMAD R6, R0, 0x8, R222 ;  /* 0x0000000800067824 */ /* 0x000fe200078e02de */
[----:B-1----:R-:W-:-:S04]  /*5d80*/  SHF.L.U32 R11, R4, 0x1f, RZ ;  /* 0x0000001f040b7819 */ /* 0x002fc800000006ff */
[----:B------:R1:W2:Y:S01]  /*5d90*/  SYNCS.PHASECHK.TRANS64.TRYWAIT P1, [R6+URZ+0x30c10], R11 ;  /* 0x030c100b060075a7 */ /* 0x0002a2000802017f */
[----:B------:R-:W-:Y:S05]  /*5da0*/  @!P0 BRA `(.L_x_5203) ;  /* 0x0000000000048947 */ /* 0x000fea0003800000 */
[----:B------:R-:W-:Y:S01]  /*5db0*/  BPT.TRAP 0x1 ;  /* 0x000000040000795c */ /* 0x000fe20000300000 */
.L_x_5203:
[----:B------:R-:W-:-:S05]  /*5dc0*/  VIADD R7, R222, 0x10000 ;  /* 0x00010000de077836 */ /* 0x000fca0000000000 */
[----:B------:R-:W-:-:S04]  /*5dd0*/  SHF.R.U32.HI R7, RZ, 0x4, R7 ;  /* 0x00000004ff077819 */ /* 0x000fc80000011607 */
[----:B------:R-:W-:-:S04]  /*5de0*/  LOP3.LUT R220, R7, 0x3fff, RZ, 0xc0, !PT ;  /* 0x00003fff07dc7812 */ /* 0x000fc800078ec0ff */
[----:B------:R-:W-:Y:S01]  /*5df0*/  LOP3.LUT R7, R220, 0x10000, RZ, 0xfc, !PT ;  /* 0x00010000dc077812 */ /* 0x000fe200078efcff */
[----:B--2---:R-:W-:Y:S06]  /*5e00*/  @P1 BRA `(.L_x_5204) ;  /* 0x0000000000081947 */ /* 0x004fec0003800000 */
[----:B------:R-:W2:Y:S02]  /*5e10*/  SYNCS.PHASECHK.TRANS64.TRYWAIT P1, [R6+URZ+0x30c10], R11 ;  /* 0x030c100b060075a7 */ /* 0x000ea4000802017f */
[----:B--2---:R-:W-:Y:S05]  /*5e20*/  @!P1 BRA `(.L_x_5205) ;  /* 0x000000bc00209947 */ /* 0x004fea0003800000 */
.L_x_5204:
        /* <DEDUP_REMOVED lines=62> */
.L_x_5206:
[----:B------:R1:W1:Y:S01]  /*6210*/  SYNCS.PHASECHK.TRANS64.TRYWAIT P1, [R6+URZ+0x30c30], R11 ;  /* 0x030c300b060075a7 */ /* 0x000262000802017f */
[----:B------:R-:W-:Y:S05]  /*6220*/  @!P0 BRA `(.L_x_5207) ;  /* 0x0000000000048947 */ /* 0x000fea0003800000 */
[----:B------:R-:W-:Y:S01]  /*6230*/  BPT.TRAP 0x1 ;  /* 0x000000040000795c */ /* 0x000fe20000300000 */
.L_x_5207:
        /* <DEDUP_REMOVED lines=8> */
.L_x_5208:
        /* <DEDUP_REMOVED lines=629> */
.L_x_5210:
        /* <DEDUP_REMOVED lines=70> */
.L_x_5211:
        /* <DEDUP_REMOVED lines=12> */
.L_x_5201:
        /* <DEDUP_REMOVED lines=121> */
.L_x_5224:
[----:B------:R-:W-:-:S05]  /*96c0*/  IMAD.U32 R7, RZ, RZ, UR36 ;  /* 0x00000024ff077e24 */ /* 0x000fca000f8e00ff */
[----:B------:R-:W-:-:S04]  /*96d0*/  LOP3.LUT R7, R7, 0x1, RZ, 0xfc, !PT ;  /* 0x0000000107077812 */ /* 0x000fc800078efcff */
[----:B------:R-:W-:-:S13]  /*96e0*/  ISETP.NE.AND P6, PT, R7, 0x3, PT ;  /* 0x000000030700780c */ /* 0x000fda0003fc5270 */
[----:B--2---:R-:W-:Y:S05]  /*96f0*/  @!P6 BRA `(.L_x_5214) ;  /* 0x000000000004e947 */ /* 0x004fea0003800000 */
[----:B------:R-:W-:Y:S01]  /*9700*/  BPT.TRAP 0x1 ;  /* 0x000000040000795c */ /* 0x000fe20000300000 */
.L_x_5214:
[----:B------:R-:W-:Y:S01]  /*9710*/  IMAD R7, R0, 0x8, R222 ;  /* 0x0000000800077824 */ /* 0x000fe200078e02de */
[----:B------:R-:W-:-:S04]  /*9720*/  SHF.L.U32 R18, R4, 0x1f, RZ ;  /* 0x0000001f04127819 */ /* 0x000fc800000006ff */
[----:B------:R1:W2:Y:S01]  /*9730*/  SYNCS.PHASECHK.TRANS64.TRYWAIT P0, [R7+URZ+0x30c10], R18 ;  /* 0x030c1012070075a7 */ /* 0x0002a2000800017f */
[----:B------:R-:W-:Y:S05]  /*9740*/  @!P6 BRA `(.L_x_5215) ;  /* 0x000000000004e947 */ /* 0x000fea0003800000 */
[----:B------:R-:W-:Y:S01]  /*9750*/  BPT.TRAP 0x1 ;  /* 0x000000040000795c */ /* 0x000fe20000300000 */
.L_x_5215:
[----:B---3--:R-:W-:-:S05]  /*9760*/  VIADD R8, R222, 0x10000 ;  /* 0x00010000de087836 */ /* 0x008fca0000000000 */
[----:B------:R-:W-:-:S04]  /*9770*/  SHF.R.U32.HI R8, RZ, 0x4, R8 ;  /* 0x00000004ff087819 */ /* 0x000fc80000011608 */
[----:B------:R-:W-:-:S04]  /*9780*/  LOP3.LUT R8, R8, 0x3fff, RZ, 0xc0, !PT ;  /* 0x00003fff08087812 */ /* 0x000fc800078ec0ff */
[----:B------:R-:W-:Y:S01]  /*9790*/  LOP3.LUT R9, R8, 0x10000, RZ, 0xfc, !PT ;  /* 0x0001000008097812 */ /* 0x000fe200078efcff */
[----:B--2---:R-:W-:Y:S06]  /*97a0*/  @P0 BRA `(.L_x_5216) ;  /* 0x0000000000080947 */ /* 0x004fec0003800000 */
[----:B------:R-:W2:Y:S02]  /*97b0*/  SYNCS.PHASECHK.TRANS64.TRYWAIT P0, [R7+URZ+0x30c10], R18 ;  /* 0x030c1012070075a7 */ /* 0x000ea4000800017f */
[----:B--2---:R-:W-:Y:S05]  /*97c0*/  @!P0 BRA `(.L_x_5217) ;  /* 0x0000008000e08947 */ /* 0x004fea0003800000 */
.L_x_5216:
        /* <DEDUP_REMOVED lines=63> */
.L_x_5218:
[----:B------:R1:W1:Y:S01]  /*9bc0*/  SYNCS.PHASECHK.TRANS64.TRYWAIT P0, [R7+URZ+0x30c30], R18 ;  /* 0x030c3012070075a7 */ /* 0x000262000800017f */
[----:B------:R-:W-:Y:S05]  /*9bd0*/  @!P6 BRA `(.L_x_5219) ;  /* 0x000000000004e947 */ /* 0x000fea0003800000 */
[----:B------:R-:W-:Y:S01]  /*9be0*/  BPT.TRAP 0x1 ;  /* 0x000000040000795c */ /* 0x000fe20000300000 */
.L_x_5219:
        /* <DEDUP_REMOVED lines=8> */
.L_x_5220:
        /* <DEDUP_REMOVED lines=779> */
.L_x_5222:
        /* <DEDUP_REMOVED lines=70> */
.L_x_5223:
        /* <DEDUP_REMOVED lines=12> */
.L_x_5213:
        /* <DEDUP_REMOVED lines=34> */
.L_x_5181:
[----:B------:R-:W-:Y:S05]  /*d460*/  @P0 BRA `(.L_x_5179) ;  /* 0x00000044002c0947 */ /* 0x000fea0003800000 */
[----:B------:R-:W1:Y:S01]  /*d470*/  LDC R17, c[0x0][0x850] ;  /* 0x00021400ff117b82 */ /* 0x000e620000000800 */
[----:B------:R-:W3:Y:S01]  /*d480*/  S2R R14, SR_TID.X ;  /* 0x00000000000e7919 */ /* 0x000ee20000002100 */
[----:B------:R-:W-:Y:S01]  /*d490*/  MOV R4, 0x400 ;  /* 0x0000040000047802 */ /* 0x000fe20000000f00 */
[----:B------:R-:W-:Y:S01]  /*d4a0*/  ULDC.64 UR4, c[0x0][0x818] ;  /* 0x0002060000047ab9 */ /* 0x000fe20000000a00 */
[----:B------:R-:W-:Y:S01]  /*d4b0*/  ULDC.64 UR6, c[0x0][0x840] ;  /* 0x0002100000067ab9 */ /* 0x000fe20000000a00 */
[----:B------:R-:W4:Y:S01]  /*d4c0*/  S2R R10, SR_CTAID.Y ;  /* 0x00000000000a7919 */ /* 0x000f220000002600 */
[----:B--2---:R-:W2:Y:S01]  /*d4d0*/  S2R R9, SR_CgaCtaId ;  /* 0x0000000000097919 */ /* 0x004ea20000008800 */
[----:B------:R-:W5:Y:S01]  /*d4e0*/  S2R R12, SR_CTAID.X ;  /* 0x00000000000c7919 */ /* 0x000f620000002500 */
[----:B------:R-:W5:Y:S01]  /*d4f0*/  S2R R21, SR_CTAID.Z ;  /* 0x0000000000157919 */ /* 0x000f620000002700 */
[----:B-1----:R-:W-:Y:S01]  /*d500*/  ISETP.NE.AND P0, PT, R17, 0x1, PT ;  /* 0x000000011100780c */ /* 0x002fe20003f05270 */
[----:B---3--:R-:W-:-:S12]  /*d510*/  VIADD R19, R14, 0xffffff80 ;  /* 0xffffff800e137836 */ /* 0x008fd80000000000 */
[----:B------:R-:W1:Y:S01]  /*d520*/  @P0 LDC R3, c[0x0][0x854] ;  /* 0x00021500ff030b82 */ /* 0x000e620000000800 */
[----:B----4-:R-:W-:Y:S01]  /*d530*/  IMAD.MOV.U32 R7, RZ, RZ, R10 ;  /* 0x000000ffff077224 */ /* 0x010fe200078e000a */
[----:B------:R-:W-:Y:S02]  /*d540*/  SHF.R.S32.HI R2, RZ, 0x1f, R19 ;  /* 0x0000001fff027819 */ /* 0x000fe40000011413 */
[----:B--2---:R-:W-:Y:S02]  /*d550*/  LEA R23, R9, R4, 0x18 ;  /* 0x0000000409177211 */ /* 0x004fe400078ec0ff */
[----:B------:R-:W-:Y:S02]  /*d560*/  LEA.HI R2, R2, R19, RZ, 0x7 ;  /* 0x0000001302027211 */ /* 0x000fe400078f38ff */
[----:B------:R-:W2:Y:S01]  /*d570*/  @P0 LDC R5, c[0x0][0x858] ;  /* 0x00021600ff050b82 */ /* 0x000ea20000000800 */
[----:B-----5:R-:W-:Y:S02]  /*d580*/  IMAD.SHL.U32 R4, R12, 0x2000, RZ ;  /* 0x000020000c047824 */ /* 0x020fe400078e00ff */
[----:B-1----:R-:W-:-:S05]  /*d590*/  @P0 IMAD.HI.U32 R0, R10, R3, RZ ;  /* 0x000000030a000227 */ /* 0x002fca00078e00ff */
[----:B--2---:R-:W-:Y:S02]  /*d5a0*/  @P0 SHF.R.U32.HI R7, RZ, R5, R0 ;  /* 0x00000005ff070219 */ /* 0x004fe40000011600 */
[C---:B------:R-:W-:Y:S01]  /*d5b0*/  LOP3.LUT R0, R2.reuse, 0xfffff80, RZ, 0xc0, !PT ;  /* 0x0fffff8002007812 */ /* 0x040fe200078ec0ff */
[----:B------:R-:W-:Y:S01]  /*d5c0*/  IMAD.SHL.U32 R2, R2, 0x20, RZ ;  /* 0x0000002002027824 */ /* 0x000fe200078e00ff */
[----:B------:R-:W-:Y:S02]  /*d5d0*/  SHF.R.S32.HI R11, RZ, 0x1f, R7 ;  /* 0x0000001fff0b7819 */ /* 0x000fe40000011407 */
[----:B------:R-:W-:Y:S01]  /*d5e0*/  SHF.R.S32.HI R5, RZ, 0x1f, R4 ;  /* 0x0000001fff057819 */ /* 0x000fe20000011404 */
[----:B------:R-:W-:Y:S01]  /*d5f0*/  IMAD.IADD R0, R19, 0x1, -R0 ;  /* 0x0000000113007824 */ /* 0x000fe200078e0a00 */
[----:B------:R-:W-:Y:S01]  /*d600*/  LOP3.LUT R9, R2, 0x3ffff000, RZ, 0xc0, !PT ;  /* 0x3ffff00002097812 */ /* 0x000fe200078ec0ff */
[C---:B------:R-:W-:Y:S02]  /*d610*/  IMAD R6, R11.reuse, UR4, RZ ;  /* 0x000000040b067c24 */ /* 0x040fe4000f8e02ff */
[----:B------:R-:W-:-:S02]  /*d620*/  IMAD R8, R11, UR6, RZ ;  /* 0x000000060b087c24 */ /* 0x000fc4000f8e02ff */
[C---:B------:R-:W-:Y:S01]  /*d630*/  IMAD R13, R7.reuse, UR5, R6 ;  /* 0x00000005070d7c24 */ /* 0x040fe2000f8e0206 */
[----:B------:R-:W-:Y:S01]  /*d640*/  SHF.R.S32.HI R6, RZ, 0x1f, R21 ;  /* 0x0000001fff067819 */ /* 0x000fe20000011415 */
[----:B------:R-:W-:Y:S01]  /*d650*/  IMAD.WIDE.U32 R2, R7, UR4, R4 ;  /* 0x0000000407027c25 */ /* 0x000fe2000f8e0004 */
[----:B------:R-:W-:-:S03]  /*d660*/  ULDC.64 UR4, c[0x0][0x820] ;  /* 0x0002080000047ab9 */ /* 0x000fc60000000a00 */
[----:B------:R-:W-:-:S04]  /*d670*/  IMAD.WIDE.U32 R4, R7, UR6, R4 ;  /* 0x0000000607047c25 */ /* 0x000fc8000f8e0004 */
[----:B------:R-:W-:Y:S01]  /*d680*/  IMAD R15, R7, UR7, R8 ;  /* 0x00000007070f7c24 */ /* 0x000fe2000f8e0208 */
[----:B------:R-:W-:Y:S01]  /*d690*/  ULDC.64 UR6, c[0x0][0x848] ;  /* 0x0002120000067ab9 */ /* 0x000fe20000000a00 */
[C---:B------:R-:W-:Y:S02]  /*d6a0*/  IMAD R8, R6.reuse, UR4, RZ ;  /* 0x0000000406087c24 */ /* 0x040fe4000f8e02ff */
[----:B------:R-:W-:Y:S02]  /*d6b0*/  IMAD.IADD R3, R3, 0x1, R13 ;  /* 0x0000000103037824 */ /* 0x000fe400078e020d */
[----:B------:R-:W-:Y:S02]  /*d6c0*/  IMAD.IADD R5, R5, 0x1, R15 ;  /* 0x0000000105057824 */ /* 0x000fe400078e020f */
[----:B------:R-:W-:Y:S02]  /*d6d0*/  IMAD R6, R6, UR6, RZ ;  /* 0x0000000606067c24 */ /* 0x000fe4000f8e02ff */
[----:B------:R-:W-:-:S02]  /*d6e0*/  IMAD R0, R0, 0x4, R9 ;  /* 0x0000000400007824 */ /* 0x000fc400078e0209 */
[C---:B------:R-:W-:Y:S02]  /*d6f0*/  IMAD R13, R21.reuse, UR5, R8 ;  /* 0x00000005150d7c24 */ /* 0x040fe4000f8e0208 */
[----:B------:R-:W-:-:S04]  /*d700*/  IMAD.WIDE.U32 R2, R21, UR4, R2 ;  /* 0x0000000415027c25 */ /* 0x000fc8000f8e0002 */
[C---:B------:R-:W-:Y:S02]  /*d710*/  IMAD R9, R21.reuse, UR7, R6 ;  /* 0x0000000715097c24 */ /* 0x040fe4000f8e0206 */
[----:B------:R-:W-:Y:S01]  /*d720*/  IMAD.WIDE.U32 R4, R21, UR6, R4 ;  /* 0x0000000615047c25 */ /* 0x000fe2000f8e0004 */
[----:B------:R-:W-:Y:S05]  /*d730*/  WARPSYNC.ALL ;  /* 0x0000000000007948 */ /* 0x000fea0003800000 */
[----:B------:R-:W-:Y:S02]  /*d740*/  IMAD R0, R0, 0x4, R23 ;  /* 0x0000000400007824 */ /* 0x000fe400078e0217 */
[----:B------:R-:W-:-:S02]  /*d750*/  IMAD.IADD R13, R3, 0x1, R13 ;  /* 0x00000001030d7824 */ /* 0x000fc400078e020d */
        /* <DEDUP_REMOVED lines=18> */
[C---:B------:R-:W-:Y:S01]  /*d880*/  IMAD.SHL.U32 R12, R6.reuse, 0x4, RZ ;  /* 0x00000004060c7824 */ /* 0x040fe200078e00ff */
[----:B------:R3:W-:Y:S02]  /*d890*/  STS.128 [R0+0x800], R188 ;  /* 0x000800bc00007388 */ /* 0x0007e40000000c00 */
[----:B------:R-:W-:Y:S01]  /*d8a0*/  SHF.L.U64.HI R11, R6, 0x2, R11 ;  /* 0x00000002060b7819 */ /* 0x000fe2000001020b */
[----:B------:R-:W-:Y:S01]  /*d8b0*/  IMAD.MOV R8, RZ, RZ, -R7 ;  /* 0x000000ffff087224 */ /* 0x000fe200078e0a07 */
[----:B------:R-:W-:Y:S01]  /*d8c0*/  IADD3 R6, P4, R12, UR4, RZ ;  /* 0x000000040c067c10 */ /* 0x000fe2000ff9e0ff */
[----:B------:R3:W-:Y:S01]  /*d8d0*/  STS.128 [R0+0x1000], R192 ;  /* 0x001000c000007388 */ /* 0x0007e20000000c00 */
[----:B-1----:R-:W-:Y:S01]  /*d8e0*/  LEA R14, P2, R2, R14, 0x2 ;  /* 0x0000000e020e7211 */ /* 0x002fe200078410ff */
[----:B------:R-:W-:Y:S01]  /*d8f0*/  IMAD R17, R17, R8, R10 ;  /* 0x0000000811117224 */ /* 0x000fe200078e020a */
        /* <DEDUP_REMOVED lines=8> */
.L_x_5227:
[----:B------:R-:W2:Y:S04]  /*d980*/  LDG.E.STRONG.GPU R8, desc[UR38][R6.64] ;  /* 0x0000002606087981 */ /* 0x000ea8000c1ef900 */
[----:B--2---:R-:W-:Y:S01]  /*d990*/  CCTL.IVALL ;  /* 0x00000000ff00798f */ /* 0x004fe20002000000 */
[----:B------:R-:W-:Y:S05]  /*d9a0*/  YIELD ;  /* 0x0000000000007946 */ /* 0x000fea0003800000 */
[----:B------:R-:W-:-:S13]  /*d9b0*/  ISETP.NE.AND P0, PT, R8, R17, PT ;  /* 0x000000110800720c */ /* 0x000fda0003f05270 */
[----:B------:R-:W-:Y:S05]  /*d9c0*/  @P0 BRA `(.L_x_5227) ;  /* 0xfffffffc00ec0947 */ /* 0x000fea000383ffff */
.L_x_5226:
[----:B------:R-:W-:Y:S05]  /*d9d0*/  BSYNC B0 ;  /* 0x0000000000007941 */ /* 0x000fea0003800000 */
.L_x_5225:
[----:B------:R-:W-:Y:S01]  /*d9e0*/  UMOV UR4, 0xffffffff ;  /* 0xffffffff00047882 */ /* 0x000fe20000000000 */
[----:B------:R-:W-:Y:S02]  /*d9f0*/  LEA.HI.X R13, R2, R15, R13, 0x2, P2 ;  /* 0x0000000f020d7211 */ /* 0x000fe400010f140d */
[----:B------:R-:W-:Y:S01]  /*da00*/  LEA.HI.X R9, R4, R19, R9, 0x2, P3 ;  /* 0x0000001304097211 */ /* 0x000fe200018f1409 */
[----:B------:R-:W-:Y:S06]  /*da10*/  BRA.DIV UR4, `(.L_x_5228) ;  /* 0x0000004204747947 */ /* 0x000fec000b800000 */
[----:B------:R-:W-:Y:S01]  /*da20*/  NOP ;  /* 0x0000000000007918 */ /* 0x000fe20000000000 */
.L_x_5326:
        /* <DEDUP_REMOVED lines=17> */
.L_x_5231:
[----:B------:R-:W-:Y:S01]  /*db40*/  @P0 ELECT P2, URZ, PT ;  /* 0x00000000003f082f */ /* 0x000fe20003840000 */
[----:B------:R1:W-:-:S12]  /*db50*/  UBLKRED.G.S.ADD.F32.RN [UR4], [UR6], UR7, desc[UR8] ;  /* 0x00000804060073bb */ /* 0x0003d800080a1407 */
[----:B------:R-:W-:Y:S02]  /*db60*/  @P2 PLOP3.LUT P0, PT, P2, PT, PT, 0x8, 0x0 ;  /* 0x000000000000281c */ /* 0x000fe4000170e170 */
[----:B------:R-:W-:-:S11]  /*db70*/  PLOP3.LUT P2, PT, PT, PT, PT, 0x8, 0x0 ;  /* 0x000000000000781c */ /* 0x000fd60003f4e170 */
[----:B-1----:R-:W-:Y:S05]  /*db80*/  @P0 BRA.U.ANY `(.L_x_5231) ;  /* 0xfffffffd00ec0947 */ /* 0x002fea000393ffff */
[----:B------:R0:W-:Y:S01]  /*db90*/  UTMACMDFLUSH ;  /* 0x00000000000079b7 */ /* 0x0001e20000000000 */
[----:B------:R-:W-:-:S04]  /*dba0*/  DEPBAR.LE SB0, 0x0 ;  /* 0x000080000000791a */ /* 0x000fc80000000000 */
.L_x_5230:
[----:B------:R-:W-:Y:S05]  /*dbb0*/  BSYNC B0 ;  /* 0x0000000000007941 */ /* 0x000fea0003800000 */
.L_x_5229:
        /* <DEDUP_REMOVED lines=14> */
.L_x_5233:
[----:B------:R-:W-:Y:S05]  /*dca0*/  BSYNC B0 ;  /* 0x0000000000007941 */ /* 0x000fea0003800000 */
.L_x_5232:
        /* <DEDUP_REMOVED lines=14> */
.L_x_5236:
[----:B-1-3--:R-:W2:Y:S04]  /*dd90*/  LDG.E.STRONG.GPU R0, desc[UR38][R2.64] ;  /* 0x0000002602007981 */ /* 0x00aea8000c1ef900 */
[----:B--2---:R-:W-:Y:S01]  /*dda0*/  CCTL.IVALL ;  /* 0x00000000ff00798f */ /* 0x004fe20002000000 */
[----:B------:R-:W-:Y:S05]  /*ddb0*/  YIELD ;  /* 0x0000000000007946 */ /* 0x000fea0003800000 */
[----:B------:R-:W-:-:S13]  /*ddc0*/  ISETP.NE.AND P0, PT, R0, R17, PT ;  /* 0x000000110000720c */ /* 0x000fda0003f05270 */
[----:B------:R-:W-:Y:S05]  /*ddd0*/  @P0 BRA `(.L_x_5236) ;  /* 0xfffffffc00ec0947 */ /* 0x000fea000383ffff */
.L_x_5235:
[----:B------:R-:W-:Y:S05]  /*dde0*/  BSYNC B0 ;  /* 0x0000000000007941 */ /* 0x000fea0003800000 */
.L_x_5234:
[----:B------:R-:W-:-:S03]  /*ddf0*/  UMOV UR4, 0xffffffff ;  /* 0xffffffff00047882 */ /* 0x000fc60000000000 */
[----:B------:R-:W-:Y:S05]  /*de00*/  BRA.DIV UR4, `(.L_x_5237) ;  /* 0x0000003e04947947 */ /* 0x000fea000b800000 */
[----:B------:R-:W-:Y:S01]  /*de10*/  NOP ;  /* 0x0000000000007918 */ /* 0x000fe20000000000 */
.L_x_5329:
        /* <DEDUP_REMOVED lines=17> */
.L_x_5240:
[----:B------:R-:W-:Y:S01]  /*df30*/  @P0 ELECT P2, URZ, PT ;  /* 0x00000000003f082f */ /* 0x000fe20003840000 */
[----:B------:R2:W-:-:S12]  /*df40*/  UBLKRED.G.S.ADD.F32.RN [UR4], [UR6], UR7, desc[UR8] ;  /* 0x00000804060073bb */ /* 0x0005d800080a1407 */
[----:B------:R-:W-:Y:S02]  /*df50*/  @P2 PLOP3.LUT P0, PT, P2, PT, PT, 0x8, 0x0 ;  /* 0x000000000000281c */ /* 0x000fe4000170e170 */
[----:B------:R-:W-:-:S11]  /*df60*/  PLOP3.LUT P2, PT, PT, PT, PT, 0x8, 0x0 ;  /* 0x000000000000781c */ /* 0x000fd60003f4e170 */
[----:B--2---:R-:W-:Y:S05]  /*df70*/  @P0 BRA.U.ANY `(.L_x_5240) ;  /* 0xfffffffd00ec0947 */ /* 0x004fea000393ffff */
[----:B------:R0:W-:Y:S01]  /*df80*/  UTMACMDFLUSH ;  /* 0x00000000000079b7 */ /* 0x0001e20000000000 */
[----:B------:R-:W-:-:S04]  /*df90*/  DEPBAR.LE SB0, 0x0 ;  /* 0x000080000000791a */ /* 0x000fc80000000000 */
.L_x_5239:
[----:B------:R-:W-:Y:S05]  /*dfa0*/  BSYNC B0 ;  /* 0x0000000000007941 */ /* 0x000fea0003800000 */
.L_x_5238:
        /* <DEDUP_REMOVED lines=14> */
.L_x_5177:
        /* <DEDUP_REMOVED lines=34> */
.L_x_5242:
[----:B------:R-:W-:-:S07]  /*e2b0*/  IMAD.U32 R9, RZ, RZ, UR5 ;  /* 0x00000005ff097e24 */ /* 0x000fce000f8e00ff */
.L_x_5243:
        /* <DEDUP_REMOVED lines=46> */
.L_x_5248:
[----:B------:R-:W2:Y:S04]  /*e5a0*/  LDG.E.STRONG.GPU R0, desc[UR38][R2.64] ;  /* 0x0000002602007981 */ /* 0x000ea8000c1ef900 */
[----:B--2---:R-:W-:Y:S01]  /*e5b0*/  CCTL.IVALL ;  /* 0x00000000ff00798f */ /* 0x004fe20002000000 */
[----:B------:R-:W-:Y:S05]  /*e5c0*/  YIELD ;  /* 0x0000000000007946 */ /* 0x000fea0003800000 */
[----:B------:R-:W-:-:S13]  /*e5d0*/  ISETP.NE.AND P1, PT, R0, UR22, PT ;  /* 0x0000001600007c0c */ /* 0x000fda000bf25270 */
[----:B------:R-:W-:Y:S05]  /*e5e0*/  @P1 BRA `(.L_x_5248) ;  /* 0xfffffffc00ec1947 */ /* 0x000fea000383ffff */
.L_x_5247:
[----:B------:R-:W-:Y:S05]  /*e5f0*/  BSYNC B0 ;  /* 0x0000000000007941 */ /* 0x000fea0003800000 */
.L_x_5246:
[----:B------:R-:W-:-:S03]  /*e600*/  UMOV UR4, 0xffffffff ;  /* 0xffffffff00047882 */ /* 0x000fc60000000000 */
[----:B------:R-:W-:Y:S05]  /*e610*/  BRA.DIV UR4, `(.L_x_5249) ;  /* 0x0000003604ac7947 */ /* 0x000fea000b800000 */
[----:B------:R-:W-:Y:S01]  /*e620*/  NOP ;  /* 0x0000000000007918 */ /* 0x000fe20000000000 */
.L_x_5332:
        /* <DEDUP_REMOVED lines=22> */
.L_x_5251:
[----:B------:R-:W-:Y:S05]  /*e790*/  BSYNC B0 ;  /* 0x0000000000007941 */ /* 0x000fea0003800000 */
.L_x_5250:
        /* <DEDUP_REMOVED lines=20> */
.L_x_5253:
[----:B------:R-:W-:Y:S05]  /*e8e0*/  BSYNC B0 ;  /* 0x0000000000007941 */ /* 0x000fea0003800000 */
.L_x_5252:
[----:B------:R-:W-:Y:S06]  /*e8f0*/  BAR.ARV 0xa, 0xa0 ;  /* 0x0282800000007b1d */ /* 0x000fec0000002000 */
[----:B------:R-:W-:Y:S04]  /*e900*/  BSSY B0, `(.L_x_5254) ;  /* 0x0000003000007945 */ /* 0x000fe80003800000 */
[----:B------:R-:W-:Y:S05]  /*e910*/  @!P0 BRA `(.L_x_5255) ;  /* 0x0000000000048947 */ /* 0x000fea0003800000 */
[----:B------:R-:W-:-:S04]  /*e920*/  DEPBAR.LE SB0, 0x0 ;  /* 0x000080000000791a */ /* 0x000fc80000000000 */
.L_x_5255:
[----:B------:R-:W-:Y:S05]  /*e930*/  BSYNC B0 ;  /* 0x0000000000007941 */ /* 0x000fea0003800000 */
.L_x_5254:
        /* <DEDUP_REMOVED lines=19> */
.L_x_5257:
[----:B------:R-:W-:Y:S05]  /*ea70*/  BSYNC B0 ;  /* 0x0000000000007941 */ /* 0x000fea0003800000 */
.L_x_5256:
[----:B------:R-:W-:Y:S01]  /*ea80*/  UIADD3 UR13, UR6, 0x1, URZ ;  /* 0x00000001060d7890 */ /* 0x000fe2000fffe03f */
[----:B------:R-:W-:Y:S11]  /*ea90*/  BRA `(.L_x_5258) ;  /* 0x0000000000047947 */ /* 0x000ff60003800000 */
.L_x_5245:
[----:B------:R-:W-:-:S05]  /*eaa0*/  UMOV UR13, UR6 ;  /* 0x00000006000d7c82 */ /* 0x000fca0008000000 */
.L_x_5258:
        /* <DEDUP_REMOVED lines=11> */
.L_x_5283:
        /* <DEDUP_REMOVED lines=11> */
.L_x_5261:
[----:B------:R-:W2:Y:S04]  /*ec10*/  LDG.E.STRONG.GPU R0, desc[UR38][R2.64] ;  /* 0x0000002602007981 */ /* 0x000ea8000c1ef900 */
[----:B--2---:R-:W-:Y:S01]  /*ec20*/  CCTL.IVALL ;  /* 0x00000000ff00798f */ /* 0x004fe20002000000 */
[----:B------:R-:W-:Y:S05]  /*ec30*/  YIELD ;  /* 0x0000000000007946 */ /* 0x000fea0003800000 */
[----:B------:R-:W-:-:S13]  /*ec40*/  ISETP.NE.AND P1, PT, R0, UR22, PT ;  /* 0x0000001600007c0c */ /* 0x000fda000bf25270 */
[----:B------:R-:W-:Y:S05]  /*ec50*/  @P1 BRA `(.L_x_5261) ;  /* 0xfffffffc00ec1947 */ /* 0x000fea000383ffff */
.L_x_5260:
[----:B------:R-:W-:Y:S05]  /*ec60*/  BSYNC B0 ;  /* 0x0000000000007941 */ /* 0x000fea0003800000 */
.L_x_5259:
[----:B------:R-:W-:-:S03]  /*ec70*/  UMOV UR16, 0xffffffff ;  /* 0xffffffff00107882 */ /* 0x000fc60000000000 */
[----:B------:R-:W-:Y:S05]  /*ec80*/  BRA.DIV UR16, `(.L_x_5262) ;  /* 0x00000032102c7947 */ /* 0x000fea000b800000 */
[----:B------:R-:W-:Y:S01]  /*ec90*/  NOP ;  /* 0x0000000000007918 */ /* 0x000fe20000000000 */
.L_x_5335:
        /* <DEDUP_REMOVED lines=19> */
.L_x_5264:
[----:B------:R-:W-:Y:S05]  /*edd0*/  BSYNC B0 ;  /* 0x0000000000007941 */ /* 0x000fea0003800000 */
.L_x_5263:
        /* <DEDUP_REMOVED lines=15> */
.L_x_5266:
[----:B------:R-:W-:Y:S05]  /*eed0*/  BSYNC B0 ;  /* 0x0000000000007941 */ /* 0x000fea0003800000 */
.L_x_5265:
[----:B------:R-:W-:Y:S06]  /*eee0*/  BAR.ARV 0xa, 0xa0 ;  /* 0x0282800000007b1d */ /* 0x000fec0000002000 */
[----:B------:R-:W-:Y:S04]  /*eef0*/  BSSY B0, `(.L_x_5267) ;  /* 0x0000003000007945 */ /* 0x000fe80003800000 */
[----:B------:R-:W-:Y:S05]  /*ef00*/  @!P0 BRA `(.L_x_5268) ;  /* 0x0000000000048947 */ /* 0x000fea0003800000 */
[----:B------:R-:W-:-:S04]  /*ef10*/  DEPBAR.LE SB0, 0x0 ;  /* 0x000080000000791a */ /* 0x000fc80000000000 */
.L_x_5268:
[----:B------:R-:W-:Y:S05]  /*ef20*/  BSYNC B0 ;  /* 0x0000000000007941 */ /* 0x000fea0003800000 */
.L_x_5267:
        /* <DEDUP_REMOVED lines=19> */
.L_x_5270:
[----:B------:R-:W-:Y:S05]  /*f060*/  BSYNC B0 ;  /* 0x0000000000007941 */ /* 0x000fea0003800000 */
.L_x_5269:
        /* <DEDUP_REMOVED lines=9> */
.L_x_5273:
[----:B------:R-:W2:Y:S04]  /*f100*/  LDG.E.STRONG.GPU R0, desc[UR38][R2.64] ;  /* 0x0000002602007981 */ /* 0x000ea8000c1ef900 */
[----:B--2---:R-:W-:Y:S01]  /*f110*/  CCTL.IVALL ;  /* 0x00000000ff00798f */ /* 0x004fe20002000000 */
[----:B------:R-:W-:Y:S05]  /*f120*/  YIELD ;  /* 0x0000000000007946 */ /* 0x000fea0003800000 */
[----:B------:R-:W-:-:S13]  /*f130*/  ISETP.NE.AND P1, PT, R0, UR22, PT ;  /* 0x0000001600007c0c */ /* 0x000fda000bf25270 */
[----:B------:R-:W-:Y:S05]  /*f140*/  @P1 BRA `(.L_x_5273) ;  /* 0xfffffffc00ec1947 */ /* 0x000fea000383ffff */
.L_x_5272:
[----:B------:R-:W-:Y:S05]  /*f150*/  BSYNC B0 ;  /* 0x0000000000007941 */ /* 0x000fea0003800000 */
.L_x_5271:
[----:B------:R-:W-:-:S03]  /*f160*/  UMOV UR14, 0xffffffff ;  /* 0xffffffff000e7882 */ /* 0x000fc60000000000 */
[----:B------:R-:W-:Y:S05]  /*f170*/  BRA.DIV UR14, `(.L_x_5274) ;  /* 0x0000002e0e0c7947 */ /* 0x000fea000b800000 */
[----:B------:R-:W-:Y:S01]  /*f180*/  NOP ;  /* 0x0000000000007918 */ /* 0x000fe20000000000 */
.L_x_5338:
        /* <DEDUP_REMOVED lines=15> */
.L_x_5276:
[----:B------:R-:W-:Y:S05]  /*f280*/  BSYNC B0 ;  /* 0x0000000000007941 */ /* 0x000fea0003800000 */
.L_x_5275:
        /* <DEDUP_REMOVED lines=15> */
.L_x_5278:
[----:B------:R-:W-:Y:S05]  /*f380*/  BSYNC B0 ;  /* 0x0000000000007941 */ /* 0x000fea0003800000 */
.L_x_5277:
[----:B------:R-:W-:Y:S06]  /*f390*/  BAR.ARV 0xa, 0xa0 ;  /* 0x0282800000007b1d */ /* 0x000fec0000002000 */
[----:B------:R-:W-:Y:S04]  /*f3a0*/  BSSY B0, `(.L_x_5279) ;  /* 0x0000003000007945 */ /* 0x000fe80003800000 */
[----:B------:R-:W-:Y:S05]  /*f3b0*/  @!P0 BRA `(.L_x_5280) ;  /* 0x0000000000048947 */ /* 0x000fea0003800000 */
[----:B------:R-:W-:-:S04]  /*f3c0*/  DEPBAR.LE SB0, 0x0 ;  /* 0x000080000000791a */ /* 0x000fc80000000000 */
.L_x_5280:
[----:B------:R-:W-:Y:S05]  /*f3d0*/  BSYNC B0 ;  /* 0x0000000000007941 */ /* 0x000fea0003800000 */
.L_x_5279:
        /* <DEDUP_REMOVED lines=19> */
.L_x_5282:
[----:B------:R-:W-:Y:S05]  /*f510*/  BSYNC B0 ;  /* 0x0000000000007941 */ /* 0x000fea0003800000 */
.L_x_5281:
[----:B------:R-:W-:Y:S02]  /*f520*/  UIADD3 UR6, UR6, 0x2, URZ ;  /* 0x0000000206067890 */ /* 0x000fe4000fffe03f */
[----:B------:R-:W-:-:S04]  /*f530*/  UIADD3 UR4, UR4, 0x4000, URZ ;  /* 0x0000400004047890 */ /* 0x000fc8000fffe03f */
[----:B------:R-:W-:-:S13]  /*f540*/  ISETP.LE.AND P1, PT, R9, UR6, PT ;  /* 0x0000000609007c0c */ /* 0x000fda000bf23270 */
[----:B------:R-:W-:Y:S05]  /*f550*/  @!P1 BRA `(.L_x_5283) ;  /* 0xfffffff400809947 */ /* 0x000fea000383ffff */
.L_x_5244:
        /* <DEDUP_REMOVED lines=41> */
.L_x_5286:
[----:B------:R-:W-:Y:S05]  /*f7f0*/  BSYNC B0 ;  /* 0x0000000000007941 */ /* 0x000fea0003800000 */
.L_x_5285:
[----:B------:R-:W-:Y:S05]  /*f800*/  BRA `(.L_x_5287) ;  /* 0x0000000000047947 */ /* 0x000fea0003800000 */
.L_x_5284:
[----:B------:R-:W-:-:S05]  /*f810*/  UMOV UR4, UR6 ;  /* 0x0000000600047c82 */ /* 0x000fca0008000000 */
.L_x_5287:
        /* <DEDUP_REMOVED lines=11> */
.L_x_5292:
        /* <DEDUP_REMOVED lines=24> */
.L_x_5289:
[----:B------:R-:W-:Y:S05]  /*fa50*/  BSYNC B0 ;  /* 0x0000000000007941 */ /* 0x000fea0003800000 */
.L_x_5288:
        /* <DEDUP_REMOVED lines=24> */
.L_x_5291:
[----:B------:R-:W-:Y:S05]  /*fbe0*/  BSYNC B0 ;  /* 0x0000000000007941 */ /* 0x000fea0003800000 */
.L_x_5290:
[----:B------:R-:W-:Y:S02]  /*fbf0*/  UIADD3 UR11, UR11, 0x2, URZ ;  /* 0x000000020b0b7890 */ /* 0x000fe4000fffe03f */
[----:B------:R-:W-:Y:S02]  /*fc00*/  ULEA UR8, UR18, UR8, 0x1 ;  /* 0x0000000812087291 */ /* 0x000fe4000f8e083f */
[----:B------:R-:W-:Y:S02]  /*fc10*/  ULEA UR9, UR18, UR9, 0x1 ;  /* 0x0000000912097291 */ /* 0x000fe4000f8e083f */
[----:B------:R-:W-:-:S13]  /*fc20*/  ISETP.NE.AND P0, PT, RZ, UR11, PT ;  /* 0x0000000bff007c0c */ /* 0x000fda000bf05270 */
[----:B------:R-:W-:Y:S05]  /*fc30*/  @!P0 BRA `(.L_x_5179) ;  /* 0x0000001c00388947 */ /* 0x000fea0003800000 */
[----:B------:R-:W-:Y:S05]  /*fc40*/  BRA `(.L_x_5292) ;  /* 0xfffffffc00207947 */ /* 0x000fea000383ffff */
.L_x_5241:
        /* <DEDUP_REMOVED lines=33> */
.L_x_5294:
        /* <DEDUP_REMOVED lines=42> */
.L_x_5339:
        /* <DEDUP_REMOVED lines=15> */
.L_x_5297:
        /* <DEDUP_REMOVED lines=75> */
.L_x_5308:
[----:B--234-:R-:W-:-:S04]  /*106a0*/  SHF.L.U32 R21, R11, 0x1f, RZ ;  /* 0x0000001f0b157819 */ /* 0x01cfc800000006ff */
[----:B------:R-:W1:Y:S02]  /*106b0*/  SYNCS.PHASECHK.TRANS64.TRYWAIT P1, [R16+URZ+0x30c40], R21 ;  /* 0x030c4015100075a7 */ /* 0x000e64000802017f */
[----:B-1----:R-:W-:Y:S05]  /*106c0*/  @!P1 BRA `(.L_x_5300) ;  /* 0x0000001400e89947 */ /* 0x002fea0003800000 */
.L_x_5340:
[----:B------:R-:W-:Y:S05]  /*106d0*/  @P0 BRA `(.L_x_5301) ;  /* 0x0000000000140947 */ /* 0x000fea0003800000 */
[----:B------:R-:W-:Y:S01]  /*106e0*/  ISETP.NE.AND P1, PT, R6, RZ, PT ;  /* 0x000000ff0600720c */ /* 0x000fe20003f25270 */
[----:B------:R-:W-:-:S04]  /*106f0*/  IMAD.MOV.U32 R3, RZ, RZ, 0x4200 ;  /* 0x00004200ff037424 */ /* 0x000fc800078e00ff */
[----:B------:R2:W-:Y:S08]  /*10700*/  SYNCS.ARRIVE.TRANS64 RZ, [R16+URZ+0x30c30], R3 ;  /* 0x030c300310ff79a7 */ /* 0x0005f0000800003f */
[----:B------:R-:W-:Y:S05]  /*10710*/  @!P1 BRA `(.L_x_5301) ;  /* 0x0000000000049947 */ /* 0x000fea0003800000 */
[----:B------:R-:W-:Y:S01]  /*10720*/  BPT.TRAP 0x1 ;  /* 0x000000040000795c */ /* 0x000fe20000300000 */
.L_x_5301:
        /* <DEDUP_REMOVED lines=29> */
.L_x_5341:
[----:B------:R-:W-:Y:S05]  /*10900*/  @P0 BRA `(.L_x_5303) ;  /* 0x0000000000140947 */ /* 0x000fea0003800000 */
[----:B------:R-:W-:Y:S01]  /*10910*/  ISETP.NE.AND P1, PT, R6, RZ, PT ;  /* 0x000000ff0600720c */ /* 0x000fe20003f25270 */
[----:B------:R-:W-:-:S04]  /*10920*/  IMAD.MOV.U32 R2, RZ, RZ, 0x4200 ;  /* 0x00004200ff027424 */ /* 0x000fc800078e00ff */
[----:B------:R3:W-:Y:S08]  /*10930*/  SYNCS.ARRIVE.TRANS64 RZ, [R16+URZ+0x30c18], R2 ;  /* 0x030c180210ff79a7 */ /* 0x0007f0000800003f */
[----:B------:R-:W-:Y:S05]  /*10940*/  @!P1 BRA `(.L_x_5303) ;  /* 0x0000000000049947 */ /* 0x000fea0003800000 */
[----:B------:R-:W-:Y:S01]  /*10950*/  BPT.TRAP 0x1 ;  /* 0x000000040000795c */ /* 0x000fe20000300000 */
.L_x_5303:
        /* <DEDUP_REMOVED lines=29> */
.L_x_5342:
[----:B------:R-:W-:Y:S05]  /*10b30*/  @P0 BRA `(.L_x_5305) ;  /* 0x0000000000140947 */ /* 0x000fea0003800000 */
[----:B------:R-:W-:Y:S01]  /*10b40*/  ISETP.NE.AND P1, PT, R6, RZ, PT ;  /* 0x000000ff0600720c */ /* 0x000fe20003f25270 */
[----:B-123--:R-:W-:-:S04]  /*10b50*/  IMAD.MOV.U32 R21, RZ, RZ, 0x4200 ;  /* 0x00004200ff157424 */ /* 0x00efc800078e00ff */
[----:B------:R4:W-:Y:S08]  /*10b60*/  SYNCS.ARRIVE.TRANS64 RZ, [R16+URZ+0x30c38], R21 ;  /* 0x030c381510ff79a7 */ /* 0x0009f0000800003f */
[----:B------:R-:W-:Y:S05]  /*10b70*/  @!P1 BRA `(.L_x_5305) ;  /* 0x0000000000049947 */ /* 0x000fea0003800000 */
[----:B------:R-:W-:Y:S01]  /*10b80*/  BPT.TRAP 0x1 ;  /* 0x000000040000795c */ /* 0x000fe20000300000 */
.L_x_5305:
        /* <DEDUP_REMOVED lines=24> */
.L_x_5344:
[----:B------:R-:W-:Y:S05]  /*10d10*/  @P0 BRA `(.L_x_5307) ;  /* 0x0000000000140947 */ /* 0x000fea0003800000 */
[----:B------:R-:W-:Y:S01]  /*10d20*/  ISETP.NE.AND P1, PT, R6, RZ, PT ;  /* 0x000000ff0600720c */ /* 0x000fe20003f25270 */
[----:B------:R-:W-:-:S04]  /*10d30*/  IMAD.MOV.U32 R5, RZ, RZ, 0x4200 ;  /* 0x00004200ff057424 */ /* 0x000fc800078e00ff */
[----:B------:R1:W-:Y:S08]  /*10d40*/  SYNCS.ARRIVE.TRANS64 RZ, [R16+URZ+0x30c10], R5 ;  /* 0x030c100510ff79a7 */ /* 0x0003f0000800003f */
[----:B------:R-:W-:Y:S05]  /*10d50*/  @!P1 BRA `(.L_x_5307) ;  /* 0x0000000000049947 */ /* 0x000fea0003800000 */
[----:B------:R-:W-:Y:S01]  /*10d60*/  BPT.TRAP 0x1 ;  /* 0x000000040000795c */ /* 0x000fe20000300000 */
.L_x_5307:
        /* <DEDUP_REMOVED lines=30> */
.L_x_5299:
[----:B------:R-:W2:Y:S02]  /*10f50*/  LDL.LU R4, [R1+0x4] ;  /* 0x0000040001047983 */ /* 0x000ea40000300800 */
[----:B--2---:R-:W-:Y:S02]  /*10f60*/  ISETP.NE.AND P1, PT, R4, RZ, PT ;  /* 0x000000ff0400720c */ /* 0x004fe40003f25270 */
[----:B------:R2:W5:Y:S11]  /*10f70*/  LDL R4, [R1] ;  /* 0x0000000001047983 */ /* 0x0005760000100800 */
[----:B--2---:R-:W-:Y:S05]  /*10f80*/  @!P1 BRA `(.L_x_5298) ;  /* 0x0000000400109947 */ /* 0x004fea0003800000 */
[----:B------:R-:W-:-:S04]  /*10f90*/  SHF.L.U32 R13, R11, 0x1f, RZ ;  /* 0x0000001f0b0d7819 */ /* 0x000fc800000006ff */
[----:B------:R-:W1:Y:S02]  /*10fa0*/  SYNCS.PHASECHK.TRANS64.TRYWAIT P1, [R16+URZ+0x30c40], R13 ;  /* 0x030c400d100075a7 */ /* 0x000e64000802017f */
[----:B-1----:R-:W-:Y:S05]  /*10fb0*/  @!P1 BRA `(.L_x_5309) ;  /* 0x0000001000009947 */ /* 0x002fea0003800000 */
.L_x_5345:
[----:B------:R-:W-:Y:S05]  /*10fc0*/  @P0 BRA `(.L_x_5310) ;  /* 0x0000000000140947 */ /* 0x000fea0003800000 */
[----:B------:R-:W-:Y:S01]  /*10fd0*/  ISETP.NE.AND P1, PT, R6, RZ, PT ;  /* 0x000000ff0600720c */ /* 0x000fe20003f25270 */
[----:B------:R-:W-:-:S04]  /*10fe0*/  IMAD.MOV.U32 R5, RZ, RZ, 0x4200 ;  /* 0x00004200ff057424 */ /* 0x000fc800078e00ff */
[----:B------:R2:W-:Y:S08]  /*10ff0*/  SYNCS.ARRIVE.TRANS64 RZ, [R16+URZ+0x30c30], R5 ;  /* 0x030c300510ff79a7 */ /* 0x0005f0000800003f */
[----:B------:R-:W-:Y:S05]  /*11000*/  @!P1 BRA `(.L_x_5310) ;  /* 0x0000000000049947 */ /* 0x000fea0003800000 */
[----:B------:R-:W-:Y:S01]  /*11010*/  BPT.TRAP 0x1 ;  /* 0x000000040000795c */ /* 0x000fe20000300000 */
.L_x_5310:
        /* <DEDUP_REMOVED lines=26> */
.L_x_5346:
[----:B------:R-:W-:Y:S05]  /*111c0*/  @P0 BRA `(.L_x_5312) ;  /* 0x0000000000140947 */ /* 0x000fea0003800000 */
[----:B------:R-:W-:Y:S01]  /*111d0*/  ISETP.NE.AND P0, PT, R6, RZ, PT ;  /* 0x000000ff0600720c */ /* 0x000fe20003f05270 */
[----:B------:R-:W-:-:S04]  /*111e0*/  IMAD.MOV.U32 R5, RZ, RZ, 0x4200 ;  /* 0x00004200ff057424 */ /* 0x000fc800078e00ff */
[----:B------:R2:W-:Y:S08]  /*111f0*/  SYNCS.ARRIVE.TRANS64 RZ, [R16+URZ+0x30c18], R5 ;  /* 0x030c180510ff79a7 */ /* 0x0005f0000800003f */
[----:B------:R-:W-:Y:S05]  /*11200*/  @!P0 BRA `(.L_x_5312) ;  /* 0x0000000000048947 */ /* 0x000fea0003800000 */
[----:B------:R-:W-:Y:S01]  /*11210*/  BPT.TRAP 0x1 ;  /* 0x000000040000795c */ /* 0x000fe20000300000 */
.L_x_5312:
        /* <DEDUP_REMOVED lines=27> */
.L_x_5298:
[----:B------:R-:W2:Y:S01]  /*113d0*/  S2R R0, SR_TID.X ;  /* 0x0000000000007919 */ /* 0x000ea20000002100 */
[----:B------:R-:W-:Y:S01]  /*113e0*/  IMAD R3, R19, 0x8, R16 ;  /* 0x0000000813037824 */ /* 0x000fe200078e0210 */
[----:B--2---:R-:W-:Y:S02]  /*113f0*/  LOP3.LUT R2, R0, 0x7f, RZ, 0xc0, !PT ;  /* 0x0000007f00027812 */ /* 0x004fe400078ec0ff */
[----:B------:R-:W-:Y:S02]  /*11400*/  SHF.L.U32 R0, R11, 0x1f, RZ ;  /* 0x0000001f0b007819 */ /* 0x000fe400000006ff */
[----:B------:R-:W-:Y:S02]  /*11410*/  ISETP.NE.AND P1, PT, R2, RZ, PT ;  /* 0x000000ff0200720c */ /* 0x000fe40003f25270 */
[----:B------:R-:W2:Y:S02]  /*11420*/  SYNCS.PHASECHK.TRANS64.TRYWAIT P0, [R3+URZ+0x30c40], R0 ;  /* 0x030c4000030075a7 */ /* 0x000ea4000800017f */
[----:B--2---:R-:W-:Y:S09]  /*11430*/  @!P0 BRA `(.L_x_5313) ;  /* 0x0000000c00088947 */ /* 0x004ff20003800000 */
.L_x_5347:
[----:B------:R-:W-:Y:S05]  /*11440*/  @P1 BRA `(.L_x_5314) ;  /* 0x0000000000181947 */ /* 0x000fea0003800000 */
[----:B------:R-:W1:Y:S01]  /*11450*/  S2R R2, SR_TID.X ;  /* 0x0000000000027919 */ /* 0x000e620000002100 */
[----:B--2---:R-:W-:-:S04]  /*11460*/  IMAD.MOV.U32 R0, RZ, RZ, 0x4200 ;  /* 0x00004200ff007424 */ /* 0x004fc800078e00ff */
[----:B------:R2:W-:Y:S01]  /*11470*/  SYNCS.ARRIVE.TRANS64 RZ, [R3+URZ+0x30c30], R0 ;  /* 0x030c300003ff79a7 */ /* 0x0005e2000800003f */
[----:B-1----:R-:W-:-:S13]  /*11480*/  LOP3.LUT P0, RZ, R2, 0x1f, RZ, 0xc0, !PT ;  /* 0x0000001f02ff7812 */ /* 0x002fda000780c0ff */
[----:B--2---:R-:W-:Y:S05]  /*11490*/  @!P0 BRA `(.L_x_5314) ;  /* 0x0000000000048947 */ /* 0x004fea0003800000 */
[----:B------:R-:W-:Y:S01]  /*114a0*/  BPT.TRAP 0x1 ;  /* 0x000000040000795c */ /* 0x000fe20000300000 */
.L_x_5314:
        /* <DEDUP_REMOVED lines=33> */
.L_x_5295:
[----:B------:R-:W-:Y:S05]  /*116c0*/  BSYNC B0 ;  /* 0x0000000000007941 */ /* 0x000fea0003800000 */
.L_x_5293:
[----:B------:R-:W-:-:S03]  /*116d0*/  UMOV UR8, 0xffffffff ;  /* 0xffffffff00087882 */ /* 0x000fc60000000000 */
[----:B------:R-:W-:Y:S05]  /*116e0*/  BRA.DIV UR8, `(.L_x_5315) ;  /* 0x0000000a08707947 */ /* 0x000fea000b800000 */
[----:B------:R-:W-:-:S13]  /*116f0*/  ELECT P6, URZ, PT ;  /* 0x00000000003f782f */ /* 0x000fda00038c0000 */
.L_x_5350:
[----:B------:R-:W-:Y:S05]  /*11700*/  @!P6 BRA `(.L_x_5179) ;  /* 0x000000000084e947 */ /* 0x000fea0003800000 */
[----:B------:R-:W-:-:S06]  /*11710*/  ULOP3.LUT UR8, UR36, 0x2, URZ, 0xfc, !UPT ;  /* 0x0000000224087892 */ /* 0x000fcc000f8efc3f */
[----:B------:R-:W-:-:S05]  /*11720*/  IMAD.U32 R0, RZ, RZ, UR8 ;  /* 0x00000008ff007e24 */ /* 0x000fca000f8e00ff */
[----:B------:R-:W-:-:S13]  /*11730*/  ISETP.NE.AND P2, PT, R0, 0x3, PT ;  /* 0x000000030000780c */ /* 0x000fda0003f45270 */
[----:B------:R-:W-:Y:S05]  /*11740*/  @!P2 BRA `(.L_x_5316) ;  /* 0x000000000004a947 */ /* 0x000fea0003800000 */
[----:B------:R-:W-:Y:S01]  /*11750*/  BPT.TRAP 0x1 ;  /* 0x000000040000795c */ /* 0x000fe20000300000 */
.L_x_5316:
        /* <DEDUP_REMOVED lines=15> */
.L_x_5351:
[----:B------:R-:W2:Y:S02]  /*11850*/  SYNCS.PHASECHK.TRANS64.TRYWAIT P0, [R3+URZ], R0 ;  /* 0x00000000030075a7 */ /* 0x000ea4000800017f */
[----:B--2---:R-:W-:Y:S05]  /*11860*/  @!P0 BRA `(.L_x_5318) ;  /* 0x0000000800448947 */ /* 0x004fea0003800000 */
.L_x_5352:
[----:B------:R-:W-:Y:S05]  /*11870*/  @!P2 BRA `(.L_x_5319) ;  /* 0x000000000004a947 */ /* 0x000fea0003800000 */
[----:B------:R-:W-:Y:S01]  /*11880*/  BPT.TRAP 0x1 ;  /* 0x000000040000795c */ /* 0x000fe20000300000 */
.L_x_5319:
[----:B--2---:R-:W-:-:S04]  /*11890*/  VIADD R3, R7, 0x30c40 ;  /* 0x00030c4007037836 */ /* 0x004fc80000000000 */
[----:B------:R-:W-:-:S04]  /*118a0*/  IMAD R2, R2, 0x8, R3 ;  /* 0x0000000802027824 */ /* 0x000fc800078e0203 */
[----:B------:R-:W2:Y:S02]  /*118b0*/  SYNCS.PHASECHK.TRANS64.TRYWAIT P0, [R2+URZ], R5 ;  /* 0x00000005020075a7 */ /* 0x000ea4000800017f */
[----:B--2---:R-:W-:Y:S05]  /*118c0*/  @!P0 BRA `(.L_x_5320) ;  /* 0x0000000800408947 */ /* 0x004fea0003800000 */
.L_x_5353:
[----:B------:R-:W-:-:S07]  /*118d0*/  IMAD R3, R4, 0x8, R3 ;  /* 0x0000000804037824 */ /* 0x000fce00078e0203 */
.L_x_5321:
[----:B---3--:R3:W4:Y:S02]  /*118e0*/  SYNCS.PHASECHK.TRANS64.TRYWAIT P0, [R3+URZ], R0 ;  /* 0x00000000030075a7 */ /* 0x008724000800017f */
[----:B----4-:R-:W-:Y:S05]  /*118f0*/  @!P0 NANOSLEEP.SYNCS 0x989680 ;  /* 0x009896800000895d */ /* 0x010fea0003900000 */
[----:B------:R-:W4:Y:S02]  /*11900*/  @!P0 SYNCS.PHASECHK.TRANS64 P0, [R3+URZ], R0 ;  /* 0x00000000030085a7 */ /* 0x000f24000800007f */
[----:B----4-:R-:W-:Y:S05]  /*11910*/  @!P0 BRA `(.L_x_5321) ;  /* 0xfffffffc00f08947 */ /* 0x010fea000383ffff */
.L_x_5179:
[----:B------:R-:W-:Y:S05]  /*11920*/  BSYNC B6 ;  /* 0x0000000000067941 */ /* 0x000fea0003800000 */
.L_x_5176:
[----:B------:R-:W-:Y:S05]  /*11930*/  EXIT ;  /* 0x000000000000794d */ /* 0x000fea0003800000 */
.L_x_5186:
[----:B------:R-:W-:Y:S02]  /*11940*/  IMAD.MOV.U32 R13, RZ, RZ, R10 ;  /* 0x000000ffff0d7224 */ /* 0x000fe400078e000a */
[----:B------:R-:W-:Y:S02]  /*11950*/  IMAD.MOV.U32 R12, RZ, RZ, RZ ;  /* 0x000000ffff0c7224 */ /* 0x000fe400078e00ff */
[----:B------:R-:W-:Y:S02]  /*11960*/  IMAD.MOV.U32 R11, RZ, RZ, 0x1f ;  /* 0x0000001fff0b7424 */ /* 0x000fe400078e00ff */
[----:B------:R-:W-:-:S07]  /*11970*/  IMAD.MOV.U32 R15, RZ, RZ, -0x1 ;  /* 0xffffffffff0f7424 */ /* 0x000fce00078e00ff */
[----:B------:R-:W-:Y:S05]  /*11980*/  WARPSYNC.COLLECTIVE R15, `(.L_x_5322) ;  /* 0x000000000f087348 */ /* 0x000fea0003c00000 */
[----:B------:R1:W2:Y:S02]  /*11990*/  SHFL.IDX P6, R14, R13, R12, R11 ;  /* 0x0000000c0d0e7389 */ /* 0x0002a400000c000b */
[----:B-12---:R-:W-:Y:S01]  /*119a0*/  ENDCOLLECTIVE ;  /* 0x000000000000791b */ /* 0x006fe20003800000 */
.L_x_5322:
[----:B------:R-:W-:Y:S05]  /*119b0*/  BRA `(.L_x_5323) ;  /* 0xfffffef4006c7947 */ /* 0x000fea000383ffff */
.L_x_5188:
[----:B--2---:R2:W3:Y:S02]  /*119c0*/  SYNCS.PHASECHK.TRANS64.TRYWAIT P0, [R222+URZ+0x30c00], R11 ;  /* 0x030c000bde0075a7 */ /* 0x0044e4000800017f */
[----:B---3--:R-:W-:Y:S05]  /*119d0*/  @!P0 NANOSLEEP.SYNCS 0x989680 ;  /* 0x009896800000895d */ /* 0x008fea0003900000 */
[----:B------:R-:W3:Y:S02]  /*119e0*/  @!P0 SYNCS.PHASECHK.TRANS64 P0, [R222+URZ+0x30c00], R11 ;  /* 0x030c000bde0085a7 */ /* 0x000ee4000800007f */
[----:B---3--:R-:W-:Y:S05]  /*119f0*/  @!P0 BRA `(.L_x_5188) ;  /* 0xfffffffc00f08947 */ /* 0x008fea000383ffff */
[----:B------:R-:W-:Y:S05]  /*11a00*/  BRA `(.L_x_5187) ;  /* 0xfffffef400b47947 */ /* 0x000fea000383ffff */
.L_x_5193:
[----:B--2---:R2:W3:Y:S02]  /*11a10*/  SYNCS.PHASECHK.TRANS64.TRYWAIT P0, [R8+URZ+0x30c10], R21 ;  /* 0x030c1015080075a7 */ /* 0x0044e4000800017f */
[----:B---3--:R-:W-:Y:S05]  /*11a20*/  @!P0 NANOSLEEP.SYNCS 0x989680 ;  /* 0x009896800000895d */ /* 0x008fea0003900000 */
[----:B------:R-:W3:Y:S02]  /*11a30*/  @!P0 SYNCS.PHASECHK.TRANS64 P0, [R8+URZ+0x30c10], R21 ;  /* 0x030c1015080085a7 */ /* 0x000ee4000800007f */
[----:B---3--:R-:W-:Y:S05]  /*11a40*/  @!P0 BRA `(.L_x_5193) ;  /* 0xfffffffc00f08947 */ /* 0x008fea000383ffff */
[----:B------:R-:W-:Y:S05]  /*11a50*/  BRA `(.L_x_5192) ;  /* 0xffffff0000607947 */ /* 0x000fea000383ffff */
.L_x_5197:
[----:B------:R1:W1:Y:S02]  /*11a60*/  SYNCS.PHASECHK.TRANS64.TRYWAIT P0, [R8+URZ+0x30c30], R21 ;  /* 0x030c3015080075a7 */ /* 0x000264000800017f */
[----:B-1----:R-:W-:Y:S05]  /*11a70*/  @!P0 NANOSLEEP.SYNCS 0x989680 ;  /* 0x009896800000895d */ /* 0x002fea0003900000 */
[----:B------:R-:W1:Y:S02]  /*11a80*/  @!P0 SYNCS.PHASECHK.TRANS64 P0, [R8+URZ+0x30c30], R21 ;  /* 0x030c3015080085a7 */ /* 0x000e64000800007f */
[----:B-1----:R-:W-:Y:S05]  /*11a90*/  @!P0 BRA `(.L_x_5197) ;  /* 0xfffffffc00f08947 */ /* 0x002fea000383ffff */
[----:B------:R-:W-:Y:S05]  /*11aa0*/  BRA `(.L_x_5196) ;  /* 0xffffff0400647947 */ /* 0x000fea000383ffff */
.L_x_5205:
[----:B--2---:R2:W3:Y:S02]  /*11ab0*/  SYNCS.PHASECHK.TRANS64.TRYWAIT P1, [R6+URZ+0x30c10], R11 ;  /* 0x030c100b060075a7 */ /* 0x0044e4000802017f */
[----:B---3--:R-:W-:Y:S05]  /*11ac0*/  @!P1 NANOSLEEP.SYNCS 0x989680 ;  /* 0x009896800000995d */ /* 0x008fea0003900000 */
[----:B------:R-:W3:Y:S02]  /*11ad0*/  @!P1 SYNCS.PHASECHK.TRANS64 P1, [R6+URZ+0x30c10], R11 ;  /* 0x030c100b060095a7 */ /* 0x000ee4000802007f */
[----:B---3--:R-:W-:Y:S05]  /*11ae0*/  @!P1 BRA `(.L_x_5205) ;  /* 0xfffffffc00f09947 */ /* 0x008fea000383ffff */
[----:B------:R-:W-:Y:S05]  /*11af0*/  BRA `(.L_x_5204) ;  /* 0xffffff4000cc7947 */ /* 0x000fea000383ffff */
.L_x_5209:
[----:B------:R1:W1:Y:S02]  /*11b00*/  SYNCS.PHASECHK.TRANS64.TRYWAIT P1, [R6+URZ+0x30c30], R11 ;  /* 0x030c300b060075a7 */ /* 0x000264000802017f */
[----:B-1----:R-:W-:Y:S05]  /*11b10*/  @!P1 NANOSLEEP.SYNCS 0x989680 ;  /* 0x009896800000995d */ /* 0x002fea0003900000 */
[----:B------:R-:W1:Y:S02]  /*11b20*/  @!P1 SYNCS.PHASECHK.TRANS64 P1, [R6+URZ+0x30c30], R11 ;  /* 0x030c300b060095a7 */ /* 0x000e64000802007f */
[----:B-1----:R-:W-:Y:S05]  /*11b30*/  @!P1 BRA `(.L_x_5209) ;  /* 0xfffffffc00f09947 */ /* 0x002fea000383ffff */
[----:B------:R-:W-:Y:S05]  /*11b40*/  BRA `(.L_x_5208) ;  /* 0xffffff4400dc7947 */ /* 0x000fea000383ffff */
.L_x_5217:
[----:B--2---:R2:W3:Y:S02]  /*11b50*/  SYNCS.PHASECHK.TRANS64.TRYWAIT P0, [R7+URZ+0x30c10], R18 ;  /* 0x030c1012070075a7 */ /* 0x0044e4000800017f */
[----:B---3--:R-:W-:Y:S05]  /*11b60*/  @!P0 NANOSLEEP.SYNCS 0x989680 ;  /* 0x009896800000895d */ /* 0x008fea0003900000 */
[----:B------:R-:W3:Y:S02]  /*11b70*/  @!P0 SYNCS.PHASECHK.TRANS64 P0, [R7+URZ+0x30c10], R18 ;  /* 0x030c1012070085a7 */ /* 0x000ee4000800007f */
[----:B---3--:R-:W-:Y:S05]  /*11b80*/  @!P0 BRA `(.L_x_5217) ;  /* 0xfffffffc00f08947 */ /* 0x008fea000383ffff */
[----:B------:R-:W-:Y:S05]  /*11b90*/  BRA `(.L_x_5216) ;  /* 0xffffff7c000c7947 */ /* 0x000fea000383ffff */
.L_x_5221:
[----:B------:R1:W1:Y:S02]  /*11ba0*/  SYNCS.PHASECHK.TRANS64.TRYWAIT P0, [R7+URZ+0x30c30], R18 ;  /* 0x030c3012070075a7 */ /* 0x000264000800017f */
[----:B-1----:R-:W-:Y:S05]  /*11bb0*/  @!P0 NANOSLEEP.SYNCS 0x989680 ;  /* 0x009896800000895d */ /* 0x002fea0003900000 */
[----:B------:R-:W1:Y:S02]  /*11bc0*/  @!P0 SYNCS.PHASECHK.TRANS64 P0, [R7+URZ+0x30c30], R18 ;  /* 0x030c3012070085a7 */ /* 0x000e64000800007f */
[----:B-1----:R-:W-:Y:S05]  /*11bd0*/  @!P0 BRA `(.L_x_5221) ;  /* 0xfffffffc00f08947 */ /* 0x002fea000383ffff */
[----:B------:R-:W-:Y:S05]  /*11be0*/  BRA `(.L_x_5220) ;  /* 0xffffff8000207947 */ /* 0x000fea000383ffff */
.L_x_5228:
[----:B------:R-:W-:Y:S01]  /*11bf0*/  BSSY B0, `(.L_x_5324) ;  /* 0x0000005000007945 */ /* 0x000fe20003800000 */
[----:B------:R-:W-:-:S07]  /*11c00*/  IMAD.MOV.U32 R15, RZ, RZ, -0x1 ;  /* 0xffffffffff0f7424 */ /* 0x000fce00078e00ff */
[----:B---3--:R-:W-:Y:S05]  /*11c10*/  WARPSYNC.COLLECTIVE R15, `(.L_x_5325) ;  /* 0x000000000f087348 */ /* 0x008fea0003c00000 */
[----:B------:R-:W-:Y:S01]  /*11c20*/  NOP ;  /* 0x0000000000007918 */ /* 0x000fe20000000000 */
[----:B---3--:R-:W-:Y:S01]  /*11c30*/  ENDCOLLECTIVE ;  /* 0x000000000000791b */ /* 0x008fe20003800000 */
.L_x_5325:
[----:B------:R-:W-:Y:S05]  /*11c40*/  BSYNC B0 ;  /* 0x0000000000007941 */ /* 0x000fea0003800000 */
.L_x_5324:
[----:B------:R-:W-:Y:S05]  /*11c50*/  BRA `(.L_x_5326) ;  /* 0xffffffbc00747947 */ /* 0x000fea000383ffff */
.L_x_5237:
[----:B------:R-:W-:Y:S01]  /*11c60*/  BSSY B0, `(.L_x_5327) ;  /* 0x0000005000007945 */ /* 0x000fe20003800000 */
[----:B------:R-:W-:-:S07]  /*11c70*/  IMAD.MOV.U32 R15, RZ, RZ, -0x1 ;  /* 0xffffffffff0f7424 */ /* 0x000fce00078e00ff */
[----:B-1-3--:R-:W-:Y:S05]  /*11c80*/  WARPSYNC.COLLECTIVE R15, `(.L_x_5328) ;  /* 0x000000000f087348 */ /* 0x00afea0003c00000 */
[----:B------:R-:W-:Y:S01]  /*11c90*/  NOP ;  /* 0x0000000000007918 */ /* 0x000fe20000000000 */
[----:B-1-3--:R-:W-:Y:S01]  /*11ca0*/  ENDCOLLECTIVE ;  /* 0x000000000000791b */ /* 0x00afe20003800000 */
.L_x_5328:
[----:B------:R-:W-:Y:S05]  /*11cb0*/  BSYNC B0 ;  /* 0x0000000000007941 */ /* 0x000fea0003800000 */
.L_x_5327:
[----:B------:R-:W-:Y:S05]  /*11cc0*/  BRA `(.L_x_5329) ;  /* 0xffffffc000547947 */ /* 0x000fea000383ffff */
.L_x_5249:
[----:B------:R-:W-:Y:S01]  /*11cd0*/  BSSY B0, `(.L_x_5330) ;  /* 0x0000005000007945 */ /* 0x000fe20003800000 */
[----:B------:R-:W-:-:S07]  /*11ce0*/  IMAD.MOV.U32 R15, RZ, RZ, -0x1 ;  /* 0xffffffffff0f7424 */ /* 0x000fce00078e00ff */
[----:B------:R-:W-:Y:S05]  /*11cf0*/  WARPSYNC.COLLECTIVE R15, `(.L_x_5331) ;  /* 0x000000000f087348 */ /* 0x000fea0003c00000 */
[----:B------:R-:W-:Y:S01]  /*11d00*/  NOP ;  /* 0x0000000000007918 */ /* 0x000fe20000000000 */
[----:B------:R-:W-:Y:S01]  /*11d10*/  ENDCOLLECTIVE ;  /* 0x000000000000791b */ /* 0x000fe20003800000 */
.L_x_5331:
[----:B------:R-:W-:Y:S05]  /*11d20*/  BSYNC B0 ;  /* 0x0000000000007941 */ /* 0x000fea0003800000 */
.L_x_5330:
[----:B------:R-:W-:Y:S05]  /*11d30*/  BRA `(.L_x_5332) ;  /* 0xffffffc8003c7947 */ /* 0x000fea000383ffff */
.L_x_5262:
[----:B------:R-:W-:Y:S01]  /*11d40*/  BSSY B0, `(.L_x_5333) ;  /* 0x0000005000007945 */ /* 0x000fe20003800000 */
[----:B------:R-:W-:-:S07]  /*11d50*/  IMAD.MOV.U32 R15, RZ, RZ, -0x1 ;  /* 0xffffffffff0f7424 */ /* 0x000fce00078e00ff */
[----:B------:R-:W-:Y:S05]  /*11d60*/  WARPSYNC.COLLECTIVE R15, `(.L_x_5334) ;  /* 0x000000000f087348 */ /* 0x000fea0003c00000 */
[----:B------:R-:W-:Y:S01]  /*11d70*/  NOP ;  /* 0x0000000000007918 */ /* 0x000fe20000000000 */
[----:B------:R-:W-:Y:S01]  /*11d80*/  ENDCOLLECTIVE ;  /* 0x000000000000791b */ /* 0x000fe20003800000 */
.L_x_5334:
[----:B------:R-:W-:Y:S05]  /*11d90*/  BSYNC B0 ;  /* 0x0000000000007941 */ /* 0x000fea0003800000 */
.L_x_5333:
[----:B------:R-:W-:Y:S05]  /*11da0*/  BRA `(.L_x_5335) ;  /* 0xffffffcc00bc7947 */ /* 0x000fea000383ffff */
.L_x_5274:
[----:B------:R-:W-:Y:S01]  /*11db0*/  BSSY B0, `(.L_x_5336) ;  /* 0x0000005000007945 */ /* 0x000fe20003800000 */
[----:B------:R-:W-:-:S07]  /*11dc0*/  IMAD.MOV.U32 R15, RZ, RZ, -0x1 ;  /* 0xffffffffff0f7424 */ /* 0x000fce00078e00ff */
[----:B------:R-:W-:Y:S05]  /*11dd0*/  WARPSYNC.COLLECTIVE R15, `(.L_x_5337) ;  /* 0x000000000f087348 */ /* 0x000fea0003c00000 */
[----:B------:R-:W-:Y:S01]  /*11de0*/  NOP ;  /* 0x0000000000007918 */ /* 0x000fe20000000000 */
[----:B------:R-:W-:Y:S01]  /*11df0*/  ENDCOLLECTIVE ;  /* 0x000000000000791b */ /* 0x000fe20003800000 */
.L_x_5337:
[----:B------:R-:W-:Y:S05]  /*11e00*/  BSYNC B0 ;  /* 0x0000000000007941 */ /* 0x000fea0003800000 */
.L_x_5336:
[----:B------:R-:W-:Y:S05]  /*11e10*/  BRA `(.L_x_5338) ;  /* 0xffffffd000dc7947 */ /* 0x000fea000383ffff */
.L_x_5296:
[----:B-1----:R1:W2:Y:S02]  /*11e20*/  SYNCS.PHASECHK.TRANS64.TRYWAIT P0, [R16+URZ+0x30c20], R3 ;  /* 0x030c2003100075a7 */ /* 0x0022a4000800017f */
[----:B--2---:R-:W-:Y:S05]  /*11e30*/  @!P0 NANOSLEEP.SYNCS 0x989680 ;  /* 0x009896800000895d */ /* 0x004fea0003900000 */
[----:B------:R-:W2:Y:S02]  /*11e40*/  @!P0 SYNCS.PHASECHK.TRANS64 P0, [R16+URZ+0x30c20], R3 ;  /* 0x030c2003100085a7 */ /* 0x000ea4000800007f */
[----:B--2---:R-:W-:Y:S05]  /*11e50*/  @!P0 BRA `(.L_x_5296) ;  /* 0xfffffffc00f08947 */ /* 0x004fea000383ffff */
[----:B------:R-:W-:Y:S05]  /*11e60*/  BRA `(.L_x_5339) ;  /* 0xffffffe000a47947 */ /* 0x000fea000383ffff */
.L_x_5300:
[----:B-1----:R1:W2:Y:S02]  /*11e70*/  SYNCS.PHASECHK.TRANS64.TRYWAIT P1, [R16+URZ+0x30c40], R21 ;  /* 0x030c4015100075a7 */ /* 0x0022a4000802017f */
[----:B--2---:R-:W-:Y:S05]  /*11e80*/  @!P1 NANOSLEEP.SYNCS 0x989680 ;  /* 0x009896800000995d */ /* 0x004fea0003900000 */
[----:B------:R-:W2:Y:S02]  /*11e90*/  @!P1 SYNCS.PHASECHK.TRANS64 P1, [R16+URZ+0x30c40], R21 ;  /* 0x030c4015100095a7 */ /* 0x000ea4000802007f */
[----:B--2---:R-:W-:Y:S05]  /*11ea0*/  @!P1 BRA `(.L_x_5300) ;  /* 0xfffffffc00f09947 */ /* 0x004fea000383ffff */
[----:B------:R-:W-:Y:S05]  /*11eb0*/  BRA `(.L_x_5340) ;  /* 0xffffffe800047947 */ /* 0x000fea000383ffff */
.L_x_5302:
[----:B--2---:R2:W3:Y:S02]  /*11ec0*/  SYNCS.PHASECHK.TRANS64.TRYWAIT P1, [R16+URZ+0x30c28], R21 ;  /* 0x030c2815100075a7 */ /* 0x0044e4000802017f */
[----:B---3--:R-:W-:Y:S05]  /*11ed0*/  @!P1 NANOSLEEP.SYNCS 0x989680 ;  /* 0x009896800000995d */ /* 0x008fea0003900000 */
[----:B------:R-:W3:Y:S02]  /*11ee0*/  @!P1 SYNCS.PHASECHK.TRANS64 P1, [R16+URZ+0x30c28], R21 ;  /* 0x030c2815100095a7 */ /* 0x000ee4000802007f */
[----:B---3--:R-:W-:Y:S05]  /*11ef0*/  @!P1 BRA `(.L_x_5302) ;  /* 0xfffffffc00f09947 */ /* 0x008fea000383ffff */
[----:B------:R-:W-:Y:S05]  /*11f00*/  BRA `(.L_x_5341) ;  /* 0xffffffe8007c7947 */ /* 0x000fea000383ffff */
.L_x_5304:
[----:B---3--:R3:W4:Y:S02]  /*11f10*/  SYNCS.PHASECHK.TRANS64.TRYWAIT P1, [R16+URZ+0x30c48], R21 ;  /* 0x030c4815100075a7 */ /* 0x008724000802017f */
[----:B----4-:R-:W-:Y:S05]  /*11f20*/  @!P1 NANOSLEEP.SYNCS 0x989680 ;  /* 0x009896800000995d */ /* 0x010fea0003900000 */
[----:B------:R-:W4:Y:S02]  /*11f30*/  @!P1 SYNCS.PHASECHK.TRANS64 P1, [R16+URZ+0x30c48], R21 ;  /* 0x030c4815100095a7 */ /* 0x000f24000802007f */
[----:B----4-:R-:W-:Y:S05]  /*11f40*/  @!P1 BRA `(.L_x_5304) ;  /* 0xfffffffc00f09947 */ /* 0x010fea000383ffff */
[----:B------:R-:W-:Y:S05]  /*11f50*/  BRA `(.L_x_5342) ;  /* 0xffffffe800f47947 */ /* 0x000fea000383ffff */
.L_x_5306:
[----:B------:R-:W-:-:S07]  /*11f60*/  SHF.L.U32 R5, R11, 0x1f, RZ ;  /* 0x0000001f0b057819 */ /* 0x000fce00000006ff */
.L_x_5343:
[----:B------:R1:W1:Y:S02]  /*11f70*/  SYNCS.PHASECHK.TRANS64.TRYWAIT P1, [R16+URZ+0x30c20], R5 ;  /* 0x030c2005100075a7 */ /* 0x000264000802017f */
[----:B-1----:R-:W-:Y:S05]  /*11f80*/  @!P1 NANOSLEEP.SYNCS 0x989680 ;  /* 0x009896800000995d */ /* 0x002fea0003900000 */
[----:B------:R-:W1:Y:S02]  /*11f90*/  @!P1 SYNCS.PHASECHK.TRANS64 P1, [R16+URZ+0x30c20], R5 ;  /* 0x030c2005100095a7 */ /* 0x000e64000802007f */
[----:B-1----:R-:W-:Y:S05]  /*11fa0*/  @!P1 BRA `(.L_x_5343) ;  /* 0xfffffffc00f09947 */ /* 0x002fea000383ffff */
[----:B------:R-:W-:Y:S05]  /*11fb0*/  BRA `(.L_x_5344) ;  /* 0xffffffec00547947 */ /* 0x000fea000383ffff */
.L_x_5309:
[----:B-1----:R1:W2:Y:S02]  /*11fc0*/  SYNCS.PHASECHK.TRANS64.TRYWAIT P1, [R16+URZ+0x30c40], R13 ;  /* 0x030c400d100075a7 */ /* 0x0022a4000802017f */
[----:B--2---:R-:W-:Y:S05]  /*11fd0*/  @!P1 NANOSLEEP.SYNCS 0x989680 ;  /* 0x009896800000995d */ /* 0x004fea0003900000 */
[----:B------:R-:W2:Y:S02]  /*11fe0*/  @!P1 SYNCS.PHASECHK.TRANS64 P1, [R16+URZ+0x30c40], R13 ;  /* 0x030c400d100095a7 */ /* 0x000ea4000802007f */
[----:B--2---:R-:W-:Y:S05]  /*11ff0*/  @!P1 BRA `(.L_x_5309) ;  /* 0xfffffffc00f09947 */ /* 0x004fea000383ffff */
[----:B------:R-:W-:Y:S05]  /*12000*/  BRA `(.L_x_5345) ;  /* 0xffffffec00ec7947 */ /* 0x000fea000383ffff */
.L_x_5311:
[----:B-1----:R1:W2:Y:S02]  /*12010*/  SYNCS.PHASECHK.TRANS64.TRYWAIT P1, [R16+URZ+0x30c28], R13 ;  /* 0x030c280d100075a7 */ /* 0x0022a4000802017f */
[----:B--2---:R-:W-:Y:S05]  /*12020*/  @!P1 NANOSLEEP.SYNCS 0x989680 ;  /* 0x009896800000995d */ /* 0x004fea0003900000 */
[----:B------:R-:W2:Y:S02]  /*12030*/  @!P1 SYNCS.PHASECHK.TRANS64 P1, [R16+URZ+0x30c28], R13 ;  /* 0x030c280d100095a7 */ /* 0x000ea4000802007f */
[----:B--2---:R-:W-:Y:S05]  /*12040*/  @!P1 BRA `(.L_x_5311) ;  /* 0xfffffffc00f09947 */ /* 0x004fea000383ffff */
[----:B------:R-:W-:Y:S05]  /*12050*/  BRA `(.L_x_5346) ;  /* 0xfffffff000587947 */ /* 0x000fea000383ffff */
.L_x_5313:
[----:B--2---:R2:W1:Y:S02]  /*12060*/  SYNCS.PHASECHK.TRANS64.TRYWAIT P0, [R3+URZ+0x30c40], R0 ;  /* 0x030c4000030075a7 */ /* 0x004464000800017f */
[----:B-1----:R-:W-:Y:S05]  /*12070*/  @!P0 NANOSLEEP.SYNCS 0x989680 ;  /* 0x009896800000895d */ /* 0x002fea0003900000 */
[----:B------:R-:W1:Y:S02]  /*12080*/  @!P0 SYNCS.PHASECHK.TRANS64 P0, [R3+URZ+0x30c40], R0 ;  /* 0x030c4000030085a7 */ /* 0x000e64000800007f */
[----:B-1----:R-:W-:Y:S05]  /*12090*/  @!P0 BRA `(.L_x_5313) ;  /* 0xfffffffc00f08947 */ /* 0x002fea000383ffff */
[----:B------:R-:W-:Y:S05]  /*120a0*/  BRA `(.L_x_5347) ;  /* 0xfffffff000e47947 */ /* 0x000fea000383ffff */
.L_x_5315:
[----:B------:R-:W-:Y:S01]  /*120b0*/  BSSY B0, `(.L_x_5348) ;  /* 0x0000006000007945 */ /* 0x000fe20003800000 */
[----:B------:R-:W-:-:S07]  /*120c0*/  IMAD.MOV.U32 R15, RZ, RZ, -0x1 ;  /* 0xffffffffff0f7424 */ /* 0x000fce00078e00ff */
[----:B------:R-:W-:Y:S05]  /*120d0*/  WARPSYNC.COLLECTIVE R15, `(.L_x_5349) ;  /* 0x000000000f0c7348 */ /* 0x000fea0003c00000 */
[----:B------:R-:W-:Y:S02]  /*120e0*/  ELECT P6, UR62, PT ;  /* 0x00000000003e782f */ /* 0x000fe400038c0000 */
[----:B------:R-:W-:Y:S01]  /*120f0*/  MOV R14, UR62 ;  /* 0x0000003e000e7c02 */ /* 0x000fe20008000f00 */
[----:B------:R-:W-:Y:S10]  /*12100*/  ENDCOLLECTIVE ;  /* 0x000000000000791b */ /* 0x000ff40003800000 */
.L_x_5349:
[----:B------:R-:W-:Y:S05]  /*12110*/  BSYNC B0 ;  /* 0x0000000000007941 */ /* 0x000fea0003800000 */
.L_x_5348:
[----:B------:R-:W-:Y:S05]  /*12120*/  BRA `(.L_x_5350) ;  /* 0xfffffff400747947 */ /* 0x000fea000383ffff */
.L_x_5317:
[----:B-1----:R1:W2:Y:S02]  /*12130*/  SYNCS.PHASECHK.TRANS64.TRYWAIT P0, [R6+URZ], R5 ;  /* 0x00000005060075a7 */ /* 0x0022a4000800017f */
[----:B--2---:R-:W-:Y:S05]  /*12140*/  @!P0 NANOSLEEP.SYNCS 0x989680 ;  /* 0x009896800000895d */ /* 0x004fea0003900000 */
[----:B------:R-:W2:Y:S02]  /*12150*/  @!P0 SYNCS.PHASECHK.TRANS64 P0, [R6+URZ], R5 ;  /* 0x00000005060085a7 */ /* 0x000ea4000800007f */
[----:B--2---:R-:W-:Y:S05]  /*12160*/  @!P0 BRA `(.L_x_5317) ;  /* 0xfffffffc00f08947 */ /* 0x004fea000383ffff */
[----:B------:R-:W-:Y:S05]  /*12170*/  BRA `(.L_x_5351) ;  /* 0xfffffff400b47947 */ /* 0x000fea000383ffff */
.L_x_5318:
[----:B--2---:R2:W3:Y:S02]  /*12180*/  SYNCS.PHASECHK.TRANS64.TRYWAIT P0, [R3+URZ], R0 ;  /* 0x00000000030075a7 */ /* 0x0044e4000800017f */
[----:B---3--:R-:W-:Y:S05]  /*12190*/  @!P0 NANOSLEEP.SYNCS 0x989680 ;  /* 0x009896800000895d */ /* 0x008fea0003900000 */
[----:B------:R-:W3:Y:S02]  /*121a0*/  @!P0 SYNCS.PHASECHK.TRANS64 P0, [R3+URZ], R0 ;  /* 0x00000000030085a7 */ /* 0x000ee4000800007f */
[----:B---3--:R-:W-:Y:S05]  /*121b0*/  @!P0 BRA `(.L_x_5318) ;  /* 0xfffffffc00f08947 */ /* 0x008fea000383ffff */
[----:B------:R-:W-:Y:S05]  /*121c0*/  BRA `(.L_x_5352) ;  /* 0xfffffff400a87947 */ /* 0x000fea000383ffff */
.L_x_5320:
[----:B--2---:R2:W3:Y:S02]  /*121d0*/  SYNCS.PHASECHK.TRANS64.TRYWAIT P0, [R2+URZ], R5 ;  /* 0x00000005020075a7 */ /* 0x0044e4000800017f */
[----:B---3--:R-:W-:Y:S05]  /*121e0*/  @!P0 NANOSLEEP.SYNCS 0x989680 ;  /* 0x009896800000895d */ /* 0x008fea0003900000 */
[----:B------:R-:W3:Y:S02]  /*121f0*/  @!P0 SYNCS.PHASECHK.TRANS64 P0, [R2+URZ], R5 ;  /* 0x00000005020085a7 */ /* 0x000ee4000800007f */
[----:B---3--:R-:W-:Y:S05]  /*12200*/  @!P0 BRA `(.L_x_5320) ;  /* 0xfffffffc00f08947 */ /* 0x008fea000383ffff */
[----:B------:R-:W-:Y:S05]  /*12210*/  BRA `(.L_x_5353) ;  /* 0xfffffff400ac7947 */ /* 0x000fea000383ffff */
.L_x_5354:
        /* <DEDUP_REMOVED lines=14> */
.L_x_7412:


//--------------------- .text._ZN7cutlass13device_kernelIN5flash11enable_sm90INS1_16FlashAttnBwdSm90INS1_25CollectiveMainloopBwdSm90ILi2ELi2ELi2EN4cute5tupleIJNS5_1CILi1EEES8_S8_EEENS6_IJNS7_ILi128EEESA_NS7_ILi64EEEEEENS_6half_tEfNS_4arch4Sm90ELb0ELb1ELb0ELb1ELb0ELb1ELb0ELb0ELi2ELi1ELi2ELi2ELb0EEENS1_21CollectiveEpilogueBwdISC_SD_SF_Li256ELb1ELb0ELi1EEENS1_19SingleTileSchedulerILb1ELb0ELb0ELi128EEEEEEEEEvNT_6ParamsE --------------------------
	.section	.text._ZN7cutlass13device_kernelIN5flash11enable_sm90INS1_16FlashAttnBwdSm90INS1_25CollectiveMainloopBwdSm90ILi2ELi2ELi2EN4cute5tupleIJNS5_1CILi1EEES8_S8_EEENS6_IJNS7_ILi128EEESA_NS7_ILi64EEEEEENS_6half_tEfNS_4arch4Sm90ELb0ELb1ELb0ELb1ELb0ELb1ELb0ELb0ELi2ELi1ELi2ELi2ELb0EEENS1_21CollectiveEpilogueBwdISC_SD_SF_Li256ELb1ELb0ELi1EEENS1_19SingleTileSchedulerILb1ELb0ELb0ELi128EEEEEEEEEvNT_6ParamsE,"ax",@progbits
	.align	128
.text._ZN7cutlass13device_kernelIN5flash11enable_sm90INS1_16FlashAttnBwdSm90INS1_25CollectiveMainloopBwdSm90ILi2ELi2ELi2EN4cute5tupleIJNS5_1CILi1EEES8_S8_EEENS6_IJNS7_ILi128EEESA_NS7_ILi64EEEEEENS_6half_tEfNS_4arch4Sm90ELb0ELb1ELb0ELb1ELb0ELb1ELb0ELb0ELi2ELi1ELi2ELi2ELb0EEENS1_21CollectiveEpilogueBwdISC_SD_SF_Li256ELb1ELb0ELi1EEENS1_19SingleTileSchedulerILb1ELb0ELb0ELi128EEEEEEEEEvNT_6ParamsE:
        .type           _ZN7cutlass13device_kernelIN5flash11enable_sm90INS1_16FlashAttnBwdSm90INS1_25CollectiveMainloopBwdSm90ILi2ELi2ELi2EN4cute5tupleIJNS5_1CILi1EEES8_S8_EEENS6_IJNS7_ILi128EEESA_NS7_ILi64EEEEEENS_6half_tEfNS_4arch4Sm90ELb0ELb1ELb0ELb1ELb0ELb1ELb0ELb0ELi2ELi1ELi2ELi2ELb0EEENS1_21CollectiveEpilogueBwdISC_SD_SF_Li256ELb1ELb0ELi1EEENS1_19SingleTileSchedulerILb1ELb0ELb0ELi128EEEEEEEEEvNT_6ParamsE,@function
        .size           _ZN7cutlass13device_kernelIN5flash11enable_sm90INS1_16FlashAttnBwdSm90INS1_25CollectiveMainloopBwdSm90ILi2ELi2ELi2EN4cute5tupleIJNS5_1CILi1EEES8_S8_EEENS6_IJNS7_ILi128EEESA_NS7_ILi64EEEEEENS_6half_tEfNS_4arch4Sm90ELb0ELb1ELb0ELb1ELb0ELb1ELb0ELb0ELi2ELi1ELi2ELi2ELb0EEENS1_21CollectiveEpilogueBwdISC_SD_SF_Li256ELb1ELb0ELi1EEENS1_19SingleTileSchedulerILb1ELb0ELb0ELi128EEEEEEEEEvNT_6ParamsE,(.L_x_7413 - _ZN7cutlass13device_kernelIN5flash11enable_sm90INS1_16FlashAttnBwdSm90INS1_25CollectiveMainloopBwdSm90ILi2ELi2ELi2EN4cute5tupleIJNS5_1CILi1EEES8_S8_EEENS6_IJNS7_ILi128EEESA_NS7_ILi64EEEEEENS_6half_tEfNS_4arch4Sm90ELb0ELb1ELb0ELb1ELb0ELb1ELb0ELb0ELi2ELi1ELi2ELi2ELb0EEENS1_21CollectiveEpilogueBwdISC_SD_SF_Li256ELb1ELb0ELi1EEENS1_19SingleTileSchedulerILb1ELb0ELb0ELi128EEEEEEEEEvNT_6ParamsE)
        .other          _ZN7cutlass13device_kernelIN5flash11enable_sm90INS1_16FlashAttnBwdSm90INS1_25CollectiveMainloopBwdSm90ILi2ELi2ELi2EN4cute5tupleIJNS5_1CILi1EEES8_S8_EEENS6_IJNS7_ILi128EEESA_NS7_ILi64EEEEEENS_6half_tEfNS_4arch4Sm90ELb0ELb1ELb0ELb1ELb0ELb1ELb0ELb0ELi2ELi1ELi2ELi2ELb0EEENS1_21CollectiveEpilogueBwdISC_SD_SF_Li256ELb1ELb0ELi1EEENS1_19SingleTileSchedulerILb1ELb0ELb0ELi128EEEEEEEEEvNT_6ParamsE,@"STO_CUDA_ENTRY STV_DEFAULT"
_ZN7cutlass13device_kernelIN5flash11enable_sm90INS1_16FlashAttnBwdSm90INS1_25CollectiveMainloopBwdSm90ILi2ELi2ELi2EN4cute5tupleIJNS5_1CILi1EEES8_S8_EEENS6_IJNS7_ILi128EEESA_NS7_ILi64EEEEEENS_6half_tEfNS_4arch4Sm90ELb0ELb1ELb0ELb1ELb0ELb1ELb0ELb0ELi2ELi1ELi2ELi2ELb0EEENS1_21CollectiveEpilogueBwdISC_SD_SF_Li256ELb1ELb0ELi1EEENS1_19SingleTileSchedulerILb1ELb0ELb0ELi128EEEEEEEEEvNT_6ParamsE:
        /* <DEDUP_REMOVED lines=24> */
.L_x_5356:
[----:B------:R-:W-:Y:S05]  /*0180*/  BSYNC B0 ;  /* 0x0000000000007941 */ /* 0x000fea0003800000 */
.L_x_5355:
        /* <DEDUP_REMOVED lines=37> */
.L_x_5357:
        /* <DEDUP_REMOVED lines=22> */
.L_x_5358:
[----:B------:R-:W-:Y:S01]  /*0540*/  PLOP3.LUT P0, PT, PT, PT, UP0, 0x80, 0x0 ;  /* 0x000000000000781c */ /* 0x000fe20003f0f008 */
[----:B------:R-:W-:Y:S01]  /*0550*/  NOP ;  /* 0x0000000000007918 */ /* 0x000fe20000000000 */
[----:B------:R-:W-:Y:S01]  /*0560*/  ULDC.64 UR38, c[0x0][0x208] ;  /* 0x0000820000267ab9 */ /* 0x000fe20000000a00 */
[----:B------:R-:W-:Y:S01]  /*0570*/  BSSY B6, `(.L_x_5359) ;  /* 0x0001283000067945 */ /* 0x000fe20003800000 */
[----:B-12-4-:R-:W-:Y:S09]  /*0580*/  BAR.SYNC.DEFER_BLOCKING 0x0 ;  /* 0x0000000000007b1d */ /* 0x016ff20000010000 */
[----:B------:R-:W-:Y:S05]  /*0590*/  @!P0 BRA `(.L_x_5360) ;  /* 0x000000f0003c8947 */ /* 0x000fea0003800000 */
.L_x_5361:
        /* <DEDUP_REMOVED lines=19> */
[----:B------:R-:W-:Y:S02]  /*06d0*/  IMAD.U32 R2, RZ, RZ, UR4 ;  /* 0x00000004ff027e24 */ /* 0x000fe4000f8e00ff */
[----:B------:R-:W-:-:S05]  /*06e0*/  IMAD.U32 R3, RZ, RZ, UR5 ;  /* 0x00000005ff037e24 */ /* 0x000fca000f8e00ff */
[----:B------:R-:W2:Y:S02]  /*06f0*/  LDG.E R2, desc[UR38][R2.64] ;  /* 0x0000002602027981 */ /* 0x000ea4000c1e1900 */
[----:B--2---:R-:W-:Y:S01]  /*0700*/  R2UR UR4, R2 ;  /* 0x00000000020472ca */ /* 0x004fe200000e0000 */
[----:B------:R-:W-:-:S14]  /*0710*/  BRA `(.L_x_5363) ;  /* 0x00000000003c7947 */ /* 0x000fdc0003800000 */
.L_x_5362:
        /* <DEDUP_REMOVED lines=14> */
.L_x_5364:
[----:B------:R-:W-:-:S05]  /*0800*/  ULDC UR4, c[0x0][0x8bc] ;  /* 0x00022f0000047ab9 */ /* 0x000fca0000000800 */
.L_x_5363:
        /* <DEDUP_REMOVED lines=19> */
.L_x_5366:
        /* <DEDUP_REMOVED lines=14> */
.L_x_5367:
        /* <DEDUP_REMOVED lines=11> */
.L_x_5368:
        /* <DEDUP_REMOVED lines=13> */
.L_x_5369:
        /* <DEDUP_REMOVED lines=50> */
.L_x_5370:
        /* <DEDUP_REMOVED lines=28> */
.L_x_5373:
        /* <DEDUP_REMOVED lines=15> */
.L_x_5372:
        /* <DEDUP_REMOVED lines=22> */
.L_x_5375:
        /* <DEDUP_REMOVED lines=15> */
.L_x_5374:
[----:B------:R-:W-:Y:S01]  /*13c0*/  SHF.R.S32.HI R6, RZ, 0x1f, R17 ;  /* 0x0000001fff067819 */ /* 0x000fe20000011411 */
[----:B------:R-:W-:-:S03]  /*13d0*/  UMOV UR4, 0xffffffff ;  /* 0xffffffff00047882 */ /* 0x000fc60000000000 */
[----:B------:R-:W-:-:S04]  /*13e0*/  LEA.HI R0, R6, R17, RZ, 0x7 ;  /* 0x0000001106007211 */ /* 0x000fc800078f38ff */
[----:B------:R-:W-:Y:S01]  /*13f0*/  SHF.R.S32.HI R10, RZ, 0x7, R0 ;  /* 0x00000007ff0a7819 */ /* 0x000fe20000011400 */
[----:B------:R-:W-:Y:S06]  /*1400*/  BRA.DIV UR4, `(.L_x_5376) ;  /* 0x0000011a046c7947 */ /* 0x000fec000b800000 */
[----:B------:R1:W2:Y:S02]  /*1410*/  SHFL.IDX PT, R14, R10, RZ, 0x1f ;  /* 0x00001fff0a0e7589 */ /* 0x0002a400000e0000 */
.L_x_5511:
        /* <DEDUP_REMOVED lines=23> */
.L_x_5377:
[----:B------:R-:W-:Y:S01]  /*1590*/  UIADD3 UR4, UR44, UR45, -UR41 ;  /* 0x0000002d2c047290 */ /* 0x000fe2000fffe829 */
[----:B------:R-:W-:Y:S01]  /*15a0*/  IMAD.U32 R3, R2, 0x200, R3 ;  /* 0x0000020002037824 */ /* 0x000fe200078e0003 */
[----:B------:R-:W-:Y:S01]  /*15b0*/  ULDC UR5, c[0x0][0x74c] ;  /* 0x0001d30000057ab9 */ /* 0x000fe20000000800 */
[----:B------:R-:W-:Y:S01]  /*15c0*/  LOP3.LUT R2, R0, 0xffffff80, RZ, 0xc0, !PT ;  /* 0xffffff8000027812 */ /* 0x000fe200078ec0ff */
[----:B------:R-:W-:Y:S01]  /*15d0*/  UIADD3 UR4, UR4, -UR5, URZ ;  /* 0x8000000504047290 */ /* 0x000fe2000fffe03f */
[----:B------:R-:W-:Y:S01]  /*15e0*/  LEA.HI R12, R6, R17, RZ, 0x7 ;  /* 0x00000011060c7211 */ /* 0x000fe200078f38ff */
[----:B------:R3:W-:Y:S01]  /*15f0*/  STL [R1+0x2c], R3 ;  /* 0x00002c0301007387 */ /* 0x0007e20000100800 */
[----:B------:R-:W-:Y:S01]  /*1600*/  IMAD.MOV.U32 R0, RZ, RZ, RZ ;  /* 0x000000ffff007224 */ /* 0x000fe200078e00ff */
[----:B------:R-:W-:Y:S01]  /*1610*/  USHF.R.S32.HI UR5, URZ, 0x1f, UR4 ;  /* 0x0000001f3f057899 */ /* 0x000fe20008011404 */
[----:B--2---:R-:W-:Y:S01]  /*1620*/  IMAD.IADD R11, R17, 0x1, -R2 ;  /* 0x00000001110b7824 */ /* 0x004fe200078e0a02 */
[----:B------:R-:W-:Y:S01]  /*1630*/  SHF.R.S32.HI R12, RZ, 0x7, R12 ;  /* 0x00000007ff0c7819 */ /* 0x000fe2000001140c */
[----:B------:R-:W-:Y:S01]  /*1640*/  IMAD.MOV.U32 R4, RZ, RZ, RZ ;  /* 0x000000ffff047224 */ /* 0x000fe200078e00ff */
[----:B------:R-:W-:Y:S01]  /*1650*/  ULEA.HI UR5, UR5, UR4, URZ, 0x7 ;  /* 0x0000000405057291 */ /* 0x000fe2000f8f383f */
[----:B------:R-:W-:-:S02]  /*1660*/  CS2R R182, SRZ ;  /* 0x0000000000b67805 */ /* 0x000fc4000001ff00 */
[--C-:B-1----:R-:W-:Y:S01]  /*1670*/  SHF.R.S32.HI R10, RZ, 0x1f, R11.reuse ;  /* 0x0000001fff0a7819 */ /* 0x102fe2000001140b */
[----:B------:R1:W-:Y:S01]  /*1680*/  STL [R1+0x44], R11 ;  /* 0x0000440b01007387 */ /* 0x0003e20000100800 */
[----:B------:R-:W-:Y:S01]  /*1690*/  ULEA.HI.SX32 UR5, UR5, 0x1, 0x19 ;  /* 0x0000000105057891 */ /* 0x000fe2000f8fca3f */
[----:B------:R-:W-:Y:S01]  /*16a0*/  IMAD R7, R12, 0x400, R11 ;  /* 0x000004000c077824 */ /* 0x000fe200078e020b */
[----:B------:R-:W-:Y:S01]  /*16b0*/  LEA.HI R9, R10, R11, RZ, 0x2 ;  /* 0x0000000b0a097211 */ /* 0x000fe200078f10ff */
[----:B------:R1:W-:Y:S01]  /*16c0*/  STL [R1+0x4c], R10 ;  /* 0x00004c0a01007387 */ /* 0x0003e20000100800 */
[----:B------:R-:W-:Y:S01]  /*16d0*/  CS2R R180, SRZ ;  /* 0x0000000000b47805 */ /* 0x000fe2000001ff00 */
[----:B------:R-:W-:Y:S01]  /*16e0*/  IMAD.SHL.U32 R7, R7, 0x4, RZ ;  /* 0x0000000407077824 */ /* 0x000fe200078e00ff */
[----:B---3--:R-:W-:Y:S01]  /*16f0*/  LOP3.LUT R3, R9, 0x7ffffffc, RZ, 0xc0, !PT ;  /* 0x7ffffffc09037812 */ /* 0x008fe200078ec0ff */
[----:B------:R-:W-:Y:S01]  /*1700*/  IMAD.U32 R224, RZ, RZ, UR5 ;  /* 0x00000005ffe07e24 */ /* 0x000fe2000f8e00ff */
[----:B------:R1:W-:Y:S01]  /*1710*/  STL [R1+0x48], R9 ;  /* 0x0000480901007387 */ /* 0x0003e20000100800 */
[----:B------:R-:W-:-:S02]  /*1720*/  CS2R R178, SRZ ;  /* 0x0000000000b27805 */ /* 0x000fc4000001ff00 */
[----:B------:R-:W-:Y:S02]  /*1730*/  CS2R R176, SRZ ;  /* 0x0000000000b07805 */ /* 0x000fe4000001ff00 */
[----:B------:R-:W-:Y:S02]  /*1740*/  CS2R R174, SRZ ;  /* 0x0000000000ae7805 */ /* 0x000fe4000001ff00 */
[----:B------:R-:W-:Y:S02]  /*1750*/  VIMNMX R224, R224, UR42, PT ;  /* 0x0000002ae0e07c48 */ /* 0x000fe4000bfe0100 */
[----:B------:R-:W-:Y:S02]  /*1760*/  CS2R R172, SRZ ;  /* 0x0000000000ac7805 */ /* 0x000fe4000001ff00 */
[----:B------:R-:W-:Y:S02]  /*1770*/  CS2R R170, SRZ ;  /* 0x0000000000aa7805 */ /* 0x000fe4000001ff00 */
[----:B------:R-:W-:-:S02]  /*1780*/  CS2R R168, SRZ ;  /* 0x0000000000a87805 */ /* 0x000fc4000001ff00 */
[----:B------:R-:W-:Y:S02]  /*1790*/  ISETP.LE.AND P0, PT, R224, UR43, PT ;  /* 0x0000002be0007c0c */ /* 0x000fe4000bf03270 */
        /* <DEDUP_REMOVED lines=24> */
[----:B------:R-:W-:Y:S02]  /*1920*/  IMAD R2, R7, 0x4, R16 ;  /* 0x0000000407027824 */ /* 0x000fe400078e0210 */
[----:B------:R-:W-:Y:S01]  /*1930*/  IMAD.IADD R3, R11, 0x1, -R3 ;  /* 0x000000010b037824 */ /* 0x000fe200078e0a03 */
[----:B-1----:R-:W-:Y:S06]  /*1940*/  @P0 BRA `(.L_x_5379) ;  /* 0x0000003c009c0947 */ /* 0x002fec0003800000 */
        /* <DEDUP_REMOVED lines=9> */
[----:B------:R-:W-:Y:S01]  /*19e0*/  LOP3.LUT R9, R5, 0xfffffff8, RZ, 0xc0, !PT ;  /* 0xfffffff805097812 */ /* 0x000fe200078ec0ff */
[----:B------:R-:W-:Y:S01]  /*19f0*/  IMAD.IADD R5, R17, 0x1, -R6 ;  /* 0x0000000111057824 */ /* 0x000fe200078e0a06 */
[CC--:B------:R-:W-:Y:S02]  /*1a00*/  LEA.HI R4, R7.reuse, R0.reuse, RZ, 0x3 ;  /* 0x0000000007047211 */ /* 0x0c0fe400078f18ff */
[----:B------:R-:W-:Y:S01]  /*1a10*/  LEA.HI R7, R7, R0, RZ, 0x2 ;  /* 0x0000000007077211 */ /* 0x000fe200078f10ff */
[----:B------:R-:W-:Y:S01]  /*1a20*/  IMAD.IADD R8, R8, 0x1, -R9 ;  /* 0x0000000108087824 */ /* 0x000fe200078e0a09 */
[----:B------:R-:W-:Y:S02]  /*1a30*/  LEA.HI R6, R10, R11, RZ, 0x5 ;  /* 0x0000000b0a067211 */ /* 0x000fe400078f28ff */
[----:B------:R-:W-:-:S02]  /*1a40*/  LEA.HI R10, R12, R12, RZ, 0x1 ;  /* 0x0000000c0c0a7211 */ /* 0x000fc400078f08ff */
[--C-:B------:R-:W-:Y:S02]  /*1a50*/  SHF.R.S32.HI R0, RZ, 0x3, R4.reuse ;  /* 0x00000003ff007819 */ /* 0x100fe40000011404 */
[----:B------:R-:W-:Y:S02]  /*1a60*/  SHF.R.S32.HI R9, RZ, 0x1f, R4 ;  /* 0x0000001fff097819 */ /* 0x000fe40000011404 */
[----:B------:R-:W-:Y:S02]  /*1a70*/  SHF.R.S32.HI R4, RZ, 0x2, R7 ;  /* 0x00000002ff047819 */ /* 0x000fe40000011407 */
[----:B------:R-:W-:Y:S02]  /*1a80*/  SHF.R.S32.HI R11, RZ, 0x5, R6 ;  /* 0x00000005ff0b7819 */ /* 0x000fe40000011406 */
[----:B------:R-:W-:Y:S01]  /*1a90*/  LOP3.LUT R10, R10, 0x3fffffe, RZ, 0xc0, !PT ;  /* 0x03fffffe0a0a7812 */ /* 0x000fe200078ec0ff */
[----:B------:R-:W-:Y:S01]  /*1aa0*/  VIADD R6, R4, 0x8 ;  /* 0x0000000804067836 */ /* 0x000fe20000000000 */
[----:B------:R-:W-:Y:S01]  /*1ab0*/  LEA.HI R9, R9, R0, RZ, 0x4 ;  /* 0x0000000009097211 */ /* 0x000fe200078f20ff */
[----:B------:R-:W-:Y:S01]  /*1ac0*/  IMAD R11, R11, 0x10, R8 ;  /* 0x000000100b0b7824 */ /* 0x000fe200078e0208 */
[----:B------:R-:W-:Y:S01]  /*1ad0*/  LEA.HI R7, R7, R4, RZ, 0x1 ;  /* 0x0000000407077211 */ /* 0x000fe200078f08ff */
[----:B------:R-:W-:Y:S01]  /*1ae0*/  IMAD.IADD R10, R12, 0x1, -R10 ;  /* 0x000000010c0a7824 */ /* 0x000fe200078e0a0a */
[----:B------:R-:W-:Y:S01]  /*1af0*/  LOP3.LUT R9, R9, 0x1ffffff0, RZ, 0xc0, !PT ;  /* 0x1ffffff009097812 */ /* 0x000fe200078ec0ff */
[----:B------:R-:W-:Y:S01]  /*1b00*/  VIADD R12, R4, 0x18 ;  /* 0x00000018040c7836 */ /* 0x000fe20000000000 */
[----:B------:R-:W-:Y:S01]  /*1b10*/  LEA.HI R8, R6, R6, RZ, 0x1 ;  /* 0x0000000606087211 */ /* 0x000fe200078f08ff */
[----:B------:R-:W-:Y:S01]  /*1b20*/  IMAD R18, R10, 0x40, R11 ;  /* 0x000000400a127824 */ /* 0x000fe200078e020b */
[----:B------:R-:W-:Y:S01]  /*1b30*/  LOP3.LUT R7, R7, 0xfffffffe, RZ, 0xc0, !PT ;  /* 0xfffffffe07077812 */ /* 0x000fe200078ec0ff */
        /* <DEDUP_REMOVED lines=10> */
[--C-:B------:R-:W-:Y:S01]  /*1be0*/  SHF.R.S32.HI R6, RZ, 0x1, R4.reuse ;  /* 0x00000001ff067819 */ /* 0x100fe20000011404 */
[----:B------:R-:W-:Y:S01]  /*1bf0*/  IMAD.U32 R7, RZ, RZ, UR44 ;  /* 0x0000002cff077e24 */ /* 0x000fe2000f8e00ff */
[----:B------:R-:W-:Y:S01]  /*1c00*/  SHF.R.S32.HI R15, RZ, 0x1f, R4 ;  /* 0x0000001fff0f7819 */ /* 0x000fe20000011404 */
[----:B------:R-:W-:Y:S01]  /*1c10*/  IMAD.IADD R13, R10, 0x1, -R13 ;  /* 0x000000010a0d7824 */ /* 0x000fe200078e0a0d */
[----:B------:R-:W-:Y:S02]  /*1c20*/  SHF.R.S32.HI R11, RZ, 0x1f, R8 ;  /* 0x0000001fff0b7819 */ /* 0x000fe40000011408 */
        /* <DEDUP_REMOVED lines=10> */
[----:B------:R-:W-:Y:S02]  /*1cd0*/  IMAD.IADD R0, R0, 0x1, -R11 ;  /* 0x0000000100007824 */ /* 0x000fe400078e0a0b */
[----:B------:R-:W-:Y:S02]  /*1ce0*/  IMAD.IADD R4, R4, 0x1, -R19 ;  /* 0x0000000104047824 */ /* 0x000fe400078e0a13 */
[----:B------:R-:W-:Y:S01]  /*1cf0*/  IMAD.IADD R226, R6, 0x1, -R15 ;  /* 0x0000000106e27824 */ /* 0x000fe200078e0a0f */
[----:B------:R-:W-:Y:S01]  /*1d00*/  IADD3 R6, -R18, UR41, -R7 ;  /* 0x0000002912067c10 */ /* 0x000fe2000fffe907 */
[----:B------:R-:W-:Y:S01]  /*1d10*/  IMAD R227, R0, 0x8, R9 ;  /* 0x0000000800e37824 */ /* 0x000fe200078e0209 */
[----:B------:R-:W-:Y:S01]  /*1d20*/  IADD3 R7, RZ, -UR44, -R18 ;  /* 0x8000002cff077c10 */ /* 0x000fe2000fffe812 */
[----:B------:R-:W-:-:S02]  /*1d30*/  IMAD R225, R4, 0x8, R17 ;  /* 0x0000000804e17824 */ /* 0x000fc400078e0211 */
[----:B------:R-:W-:Y:S02]  /*1d40*/  IMAD R226, R226, 0x8, R13 ;  /* 0x00000008e2e27824 */ /* 0x000fe400078e020d */
[----:B------:R-:W-:Y:S02]  /*1d50*/  IMAD.MOV.U32 R4, RZ, RZ, RZ ;  /* 0x000000ffff047224 */ /* 0x000fe400078e00ff */
[----:B------:R-:W-:-:S07]  /*1d60*/  IMAD.MOV.U32 R0, RZ, RZ, RZ ;  /* 0x000000ffff007224 */ /* 0x000fce00078e00ff */
.L_x_5390:
[----:B------:R-:W-:-:S06]  /*1d70*/  ULOP3.LUT UR4, UR36, 0x1, URZ, 0xfc, !UPT ;  /* 0x0000000124047892 */ /* 0x000fcc000f8efc3f */
[----:B-1----:R-:W-:-:S05]  /*1d80*/  IMAD.U32 R8, RZ, RZ, UR4 ;  /* 0x00000004ff087e24 */ /* 0x002fca000f8e00ff */
[----:B------:R-:W-:-:S13]  /*1d90*/  ISETP.NE.AND P6, PT, R8, 0x3, PT ;  /* 0x000000030800780c */ /* 0x000fda0003fc5270 */
[----:B------:R-:W-:Y:S05]  /*1da0*/  @!P6 BRA `(.L_x_5380) ;  /* 0x000000000004e947 */ /* 0x000fea0003800000 */
[----:B------:R-:W-:Y:S01]  /*1db0*/  BPT.TRAP 0x1 ;  /* 0x000000040000795c */ /* 0x000fe20000300000 */
.L_x_5380:
[----:B------:R-:W-:Y:S01]  /*1dc0*/  IMAD R8, R0, 0x8, R16 ;  /* 0x0000000800087824 */ /* 0x000fe200078e0210 */
[----:B------:R-:W-:-:S04]  /*1dd0*/  SHF.L.U32 R23, R4, 0x1f, RZ ;  /* 0x0000001f04177819 */ /* 0x000fc800000006ff */
[----:B------:R1:W2:Y:S01]  /*1de0*/  SYNCS.PHASECHK.TRANS64.TRYWAIT P0, [R8+URZ+0x30c10], R23 ;  /* 0x030c1017080075a7 */ /* 0x0002a2000800017f */
[----:B------:R-:W-:Y:S05]  /*1df0*/  @!P6 BRA `(.L_x_5381) ;  /* 0x000000000004e947 */ /* 0x000fea0003800000 */
[----:B------:R-:W-:Y:S01]  /*1e00*/  BPT.TRAP 0x1 ;  /* 0x000000040000795c */ /* 0x000fe20000300000 */
.L_x_5381:
[----:B------:R-:W-:-:S05]  /*1e10*/  VIADD R9, R16, 0x10000 ;  /* 0x0001000010097836 */ /* 0x000fca0000000000 */
[----:B------:R-:W-:-:S04]  /*1e20*/  SHF.R.U32.HI R9, RZ, 0x4, R9 ;  /* 0x00000004ff097819 */ /* 0x000fc80000011609 */
[----:B------:R-:W-:Y:S01]  /*1e30*/  LOP3.LUT R9, R9, 0x3fff, RZ, 0xc0, !PT ;  /* 0x00003fff09097812 */ /* 0x000fe200078ec0ff */
[----:B--2---:R-:W-:Y:S06]  /*1e40*/  @P0 BRA `(.L_x_5382) ;  /* 0x0000000000080947 */ /* 0x004fec0003800000 */
[----:B------:R-:W2:Y:S02]  /*1e50*/  SYNCS.PHASECHK.TRANS64.TRYWAIT P0, [R8+URZ+0x30c10], R23 ;  /* 0x030c1017080075a7 */ /* 0x000ea4000800017f */
[----:B--2---:R-:W-:Y:S05]  /*1e60*/  @!P0 BRA `(.L_x_5383) ;  /* 0x0000011000088947 */ /* 0x004fea0003800000 */
.L_x_5382:
        /* <DEDUP_REMOVED lines=60> */
.L_x_5384:
[----:B------:R1:W1:Y:S01]  /*2230*/  SYNCS.PHASECHK.TRANS64.TRYWAIT P0, [R8+URZ+0x30c30], R23 ;  /* 0x030c3017080075a7 */ /* 0x000262000800017f */
[----:B------:R-:W-:Y:S05]  /*2240*/  @!P6 BRA `(.L_x_5385) ;  /* 0x000000000004e947 */ /* 0x000fea0003800000 */
[----:B------:R-:W-:Y:S01]  /*2250*/  BPT.TRAP 0x1 ;  /* 0x000000040000795c */ /* 0x000fe20000300000 */
.L_x_5385:
[----:B------:R-:W2:Y:S01]  /*2260*/  LDC.64 R24, c[0x0][0x748] ;  /* 0x0001d200ff187b82 */ /* 0x000ea20000000a00 */
[----:B------:R-:W-:-:S05]  /*2270*/  VIADD R13, R16, 0x18000 ;  /* 0x00018000100d7836 */ /* 0x000fca0000000000 */
[----:B------:R-:W-:Y:S01]  /*2280*/  SHF.R.U32.HI R13, RZ, 0x4, R13 ;  /* 0x00000004ff0d7819 */ /* 0x000fe2000001160d */
[----:B-1----:R-:W-:Y:S06]  /*2290*/  @P0 BRA `(.L_x_5386) ;  /* 0x0000000000080947 */ /* 0x002fec0003800000 */
[----:B------:R-:W1:Y:S02]  /*22a0*/  SYNCS.PHASECHK.TRANS64.TRYWAIT P0, [R8+URZ+0x30c30], R23 ;  /* 0x030c3017080075a7 */ /* 0x000e64000800017f */
[----:B-1----:R-:W-:Y:S05]  /*22b0*/  @!P0 BRA `(.L_x_5387) ;  /* 0x0000010c00088947 */ /* 0x002fea0003800000 */
.L_x_5386:
[----:B------:R-:W-:Y:S01]  /*22c0*/  ULEA UR4, UR43, -UR40, 0x7 ;  /* 0x800000282b047291 */ /* 0x000fe2000f8e383f */
[----:B------:R-:W-:Y:S01]  /*22d0*/  LOP3.LUT R13, R13, 0x3fff, RZ, 0xc0, !PT ;  /* 0x00003fff0d0d7812 */ /* 0x000fe200078ec0ff */
[----:B------:R-:W5:Y:S01]  /*22e0*/  LDL R234, [R1+0x2c] ;  /* 0x00002c0001ea7983 */ /* 0x000f620000100800 */
[----:B------:R-:W-:Y:S01]  /*22f0*/  ISETP.GT.AND P2, PT, R7, RZ, PT ;  /* 0x000000ff0700720c */ /* 0x000fe20003f44270 */
[----:B------:R-:W-:Y:S01]  /*2300*/  UIADD3 UR9, UR9, 0x4000, URZ ;  /* 0x0000400009097890 */ /* 0x000fe2000fffe03f */
[----:B--2---:R-:W-:Y:S01]  /*2310*/  LOP3.LUT R23, R13, 0x10000, RZ, 0xfc, !PT ;  /* 0x000100000d177812 */ /* 0x004fe200078efcff */
[C---:B------:R-:W-:Y:S01]  /*2320*/  IMAD R13, R0.reuse, 0x400, R13 ;  /* 0x00000400000d7824 */ /* 0x040fe200078e020d */
[----:B------:R-:W-:Y:S01]  /*2330*/  LEA R19, R3, UR4, 0x1 ;  /* 0x0000000403137c11 */ /* 0x000fe2000f8e08ff */
[----:B------:R-:W-:Y:S01]  /*2340*/  USHF.R.U32.HI UR9, URZ, 0x4, UR9 ;  /* 0x000000043f097899 */ /* 0x000fe20008011609 */
[----:B------:R-:W-:Y:S01]  /*2350*/  ISETP.GT.AND P0, PT, R7, 0x8, PT ;  /* 0x000000080700780c */ /* 0x000fe20003f04270 */
[----:B------:R-:W-:Y:S01]  /*2360*/  IMAD R23, R0, 0x400, R23 ;  /* 0x0000040000177824 */ /* 0x000fe200078e0217 */
[----:B------:R-:W-:Y:S01]  /*2370*/  R2UR UR8, R13 ;  /* 0x000000000d0872ca */ /* 0x000fe200000e0000 */
[C---:B------:R-:W-:Y:S01]  /*2380*/  IMAD.IADD R19, R6.reuse, 0x1, R19 ;  /* 0x0000000106137824 */ /* 0x040fe200078e0213 */
[----:B------:R-:W-:Y:S01]  /*2390*/  ISETP.GT.AND P1, PT, R6, RZ, PT ;  /* 0x000000ff0600720c */ /* 0x000fe20003f24270 */
[----:B------:R-:W-:Y:S01]  /*23a0*/  ULOP3.LUT UR9, UR9, 0x3fff, URZ, 0xc0, !UPT ;  /* 0x00003fff09097892 */ /* 0x000fe2000f8ec03f */
[----:B------:R-:W-:Y:S01]  /*23b0*/  R2UR UR10, R23 ;  /* 0x00000000170a72ca */ /* 0x000fe200000e0000 */
[C-C-:B------:R-:W-:Y:S01]  /*23c0*/  IMAD.IADD R22, R24.reuse, 0x1, -R19.reuse ;  /* 0x0000000118167824 */ /* 0x140fe200078e0a13 */
[----:B------:R-:W-:Y:S01]  /*23d0*/  IADD3 R13, R24, 0x8, -R19 ;  /* 0x00000008180d7810 */ /* 0x000fe20007ffe813 */
[----:B------:R-:W-:Y:S01]  /*23e0*/  ULOP3.LUT UR9, UR9, 0x10000, URZ, 0xfc, !UPT ;  /* 0x0001000009097892 */ /* 0x000fe2000f8efc3f */
[--C-:B------:R-:W-:Y:S01]  /*23f0*/  IADD3 R20, RZ, -R19, -R25.reuse ;  /* 0x80000013ff147210 */ /* 0x100fe20007ffe819 */
[----:B------:R-:W-:Y:S01]  /*2400*/  UMOV UR7, 0x40000040 ;  /* 0x4000004000077882 */ /* 0x000fe20000000000 */
[----:B------:R-:W-:Y:S01]  /*2410*/  IADD3 R23, -R19, 0x8, -R25 ;  /* 0x0000000813177810 */ /* 0x000fe20007ffe919 */
[----:B------:R-:W-:Y:S01]  /*2420*/  UMOV UR5, 0x40000040 ;  /* 0x4000004000057882 */ /* 0x000fe20000000000 */
[----:B------:R-:W-:Y:S01]  /*2430*/  ISETP.GT.AND P3, PT, R6, 0x8, PT ;  /* 0x000000080600780c */ /* 0x000fe20003f64270 */
[----:B---3--:R-:W1:Y:S01]  /*2440*/  SHFL.IDX PT, R220, R21, R5, 0x1f ;  /* 0x00001f0515dc7589 */ /* 0x008e6200000e0000 */
[----:B------:R-:W-:Y:S01]  /*2450*/  SEL R22, R22, 0x80, !P2 ;  /* 0x0000008016167807 */ /* 0x000fe20005000000 */
[----:B------:R-:W-:Y:S01]  /*2460*/  UMOV UR4, UR9 ;  /* 0x0000000900047c82 */ /* 0x000fe20008000000 */
[----:B------:R-:W-:Y:S01]  /*2470*/  SEL R13, R13, 0x80, !P0 ;  /* 0x000000800d0d7807 */ /* 0x000fe20004000000 */
[----:B------:R-:W-:Y:S01]  /*2480*/  UMOV UR6, UR10 ;  /* 0x0000000a00067c82 */ /* 0x000fe20008000000 */
[----:B------:R-:W-:Y:S01]  /*2490*/  SEL R20, R20, 0x80, P1 ;  /* 0x0000008014147807 */ /* 0x000fe20000800000 */
[----:B------:R-:W-:Y:S01]  /*24a0*/  VIADD R223, R5, 0x4 ;  /* 0x0000000405df7836 */ /* 0x000fe20000000000 */
[----:B------:R-:W-:Y:S01]  /*24b0*/  SEL R19, R23, 0x80, P3 ;  /* 0x0000008017137807 */ /* 0x000fe20001800000 */
[----:B------:R-:W-:Y:S01]  /*24c0*/  ULDC UR11, c[0x0][0x744] ;  /* 0x0001d100000b7ab9 */ /* 0x000fe20000000800 */
[C---:B------:R-:W-:Y:S01]  /*24d0*/  ISETP.GE.AND P1, PT, R22.reuse, RZ, PT ;  /* 0x000000ff1600720c */ /* 0x040fe20003f26270 */
[----:B------:R-:W-:Y:S01]  /*24e0*/  VIADD R221, R5, 0x8 ;  /* 0x0000000805dd7836 */ /* 0x000fe20000000000 */
[----:B------:R-:W-:Y:S01]  /*24f0*/  ISETP.GE.AND P3, PT, R13, RZ, PT ;  /* 0x000000ff0d00720c */ /* 0x000fe20003f66270 */
[----:B------:R-:W2:Y:S01]  /*2500*/  SHFL.IDX PT, R217, R21, R223, 0x1f ;  /* 0x00001fdf15d97589 */ /* 0x000ea200000e0000 */
[----:B------:R-:W-:-:S02]  /*2510*/  ISETP.GE.AND P2, PT, R22, 0x1, PT ;  /* 0x000000011600780c */ /* 0x000fc40003f46270 */
[----:B------:R-:W-:Y:S01]  /*2520*/  ISETP.GE.AND P0, PT, R13, 0x1, PT ;  /* 0x000000010d00780c */ /* 0x000fe20003f06270 */
[----:B------:R-:W3:Y:S01]  /*2530*/  SHFL.IDX PT, R149, R21, R221, 0x1f ;  /* 0x00001fdd15957589 */ /* 0x000ee200000e0000 */
[C---:B------:R-:W-:Y:S02]  /*2540*/  ISETP.GT.OR P1, PT, R20.reuse, RZ, !P1 ;  /* 0x000000ff1400720c */ /* 0x040fe40004f24670 */
[C---:B------:R-:W-:Y:S02]  /*2550*/  ISETP.GT.OR P3, PT, R19.reuse, RZ, !P3 ;  /* 0x000000ff1300720c */ /* 0x040fe40005f64670 */
[----:B------:R-:W-:Y:S02]  /*2560*/  ISETP.GT.OR P2, PT, R20, 0x1, !P2 ;  /* 0x000000011400780c */ /* 0x000fe40005744670 */
[----:B------:R-:W-:Y:S02]  /*2570*/  ISETP.GT.OR P0, PT, R19, 0x1, !P0 ;  /* 0x000000011300780c */ /* 0x000fe40004704670 */
[----:B------:R-:W-:-:S02]  /*2580*/  FSEL R219, R84, -INF , !P1 ;  /* 0xff80000054db7808 */ /* 0x000fc40004800000 */
[----:B------:R-:W-:Y:S02]  /*2590*/  FSEL R23, R86, -INF , !P3 ;  /* 0xff80000056177808 */ /* 0x000fe40005800000 */
[----:B------:R-:W-:Y:S01]  /*25a0*/  FSEL R222, R85, -INF , !P2 ;  /* 0xff80000055de7808 */ /* 0x000fe20005000000 */
[--C-:B-1----:R-:W-:Y:S01]  /*25b0*/  FFMA.FTZ R219, R219, UR11, -R220.reuse ;  /* 0x0000000bdbdb7c23 */ /* 0x102fe200080108dc */
[----:B------:R-:W-:Y:S01]  /*25c0*/  FSEL R148, R87, -INF , !P0 ;  /* 0xff80000057947808 */ /* 0x000fe20004000000 */
[----:B------:R-:W-:Y:S01]  /*25d0*/  FFMA.FTZ R220, R23, UR11, -R220 ;  /* 0x0000000b17dc7c23 */ /* 0x000fe200080108dc */
[----:B------:R-:W-:Y:S01]  /*25e0*/  WARPGROUP.ARRIVE ;  /* 0x00000000000079c5 */ /* 0x000fe20000000000 */
[C---:B------:R-:W-:Y:S01]  /*25f0*/  VIADD R23, R5.reuse, 0xc ;  /* 0x0000000c05177836 */ /* 0x040fe20000000000 */
[----:B------:R-:W-:Y:S01]  /*2600*/  ISETP.GE.AND P1, PT, R22, 0x8, PT ;  /* 0x000000081600780c */ /* 0x000fe20003f26270 */
[--C-:B--2---:R-:W-:Y:S01]  /*2610*/  FFMA.FTZ R222, R222, UR11, -R217.reuse ;  /* 0x0000000bdede7c23 */ /* 0x104fe200080108d9 */
[----:B------:R-:W-:Y:S01]  /*2620*/  FFMA.FTZ R217, R148, UR11, -R217 ;  /* 0x0000000b94d97c23 */ /* 0x000fe200080108d9 */
[----:B------:R-:W-:Y:S01]  /*2630*/  VIADD R148, R5, 0x10 ;  /* 0x0000001005947836 */ /* 0x000fe20000000000 */
[----:B------:R-:W-:Y:S01]  /*2640*/  HGMMA.64x128x16.F32 R24, gdesc[UR4], RZ, !UPT, gsb0 ;  /* 0x01e00000041879f0 */ /* 0x000fe2000c0008ff */
[----:B------:R-:W-:Y:S01]  /*2650*/  UIADD3 UR6, UR10, 0x2, URZ ;  /* 0x000000020a067890 */ /* 0x000fe2000fffe03f */
[----:B------:R-:W1:Y:S01]  /*2660*/  SHFL.IDX PT, R216, R21, R23, 0x1f ;  /* 0x00001f1715d87589 */ /* 0x000e6200000e0000 */
[----:B------:R-:W-:Y:S01]  /*2670*/  UIADD3 UR4, UR9, 0x2, URZ ;  /* 0x0000000209047890 */ /* 0x000fe2000fffe03f */
[C---:B------:R-:W-:Y:S01]  /*2680*/  ISETP.GE.AND P3, PT, R13.reuse, 0x8, PT ;  /* 0x000000080d00780c */ /* 0x040fe20003f66270 */
[----:B------:R-:W-:Y:S01]  /*2690*/  UMOV UR7, 0x40000040 ;  /* 0x4000004000077882 */ /* 0x000fe20000000000 */
[----:B------:R-:W-:Y:S01]  /*26a0*/  UMOV UR5, 0x40000040 ;  /* 0x4000004000057882 */ /* 0x000fe20000000000 */
[----:B------:R-:W2:Y:S01]  /*26b0*/  SHFL.IDX PT, R150, R21, R148, 0x1f ;  /* 0x00001f9415967589 */ /* 0x000ea200000e0000 */
[----:B------:R-:W-:Y:S01]  /*26c0*/  ISETP.GE.AND P0, PT, R13, 0x9, PT ;  /* 0x000000090d00780c */ /* 0x000fe20003f06270 */
[----:B------:R-:W-:Y:S01]  /*26d0*/  MUFU.EX2 R219, R219 ;  /* 0x000000db00db7308 */ /* 0x000fe20000000800 */
[----:B------:R-:W-:-:S02]  /*26e0*/  ISETP.GT.OR P1, PT, R20, 0x8, !P1 ;  /* 0x000000081400780c */ /* 0x000fc40004f24670 */
[----:B------:R-:W-:Y:S02]  /*26f0*/  ISETP.GE.AND P2, PT, R22, 0x9, PT ;  /* 0x000000091600780c */ /* 0x000fe40003f46270 */
[C---:B------:R-:W-:Y:S02]  /*2700*/  ISETP.GT.OR P3, PT, R19.reuse, 0x8, !P3 ;  /* 0x000000081300780c */ /* 0x040fe40005f64670 */
[----:B------:R-:W-:Y:S02]  /*2710*/  ISETP.GT.OR P0, PT, R19, 0x9, !P0 ;  /* 0x000000091300780c */ /* 0x000fe40004704670 */
[----:B------:R-:W-:Y:S02]  /*2720*/  FSEL R88, R88, -INF , !P1 ;  /* 0xff80000058587808 */ /* 0x000fe40004800000 */
[----:B------:R-:W-:Y:S02]  /*2730*/  ISETP.GE.AND P1, PT, R13, 0x10, PT ;  /* 0x000000100d00780c */ /* 0x000fe40003f26270 */
[----:B------:R-:W-:-:S02]  /*2740*/  ISETP.GT.OR P2, PT, R20, 0x9, !P2 ;  /* 0x000000091400780c */ /* 0x000fc40005744670 */
[----:B------:R-:W-:Y:S01]  /*2750*/  FSEL R218, R90, -INF , !P3 ;  /* 0xff8000005ada7808 */ /* 0x000fe20005800000 */
[--C-:B---3--:R-:W-:Y:S01]  /*2760*/  FFMA.FTZ R90, R88, UR11, -R149.reuse ;  /* 0x0000000b585a7c23 */ /* 0x108fe20008010895 */
[----:B------:R-:W-:Y:S01]  /*2770*/  FSEL R151, R91, -INF , !P0 ;  /* 0xff8000005b977808 */ /* 0x000fe20004000000 */
[----:B------:R-:W-:Y:S01]  /*2780*/  MUFU.EX2 R88, R220 ;  /* 0x000000dc00587308 */ /* 0x000fe20000000800 */
[----:B------:R-:W-:Y:S01]  /*2790*/  ISETP.GE.AND P0, PT, R22, 0x10, PT ;  /* 0x000000101600780c */ /* 0x000fe20003f06270 */
[----:B------:R-:W-:Y:S01]  /*27a0*/  FFMA.FTZ R91, R218, UR11, -R149 ;  /* 0x0000000bda5b7c23 */ /* 0x000fe20008010895 */
[----:B------:R-:W-:Y:S02]  /*27b0*/  ISETP.GT.OR P1, PT, R19, 0x10, !P1 ;  /* 0x000000101300780c */ /* 0x000fe40004f24670 */
[----:B------:R-:W-:Y:S02]  /*27c0*/  FSEL R89, R89, -INF , !P2 ;  /* 0xff80000059597808 */ /* 0x000fe40005000000 */
[----:B------:R-:W-:Y:S01]  /*27d0*/  ISETP.GT.OR P0, PT, R20, 0x10, !P0 ;  /* 0x000000101400780c */ /* 0x000fe20004704670 */
[----:B------:R-:W-:Y:S01]  /*27e0*/  MUFU.EX2 R91, R91 ;  /* 0x0000005b005b7308 */ /* 0x000fe20000000800 */
[----:B------:R-:W-:Y:S01]  /*27f0*/  FSEL R149, R94, -INF , !P1 ;  /* 0xff8000005e957808 */ /* 0x000fe20004800000 */
[--C-:B-1----:R-:W-:Y:S01]  /*2800*/  FFMA.FTZ R218, R89, UR11, -R216.reuse ;  /* 0x0000000b59da7c23 */ /* 0x102fe200080108d8 */
[C---:B------:R-:W-:Y:S01]  /*2810*/  ISETP.GE.AND P1, PT, R22.reuse, 0x11, PT ;  /* 0x000000111600780c */ /* 0x040fe20003f26270 */
[----:B------:R-:W-:Y:S01]  /*2820*/  FFMA.FTZ R216, R151, UR11, -R216 ;  /* 0x0000000b97d87c23 */ /* 0x000fe200080108d8 */
[----:B------:R-:W-:-:S02]  /*2830*/  ISETP.GE.AND P4, PT, R22, 0x18, PT ;  /* 0x000000181600780c */ /* 0x000fc40003f86270 */
[----:B------:R-:W-:Y:S01]  /*2840*/  ISETP.GE.AND P5, PT, R22, 0x19, PT ;  /* 0x000000191600780c */ /* 0x000fe20003fa6270 */
[----:B------:R-:W-:Y:S01]  /*2850*/  MUFU.EX2 R90, R90 ;  /* 0x0000005a005a7308 */ /* 0x000fe20000000800 */
[----:B------:R-:W-:Y:S02]  /*2860*/  FSEL R89, R92, -INF , !P0 ;  /* 0xff8000005c597808 */ /* 0x000fe40004000000 */
[C---:B------:R-:W-:Y:S02]  /*2870*/  ISETP.GT.OR P1, PT, R20.reuse, 0x11, !P1 ;  /* 0x000000111400780c */ /* 0x040fe40004f24670 */
[C---:B------:R-:W-:Y:S01]  /*2880*/  ISETP.GT.OR P4, PT, R20.reuse, 0x18, !P4 ;  /* 0x000000181400780c */ /* 0x040fe20006784670 */
[--C-:B--2---:R-:W-:Y:S01]  /*2890*/  FFMA.FTZ R94, R89, UR11, -R150.reuse ;  /* 0x0000000b595e7c23 */ /* 0x104fe20008010896 */
[----:B------:R-:W-:Y:S01]  /*28a0*/  ISETP.GT.OR P5, PT, R20, 0x19, !P5 ;  /* 0x000000191400780c */ /* 0x000fe20006fa4670 */
[----:B------:R-:W-:Y:S01]  /*28b0*/  FFMA.FTZ R150, R149, UR11, -R150 ;  /* 0x0000000b95967c23 */ /* 0x000fe20008010896 */
[----:B------:R-:W-:Y:S01]  /*28c0*/  FSEL R151, R93, -INF , !P1 ;  /* 0xff8000005d977808 */ /* 0x000fe20004800000 */
[----:B------:R1:W-:Y:S01]  /*28d0*/  MUFU.EX2 R89, R217 ;  /* 0x000000d900597308 */ /* 0x0003e20000000800 */
[----:B------:R-:W-:-:S02]  /*28e0*/  FSEL R96, R96, -INF , !P4 ;  /* 0xff80000060607808 */ /* 0x000fc40006000000 */
[C---:B------:R-:W-:Y:S02]  /*28f0*/  ISETP.GE.AND P1, PT, R22.reuse, 0x29, PT ;  /* 0x000000291600780c */ /* 0x040fe40003f26270 */
[C---:B------:R-:W-:Y:S02]  /*2900*/  ISETP.GE.AND P4, PT, R22.reuse, 0x30, PT ;  /* 0x000000301600780c */ /* 0x040fe40003f86270 */
[----:B------:R-:W-:Y:S01]  /*2910*/  FSEL R149, R97, -INF , !P5 ;  /* 0xff80000061957808 */ /* 0x000fe20006800000 */
[----:B------:R2:W3:Y:S01]  /*2920*/  MUFU.EX2 R92, R218 ;  /* 0x000000da005c7308 */ /* 0x0004e20000000800 */
[----:B------:R-:W-:Y:S01]  /*2930*/  ISETP.GE.AND P5, PT, R22, 0x31, PT ;  /* 0x000000311600780c */ /* 0x000fe20003fa6270 */
[----:B-1----:R-:W-:Y:S01]  /*2940*/  VIADD R217, R5, 0x18 ;  /* 0x0000001805d97836 */ /* 0x002fe20000000000 */
[C---:B------:R-:W-:Y:S02]  /*2950*/  ISETP.GT.OR P1, PT, R20.reuse, 0x29, !P1 ;  /* 0x000000291400780c */ /* 0x040fe40004f24670 */
[----:B------:R-:W-:-:S02]  /*2960*/  ISETP.GT.OR P4, PT, R20, 0x30, !P4 ;  /* 0x000000301400780c */ /* 0x000fc40006784670 */
[----:B------:R-:W-:Y:S01]  /*2970*/  ISETP.GT.OR P5, PT, R20, 0x31, !P5 ;  /* 0x000000311400780c */ /* 0x000fe20006fa4670 */
[----:B------:R-:W1:Y:S01]  /*2980*/  SHFL.IDX PT, R229, R21, R217, 0x1f ;  /* 0x00001fd915e57589 */ /* 0x000e6200000e0000 */
[----:B------:R-:W-:Y:S01]  /*2990*/  FSEL R105, R105, -INF , !P1 ;  /* 0xff80000069697808 */ /* 0x000fe20004800000 */
[----:B--2---:R-:W-:Y:S01]  /*29a0*/  VIADD R218, R5, 0x14 ;  /* 0x0000001405da7836 */ /* 0x004fe20000000000 */
[----:B------:R-:W-:Y:S01]  /*29b0*/  FSEL R108, R108, -INF , !P4 ;  /* 0xff8000006c6c7808 */ /* 0x000fe20006000000 */
[----:B------:R4:W-:Y:S01]  /*29c0*/  MUFU.EX2 R93, R216 ;  /* 0x000000d8005d7308 */ /* 0x0009e20000000800 */
[C---:B------:R-:W-:Y:S02]  /*29d0*/  ISETP.GE.AND P1, PT, R22.reuse, 0x41, PT ;  /* 0x000000411600780c */ /* 0x040fe40003f26270 */
[----:B------:R-:W-:Y:S01]  /*29e0*/  ISETP.GE.AND P4, PT, R22, 0x48, PT ;  /* 0x000000481600780c */ /* 0x000fe20003f86270 */
[----:B------:R-:W2:Y:S01]  /*29f0*/  SHFL.IDX PT, R228, R21, R218, 0x1f ;  /* 0x00001fda15e47589 */ /* 0x000ea200000e0000 */
[----:B------:R-:W-:-:S02]  /*2a00*/  FSEL R109, R109, -INF , !P5 ;  /* 0xff8000006d6d7808 */ /* 0x000fc40006800000 */
[----:B------:R-:W-:Y:S01]  /*2a10*/  ISETP.GE.AND P5, PT, R22, 0x49, PT ;  /* 0x000000491600780c */ /* 0x000fe20003fa6270 */
[----:B------:R-:W-:Y:S01]  /*2a20*/  MUFU.EX2 R94, R94 ;  /* 0x0000005e005e7308 */ /* 0x000fe20000000800 */
[C---:B------:R-:W-:Y:S01]  /*2a30*/  ISETP.GT.OR P1, PT, R20.reuse, 0x41, !P1 ;  /* 0x000000411400780c */ /* 0x040fe20004f24670 */
[----:B----4-:R-:W-:Y:S01]  /*2a40*/  SHFL.IDX PT, R216, R18, R23, 0x1f ;  /* 0x00001f1712d87589 */ /* 0x010fe200000e0000 */
[C---:B------:R-:W-:Y:S02]  /*2a50*/  ISETP.GT.OR P4, PT, R20.reuse, 0x48, !P4 ;  /* 0x000000481400780c */ /* 0x040fe40006784670 */
[----:B------:R-:W-:Y:S02]  /*2a60*/  ISETP.GT.OR P5, PT, R20, 0x49, !P5 ;  /* 0x000000491400780c */ /* 0x000fe40006fa4670 */
[----:B------:R-:W-:Y:S02]  /*2a70*/  FSEL R117, R117, -INF , !P1 ;  /* 0xff80000075757808 */ /* 0x000fe40004800000 */
[----:B------:R-:W-:-:S02]  /*2a80*/  FSEL R220, R120, -INF , !P4 ;  /* 0xff80000078dc7808 */ /* 0x000fc40006000000 */
[C---:B------:R-:W-:Y:S01]  /*2a90*/  ISETP.GE.AND P1, PT, R22.reuse, 0x59, PT ;  /* 0x000000591600780c */ /* 0x040fe20003f26270 */
[----:B------:R-:W-:Y:S01]  /*2aa0*/  MUFU.EX2 R120, R222 ;  /* 0x000000de00787308 */ /* 0x000fe20000000800 */
[----:B------:R-:W-:Y:S01]  /*2ab0*/  ISETP.GE.AND P4, PT, R22, 0x60, PT ;  /* 0x000000601600780c */ /* 0x000fe20003f86270 */
[----:B-1----:R-:W-:Y:S01]  /*2ac0*/  FFMA.FTZ R96, R96, UR11, -R229 ;  /* 0x0000000b60607c23 */ /* 0x002fe200080108e5 */
[----:B------:R-:W-:Y:S02]  /*2ad0*/  FSEL R121, R121, -INF , !P5 ;  /* 0xff80000079797808 */ /* 0x000fe40006800000 */
[----:B------:R-:W-:Y:S02]  /*2ae0*/  ISETP.GE.AND P5, PT, R22, 0x61, PT ;  /* 0x000000611600780c */ /* 0x000fe40003fa6270 */
[C---:B------:R-:W-:Y:S02]  /*2af0*/  ISETP.GT.OR P1, PT, R20.reuse, 0x59, !P1 ;  /* 0x000000591400780c */ /* 0x040fe40004f24670 */
[----:B------:R-:W-:-:S02]  /*2b00*/  ISETP.GT.OR P4, PT, R20, 0x60, !P4 ;  /* 0x000000601400780c */ /* 0x000fc40006784670 */
[----:B------:R-:W-:Y:S02]  /*2b10*/  ISETP.GT.OR P5, PT, R20, 0x61, !P5 ;  /* 0x000000611400780c */ /* 0x000fe40006fa4670 */
[----:B------:R-:W-:Y:S02]  /*2b20*/  FSEL R129, R129, -INF , !P1 ;  /* 0xff80000081817808 */ /* 0x000fe40004800000 */
[----:B------:R-:W-:Y:S02]  /*2b30*/  FSEL R132, R132, -INF , !P4 ;  /* 0xff80000084847808 */ /* 0x000fe40006000000 */
[C---:B------:R-:W-:Y:S02]  /*2b40*/  ISETP.GE.AND P2, PT, R22.reuse, 0x20, PT ;  /* 0x000000201600780c */ /* 0x040fe40003f46270 */
[C---:B------:R-:W-:Y:S02]  /*2b50*/  ISETP.GE.AND P3, PT, R22.reuse, 0x21, PT ;  /* 0x000000211600780c */ /* 0x040fe40003f66270 */
[----:B------:R-:W-:-:S02]  /*2b60*/  ISETP.GE.AND P0, PT, R22, 0x28, PT ;  /* 0x000000281600780c */ /* 0x000fc40003f06270 */
[C---:B------:R-:W-:Y:S02]  /*2b70*/  ISETP.GE.AND P1, PT, R13.reuse, 0x11, PT ;  /* 0x000000110d00780c */ /* 0x040fe40003f26270 */
[----:B------:R-:W-:Y:S02]  /*2b80*/  ISETP.GE.AND P4, PT, R13, 0x18, PT ;  /* 0x000000180d00780c */ /* 0x000fe40003f86270 */
[----:B------:R-:W-:Y:S02]  /*2b90*/  FSEL R133, R133, -INF , !P5 ;  /* 0xff80000085857808 */ /* 0x000fe40006800000 */
[----:B------:R-:W-:Y:S02]  /*2ba0*/  ISETP.GE.AND P5, PT, R13, 0x19, PT ;  /* 0x000000190d00780c */ /* 0x000fe40003fa6270 */
[C---:B------:R-:W-:Y:S02]  /*2bb0*/  ISETP.GT.OR P2, PT, R20.reuse, 0x20, !P2 ;  /* 0x000000201400780c */ /* 0x040fe40005744670 */
[----:B------:R-:W-:-:S02]  /*2bc0*/  ISETP.GT.OR P3, PT, R20, 0x21, !P3 ;  /* 0x000000211400780c */ /* 0x000fc40005f64670 */
[----:B------:R-:W-:Y:S02]  /*2bd0*/  ISETP.GT.OR P0, PT, R20, 0x28, !P0 ;  /* 0x000000281400780c */ /* 0x000fe40004704670 */
[C---:B------:R-:W-:Y:S02]  /*2be0*/  ISETP.GT.OR P1, PT, R19.reuse, 0x11, !P1 ;  /* 0x000000111300780c */ /* 0x040fe40004f24670 */
[C---:B------:R-:W-:Y:S01]  /*2bf0*/  ISETP.GT.OR P4, PT, R19.reuse, 0x18, !P4 ;  /* 0x000000181300780c */ /* 0x040fe20006784670 */
[----:B------:R-:W-:Y:S02]  /*2c00*/  WARPGROUP.DEPBAR.LE gsb0, 0x0 ;  /* 0x00008000000079c5 */ /* 0x000fe40000010000 */
[----:B------:R-:W-:Y:S01]  /*2c10*/  WARPGROUP.ARRIVE ;  /* 0x00000000000079c5 */ /* 0x000fe20000000000 */
[----:B------:R-:W-:Y:S02]  /*2c20*/  ISETP.GT.OR P5, PT, R19, 0x19, !P5 ;  /* 0x000000191300780c */ /* 0x000fe40006fa4670 */
[----:B------:R-:W-:-:S02]  /*2c30*/  FSEL R100, R100, -INF , !P2 ;  /* 0xff80000064647808 */ /* 0x000fc40005000000 */
[----:B------:R-:W-:Y:S01]  /*2c40*/  FSEL R101, R101, -INF , !P3 ;  /* 0xff80000065657808 */ /* 0x000fe20005800000 */
[----:B------:R-:W-:Y:S01]  /*2c50*/  HGMMA.64x128x16.F32 R24, gdesc[UR4], R24, gsb0 ;  /* 0x01e00000041879f0 */ /* 0x000fe20008000818 */
[----:B------:R-:W-:Y:S01]  /*2c60*/  UIADD3 UR6, UR10, 0x4, URZ ;  /* 0x000000040a067890 */ /* 0x000fe2000fffe03f */
[----:B------:R-:W-:Y:S01]  /*2c70*/  FSEL R104, R104, -INF , !P0 ;  /* 0xff80000068687808 */ /* 0x000fe20004000000 */
[----:B------:R-:W-:Y:S01]  /*2c80*/  UIADD3 UR4, UR9, 0x4, URZ ;  /* 0x0000000409047890 */ /* 0x000fe2000fffe03f */
[----:B------:R-:W-:Y:S01]  /*2c90*/  FSEL R97, R95, -INF , !P1 ;  /* 0xff8000005f617808 */ /* 0x000fe20004800000 */
[----:B------:R-:W-:Y:S01]  /*2ca0*/  UMOV UR7, 0x40000040 ;  /* 0x4000004000077882 */ /* 0x000fe20000000000 */
[----:B------:R-:W-:Y:S01]  /*2cb0*/  UMOV UR5, 0x40000040 ;  /* 0x4000004000057882 */ /* 0x000fe20000000000 */
[----:B------:R-:W-:Y:S01]  /*2cc0*/  FSEL R98, R98, -INF , !P4 ;  /* 0xff80000062627808 */ /* 0x000fe20006000000 */
[----:B------:R1:W-:Y:S01]  /*2cd0*/  MUFU.EX2 R95, R150 ;  /* 0x00000096005f7308 */ /* 0x0003e20000000800 */
[C---:B------:R-:W-:Y:S01]  /*2ce0*/  ISETP.GE.AND P2, PT, R22.reuse, 0x38, PT ;  /* 0x000000381600780c */ /* 0x040fe20003f46270 */
[----:B--2---:R-:W-:Y:S01]  /*2cf0*/  FFMA.FTZ R233, R97, UR11, -R228 ;  /* 0x0000000b61e97c23 */ /* 0x004fe200080108e4 */
[----:B------:R-:W-:Y:S01]  /*2d00*/  ISETP.GE.AND P3, PT, R22, 0x39, PT ;  /* 0x000000391600780c */ /* 0x000fe20003f66270 */
[----:B------:R-:W-:Y:S01]  /*2d10*/  FFMA.FTZ R229, R98, UR11, -R229 ;  /* 0x0000000b62e57c23 */ /* 0x000fe200080108e5 */
[----:B------:R-:W-:Y:S01]  /*2d20*/  ISETP.GE.AND P0, PT, R22, 0x40, PT ;  /* 0x000000401600780c */ /* 0x000fe20003f06270 */
[----:B------:R-:W2:Y:S01]  /*2d30*/  SHFL.IDX PT, R98, R18, R5, 0x1f ;  /* 0x00001f0512627589 */ /* 0x000ea200000e0000 */
[C---:B------:R-:W-:Y:S01]  /*2d40*/  ISETP.GE.AND P1, PT, R13.reuse, 0x20, PT ;  /* 0x000000200d00780c */ /* 0x040fe20003f26270 */
[----:B------:R-:W4:Y:S01]  /*2d50*/  MUFU.EX2 R97, R96 ;  /* 0x0000006000617308 */ /* 0x000f220000000800 */
[----:B------:R-:W-:Y:S01]  /*2d60*/  ISETP.GE.AND P4, PT, R13, 0x21, PT ;  /* 0x000000210d00780c */ /* 0x000fe20003f86270 */
[----:B-1----:R-:W-:Y:S01]  /*2d70*/  VIADD R150, R5, 0x1c ;  /* 0x0000001c05967836 */ /* 0x002fe20000000000 */
[----:B------:R-:W-:-:S02]  /*2d80*/  FSEL R99, R99, -INF , !P5 ;  /* 0xff80000063637808 */ /* 0x000fc40006800000 */
[----:B------:R-:W-:Y:S02]  /*2d90*/  ISETP.GE.AND P5, PT, R13, 0x28, PT ;  /* 0x000000280d00780c */ /* 0x000fe40003fa6270 */
[C---:B------:R-:W-:Y:S01]  /*2da0*/  ISETP.GT.OR P2, PT, R20.reuse, 0x38, !P2 ;  /* 0x000000381400780c */ /* 0x040fe20005744670 */
[----:B------:R1:W3:Y:S01]  /*2db0*/  SHFL.IDX PT, R232, R21, R150, 0x1f ;  /* 0x00001f9615e87589 */ /* 0x0002e200000e0000 */
[C---:B------:R-:W-:Y:S01]  /*2dc0*/  ISETP.GT.OR P3, PT, R20.reuse, 0x39, !P3 ;  /* 0x000000391400780c */ /* 0x040fe20005f64670 */
[----:B------:R3:W-:Y:S01]  /*2dd0*/  MUFU.EX2 R96, R229 ;  /* 0x000000e500607308 */ /* 0x0007e20000000800 */
[----:B------:R-:W-:Y:S02]  /*2de0*/  ISETP.GT.OR P0, PT, R20, 0x40, !P0 ;  /* 0x000000401400780c */ /* 0x000fe40004704670 */
[C---:B------:R-:W-:Y:S02]  /*2df0*/  ISETP.GT.OR P1, PT, R19.reuse, 0x20, !P1 ;  /* 0x000000201300780c */ /* 0x040fe40004f24670 */
[----:B------:R-:W-:-:S02]  /*2e00*/  ISETP.GT.OR P4, PT, R19, 0x21, !P4 ;  /* 0x000000211300780c */ /* 0x000fc40006784670 */
[----:B------:R-:W-:Y:S01]  /*2e10*/  ISETP.GT.OR P5, PT, R19, 0x28, !P5 ;  /* 0x000000281300780c */ /* 0x000fe20006fa4670 */
[----:B-1----:R-:W1:Y:S01]  /*2e20*/  MUFU.EX2 R21, R233 ;  /* 0x000000e900157308 */ /* 0x002e620000000800 */
[----:B------:R-:W-:Y:S02]  /*2e30*/  FSEL R112, R112, -INF , !P2 ;  /* 0xff80000070707808 */ /* 0x000fe40005000000 */
[----:B------:R-:W-:Y:S01]  /*2e40*/  FSEL R113, R113, -INF , !P3 ;  /* 0xff80000071717808 */ /* 0x000fe20005800000 */
[----:B--2---:R-:W-:Y:S01]  /*2e50*/  FFMA.FTZ R100, R100, UR11, -R98 ;  /* 0x0000000b64647c23 */ /* 0x004fe20008010862 */
[----:B------:R-:W-:Y:S02]  /*2e60*/  FSEL R116, R116, -INF , !P0 ;  /* 0xff80000074747808 */ /* 0x000fe40004000000 */
[----:B------:R-:W-:Y:S02]  /*2e70*/  FSEL R102, R102, -INF , !P1 ;  /* 0xff80000066667808 */ /* 0x000fe40004800000 */
[----:B------:R-:W-:Y:S01]  /*2e80*/  FSEL R103, R103, -INF , !P4 ;  /* 0xff80000067677808 */ /* 0x000fe20006000000 */
[----:B------:R-:W-:Y:S01]  /*2e90*/  MUFU.EX2 R100, R100 ;  /* 0x0000006400647308 */ /* 0x000fe20000000800 */
[----:B------:R-:W-:-:S02]  /*2ea0*/  ISETP.GE.AND P2, PT, R22, 0x50, PT ;  /* 0x000000501600780c */ /* 0x000fc40003f46270 */
[C---:B------:R-:W-:Y:S01]  /*2eb0*/  ISETP.GE.AND P3, PT, R22.reuse, 0x51, PT ;  /* 0x000000511600780c */ /* 0x040fe20003f66270 */
[----:B---3--:R-:W-:Y:S01]  /*2ec0*/  FFMA.FTZ R229, R149, UR11, -R232 ;  /* 0x0000000b95e57c23 */ /* 0x008fe200080108e8 */
[----:B------:R-:W-:Y:S01]  /*2ed0*/  ISETP.GE.AND P0, PT, R22, 0x58, PT ;  /* 0x000000581600780c */ /* 0x000fe20003f06270 */
[----:B------:R-:W-:Y:S01]  /*2ee0*/  FFMA.FTZ R149, R102, UR11, -R98 ;  /* 0x0000000b66957c23 */ /* 0x000fe20008010862 */
[C---:B------:R-:W-:Y:S01]  /*2ef0*/  ISETP.GE.AND P1, PT, R13.reuse, 0x29, PT ;  /* 0x000000290d00780c */ /* 0x040fe20003f26270 */
[----:B------:R-:W-:Y:S01]  /*2f00*/  MUFU.EX2 R98, R229 ;  /* 0x000000e500627308 */ /* 0x000fe20000000800 */
[----:B------:R-:W-:Y:S01]  /*2f10*/  ISETP.GE.AND P4, PT, R13, 0x30, PT ;  /* 0x000000300d00780c */ /* 0x000fe20003f86270 */
[----:B------:R-:W-:Y:S01]  /*2f20*/  FFMA.FTZ R99, R99, UR11, -R232 ;  /* 0x0000000b63637c23 */ /* 0x000fe200080108e8 */
[----:B------:R-:W-:Y:S02]  /*2f30*/  FSEL R222, R106, -INF , !P5 ;  /* 0xff8000006ade7808 */ /* 0x000fe40006800000 */
[----:B------:R-:W2:Y:S01]  /*2f40*/  SHFL.IDX PT, R106, R18, R221, 0x1f ;  /* 0x00001fdd126a7589 */ /* 0x000ea200000e0000 */
[----:B------:R-:W-:-:S02]  /*2f50*/  ISETP.GT.OR P2, PT, R20, 0x50, !P2 ;  /* 0x000000501400780c */ /* 0x000fc40005744670 */
[C---:B------:R-:W-:Y:S01]  /*2f60*/  ISETP.GT.OR P3, PT, R20.reuse, 0x51, !P3 ;  /* 0x000000511400780c */ /* 0x040fe20005f64670 */
[----:B------:R-:W-:Y:S01]  /*2f70*/  MUFU.EX2 R99, R99 ;  /* 0x0000006300637308 */ /* 0x000fe20000000800 */
[----:B------:R-:W-:Y:S02]  /*2f80*/  ISETP.GT.OR P0, PT, R20, 0x58, !P0 ;  /* 0x000000581400780c */ /* 0x000fe40004704670 */
[C---:B------:R-:W-:Y:S02]  /*2f90*/  ISETP.GT.OR P1, PT, R19.reuse, 0x29, !P1 ;  /* 0x000000291300780c */ /* 0x040fe40004f24670 */
[----:B------:R-:W-:Y:S02]  /*2fa0*/  ISETP.GT.OR P4, PT, R19, 0x30, !P4 ;  /* 0x000000301300780c */ /* 0x000fe40006784670 */
[----:B------:R-:W-:Y:S02]  /*2fb0*/  FSEL R124, R124, -INF , !P2 ;  /* 0xff8000007c7c7808 */ /* 0x000fe40005000000 */
[----:B------:R-:W-:-:S02]  /*2fc0*/  FSEL R125, R125, -INF , !P3 ;  /* 0xff8000007d7d7808 */ /* 0x000fc40005800000 */
[----:B------:R-:W-:Y:S02]  /*2fd0*/  FSEL R128, R128, -INF , !P0 ;  /* 0xff80000080807808 */ /* 0x000fe40004000000 */
[----:B------:R-:W-:Y:S02]  /*2fe0*/  FSEL R107, R107, -INF , !P1 ;  /* 0xff8000006b6b7808 */ /* 0x000fe40004800000 */
[----:B------:R-:W-:Y:S02]  /*2ff0*/  FSEL R110, R110, -INF , !P4 ;  /* 0xff8000006e6e7808 */ /* 0x000fe40006000000 */
[C---:B------:R-:W-:Y:S01]  /*3000*/  ISETP.GE.AND P2, PT, R22.reuse, 0x68, PT ;  /* 0x000000681600780c */ /* 0x040fe20003f46270 */
[----:B------:R-:W-:Y:S01]  /*3010*/  FFMA.FTZ R107, R107, UR11, -R216 ;  /* 0x0000000b6b6b7c23 */ /* 0x000fe200080108d8 */
[----:B------:R-:W-:Y:S01]  /*3020*/  ISETP.GE.AND P3, PT, R22, 0x69, PT ;  /* 0x000000691600780c */ /* 0x000fe20003f66270 */
[--C-:B--2---:R-:W-:Y:S01]  /*3030*/  FFMA.FTZ R104, R104, UR11, -R106.reuse ;  /* 0x0000000b68687c23 */ /* 0x104fe2000801086a */
[----:B------:R-:W-:Y:S01]  /*3040*/  ISETP.GE.AND P0, PT, R22, 0x70, PT ;  /* 0x000000701600780c */ /* 0x000fe20003f06270 */
[----:B------:R-:W-:Y:S01]  /*3050*/  FFMA.FTZ R222, R222, UR11, -R106 ;  /* 0x0000000bdede7c23 */ /* 0x000fe2000801086a */
[C---:B------:R-:W-:Y:S01]  /*3060*/  ISETP.GE.AND P5, PT, R22.reuse, 0x71, PT ;  /* 0x000000711600780c */ /* 0x040fe20003fa6270 */
[----:B------:R-:W-:Y:S01]  /*3070*/  FFMA.FTZ R106, R105, UR11, -R216 ;  /* 0x0000000b696a7c23 */ /* 0x000fe200080108d8 */
[C---:B------:R-:W-:Y:S01]  /*3080*/  ISETP.GE.AND P1, PT, R22.reuse, 0x78, PT ;  /* 0x000000781600780c */ /* 0x040fe20003f26270 */
[----:B------:R2:W-:Y:S01]  /*3090*/  MUFU.EX2 R105, R222 ;  /* 0x000000de00697308 */ /* 0x0005e20000000800 */
[----:B------:R-:W-:Y:S01]  /*30a0*/  ISETP.GE.AND P4, PT, R22, 0x79, PT ;  /* 0x000000791600780c */ /* 0x000fe20003f86270 */
[----:B------:R-:W-:Y:S01]  /*30b0*/  FFMA.FTZ R22, R151, UR11, -R228 ;  /* 0x0000000b97167c23 */ /* 0x000fe200080108e4 */
[C---:B------:R-:W-:Y:S01]  /*30c0*/  ISETP.GT.OR P2, PT, R20.reuse, 0x68, !P2 ;  /* 0x000000681400780c */ /* 0x040fe20005744670 */
[----:B------:R-:W3:Y:S01]  /*30d0*/  SHFL.IDX PT, R228, R18, R223, 0x1f ;  /* 0x00001fdf12e47589 */ /* 0x000ee200000e0000 */
[----:B------:R-:W-:-:S02]  /*30e0*/  ISETP.GT.OR P0, PT, R20, 0x70, !P0 ;  /* 0x000000701400780c */ /* 0x000fc40004704670 */
[----:B------:R-:W-:Y:S01]  /*30f0*/  FSEL R136, R136, -INF , !P2 ;  /* 0xff80000088887808 */ /* 0x000fe20005000000 */
[----:B------:R-:W4:Y:S01]  /*3100*/  SHFL.IDX PT, R151, R18, R148, 0x1f ;  /* 0x00001f9412977589 */ /* 0x000f2200000e0000 */
[C---:B------:R-:W-:Y:S01]  /*3110*/  ISETP.GE.AND P2, PT, R13.reuse, 0x31, PT ;  /* 0x000000310d00780c */ /* 0x040fe20003f46270 */
[----:B------:R-:W-:Y:S01]  /*3120*/  MUFU.EX2 R22, R22 ;  /* 0x0000001600167308 */ /* 0x000fe20000000800 */
[----:B------:R-:W-:Y:S01]  /*3130*/  FSEL R140, R140, -INF , !P0 ;  /* 0xff8000008c8c7808 */ /* 0x000fe20004000000 */
[----:B--2---:R-:W2:Y:S01]  /*3140*/  SHFL.IDX PT, R222, R18, R218, 0x1f ;  /* 0x00001fda12de7589 */ /* 0x004ea200000e0000 */
[----:B------:R-:W-:Y:S02]  /*3150*/  ISETP.GE.AND P0, PT, R13, 0x39, PT ;  /* 0x000000390d00780c */ /* 0x000fe40003f06270 */
[C---:B------:R-:W-:Y:S02]  /*3160*/  ISETP.GT.OR P2, PT, R19.reuse, 0x31, !P2 ;  /* 0x000000311300780c */ /* 0x040fe40005744670 */
[----:B------:R-:W-:Y:S01]  /*3170*/  ISETP.GT.OR P0, PT, R19, 0x39, !P0 ;  /* 0x000000391300780c */ /* 0x000fe20004704670 */
[----:B------:R-:W-:Y:S01]  /*3180*/  MUFU.EX2 R104, R104 ;  /* 0x0000006800687308 */ /* 0x000fe20000000800 */
[----:B------:R-:W-:-:S02]  /*3190*/  ISETP.GT.OR P3, PT, R20, 0x69, !P3 ;  /* 0x000000691400780c */ /* 0x000fc40005f64670 */
[----:B------:R-:W-:Y:S02]  /*31a0*/  FSEL R216, R111, -INF , !P2 ;  /* 0xff8000006fd87808 */ /* 0x000fe40005000000 */
[----:B------:R-:W-:Y:S02]  /*31b0*/  ISETP.GE.AND P2, PT, R13, 0x40, PT ;  /* 0x000000400d00780c */ /* 0x000fe40003f46270 */
[----:B------:R-:W-:Y:S01]  /*31c0*/  FSEL R111, R115, -INF , !P0 ;  /* 0xff800000736f7808 */ /* 0x000fe20004000000 */
[----:B------:R-:W-:Y:S01]  /*31d0*/  MUFU.EX2 R106, R106 ;  /* 0x0000006a006a7308 */ /* 0x000fe20000000800 */
[----:B------:R-:W-:Y:S01]  /*31e0*/  ISETP.GE.AND P0, PT, R13, 0x48, PT ;  /* 0x000000480d00780c */ /* 0x000fe20003f06270 */
[--C-:B---3--:R-:W-:Y:S01]  /*31f0*/  FFMA.FTZ R102, R101, UR11, -R228.reuse ;  /* 0x0000000b65667c23 */ /* 0x108fe200080108e4 */
[----:B------:R-:W-:Y:S01]  /*3200*/  FSEL R137, R137, -INF , !P3 ;  /* 0xff80000089897808 */ /* 0x000fe20005800000 */
[----:B------:R-:W-:Y:S01]  /*3210*/  FFMA.FTZ R103, R103, UR11, -R228 ;  /* 0x0000000b67677c23 */ /* 0x000fe200080108e4 */
[----:B------:R-:W-:Y:S01]  /*3220*/  ISETP.GE.AND P3, PT, R13, 0x38, PT ;  /* 0x000000380d00780c */ /* 0x000fe20003f66270 */
[--C-:B----4-:R-:W-:Y:S01]  /*3230*/  FFMA.FTZ R108, R108, UR11, -R151.reuse ;  /* 0x0000000b6c6c7c23 */ /* 0x110fe20008010897 */
[C---:B------:R-:W-:Y:S01]  /*3240*/  ISETP.GT.OR P2, PT, R19.reuse, 0x40, !P2 ;  /* 0x000000401300780c */ /* 0x040fe20005744670 */
[----:B------:R3:W-:Y:S01]  /*3250*/  MUFU.EX2 R101, R149 ;  /* 0x0000009500657308 */ /* 0x0007e20000000800 */
[C---:B------:R-:W-:Y:S01]  /*3260*/  ISETP.GT.OR P0, PT, R19.reuse, 0x48, !P0 ;  /* 0x000000481300780c */ /* 0x040fe20004704670 */
[----:B------:R-:W-:Y:S01]  /*3270*/  FFMA.FTZ R110, R110, UR11, -R151 ;  /* 0x0000000b6e6e7c23 */ /* 0x000fe20008010897 */
[----:B------:R-:W-:Y:S01]  /*3280*/  ISETP.GT.OR P3, PT, R19, 0x38, !P3 ;  /* 0x000000381300780c */ /* 0x000fe20005f64670 */
[----:B------:R-:W-:Y:S01]  /*3290*/  SHFL.IDX PT, R228, R18, R150, 0x1f ;  /* 0x00001f9612e47589 */ /* 0x000fe200000e0000 */
[----:B------:R-:W-:Y:S01]  /*32a0*/  FSEL R118, R118, -INF , !P2 ;  /* 0xff80000076767808 */ /* 0x000fe20005000000 */
[--C-:B--2---:R-:W-:Y:S01]  /*32b0*/  FFMA.FTZ R216, R216, UR11, -R222.reuse ;  /* 0x0000000bd8d87c23 */ /* 0x104fe200080108de */
[----:B------:R-:W-:Y:S01]  /*32c0*/  ISETP.GE.AND P2, PT, R13, 0x49, PT ;  /* 0x000000490d00780c */ /* 0x000fe20003f46270 */
[----:B------:R-:W-:Y:S01]  /*32d0*/  FFMA.FTZ R109, R109, UR11, -R222 ;  /* 0x0000000b6d6d7c23 */ /* 0x000fe200080108de */
[----:B---3--:R-:W-:Y:S01]  /*32e0*/  FSEL R149, R122, -INF , !P0 ;  /* 0xff8000007a957808 */ /* 0x008fe20004000000 */
[----:B------:R-:W-:Y:S01]  /*32f0*/  SHFL.IDX PT, R222, R12, R23, 0x1f ;  /* 0x00001f170cde7589 */ /* 0x000fe200000e0000 */
[----:B------:R-:W-:Y:S01]  /*3300*/  ISETP.GE.AND P0, PT, R13, 0x51, PT ;  /* 0x000000510d00780c */ /* 0x000fe20003f06270 */
[----:B------:R-:W2:Y:S01]  /*3310*/  MUFU.EX2 R102, R102 ;  /* 0x0000006600667308 */ /* 0x000ea20000000800 */
[----:B------:R-:W-:-:S02]  /*3320*/  WARPGROUP.DEPBAR.LE gsb0, 0x0 ;  /* 0x00008000000079c5 */ /* 0x000fc40000010000 */
[----:B------:R-:W-:Y:S01]  /*3330*/  WARPGROUP.ARRIVE ;  /* 0x00000000000079c5 */ /* 0x000fe20000000000 */
[----:B------:R-:W-:Y:S02]  /*3340*/  FSEL R151, R114, -INF , !P3 ;  /* 0xff80000072977808 */ /* 0x000fe40005800000 */
[----:B------:R-:W-:Y:S02]  /*3350*/  ISETP.GE.AND P3, PT, R13, 0x41, PT ;  /* 0x000000410d00780c */ /* 0x000fe40003f66270 */
[C---:B------:R-:W-:Y:S01]  /*3360*/  ISETP.GT.OR P2, PT, R19.reuse, 0x49, !P2 ;  /* 0x000000491300780c */ /* 0x040fe20005744670 */
[----:B------:R-:W-:Y:S01]  /*3370*/  HGMMA.64x128x16.F32 R24, gdesc[UR4], R24, gsb0 ;  /* 0x01e00000041879f0 */ /* 0x000fe20008000818 */
[----:B------:R-:W-:Y:S01]  /*3380*/  UIADD3 UR6, UR10, 0x6, URZ ;  /* 0x000000060a067890 */ /* 0x000fe2000fffe03f */
[C---:B------:R-:W-:Y:S01]  /*3390*/  ISETP.GT.OR P0, PT, R19.reuse, 0x51, !P0 ;  /* 0x000000511300780c */ /* 0x040fe20004704670 */
[----:B------:R-:W-:Y:S01]  /*33a0*/  UIADD3 UR4, UR9, 0x6, URZ ;  /* 0x0000000609047890 */ /* 0x000fe2000fffe03f */
[----:B------:R-:W-:Y:S01]  /*33b0*/  ISETP.GT.OR P3, PT, R19, 0x41, !P3 ;  /* 0x000000411300780c */ /* 0x000fe20005f64670 */
[----:B------:R-:W-:Y:S01]  /*33c0*/  UMOV UR7, 0x40000040 ;  /* 0x4000004000077882 */ /* 0x000fe20000000000 */
[----:B------:R-:W-:Y:S01]  /*33d0*/  UMOV UR5, 0x40000040 ;  /* 0x4000004000057882 */ /* 0x000fe20000000000 */
[----:B------:R-:W-:Y:S01]  /*33e0*/  FSEL R123, R123, -INF , !P2 ;  /* 0xff8000007b7b7808 */ /* 0x000fe20005000000 */
[----:B------:R-:W3:Y:S01]  /*33f0*/  MUFU.EX2 R103, R103 ;  /* 0x0000006700677308 */ /* 0x000ee20000000800 */
[----:B------:R-:W-:-:S02]  /*3400*/  ISETP.GE.AND P2, PT, R13, 0x58, PT ;  /* 0x000000580d00780c */ /* 0x000fc40003f46270 */
[----:B------:R-:W-:Y:S02]  /*3410*/  FSEL R122, R127, -INF , !P0 ;  /* 0xff8000007f7a7808 */ /* 0x000fe40004000000 */
[----:B------:R-:W-:Y:S02]  /*3420*/  ISETP.GE.AND P0, PT, R13, 0x60, PT ;  /* 0x000000600d00780c */ /* 0x000fe40003f06270 */
[----:B------:R-:W-:Y:S01]  /*3430*/  FSEL R119, R119, -INF , !P3 ;  /* 0xff80000077777808 */ /* 0x000fe20005800000 */
[----:B------:R-:W4:Y:S01]  /*3440*/  MUFU.EX2 R107, R107 ;  /* 0x0000006b006b7308 */ /* 0x000f220000000800 */
[----:B------:R-:W-:Y:S02]  /*3450*/  ISETP.GE.AND P3, PT, R13, 0x50, PT ;  /* 0x000000500d00780c */ /* 0x000fe40003f66270 */
[C---:B------:R-:W-:Y:S02]  /*3460*/  ISETP.GT.OR P2, PT, R19.reuse, 0x58, !P2 ;  /* 0x000000581300780c */ /* 0x040fe40005744670 */
[----:B------:R-:W-:-:S02]  /*3470*/  ISETP.GT.OR P0, PT, R19, 0x60, !P0 ;  /* 0x000000601300780c */ /* 0x000fc40004704670 */
[----:B------:R-:W-:Y:S01]  /*3480*/  ISETP.GT.OR P3, PT, R19, 0x50, !P3 ;  /* 0x000000501300780c */ /* 0x000fe20005f64670 */
[----:B------:R-:W5:Y:S01]  /*3490*/  MUFU.EX2 R108, R108 ;  /* 0x0000006c006c7308 */ /* 0x000f620000000800 */
[----:B------:R-:W-:Y:S02]  /*34a0*/  FSEL R114, R130, -INF , !P2 ;  /* 0xff80000082727808 */ /* 0x000fe40005000000 */
[----:B------:R-:W-:Y:S02]  /*34b0*/  FSEL R130, R134, -INF , !P0 ;  /* 0xff80000086827808 */ /* 0x000fe40004000000 */
[----:B------:R-:W-:Y:S01]  /*34c0*/  SHFL.IDX PT, R134, R18, R217, 0x1f ;  /* 0x00001fd912867589 */ /* 0x000fe200000e0000 */
[----:B------:R-:W-:Y:S02]  /*34d0*/  FSEL R126, R126, -INF , !P3 ;  /* 0xff8000007e7e7808 */ /* 0x000fe40005800000 */
[C---:B------:R-:W-:Y:S01]  /*34e0*/  ISETP.GE.AND P3, PT, R13.reuse, 0x59, PT ;  /* 0x000000590d00780c */ /* 0x040fe20003f66270 */
[----:B------:R-:W-:Y:S01]  /*34f0*/  MUFU.EX2 R110, R110 ;  /* 0x0000006e006e7308 */ /* 0x000fe20000000800 */
[----:B------:R-:W-:-:S02]  /*3500*/  ISETP.GE.AND P2, PT, R13, 0x61, PT ;  /* 0x000000610d00780c */ /* 0x000fc40003f46270 */
[C---:B------:R-:W-:Y:S02]  /*3510*/  ISETP.GT.OR P3, PT, R19.reuse, 0x59, !P3 ;  /* 0x000000591300780c */ /* 0x040fe40005f64670 */
[----:B------:R-:W-:Y:S02]  /*3520*/  ISETP.GT.OR P2, PT, R19, 0x61, !P2 ;  /* 0x000000611300780c */ /* 0x000fe40005744670 */
[----:B------:R-:W-:Y:S02]  /*3530*/  FSEL R131, R131, -INF , !P3 ;  /* 0xff80000083837808 */ /* 0x000fe40005800000 */
[----:B------:R-:W-:Y:S02]  /*3540*/  FSEL R115, R135, -INF , !P2 ;  /* 0xff80000087737808 */ /* 0x000fe40005000000 */
[C---:B------:R-:W-:Y:S01]  /*3550*/  ISETP.GE.AND P3, PT, R13.reuse, 0x68, PT ;  /* 0x000000680d00780c */ /* 0x040fe20003f66270 */
[----:B------:R-:W1:Y:S01]  /*3560*/  SHFL.IDX PT, R135, R12, R5, 0x1f ;  /* 0x00001f050c877589 */ /* 0x000e6200000e0000 */
[----:B------:R-:W-:-:S02]  /*3570*/  ISETP.GE.AND P0, PT, R13, 0x69, PT ;  /* 0x000000690d00780c */ /* 0x000fc40003f06270 */
[----:B------:R-:W-:Y:S02]  /*3580*/  ISETP.GE.AND P2, PT, R13, 0x70, PT ;  /* 0x000000700d00780c */ /* 0x000fe40003f46270 */
[C---:B------:R-:W-:Y:S02]  /*3590*/  ISETP.GT.OR P3, PT, R19.reuse, 0x68, !P3 ;  /* 0x000000681300780c */ /* 0x040fe40005f64670 */
[C---:B------:R-:W-:Y:S02]  /*35a0*/  ISETP.GT.OR P0, PT, R19.reuse, 0x69, !P0 ;  /* 0x000000691300780c */ /* 0x040fe40004704670 */
[----:B------:R-:W-:Y:S02]  /*35b0*/  ISETP.GT.OR P2, PT, R19, 0x70, !P2 ;  /* 0x000000701300780c */ /* 0x000fe40005744670 */
[----:B------:R-:W-:Y:S02]  /*35c0*/  FSEL R138, R138, -INF , !P3 ;  /* 0xff8000008a8a7808 */ /* 0x000fe40005800000 */
[----:B------:R-:W-:-:S02]  /*35d0*/  FSEL R127, R139, -INF , !P0 ;  /* 0xff8000008b7f7808 */ /* 0x000fc40004000000 */
[----:B------:R-:W-:Y:S01]  /*35e0*/  FSEL R142, R142, -INF , !P2 ;  /* 0xff8000008e8e7808 */ /* 0x000fe20005000000 */
[----:B------:R-:W2:Y:S01]  /*35f0*/  SHFL.IDX PT, R139, R12, R150, 0x1f ;  /* 0x00001f960c8b7589 */ /* 0x000ea200000e0000 */
[C---:B------:R-:W-:Y:S02]  /*3600*/  ISETP.GE.AND P3, PT, R13.reuse, 0x71, PT ;  /* 0x000000710d00780c */ /* 0x040fe40003f66270 */
[C---:B------:R-:W-:Y:S02]  /*3610*/  ISETP.GE.AND P0, PT, R13.reuse, 0x78, PT ;  /* 0x000000780d00780c */ /* 0x040fe40003f06270 */
[----:B------:R-:W-:Y:S02]  /*3620*/  ISETP.GE.AND P2, PT, R13, 0x79, PT ;  /* 0x000000790d00780c */ /* 0x000fe40003f46270 */
[C---:B------:R-:W-:Y:S01]  /*3630*/  ISETP.GT.OR P5, PT, R20.reuse, 0x71, !P5 ;  /* 0x000000711400780c */ /* 0x040fe20006fa4670 */
[----:B------:R3:W5:Y:S01]  /*3640*/  MUFU.EX2 R13, R109 ;  /* 0x0000006d000d7308 */ /* 0x0007620000000800 */
[----:B------:R-:W-:Y:S01]  /*3650*/  ISETP.GT.OR P1, PT, R20, 0x78, !P1 ;  /* 0x000000781400780c */ /* 0x000fe20004f24670 */
[--C-:B-1----:R-:W-:Y:S01]  /*3660*/  FFMA.FTZ R118, R118, UR11, -R135.reuse ;  /* 0x0000000b76767c23 */ /* 0x102fe20008010887 */
[----:B------:R-:W-:Y:S01]  /*3670*/  ISETP.GT.OR P4, PT, R20, 0x79, !P4 ;  /* 0x000000791400780c */ /* 0x000fe20006784670 */
[--C-:B------:R-:W-:Y:S01]  /*3680*/  FFMA.FTZ R20, R112, UR11, -R134.reuse ;  /* 0x0000000b70147c23 */ /* 0x100fe20008010886 */
[----:B------:R-:W-:Y:S01]  /*3690*/  ISETP.GT.OR P3, PT, R19, 0x71, !P3 ;  /* 0x000000711300780c */ /* 0x000fe20005f64670 */
[----:B------:R-:W-:Y:S01]  /*36a0*/  FFMA.FTZ R134, R151, UR11, -R134 ;  /* 0x0000000b97867c23 */ /* 0x000fe20008010886 */
[C---:B------:R-:W-:Y:S01]  /*36b0*/  ISETP.GT.OR P0, PT, R19.reuse, 0x78, !P0 ;  /* 0x000000781300780c */ /* 0x040fe20004704670 */
[----:B------:R-:W1:Y:S01]  /*36c0*/  SHFL.IDX PT, R151, R12, R221, 0x1f ;  /* 0x00001fdd0c977589 */ /* 0x000e6200000e0000 */
[----:B------:R-:W-:Y:S01]  /*36d0*/  ISETP.GT.OR P2, PT, R19, 0x79, !P2 ;  /* 0x000000791300780c */ /* 0x000fe20005744670 */
[--C-:B---3--:R-:W-:Y:S01]  /*36e0*/  FFMA.FTZ R109, R113, UR11, -R228.reuse ;  /* 0x0000000b716d7c23 */ /* 0x108fe200080108e4 */
[----:B------:R3:W5:Y:S01]  /*36f0*/  MUFU.EX2 R19, R216 ;  /* 0x000000d800137308 */ /* 0x0007620000000800 */
[----:B------:R-:W4:Y:S01]  /*3700*/  SHFL.IDX PT, R112, R12, R148, 0x1f ;  /* 0x00001f940c707589 */ /* 0x000f2200000e0000 */
[----:B------:R-:W-:Y:S01]  /*3710*/  FFMA.FTZ R228, R111, UR11, -R228 ;  /* 0x0000000b6fe47c23 */ /* 0x000fe200080108e4 */
[----:B------:R-:W-:Y:S01]  /*3720*/  FFMA.FTZ R111, R116, UR11, -R135 ;  /* 0x0000000b746f7c23 */ /* 0x000fe20008010887 */
[----:B------:R-:W-:Y:S01]  /*3730*/  FSEL R141, R141, -INF , !P5 ;  /* 0xff8000008d8d7808 */ /* 0x000fe20006800000 */
[----:B------:R-:W-:Y:S01]  /*3740*/  SHFL.IDX PT, R113, R12, R218, 0x1f ;  /* 0x00001fda0c717589 */ /* 0x000fe200000e0000 */
[----:B--2---:R-:W-:Y:S01]  /*3750*/  FFMA.FTZ R131, R131, UR11, -R139 ;  /* 0x0000000b83837c23 */ /* 0x004fe2000801088b */
[----:B------:R-:W-:Y:S01]  /*3760*/  FSEL R143, R143, -INF , !P3 ;  /* 0xff8000008f8f7808 */ /* 0x000fe20005800000 */
[----:B------:R2:W-:Y:S01]  /*3770*/  MUFU.EX2 R18, R134 ;  /* 0x0000008600127308 */ /* 0x0005e20000000800 */
[----:B---3--:R-:W2:Y:S01]  /*3780*/  SHFL.IDX PT, R216, R12, R223, 0x1f ;  /* 0x00001fdf0cd87589 */ /* 0x008ea200000e0000 */
[----:B------:R-:W-:-:S02]  /*3790*/  FSEL R146, R146, -INF , !P0 ;  /* 0xff80000092927808 */ /* 0x000fc40004000000 */
[----:B------:R-:W-:Y:S01]  /*37a0*/  FSEL R147, R147, -INF , !P2 ;  /* 0xff80000093937808 */ /* 0x000fe20005000000 */
[----:B------:R-:W3:Y:S03]  /*37b0*/  SHFL.IDX PT, R135, R12, R217, 0x1f ;  /* 0x00001fd90c877589 */ /* 0x000ee600000e0000 */
[----:B------:R-:W-:Y:S01]  /*37c0*/  MUFU.EX2 R111, R111 ;  /* 0x0000006f006f7308 */ /* 0x000fe20000000800 */
[--C-:B-1----:R-:W-:Y:S01]  /*37d0*/  FFMA.FTZ R220, R220, UR11, -R151.reuse ;  /* 0x0000000bdcdc7c23 */ /* 0x102fe20008010897 */
[----:B------:R-:W-:Y:S01]  /*37e0*/  FFMA.FTZ R116, R149, UR11, -R151 ;  /* 0x0000000b95747c23 */ /* 0x000fe20008010897 */
[----:B------:R-:W-:-:S05]  /*37f0*/  FFMA.FTZ R151, R121, UR11, -R222 ;  /* 0x0000000b79977c23 */ /* 0x000fca00080108de */
[----:B------:R-:W1:Y:S01]  /*3800*/  MUFU.EX2 R20, R20 ;  /* 0x0000001400147308 */ /* 0x000e620000000800 */
[--C-:B----4-:R-:W-:Y:S01]  /*3810*/  FFMA.FTZ R124, R124, UR11, -R112.reuse ;  /* 0x0000000b7c7c7c23 */ /* 0x110fe20008010870 */
[----:B------:R-:W-:Y:S02]  /*3820*/  FFMA.FTZ R121, R126, UR11, -R112 ;  /* 0x0000000b7e797c23 */ /* 0x000fe40008010870 */
[----:B------:R-:W-:Y:S04]  /*3830*/  SHFL.IDX PT, R126, R17, R218, 0x1f ;  /* 0x00001fda117e7589 */ /* 0x000fe800000e0000 */
[----:B------:R4:W-:Y:S01]  /*3840*/  MUFU.EX2 R112, R118 ;  /* 0x0000007600707308 */ /* 0x0009e20000000800 */
[--C-:B--2---:R-:W-:Y:S01]  /*3850*/  FFMA.FTZ R134, R117, UR11, -R216.reuse ;  /* 0x0000000b75867c23 */ /* 0x104fe200080108d8 */
[----:B------:R-:W-:Y:S01]  /*3860*/  FFMA.FTZ R216, R119, UR11, -R216 ;  /* 0x0000000b77d87c23 */ /* 0x000fe200080108d8 */
[----:B------:R-:W-:Y:S01]  /*3870*/  FFMA.FTZ R119, R122, UR11, -R113 ;  /* 0x0000000b7a777c23 */ /* 0x000fe20008010871 */
[----:B------:R-:W-:Y:S01]  /*3880*/  FFMA.FTZ R117, R123, UR11, -R222 ;  /* 0x0000000b7b757c23 */ /* 0x000fe200080108de */
[----:B------:R-:W2:Y:S01]  /*3890*/  SHFL.IDX PT, R122, R17, R223, 0x1f ;  /* 0x00001fdf117a7589 */ /* 0x000ea200000e0000 */
[--C-:B---3--:R-:W-:Y:S01]  /*38a0*/  FFMA.FTZ R149, R128, UR11, -R135.reuse ;  /* 0x0000000b80957c23 */ /* 0x108fe20008010887 */
[----:B------:R-:W-:Y:S01]  /*38b0*/  FFMA.FTZ R135, R114, UR11, -R135 ;  /* 0x0000000b72877c23 */ /* 0x000fe20008010887 */
[----:B------:R-:W-:Y:S01]  /*38c0*/  MUFU.EX2 R116, R116 ;  /* 0x0000007400747308 */ /* 0x000fe20000000800 */
[----:B----4-:R-:W-:Y:S01]  /*38d0*/  FFMA.FTZ R118, R125, UR11, -R113 ;  /* 0x0000000b7d767c23 */ /* 0x010fe20008010871 */
[----:B------:R-:W3:Y:S04]  /*38e0*/  SHFL.IDX PT, R123, R17, R5, 0x1f ;  /* 0x00001f05117b7589 */ /* 0x000ee800000e0000 */
[----:B------:R-:W4:Y:S02]  /*38f0*/  SHFL.IDX PT, R125, R17, R221, 0x1f ;  /* 0x00001fdd117d7589 */ /* 0x000f2400000e0000 */
[----:B------:R5:W1:Y:S01]  /*3900*/  MUFU.EX2 R113, R134 ;  /* 0x0000008600717308 */ /* 0x000a620000000800 */
[----:B------:R-:W-:-:S02]  /*3910*/  WARPGROUP.DEPBAR.LE gsb0, 0x0 ;  /* 0x00008000000079c5 */ /* 0x000fc40000010000 */
[----:B------:R-:W-:Y:S01]  /*3920*/  WARPGROUP.ARRIVE ;  /* 0x00000000000079c5 */ /* 0x000fe20000000000 */
[----:B-----5:R-:W-:-:S04]  /*3930*/  FFMA.FTZ R134, R129, UR11, -R139 ;  /* 0x0000000b81867c23 */ /* 0x020fc8000801088b */
[----:B------:R-:W5:Y:S01]  /*3940*/  MUFU.EX2 R114, R220 ;  /* 0x000000dc00727308 */ /* 0x000f620000000800 */
[----:B------:R-:W1:Y:S01]  /*3950*/  SHFL.IDX PT, R129, R17, R148, 0x1f ;  /* 0x00001f9411817589 */ /* 0x000e6200000e0000 */
[--C-:B--2---:R-:W-:Y:S01]  /*3960*/  FFMA.FTZ R128, R115, UR11, -R122.reuse ;  /* 0x0000000b73807c23 */ /* 0x104fe2000801087a */
[----:B------:R-:W-:Y:S01]  /*3970*/  HGMMA.64x128x16.F32 R24, gdesc[UR4], R24, gsb0 ;  /* 0x01e00000041879f0 */ /* 0x000fe20008000818 */
[----:B------:R-:W-:Y:S01]  /*3980*/  FFMA.FTZ R133, R133, UR11, -R122 ;  /* 0x0000000b85857c23 */ /* 0x000fe2000801087a */
[----:B------:R-:W-:Y:S01]  /*3990*/  FSEL R122, R144, -INF , !P1 ;  /* 0xff800000907a7808 */ /* 0x000fe20004800000 */
[----:B------:R-:W-:Y:S01]  /*39a0*/  UMOV UR6, UR8 ;  /* 0x0000000800067c82 */ /* 0x000fe20008000000 */
[--C-:B---3--:R-:W-:Y:S01]  /*39b0*/  FFMA.FTZ R132, R132, UR11, -R123.reuse ;  /* 0x0000000b84847c23 */ /* 0x108fe2000801087b */
[----:B------:R-:W-:Y:S01]  /*39c0*/  FFMA.FTZ R130, R130, UR11, -R123 ;  /* 0x0000000b82827c23 */ /* 0x000fe2000801087b */
[----:B------:R2:W3:Y:S01]  /*39d0*/  MUFU.EX2 R115, R151 ;  /* 0x0000009700737308 */ /* 0x0004e20000000800 */
[----:B------:R-:W5:Y:S01]  /*39e0*/  SHFL.IDX PT, R123, R17, R217, 0x1f ;  /* 0x00001fd9117b7589 */ /* 0x000f6200000e0000 */
[--C-:B----4-:R-:W-:Y:S01]  /*39f0*/  FFMA.FTZ R136, R136, UR11, -R125.reuse ;  /* 0x0000000b88887c23 */ /* 0x110fe2000801087d */
[----:B------:R-:W-:Y:S01]  /*3a00*/  FFMA.FTZ R125, R138, UR11, -R125 ;  /* 0x0000000b8a7d7c23 */ /* 0x000fe2000801087d */
[--C-:B------:R-:W-:Y:S01]  /*3a10*/  FFMA.FTZ R138, R141, UR11, -R126.reuse ;  /* 0x0000000b8d8a7c23 */ /* 0x100fe2000801087e */
[----:B------:R-:W-:Y:S01]  /*3a20*/  FFMA.FTZ R126, R143, UR11, -R126 ;  /* 0x0000000b8f7e7c23 */ /* 0x000fe2000801087e */
[----:B------:R-:W-:Y:S01]  /*3a30*/  UMOV UR7, 0x40000040 ;  /* 0x4000004000077882 */ /* 0x000fe20000000000 */
[----:B------:R-:W-:Y:S01]  /*3a40*/  UIADD3 UR4, UR8, 0x80, URZ ;  /* 0x0000008008047890 */ /* 0x000fe2000fffe03f */
[----:B------:R-:W-:Y:S01]  /*3a50*/  MUFU.EX2 R118, R118 ;  /* 0x0000007600767308 */ /* 0x000fe20000000800 */
[----:B--2---:R-:W-:Y:S01]  /*3a60*/  FSEL R151, R145, -INF , !P4 ;  /* 0xff80000091977808 */ /* 0x004fe20006000000 */
[----:B------:R-:W-:Y:S01]  /*3a70*/  UMOV UR5, 0x40000040 ;  /* 0x4000004000057882 */ /* 0x000fe20000000000 */
[--C-:B-1----:R-:W-:Y:S01]  /*3a80*/  FFMA.FTZ R140, R140, UR11, -R129.reuse ;  /* 0x0000000b8c8c7c23 */ /* 0x102fe20008010881 */
[----:B------:R-:W-:-:S04]  /*3a90*/  FFMA.FTZ R129, R142, UR11, -R129 ;  /* 0x0000000b8e817c23 */ /* 0x000fc80008010881 */
[----:B------:R-:W-:Y:S01]  /*3aa0*/  MUFU.EX2 R119, R119 ;  /* 0x0000007700777308 */ /* 0x000fe20000000800 */
[----:B------:R-:W1:Y:S07]  /*3ab0*/  SHFL.IDX PT, R142, R17, R150, 0x1f ;  /* 0x00001f96118e7589 */ /* 0x000e6e00000e0000 */
        /* <DEDUP_REMOVED lines=9> */
[----:B------:R2:W4:Y:S04]  /*3b50*/  LDS R139, [R10+0x400] ;  /* 0x000400000a8b7984 */ /* 0x0005280000000800 */
[----:B------:R3:W-:Y:S01]  /*3b60*/  LDS R141, [R15+0x400] ;  /* 0x000400000f8d7984 */ /* 0x0007e20000000800 */
[----:B--2---:R2:W-:Y:S08]  /*3b70*/  MUFU.EX2 R10, R216 ;  /* 0x000000d8000a7308 */ /* 0x0045f00000000800 */
[----:B---3--:R5:W3:Y:S01]  /*3b80*/  MUFU.EX2 R15, R124 ;  /* 0x0000007c000f7308 */ /* 0x008ae20000000800 */
[----:B--2---:R2:W3:Y:S01]  /*3b90*/  SHFL.IDX PT, R216, R17, R23, 0x1f ;  /* 0x00001f1711d87589 */ /* 0x0044e200000e0000 */
[--C-:B-----5:R-:W-:Y:S01]  /*3ba0*/  FFMA.FTZ R124, R122, UR11, -R123.reuse ;  /* 0x0000000b7a7c7c23 */ /* 0x120fe2000801087b */
[----:B------:R-:W-:Y:S01]  /*3bb0*/  FFMA.FTZ R123, R146, UR11, -R123 ;  /* 0x0000000b927b7c23 */ /* 0x000fe2000801087b */
[----:B-1----:R-:W-:-:S04]  /*3bc0*/  FFMA.FTZ R122, R151, UR11, -R142 ;  /* 0x0000000b977a7c23 */ /* 0x002fc8000801088e */
[----:B--2---:R1:W2:Y:S08]  /*3bd0*/  MUFU.EX2 R17, R121 ;  /* 0x0000007900117308 */ /* 0x0042b00000000800 */
[----:B------:R-:W-:Y:S01]  /*3be0*/  MUFU.EX2 R124, R124 ;  /* 0x0000007c007c7308 */ /* 0x000fe20000000800 */
[----:B-1----:R-:W-:Y:S01]  /*3bf0*/  FFMA.FTZ R121, R147, UR11, -R142 ;  /* 0x0000000b93797c23 */ /* 0x002fe2000801088e */
[----:B----4-:R-:W1:Y:S01]  /*3c00*/  SHFL.IDX PT, R145, R139, R23, 0x1f ;  /* 0x00001f178b917589 */ /* 0x010e6200000e0000 */
[--C-:B---3--:R-:W-:Y:S01]  /*3c10*/  FFMA.FTZ R137, R137, UR11, -R216.reuse ;  /* 0x0000000b89897c23 */ /* 0x108fe200080108d8 */
[----:B------:R-:W-:-:S02]  /*3c20*/  FFMA.FTZ R127, R127, UR11, -R216 ;  /* 0x0000000b7f7f7c23 */ /* 0x000fc400080108d8 */
[----:B------:R-:W3:Y:S02]  /*3c30*/  SHFL.IDX PT, R143, R139, R223, 0x1f ;  /* 0x00001fdf8b8f7589 */ /* 0x000ee400000e0000 */
[----:B------:R-:W-:Y:S02]  /*3c40*/  MUFU.EX2 R123, R123 ;  /* 0x0000007b007b7308 */ /* 0x000fe40000000800 */
[----:B------:R-:W4:Y:S04]  /*3c50*/  SHFL.IDX PT, R144, R139, R5, 0x1f ;  /* 0x00001f058b907589 */ /* 0x000f2800000e0000 */
[----:B------:R-:W5:Y:S02]  /*3c60*/  SHFL.IDX PT, R146, R139, R148, 0x1f ;  /* 0x00001f948b927589 */ /* 0x000f6400000e0000 */
[----:B------:R-:W-:Y:S02]  /*3c70*/  MUFU.EX2 R137, R137 ;  /* 0x0000008900897308 */ /* 0x000fe40000000800 */
[----:B------:R-:W2:Y:S04]  /*3c80*/  SHFL.IDX PT, R220, R139, R221, 0x1f ;  /* 0x00001fdd8bdc7589 */ /* 0x000ea800000e0000 */
[----:B------:R-:W2:Y:S02]  /*3c90*/  SHFL.IDX PT, R216, R139, R218, 0x1f ;  /* 0x00001fda8bd87589 */ /* 0x000ea400000e0000 */
[----:B------:R-:W-:Y:S02]  /*3ca0*/  MUFU.EX2 R127, R127 ;  /* 0x0000007f007f7308 */ /* 0x000fe40000000800 */
[----:B------:R-:W2:Y:S01]  /*3cb0*/  SHFL.IDX PT, R151, R139, R217, 0x1f ;  /* 0x00001fd98b977589 */ /* 0x000ea200000e0000 */
[----:B-1----:R-:W-:Y:S01]  /*3cc0*/  FADD.FTZ R147, R29, -R145 ;  /* 0x800000911d937221 */ /* 0x002fe20000010000 */
[----:B---3--:R-:W-:-:S04]  /*3cd0*/  FADD.FTZ R142, R25, -R143 ;  /* 0x8000008f198e7221 */ /* 0x008fc80000010000 */
[----:B------:R1:W-:Y:S01]  /*3ce0*/  MUFU.EX2 R29, R135 ;  /* 0x00000087001d7308 */ /* 0x0003e20000000800 */
[----:B------:R-:W-:Y:S01]  /*3cf0*/  FADD.FTZ R143, R27, -R143 ;  /* 0x8000008f1b8f7221 */ /* 0x000fe20000010000 */
[----:B------:R-:W-:Y:S01]  /*3d00*/  FADD.FTZ R27, R31, -R145 ;  /* 0x800000911f1b7221 */ /* 0x000fe20000010000 */
[--C-:B----4-:R-:W-:Y:S01]  /*3d10*/  FADD.FTZ R24, R24, -R144.reuse ;  /* 0x8000009018187221 */ /* 0x110fe20000010000 */
[----:B------:R-:W-:Y:S01]  /*3d20*/  FADD.FTZ R26, R26, -R144 ;  /* 0x800000901a1a7221 */ /* 0x000fe20000010000 */
[----:B------:R-:W3:Y:S01]  /*3d30*/  SHFL.IDX PT, R31, R141, R223, 0x1f ;  /* 0x00001fdf8d1f7589 */ /* 0x000ee200000e0000 */
[----:B------:R-:W-:Y:S01]  /*3d40*/  FMUL.FTZ R147, R92, R147 ;  /* 0x000000935c937220 */ /* 0x000fe20000410000 */
[--C-:B-----5:R-:W-:Y:S01]  /*3d50*/  FADD.FTZ R145, R32, -R146.reuse ;  /* 0x8000009220917221 */ /* 0x120fe20000010000 */
[----:B------:R-:W-:Y:S01]  /*3d60*/  FADD.FTZ R34, R34, -R146 ;  /* 0x8000009222227221 */ /* 0x000fe20000010000 */
[----:B-1----:R1:W-:Y:S01]  /*3d70*/  LDS R135, [R14+0x400] ;  /* 0x000400000e877984 */ /* 0x0023e20000000800 */
[----:B------:R-:W-:Y:S01]  /*3d80*/  FMUL.FTZ R26, R88, R26 ;  /* 0x0000001a581a7220 */ /* 0x000fe20000410000 */
[--C-:B--2---:R-:W-:Y:S01]  /*3d90*/  FADD.FTZ R144, R28, -R220.reuse ;  /* 0x800000dc1c907221 */ /* 0x104fe20000010000 */
[----:B------:R-:W-:Y:S01]  /*3da0*/  FADD.FTZ R25, R30, -R220 ;  /* 0x800000dc1e197221 */ /* 0x000fe20000010000 */
[----:B------:R2:W4:Y:S01]  /*3db0*/  MUFU.EX2 R28, R149 ;  /* 0x00000095001c7308 */ /* 0x0005220000000800 */
[----:B------:R-:W5:Y:S01]  /*3dc0*/  SHFL.IDX PT, R30, R139, R150, 0x1f ;  /* 0x00001f968b1e7589 */ /* 0x000f6200000e0000 */
[--C-:B------:R-:W-:Y:S01]  /*3dd0*/  FADD.FTZ R146, R33, -R216.reuse ;  /* 0x800000d821927221 */ /* 0x100fe20000010000 */
[----:B------:R-:W-:Y:S01]  /*3de0*/  FADD.FTZ R35, R35, -R216 ;  /* 0x800000d823237221 */ /* 0x000fe20000010000 */
[----:B------:R-:W-:Y:S01]  /*3df0*/  FMUL.FTZ R25, R91, R25 ;  /* 0x000000195b197220 */ /* 0x000fe20000410000 */
[----:B------:R-:W4:Y:S01]  /*3e00*/  SHFL.IDX PT, R33, R141, R217, 0x1f ;  /* 0x00001fd98d217589 */ /* 0x000f2200000e0000 */
[--C-:B------:R-:W-:Y:S01]  /*3e10*/  FADD.FTZ R36, R36, -R151.reuse ;  /* 0x8000009724247221 */ /* 0x100fe20000010000 */
[----:B------:R-:W-:Y:S01]  /*3e20*/  FADD.FTZ R38, R38, -R151 ;  /* 0x8000009726267221 */ /* 0x000fe20000010000 */
[----:B-1----:R1:W4:Y:S01]  /*3e30*/  MUFU.EX2 R14, R134 ;  /* 0x00000086000e7308 */ /* 0x0023220000000800 */
[----:B------:R-:W4:Y:S01]  /*3e40*/  SHFL.IDX PT, R151, R141, R221, 0x1f ;  /* 0x00001fdd8d977589 */ /* 0x000f2200000e0000 */
[----:B------:R-:W-:Y:S01]  /*3e50*/  FMUL.FTZ R36, R97, R36 ;  /* 0x0000002461247220 */ /* 0x000fe20000410000 */
[----:B------:R-:W-:Y:S01]  /*3e60*/  FMUL.FTZ R34, R95, R34 ;  /* 0x000000225f227220 */ /* 0x000fe20000410000 */
[----:B------:R-:W-:Y:S01]  /*3e70*/  FMUL.FTZ R35, R21, R35 ;  /* 0x0000002315237220 */ /* 0x000fe20000410000 */
[----:B--2---:R-:W2:Y:S01]  /*3e80*/  SHFL.IDX PT, R149, R141, R23, 0x1f ;  /* 0x00001f178d957589 */ /* 0x004ea200000e0000 */
[----:B------:R-:W-:Y:S01]  /*3e90*/  FMUL.FTZ R38, R96, R38 ;  /* 0x0000002660267220 */ /* 0x000fe20000410000 */
[----:B---3--:R-:W-:-:S02]  /*3ea0*/  FADD.FTZ R41, R41, -R31 ;  /* 0x8000001f29297221 */ /* 0x008fc40000010000 */
[----:B-1----:R1:W-:Y:S01]  /*3eb0*/  LDS R134, [R11+0x400] ;  /* 0x000400000b867984 */ /* 0x0023e20000000800 */
[----:B------:R-:W-:Y:S01]  /*3ec0*/  FADD.FTZ R43, R43, -R31 ;  /* 0x8000001f2b2b7221 */ /* 0x000fe20000010000 */
[----:B------:R-:W-:Y:S01]  /*3ed0*/  MUFU.EX2 R122, R122 ;  /* 0x0000007a007a7308 */ /* 0x000fe20000000800 */
[----:B------:R-:W-:Y:S01]  /*3ee0*/  FMUL.FTZ R41, R102, R41 ;  /* 0x0000002966297220 */ /* 0x000fe20000410000 */
[----:B------:R-:W3:Y:S01]  /*3ef0*/  SHFL.IDX PT, R139, R141, R148, 0x1f ;  /* 0x00001f948d8b7589 */ /* 0x000ee200000e0000 */
[----:B------:R-:W-:-:S03]  /*3f00*/  FMUL.FTZ R43, R103, R43 ;  /* 0x0000002b672b7220 */ /* 0x000fc60000410000 */
[----:B------:R-:W3:Y:S01]  /*3f10*/  SHFL.IDX PT, R32, R141, R218, 0x1f ;  /* 0x00001fda8d207589 */ /* 0x000ee200000e0000 */
[--C-:B-----5:R-:W-:Y:S01]  /*3f20*/  FADD.FTZ R37, R37, -R30.reuse ;  /* 0x8000001e25257221 */ /* 0x120fe20000010000 */
[----:B------:R-:W-:Y:S01]  /*3f30*/  FADD.FTZ R39, R39, -R30 ;  /* 0x8000001e27277221 */ /* 0x000fe20000010000 */
[----:B-1----:R-:W-:Y:S01]  /*3f40*/  MUFU.EX2 R11, R131 ;  /* 0x00000083000b7308 */ /* 0x002fe20000000800 */
[--C-:B----4-:R-:W-:Y:S01]  /*3f50*/  FADD.FTZ R52, R52, -R33.reuse ;  /* 0x8000002134347221 */ /* 0x110fe20000010000 */
[----:B------:R-:W-:Y:S01]  /*3f60*/  FADD.FTZ R54, R54, -R33 ;  /* 0x8000002136367221 */ /* 0x000fe20000010000 */
[----:B------:R-:W1:Y:S01]  /*3f70*/  SHFL.IDX PT, R216, R141, R5, 0x1f ;  /* 0x00001f058dd87589 */ /* 0x000e6200000e0000 */
[----:B------:R-:W-:Y:S01]  /*3f80*/  FMUL.FTZ R37, R98, R37 ;  /* 0x0000002562257220 */ /* 0x000fe20000410000 */
[--C-:B------:R-:W-:Y:S01]  /*3f90*/  FADD.FTZ R44, R44, -R151.reuse ;  /* 0x800000972c2c7221 */ /* 0x100fe20000010000 */
[----:B------:R-:W-:Y:S01]  /*3fa0*/  FADD.FTZ R46, R46, -R151 ;  /* 0x800000972e2e7221 */ /* 0x000fe20000010000 */
[----:B------:R-:W-:Y:S01]  /*3fb0*/  FMUL.FTZ R39, R99, R39 ;  /* 0x0000002763277220 */ /* 0x000fe20000410000 */
[----:B------:R4:W-:Y:S01]  /*3fc0*/  MUFU.EX2 R30, R132 ;  /* 0x00000084001e7308 */ /* 0x0009e20000000800 */
[--C-:B--2---:R-:W-:Y:S01]  /*3fd0*/  FADD.FTZ R45, R45, -R149.reuse ;  /* 0x800000952d2d7221 */ /* 0x104fe20000010000 */
[----:B------:R-:W-:Y:S01]  /*3fe0*/  FADD.FTZ R47, R47, -R149 ;  /* 0x800000952f2f7221 */ /* 0x000fe20000010000 */
[----:B------:R-:W2:Y:S01]  /*3ff0*/  SHFL.IDX PT, R151, R141, R150, 0x1f ;  /* 0x00001f968d977589 */ /* 0x000ea200000e0000 */
[----:B------:R-:W-:Y:S01]  /*4000*/  FMUL.FTZ R44, R104, R44 ;  /* 0x0000002c682c7220 */ /* 0x000fe20000410000 */
[----:B------:R-:W-:Y:S01]  /*4010*/  FMUL.FTZ R45, R106, R45 ;  /* 0x0000002d6a2d7220 */ /* 0x000fe20000410000 */
[----:B------:R-:W-:Y:S01]  /*4020*/  FMUL.FTZ R46, R105, R46 ;  /* 0x0000002e692e7220 */ /* 0x000fe20000410000 */
[----:B------:R-:W5:Y:S01]  /*4030*/  SHFL.IDX PT, R141, R135, R5, 0x1f ;  /* 0x00001f05878d7589 */ /* 0x000f6200000e0000 */
[----:B------:R1:W-:Y:S01]  /*4040*/  MUFU.EX2 R31, R130 ;  /* 0x00000082001f7308 */ /* 0x0003e20000000800 */
[--C-:B---3--:R-:W-:Y:S01]  /*4050*/  FADD.FTZ R48, R48, -R139.reuse ;  /* 0x8000008b30307221 */ /* 0x108fe20000010000 */
[----:B------:R-:W-:Y:S01]  /*4060*/  FADD.FTZ R50, R50, -R139 ;  /* 0x8000008b32327221 */ /* 0x000fe20000010000 */
[----:B------:R-:W3:Y:S01]  /*4070*/  SHFL.IDX PT, R149, R135, R223, 0x1f ;  /* 0x00001fdf87957589 */ /* 0x000ee200000e0000 */
[----:B------:R-:W-:Y:S01]  /*4080*/  FMUL.FTZ R47, R107, R47 ;  /* 0x0000002f6b2f7220 */ /* 0x000fe20000410000 */
[--C-:B------:R-:W-:Y:S01]  /*4090*/  FADD.FTZ R49, R49, -R32.reuse ;  /* 0x8000002031317221 */ /* 0x100fe20000010000 */
[----:B------:R-:W-:Y:S01]  /*40a0*/  FADD.FTZ R51, R51, -R32 ;  /* 0x8000002033337221 */ /* 0x000fe20000010000 */
[----:B------:R-:W3:Y:S01]  /*40b0*/  SHFL.IDX PT, R139, R135, R221, 0x1f ;  /* 0x00001fdd878b7589 */ /* 0x000ee200000e0000 */
[----:B------:R2:W3:Y:S01]  /*40c0*/  MUFU.EX2 R33, R128 ;  /* 0x0000008000217308 */ /* 0x0004e20000000800 */
[----:B------:R-:W-:Y:S01]  /*40d0*/  FMUL.FTZ R48, R108, R48 ;  /* 0x000000306c307220 */ /* 0x000fe20000410000 */
[----:B------:R-:W-:Y:S01]  /*40e0*/  FMUL.FTZ R49, R13, R49 ;  /* 0x000000310d317220 */ /* 0x000fe20000410000 */
[----:B----4-:R-:W4:Y:S01]  /*40f0*/  SHFL.IDX PT, R132, R135, R23, 0x1f ;  /* 0x00001f1787847589 */ /* 0x010f2200000e0000 */
[--C-:B-1----:R-:W-:Y:S01]  /*4100*/  FADD.FTZ R40, R40, -R216.reuse ;  /* 0x800000d828287221 */ /* 0x102fe20000010000 */
[----:B------:R-:W-:Y:S01]  /*4110*/  FADD.FTZ R42, R42, -R216 ;  /* 0x800000d82a2a7221 */ /* 0x000fe20000010000 */
[----:B------:R-:W-:Y:S01]  /*4120*/  FMUL.FTZ R50, R110, R50 ;  /* 0x000000326e327220 */ /* 0x000fe20000410000 */
[----:B------:R-:W1:Y:S01]  /*4130*/  SHFL.IDX PT, R131, R135, R148, 0x1f ;  /* 0x00001f9487837589 */ /* 0x000e6200000e0000 */
[----:B------:R3:W1:Y:S01]  /*4140*/  MUFU.EX2 R32, R133 ;  /* 0x0000008500207308 */ /* 0x0006620000000800 */
[----:B------:R-:W-:Y:S01]  /*4150*/  FMUL.FTZ R40, R100, R40 ;  /* 0x0000002864287220 */ /* 0x000fe20000410000 */
[----:B------:R-:W-:Y:S01]  /*4160*/  FMUL.FTZ R42, R101, R42 ;  /* 0x0000002a652a7220 */ /* 0x000fe20000410000 */
[----:B------:R-:W1:Y:S01]  /*4170*/  SHFL.IDX PT, R130, R135, R218, 0x1f ;  /* 0x00001fda87827589 */ /* 0x000e6200000e0000 */
[--C-:B--2---:R-:W-:Y:S01]  /*4180*/  FADD.FTZ R53, R53, -R151.reuse ;  /* 0x8000009735357221 */ /* 0x104fe20000010000 */
[----:B------:R-:W-:Y:S01]  /*4190*/  FADD.FTZ R55, R55, -R151 ;  /* 0x8000009737377221 */ /* 0x000fe20000010000 */
[----:B------:R-:W-:Y:S01]  /*41a0*/  FMUL.FTZ R51, R19, R51 ;  /* 0x0000003313337220 */ /* 0x000fe20000410000 */
[----:B------:R-:W2:Y:S01]  /*41b0*/  SHFL.IDX PT, R128, R135, R217, 0x1f ;  /* 0x00001fd987807589 */ /* 0x000ea200000e0000 */
[--C-:B-----5:R-:W-:Y:S01]  /*41c0*/  FADD.FTZ R56, R56, -R141.reuse ;  /* 0x8000008d38387221 */ /* 0x120fe20000010000 */
[----:B------:R-:W-:Y:S01]  /*41d0*/  FADD.FTZ R58, R58, -R141 ;  /* 0x8000008d3a3a7221 */ /* 0x000fe20000010000 */
[----:B------:R-:W-:Y:S01]  /*41e0*/  FMUL.FTZ R52, R20, R52 ;  /* 0x0000003414347220 */ /* 0x000fe20000410000 */
[----:B------:R-:W5:Y:S01]  /*41f0*/  SHFL.IDX PT, R135, R135, R150, 0x1f ;  /* 0x00001f9687877589 */ /* 0x000f6200000e0000 */
[--C-:B---3--:R-:W-:Y:S01]  /*4200*/  FADD.FTZ R57, R57, -R149.reuse ;  /* 0x8000009539397221 */ /* 0x108fe20000010000 */
[----:B------:R-:W-:Y:S01]  /*4210*/  FADD.FTZ R59, R59, -R149 ;  /* 0x800000953b3b7221 */ /* 0x000fe20000010000 */
[----:B------:R-:W-:Y:S01]  /*4220*/  FMUL.FTZ R56, R111, R56 ;  /* 0x000000386f387220 */ /* 0x000fe20000410000 */
[----:B------:R-:W3:Y:S01]  /*4230*/  SHFL.IDX PT, R150, R134, R150, 0x1f ;  /* 0x00001f9686967589 */ /* 0x000ee200000e0000 */
[--C-:B------:R-:W-:Y:S01]  /*4240*/  FADD.FTZ R60, R60, -R139.reuse ;  /* 0x8000008b3c3c7221 */ /* 0x100fe20000010000 */
[----:B------:R-:W-:Y:S01]  /*4250*/  FADD.FTZ R62, R62, -R139 ;  /* 0x8000008b3e3e7221 */ /* 0x000fe20000010000 */
[----:B------:R-:W-:Y:S01]  /*4260*/  FMUL.FTZ R57, R113, R57 ;  /* 0x0000003971397220 */ /* 0x000fe20000410000 */
[----:B------:R2:W3:Y:S01]  /*4270*/  SHFL.IDX PT, R133, R134, R23, 0x1f ;  /* 0x00001f1786857589 */ /* 0x0004e200000e0000 */
[--C-:B----4-:R-:W-:Y:S01]  /*4280*/  FADD.FTZ R61, R61, -R132.reuse ;  /* 0x800000843d3d7221 */ /* 0x110fe20000010000 */
[----:B------:R-:W-:Y:S01]  /*4290*/  FADD.FTZ R63, R63, -R132 ;  /* 0x800000843f3f7221 */ /* 0x000fe20000010000 */
[----:B------:R-:W-:Y:S01]  /*42a0*/  FMUL.FTZ R60, R114, R60 ;  /* 0x0000003c723c7220 */ /* 0x000fe20000410000 */
[----:B------:R-:W4:Y:S01]  /*42b0*/  SHFL.IDX PT, R148, R134, R148, 0x1f ;  /* 0x00001f9486947589 */ /* 0x000f2200000e0000 */
[--C-:B-1----:R-:W-:Y:S01]  /*42c0*/  FADD.FTZ R66, R66, -R131.reuse ;  /* 0x8000008342427221 */ /* 0x102fe20000010000 */
[----:B------:R-:W-:Y:S01]  /*42d0*/  FADD.FTZ R64, R64, -R131 ;  /* 0x8000008340407221 */ /* 0x000fe20000010000 */
[----:B------:R-:W-:Y:S01]  /*42e0*/  FMUL.FTZ R61, R115, R61 ;  /* 0x0000003d733d7220 */ /* 0x000fe20000410000 */
[----:B------:R-:W1:Y:S01]  /*42f0*/  SHFL.IDX PT, R223, R134, R223, 0x1f ;  /* 0x00001fdf86df7589 */ /* 0x000e6200000e0000 */
[--C-:B------:R-:W-:Y:S01]  /*4300*/  FADD.FTZ R65, R65, -R130.reuse ;  /* 0x8000008241417221 */ /* 0x100fe20000010000 */
[----:B------:R-:W-:Y:S01]  /*4310*/  FADD.FTZ R67, R67, -R130 ;  /* 0x8000008243437221 */ /* 0x000fe20000010000 */
[----:B--2---:R2:W2:Y:S01]  /*4320*/  MUFU.EX2 R23, R136 ;  /* 0x0000008800177308 */ /* 0x0044a20000000800 */
[----:B------:R-:W-:Y:S01]  /*4330*/  SHFL.IDX PT, R221, R134, R221, 0x1f ;  /* 0x00001fdd86dd7589 */ /* 0x000fe200000e0000 */
[--C-:B------:R-:W-:Y:S01]  /*4340*/  FADD.FTZ R130, R68, -R128.reuse ;  /* 0x8000008044827221 */ /* 0x100fe20000010000 */
[----:B------:R-:W-:Y:S01]  /*4350*/  FADD.FTZ R128, R70, -R128 ;  /* 0x8000008046807221 */ /* 0x000fe20000010000 */
[----:B------:R-:W-:Y:S01]  /*4360*/  FMUL.FTZ R64, R15, R64 ;  /* 0x000000400f407220 */ /* 0x000fe20000410000 */
[----:B------:R-:W2:Y:S01]  /*4370*/  SHFL.IDX PT, R218, R134, R218, 0x1f ;  /* 0x00001fda86da7589 */ /* 0x000ea200000e0000 */
[----:B-----5:R-:W-:Y:S01]  /*4380*/  FADD.FTZ R70, R69, -R135 ;  /* 0x8000008745467221 */ /* 0x020fe20000010000 */
[----:B------:R-:W-:Y:S01]  /*4390*/  FMUL.FTZ R69, R120, R142 ;  /* 0x0000008e78457220 */ /* 0x000fe20000410000 */
[----:B------:R-:W-:Y:S01]  /*43a0*/  FMUL.FTZ R62, R116, R62 ;  /* 0x0000003e743e7220 */ /* 0x000fe20000410000 */
[----:B------:R-:W5:Y:S01]  /*43b0*/  SHFL.IDX PT, R217, R134, R217, 0x1f ;  /* 0x00001fd986d97589 */ /* 0x000f6200000e0000 */
[--C-:B---3--:R-:W-:Y:S01]  /*43c0*/  FADD.FTZ R216, R85, -R150.reuse ;  /* 0x8000009655d87221 */ /* 0x108fe20000010000 */
[----:B------:R-:W-:Y:S01]  /*43d0*/  FMUL.FTZ R85, R89, R143 ;  /* 0x0000008f59557220 */ /* 0x000fe20000410000 */
[----:B------:R-:W-:Y:S01]  /*43e0*/  FADD.FTZ R150, R87, -R150 ;  /* 0x8000009657967221 */ /* 0x000fe20000010000 */
[----:B------:R-:W3:Y:S01]  /*43f0*/  SHFL.IDX PT, R134, R134, R5, 0x1f ;  /* 0x00001f0586867589 */ /* 0x000ee200000e0000 */
[--C-:B------:R-:W-:Y:S01]  /*4400*/  FADD.FTZ R139, R77, -R133.reuse ;  /* 0x800000854d8b7221 */ /* 0x100fe20000010000 */
[----:B------:R-:W-:Y:S01]  /*4410*/  FADD.FTZ R141, R79, -R133 ;  /* 0x800000854f8d7221 */ /* 0x000fe20000010000 */
[----:B------:R-:W-:Y:S01]  /*4420*/  F2FP.F16.F32.PACK_AB R85, R85, R26 ;  /* 0x0000001a5555723e */ /* 0x000fe200000000ff */
[--C-:B----4-:R-:W-:Y:S01]  /*4430*/  FADD.FTZ R133, R80, -R148.reuse ;  /* 0x8000009450857221 */ /* 0x110fe20000010000 */
[----:B------:R-:W-:Y:S01]  /*4440*/  FMUL.FTZ R26, R93, R27 ;  /* 0x0000001b5d1a7220 */ /* 0x000fe20000410000 */
[----:B------:R-:W-:Y:S01]  /*4450*/  FADD.FTZ R148, R82, -R148 ;  /* 0x8000009452947221 */ /* 0x000fe20000010000 */
[----:B------:R-:W-:Y:S01]  /*4460*/  FMUL.FTZ R80, R94, R145 ;  /* 0x000000915e507220 */ /* 0x000fe20000410000 */
[----:B------:R-:W-:Y:S01]  /*4470*/  FMUL.FTZ R27, R22, R146 ;  /* 0x00000092161b7220 */ /* 0x000fe20000410000 */
[----:B------:R-:W-:Y:S01]  /*4480*/  F2FP.F16.F32.PACK_AB R82, R37, R36 ;  /* 0x000000242552723e */ /* 0x000fe200000000ff */
[--C-:B-1----:R-:W-:Y:S01]  /*4490*/  FADD.FTZ R132, R73, -R223.reuse ;  /* 0x800000df49847221 */ /* 0x102fe20000010000 */
[----:B------:R-:W1:Y:S01]  /*44a0*/  MUFU.EX2 R36, R121 ;  /* 0x0000007900247308 */ /* 0x000e620000000800 */
[----:B------:R-:W-:Y:S01]  /*44b0*/  F2FP.F16.F32.PACK_AB R87, R26, R25 ;  /* 0x000000191a57723e */ /* 0x000fe200000000ff */
[----:B------:R-:W-:Y:S01]  /*44c0*/  FMUL.FTZ R25, R118, R65 ;  /* 0x0000004176197220 */ /* 0x000fe20000410000 */
[----:B------:R-:W-:Y:S01]  /*44d0*/  F2FP.F16.F32.PACK_AB R80, R27, R80 ;  /* 0x000000501b50723e */ /* 0x000fe200000000ff */
[----:B------:R-:W-:Y:S01]  /*44e0*/  FMUL.FTZ R65, R17, R66 ;  /* 0x0000004211417220 */ /* 0x000fe20000410000 */
[----:B------:R-:W-:Y:S01]  /*44f0*/  FADD.FTZ R223, R75, -R223 ;  /* 0x800000df4bdf7221 */ /* 0x000fe20000010000 */
[----:B------:R-:W-:Y:S01]  /*4500*/  FMUL.FTZ R66, R28, R130 ;  /* 0x000000821c427220 */ /* 0x000fe20000410000 */
[----:B------:R-:W-:Y:S01]  /*4510*/  FMUL.FTZ R27, R14, R70 ;  /* 0x000000460e1b7220 */ /* 0x000fe20000410000 */
[----:B--2---:R-:W-:Y:S01]  /*4520*/  FADD.FTZ R149, R81, -R218 ;  /* 0x800000da51957221 */ /* 0x004fe20000010000 */
[--C-:B-----5:R-:W-:Y:S01]  /*4530*/  FADD.FTZ R151, R84, -R217.reuse ;  /* 0x800000d954977221 */ /* 0x120fe20000010000 */
[----:B------:R-:W-:Y:S01]  /*4540*/  F2FP.F16.F32.PACK_AB R81, R35, R34 ;  /* 0x000000222351723e */ /* 0x000fe200000000ff */
[----:B------:R-:W-:Y:S01]  /*4550*/  FADD.FTZ R217, R86, -R217 ;  /* 0x800000d956d97221 */ /* 0x000fe20000010000 */
[----:B------:R-:W-:Y:S01]  /*4560*/  F2FP.F16.F32.PACK_AB R70, R61, R60 ;  /* 0x0000003c3d46723e */ /* 0x000fe200000000ff */
[--C-:B---3--:R-:W-:Y:S01]  /*4570*/  FADD.FTZ R131, R72, -R134.reuse ;  /* 0x8000008648837221 */ /* 0x108fe20000010000 */
        /* <DEDUP_REMOVED lines=8> */
[----:B------:R-:W-:Y:S01]  /*4600*/  FADD.FTZ R135, R71, -R135 ;  /* 0x8000008747877221 */ /* 0x000fe20000010000 */
[----:B------:R-:W-:Y:S01]  /*4610*/  F2FP.F16.F32.PACK_AB R66, R27, R66 ;  /* 0x000000421b42723e */ /* 0x000fe200000000ff */
[----:B------:R-:W-:Y:S01]  /*4620*/  FADD.FTZ R136, R76, -R221 ;  /* 0x800000dd4c887221 */ /* 0x000fe20000010000 */
        /* <DEDUP_REMOVED lines=37> */
[----:B-1----:R-:W-:Y:S01]  /*4880*/  FMUL.FTZ R150, R36, R150 ;  /* 0x0000009624967220 */ /* 0x002fe20000410000 */
        /* <DEDUP_REMOVED lines=22> */
[----:B------:R1:W-:Y:S01]  /*49f0*/  STSM.16.MT88.4 [R34+0x24400], R56 ;  /* 0x0244003822007844 */ /* 0x0003e20000004200 */
[----:B------:R-:W-:Y:S02]  /*4a00*/  F2FP.F16.F32.PACK_AB R100, R102, R100 ;  /* 0x000000646664723e */ /* 0x000fe400000000ff */
[----:B------:R-:W-:Y:S01]  /*4a10*/  WARPGROUP.ARRIVE ;  /* 0x00000000000079c5 */ /* 0x000fe20000000000 */
[----:B------:R-:W-:Y:S02]  /*4a20*/  F2FP.F16.F32.PACK_AB R101, R103, R101 ;  /* 0x000000656765723e */ /* 0x000fe400000000ff */
[----:B------:R-:W-:Y:S02]  /*4a30*/  F2FP.F16.F32.PACK_AB R102, R106, R104 ;  /* 0x000000686a66723e */ /* 0x000fe400000000ff */
[----:B------:R-:W-:Y:S01]  /*4a40*/  F2FP.F16.F32.PACK_AB R103, R107, R105 ;  /* 0x000000696b67723e */ /* 0x000fe200000000ff */
[----:B------:R-:W-:Y:S01]  /*4a50*/  HGMMA.64x64x16.F32 R184, R24, gdesc[UR4].tnspB, R184, gsb0 ;  /* 0x40e0000418b87df0 */ /* 0x000fe200080008b8 */
[----:B------:R-:W-:Y:S01]  /*4a60*/  UMOV UR6, UR4 ;  /* 0x0000000400067c82 */ /* 0x000fe20008000000 */
[----:B------:R-:W-:Y:S01]  /*4a70*/  UMOV UR7, 0x40000040 ;  /* 0x4000004000077882 */ /* 0x000fe20000000000 */
[----:B------:R-:W-:Y:S01]  /*4a80*/  UIADD3 UR4, UR8, 0x100, URZ ;  /* 0x0000010008047890 */ /* 0x000fe2000fffe03f */
[----:B------:R-:W-:-:S02]  /*4a90*/  F2FP.F16.F32.PACK_AB R32, R32, R30 ;  /* 0x0000001e2020723e */ /* 0x000fc400000000ff */
[----:B------:R-:W-:Y:S02]  /*4aa0*/  F2FP.F16.F32.PACK_AB R33, R33, R31 ;  /* 0x0000001f2121723e */ /* 0x000fe400000000ff */
[----:B-1----:R-:W-:Y:S02]  /*4ab0*/  F2FP.F16.F32.PACK_AB R34, R137, R23 ;  /* 0x000000178922723e */ /* 0x002fe400000000ff */
[----:B------:R-:W-:Y:S02]  /*4ac0*/  F2FP.F16.F32.PACK_AB R35, R127, R125 ;  /* 0x0000007d7f23723e */ /* 0x000fe400000000ff */
[----:B------:R-:W-:Y:S02]  /*4ad0*/  F2FP.F16.F32.PACK_AB R120, R138, R140 ;  /* 0x0000008c8a78723e */ /* 0x000fe400000000ff */
[----:B------:R-:W-:Y:S02]  /*4ae0*/  F2FP.F16.F32.PACK_AB R121, R126, R129 ;  /* 0x000000817e79723e */ /* 0x000fe400000000ff */
[----:B------:R-:W-:-:S02]  /*4af0*/  F2FP.F16.F32.PACK_AB R122, R122, R124 ;  /* 0x0000007c7a7a723e */ /* 0x000fc400000000ff */
[----:B------:R-:W-:Y:S01]  /*4b00*/  F2FP.F16.F32.PACK_AB R123, R36, R123 ;  /* 0x0000007b247b723e */ /* 0x000fe200000000ff */
[----:B------:R-:W-:Y:S02]  /*4b10*/  WARPGROUP.DEPBAR.LE gsb0, 0x0 ;  /* 0x00008000000079c5 */ /* 0x000fe40000010000 */
[----:B------:R-:W-:Y:S02]  /*4b20*/  F2FP.F16.F32.PACK_AB R24, R22, R94 ;  /* 0x0000005e1618723e */ /* 0x000fe400000000ff */
[----:B------:R-:W-:Y:S02]  /*4b30*/  F2FP.F16.F32.PACK_AB R25, R21, R95 ;  /* 0x0000005f1519723e */ /* 0x000fe400000000ff */
[----:B------:R-:W-:Y:S02]  /*4b40*/  F2FP.F16.F32.PACK_AB R26, R98, R97 ;  /* 0x00000061621a723e */ /* 0x000fe400000000ff */
[----:B------:R-:W-:-:S04]  /*4b50*/  F2FP.F16.F32.PACK_AB R27, R99, R96 ;  /* 0x00000060631b723e */ /* 0x000fc800000000ff */
[----:B------:R-:W-:-:S06]  /*4b60*/  WARPGROUP.ARRIVE ;  /* 0x00000000000079c5 */ /* 0x000fcc0000000000 */
[----:B------:R-:W-:Y:S01]  /*4b70*/  HGMMA.64x64x16.F32 R184, R24, gdesc[UR4].tnspB, R184, gsb0 ;  /* 0x40e0000418b87df0 */ /* 0x000fe200080008b8 */
[----:B------:R-:W-:Y:S01]  /*4b80*/  UMOV UR6, UR4 ;  /* 0x0000000400067c82 */ /* 0x000fe20008000000 */
[----:B------:R-:W-:Y:S01]  /*4b90*/  UMOV UR7, 0x40000040 ;  /* 0x4000004000077882 */ /* 0x000fe20000000000 */
[----:B------:R-:W-:Y:S01]  /*4ba0*/  UIADD3 UR4, UR8, 0x180, URZ ;  /* 0x0000018008047890 */ /* 0x000fe2000fffe03f */
[----:B------:R-:W-:Y:S02]  /*4bb0*/  WARPGROUP.DEPBAR.LE gsb0, 0x0 ;  /* 0x00008000000079c5 */ /* 0x000fe40000010000 */
[----:B------:R-:W-:Y:S01]  /*4bc0*/  WARPGROUP.ARRIVE ;  /* 0x00000000000079c5 */ /* 0x000fe20000000000 */
[----:B------:R-:W-:Y:S02]  /*4bd0*/  F2FP.F16.F32.PACK_AB R24, R13, R108 ;  /* 0x0000006c0d18723e */ /* 0x000fe400000000ff */
[----:B------:R-:W-:Y:S02]  /*4be0*/  F2FP.F16.F32.PACK_AB R25, R19, R110 ;  /* 0x0000006e1319723e */ /* 0x000fe400000000ff */
[----:B------:R-:W-:Y:S01]  /*4bf0*/  F2FP.F16.F32.PACK_AB R26, R109, R20 ;  /* 0x000000146d1a723e */ /* 0x000fe200000000ff */
[----:B------:R-:W-:Y:S01]  /*4c00*/  HGMMA.64x64x16.F32 R184, R100, gdesc[UR4].tnspB, R184, gsb0 ;  /* 0x40e0000464b87df0 */ /* 0x000fe200080008b8 */
[----:B------:R-:W-:Y:S01]  /*4c10*/  F2FP.F16.F32.PACK_AB R27, R12, R18 ;  /* 0x000000120c1b723e */ /* 0x000fe200000000ff */
[----:B------:R-:W-:Y:S01]  /*4c20*/  UMOV UR6, UR4 ;  /* 0x0000000400067c82 */ /* 0x000fe20008000000 */
[----:B------:R-:W-:Y:S01]  /*4c30*/  UMOV UR7, 0x40000040 ;  /* 0x4000004000077882 */ /* 0x000fe20000000000 */
[----:B------:R-:W-:Y:S01]  /*4c40*/  UIADD3 UR4, UR8, 0x200, URZ ;  /* 0x0000020008047890 */ /* 0x000fe2000fffe03f */
[----:B------:R-:W-:-:S02]  /*4c50*/  WARPGROUP.DEPBAR.LE gsb0, 0x0 ;  /* 0x00008000000079c5 */ /* 0x000fc40000010000 */
[----:B------:R-:W-:-:S06]  /*4c60*/  WARPGROUP.ARRIVE ;  /* 0x00000000000079c5 */ /* 0x000fcc0000000000 */
[----:B------:R-:W-:Y:S01]  /*4c70*/  HGMMA.64x64x16.F32 R184, R24, gdesc[UR4].tnspB, R184, gsb0 ;  /* 0x40e0000418b87df0 */ /* 0x000fe200080008b8 */
[----:B------:R-:W-:Y:S01]  /*4c80*/  UMOV UR6, UR4 ;  /* 0x0000000400067c82 */ /* 0x000fe20008000000 */
[----:B------:R-:W-:Y:S01]  /*4c90*/  UMOV UR7, 0x40000040 ;  /* 0x4000004000077882 */ /* 0x000fe20000000000 */
[----:B------:R-:W-:Y:S01]  /*4ca0*/  UIADD3 UR4, UR8, 0x280, URZ ;  /* 0x0000028008047890 */ /* 0x000fe2000fffe03f */
[----:B------:R-:W-:Y:S02]  /*4cb0*/  WARPGROUP.DEPBAR.LE gsb0, 0x0 ;  /* 0x00008000000079c5 */ /* 0x000fe40000010000 */
[----:B------:R-:W-:Y:S02]  /*4cc0*/  F2FP.F16.F32.PACK_AB R24, R113, R111 ;  /* 0x0000006f7118723e */ /* 0x000fe400000000ff */
[----:B------:R-:W-:Y:S01]  /*4cd0*/  F2FP.F16.F32.PACK_AB R25, R10, R112 ;  /* 0x000000700a19723e */ /* 0x000fe200000000ff */
[----:B------:R-:W-:Y:S01]  /*4ce0*/  IMAD R10, R235, 0x2000, R231 ;  /* 0x00002000eb0a7824 */ /* 0x000fe200078e02e7 */
[----:B------:R-:W-:-:S02]  /*4cf0*/  F2FP.F16.F32.PACK_AB R26, R115, R114 ;  /* 0x00000072731a723e */ /* 0x000fc400000000ff */
[----:B------:R-:W-:Y:S02]  /*4d00*/  F2FP.F16.F32.PACK_AB R27, R117, R116 ;  /* 0x00000074751b723e */ /* 0x000fe400000000ff */
[----:B------:R-:W-:Y:S02]  /*4d10*/  SHF.R.U32.HI R10, RZ, 0x4, R10 ;  /* 0x00000004ff0a7819 */ /* 0x000fe4000001160a */
[----:B------:R-:W-:Y:S02]  /*4d20*/  WARPGROUP.ARRIVE ;  /* 0x00000000000079c5 */ /* 0x000fe40000000000 */
[----:B------:R-:W-:-:S04]  /*4d30*/  LOP3.LUT R10, R10, 0x3fff, RZ, 0xc0, !PT ;  /* 0x00003fff0a0a7812 */ /* 0x000fc800078ec0ff */
[----:B------:R-:W-:Y:S01]  /*4d40*/  HGMMA.64x64x16.F32 R184, R24, gdesc[UR4].tnspB, R184, gsb0 ;  /* 0x40e0000418b87df0 */ /* 0x000fe200080008b8 */
[----:B------:R-:W-:Y:S01]  /*4d50*/  UMOV UR6, UR4 ;  /* 0x0000000400067c82 */ /* 0x000fe20008000000 */
[----:B------:R-:W-:Y:S01]  /*4d60*/  UMOV UR7, 0x40000040 ;  /* 0x4000004000077882 */ /* 0x000fe20000000000 */
[----:B------:R-:W-:Y:S02]  /*4d70*/  UIADD3 UR4, UR8, 0x300, URZ ;  /* 0x0000030008047890 */ /* 0x000fe4000fffe03f */
[----:B------:R-:W-:Y:S01]  /*4d80*/  UIADD3 UR8, UR8, 0x380, URZ ;  /* 0x0000038008087890 */ /* 0x000fe2000fffe03f */
[----:B------:R-:W-:Y:S02]  /*4d90*/  WARPGROUP.DEPBAR.LE gsb0, 0x0 ;  /* 0x00008000000079c5 */ /* 0x000fe40000010000 */
[----:B------:R-:W-:Y:S02]  /*4da0*/  F2FP.F16.F32.PACK_AB R24, R118, R15 ;  /* 0x0000000f7618723e */ /* 0x000fe400000000ff */
[----:B------:R-:W-:-:S02]  /*4db0*/  F2FP.F16.F32.PACK_AB R25, R119, R17 ;  /* 0x000000117719723e */ /* 0x000fc400000000ff */
[----:B------:R-:W-:Y:S02]  /*4dc0*/  F2FP.F16.F32.PACK_AB R26, R14, R28 ;  /* 0x0000001c0e1a723e */ /* 0x000fe400000000ff */
[----:B------:R-:W-:Y:S02]  /*4dd0*/  F2FP.F16.F32.PACK_AB R27, R11, R29 ;  /* 0x0000001d0b1b723e */ /* 0x000fe400000000ff */
[----:B------:R-:W-:Y:S02]  /*4de0*/  LOP3.LUT R11, R10, 0x10000, RZ, 0xfc, !PT ;  /* 0x000100000a0b7812 */ /* 0x000fe400078efcff */
[----:B------:R-:W-:-:S03]  /*4df0*/  WARPGROUP.ARRIVE ;  /* 0x00000000000079c5 */ /* 0x000fc60000000000 */
[----:B------:R-:W-:-:S03]  /*4e00*/  IMAD R11, R0, 0x800, R11 ;  /* 0x00000800000b7824 */ /* 0x000fc600078e020b */
[----:B------:R-:W-:Y:S01]  /*4e10*/  HGMMA.64x64x16.F32 R184, R24, gdesc[UR4].tnspB, R184, gsb0 ;  /* 0x40e0000418b87df0 */ /* 0x000fe200080008b8 */
[----:B------:R-:W-:Y:S01]  /*4e20*/  UMOV UR6, UR4 ;  /* 0x0000000400067c82 */ /* 0x000fe20008000000 */
[----:B------:R-:W-:Y:S01]  /*4e30*/  UMOV UR7, 0x40000040 ;  /* 0x4000004000077882 */ /* 0x000fe20000000000 */
[----:B------:R-:W-:Y:S02]  /*4e40*/  R2UR UR4, R16 ;  /* 0x00000000100472ca */ /* 0x000fe400000e0000 */
[----:B------:R-:W-:-:S11]  /*4e50*/  R2UR UR9, R11 ;  /* 0x000000000b0972ca */ /* 0x000fd600000e0000 */
[----:B------:R-:W-:-:S04]  /*4e60*/  USHF.R.U32.HI UR4, URZ, 0x4, UR4 ;  /* 0x000000043f047899 */ /* 0x000fc80008011604 */
[----:B------:R-:W-:-:S03]  /*4e70*/  ULOP3.LUT UR10, UR4, 0x3fff, URZ, 0xc0, !UPT ;  /* 0x00003fff040a7892 */ /* 0x000fc6000f8ec03f */
[----:B------:R-:W-:Y:S01]  /*4e80*/  UMOV UR4, UR9 ;  /* 0x0000000900047c82 */ /* 0x000fe20008000000 */
[----:B------:R-:W-:Y:S02]  /*4e90*/  WARPGROUP.DEPBAR.LE gsb0, 0x0 ;  /* 0x00008000000079c5 */ /* 0x000fe40000010000 */
[----:B------:R-:W-:-:S06]  /*4ea0*/  WARPGROUP.ARRIVE ;  /* 0x00000000000079c5 */ /* 0x000fcc0000000000 */
[----:B------:R-:W-:Y:S01]  /*4eb0*/  HGMMA.64x64x16.F32 R184, R32, gdesc[UR4].tnspB, R184, gsb0 ;  /* 0x40e0000420b87df0 */ /* 0x000fe200080008b8 */
[----:B------:R-:W-:Y:S01]  /*4ec0*/  UMOV UR6, UR8 ;  /* 0x0000000800067c82 */ /* 0x000fe20008000000 */
[----:B------:R-:W-:Y:S01]  /*4ed0*/  UMOV UR7, 0x40000040 ;  /* 0x4000004000077882 */ /* 0x000fe20000000000 */
[----:B------:R-:W-:Y:S02]  /*4ee0*/  WARPGROUP.DEPBAR.LE gsb0, 0x0 ;  /* 0x00008000000079c5 */ /* 0x000fe40000010000 */
[----:B------:R-:W-:-:S06]  /*4ef0*/  WARPGROUP.ARRIVE ;  /* 0x00000000000079c5 */ /* 0x000fcc0000000000 */
[----:B------:R-:W-:Y:S01]  /*4f00*/  HGMMA.64x64x16.F32 R184, R120, gdesc[UR4].tnspB, R184, gsb0 ;  /* 0x40e0000478b87df0 */ /* 0x000fe200080008b8 */
[----:B------:R-:W-:Y:S01]  /*4f10*/  UMOV UR6, UR10 ;  /* 0x0000000a00067c82 */ /* 0x000fe20008000000 */
[----:B------:R-:W-:Y:S01]  /*4f20*/  UMOV UR7, 0x40000040 ;  /* 0x4000004000077882 */ /* 0x000fe20000000000 */
        /* <DEDUP_REMOVED lines=58> */
.L_x_5388:
        /* <DEDUP_REMOVED lines=68> */
.L_x_5389:
        /* <DEDUP_REMOVED lines=11> */
.L_x_5379:
        /* <DEDUP_REMOVED lines=14> */
[----:B------:R-:W2:Y:S04]  /*58a0*/  LDL R10, [R1+0x4c] ;  /* 0x00004c00010a7983 */ /* 0x000ea80000100800 */
[----:B------:R-:W3:Y:S01]  /*58b0*/  LDL R9, [R1+0x48] ;  /* 0x0000480001097983 */ /* 0x000ee20000100800 */
[----:B------:R-:W-:Y:S01]  /*58c0*/  UIMAD UR4, UR6, -0x80, UR41 ;  /* 0xffffff80060478a4 */ /* 0x000fe2000f8e0229 */
[----:B------:R-:W-:Y:S01]  /*58d0*/  IMAD.MOV.U32 R237, RZ, RZ, 0x40000040 ;  /* 0x40000040ffed7424 */ /* 0x000fe200078e00ff */
[----:B------:R-:W4:Y:S01]  /*58e0*/  S2R R5, SR_TID.X ;  /* 0x0000000000057919 */ /* 0x000f220000002100 */
[----:B------:R-:W-:-:S03]  /*58f0*/  IMAD.MOV.U32 R233, RZ, RZ, 0x40000040 ;  /* 0x40000040ffe97424 */ /* 0x000fc600078e00ff */
[----:B------:R-:W-:Y:S02]  /*5900*/  IMAD.U32 R13, RZ, RZ, UR4 ;  /* 0x00000004ff0d7e24 */ /* 0x000fe4000f8e00ff */
[----:B----4-:R-:W-:-:S05]  /*5910*/  VIADD R7, R5, 0xffffff80 ;  /* 0xffffff8005077836 */ /* 0x010fca0000000000 */
[----:B-1----:R-:W-:-:S04]  /*5920*/  SHF.R.S32.HI R8, RZ, 0x1f, R7 ;  /* 0x0000001fff087819 */ /* 0x002fc80000011407 */
[----:B------:R-:W-:Y:S02]  /*5930*/  LEA.HI R5, R8, R7, RZ, 0x5 ;  /* 0x0000000708057211 */ /* 0x000fe400078f28ff */
[----:B--2---:R-:W-:Y:S02]  /*5940*/  LEA.HI R6, R10, R11, RZ, 0x5 ;  /* 0x0000000b0a067211 */ /* 0x004fe400078f28ff */
[--C-:B---3--:R-:W-:Y:S02]  /*5950*/  SHF.R.S32.HI R11, RZ, 0x2, R9.reuse ;  /* 0x00000002ff0b7819 */ /* 0x108fe40000011409 */
[----:B------:R-:W-:Y:S02]  /*5960*/  SHF.R.S32.HI R10, RZ, 0x1f, R9 ;  /* 0x0000001fff0a7819 */ /* 0x000fe40000011409 */
[----:B------:R-:W1:Y:S01]  /*5970*/  S2R R9, SR_TID.X ;  /* 0x0000000000097919 */ /* 0x000e620000002100 */
[----:B------:R-:W-:Y:S02]  /*5980*/  SHF.R.S32.HI R12, RZ, 0x5, R6 ;  /* 0x00000005ff0c7819 */ /* 0x000fe40000011406 */
[----:B------:R-:W-:-:S02]  /*5990*/  LOP3.LUT R6, R5, 0xffffffe0, RZ, 0xc0, !PT ;  /* 0xffffffe005067812 */ /* 0x000fc400078ec0ff */
[----:B------:R-:W-:Y:S01]  /*59a0*/  LEA.HI R10, R10, R11, RZ, 0x3 ;  /* 0x0000000b0a0a7211 */ /* 0x000fe200078f18ff */
[C---:B-1----:R-:W-:Y:S02]  /*59b0*/  VIADD R14, R9.reuse, 0xffffff80 ;  /* 0xffffff80090e7836 */ /* 0x042fe40000000000 */
[----:B------:R-:W-:Y:S02]  /*59c0*/  VIADD R15, R9, 0xffffff80 ;  /* 0xffffff80090f7836 */ /* 0x000fe40000000000 */
[----:B------:R-:W-:Y:S01]  /*59d0*/  IMAD.IADD R9, R7, 0x1, -R6 ;  /* 0x0000000107097824 */ /* 0x000fe200078e0a06 */
[----:B------:R-:W-:Y:S01]  /*59e0*/  SHF.R.S32.HI R14, RZ, 0x1f, R14 ;  /* 0x0000001fff0e7819 */ /* 0x000fe2000001140e */
[----:B------:R-:W-:Y:S01]  /*59f0*/  IMAD R6, R12, -0x10, R13 ;  /* 0xfffffff00c067824 */ /* 0x000fe200078e020d */
[----:B------:R-:W-:Y:S02]  /*5a00*/  LOP3.LUT R12, R10, 0xfffffff8, RZ, 0xc0, !PT ;  /* 0xfffffff80a0c7812 */ /* 0x000fe400078ec0ff */
[----:B------:R-:W-:-:S02]  /*5a10*/  LEA.HI R14, R14, R15, RZ, 0x7 ;  /* 0x0000000f0e0e7211 */ /* 0x000fc400078f38ff */
[----:B------:R-:W-:Y:S02]  /*5a20*/  SHF.R.S32.HI R10, RZ, 0x1f, R9 ;  /* 0x0000001fff0a7819 */ /* 0x000fe40000011409 */
[----:B------:R-:W-:Y:S02]  /*5a30*/  SHF.R.S32.HI R14, RZ, 0x7, R14 ;  /* 0x00000007ff0e7819 */ /* 0x000fe4000001140e */
[----:B------:R-:W-:Y:S02]  /*5a40*/  IADD3 R6, R6, R12, -R11 ;  /* 0x0000000c06067210 */ /* 0x000fe40007ffe80b */
[----:B------:R-:W-:Y:S02]  /*5a50*/  LEA.HI R5, R14, R14, RZ, 0x1 ;  /* 0x0000000e0e057211 */ /* 0x000fe400078f08ff */
[CC--:B------:R-:W-:Y:S02]  /*5a60*/  LEA.HI R11, R10.reuse, R9.reuse, RZ, 0x3 ;  /* 0x000000090a0b7211 */ /* 0x0c0fe400078f18ff */
[----:B------:R-:W-:-:S02]  /*5a70*/  LEA.HI R10, R10, R9, RZ, 0x2 ;  /* 0x000000090a0a7211 */ /* 0x000fc400078f10ff */
[----:B------:R-:W-:Y:S02]  /*5a80*/  LOP3.LUT R5, R5, 0xfffffffe, RZ, 0xc0, !PT ;  /* 0xfffffffe05057812 */ /* 0x000fe400078ec0ff */
[--C-:B------:R-:W-:Y:S02]  /*5a90*/  SHF.R.S32.HI R9, RZ, 0x3, R11.reuse ;  /* 0x00000003ff097819 */ /* 0x100fe4000001140b */
[----:B------:R-:W-:Y:S01]  /*5aa0*/  SHF.R.S32.HI R12, RZ, 0x1f, R11 ;  /* 0x0000001fff0c7819 */ /* 0x000fe2000001140b */
[----:B------:R-:W-:Y:S01]  /*5ab0*/  IMAD.IADD R5, R14, 0x1, -R5 ;  /* 0x000000010e057824 */ /* 0x000fe200078e0a05 */
[----:B------:R-:W-:Y:S02]  /*5ac0*/  SHF.R.S32.HI R11, RZ, 0x2, R10 ;  /* 0x00000002ff0b7819 */ /* 0x000fe4000001140a */
[----:B------:R-:W-:Y:S01]  /*5ad0*/  LEA.HI R12, R12, R9, RZ, 0x4 ;  /* 0x000000090c0c7211 */ /* 0x000fe200078f20ff */
[----:B------:R-:W-:Y:S01]  /*5ae0*/  IMAD R5, R5, -0x40, R6 ;  /* 0xffffffc005057824 */ /* 0x000fe200078e0206 */
[----:B------:R-:W-:Y:S01]  /*5af0*/  LEA.HI R10, R10, R11, RZ, 0x1 ;  /* 0x0000000b0a0a7211 */ /* 0x000fe200078f08ff */
[C---:B------:R-:W-:Y:S01]  /*5b00*/  VIADD R15, R11.reuse, 0x18 ;  /* 0x000000180b0f7836 */ /* 0x040fe20000000000 */
[----:B------:R-:W-:Y:S01]  /*5b10*/  LEA.HI R6, R8, R7, RZ, 0x2 ;  /* 0x0000000708067211 */ /* 0x000fe200078f10ff */
[----:B------:R-:W-:Y:S01]  /*5b20*/  VIADD R8, R11, 0x8 ;  /* 0x000000080b087836 */ /* 0x000fe20000000000 */
[----:B------:R-:W-:-:S02]  /*5b30*/  LOP3.LUT R12, R12, 0x1ffffff0, RZ, 0xc0, !PT ;  /* 0x1ffffff00c0c7812 */ /* 0x000fc400078ec0ff */
[----:B------:R-:W-:Y:S02]  /*5b40*/  LOP3.LUT R10, R10, 0xfffffffe, RZ, 0xc0, !PT ;  /* 0xfffffffe0a0a7812 */ /* 0x000fe400078ec0ff */
[----:B------:R-:W-:Y:S01]  /*5b50*/  LOP3.LUT R6, R6, 0xfffffffc, RZ, 0xc0, !PT ;  /* 0xfffffffc06067812 */ /* 0x000fe200078ec0ff */
[----:B------:R-:W-:Y:S01]  /*5b60*/  IMAD.IADD R9, R9, 0x1, -R12 ;  /* 0x0000000109097824 */ /* 0x000fe200078e0a0c */
[----:B------:R-:W-:Y:S01]  /*5b70*/  LEA.HI R13, R8, R8, RZ, 0x1 ;  /* 0x00000008080d7211 */ /* 0x000fe200078f08ff */
[----:B------:R-:W-:Y:S01]  /*5b80*/  IMAD.IADD R10, R11, 0x1, -R10 ;  /* 0x000000010b0a7824 */ /* 0x000fe200078e0a0a */
[----:B------:R-:W-:Y:S01]  /*5b90*/  LEA.HI R17, R15, R15, RZ, 0x1 ;  /* 0x0000000f0f117211 */ /* 0x000fe200078f08ff */
[----:B------:R-:W-:Y:S02]  /*5ba0*/  VIADD R12, R11, 0x10 ;  /* 0x000000100b0c7836 */ /* 0x000fe40000000000 */
[----:B------:R-:W-:Y:S01]  /*5bb0*/  IMAD.IADD R6, R7, 0x1, -R6 ;  /* 0x0000000107067824 */ /* 0x000fe200078e0a06 */
[----:B------:R-:W-:Y:S01]  /*5bc0*/  LOP3.LUT R7, R13, 0xfffffffe, RZ, 0xc0, !PT ;  /* 0xfffffffe0d077812 */ /* 0x000fe200078ec0ff */
[----:B------:R-:W-:Y:S01]  /*5bd0*/  IMAD R10, R9, 0x8, R10 ;  /* 0x00000008090a7824 */ /* 0x000fe200078e020a */
[----:B------:R-:W-:-:S02]  /*5be0*/  LEA.HI R9, R12, R12, RZ, 0x1 ;  /* 0x0000000c0c097211 */ /* 0x000fc400078f08ff */
[----:B------:R-:W-:Y:S01]  /*5bf0*/  SHF.R.S32.HI R18, RZ, 0x1f, R17 ;  /* 0x0000001fff127819 */ /* 0x000fe20000011411 */
[----:B------:R-:W-:Y:S01]  /*5c00*/  IMAD.IADD R8, R8, 0x1, -R7 ;  /* 0x0000000108087824 */ /* 0x000fe200078e0a07 */
[----:B------:R1:W-:Y:S01]  /*5c10*/  STL [R1+0x3c], R10 ;  /* 0x00003c0a01007387 */ /* 0x0003e20000100800 */
[----:B------:R-:W-:Y:S02]  /*5c20*/  SHF.R.S32.HI R7, RZ, 0x1, R13 ;  /* 0x00000001ff077819 */ /* 0x000fe4000001140d */
[--C-:B------:R-:W-:Y:S02]  /*5c30*/  SHF.R.S32.HI R11, RZ, 0x1, R9.reuse ;  /* 0x00000001ff0b7819 */ /* 0x100fe40000011409 */
[----:B------:R-:W-:-:S04]  /*5c40*/  SHF.R.S32.HI R14, RZ, 0x1f, R9 ;  /* 0x0000001fff0e7819 */ /* 0x000fc80000011409 */
[----:B------:R-:W-:Y:S02]  /*5c50*/  LEA.HI R14, R14, R11, RZ, 0x4 ;  /* 0x0000000b0e0e7211 */ /* 0x000fe400078f20ff */
[----:B-1----:R-:W-:Y:S02]  /*5c60*/  SHF.R.S32.HI R10, RZ, 0x1f, R13 ;  /* 0x0000001fff0a7819 */ /* 0x002fe4000001140d */
[----:B------:R-:W-:Y:S02]  /*5c70*/  LOP3.LUT R13, R9, 0xfffffffe, RZ, 0xc0, !PT ;  /* 0xfffffffe090d7812 */ /* 0x000fe400078ec0ff */
[----:B------:R-:W-:Y:S02]  /*5c80*/  LEA.HI R10, R10, R7, RZ, 0x4 ;  /* 0x000000070a0a7211 */ /* 0x000fe400078f20ff */
[----:B------:R-:W-:Y:S01]  /*5c90*/  SHF.R.S32.HI R9, RZ, 0x1, R17 ;  /* 0x00000001ff097819 */ /* 0x000fe20000011411 */
[----:B------:R-:W-:Y:S01]  /*5ca0*/  IMAD.IADD R13, R12, 0x1, -R13 ;  /* 0x000000010c0d7824 */ /* 0x000fe200078e0a0d */
        /* <DEDUP_REMOVED lines=10> */
[----:B------:R1:W-:Y:S01]  /*5d50*/  STL [R1+0x38], R10 ;  /* 0x0000380a01007387 */ /* 0x0003e20000100800 */
[----:B------:R-:W-:-:S02]  /*5d60*/  IMAD.IADD R9, R9, 0x1, -R18 ;  /* 0x0000000109097824 */ /* 0x000fc400078e0a12 */
[----:B------:R-:W-:Y:S01]  /*5d70*/  IMAD R8, R235, 0x2000, R16 ;  /* 0x00002000eb087824 */ /* 0x000fe200078e0210 */
[----:B------:R2:W-:Y:S01]  /*5d80*/  STL [R1+0x34], R7 ;  /* 0x0000340701007387 */ /* 0x0005e20000100800 */
[----:B------:R-:W-:Y:S02]  /*5d90*/  IMAD.MOV.U32 R15, RZ, RZ, 0x40000040 ;  /* 0x40000040ff0f7424 */ /* 0x000fe400078e00ff */
[----:B------:R-:W-:Y:S02]  /*5da0*/  IMAD.MOV.U32 R13, RZ, RZ, 0x40000040 ;  /* 0x40000040ff0d7424 */ /* 0x000fe400078e00ff */
[----:B------:R-:W-:Y:S02]  /*5db0*/  IMAD.MOV.U32 R11, RZ, RZ, 0x40000040 ;  /* 0x40000040ff0b7424 */ /* 0x000fe400078e00ff */
[----:B-1----:R-:W-:Y:S02]  /*5dc0*/  IMAD R10, R9, 0x8, R12 ;  /* 0x00000008090a7824 */ /* 0x002fe400078e020c */
[----:B------:R-:W-:-:S02]  /*5dd0*/  VIADD R9, R8, 0x4000 ;  /* 0x0000400008097836 */ /* 0x000fc40000000000 */
[----:B--2---:R-:W-:Y:S01]  /*5de0*/  VIADD R7, R8, 0x20c00 ;  /* 0x00020c0008077836 */ /* 0x004fe20000000000 */
[----:B------:R-:W-:Y:S01]  /*5df0*/  SHF.R.U32.HI R8, RZ, 0x4, R8 ;  /* 0x00000004ff087819 */ /* 0x000fe20000011608 */
[----:B------:R1:W-:Y:S01]  /*5e00*/  STL [R1+0x30], R10 ;  /* 0x0000300a01007387 */ /* 0x0003e20000100800 */
[----:B------:R-:W-:Y:S01]  /*5e10*/  SHF.R.U32.HI R9, RZ, 0x4, R9 ;  /* 0x00000004ff097819 */ /* 0x000fe20000011609 */
[C---:B------:R-:W-:Y:S01]  /*5e20*/  VIADD R18, R6.reuse, 0x8 ;  /* 0x0000000806127836 */ /* 0x040fe20000000000 */
[----:B------:R-:W-:Y:S01]  /*5e30*/  SHF.R.U32.HI R7, RZ, 0x4, R7 ;  /* 0x00000004ff077819 */ /* 0x000fe20000011607 */
[----:B------:R-:W-:Y:S01]  /*5e40*/  VIADD R18, R6, 0x14 ;  /* 0x0000001406127836 */ /* 0x000fe20000000000 */
[----:B------:R-:W-:Y:S02]  /*5e50*/  LOP3.LUT R8, R8, 0x3fff, RZ, 0xc0, !PT ;  /* 0x00003fff08087812 */ /* 0x000fe400078ec0ff */
[----:B------:R-:W-:Y:S02]  /*5e60*/  LOP3.LUT R9, R9, 0x3fff, RZ, 0xc0, !PT ;  /* 0x00003fff09097812 */ /* 0x000fe400078ec0ff */
[----:B------:R-:W-:-:S02]  /*5e70*/  LOP3.LUT R7, R7, 0x3fff, RZ, 0xc0, !PT ;  /* 0x00003fff07077812 */ /* 0x000fc400078ec0ff */
[----:B------:R-:W-:Y:S02]  /*5e80*/  LOP3.LUT R8, R8, 0x10000, RZ, 0xfc, !PT ;  /* 0x0001000008087812 */ /* 0x000fe400078efcff */
[----:B------:R-:W-:Y:S01]  /*5e90*/  LOP3.LUT R17, R9, 0x10000, RZ, 0xfc, !PT ;  /* 0x0001000009117812 */ /* 0x000fe200078efcff */
[----:B------:R-:W-:Y:S01]  /*5ea0*/  IMAD.MOV.U32 R9, RZ, RZ, 0x40000040 ;  /* 0x40000040ff097424 */ /* 0x000fe200078e00ff */
[----:B------:R-:W-:Y:S01]  /*5eb0*/  LOP3.LUT R7, R7, 0x10000, RZ, 0xfc, !PT ;  /* 0x0001000007077812 */ /* 0x000fe200078efcff */
[C---:B------:R-:W-:Y:S01]  /*5ec0*/  VIADD R14, R8.reuse, 0x2 ;  /* 0x00000002080e7836 */ /* 0x040fe20000000000 */
[----:B------:R2:W-:Y:S01]  /*5ed0*/  STL [R1+0x24], R8 ;  /* 0x0000240801007387 */ /* 0x0005e20000100800 */
[C---:B------:R-:W-:Y:S02]  /*5ee0*/  VIADD R12, R8.reuse, 0x4 ;  /* 0x00000004080c7836 */ /* 0x040fe40000000000 */
[----:B-1----:R-:W-:Y:S01]  /*5ef0*/  VIADD R10, R8, 0x6 ;  /* 0x00000006080a7836 */ /* 0x002fe20000000000 */
[----:B------:R1:W-:Y:S01]  /*5f00*/  STL [R1+0x40], R7 ;  /* 0x0000400701007387 */ /* 0x0003e20000100800 */
[----:B------:R-:W-:-:S02]  /*5f10*/  VIADD R236, R17, 0x4 ;  /* 0x0000000411ec7836 */ /* 0x000fc40000000000 */
[C---:B------:R-:W-:Y:S01]  /*5f20*/  VIADD R232, R17.reuse, 0x6 ;  /* 0x0000000611e87836 */ /* 0x040fe20000000000 */
[----:B------:R3:W-:Y:S01]  /*5f30*/  STL [R1+0x20], R17 ;  /* 0x0000201101007387 */ /* 0x0007e20000100800 */
[----:B--2---:R-:W-:-:S03]  /*5f40*/  VIADD R8, R17, 0x2 ;  /* 0x0000000211087836 */ /* 0x004fc60000000000 */
[----:B------:R2:W-:Y:S01]  /*5f50*/  STL.64 [R1+0x18], R14 ;  /* 0x0000180e01007387 */ /* 0x0005e20000100a00 */
[----:B-1----:R-:W-:-:S03]  /*5f60*/  VIADD R7, R6, 0x4 ;  /* 0x0000000406077836 */ /* 0x002fc60000000000 */
[----:B------:R2:W-:Y:S01]  /*5f70*/  STL.64 [R1+0x10], R12 ;  /* 0x0000100c01007387 */ /* 0x0005e20000100a00 */
[C---:B------:R-:W-:Y:S02]  /*5f80*/  VIADD R7, R6.reuse, 0x10 ;  /* 0x0000001006077836 */ /* 0x040fe40000000000 */
[C---:B---3--:R-:W-:Y:S01]  /*5f90*/  VIADD R17, R6.reuse, 0xc ;  /* 0x0000000c06117836 */ /* 0x048fe20000000000 */
[----:B------:R2:W-:Y:S01]  /*5fa0*/  STL.64 [R1+0x8], R10 ;  /* 0x0000080a01007387 */ /* 0x0005e20000100a00 */
[C---:B------:R-:W-:Y:S02]  /*5fb0*/  VIADD R17, R6.reuse, 0x18 ;  /* 0x0000001806117836 */ /* 0x040fe40000000000 */
[----:B------:R-:W-:Y:S01]  /*5fc0*/  VIADD R7, R6, 0x1c ;  /* 0x0000001c06077836 */ /* 0x000fe20000000000 */
[----:B------:R2:W-:Y:S06]  /*5fd0*/  STL.64 [R1], R8 ;  /* 0x0000000801007387 */ /* 0x0005ec0000100a00 */
.L_x_5402:
[----:B------:R-:W-:-:S05]  /*5fe0*/  IMAD.U32 R7, RZ, RZ, UR36 ;  /* 0x00000024ff077e24 */ /* 0x000fca000f8e00ff */
[----:B------:R-:W-:-:S04]  /*5ff0*/  LOP3.LUT R7, R7, 0x1, RZ, 0xfc, !PT ;  /* 0x0000000107077812 */ /* 0x000fc800078efcff */
[----:B------:R-:W-:-:S13]  /*6000*/  ISETP.NE.AND P0, PT, R7, 0x3, PT ;  /* 0x000000030700780c */ /* 0x000fda0003f05270 */
[----:B------:R-:W-:Y:S05]  /*6010*/  @!P0 BRA `(.L_x_5392) ;  /* 0x0000000000048947 */ /* 0x000fea0003800000 */
[----:B------:R-:W-:Y:S01]  /*6020*/  BPT.TRAP 0x1 ;  /* 0x000000040000795c */ /* 0x000fe20000300000 */
.L_x_5392:
[----:B------:R-:W-:Y:S01]  /*6030*/  IMAD R7, R0, 0x8, R16 ;  /* 0x0000000800077824 */ /* 0x000fe200078e0210 */
[----:B------:R-:W-:-:S04]  /*6040*/  SHF.L.U32 R20, R4, 0x1f, RZ ;  /* 0x0000001f04147819 */ /* 0x000fc800000006ff */
[----:B------:R1:W3:Y:S01]  /*6050*/  SYNCS.PHASECHK.TRANS64.TRYWAIT P1, [R7+URZ+0x30c10], R20 ;  /* 0x030c1014070075a7 */ /* 0x0002e2000802017f */
[----:B------:R-:W-:Y:S05]  /*6060*/  @!P0 BRA `(.L_x_5393) ;  /* 0x0000000000048947 */ /* 0x000fea0003800000 */
[----:B------:R-:W-:Y:S01]  /*6070*/  BPT.TRAP 0x1 ;  /* 0x000000040000795c */ /* 0x000fe20000300000 */
.L_x_5393:
[----:B--2---:R-:W-:-:S05]  /*6080*/  VIADD R8, R16, 0x10000 ;  /* 0x0001000010087836 */ /* 0x004fca0000000000 */
[----:B------:R-:W-:-:S04]  /*6090*/  SHF.R.U32.HI R8, RZ, 0x4, R8 ;  /* 0x00000004ff087819 */ /* 0x000fc80000011608 */
[----:B------:R-:W-:-:S04]  /*60a0*/  LOP3.LUT R8, R8, 0x3fff, RZ, 0xc0, !PT ;  /* 0x00003fff08087812 */ /* 0x000fc800078ec0ff */
[----:B------:R-:W-:Y:S01]  /*60b0*/  LOP3.LUT R9, R8, 0x10000, RZ, 0xfc, !PT ;  /* 0x0001000008097812 */ /* 0x000fe200078efcff */
[----:B---3--:R-:W-:Y:S06]  /*60c0*/  @P1 BRA `(.L_x_5394) ;  /* 0x0000000000081947 */ /* 0x008fec0003800000 */
[----:B------:R-:W2:Y:S02]  /*60d0*/  SYNCS.PHASECHK.TRANS64.TRYWAIT P1, [R7+URZ+0x30c10], R20 ;  /* 0x030c1014070075a7 */ /* 0x000ea4000802017f */
[----:B--2---:R-:W-:Y:S05]  /*60e0*/  @!P1 BRA `(.L_x_5395) ;  /* 0x000000cc00909947 */ /* 0x004fea0003800000 */
.L_x_5394:
        /* <DEDUP_REMOVED lines=63> */
.L_x_5396:
[----:B------:R1:W1:Y:S01]  /*64e0*/  SYNCS.PHASECHK.TRANS64.TRYWAIT P1, [R7+URZ+0x30c30], R20 ;  /* 0x030c3014070075a7 */ /* 0x000262000802017f */
[----:B------:R-:W-:Y:S05]  /*64f0*/  @!P0 BRA `(.L_x_5397) ;  /* 0x0000000000048947 */ /* 0x000fea0003800000 */
[----:B------:R-:W-:Y:S01]  /*6500*/  BPT.TRAP 0x1 ;  /* 0x000000040000795c */ /* 0x000fe20000300000 */
.L_x_5397:
        /* <DEDUP_REMOVED lines=8> */
.L_x_5398:
[----:B------:R-:W5:Y:S04]  /*6590*/  LDL R12, [R1+0x20] ;  /* 0x00002000010c7983 */ /* 0x000f680000100800 */
[----:B------:R-:W4:Y:S01]  /*65a0*/  LDL.64 R10, [R1] ;  /* 0x00000000010a7983 */ /* 0x000f220000100a00 */
[----:B------:R-:W-:Y:S01]  /*65b0*/  R2UR UR6, R9 ;  /* 0x00000000090672ca */ /* 0x000fe200000e0000 */
[----:B------:R-:W-:Y:S01]  /*65c0*/  WARPGROUP.ARRIVE ;  /* 0x00000000000079c5 */ /* 0x000fe20000000000 */
[----:B------:R-:W-:Y:S01]  /*65d0*/  UMOV UR5, 0x40000040 ;  /* 0x4000004000057882 */ /* 0x000fe20000000000 */
[----:B------:R-:W-:Y:S01]  /*65e0*/  UMOV UR7, 0x40000040 ;  /* 0x4000004000077882 */ /* 0x000fe20000000000 */
[----:B------:R-:W-:Y:S01]  /*65f0*/  UMOV UR11, 0x40000040 ;  /* 0x40000040000b7882 */ /* 0x000fe20000000000 */
[C---:B------:R-:W-:Y:S01]  /*6600*/  VIADD R13, R6.reuse, 0x14 ;  /* 0x00000014060d7836 */ /* 0x040fe20000000000 */
[----:B--2---:R-:W1:Y:S01]  /*6610*/  SHFL.IDX PT, R17, R15, R6, 0x1f ;  /* 0x00001f060f117589 */ /* 0x004e6200000e0000 */
[C---:B------:R-:W-:Y:S01]  /*6620*/  VIADD R14, R6.reuse, 0x18 ;  /* 0x00000018060e7836 */ /* 0x040fe20000000000 */
[C---:B------:R-:W-:Y:S01]  /*6630*/  ISETP.GT.AND P2, PT, R5.reuse, RZ, PT ;  /* 0x000000ff0500720c */ /* 0x040fe20003f44270 */
[C---:B------:R-:W-:Y:S01]  /*6640*/  VIADD R21, R6.reuse, 0x4 ;  /* 0x0000000406157836 */ /* 0x040fe20000000000 */
[----:B------:R-:W-:Y:S01]  /*6650*/  ISETP.GT.AND P1, PT, R5, 0x8, PT ;  /* 0x000000080500780c */ /* 0x000fe20003f24270 */
[C---:B------:R-:W-:Y:S01]  /*6660*/  VIADD R19, R6.reuse, 0x8 ;  /* 0x0000000806137836 */ /* 0x040fe20000000000 */
[----:B------:R-:W2:Y:S01]  /*6670*/  SHFL.IDX PT, R13, R15, R13, 0x1f ;  /* 0x00001f0d0f0d7589 */ /* 0x000ea200000e0000 */
[----:B------:R-:W-:Y:S01]  /*6680*/  VIADD R18, R6, 0x1c ;  /* 0x0000001c06127836 */ /* 0x000fe20000000000 */
[----:B------:R-:W-:Y:S01]  /*6690*/  FSEL R101, R101, -INF , P2 ;  /* 0xff80000065657808 */ /* 0x000fe20001000000 */
[----:B------:R-:W-:Y:S01]  /*66a0*/  IMAD R220, R0, 0x400, R220 ;  /* 0x0000040000dc7824 */ /* 0x000fe200078e02dc */
[----:B------:R-:W2:Y:S01]  /*66b0*/  SHFL.IDX PT, R9, R15, R21, 0x1f ;  /* 0x00001f150f097589 */ /* 0x000ea200000e0000 */
[----:B------:R-:W-:-:S02]  /*66c0*/  FSEL R93, R93, -INF , P2 ;  /* 0xff8000005d5d7808 */ /* 0x000fc40001000000 */
[----:B------:R-:W-:Y:S01]  /*66d0*/  FSEL R222, R88, -INF , P2 ;  /* 0xff80000058de7808 */ /* 0x000fe20001000000 */
[----:B------:R-:W2:Y:S01]  /*66e0*/  SHFL.IDX PT, R14, R15, R14, 0x1f ;  /* 0x00001f0e0f0e7589 */ /* 0x000ea200000e0000 */
[----:B------:R-:W-:Y:S02]  /*66f0*/  FSEL R90, R90, -INF , P1 ;  /* 0xff8000005a5a7808 */ /* 0x000fe40000800000 */
[----:B------:R-:W-:Y:S01]  /*6700*/  FSEL R96, R96, -INF , P2 ;  /* 0xff80000060607808 */ /* 0x000fe20001000000 */
[----:B---3--:R-:W-:Y:S01]  /*6710*/  SHFL.IDX PT, R20, R234, R21, 0x1f ;  /* 0x00001f15ea147589 */ /* 0x008fe200000e0000 */
[----:B------:R-:W-:Y:S02]  /*6720*/  FSEL R104, R104, -INF , P2 ;  /* 0xff80000068687808 */ /* 0x000fe40001000000 */
[----:B------:R-:W-:Y:S01]  /*6730*/  FSEL R98, R98, -INF , P1 ;  /* 0xff80000062627808 */ /* 0x000fe20000800000 */
[----:B------:R-:W3:Y:S01]  /*6740*/  SHFL.IDX PT, R22, R234, R19, 0x1f ;  /* 0x00001f13ea167589 */ /* 0x000ee200000e0000 */
        /* <DEDUP_REMOVED lines=40> */
[----:B-----5:R-:W-:Y:S01]  /*69d0*/  R2UR UR4, R12 ;  /* 0x000000000c0472ca */ /* 0x020fe200000e0000 */
[----:B------:R-:W-:Y:S01]  /*69e0*/  VIADD R12, R6, 0x10 ;  /* 0x00000010060c7836 */ /* 0x000fe20000000000 */
[----:B----4-:R-:W-:Y:S02]  /*69f0*/  R2UR UR8, R10 ;  /* 0x000000000a0872ca */ /* 0x010fe400000e0000 */
[----:B------:R-:W-:Y:S01]  /*6a00*/  R2UR UR9, R11 ;  /* 0x000000000b0972ca */ /* 0x000fe200000e0000 */
[----:B------:R-:W-:Y:S01]  /*6a10*/  VIADD R11, R6, 0xc ;  /* 0x0000000c060b7836 */ /* 0x000fe20000000000 */
[----:B------:R-:W4:Y:S04]  /*6a20*/  SHFL.IDX PT, R10, R15, R19, 0x1f ;  /* 0x00001f130f0a7589 */ /* 0x000f2800000e0000 */
[----:B------:R-:W5:Y:S03]  /*6a30*/  SHFL.IDX PT, R12, R15, R12, 0x1f ;  /* 0x00001f0c0f0c7589 */ /* 0x000f6600000e0000 */
[----:B------:R-:W-:Y:S01]  /*6a40*/  HGMMA.64x128x16.F32 R24, gdesc[UR4], RZ, !UPT, gsb0 ;  /* 0x01e00000041879f0 */ /* 0x000fe2000c0008ff */
[----:B------:R-:W-:Y:S01]  /*6a50*/  UIADD3 UR4, UR6, 0x2, URZ ;  /* 0x0000000206047890 */ /* 0x000fe2000fffe03f */
[----:B------:R-:W5:Y:S01]  /*6a60*/  SHFL.IDX PT, R11, R15, R11, 0x1f ;  /* 0x00001f0b0f0b7589 */ /* 0x000f6200000e0000 */
[----:B------:R-:W-:-:S02]  /*6a70*/  ULDC UR5, c[0x0][0x744] ;  /* 0x0001d10000057ab9 */ /* 0x000fc40000000800 */
[--C-:B-1----:R-:W-:Y:S01]  /*6a80*/  FFMA.FTZ R222, R222, UR5, -R17.reuse ;  /* 0x00000005dede7c23 */ /* 0x102fe20008010811 */
[----:B------:R-:W1:Y:S02]  /*6a90*/  SHFL.IDX PT, R15, R15, R18, 0x1f ;  /* 0x00001f120f0f7589 */ /* 0x000e6400000e0000 */
[----:B------:R-:W-:Y:S01]  /*6aa0*/  UMOV UR10, UR4 ;  /* 0x00000004000a7c82 */ /* 0x000fe20008000000 */
[----:B------:R-:W-:Y:S01]  /*6ab0*/  UIADD3 UR4, UR6, 0x4, URZ ;  /* 0x0000000406047890 */ /* 0x000fe2000fffe03f */
[----:B------:R-:W-:Y:S01]  /*6ac0*/  FFMA.FTZ R90, R90, UR5, -R17 ;  /* 0x000000055a5a7c23 */ /* 0x000fe20008010811 */
[----:B------:R-:W1:Y:S01]  /*6ad0*/  SHFL.IDX PT, R18, R234, R6, 0x1f ;  /* 0x00001f06ea127589 */ /* 0x000e6200000e0000 */
[----:B--2---:R-:W-:Y:S01]  /*6ae0*/  FFMA.FTZ R97, R97, UR5, -R13 ;  /* 0x0000000561617c23 */ /* 0x004fe2000801080d */
[----:B------:R-:W-:Y:S01]  /*6af0*/  UIADD3 UR6, UR6, 0x6, URZ ;  /* 0x0000000606067890 */ /* 0x000fe2000fffe03f */
[----:B------:R2:W-:Y:S01]  /*6b00*/  MUFU.EX2 R225, R90 ;  /* 0x0000005a00e17308 */ /* 0x0005e20000000800 */
[--C-:B------:R-:W-:Y:S01]  /*6b10*/  FFMA.FTZ R89, R89, UR5, -R9.reuse ;  /* 0x0000000559597c23 */ /* 0x100fe20008010809 */
[----:B------:R-:W-:Y:S01]  /*6b20*/  FFMA.FTZ R9, R91, UR5, -R9 ;  /* 0x000000055b097c23 */ /* 0x000fe20008010809 */
[----:B------:R-:W-:Y:S01]  /*6b30*/  FFMA.FTZ R100, R100, UR5, -R14 ;  /* 0x0000000564647c23 */ /* 0x000fe2000801080e */
[----:B---3--:R-:W-:Y:S01]  /*6b40*/  FFMA.FTZ R21, R108, UR5, -R22 ;  /* 0x000000056c157c23 */ /* 0x008fe20008010816 */
[--C-:B----4-:R-:W-:Y:S01]  /*6b50*/  FFMA.FTZ R231, R231, UR5, -R10.reuse ;  /* 0x00000005e7e77c23 */ /* 0x110fe2000801080a */
[----:B------:R-:W-:Y:S01]  /*6b60*/  FFMA.FTZ R10, R94, UR5, -R10 ;  /* 0x000000055e0a7c23 */ /* 0x000fe2000801080a */
[----:B------:R-:W-:Y:S01]  /*6b70*/  FFMA.FTZ R22, R110, UR5, -R22 ;  /* 0x000000056e167c23 */ /* 0x000fe20008010816 */
[----:B------:R-:W-:Y:S01]  /*6b80*/  MUFU.EX2 R227, R97 ;  /* 0x0000006100e37308 */ /* 0x000fe20000000800 */
[--C-:B-----5:R-:W-:Y:S01]  /*6b90*/  FFMA.FTZ R96, R96, UR5, -R12.reuse ;  /* 0x0000000560607c23 */ /* 0x120fe2000801080c */
[----:B------:R-:W-:Y:S01]  /*6ba0*/  FFMA.FTZ R12, R98, UR5, -R12 ;  /* 0x00000005620c7c23 */ /* 0x000fe2000801080c */
[----:B------:R-:W-:Y:S01]  /*6bb0*/  FFMA.FTZ R14, R102, UR5, -R14 ;  /* 0x00000005660e7c23 */ /* 0x000fe2000801080e */
[----:B------:R-:W3:Y:S01]  /*6bc0*/  SHFL.IDX PT, R98, R223, R6, 0x1f ;  /* 0x00001f06df627589 */ /* 0x000ee200000e0000 */
[--C-:B------:R-:W-:Y:S01]  /*6bd0*/  FFMA.FTZ R93, R93, UR5, -R11.reuse ;  /* 0x000000055d5d7c23 */ /* 0x100fe2000801080b */
[----:B------:R-:W-:Y:S01]  /*6be0*/  FFMA.FTZ R11, R95, UR5, -R11 ;  /* 0x000000055f0b7c23 */ /* 0x000fe2000801080b */
[----:B------:R-:W-:Y:S01]  /*6bf0*/  FFMA.FTZ R13, R99, UR5, -R13 ;  /* 0x00000005630d7c23 */ /* 0x000fe2000801080d */
[----:B------:R-:W-:Y:S01]  /*6c00*/  MUFU.EX2 R224, R89 ;  /* 0x0000005900e07308 */ /* 0x000fe20000000800 */
[--C-:B-1----:R-:W-:Y:S01]  /*6c10*/  FFMA.FTZ R101, R101, UR5, -R15.reuse ;  /* 0x0000000565657c23 */ /* 0x102fe2000801080f */
[----:B------:R-:W-:Y:S01]  /*6c20*/  FFMA.FTZ R15, R103, UR5, -R15 ;  /* 0x00000005670f7c23 */ /* 0x000fe2000801080f */
[----:B------:R-:W-:Y:S01]  /*6c30*/  VIADD R103, R6, 0xc ;  /* 0x0000000c06677836 */ /* 0x000fe20000000000 */
[----:B------:R-:W-:Y:S01]  /*6c40*/  FSEL R99, R121, -INF , P2 ;  /* 0xff80000079637808 */ /* 0x000fe20001000000 */
[--C-:B------:R-:W-:Y:S01]  /*6c50*/  FFMA.FTZ R17, R104, UR5, -R18.reuse ;  /* 0x0000000568117c23 */ /* 0x100fe20008010812 */
[----:B------:R-:W-:Y:S01]  /*6c60*/  FFMA.FTZ R18, R106, UR5, -R18 ;  /* 0x000000056a127c23 */ /* 0x000fe20008010812 */
[C---:B------:R-:W-:Y:S01]  /*6c70*/  VIADD R106, R6.reuse, 0x10 ;  /* 0x00000010066a7836 */ /* 0x040fe20000000000 */
[----:B------:R1:W-:Y:S01]  /*6c80*/  MUFU.EX2 R226, R101 ;  /* 0x0000006500e27308 */ /* 0x0003e20000000800 */
[----:B------:R-:W-:Y:S01]  /*6c90*/  VIADD R104, R6, 0x18 ;  /* 0x0000001806687836 */ /* 0x000fe20000000000 */
[----:B------:R-:W4:Y:S01]  /*6ca0*/  SHFL.IDX PT, R88, R234, R103, 0x1f ;  /* 0x00001f67ea587589 */ /* 0x000f2200000e0000 */
[--C-:B------:R-:W-:Y:S01]  /*6cb0*/  FFMA.FTZ R19, R105, UR5, -R20.reuse ;  /* 0x0000000569137c23 */ /* 0x100fe20008010814 */
[----:B------:R-:W-:Y:S01]  /*6cc0*/  FFMA.FTZ R20, R107, UR5, -R20 ;  /* 0x000000056b147c23 */ /* 0x000fe20008010814 */
[----:B------:R-:W-:Y:S01]  /*6cd0*/  FSEL R107, R129, -INF , P2 ;  /* 0xff800000816b7808 */ /* 0x000fe20001000000 */
[----:B--2---:R-:W2:Y:S01]  /*6ce0*/  SHFL.IDX PT, R90, R234, R106, 0x1f ;  /* 0x00001f6aea5a7589 */ /* 0x004ea200000e0000 */
[----:B------:R-:W-:Y:S01]  /*6cf0*/  FSEL R105, R128, -INF , P2 ;  /* 0xff80000080697808 */ /* 0x000fe20001000000 */
[----:B------:R5:W-:Y:S01]  /*6d00*/  MUFU.EX2 R228, R93 ;  /* 0x0000005d00e47308 */ /* 0x000be20000000800 */
[----:B-1----:R-:W-:Y:S01]  /*6d10*/  VIADD R101, R6, 0x14 ;  /* 0x0000001406657836 */ /* 0x002fe20000000000 */
[----:B------:R-:W1:Y:S01]  /*6d20*/  SHFL.IDX PT, R94, R234, R104, 0x1f ;  /* 0x00001f68ea5e7589 */ /* 0x000e6200000e0000 */
[----:B---3--:R-:W-:Y:S01]  /*6d30*/  FFMA.FTZ R97, R120, UR5, -R98 ;  /* 0x0000000578617c23 */ /* 0x008fe20008010862 */
[----:B------:R-:W-:-:S02]  /*6d40*/  FSEL R120, R144, -INF , P2 ;  /* 0xff80000090787808 */ /* 0x000fc40001000000 */
[----:B------:R-:W3:Y:S01]  /*6d50*/  SHFL.IDX PT, R92, R234, R101, 0x1f ;  /* 0x00001f65ea5c7589 */ /* 0x000ee200000e0000 */
[C---:B------:R-:W-:Y:S01]  /*6d60*/  VIADD R144, R6.reuse, 0x14 ;  /* 0x0000001406907836 */ /* 0x040fe20000000000 */
[----:B------:R3:W-:Y:S01]  /*6d70*/  MUFU.EX2 R229, R100 ;  /* 0x0000006400e57308 */ /* 0x0007e20000000800 */
[----:B-----5:R-:W-:Y:S01]  /*6d80*/  VIADD R93, R6, 0x1c ;  /* 0x0000001c065d7836 */ /* 0x020fe20000000000 */
[----:B------:R-:W5:Y:S01]  /*6d90*/  SHFL.IDX PT, R103, R223, R103, 0x1f ;  /* 0x00001f67df677589 */ /* 0x000f6200000e0000 */
[----:B------:R-:W-:Y:S01]  /*6da0*/  FFMA.FTZ R98, R122, UR5, -R98 ;  /* 0x000000057a627c23 */ /* 0x000fe20008010862 */
[----:B------:R-:W-:Y:S02]  /*6db0*/  FSEL R122, R141, -INF , P2 ;  /* 0xff8000008d7a7808 */ /* 0x000fe40001000000 */
[----:B------:R1:W5:Y:S02]  /*6dc0*/  SHFL.IDX PT, R234, R234, R93, 0x1f ;  /* 0x00001f5deaea7589 */ /* 0x00036400000e0000 */
[----:B------:R5:W-:Y:S02]  /*6dd0*/  MUFU.EX2 R230, R96 ;  /* 0x0000006000e67308 */ /* 0x000be40000000800 */
[----:B------:R3:W-:Y:S01]  /*6de0*/  SHFL.IDX PT, R110, R223, R104, 0x1f ;  /* 0x00001f68df6e7589 */ /* 0x0007e200000e0000 */
[--C-:B----4-:R-:W-:Y:S01]  /*6df0*/  FFMA.FTZ R23, R109, UR5, -R88.reuse ;  /* 0x000000056d177c23 */ /* 0x110fe20008010858 */
[----:B------:R-:W-:Y:S01]  /*6e00*/  FSEL R109, R125, -INF , P2 ;  /* 0xff8000007d6d7808 */ /* 0x000fe20001000000 */
[----:B------:R-:W-:Y:S01]  /*6e10*/  FFMA.FTZ R88, R111, UR5, -R88 ;  /* 0x000000056f587c23 */ /* 0x000fe20008010858 */
[--C-:B--2---:R-:W-:Y:S01]  /*6e20*/  FFMA.FTZ R89, R112, UR5, -R90.reuse ;  /* 0x0000000570597c23 */ /* 0x104fe2000801085a */
[----:B------:R-:W-:Y:S01]  /*6e30*/  FFMA.FTZ R90, R114, UR5, -R90 ;  /* 0x00000005725a7c23 */ /* 0x000fe2000801085a */
[----:B------:R-:W-:Y:S01]  /*6e40*/  VIADD R114, R6, 0x8 ;  /* 0x0000000806727836 */ /* 0x000fe20000000000 */
[----:B------:R2:W4:Y:S01]  /*6e50*/  SHFL.IDX PT, R108, R223, R101, 0x1f ;  /* 0x00001f65df6c7589 */ /* 0x00052200000e0000 */
[--C-:B-1----:R-:W-:Y:S01]  /*6e60*/  FFMA.FTZ R93, R116, UR5, -R94.reuse ;  /* 0x00000005745d7c23 */ /* 0x102fe2000801085e */
[----:B------:R-:W-:Y:S01]  /*6e70*/  FFMA.FTZ R94, R118, UR5, -R94 ;  /* 0x00000005765e7c23 */ /* 0x000fe2000801085e */
[----:B------:R-:W-:Y:S01]  /*6e80*/  FSEL R118, R145, -INF , P2 ;  /* 0xff80000091767808 */ /* 0x000fe20001000000 */
[----:B------:R-:W1:Y:S01]  /*6e90*/  SHFL.IDX PT, R102, R223, R114, 0x1f ;  /* 0x00001f72df667589 */ /* 0x000e6200000e0000 */
[----:B---3--:R-:W-:Y:S01]  /*6ea0*/  FFMA.FTZ R91, R113, UR5, -R92 ;  /* 0x00000005715b7c23 */ /* 0x008fe2000801085c */
[----:B------:R-:W-:Y:S01]  /*6eb0*/  VIADD R113, R6, 0x4 ;  /* 0x0000000406717836 */ /* 0x000fe20000000000 */
[----:B------:R-:W-:Y:S01]  /*6ec0*/  FSEL R104, R127, -INF , P1 ;  /* 0xff8000007f687808 */ /* 0x000fe20000800000 */
[----:B------:R-:W3:Y:S01]  /*6ed0*/  SHFL.IDX PT, R106, R223, R106, 0x1f ;  /* 0x00001f6adf6a7589 */ /* 0x000ee200000e0000 */
[--C-:B-----5:R-:W-:Y:S01]  /*6ee0*/  FFMA.FTZ R109, R109, UR5, -R103.reuse ;  /* 0x000000056d6d7c23 */ /* 0x120fe20008010867 */
[----:B--2---:R-:W-:Y:S01]  /*6ef0*/  FSEL R101, R124, -INF , P2 ;  /* 0xff8000007c657808 */ /* 0x004fe20001000000 */
[----:B------:R-:W-:Y:S01]  /*6f00*/  VIADD R145, R6, 0x10 ;  /* 0x0000001006917836 */ /* 0x000fe20000000000 */
[----:B------:R-:W2:Y:S01]  /*6f10*/  SHFL.IDX PT, R100, R223, R113, 0x1f ;  /* 0x00001f71df647589 */ /* 0x000ea200000e0000 */
[--C-:B------:R-:W-:Y:S01]  /*6f20*/  FFMA.FTZ R95, R117, UR5, -R234.reuse ;  /* 0x00000005755f7c23 */ /* 0x100fe200080108ea */
[----:B------:R-:W-:Y:S01]  /*6f30*/  FFMA.FTZ R104, R104, UR5, -R103 ;  /* 0x0000000568687c23 */ /* 0x000fe20008010867 */
[----:B------:R-:W-:Y:S01]  /*6f40*/  FFMA.FTZ R96, R119, UR5, -R234 ;  /* 0x0000000577607c23 */ /* 0x000fe200080108ea */
[----:B------:R-:W5:Y:S01]  /*6f50*/  SHFL.IDX PT, R117, R219, R144, 0x1f ;  /* 0x00001f90db757589 */ /* 0x000f6200000e0000 */
[----:B------:R1:W-:Y:S01]  /*6f60*/  MUFU.EX2 R103, R109 ;  /* 0x0000006d00677308 */ /* 0x0003e20000000800 */
[----:B------:R-:W-:Y:S01]  /*6f70*/  VIADD R234, R6, 0x1c ;  /* 0x0000001c06ea7836 */ /* 0x000fe20000000000 */
[----:B------:R-:W-:Y:S01]  /*6f80*/  FSEL R116, R148, -INF , P2 ;  /* 0xff80000094747808 */ /* 0x000fe20001000000 */
[----:B------:R-:W-:Y:S01]  /*6f90*/  VIADD R148, R6, 0xc ;  /* 0x0000000c06947836 */ /* 0x000fe20000000000 */
[----:B------:R-:W-:Y:S01]  /*6fa0*/  FSEL R111, R133, -INF , P2 ;  /* 0xff800000856f7808 */ /* 0x000fe20001000000 */
[----:B------:R-:W-:Y:S01]  /*6fb0*/  FFMA.FTZ R92, R115, UR5, -R92 ;  /* 0x00000005735c7c23 */ /* 0x000fe2000801085c */
[----:B------:R5:W5:Y:S01]  /*6fc0*/  SHFL.IDX PT, R112, R223, R234, 0x1f ;  /* 0x00001feadf707589 */ /* 0x000b6200000e0000 */
[--C-:B----4-:R-:W-:Y:S01]  /*6fd0*/  FFMA.FTZ R107, R107, UR5, -R108.reuse ;  /* 0x000000056b6b7c23 */ /* 0x110fe2000801086c */
[----:B------:R-:W-:Y:S01]  /*6fe0*/  FFMA.FTZ R108, R131, UR5, -R108 ;  /* 0x00000005836c7c23 */ /* 0x000fe2000801086c */
[----:B-1----:R-:W-:Y:S01]  /*6ff0*/  FSEL R109, R132, -INF , P2 ;  /* 0xff800000846d7808 */ /* 0x002fe20001000000 */
[----:B------:R-:W1:Y:S01]  /*7000*/  SHFL.IDX PT, R131, R219, R6, 0x1f ;  /* 0x00001f06db837589 */ /* 0x000e6200000e0000 */
[--C-:B------:R-:W-:Y:S01]  /*7010*/  FFMA.FTZ R101, R101, UR5, -R102.reuse ;  /* 0x0000000565657c23 */ /* 0x100fe20008010866 */
[----:B------:R-:W-:Y:S01]  /*7020*/  FFMA.FTZ R102, R126, UR5, -R102 ;  /* 0x000000057e667c23 */ /* 0x000fe20008010866 */
[----:B------:R-:W-:Y:S01]  /*7030*/  FSEL R125, R140, -INF , P2 ;  /* 0xff8000008c7d7808 */ /* 0x000fe20001000000 */
[--C-:B------:R-:W-:Y:S01]  /*7040*/  FFMA.FTZ R109, R109, UR5, -R110.reuse ;  /* 0x000000056d6d7c23 */ /* 0x100fe2000801086e */
[----:B------:R-:W-:Y:S01]  /*7050*/  FFMA.FTZ R110, R134, UR5, -R110 ;  /* 0x00000005866e7c23 */ /* 0x000fe2000801086e */
[----:B------:R-:W4:Y:S01]  /*7060*/  SHFL.IDX PT, R121, R219, R148, 0x1f ;  /* 0x00001f94db797589 */ /* 0x000f2200000e0000 */
[--C-:B---3--:R-:W-:Y:S01]  /*7070*/  FFMA.FTZ R105, R105, UR5, -R106.reuse ;  /* 0x0000000569697c23 */ /* 0x108fe2000801086a */
[----:B------:R-:W-:Y:S01]  /*7080*/  FFMA.FTZ R106, R130, UR5, -R106 ;  /* 0x00000005826a7c23 */ /* 0x000fe2000801086a */
[--C-:B--2---:R-:W-:Y:S01]  /*7090*/  FFMA.FTZ R99, R99, UR5, -R100.reuse ;  /* 0x0000000563637c23 */ /* 0x104fe20008010864 */
[----:B------:R-:W-:Y:S01]  /*70a0*/  FFMA.FTZ R100, R123, UR5, -R100 ;  /* 0x000000057b647c23 */ /* 0x000fe20008010864 */
[----:B------:R2:W3:Y:S01]  /*70b0*/  SHFL.IDX PT, R134, R219, R113, 0x1f ;  /* 0x00001f71db867589 */ /* 0x0004e200000e0000 */
[----:B------:R-:W-:Y:S01]  /*70c0*/  FSEL R130, R136, -INF , P2 ;  /* 0xff80000088827808 */ /* 0x000fe20001000000 */
[--C-:B-----5:R-:W-:Y:S01]  /*70d0*/  FFMA.FTZ R118, R118, UR5, -R117.reuse ;  /* 0x0000000576767c23 */ /* 0x120fe20008010875 */
[----:B------:R-:W-:Y:S01]  /*70e0*/  FFMA.FTZ R117, R147, UR5, -R117 ;  /* 0x0000000593757c23 */ /* 0x000fe20008010875 */
[----:B------:R5:W3:Y:S01]  /*70f0*/  SHFL.IDX PT, R123, R219, R114, 0x1f ;  /* 0x00001f72db7b7589 */ /* 0x000ae200000e0000 */
[C---:B------:R-:W-:Y:S01]  /*7100*/  VIADD R223, R6.reuse, 0x18 ;  /* 0x0000001806df7836 */ /* 0x040fe20000000000 */
[----:B------:R-:W3:Y:S02]  /*7110*/  MUFU.EX2 R10, R10 ;  /* 0x0000000a000a7308 */ /* 0x000ee40000000800 */
[----:B------:R-:W3:Y:S01]  /*7120*/  LDL R147, [R1+0x2c] ;  /* 0x00002c0001937983 */ /* 0x000ee20000100800 */
[----:B------:R-:W-:Y:S01]  /*7130*/  FFMA.FTZ R111, R111, UR5, -R112 ;  /* 0x000000056f6f7c23 */ /* 0x000fe20008010870 */
[----:B--2---:R-:W-:Y:S01]  /*7140*/  FSEL R113, R151, -INF , P1 ;  /* 0xff80000097717808 */ /* 0x004fe20000800000 */
[----:B------:R-:W-:-:S02]  /*7150*/  VIADD R151, R6, 0x4 ;  /* 0x0000000406977836 */ /* 0x000fc40000000000 */
[----:B------:R-:W-:Y:S01]  /*7160*/  FFMA.FTZ R112, R135, UR5, -R112 ;  /* 0x0000000587707c23 */ /* 0x000fe20008010870 */
[----:B------:R-:W-:Y:S01]  /*7170*/  FSEL R135, R137, -INF , P2 ;  /* 0xff80000089877808 */ /* 0x000fe20001000000 */
[--C-:B-1----:R-:W-:Y:S01]  /*7180*/  FFMA.FTZ R130, R130, UR5, -R131.reuse ;  /* 0x0000000582827c23 */ /* 0x102fe20008010883 */
[----:B-----5:R-:W-:Y:S01]  /*7190*/  FSEL R114, R149, -INF , P2 ;  /* 0xff80000095727808 */ /* 0x020fe20001000000 */
[----:B------:R-:W-:Y:S02]  /*71a0*/  VIADD R149, R6, 0x8 ;  /* 0x0000000806957836 */ /* 0x000fe40000000000 */
[----:B------:R-:W-:Y:S01]  /*71b0*/  FFMA.FTZ R131, R138, UR5, -R131 ;  /* 0x000000058a837c23 */ /* 0x000fe20008010883 */
[----:B------:R-:W1:Y:S01]  /*71c0*/  SHFL.IDX PT, R119, R219, R145, 0x1f ;  /* 0x00001f91db777589 */ /* 0x000e6200000e0000 */
[--C-:B----4-:R-:W-:Y:S01]  /*71d0*/  FFMA.FTZ R122, R122, UR5, -R121.reuse ;  /* 0x000000057a7a7c23 */ /* 0x110fe20008010879 */
[----:B------:R-:W-:Y:S01]  /*71e0*/  FFMA.FTZ R121, R143, UR5, -R121 ;  /* 0x000000058f797c23 */ /* 0x000fe20008010879 */
[----:B------:R-:W2:Y:S01]  /*71f0*/  MUFU.EX2 R11, R11 ;  /* 0x0000000b000b7308 */ /* 0x000ea20000000800 */
[----:B------:R-:W4:Y:S01]  /*7200*/  SHFL.IDX PT, R115, R219, R223, 0x1f ;  /* 0x00001fdfdb737589 */ /* 0x000f2200000e0000 */
[----:B---3--:R-:W-:Y:S01]  /*7210*/  FFMA.FTZ R135, R135, UR5, -R134 ;  /* 0x0000000587877c23 */ /* 0x008fe20008010886 */
[----:B------:R-:W-:-:S02]  /*7220*/  WARPGROUP.DEPBAR.LE gsb0, 0x0 ;  /* 0x00008000000079c5 */ /* 0x000fc40000010000 */
[----:B------:R-:W-:Y:S01]  /*7230*/  WARPGROUP.ARRIVE ;  /* 0x00000000000079c5 */ /* 0x000fe20000000000 */
[----:B------:R-:W-:Y:S01]  /*7240*/  FFMA.FTZ R134, R139, UR5, -R134 ;  /* 0x000000058b867c23 */ /* 0x000fe20008010886 */
[--C-:B------:R-:W-:Y:S01]  /*7250*/  FFMA.FTZ R125, R125, UR5, -R123.reuse ;  /* 0x000000057d7d7c23 */ /* 0x100fe2000801087b */
[----:B------:R-:W-:Y:S01]  /*7260*/  FFMA.FTZ R123, R142, UR5, -R123 ;  /* 0x000000058e7b7c23 */ /* 0x000fe2000801087b */
[----:B------:R-:W3:Y:S01]  /*7270*/  SHFL.IDX PT, R219, R219, R234, 0x1f ;  /* 0x00001feadbdb7589 */ /* 0x000ee200000e0000 */
[----:B------:R-:W5:Y:S01]  /*7280*/  MUFU.EX2 R9, R9 ;  /* 0x0000000900097308 */ /* 0x000f620000000800 */
[----:B------:R-:W-:Y:S01]  /*7290*/  HGMMA.64x128x16.F32 R24, gdesc[UR8], R24, gsb0 ;  /* 0x01e00000081879f0 */ /* 0x000fe20008000818 */
[----:B------:R-:W-:Y:S01]  /*72a0*/  R2UR UR8, R236 ;  /* 0x00000000ec0872ca */ /* 0x000fe200000e0000 */
[----:B------:R-:W-:Y:S01]  /*72b0*/  UMOV UR10, UR4 ;  /* 0x00000004000a7c82 */ /* 0x000fe20008000000 */
[----:B------:R-:W-:Y:S01]  /*72c0*/  R2UR UR9, R237 ;  /* 0x00000000ed0972ca */ /* 0x000fe200000e0000 */
[----:B------:R-:W-:Y:S01]  /*72d0*/  UMOV UR11, 0x40000040 ;  /* 0x40000040000b7882 */ /* 0x000fe20000000000 */
[----:B------:R-:W-:-:S02]  /*72e0*/  R2UR UR4, R220 ;  /* 0x00000000dc0472ca */ /* 0x000fc400000e0000 */
[----:B------:R-:W5:Y:S01]  /*72f0*/  MUFU.EX2 R107, R107 ;  /* 0x0000006b006b7308 */ /* 0x000f620000000800 */
[--C-:B-1----:R-:W-:Y:S01]  /*7300*/  FFMA.FTZ R120, R120, UR5, -R119.reuse ;  /* 0x0000000578787c23 */ /* 0x102fe20008010877 */
[----:B------:R-:W-:Y:S01]  /*7310*/  FFMA.FTZ R119, R146, UR5, -R119 ;  /* 0x0000000592777c23 */ /* 0x000fe20008010877 */
[--C-:B----4-:R-:W-:Y:S01]  /*7320*/  FFMA.FTZ R116, R116, UR5, -R115.reuse ;  /* 0x0000000574747c23 */ /* 0x110fe20008010873 */
[----:B------:R-:W-:-:S04]  /*7330*/  FFMA.FTZ R115, R150, UR5, -R115 ;  /* 0x0000000596737c23 */ /* 0x000fc80008010873 */
[----:B------:R-:W-:Y:S01]  /*7340*/  MUFU.EX2 R106, R106 ;  /* 0x0000006a006a7308 */ /* 0x000fe20000000800 */
[----:B---3--:R-:W-:-:S07]  /*7350*/  FFMA.FTZ R114, R114, UR5, -R219 ;  /* 0x0000000572727c23 */ /* 0x008fce00080108db */
[----:B------:R-:W1:Y:S01]  /*7360*/  MUFU.EX2 R14, R14 ;  /* 0x0000000e000e7308 */ /* 0x000e620000000800 */
[----:B------:R-:W-:-:S07]  /*7370*/  FFMA.FTZ R113, R113, UR5, -R219 ;  /* 0x0000000571717c23 */ /* 0x000fce00080108db */
[----:B------:R-:W3:Y:S08]  /*7380*/  MUFU.EX2 R15, R15 ;  /* 0x0000000f000f7308 */ /* 0x000ef00000000800 */
        /* <DEDUP_REMOVED lines=12> */
[----:B------:R-:W-:-:S02]  /*7450*/  WARPGROUP.DEPBAR.LE gsb0, 0x0 ;  /* 0x00008000000079c5 */ /* 0x000fc40000010000 */
[----:B------:R-:W-:-:S05]  /*7460*/  WARPGROUP.ARRIVE ;  /* 0x00000000000079c5 */ /* 0x000fca0000000000 */
[----:B------:R-:W-:Y:S01]  /*7470*/  MUFU.EX2 R98, R98 ;  /* 0x0000006200627308 */ /* 0x000fe20000000800 */
[----:B------:R-:W-:Y:S01]  /*7480*/  HGMMA.64x128x16.F32 R24, gdesc[UR8], R24, gsb0 ;  /* 0x01e00000081879f0 */ /* 0x000fe20008000818 */
[----:B------:R-:W-:Y:S01]  /*7490*/  R2UR UR8, R232 ;  /* 0x00000000e80872ca */ /* 0x000fe200000e0000 */
[----:B------:R-:W-:Y:S01]  /*74a0*/  UMOV UR10, UR6 ;  /* 0x00000006000a7c82 */ /* 0x000fe20008000000 */
[----:B------:R-:W-:Y:S01]  /*74b0*/  R2UR UR9, R233 ;  /* 0x00000000e90972ca */ /* 0x000fe200000e0000 */
[----:B------:R-:W-:-:S03]  /*74c0*/  UMOV UR11, 0x40000040 ;  /* 0x40000040000b7882 */ /* 0x000fc60000000000 */
[----:B------:R-:W4:Y:S08]  /*74d0*/  MUFU.EX2 R99, R99 ;  /* 0x0000006300637308 */ /* 0x000f300000000800 */
[----:B------:R-:W4:Y:S08]  /*74e0*/  MUFU.EX2 R100, R100 ;  /* 0x0000006400647308 */ /* 0x000f300000000800 */
        /* <DEDUP_REMOVED lines=20> */
[----:B------:R-:W-:Y:S01]  /*7630*/  MUFU.EX2 R112, R112 ;  /* 0x0000007000707308 */ /* 0x000fe20000000800 */
[----:B------:R-:W-:-:S02]  /*7640*/  WARPGROUP.DEPBAR.LE gsb0, 0x0 ;  /* 0x00008000000079c5 */ /* 0x000fc40000010000 */
[----:B------:R-:W2:Y:S04]  /*7650*/  LDS R221, [R221+0x400] ;  /* 0x00040000dddd7984 */ /* 0x000ea80000000800 */
[----:B------:R-:W5:Y:S04]  /*7660*/  LDS R218, [R218+0x400] ;  /* 0x00040000dada7984 */ /* 0x000f680000000800 */
[----:B------:R-:W-:Y:S04]  /*7670*/  LDS R217, [R217+0x400] ;  /* 0x00040000d9d97984 */ /* 0x000fe80000000800 */
[----:B------:R-:W-:Y:S04]  /*7680*/  LDS R216, [R216+0x400] ;  /* 0x00040000d8d87984 */ /* 0x000fe80000000800 */
[----:B--2---:R-:W2:Y:S04]  /*7690*/  SHFL.IDX PT, R124, R221, R6, 0x1f ;  /* 0x00001f06dd7c7589 */ /* 0x004ea800000e0000 */
[----:B------:R-:W1:Y:S04]  /*76a0*/  SHFL.IDX PT, R126, R221, R151, 0x1f ;  /* 0x00001f97dd7e7589 */ /* 0x000e6800000e0000 */
[----:B------:R-:W4:Y:S04]  /*76b0*/  SHFL.IDX PT, R133, R221, R149, 0x1f ;  /* 0x00001f95dd857589 */ /* 0x000f2800000e0000 */
[----:B------:R-:W3:Y:S04]  /*76c0*/  SHFL.IDX PT, R128, R221, R148, 0x1f ;  /* 0x00001f94dd807589 */ /* 0x000ee800000e0000 */
[----:B------:R-:W3:Y:S04]  /*76d0*/  SHFL.IDX PT, R129, R221, R145, 0x1f ;  /* 0x00001f91dd817589 */ /* 0x000ee800000e0000 */
[----:B-----5:R-:W5:Y:S01]  /*76e0*/  SHFL.IDX PT, R137, R218, R148, 0x1f ;  /* 0x00001f94da897589 */ /* 0x020f6200000e0000 */
[--C-:B--2---:R-:W-:Y:S01]  /*76f0*/  FADD.FTZ R24, R24, -R124.reuse ;  /* 0x8000007c18187221 */ /* 0x104fe20000010000 */
[----:B------:R-:W-:-:S02]  /*7700*/  FADD.FTZ R26, R26, -R124 ;  /* 0x8000007c1a1a7221 */ /* 0x000fc40000010000 */
[----:B------:R-:W2:Y:S01]  /*7710*/  SHFL.IDX PT, R139, R218, R149, 0x1f ;  /* 0x00001f95da8b7589 */ /* 0x000ea200000e0000 */
[--C-:B-1----:R-:W-:Y:S01]  /*7720*/  FADD.FTZ R124, R25, -R126.reuse ;  /* 0x8000007e197c7221 */ /* 0x102fe20000010000 */
[----:B------:R-:W-:Y:S02]  /*7730*/  FADD.FTZ R126, R27, -R126 ;  /* 0x8000007e1b7e7221 */ /* 0x000fe40000010000 */
[----:B------:R-:W-:Y:S01]  /*7740*/  SHFL.IDX PT, R132, R221, R144, 0x1f ;  /* 0x00001f90dd847589 */ /* 0x000fe200000e0000 */
[--C-:B----4-:R-:W-:Y:S01]  /*7750*/  FADD.FTZ R127, R28, -R133.reuse ;  /* 0x800000851c7f7221 */ /* 0x110fe20000010000 */
[----:B------:R-:W-:Y:S01]  /*7760*/  FADD.FTZ R25, R30, -R133 ;  /* 0x800000851e197221 */ /* 0x000fe20000010000 */
[----:B------:R1:W4:Y:S01]  /*7770*/  MUFU.EX2 R28, R130 ;  /* 0x00000082001c7308 */ /* 0x0003220000000800 */
[----:B------:R-:W4:Y:S01]  /*7780*/  SHFL.IDX PT, R136, R218, R223, 0x1f ;  /* 0x00001fdfda887589 */ /* 0x000f2200000e0000 */
[----:B---3--:R-:W-:-:S03]  /*7790*/  FADD.FTZ R27, R31, -R128 ;  /* 0x800000801f1b7221 */ /* 0x008fc60000010000 */
[----:B------:R-:W3:Y:S03]  /*77a0*/  SHFL.IDX PT, R143, R221, R223, 0x1f ;  /* 0x00001fdfdd8f7589 */ /* 0x000ee600000e0000 */
[----:B------:R2:W3:Y:S01]  /*77b0*/  MUFU.EX2 R30, R135 ;  /* 0x00000087001e7308 */ /* 0x0004e20000000800 */
[----:B-1----:R-:W-:Y:S01]  /*77c0*/  FADD.FTZ R130, R29, -R128 ;  /* 0x800000801d827221 */ /* 0x002fe20000010000 */
[----:B------:R-:W-:Y:S01]  /*77d0*/  FADD.FTZ R128, R32, -R129 ;  /* 0x8000008120807221 */ /* 0x000fe20000010000 */
[----:B------:R-:W1:Y:S01]  /*77e0*/  SHFL.IDX PT, R141, R218, R6, 0x1f ;  /* 0x00001f06da8d7589 */ /* 0x000e6200000e0000 */
[--C-:B-----5:R-:W-:Y:S01]  /*77f0*/  FADD.FTZ R45, R45, -R137.reuse ;  /* 0x800000892d2d7221 */ /* 0x120fe20000010000 */
[----:B------:R-:W-:Y:S01]  /*7800*/  FADD.FTZ R47, R47, -R137 ;  /* 0x800000892f2f7221 */ /* 0x000fe20000010000 */
[----:B------:R-:W-:Y:S01]  /*7810*/  FADD.FTZ R129, R34, -R129 ;  /* 0x8000008122817221 */ /* 0x000fe20000010000 */
[----:B------:R-:W5:Y:S01]  /*7820*/  SHFL.IDX PT, R32, R218, R144, 0x1f ;  /* 0x00001f90da207589 */ /* 0x000f6200000e0000 */
[--C-:B--2---:R-:W-:Y:S01]  /*7830*/  FADD.FTZ R44, R44, -R139.reuse ;  /* 0x8000008b2c2c7221 */ /* 0x104fe20000010000 */
[----:B------:R-:W-:Y:S01]  /*7840*/  FADD.FTZ R46, R46, -R139 ;  /* 0x8000008b2e2e7221 */ /* 0x000fe20000010000 */
[----:B------:R2:W5:Y:S01]  /*7850*/  MUFU.EX2 R29, R131 ;  /* 0x00000083001d7308 */ /* 0x0005620000000800 */
[----:B------:R-:W5:Y:S04]  /*7860*/  SHFL.IDX PT, R138, R218, R145, 0x1f ;  /* 0x00001f91da8a7589 */ /* 0x000f6800000e0000 */
[----:B------:R-:W5:Y:S01]  /*7870*/  SHFL.IDX PT, R135, R217, R6, 0x1f ;  /* 0x00001f06d9877589 */ /* 0x000f6200000e0000 */
[--C-:B----4-:R-:W-:Y:S01]  /*7880*/  FADD.FTZ R52, R52, -R136.reuse ;  /* 0x8000008834347221 */ /* 0x110fe20000010000 */
[----:B------:R-:W-:-:S02]  /*7890*/  FADD.FTZ R54, R54, -R136 ;  /* 0x8000008836367221 */ /* 0x000fc40000010000 */
[----:B------:R-:W4:Y:S01]  /*78a0*/  SHFL.IDX PT, R142, R221, R234, 0x1f ;  /* 0x00001feadd8e7589 */ /* 0x000f2200000e0000 */
[--C-:B--2---:R-:W-:Y:S01]  /*78b0*/  FADD.FTZ R131, R33, -R132.reuse ;  /* 0x8000008421837221 */ /* 0x104fe20000010000 */
[----:B------:R-:W-:Y:S01]  /*78c0*/  FADD.FTZ R132, R35, -R132 ;  /* 0x8000008423847221 */ /* 0x000fe20000010000 */
[--C-:B---3--:R-:W-:Y:S01]  /*78d0*/  FADD.FTZ R133, R36, -R143.reuse ;  /* 0x8000008f24857221 */ /* 0x108fe20000010000 */
[----:B------:R-:W2:Y:S01]  /*78e0*/  SHFL.IDX PT, R137, R217, R149, 0x1f ;  /* 0x00001f95d9897589 */ /* 0x000ea200000e0000 */
[----:B------:R-:W-:Y:S01]  /*78f0*/  FADD.FTZ R38, R38, -R143 ;  /* 0x8000008f26267221 */ /* 0x000fe20000010000 */
[----:B------:R-:W3:Y:S02]  /*7900*/  MUFU.EX2 R31, R134 ;  /* 0x00000086001f7308 */ /* 0x000ee40000000800 */
[----:B------:R-:W-:Y:S01]  /*7910*/  SHFL.IDX PT, R139, R216, R145, 0x1f ;  /* 0x00001f91d88b7589 */ /* 0x000fe200000e0000 */
[--C-:B-1----:R-:W-:Y:S01]  /*7920*/  FADD.FTZ R40, R40, -R141.reuse ;  /* 0x8000008d28287221 */ /* 0x102fe20000010000 */
[----:B------:R-:W-:-:S02]  /*7930*/  FADD.FTZ R42, R42, -R141 ;  /* 0x8000008d2a2a7221 */ /* 0x000fc40000010000 */
[----:B------:R-:W1:Y:S01]  /*7940*/  SHFL.IDX PT, R34, R217, R151, 0x1f ;  /* 0x00001f97d9227589 */ /* 0x000e6200000e0000 */
[--C-:B-----5:R-:W-:Y:S01]  /*7950*/  FADD.FTZ R49, R49, -R32.reuse ;  /* 0x8000002031317221 */ /* 0x120fe20000010000 */
[----:B------:R-:W-:Y:S01]  /*7960*/  FADD.FTZ R51, R51, -R32 ;  /* 0x8000002033337221 */ /* 0x000fe20000010000 */
[--C-:B------:R-:W-:Y:S01]  /*7970*/  FADD.FTZ R48, R48, -R138.reuse ;  /* 0x8000008a30307221 */ /* 0x100fe20000010000 */
[----:B------:R-:W-:Y:S01]  /*7980*/  FADD.FTZ R50, R50, -R138 ;  /* 0x8000008a32327221 */ /* 0x000fe20000010000 */
[----:B------:R-:W5:Y:S01]  /*7990*/  SHFL.IDX PT, R35, R217, R148, 0x1f ;  /* 0x00001f94d9237589 */ /* 0x000f6200000e0000 */
[----:B------:R3:W5:Y:S01]  /*79a0*/  MUFU.EX2 R32, R125 ;  /* 0x0000007d00207308 */ /* 0x0007620000000800 */
[--C-:B------:R-:W-:Y:S01]  /*79b0*/  FADD.FTZ R56, R56, -R135.reuse ;  /* 0x8000008738387221 */ /* 0x100fe20000010000 */
[----:B------:R-:W-:Y:S01]  /*79c0*/  FADD.FTZ R58, R58, -R135 ;  /* 0x800000873a3a7221 */ /* 0x000fe20000010000 */
[----:B------:R-:W5:Y:S01]  /*79d0*/  SHFL.IDX PT, R136, R217, R145, 0x1f ;  /* 0x00001f91d9887589 */ /* 0x000f6200000e0000 */
[----:B----4-:R-:W-:-:S03]  /*79e0*/  FADD.FTZ R37, R37, -R142 ;  /* 0x8000008e25257221 */ /* 0x010fc60000010000 */
[----:B------:R-:W-:Y:S01]  /*79f0*/  SHFL.IDX PT, R140, R218, R151, 0x1f ;  /* 0x00001f97da8c7589 */ /* 0x000fe200000e0000 */
[----:B------:R-:W-:Y:S01]  /*7a00*/  FMUL.FTZ R25, R10, R25 ;  /* 0x000000190a197220 */ /* 0x000fe20000410000 */
[--C-:B--2---:R-:W-:Y:S01]  /*7a10*/  FADD.FTZ R60, R60, -R137.reuse ;  /* 0x800000893c3c7221 */ /* 0x104fe20000010000 */
[----:B------:R-:W-:Y:S01]  /*7a20*/  FADD.FTZ R62, R62, -R137 ;  /* 0x800000893e3e7221 */ /* 0x000fe20000010000 */
[----:B---3--:R-:W-:Y:S01]  /*7a30*/  SHFL.IDX PT, R125, R216, R6, 0x1f ;  /* 0x00001f06d87d7589 */ /* 0x008fe200000e0000 */
[----:B------:R-:W-:Y:S01]  /*7a40*/  FMUL.FTZ R27, R11, R27 ;  /* 0x0000001b0b1b7220 */ /* 0x000fe20000410000 */
[----:B------:R-:W-:Y:S01]  /*7a50*/  FMUL.FTZ R26, R225, R26 ;  /* 0x0000001ae11a7220 */ /* 0x000fe20000410000 */
[----:B------:R-:W-:Y:S01]  /*7a60*/  MUFU.EX2 R119, R119 ;  /* 0x0000007700777308 */ /* 0x000fe20000000800 */
[----:B------:R-:W-:Y:S01]  /*7a70*/  SHFL.IDX PT, R135, R216, R151, 0x1f ;  /* 0x00001f97d8877589 */ /* 0x000fe200000e0000 */
[----:B------:R-:W-:Y:S01]  /*7a80*/  FADD.FTZ R39, R39, -R142 ;  /* 0x8000008e27277221 */ /* 0x000fe20000010000 */
[--C-:B-1----:R-:W-:Y:S01]  /*7a90*/  FADD.FTZ R57, R57, -R34.reuse ;  /* 0x8000002239397221 */ /* 0x102fe20000010000 */
[----:B------:R-:W-:Y:S01]  /*7aa0*/  FADD.FTZ R59, R59, -R34 ;  /* 0x800000223b3b7221 */ /* 0x000fe20000010000 */
[----:B------:R-:W-:Y:S04]  /*7ab0*/  SHFL.IDX PT, R138, R216, R149, 0x1f ;  /* 0x00001f95d88a7589 */ /* 0x000fe800000e0000 */
[----:B------:R-:W-:Y:S01]  /*7ac0*/  SHFL.IDX PT, R143, R216, R148, 0x1f ;  /* 0x00001f94d88f7589 */ /* 0x000fe200000e0000 */
[--C-:B-----5:R-:W-:Y:S01]  /*7ad0*/  FADD.FTZ R61, R61, -R35.reuse ;  /* 0x800000233d3d7221 */ /* 0x120fe20000010000 */
[----:B------:R-:W-:-:S02]  /*7ae0*/  FADD.FTZ R63, R63, -R35 ;  /* 0x800000233f3f7221 */ /* 0x000fc40000010000 */
[----:B------:R-:W-:Y:S04]  /*7af0*/  SHFL.IDX PT, R141, R216, R144, 0x1f ;  /* 0x00001f90d88d7589 */ /* 0x000fe800000e0000 */
[----:B------:R-:W-:Y:S04]  /*7b00*/  SHFL.IDX PT, R145, R216, R223, 0x1f ;  /* 0x00001fdfd8917589 */ /* 0x000fe800000e0000 */
[----:B------:R-:W1:Y:S04]  /*7b10*/  SHFL.IDX PT, R33, R218, R234, 0x1f ;  /* 0x00001feada217589 */ /* 0x000e6800000e0000 */
[----:B------:R-:W2:Y:S04]  /*7b20*/  SHFL.IDX PT, R134, R217, R144, 0x1f ;  /* 0x00001f90d9867589 */ /* 0x000ea800000e0000 */
[----:B------:R-:W3:Y:S01]  /*7b30*/  SHFL.IDX PT, R36, R217, R223, 0x1f ;  /* 0x00001fdfd9247589 */ /* 0x000ee200000e0000 */
[----:B------:R-:W-:Y:S01]  /*7b40*/  FADD.FTZ R137, R80, -R139 ;  /* 0x8000008b50897221 */ /* 0x000fe20000010000 */
[----:B------:R3:W4:Y:S01]  /*7b50*/  MUFU.EX2 R34, R122 ;  /* 0x0000007a00227308 */ /* 0x0007220000000800 */
[----:B------:R-:W-:Y:S01]  /*7b60*/  FMUL.FTZ R37, R226, R37 ;  /* 0x00000025e2257220 */ /* 0x000fe20000410000 */
[----:B------:R-:W5:Y:S01]  /*7b70*/  SHFL.IDX PT, R216, R216, R234, 0x1f ;  /* 0x00001fead8d87589 */ /* 0x000f6200000e0000 */
[--C-:B------:R-:W-:Y:S01]  /*7b80*/  FADD.FTZ R66, R66, -R136.reuse ;  /* 0x8000008842427221 */ /* 0x100fe20000010000 */
[----:B------:R-:W-:-:S04]  /*7b90*/  FADD.FTZ R64, R64, -R136 ;  /* 0x8000008840407221 */ /* 0x000fc80000010000 */
[----:B------:R-:W-:Y:S01]  /*7ba0*/  MUFU.EX2 R118, R118 ;  /* 0x0000007600767308 */ /* 0x000fe20000000800 */
[----:B------:R-:W4:Y:S01]  /*7bb0*/  SHFL.IDX PT, R217, R217, R234, 0x1f ;  /* 0x00001fead9d97589 */ /* 0x000f2200000e0000 */
[----:B------:R-:W-:Y:S01]  /*7bc0*/  FADD.FTZ R139, R82, -R139 ;  /* 0x8000008b528b7221 */ /* 0x000fe20000010000 */
[----:B------:R-:W-:-:S05]  /*7bd0*/  FMUL.FTZ R82, R229, R133 ;  /* 0x00000085e5527220 */ /* 0x000fca0000410000 */
[----:B------:R-:W-:Y:S01]  /*7be0*/  MUFU.EX2 R117, R117 ;  /* 0x0000007500757308 */ /* 0x000fe20000000800 */
[--C-:B-1----:R-:W-:Y:S01]  /*7bf0*/  FADD.FTZ R53, R53, -R33.reuse ;  /* 0x8000002135357221 */ /* 0x102fe20000010000 */
[----:B------:R-:W-:Y:S01]  /*7c00*/  FADD.FTZ R55, R55, -R33 ;  /* 0x8000002137377221 */ /* 0x000fe20000010000 */
[----:B--2---:R-:W-:Y:S01]  /*7c10*/  FADD.FTZ R65, R65, -R134 ;  /* 0x8000008641417221 */ /* 0x004fe20000010000 */
[----:B------:R-:W-:-:S04]  /*7c20*/  F2FP.F16.F32.PACK_AB R82, R37, R82 ;  /* 0x000000522552723e */ /* 0x000fc800000000ff */
[----:B------:R-:W-:Y:S01]  /*7c30*/  MUFU.EX2 R116, R116 ;  /* 0x0000007400747308 */ /* 0x000fe20000000800 */
[----:B---3--:R-:W-:Y:S01]  /*7c40*/  FADD.FTZ R122, R68, -R36 ;  /* 0x80000024447a7221 */ /* 0x008fe20000010000 */
[--C-:B-----5:R-:W-:Y:S01]  /*7c50*/  FADD.FTZ R146, R85, -R216.reuse ;  /* 0x800000d855927221 */ /* 0x120fe20000010000 */
[----:B------:R-:W-:Y:S01]  /*7c60*/  FMUL.FTZ R85, R9, R126 ;  /* 0x0000007e09557220 */ /* 0x000fe20000410000 */
[----:B------:R-:W-:-:S04]  /*7c70*/  FADD.FTZ R216, R87, -R216 ;  /* 0x800000d857d87221 */ /* 0x000fc80000010000 */
[----:B------:R-:W-:Y:S01]  /*7c80*/  MUFU.EX2 R115, R115 ;  /* 0x0000007300737308 */ /* 0x000fe20000000800 */
[----:B------:R-:W-:Y:S01]  /*7c90*/  F2FP.F16.F32.PACK_AB R87, R27, R25 ;  /* 0x000000191b57723e */ /* 0x000fe200000000ff */
[----:B------:R-:W-:Y:S01]  /*7ca0*/  FMUL.FTZ R25, R107, R65 ;  /* 0x000000416b197220 */ /* 0x000fe20000410000 */
[----:B------:R-:W-:Y:S01]  /*7cb0*/  FMUL.FTZ R38, R14, R38 ;  /* 0x000000260e267220 */ /* 0x000fe20000410000 */
[--C-:B------:R-:W-:Y:S01]  /*7cc0*/  FADD.FTZ R41, R41, -R140.reuse ;  /* 0x8000008c29297221 */ /* 0x100fe20000010000 */
[----:B------:R-:W-:-:S03]  /*7cd0*/  FADD.FTZ R43, R43, -R140 ;  /* 0x8000008c2b2b7221 */ /* 0x000fc60000010000 */
[----:B------:R1:W-:Y:S01]  /*7ce0*/  MUFU.EX2 R35, R121 ;  /* 0x0000007900237308 */ /* 0x0003e20000000800 */
[----:B------:R-:W-:Y:S01]  /*7cf0*/  F2FP.F16.F32.PACK_AB R85, R85, R26 ;  /* 0x0000001a5555723e */ /* 0x000fe200000000ff */
[----:B------:R-:W-:-:S06]  /*7d00*/  FMUL.FTZ R65, R106, R66 ;  /* 0x000000426a417220 */ /* 0x000fcc0000410000 */
[----:B------:R2:W3:Y:S01]  /*7d10*/  MUFU.EX2 R33, R123 ;  /* 0x0000007b00217308 */ /* 0x0004e20000000800 */
[----:B-1----:R-:W-:Y:S01]  /*7d20*/  FADD.FTZ R121, R67, -R134 ;  /* 0x8000008643797221 */ /* 0x002fe20000010000 */
[----:B------:R-:W-:Y:S01]  /*7d30*/  FADD.FTZ R67, R70, -R36 ;  /* 0x8000002446437221 */ /* 0x000fe20000010000 */
[----:B----4-:R-:W-:-:S05]  /*7d40*/  FADD.FTZ R70, R69, -R217 ;  /* 0x800000d945467221 */ /* 0x010fca0000010000 */
[----:B------:R1:W4:Y:S01]  /*7d50*/  MUFU.EX2 R36, R120 ;  /* 0x0000007800247308 */ /* 0x0003220000000800 */
[----:B------:R-:W-:Y:S01]  /*7d60*/  FMUL.FTZ R39, R15, R39 ;  /* 0x000000270f277220 */ /* 0x000fe20000410000 */
[----:B------:R-:W-:Y:S01]  /*7d70*/  FMUL.FTZ R60, R101, R60 ;  /* 0x0000003c653c7220 */ /* 0x000fe20000410000 */
[----:B------:R-:W-:-:S05]  /*7d80*/  FMUL.FTZ R61, R103, R61 ;  /* 0x0000003d673d7220 */ /* 0x000fca0000410000 */
[----:B------:R-:W5:Y:S01]  /*7d90*/  MUFU.EX2 R114, R114 ;  /* 0x0000007200727308 */ /* 0x000f620000000800 */
[----:B------:R-:W-:Y:S01]  /*7da0*/  FMUL.FTZ R62, R102, R62 ;  /* 0x0000003e663e7220 */ /* 0x000fe20000410000 */
[----:B------:R-:W-:Y:S01]  /*7db0*/  FMUL.FTZ R63, R104, R63 ;  /* 0x0000003f683f7220 */ /* 0x000fe20000410000 */
[----:B------:R-:W-:-:S05]  /*7dc0*/  FMUL.FTZ R64, R105, R64 ;  /* 0x0000004069407220 */ /* 0x000fca0000410000 */
[----:B------:R-:W5:Y:S01]  /*7dd0*/  MUFU.EX2 R37, R113 ;  /* 0x0000007100257308 */ /* 0x000f620000000800 */
[----:B------:R-:W-:Y:S01]  /*7de0*/  FMUL.FTZ R26, R108, R121 ;  /* 0x000000796c1a7220 */ /* 0x000fe20000410000 */
[----:B------:R-:W-:Y:S01]  /*7df0*/  FMUL.FTZ R66, R109, R122 ;  /* 0x0000007a6d427220 */ /* 0x000fe20000410000 */
[----:B------:R-:W-:Y:S01]  /*7e00*/  FMUL.FTZ R27, R111, R70 ;  /* 0x000000466f1b7220 */ /* 0x000fe20000410000 */
[----:B--2---:R-:W-:Y:S01]  /*7e10*/  FADD.FTZ R123, R72, -R125 ;  /* 0x8000007d487b7221 */ /* 0x004fe20000010000 */
[----:B------:R-:W-:Y:S01]  /*7e20*/  FADD.FTZ R134, R73, -R135 ;  /* 0x8000008749867221 */ /* 0x000fe20000010000 */
[----:B------:R-:W-:Y:S01]  /*7e30*/  FADD.FTZ R125, R74, -R125 ;  /* 0x8000007d4a7d7221 */ /* 0x000fe20000010000 */
[----:B------:R-:W-:Y:S01]  /*7e40*/  FADD.FTZ R135, R75, -R135 ;  /* 0x800000874b877221 */ /* 0x000fe20000010000 */
[----:B------:R-:W-:Y:S01]  /*7e50*/  FADD.FTZ R136, R76, -R138 ;  /* 0x8000008a4c887221 */ /* 0x000fe20000010000 */
        /* <DEDUP_REMOVED lines=55> */
[----:B---3--:R-:W-:Y:S01]  /*81d0*/  FMUL.FTZ R63, R33, R138 ;  /* 0x0000008a213f7220 */ /* 0x008fe20000410000 */
[----:B------:R-:W-:Y:S01]  /*81e0*/  F2FP.F16.F32.PACK_AB R81, R132, R81 ;  /* 0x000000518451723e */ /* 0x000fe200000000ff */
[----:B------:R-:W-:Y:S01]  /*81f0*/  FMUL.FTZ R38, R35, R143 ;  /* 0x0000008f23267220 */ /* 0x000fe20000410000 */
[----:B------:R-:W-:Y:S01]  /*8200*/  F2FP.F16.F32.PACK_AB R68, R57, R56 ;  /* 0x000000383944723e */ /* 0x000fe200000000ff */
[----:B----4-:R-:W-:Y:S01]  /*8210*/  FMUL.FTZ R56, R36, R137 ;  /* 0x0000008924387220 */ /* 0x010fe20000410000 */
        /* <DEDUP_REMOVED lines=14> */
[----:B------:R-:W-:-:S02]  /*8300*/  F2FP.F16.F32.PACK_AB R79, R47, R46 ;  /* 0x0000002e2f4f723e */ /* 0x000fc400000000ff */
[----:B------:R-:W-:Y:S02]  /*8310*/  F2FP.F16.F32.PACK_AB R72, R49, R48 ;  /* 0x000000303148723e */ /* 0x000fe400000000ff */
        /* <DEDUP_REMOVED lines=19> */
[----:B------:R-:W-:Y:S04]  /*8450*/  STSM.16.MT88.4 [R39+0x23c00], R60 ;  /* 0x023c003c27007844 */ /* 0x000fe80000004200 */
[----:B------:R1:W-:Y:S01]  /*8460*/  STSM.16.MT88.4 [R39+0x24400], R56 ;  /* 0x0244003827007844 */ /* 0x0003e20000004200 */
[----:B------:R-:W-:Y:S01]  /*8470*/  WARPGROUP.ARRIVE ;  /* 0x00000000000079c5 */ /* 0x000fe20000000000 */
[----:B------:R-:W-:Y:S01]  /*8480*/  UMOV UR6, UR4 ;  /* 0x0000000400067c82 */ /* 0x000fe20008000000 */
[----:B------:R-:W-:Y:S01]  /*8490*/  UMOV UR7, 0x40000040 ;  /* 0x4000004000077882 */ /* 0x000fe20000000000 */
[----:B------:R-:W2:Y:S03]  /*84a0*/  LDL R38, [R1+0x40] ;  /* 0x0000400001267983 */ /* 0x000ea60000100800 */
[----:B------:R-:W-:Y:S01]  /*84b0*/  HGMMA.64x64x16.F32 R184, R24, gdesc[UR4].tnspB, R184, gsb0 ;  /* 0x40e0000418b87df0 */ /* 0x000fe200080008b8 */
[----:B------:R-:W-:Y:S01]  /*84c0*/  UIADD3 UR6, UR4, 0x80, URZ ;  /* 0x0000008004067890 */ /* 0x000fe2000fffe03f */
[----:B------:R-:W-:Y:S01]  /*84d0*/  UMOV UR7, 0x40000040 ;  /* 0x4000004000077882 */ /* 0x000fe20000000000 */
[----:B------:R-:W-:-:S02]  /*84e0*/  WARPGROUP.DEPBAR.LE gsb0, 0x0 ;  /* 0x00008000000079c5 */ /* 0x000fc40000010000 */
        /* <DEDUP_REMOVED lines=127> */
.L_x_5400:
        /* <DEDUP_REMOVED lines=70> */
.L_x_5401:
[----:B--2---:R-:W2:Y:S01]  /*9140*/  LDL R8, [R1+0x28] ;  /* 0x0000280001087983 */ /* 0x004ea20000100800 */
[----:B------:R-:W-:Y:S01]  /*9150*/  UIADD3 UR43, UR43, 0x1, URZ ;  /* 0x000000012b2b7890 */ /* 0x000fe2000fffe03f */
        /* <DEDUP_REMOVED lines=8> */
[----:B--2---:R-:W-:-:S13]  /*91e0*/  ISETP.LE.AND P1, PT, R8, UR43, PT ;  /* 0x0000002b08007c0c */ /* 0x004fda000bf23270 */
[----:B------:R-:W-:Y:S05]  /*91f0*/  @!P1 BRA `(.L_x_5402) ;  /* 0xffffffcc00789947 */ /* 0x000fea000383ffff */
.L_x_5391:
[----:B------:R-:W-:-:S06]  /*9200*/  UISETP.GE.AND UP0, UPT, UR43, UR42, UPT ;  /* 0x0000002a2b00728c */ /* 0x000fcc000bf06270 */
[----:B------:R-:W-:-:S13]  /*9210*/  PLOP3.LUT P0, PT, PT, PT, UP0, 0x80, 0x0 ;  /* 0x000000000000781c */ /* 0x000fda0003f0f008 */
[----:B------:R-:W-:Y:S05]  /*9220*/  @P0 BRA `(.L_x_5403) ;  /* 0x0000004000b80947 */ /* 0x000fea0003800000 */
[----:B-1----:R-:W2:Y:S04]  /*9230*/  LDL.LU R8, [R1+0x48] ;  /* 0x0000480001087983 */ /* 0x002ea80000300800 */
[----:B------:R-:W3:Y:S04]  /*9240*/  LDL.LU R12, [R1+0x44] ;  /* 0x00004400010c7983 */ /* 0x000ee80000300800 */
[----:B------:R-:W3:Y:S01]  /*9250*/  LDL.LU R11, [R1+0x4c] ;  /* 0x00004c00010b7983 */ /* 0x000ee20000300800 */
[----:B------:R-:W-:Y:S01]  /*9260*/  IMAD R235, R235, 0x2000, R16 ;  /* 0x00002000ebeb7824 */ /* 0x000fe200078e0210 */
[----:B------:R-:W1:Y:S01]  /*9270*/  S2UR UR4, SR_CTAID.X ;  /* 0x00000000000479c3 */ /* 0x000e620000002500 */
[----:B------:R-:W-:Y:S01]  /*9280*/  IMAD.MOV.U32 R237, RZ, RZ, 0x40000040 ;  /* 0x40000040ffed7424 */ /* 0x000fe200078e00ff */
[----:B------:R-:W4:Y:S01]  /*9290*/  S2R R5, SR_TID.X ;  /* 0x0000000000057919 */ /* 0x000f220000002100 */
[----:B------:R-:W-:-:S02]  /*92a0*/  IMAD.MOV.U32 R233, RZ, RZ, 0x40000040 ;  /* 0x40000040ffe97424 */ /* 0x000fc400078e00ff */
[----:B------:R-:W-:Y:S01]  /*92b0*/  IMAD.MOV.U32 R229, RZ, RZ, 0x40000040 ;  /* 0x40000040ffe57424 */ /* 0x000fe200078e00ff */
[----:B------:R-:W5:Y:S01]  /*92c0*/  S2R R7, SR_TID.X ;  /* 0x0000000000077919 */ /* 0x000f620000002100 */
[----:B-1----:R-:W-:Y:S01]  /*92d0*/  UIMAD UR4, UR4, -0x80, UR41 ;  /* 0xffffff80040478a4 */ /* 0x002fe2000f8e0229 */
[----:B----4-:R-:W-:Y:S02]  /*92e0*/  VIADD R5, R5, 0xffffff80 ;  /* 0xffffff8005057836 */ /* 0x010fe40000000000 */
[----:B-----5:R-:W-:-:S03]  /*92f0*/  VIADD R13, R7, 0xffffff80 ;  /* 0xffffff80070d7836 */ /* 0x020fc60000000000 */
[----:B------:R-:W-:Y:S01]  /*9300*/  SHF.R.S32.HI R6, RZ, 0x1f, R5 ;  /* 0x0000001fff067819 */ /* 0x000fe20000011405 */
[----:B------:R-:W-:Y:S01]  /*9310*/  VIADD R14, R7, 0xffffff80 ;  /* 0xffffff80070e7836 */ /* 0x000fe20000000000 */
[----:B------:R-:W-:Y:S02]  /*9320*/  SHF.R.S32.HI R13, RZ, 0x1f, R13 ;  /* 0x0000001fff0d7819 */ /* 0x000fe4000001140d */
[----:B------:R-:W-:Y:S02]  /*9330*/  LEA.HI R7, R6, R5, RZ, 0x5 ;  /* 0x0000000506077211 */ /* 0x000fe400078f28ff */
[----:B------:R-:W-:-:S04]  /*9340*/  LEA.HI R13, R13, R14, RZ, 0x7 ;  /* 0x0000000e0d0d7211 */ /* 0x000fc800078f38ff */
[----:B------:R-:W-:Y:S02]  /*9350*/  SHF.R.S32.HI R13, RZ, 0x7, R13 ;  /* 0x00000007ff0d7819 */ /* 0x000fe4000001140d */
[--C-:B--2---:R-:W-:Y:S02]  /*9360*/  SHF.R.S32.HI R9, RZ, 0x2, R8.reuse ;  /* 0x00000002ff097819 */ /* 0x104fe40000011408 */
[----:B------:R-:W-:-:S04]  /*9370*/  SHF.R.S32.HI R8, RZ, 0x1f, R8 ;  /* 0x0000001fff087819 */ /* 0x000fc80000011408 */
[----:B------:R-:W-:Y:S02]  /*9380*/  LEA.HI R10, R8, R9, RZ, 0x3 ;  /* 0x00000009080a7211 */ /* 0x000fe400078f18ff */
[----:B------:R-:W-:Y:S02]  /*9390*/  LOP3.LUT R8, R7, 0xffffffe0, RZ, 0xc0, !PT ;  /* 0xffffffe007087812 */ /* 0x000fe400078ec0ff */
[----:B------:R-:W-:Y:S02]  /*93a0*/  LEA.HI R7, R13, R13, RZ, 0x1 ;  /* 0x0000000d0d077211 */ /* 0x000fe400078f08ff */
[----:B------:R-:W-:Y:S01]  /*93b0*/  LOP3.LUT R10, R10, 0xfffffff8, RZ, 0xc0, !PT ;  /* 0xfffffff80a0a7812 */ /* 0x000fe200078ec0ff */
[----:B------:R-:W-:Y:S01]  /*93c0*/  IMAD.IADD R8, R5, 0x1, -R8 ;  /* 0x0000000105087824 */ /* 0x000fe200078e0a08 */
[----:B---3--:R-:W-:Y:S02]  /*93d0*/  LEA.HI R11, R11, R12, RZ, 0x5 ;  /* 0x0000000c0b0b7211 */ /* 0x008fe400078f28ff */
[----:B------:R-:W-:Y:S01]  /*93e0*/  LOP3.LUT R12, R7, 0x3fffffe, RZ, 0xc0, !PT ;  /* 0x03fffffe070c7812 */ /* 0x000fe200078ec0ff */
[----:B------:R-:W-:Y:S01]  /*93f0*/  IMAD.IADD R10, R9, 0x1, -R10 ;  /* 0x00000001090a7824 */ /* 0x000fe200078e0a0a */
[----:B------:R-:W-:-:S02]  /*9400*/  SHF.R.S32.HI R7, RZ, 0x1f, R8 ;  /* 0x0000001fff077819 */ /* 0x000fc40000011408 */
[----:B------:R-:W-:Y:S01]  /*9410*/  LEA.HI R9, R6, R5, RZ, 0x2 ;  /* 0x0000000506097211 */ /* 0x000fe200078f10ff */
[----:B------:R-:W-:Y:S01]  /*9420*/  IMAD.IADD R13, R13, 0x1, -R12 ;  /* 0x000000010d0d7824 */ /* 0x000fe200078e0a0c */
[----:B------:R-:W-:Y:S02]  /*9430*/  SHF.R.S32.HI R11, RZ, 0x5, R11 ;  /* 0x00000005ff0b7819 */ /* 0x000fe4000001140b */
[CC--:B------:R-:W-:Y:S02]  /*9440*/  LEA.HI R6, R7.reuse, R8.reuse, RZ, 0x3 ;  /* 0x0000000807067211 */ /* 0x0c0fe400078f18ff */
[----:B------:R-:W-:Y:S01]  /*9450*/  LEA.HI R8, R7, R8, RZ, 0x2 ;  /* 0x0000000807087211 */ /* 0x000fe200078f10ff */
[----:B------:R-:W-:Y:S01]  /*9460*/  IMAD R10, R11, 0x10, R10 ;  /* 0x000000100b0a7824 */ /* 0x000fe200078e020a */
[----:B------:R-:W-:Y:S02]  /*9470*/  LOP3.LUT R12, R9, 0xfffffffc, RZ, 0xc0, !PT ;  /* 0xfffffffc090c7812 */ /* 0x000fe400078ec0ff */
[----:B------:R-:W-:Y:S01]  /*9480*/  SHF.R.S32.HI R9, RZ, 0x2, R8 ;  /* 0x00000002ff097819 */ /* 0x000fe20000011408 */
[----:B------:R-:W-:Y:S01]  /*9490*/  IMAD R20, R13, 0x40, R10 ;  /* 0x000000400d147824 */ /* 0x000fe200078e020a */
[----:B------:R-:W-:Y:S01]  /*94a0*/  SHF.R.S32.HI R7, RZ, 0x3, R6 ;  /* 0x00000003ff077819 */ /* 0x000fe20000011406 */
[----:B------:R-:W-:Y:S01]  /*94b0*/  IMAD.IADD R5, R5, 0x1, -R12 ;  /* 0x0000000105057824 */ /* 0x000fe200078e0a0c */
[----:B------:R-:W-:Y:S01]  /*94c0*/  SHF.R.S32.HI R6, RZ, 0x1f, R6 ;  /* 0x0000001fff067819 */ /* 0x000fe20000011406 */
[C---:B------:R-:W-:Y:S01]  /*94d0*/  VIADD R10, R9.reuse, 0x8 ;  /* 0x00000008090a7836 */ /* 0x040fe20000000000 */
[----:B------:R-:W-:Y:S01]  /*94e0*/  LEA.HI R8, R8, R9, RZ, 0x1 ;  /* 0x0000000908087211 */ /* 0x000fe200078f08ff */
[C---:B------:R-:W-:Y:S01]  /*94f0*/  VIADD R12, R9.reuse, 0x10 ;  /* 0x00000010090c7836 */ /* 0x040fe20000000000 */
[----:B------:R-:W-:Y:S01]  /*9500*/  LEA.HI R6, R6, R7, RZ, 0x4 ;  /* 0x0000000706067211 */ /* 0x000fe200078f20ff */
[----:B------:R-:W-:Y:S01]  /*9510*/  VIADD R17, R9, 0x18 ;  /* 0x0000001809117836 */ /* 0x000fe20000000000 */
[----:B------:R-:W-:-:S02]  /*9520*/  LEA.HI R11, R10, R10, RZ, 0x1 ;  /* 0x0000000a0a0b7211 */ /* 0x000fc400078f08ff */
[----:B------:R-:W-:Y:S02]  /*9530*/  LEA.HI R14, R12, R12, RZ, 0x1 ;  /* 0x0000000c0c0e7211 */ /* 0x000fe400078f08ff */
[----:B------:R-:W-:Y:S02]  /*9540*/  LOP3.LUT R13, R11, 0xfffffffe, RZ, 0xc0, !PT ;  /* 0xfffffffe0b0d7812 */ /* 0x000fe400078ec0ff */
[----:B------:R-:W-:Y:S02]  /*9550*/  LOP3.LUT R6, R6, 0x1ffffff0, RZ, 0xc0, !PT ;  /* 0x1ffffff006067812 */ /* 0x000fe400078ec0ff */
[----:B------:R-:W-:Y:S01]  /*9560*/  LOP3.LUT R8, R8, 0xfffffffe, RZ, 0xc0, !PT ;  /* 0xfffffffe08087812 */ /* 0x000fe200078ec0ff */
[----:B------:R-:W-:Y:S01]  /*9570*/  IMAD.IADD R13, R10, 0x1, -R13 ;  /* 0x000000010a0d7824 */ /* 0x000fe200078e0a0d */
[----:B------:R-:W-:Y:S01]  /*9580*/  LOP3.LUT R15, R14, 0xfffffffe, RZ, 0xc0, !PT ;  /* 0xfffffffe0e0f7812 */ /* 0x000fe200078ec0ff */
[----:B------:R-:W-:Y:S01]  /*9590*/  IMAD.IADD R7, R7, 0x1, -R6 ;  /* 0x0000000107077824 */ /* 0x000fe200078e0a06 */
[----:B------:R-:W-:Y:S01]  /*95a0*/  LEA.HI R10, R17, R17, RZ, 0x1 ;  /* 0x00000011110a7211 */ /* 0x000fe200078f08ff */
[----:B------:R-:W-:Y:S01]  /*95b0*/  IMAD.IADD R8, R9, 0x1, -R8 ;  /* 0x0000000109087824 */ /* 0x000fe200078e0a08 */
[----:B------:R-:W-:Y:S01]  /*95c0*/  SHF.R.S32.HI R6, RZ, 0x1, R11 ;  /* 0x00000001ff067819 */ /* 0x000fe2000001140b */
[----:B------:R-:W-:Y:S01]  /*95d0*/  IMAD.IADD R15, R12, 0x1, -R15 ;  /* 0x000000010c0f7824 */ /* 0x000fe200078e0a0f */
[----:B------:R-:W-:Y:S01]  /*95e0*/  SHF.R.S32.HI R11, RZ, 0x1f, R11 ;  /* 0x0000001fff0b7819 */ /* 0x000fe2000001140b */
[----:B------:R-:W-:Y:S01]  /*95f0*/  IMAD R7, R7, 0x8, R8 ;  /* 0x0000000807077824 */ /* 0x000fe200078e0208 */
[----:B------:R-:W-:-:S02]  /*9600*/  SHF.R.S32.HI R9, RZ, 0x1, R14 ;  /* 0x00000001ff097819 */ /* 0x000fc4000001140e */
[----:B------:R-:W-:Y:S02]  /*9610*/  SHF.R.S32.HI R14, RZ, 0x1f, R14 ;  /* 0x0000001fff0e7819 */ /* 0x000fe4000001140e */
[--C-:B------:R-:W-:Y:S01]  /*9620*/  SHF.R.S32.HI R12, RZ, 0x1, R10.reuse ;  /* 0x00000001ff0c7819 */ /* 0x100fe2000001140a */
[----:B------:R1:W-:Y:S01]  /*9630*/  STL [R1+0x28], R7 ;  /* 0x0000280701007387 */ /* 0x0003e20000100800 */
[----:B------:R-:W-:Y:S02]  /*9640*/  SHF.R.S32.HI R19, RZ, 0x1f, R10 ;  /* 0x0000001fff137819 */ /* 0x000fe4000001140a */
[----:B------:R-:W-:Y:S02]  /*9650*/  LEA.HI R11, R11, R6, RZ, 0x4 ;  /* 0x000000060b0b7211 */ /* 0x000fe400078f20ff */
[----:B------:R-:W-:Y:S02]  /*9660*/  LEA.HI R14, R14, R9, RZ, 0x4 ;  /* 0x000000090e0e7211 */ /* 0x000fe400078f20ff */
[----:B------:R-:W-:-:S02]  /*9670*/  LEA.HI R19, R19, R12, RZ, 0x4 ;  /* 0x0000000c13137211 */ /* 0x000fc400078f20ff */
[----:B------:R-:W-:Y:S02]  /*9680*/  LOP3.LUT R11, R11, 0x1ffffff0, RZ, 0xc0, !PT ;  /* 0x1ffffff00b0b7812 */ /* 0x000fe400078ec0ff */
[----:B------:R-:W-:Y:S02]  /*9690*/  LOP3.LUT R14, R14, 0x1ffffff0, RZ, 0xc0, !PT ;  /* 0x1ffffff00e0e7812 */ /* 0x000fe400078ec0ff */
[----:B------:R-:W-:Y:S01]  /*96a0*/  LOP3.LUT R18, R10, 0xfffffffe, RZ, 0xc0, !PT ;  /* 0xfffffffe0a127812 */ /* 0x000fe200078ec0ff */
[----:B------:R-:W-:Y:S01]  /*96b0*/  IMAD.IADD R6, R6, 0x1, -R11 ;  /* 0x0000000106067824 */ /* 0x000fe200078e0a0b */
[----:B------:R-:W-:Y:S01]  /*96c0*/  LOP3.LUT R19, R19, 0x1ffffff0, RZ, 0xc0, !PT ;  /* 0x1ffffff013137812 */ /* 0x000fe200078ec0ff */
[----:B------:R-:W-:Y:S02]  /*96d0*/  IMAD.IADD R14, R9, 0x1, -R14 ;  /* 0x00000001090e7824 */ /* 0x000fe400078e0a0e */
[----:B------:R-:W-:Y:S02]  /*96e0*/  IMAD.IADD R18, R17, 0x1, -R18 ;  /* 0x0000000111127824 */ /* 0x000fe400078e0a12 */
[----:B------:R-:W-:Y:S01]  /*96f0*/  IMAD.IADD R19, R12, 0x1, -R19 ;  /* 0x000000010c137824 */ /* 0x000fe200078e0a13 */
[----:B------:R-:W2:Y:S01]  /*9700*/  S2R R17, SR_CTAID.X ;  /* 0x0000000000117919 */ /* 0x000ea20000002500 */
[----:B------:R-:W-:-:S02]  /*9710*/  IMAD R8, R6, 0x8, R13 ;  /* 0x0000000806087824 */ /* 0x000fc400078e020d */
[----:B------:R-:W-:Y:S02]  /*9720*/  IMAD R6, R14, 0x8, R15 ;  /* 0x000000080e067824 */ /* 0x000fe400078e020f */
[----:B-1----:R-:W-:Y:S01]  /*9730*/  IMAD R7, R19, 0x8, R18 ;  /* 0x0000000813077824 */ /* 0x002fe200078e0212 */
[----:B------:R-:W-:Y:S01]  /*9740*/  STL [R1+0x24], R8 ;  /* 0x0000240801007387 */ /* 0x000fe20000100800 */
[----:B------:R-:W-:Y:S02]  /*9750*/  IMAD.MOV.U32 R11, RZ, RZ, 0x40000040 ;  /* 0x40000040ff0b7424 */ /* 0x000fe400078e00ff */
[----:B------:R-:W-:Y:S01]  /*9760*/  IMAD.MOV.U32 R9, RZ, RZ, 0x40000040 ;  /* 0x40000040ff097424 */ /* 0x000fe200078e00ff */
[----:B------:R1:W-:Y:S01]  /*9770*/  STL [R1+0x20], R6 ;  /* 0x0000200601007387 */ /* 0x0003e20000100800 */
[C---:B------:R-:W-:Y:S02]  /*9780*/  VIADD R13, R5.reuse, 0x8 ;  /* 0x00000008050d7836 */ /* 0x040fe40000000000 */
[----:B------:R-:W-:Y:S01]  /*9790*/  VIADD R13, R5, 0x14 ;  /* 0x00000014050d7836 */ /* 0x000fe20000000000 */
[----:B------:R3:W-:Y:S01]  /*97a0*/  STL [R1+0x1c], R7 ;  /* 0x00001c0701007387 */ /* 0x0007e20000100800 */
[----:B-1----:R-:W-:-:S02]  /*97b0*/  VIADD R6, R235, 0x4000 ;  /* 0x00004000eb067836 */ /* 0x002fc40000000000 */
[----:B---3--:R-:W-:Y:S01]  /*97c0*/  VIADD R7, R235, 0x20c00 ;  /* 0x00020c00eb077836 */ /* 0x008fe20000000000 */
[----:B------:R-:W-:Y:S02]  /*97d0*/  SHF.R.U32.HI R235, RZ, 0x4, R235 ;  /* 0x00000004ffeb7819 */ /* 0x000fe400000116eb */
[----:B------:R-:W-:Y:S02]  /*97e0*/  SHF.R.U32.HI R6, RZ, 0x4, R6 ;  /* 0x00000004ff067819 */ /* 0x000fe40000011606 */
[----:B------:R-:W-:Y:S02]  /*97f0*/  SHF.R.U32.HI R7, RZ, 0x4, R7 ;  /* 0x00000004ff077819 */ /* 0x000fe40000011607 */
[----:B------:R-:W-:Y:S01]  /*9800*/  LOP3.LUT R235, R235, 0x3fff, RZ, 0xc0, !PT ;  /* 0x00003fffebeb7812 */ /* 0x000fe200078ec0ff */
[----:B--2---:R-:W-:Y:S01]  /*9810*/  IMAD R230, R17, -0x80, -R20 ;  /* 0xffffff8011e67824 */ /* 0x004fe200078e0a14 */
[----:B------:R-:W-:Y:S02]  /*9820*/  LOP3.LUT R7, R7, 0x3fff, RZ, 0xc0, !PT ;  /* 0x00003fff07077812 */ /* 0x000fe400078ec0ff */
[----:B------:R-:W-:-:S02]  /*9830*/  LOP3.LUT R6, R6, 0x3fff, RZ, 0xc0, !PT ;  /* 0x00003fff06067812 */ /* 0x000fc400078ec0ff */
[----:B------:R-:W-:Y:S01]  /*9840*/  LOP3.LUT R12, R235, 0x10000, RZ, 0xfc, !PT ;  /* 0x00010000eb0c7812 */ /* 0x000fe200078efcff */
[----:B------:R-:W-:Y:S01]  /*9850*/  IMAD.MOV.U32 R235, RZ, RZ, 0x40000040 ;  /* 0x40000040ffeb7424 */ /* 0x000fe200078e00ff */
        /* <DEDUP_REMOVED lines=9> */
[----:B------:R3:W-:Y:S01]  /*98f0*/  STL [R1+0x10], R6 ;  /* 0x0000100601007387 */ /* 0x0007e20000100800 */
[----:B------:R-:W-:Y:S02]  /*9900*/  VIADD R228, R6, 0x6 ;  /* 0x0000000606e47836 */ /* 0x000fe40000000000 */
[C---:B-1----:R-:W-:Y:S01]  /*9910*/  VIADD R12, R5.reuse, 0xc ;  /* 0x0000000c050c7836 */ /* 0x042fe20000000000 */
[----:B------:R1:W-:Y:S01]  /*9920*/  STL.64 [R1+0x8], R10 ;  /* 0x0000080a01007387 */ /* 0x0003e20000100a00 */
[C---:B------:R-:W-:Y:S02]  /*9930*/  VIADD R12, R5.reuse, 0x18 ;  /* 0x00000018050c7836 */ /* 0x040fe40000000000 */
[C---:B--2---:R-:W-:Y:S01]  /*9940*/  VIADD R7, R5.reuse, 0x4 ;  /* 0x0000000405077836 */ /* 0x044fe20000000000 */
[----:B------:R1:W-:Y:S01]  /*9950*/  STL.64 [R1], R8 ;  /* 0x0000000801007387 */ /* 0x0003e20000100a00 */
[C---:B------:R-:W-:Y:S01]  /*9960*/  VIADD R7, R5.reuse, 0x10 ;  /* 0x0000001005077836 */ /* 0x040fe20000000000 */
[----:B---3--:R-:W-:Y:S01]  /*9970*/  IADD3 R6, -R20, UR4, RZ ;  /* 0x0000000414067c10 */ /* 0x008fe2000fffe1ff */
[----:B------:R-:W-:-:S07]  /*9980*/  VIADD R7, R5, 0x1c ;  /* 0x0000001c05077836 */ /* 0x000fce0000000000 */
.L_x_5414:
[----:B------:R-:W-:-:S05]  /*9990*/  IMAD.U32 R7, RZ, RZ, UR36 ;  /* 0x00000024ff077e24 */ /* 0x000fca000f8e00ff */
[----:B------:R-:W-:-:S04]  /*99a0*/  LOP3.LUT R7, R7, 0x1, RZ, 0xfc, !PT ;  /* 0x0000000107077812 */ /* 0x000fc800078efcff */
[----:B------:R-:W-:-:S13]  /*99b0*/  ISETP.NE.AND P6, PT, R7, 0x3, PT ;  /* 0x000000030700780c */ /* 0x000fda0003fc5270 */
[----:B--2---:R-:W-:Y:S05]  /*99c0*/  @!P6 BRA `(.L_x_5404) ;  /* 0x000000000004e947 */ /* 0x004fea0003800000 */
[----:B------:R-:W-:Y:S01]  /*99d0*/  BPT.TRAP 0x1 ;  /* 0x000000040000795c */ /* 0x000fe20000300000 */
.L_x_5404:
[----:B------:R-:W-:Y:S01]  /*99e0*/  IMAD R7, R0, 0x8, R16 ;  /* 0x0000000800077824 */ /* 0x000fe200078e0210 */
[----:B------:R-:W-:-:S04]  /*99f0*/  SHF.L.U32 R20, R4, 0x1f, RZ ;  /* 0x0000001f04147819 */ /* 0x000fc800000006ff */
[----:B------:R2:W3:Y:S01]  /*9a00*/  SYNCS.PHASECHK.TRANS64.TRYWAIT P0, [R7+URZ+0x30c10], R20 ;  /* 0x030c1014070075a7 */ /* 0x0004e2000800017f */
[----:B------:R-:W-:Y:S05]  /*9a10*/  @!P6 BRA `(.L_x_5405) ;  /* 0x000000000004e947 */ /* 0x000fea0003800000 */
[----:B------:R-:W-:Y:S01]  /*9a20*/  BPT.TRAP 0x1 ;  /* 0x000000040000795c */ /* 0x000fe20000300000 */
.L_x_5405:
[----:B-1----:R-:W-:-:S05]  /*9a30*/  VIADD R8, R16, 0x10000 ;  /* 0x0001000010087836 */ /* 0x002fca0000000000 */
[----:B------:R-:W-:-:S04]  /*9a40*/  SHF.R.U32.HI R8, RZ, 0x4, R8 ;  /* 0x00000004ff087819 */ /* 0x000fc80000011608 */
[----:B------:R-:W-:-:S04]  /*9a50*/  LOP3.LUT R8, R8, 0x3fff, RZ, 0xc0, !PT ;  /* 0x00003fff08087812 */ /* 0x000fc800078ec0ff */
[----:B------:R-:W-:Y:S01]  /*9a60*/  LOP3.LUT R9, R8, 0x10000, RZ, 0xfc, !PT ;  /* 0x0001000008097812 */ /* 0x000fe200078efcff */
[----:B---3--:R-:W-:Y:S06]  /*9a70*/  @P0 BRA `(.L_x_5406) ;  /* 0x0000000000080947 */ /* 0x008fec0003800000 */
[----:B------:R-:W1:Y:S02]  /*9a80*/  SYNCS.PHASECHK.TRANS64.TRYWAIT P0, [R7+URZ+0x30c10], R20 ;  /* 0x030c1014070075a7 */ /* 0x000e64000800017f */
[----:B-1----:R-:W-:Y:S05]  /*9a90*/  @!P0 BRA `(.L_x_5407) ;  /* 0x00000094004c8947 */ /* 0x002fea0003800000 */
.L_x_5406:
        /* <DEDUP_REMOVED lines=26> */
[----:B-----5:R-:W-:Y:S02]  /*9c40*/  IMAD R12, R0, 0x80, R12 ;  /* 0x00000080000c7824 */ /* 0x020fe400078e020c */
[C---:B------:R-:W-:Y:S02]  /*9c50*/  IMAD R223, R3.reuse, 0x2, R10 ;  /* 0x0000000203df7824 */ /* 0x040fe400078e020a */
[----:B------:R-:W-:Y:S02]  /*9c60*/  IMAD R219, R3, 0x2, R12 ;  /* 0x0000000203db7824 */ /* 0x000fe400078e020c */
[----:B------:R-:W-:-:S02]  /*9c70*/  IMAD R17, R223, 0x4, R16 ;  /* 0x00000004df117824 */ /* 0x000fc400078e0210 */
[----:B------:R-:W-:Y:S02]  /*9c80*/  IMAD R18, R0, 0x80, R11 ;  /* 0x0000008000127824 */ /* 0x000fe400078e020b */
[----:B------:R-:W-:Y:S02]  /*9c90*/  IMAD R231, R219, 0x4, R16 ;  /* 0x00000004dbe77824 */ /* 0x000fe400078e0210 */
[----:B------:R-:W-:Y:S02]  /*9ca0*/  IMAD R9, R3, 0x2, R18 ;  /* 0x0000000203097824 */ /* 0x000fe400078e0212 */
[----:B------:R-:W-:Y:S02]  /*9cb0*/  IMAD R223, R223, 0x4, R216 ;  /* 0x00000004dfdf7824 */ /* 0x000fe400078e02d8 */
[----:B------:R-:W-:Y:S02]  /*9cc0*/  IMAD R221, R9, 0x4, R16 ;  /* 0x0000000409dd7824 */ /* 0x000fe400078e0210 */
[----:B------:R-:W-:Y:S01]  /*9cd0*/  IMAD R219, R219, 0x4, R216 ;  /* 0x00000004dbdb7824 */ /* 0x000fe200078e02d8 */
[----:B------:R-:W-:-:S02]  /*9ce0*/  WARPGROUP.DEPBAR.LE gsb0, 0x0 ;  /* 0x00008000000079c5 */ /* 0x000fc40000010000 */
[----:B------:R-:W-:-:S06]  /*9cf0*/  WARPGROUP.ARRIVE ;  /* 0x00000000000079c5 */ /* 0x000fcc0000000000 */
[----:B------:R-:W-:Y:S01]  /*9d00*/  HGMMA.64x128x16.F32 R88, gdesc[UR8], R88, gsb0 ;  /* 0x01e00000085879f0 */ /* 0x000fe20008000858 */
[----:B------:R-:W-:Y:S01]  /*9d10*/  R2UR UR8, R14 ;  /* 0x000000000e0872ca */ /* 0x000fe200000e0000 */
[----:B------:R-:W-:Y:S01]  /*9d20*/  UMOV UR10, UR4 ;  /* 0x00000004000a7c82 */ /* 0x000fe20008000000 */
[----:B------:R-:W-:Y:S01]  /*9d30*/  R2UR UR9, R15 ;  /* 0x000000000f0972ca */ /* 0x000fe200000e0000 */
[----:B------:R-:W-:Y:S01]  /*9d40*/  UMOV UR11, 0x40000040 ;  /* 0x40000040000b7882 */ /* 0x000fe20000000000 */
[----:B------:R-:W-:Y:S01]  /*9d50*/  R2UR UR4, R236 ;  /* 0x00000000ec0472ca */ /* 0x000fe200000e0000 */
[----:B------:R-:W-:-:S04]  /*9d60*/  IMAD R14, R0, 0x80, R13 ;  /* 0x00000080000e7824 */ /* 0x000fc800078e020d */
[----:B------:R-:W-:-:S04]  /*9d70*/  IMAD R217, R3, 0x2, R14 ;  /* 0x0000000203d97824 */ /* 0x000fc800078e020e */
[C---:B------:R-:W-:Y:S02]  /*9d80*/  IMAD R220, R217.reuse, 0x4, R16 ;  /* 0x00000004d9dc7824 */ /* 0x040fe400078e0210 */
        /* <DEDUP_REMOVED lines=15> */
.L_x_5408:
[----:B------:R1:W1:Y:S01]  /*9e80*/  SYNCS.PHASECHK.TRANS64.TRYWAIT P0, [R7+URZ+0x30c30], R20 ;  /* 0x030c3014070075a7 */ /* 0x000262000800017f */
[----:B------:R-:W-:Y:S05]  /*9e90*/  @!P6 BRA `(.L_x_5409) ;  /* 0x000000000004e947 */ /* 0x000fea0003800000 */
[----:B------:R-:W-:Y:S01]  /*9ea0*/  BPT.TRAP 0x1 ;  /* 0x000000040000795c */ /* 0x000fe20000300000 */
.L_x_5409:
        /* <DEDUP_REMOVED lines=8> */
.L_x_5410:
        /* <DEDUP_REMOVED lines=8> */
[----:B------:R-:W1:Y:S01]  /*9fb0*/  LDC R13, c[0x0][0x74c] ;  /* 0x0001d300ff0d7b82 */ /* 0x000e620000000800 */
[----:B------:R-:W-:Y:S01]  /*9fc0*/  ISETP.GT.AND P2, PT, R230, RZ, PT ;  /* 0x000000ffe600720c */ /* 0x000fe20003f44270 */
[----:B------:R-:W-:Y:S01]  /*9fd0*/  IMAD R9, R0, 0x400, R9 ;  /* 0x0000040000097824 */ /* 0x000fe200078e0209 */
[----:B------:R-:W-:Y:S01]  /*9fe0*/  ISETP.GT.AND P1, PT, R6, RZ, PT ;  /* 0x000000ff0600720c */ /* 0x000fe20003f24270 */
[C---:B------:R-:W-:Y:S01]  /*9ff0*/  VIADD R21, R5.reuse, 0x1c ;  /* 0x0000001c05157836 */ /* 0x040fe20000000000 */
[----:B------:R-:W-:Y:S01]  /*a000*/  ISETP.GT.AND P0, PT, R230, 0x8, PT ;  /* 0x00000008e600780c */ /* 0x000fe20003f04270 */
[----:B------:R-:W-:Y:S01]  /*a010*/  VIADD R14, R5, 0x4 ;  /* 0x00000004050e7836 */ /* 0x000fe20000000000 */
[----:B------:R-:W-:-:S02]  /*a020*/  ISETP.GT.AND P3, PT, R6, 0x8, PT ;  /* 0x000000080600780c */ /* 0x000fc40003f64270 */
[----:B------:R-:W-:Y:S02]  /*a030*/  R2UR UR8, R9 ;  /* 0x00000000090872ca */ /* 0x000fe400000e0000 */
[----:B--2---:R-:W2:Y:S01]  /*a040*/  SHFL.IDX PT, R9, R17, R5, 0x1f ;  /* 0x00001f0511097589 */ /* 0x004ea200000e0000 */
[----:B-1----:R-:W-:Y:S02]  /*a050*/  IADD3 R13, -R13, 0x8, RZ ;  /* 0x000000080d0d7810 */ /* 0x002fe40007ffe1ff */
[----:B-----5:R-:W-:Y:S02]  /*a060*/  R2UR UR4, R10 ;  /* 0x000000000a0472ca */ /* 0x020fe400000e0000 */
[----:B------:R-:W1:Y:S11]  /*a070*/  LDC.64 R10, c[0x0][0x748] ;  /* 0x0001d200ff0a7b82 */ /* 0x000e760000000a00 */
[----:B------:R-:W-:Y:S01]  /*a080*/  HGMMA.64x128x16.F32 R24, gdesc[UR4], RZ, !UPT, gsb0 ;  /* 0x01e00000041879f0 */ /* 0x000fe2000c0008ff */
[----:B------:R-:W-:Y:S01]  /*a090*/  ULEA UR4, UR43, -UR40, 0x7 ;  /* 0x800000282b047291 */ /* 0x000fe2000f8e383f */
[----:B------:R-:W-:-:S05]  /*a0a0*/  ULDC UR5, c[0x0][0x744] ;  /* 0x0001d10000057ab9 */ /* 0x000fca0000000800 */
[----:B------:R-:W-:Y:S01]  /*a0b0*/  LEA R12, R3, UR4, 0x1 ;  /* 0x00000004030c7c11 */ /* 0x000fe2000f8e08ff */
[----:B------:R-:W-:-:S04]  /*a0c0*/  UIADD3 UR4, UR6, 0x2, URZ ;  /* 0x0000000206047890 */ /* 0x000fc8000fffe03f */
[----:B------:R-:W-:-:S03]  /*a0d0*/  IMAD.IADD R12, R6, 0x1, R12 ;  /* 0x00000001060c7824 */ /* 0x000fc600078e020c */
[----:B------:R-:W-:Y:S01]  /*a0e0*/  UMOV UR14, UR4 ;  /* 0x00000004000e7c82 */ /* 0x000fe20008000000 */
[----:B------:R-:W-:Y:S01]  /*a0f0*/  UIADD3 UR4, UR6, 0x4, URZ ;  /* 0x0000000406047890 */ /* 0x000fe2000fffe03f */
[C-C-:B-1----:R-:W-:Y:S01]  /*a100*/  IMAD.IADD R225, R10.reuse, 0x1, -R12.reuse ;  /* 0x000000010ae17824 */ /* 0x142fe200078e0a0c */
[----:B------:R-:W-:Y:S01]  /*a110*/  IADD3 R224, RZ, -R12, -R11 ;  /* 0x8000000cffe07210 */ /* 0x000fe20007ffe80b */
[--C-:B------:R-:W-:Y:S01]  /*a120*/  IMAD.IADD R222, R13, 0x1, -R12.reuse ;  /* 0x000000010dde7824 */ /* 0x100fe200078e0a0c */
[----:B------:R-:W-:Y:S01]  /*a130*/  IADD3 R218, R10, 0x8, -R12 ;  /* 0x000000080ada7810 */ /* 0x000fe20007ffe80c */
[----:B------:R-:W-:Y:S01]  /*a140*/  VIADD R13, R5, 0xc ;  /* 0x0000000c050d7836 */ /* 0x000fe20000000000 */
[----:B------:R-:W-:Y:S01]  /*a150*/  SEL R225, R225, 0x80, !P2 ;  /* 0x00000080e1e17807 */ /* 0x000fe20005000000 */
[----:B------:R-:W-:Y:S01]  /*a160*/  UIADD3 UR6, UR6, 0x6, URZ ;  /* 0x0000000606067890 */ /* 0x000fe2000fffe03f */
[----:B------:R-:W-:Y:S01]  /*a170*/  SEL R224, R224, 0x80, P1 ;  /* 0x00000080e0e07807 */ /* 0x000fe20000800000 */
[----:B------:R-:W-:Y:S01]  /*a180*/  SHFL.IDX PT, R11, R17, R14, 0x1f ;  /* 0x00001f0e110b7589 */ /* 0x000fe200000e0000 */
[----:B------:R-:W-:-:S02]  /*a190*/  SEL R218, R218, 0x80, !P0 ;  /* 0x00000080dada7807 */ /* 0x000fc40004000000 */
[----:B------:R-:W-:Y:S01]  /*a1a0*/  ISETP.GE.AND P1, PT, R225, RZ, PT ;  /* 0x000000ffe100720c */ /* 0x000fe20003f26270 */
[----:B------:R1:W5:Y:S01]  /*a1b0*/  SHFL.IDX PT, R10, R17, R13, 0x1f ;  /* 0x00001f0d110a7589 */ /* 0x00036200000e0000 */
[----:B------:R-:W-:Y:S02]  /*a1c0*/  SEL R222, R222, 0x80, P3 ;  /* 0x00000080dede7807 */ /* 0x000fe40001800000 */
[----:B------:R-:W-:Y:S02]  /*a1d0*/  ISETP.GE.AND P0, PT, R218, 0x1, PT ;  /* 0x00000001da00780c */ /* 0x000fe40003f06270 */
[----:B------:R-:W-:Y:S02]  /*a1e0*/  ISETP.GT.OR P1, PT, R224, RZ, !P1 ;  /* 0x000000ffe000720c */ /* 0x000fe40004f24670 */
[----:B------:R-:W-:Y:S02]  /*a1f0*/  ISETP.GT.OR P0, PT, R222, 0x1, !P0 ;  /* 0x00000001de00780c */ /* 0x000fe40004704670 */
[----:B------:R-:W-:Y:S01]  /*a200*/  FSEL R88, R88, -INF , !P1 ;  /* 0xff80000058587808 */ /* 0x000fe20004800000 */
[----:B-1----:R-:W-:Y:S01]  /*a210*/  VIADD R13, R5, 0x10 ;  /* 0x00000010050d7836 */ /* 0x002fe20000000000 */
[----:B------:R-:W-:-:S02]  /*a220*/  ISETP.GE.AND P1, PT, R225, 0x8, PT ;  /* 0x00000008e100780c */ /* 0x000fc40003f26270 */
[----:B------:R-:W-:Y:S01]  /*a230*/  FSEL R91, R91, -INF , !P0 ;  /* 0xff8000005b5b7808 */ /* 0x000fe20004000000 */
[----:B--2---:R-:W-:Y:S01]  /*a240*/  FFMA.FTZ R88, R88, UR5, -R9 ;  /* 0x0000000558587c23 */ /* 0x004fe20008010809 */
[----:B------:R-:W-:Y:S01]  /*a250*/  ISETP.GE.AND P0, PT, R218, 0x9, PT ;  /* 0x00000009da00780c */ /* 0x000fe20003f06270 */
[----:B------:R-:W1:Y:S01]  /*a260*/  SHFL.IDX PT, R18, R17, R13, 0x1f ;  /* 0x00001f0d11127589 */ /* 0x000e6200000e0000 */
[----:B------:R-:W-:Y:S01]  /*a270*/  ISETP.GT.OR P1, PT, R224, 0x8, !P1 ;  /* 0x00000008e000780c */ /* 0x000fe20004f24670 */
[----:B------:R2:W-:Y:S01]  /*a280*/  MUFU.EX2 R227, R88 ;  /* 0x0000005800e37308 */ /* 0x0005e20000000800 */
[----:B------:R-:W-:Y:S02]  /*a290*/  ISETP.GE.AND P3, PT, R218, RZ, PT ;  /* 0x000000ffda00720c */ /* 0x000fe40003f66270 */
[----:B------:R-:W-:Y:S02]  /*a2a0*/  ISETP.GT.OR P0, PT, R222, 0x9, !P0 ;  /* 0x00000009de00780c */ /* 0x000fe40004704670 */
[----:B------:R-:W-:-:S02]  /*a2b0*/  FSEL R92, R92, -INF , !P1 ;  /* 0xff8000005c5c7808 */ /* 0x000fc40004800000 */
[----:B------:R-:W-:Y:S02]  /*a2c0*/  ISETP.GE.AND P2, PT, R225, 0x1, PT ;  /* 0x00000001e100780c */ /* 0x000fe40003f46270 */
[----:B------:R-:W-:Y:S01]  /*a2d0*/  ISETP.GT.OR P3, PT, R222, RZ, !P3 ;  /* 0x000000ffde00720c */ /* 0x000fe20005f64670 */
[----:B--2---:R-:W-:Y:S01]  /*a2e0*/  SHFL.IDX PT, R88, R17, R21, 0x1f ;  /* 0x00001f1511587589 */ /* 0x004fe200000e0000 */
[----:B------:R-:W-:Y:S02]  /*a2f0*/  ISETP.GE.AND P1, PT, R218, 0x10, PT ;  /* 0x00000010da00780c */ /* 0x000fe40003f26270 */
[----:B------:R-:W-:Y:S02]  /*a300*/  FSEL R95, R95, -INF , !P0 ;  /* 0xff8000005f5f7808 */ /* 0x000fe40004000000 */
[----:B------:R-:W-:Y:S02]  /*a310*/  ISETP.GT.OR P2, PT, R224, 0x1, !P2 ;  /* 0x00000001e000780c */ /* 0x000fe40005744670 */
[----:B------:R-:W-:Y:S01]  /*a320*/  FSEL R90, R90, -INF , !P3 ;  /* 0xff8000005a5a7808 */ /* 0x000fe20005800000 */
[----:B-----5:R-:W-:Y:S01]  /*a330*/  FFMA.FTZ R14, R95, UR5, -R10 ;  /* 0x000000055f0e7c23 */ /* 0x020fe2000801080a */
[----:B------:R-:W-:-:S02]  /*a340*/  ISETP.GE.AND P0, PT, R225, 0x10, PT ;  /* 0x00000010e100780c */ /* 0x000fc40003f06270 */
[----:B------:R-:W-:Y:S01]  /*a350*/  ISETP.GT.OR P1, PT, R222, 0x10, !P1 ;  /* 0x00000010de00780c */ /* 0x000fe20004f24670 */
[----:B------:R-:W-:Y:S01]  /*a360*/  FFMA.FTZ R9, R90, UR5, -R9 ;  /* 0x000000055a097c23 */ /* 0x000fe20008010809 */
[----:B------:R-:W-:Y:S01]  /*a370*/  ISETP.GE.AND P3, PT, R218, 0x8, PT ;  /* 0x00000008da00780c */ /* 0x000fe20003f66270 */
[----:B------:R-:W-:Y:S01]  /*a380*/  VIADD R90, R5, 0x8 ;  /* 0x00000008055a7836 */ /* 0x000fe20000000000 */
[----:B------:R-:W-:Y:S01]  /*a390*/  FSEL R226, R89, -INF , !P2 ;  /* 0xff80000059e27808 */ /* 0x000fe20005000000 */
[----:B------:R-:W-:Y:S01]  /*a3a0*/  MUFU.EX2 R14, R14 ;  /* 0x0000000e000e7308 */ /* 0x000fe20000000800 */
[----:B------:R-:W-:Y:S01]  /*a3b0*/  ISETP.GT.OR P0, PT, R224, 0x10, !P0 ;  /* 0x00000010e000780c */ /* 0x000fe20004704670 */
[----:B---3--:R-:W-:Y:S01]  /*a3c0*/  SHFL.IDX PT, R89, R231, R5, 0x1f ;  /* 0x00001f05e7597589 */ /* 0x008fe200000e0000 */
[----:B------:R-:W-:Y:S01]  /*a3d0*/  FSEL R98, R98, -INF , !P1 ;  /* 0xff80000062627808 */ /* 0x000fe20004800000 */
[--C-:B------:R-:W-:Y:S01]  /*a3e0*/  FFMA.FTZ R226, R226, UR5, -R11.reuse ;  /* 0x00000005e2e27c23 */ /* 0x100fe2000801080b */
[----:B------:R-:W-:Y:S01]  /*a3f0*/  ISETP.GE.AND P2, PT, R225, 0x9, PT ;  /* 0x00000009e100780c */ /* 0x000fe20003f46270 */
[----:B------:R-:W2:Y:S01]  /*a400*/  SHFL.IDX PT, R12, R17, R90, 0x1f ;  /* 0x00001f5a110c7589 */ /* 0x000ea200000e0000 */
[----:B------:R-:W-:Y:S01]  /*a410*/  ISETP.GT.OR P3, PT, R222, 0x8, !P3 ;  /* 0x00000008de00780c */ /* 0x000fe20005f64670 */
[----:B------:R-:W-:Y:S01]  /*a420*/  FFMA.FTZ R11, R91, UR5, -R11 ;  /* 0x000000055b0b7c23 */ /* 0x000fe2000801080b */
[----:B------:R-:W-:Y:S01]  /*a430*/  ISETP.GE.AND P1, PT, R218, 0x11, PT ;  /* 0x00000011da00780c */ /* 0x000fe20003f26270 */
[----:B------:R-:W3:Y:S01]  /*a440*/  MUFU.EX2 R9, R9 ;  /* 0x0000000900097308 */ /* 0x000ee20000000800 */
[----:B------:R-:W-:Y:S01]  /*a450*/  FSEL R15, R96, -INF , !P0 ;  /* 0xff800000600f7808 */ /* 0x000fe20004000000 */
[----:B------:R-:W-:Y:S01]  /*a460*/  VIADD R96, R5, 0x14 ;  /* 0x0000001405607836 */ /* 0x000fe20000000000 */
[----:B------:R-:W-:-:S02]  /*a470*/  ISETP.GT.OR P2, PT, R224, 0x9, !P2 ;  /* 0x00000009e000780c */ /* 0x000fc40005744670 */
[----:B------:R-:W-:Y:S01]  /*a480*/  FSEL R94, R94, -INF , !P3 ;  /* 0xff8000005e5e7808 */ /* 0x000fe20005800000 */
[--C-:B-1----:R-:W-:Y:S01]  /*a490*/  FFMA.FTZ R15, R15, UR5, -R18.reuse ;  /* 0x000000050f0f7c23 */ /* 0x102fe20008010812 */
[----:B------:R-:W-:Y:S01]  /*a4a0*/  ISETP.GE.AND P0, PT, R225, 0x11, PT ;  /* 0x00000011e100780c */ /* 0x000fe20003f06270 */
[----:B------:R-:W-:Y:S01]  /*a4b0*/  FFMA.FTZ R18, R98, UR5, -R18 ;  /* 0x0000000562127c23 */ /* 0x000fe20008010812 */
[----:B------:R-:W-:Y:S01]  /*a4c0*/  ISETP.GT.OR P1, PT, R222, 0x11, !P1 ;  /* 0x00000011de00780c */ /* 0x000fe20004f24670 */
[----:B------:R-:W-:Y:S01]  /*a4d0*/  VIADD R98, R5, 0x18 ;  /* 0x0000001805627836 */ /* 0x000fe20000000000 */
[----:B------:R-:W-:Y:S01]  /*a4e0*/  ISETP.GE.AND P3, PT, R218, 0x18, PT ;  /* 0x00000018da00780c */ /* 0x000fe20003f66270 */
[----:B------:R-:W1:Y:S01]  /*a4f0*/  SHFL.IDX PT, R19, R17, R96, 0x1f ;  /* 0x00001f6011137589 */ /* 0x000e6200000e0000 */
[----:B------:R-:W-:Y:S01]  /*a500*/  FSEL R93, R93, -INF , !P2 ;  /* 0xff8000005d5d7808 */ /* 0x000fe20005000000 */
[----:B------:R-:W-:Y:S01]  /*a510*/  MUFU.EX2 R11, R11 ;  /* 0x0000000b000b7308 */ /* 0x000fe20000000800 */
[----:B------:R-:W-:Y:S01]  /*a520*/  ISETP.GT.OR P0, PT, R224, 0x11, !P0 ;  /* 0x00000011e000780c */ /* 0x000fe20004704670 */
[----:B------:R1:W5:Y:S01]  /*a530*/  SHFL.IDX PT, R20, R17, R98, 0x1f ;  /* 0x00001f6211147589 */ /* 0x00036200000e0000 */
[----:B------:R-:W-:Y:S01]  /*a540*/  FSEL R99, R99, -INF , !P1 ;  /* 0xff80000063637808 */ /* 0x000fe20004800000 */
[----:B------:R-:W-:Y:S01]  /*a550*/  FFMA.FTZ R13, R93, UR5, -R10 ;  /* 0x000000055d0d7c23 */ /* 0x000fe2000801080a */
[----:B------:R-:W-:Y:S01]  /*a560*/  ISETP.GE.AND P2, PT, R225, 0x18, PT ;  /* 0x00000018e100780c */ /* 0x000fe20003f46270 */
[----:B------:R-:W-:Y:S01]  /*a570*/  SHFL.IDX PT, R93, R231, R90, 0x1f ;  /* 0x00001f5ae75d7589 */ /* 0x000fe200000e0000 */
[----:B------:R-:W-:Y:S01]  /*a580*/  ISETP.GT.OR P1, PT, R222, 0x18, !P3 ;  /* 0x00000018de00780c */ /* 0x000fe20005f24670 */
[--C-:B--2---:R-:W-:Y:S01]  /*a590*/  FFMA.FTZ R92, R92, UR5, -R12.reuse ;  /* 0x000000055c5c7c23 */ /* 0x104fe2000801080c */
[----:B------:R-:W-:Y:S01]  /*a5a0*/  FSEL R97, R97, -INF , !P0 ;  /* 0xff80000061617808 */ /* 0x000fe20004000000 */
[----:B------:R-:W-:Y:S01]  /*a5b0*/  FFMA.FTZ R12, R94, UR5, -R12 ;  /* 0x000000055e0c7c23 */ /* 0x000fe2000801080c */
[----:B------:R-:W-:Y:S01]  /*a5c0*/  ISETP.GT.OR P0, PT, R224, 0x18, !P2 ;  /* 0x00000018e000780c */ /* 0x000fe20005704670 */
[----:B------:R-:W-:Y:S01]  /*a5d0*/  VIADD R94, R5, 0xc ;  /* 0x0000000c055e7836 */ /* 0x000fe20000000000 */
[----:B------:R-:W-:Y:S01]  /*a5e0*/  FSEL R102, R102, -INF , !P1 ;  /* 0xff80000066667808 */ /* 0x000fe20004800000 */
[----:B------:R2:W-:Y:S01]  /*a5f0*/  MUFU.EX2 R10, R92 ;  /* 0x0000005c000a7308 */ /* 0x0005e20000000800 */
[----:B------:R-:W-:-:S02]  /*a600*/  ISETP.GE.AND P1, PT, R225, 0x20, PT ;  /* 0x00000020e100780c */ /* 0x000fc40003f26270 */
[----:B------:R-:W-:Y:S01]  /*a610*/  FSEL R21, R100, -INF , !P0 ;  /* 0xff80000064157808 */ /* 0x000fe20004000000 */
[----:B------:R4:W-:Y:S01]  /*a620*/  SHFL.IDX PT, R95, R231, R94, 0x1f ;  /* 0x00001f5ee75f7589 */ /* 0x0009e200000e0000 */
[----:B------:R-:W-:Y:S02]  /*a630*/  ISETP.GE.AND P0, PT, R225, 0x19, PT ;  /* 0x00000019e100780c */ /* 0x000fe40003f06270 */
[C---:B------:R-:W-:Y:S01]  /*a640*/  ISETP.GT.OR P1, PT, R224.reuse, 0x20, !P1 ;  /* 0x00000020e000780c */ /* 0x040fe20004f24670 */
[--C-:B-1----:R-:W-:Y:S01]  /*a650*/  FFMA.FTZ R17, R97, UR5, -R19.reuse ;  /* 0x0000000561117c23 */ /* 0x102fe20008010813 */
[----:B------:R-:W-:Y:S01]  /*a660*/  ISETP.GT.OR P0, PT, R224, 0x19, !P0 ;  /* 0x00000019e000780c */ /* 0x000fe20004704670 */
[----:B------:R-:W-:Y:S01]  /*a670*/  FFMA.FTZ R19, R99, UR5, -R19 ;  /* 0x0000000563137c23 */ /* 0x000fe20008010813 */
[----:B------:R-:W-:Y:S01]  /*a680*/  FSEL R23, R104, -INF , !P1 ;  /* 0xff80000068177808 */ /* 0x000fe20004800000 */
[--C-:B-----5:R-:W-:Y:S01]  /*a690*/  FFMA.FTZ R21, R21, UR5, -R20.reuse ;  /* 0x0000000515157c23 */ /* 0x120fe20008010814 */
[C---:B------:R-:W-:Y:S01]  /*a6a0*/  ISETP.GE.AND P3, PT, R218.reuse, 0x20, PT ;  /* 0x00000020da00780c */ /* 0x040fe20003f66270 */
[----:B----4-:R-:W-:Y:S01]  /*a6b0*/  VIADD R94, R5, 0x10 ;  /* 0x00000010055e7836 */ /* 0x010fe20000000000 */
[----:B------:R-:W-:Y:S01]  /*a6c0*/  ISETP.GE.AND P1, PT, R218, 0x21, PT ;  /* 0x00000021da00780c */ /* 0x000fe20003f26270 */
[----:B------:R-:W-:Y:S01]  /*a6d0*/  FFMA.FTZ R20, R102, UR5, -R20 ;  /* 0x0000000566147c23 */ /* 0x000fe20008010814 */
[----:B------:R-:W-:Y:S01]  /*a6e0*/  FSEL R22, R101, -INF , !P0 ;  /* 0xff80000065167808 */ /* 0x000fe20004000000 */
[----:B------:R-:W-:Y:S01]  /*a6f0*/  VIADD R102, R5, 0x4 ;  /* 0x0000000405667836 */ /* 0x000fe20000000000 */
[C---:B------:R-:W-:Y:S01]  /*a700*/  ISETP.GT.OR P0, PT, R222.reuse, 0x20, !P3 ;  /* 0x00000020de00780c */ /* 0x040fe20005f04670 */
[----:B------:R-:W-:Y:S01]  /*a710*/  SHFL.IDX PT, R101, R231, R98, 0x1f ;  /* 0x00001f62e7657589 */ /* 0x000fe200000e0000 */
[----:B------:R-:W-:Y:S01]  /*a720*/  ISETP.GT.OR P1, PT, R222, 0x21, !P1 ;  /* 0x00000021de00780c */ /* 0x000fe20004f24670 */
[----:B------:R-:W-:Y:S01]  /*a730*/  FFMA.FTZ R22, R22, UR5, -R88 ;  /* 0x0000000516167c23 */ /* 0x000fe20008010858 */
[----:B------:R-:W-:-:S02]  /*a740*/  WARPGROUP.DEPBAR.LE gsb0, 0x0 ;  /* 0x00008000000079c5 */ /* 0x000fc40000010000 */
[----:B------:R-:W-:Y:S01]  /*a750*/  WARPGROUP.ARRIVE ;  /* 0x00000000000079c5 */ /* 0x000fe20000000000 */
[----:B------:R-:W-:Y:S01]  /*a760*/  ISETP.GE.AND P3, PT, R218, 0x28, PT ;  /* 0x00000028da00780c */ /* 0x000fe20003f66270 */
[----:B------:R-:W-:Y:S01]  /*a770*/  SHFL.IDX PT, R97, R231, R94, 0x1f ;  /* 0x00001f5ee7617589 */ /* 0x000fe200000e0000 */
[----:B------:R-:W-:Y:S01]  /*a780*/  FSEL R107, R107, -INF , !P1 ;  /* 0xff8000006b6b7808 */ /* 0x000fe20004800000 */
[----:B------:R-:W-:Y:S01]  /*a790*/  FFMA.FTZ R23, R23, UR5, -R89 ;  /* 0x0000000517177c23 */ /* 0x000fe20008010859 */
[----:B------:R-:W-:Y:S01]  /*a7a0*/  ISETP.GT.OR P1, PT, R222, 0x28, !P3 ;  /* 0x00000028de00780c */ /* 0x000fe20005f24670 */
[----:B------:R-:W-:Y:S01]  /*a7b0*/  HGMMA.64x128x16.F32 R24, gdesc[UR12], R24, gsb0 ;  /* 0x01e000000c1879f0 */ /* 0x000fe20008000818 */
[----:B------:R-:W-:Y:S01]  /*a7c0*/  R2UR UR12, R232 ;  /* 0x00000000e80c72ca */ /* 0x000fe200000e0000 */
[----:B------:R-:W-:Y:S01]  /*a7d0*/  UMOV UR14, UR4 ;  /* 0x00000004000e7c82 */ /* 0x000fe20008000000 */
[----:B------:R-:W-:Y:S01]  /*a7e0*/  R2UR UR13, R233 ;  /* 0x00000000e90d72ca */ /* 0x000fe200000e0000 */
[----:B------:R-:W-:Y:S01]  /*a7f0*/  UMOV UR15, 0x40000040 ;  /* 0x40000040000f7882 */ /* 0x000fe20000000000 */
[----:B------:R-:W-:Y:S01]  /*a800*/  FSEL R110, R110, -INF , !P1 ;  /* 0xff8000006e6e7808 */ /* 0x000fe20004800000 */
[----:B------:R-:W1:Y:S01]  /*a810*/  SHFL.IDX PT, R91, R231, R102, 0x1f ;  /* 0x00001f66e75b7589 */ /* 0x000e6200000e0000 */
[C---:B------:R-:W-:Y:S01]  /*a820*/  ISETP.GE.AND P1, PT, R218.reuse, 0x29, PT ;  /* 0x00000029da00780c */ /* 0x040fe20003f26270 */
[----:B------:R-:W4:Y:S01]  /*a830*/  MUFU.EX2 R12, R12 ;  /* 0x0000000c000c7308 */ /* 0x000f220000000800 */
[----:B------:R-:W-:Y:S01]  /*a840*/  ISETP.GE.AND P2, PT, R218, 0x19, PT ;  /* 0x00000019da00780c */ /* 0x000fe20003f46270 */
[----:B------:R-:W5:Y:S01]  /*a850*/  SHFL.IDX PT, R99, R231, R96, 0x1f ;  /* 0x00001f60e7637589 */ /* 0x000f6200000e0000 */
[----:B------:R-:W-:-:S02]  /*a860*/  ISETP.GT.OR P1, PT, R222, 0x29, !P1 ;  /* 0x00000029de00780c */ /* 0x000fc40004f24670 */
[----:B------:R-:W-:Y:S01]  /*a870*/  FSEL R106, R106, -INF , !P0 ;  /* 0xff8000006a6a7808 */ /* 0x000fe20004000000 */
[----:B------:R-:W-:Y:S01]  /*a880*/  SHFL.IDX PT, R104, R220, R5, 0x1f ;  /* 0x00001f05dc687589 */ /* 0x000fe200000e0000 */
[----:B------:R-:W-:Y:S01]  /*a890*/  ISETP.GT.OR P2, PT, R222, 0x19, !P2 ;  /* 0x00000019de00780c */ /* 0x000fe20005744670 */
[----:B------:R-:W4:Y:S01]  /*a8a0*/  MUFU.EX2 R20, R20 ;  /* 0x0000001400147308 */ /* 0x000f220000000800 */
[----:B------:R-:W-:Y:S01]  /*a8b0*/  ISETP.GE.AND P0, PT, R225, 0x21, PT ;  /* 0x00000021e100780c */ /* 0x000fe20003f06270 */
[----:B------:R-:W-:Y:S01]  /*a8c0*/  FFMA.FTZ R89, R106, UR5, -R89 ;  /* 0x000000056a597c23 */ /* 0x000fe20008010859 */
[----:B------:R-:W-:Y:S02]  /*a8d0*/  FSEL R111, R111, -INF , !P1 ;  /* 0xff8000006f6f7808 */ /* 0x000fe40004800000 */
[----:B------:R-:W-:Y:S02]  /*a8e0*/  ISETP.GE.AND P1, PT, R218, 0x30, PT ;  /* 0x00000030da00780c */ /* 0x000fe40003f26270 */
[----:B------:R-:W-:Y:S01]  /*a8f0*/  FSEL R103, R103, -INF , !P2 ;  /* 0xff80000067677808 */ /* 0x000fe20005000000 */
[----:B------:R-:W-:Y:S01]  /*a900*/  MUFU.EX2 R21, R21 ;  /* 0x0000001500157308 */ /* 0x000fe20000000800 */
[----:B------:R-:W-:-:S02]  /*a910*/  ISETP.GT.OR P0, PT, R224, 0x21, !P0 ;  /* 0x00000021e000780c */ /* 0x000fc40004704670 */
[----:B------:R-:W-:Y:S01]  /*a920*/  ISETP.GE.AND P2, PT, R225, 0x28, PT ;  /* 0x00000028e100780c */ /* 0x000fe20003f46270 */
[----:B------:R-:W-:Y:S01]  /*a930*/  FFMA.FTZ R88, R103, UR5, -R88 ;  /* 0x0000000567587c23 */ /* 0x000fe20008010858 */
[----:B------:R-:W-:Y:S01]  /*a940*/  ISETP.GT.OR P1, PT, R222, 0x30, !P1 ;  /* 0x00000030de00780c */ /* 0x000fe20004f24670 */
[----:B------:R-:W-:Y:S01]  /*a950*/  VIADD R103, R5, 0x1c ;  /* 0x0000001c05677836 */ /* 0x000fe20000000000 */
[----:B------:R-:W-:Y:S01]  /*a960*/  FSEL R90, R105, -INF , !P0 ;  /* 0xff800000695a7808 */ /* 0x000fe20004000000 */
[----:B------:R-:W-:Y:S01]  /*a970*/  MUFU.EX2 R22, R22 ;  /* 0x0000001600167308 */ /* 0x000fe20000000800 */
[----:B------:R-:W-:Y:S02]  /*a980*/  ISETP.GT.OR P0, PT, R224, 0x28, !P2 ;  /* 0x00000028e000780c */ /* 0x000fe40005704670 */
[----:B------:R-:W-:Y:S01]  /*a990*/  FSEL R114, R114, -INF , !P1 ;  /* 0xff80000072727808 */ /* 0x000fe20004800000 */
[----:B------:R-:W-:Y:S01]  /*a9a0*/  SHFL.IDX PT, R231, R231, R103, 0x1f ;  /* 0x00001f67e7e77589 */ /* 0x000fe200000e0000 */
[C---:B------:R-:W-:Y:S01]  /*a9b0*/  ISETP.GE.AND P1, PT, R225.reuse, 0x31, PT ;  /* 0x00000031e100780c */ /* 0x040fe20003f26270 */
[--C-:B-1----:R-:W-:Y:S01]  /*a9c0*/  FFMA.FTZ R90, R90, UR5, -R91.reuse ;  /* 0x000000055a5a7c23 */ /* 0x102fe2000801085b */
[----:B--2---:R-:W-:Y:S01]  /*a9d0*/  FSEL R92, R108, -INF , !P0 ;  /* 0xff8000006c5c7808 */ /* 0x004fe20004000000 */
[----:B------:R-:W1:Y:S01]  /*a9e0*/  SHFL.IDX PT, R103, R220, R102, 0x1f ;  /* 0x00001f66dc677589 */ /* 0x000e6200000e0000 */
[----:B------:R-:W-:Y:S01]  /*a9f0*/  ISETP.GE.AND P0, PT, R225, 0x29, PT ;  /* 0x00000029e100780c */ /* 0x000fe20003f06270 */
[----:B------:R-:W-:Y:S01]  /*aa00*/  FFMA.FTZ R91, R107, UR5, -R91 ;  /* 0x000000056b5b7c23 */ /* 0x000fe2000801085b */
[----:B------:R-:W-:Y:S01]  /*aa10*/  ISETP.GT.OR P1, PT, R224, 0x31, !P1 ;  /* 0x00000031e000780c */ /* 0x000fe20004f24670 */
[--C-:B------:R-:W-:Y:S01]  /*aa20*/  FFMA.FTZ R92, R92, UR5, -R93.reuse ;  /* 0x000000055c5c7c23 */ /* 0x100fe2000801085d */
[----:B------:R-:W-:Y:S01]  /*aa30*/  ISETP.GT.OR P0, PT, R224, 0x29, !P0 ;  /* 0x00000029e000780c */ /* 0x000fe20004704670 */
[----:B------:R-:W-:Y:S01]  /*aa40*/  FFMA.FTZ R93, R110, UR5, -R93 ;  /* 0x000000056e5d7c23 */ /* 0x000fe2000801085d */
[----:B------:R-:W-:Y:S01]  /*aa50*/  ISETP.GE.AND P2, PT, R225, 0x38, PT ;  /* 0x00000038e100780c */ /* 0x000fe20003f46270 */
[----:B------:R-:W2:Y:S01]  /*aa60*/  MUFU.EX2 R88, R88 ;  /* 0x0000005800587308 */ /* 0x000ea20000000800 */
[----:B------:R-:W-:-:S02]  /*aa70*/  FSEL R98, R113, -INF , !P1 ;  /* 0xff80000071627808 */ /* 0x000fc40004800000 */
[----:B------:R-:W-:Y:S02]  /*aa80*/  ISETP.GE.AND P3, PT, R218, 0x31, PT ;  /* 0x00000031da00780c */ /* 0x000fe40003f66270 */
[----:B------:R-:W-:Y:S01]  /*aa90*/  ISETP.GE.AND P1, PT, R225, 0x41, PT ;  /* 0x00000041e100780c */ /* 0x000fe20003f26270 */
[----:B-----5:R-:W-:Y:S01]  /*aaa0*/  FFMA.FTZ R98, R98, UR5, -R99 ;  /* 0x0000000562627c23 */ /* 0x020fe20008010863 */
[----:B------:R-:W-:Y:S01]  /*aab0*/  FSEL R94, R109, -INF , !P0 ;  /* 0xff8000006d5e7808 */ /* 0x000fe20004000000 */
[----:B------:R-:W-:Y:S01]  /*aac0*/  VIADD R109, R5, 0xc ;  /* 0x0000000c056d7836 */ /* 0x000fe20000000000 */
[----:B------:R-:W-:Y:S01]  /*aad0*/  ISETP.GT.OR P2, PT, R224, 0x38, !P2 ;  /* 0x00000038e000780c */ /* 0x000fe20005744670 */
[----:B------:R-:W-:Y:S01]  /*aae0*/  MUFU.EX2 R226, R226 ;  /* 0x000000e200e27308 */ /* 0x000fe20000000800 */
[----:B------:R-:W-:Y:S01]  /*aaf0*/  ISETP.GE.AND P0, PT, R225, 0x30, PT ;  /* 0x00000030e100780c */ /* 0x000fe20003f06270 */
[--C-:B------:R-:W-:Y:S01]  /*ab00*/  FFMA.FTZ R94, R94, UR5, -R95.reuse ;  /* 0x000000055e5e7c23 */ /* 0x100fe2000801085f */
[----:B------:R-:W-:Y:S01]  /*ab10*/  ISETP.GT.OR P3, PT, R222, 0x31, !P3 ;  /* 0x00000031de00780c */ /* 0x000fe20005f64670 */
[----:B------:R-:W-:Y:S01]  /*ab20*/  FFMA.FTZ R95, R111, UR5, -R95 ;  /* 0x000000056f5f7c23 */ /* 0x000fe2000801085f */
[----:B------:R-:W-:Y:S01]  /*ab30*/  ISETP.GT.OR P1, PT, R224, 0x41, !P1 ;  /* 0x00000041e000780c */ /* 0x000fe20004f24670 */
[----:B------:R5:W3:Y:S01]  /*ab40*/  SHFL.IDX PT, R111, R220, R109, 0x1f ;  /* 0x00001f6ddc6f7589 */ /* 0x000ae200000e0000 */
[----:B------:R-:W-:Y:S01]  /*ab50*/  FSEL R100, R116, -INF , !P2 ;  /* 0xff80000074647808 */ /* 0x000fe20005000000 */
[----:B------:R-:W-:Y:S01]  /*ab60*/  MUFU.EX2 R13, R13 ;  /* 0x0000000d000d7308 */ /* 0x000fe20000000800 */
[----:B------:R-:W-:-:S02]  /*ab70*/  ISETP.GT.OR P0, PT, R224, 0x30, !P0 ;  /* 0x00000030e000780c */ /* 0x000fc40004704670 */
[----:B------:R-:W-:Y:S01]  /*ab80*/  FSEL R115, R115, -INF , !P3 ;  /* 0xff80000073737808 */ /* 0x000fe20005800000 */
[----:B------:R-:W-:Y:S01]  /*ab90*/  FFMA.FTZ R100, R100, UR5, -R101 ;  /* 0x0000000564647c23 */ /* 0x000fe20008010865 */
[----:B------:R-:W-:Y:S02]  /*aba0*/  ISETP.GE.AND P2, PT, R225, 0x48, PT ;  /* 0x00000048e100780c */ /* 0x000fe40003f46270 */
[----:B------:R-:W-:Y:S01]  /*abb0*/  FSEL R121, R121, -INF , !P1 ;  /* 0xff80000079797808 */ /* 0x000fe20004800000 */
[----:B-----5:R-:W-:Y:S01]  /*abc0*/  VIADD R109, R5, 0x10 ;  /* 0x00000010056d7836 */ /* 0x020fe20000000000 */
[----:B------:R-:W-:Y:S01]  /*abd0*/  ISETP.GE.AND P3, PT, R225, 0x49, PT ;  /* 0x00000049e100780c */ /* 0x000fe20003f66270 */
[----:B------:R-:W-:Y:S01]  /*abe0*/  FFMA.FTZ R99, R115, UR5, -R99 ;  /* 0x0000000573637c23 */ /* 0x000fe20008010863 */
[----:B------:R-:W-:Y:S01]  /*abf0*/  ISETP.GE.AND P1, PT, R225, 0x59, PT ;  /* 0x00000059e100780c */ /* 0x000fe20003f26270 */
[----:B-1----:R-:W-:Y:S01]  /*ac00*/  FFMA.FTZ R106, R121, UR5, -R103 ;  /* 0x00000005796a7c23 */ /* 0x002fe20008010867 */
[----:B------:R-:W-:Y:S01]  /*ac10*/  FSEL R96, R112, -INF , !P0 ;  /* 0xff80000070607808 */ /* 0x000fe20004000000 */
[----:B------:R-:W-:Y:S01]  /*ac20*/  VIADD R112, R5, 0x8 ;  /* 0x0000000805707836 */ /* 0x000fe20000000000 */
[C---:B------:R-:W-:Y:S01]  /*ac30*/  ISETP.GT.OR P2, PT, R224.reuse, 0x48, !P2 ;  /* 0x00000048e000780c */ /* 0x040fe20005744670 */
[----:B------:R3:W-:Y:S01]  /*ac40*/  SHFL.IDX PT, R113, R220, R109, 0x1f ;  /* 0x00001f6ddc717589 */ /* 0x0007e200000e0000 */
[----:B------:R-:W-:Y:S01]  /*ac50*/  ISETP.GT.OR P3, PT, R224, 0x49, !P3 ;  /* 0x00000049e000780c */ /* 0x000fe20005f64670 */
[--C-:B------:R-:W-:Y:S01]  /*ac60*/  FFMA.FTZ R96, R96, UR5, -R97.reuse ;  /* 0x0000000560607c23 */ /* 0x100fe20008010861 */
[----:B------:R-:W-:Y:S01]  /*ac70*/  ISETP.GT.OR P1, PT, R224, 0x59, !P1 ;  /* 0x00000059e000780c */ /* 0x000fe20004f24670 */
[----:B------:R-:W1:Y:S01]  /*ac80*/  SHFL.IDX PT, R110, R220, R112, 0x1f ;  /* 0x00001f70dc6e7589 */ /* 0x000e6200000e0000 */
[----:B------:R-:W-:Y:S01]  /*ac90*/  FSEL R124, R124, -INF , !P2 ;  /* 0xff8000007c7c7808 */ /* 0x000fe20005000000 */
[----:B------:R-:W-:Y:S01]  /*aca0*/  FFMA.FTZ R97, R114, UR5, -R97 ;  /* 0x0000000572617c23 */ /* 0x000fe20008010861 */
[----:B------:R-:W-:Y:S01]  /*acb0*/  ISETP.GE.AND P2, PT, R225, 0x60, PT ;  /* 0x00000060e100780c */ /* 0x000fe20003f46270 */
[----:B------:R-:W-:Y:S01]  /*acc0*/  MUFU.EX2 R15, R15 ;  /* 0x0000000f000f7308 */ /* 0x000fe20000000800 */
[----:B------:R-:W-:-:S02]  /*acd0*/  FSEL R125, R125, -INF , !P3 ;  /* 0xff8000007d7d7808 */ /* 0x000fc40005800000 */
[----:B------:R-:W-:Y:S02]  /*ace0*/  FSEL R133, R133, -INF , !P1 ;  /* 0xff80000085857808 */ /* 0x000fe40004800000 */
[----:B------:R-:W-:Y:S01]  /*acf0*/  ISETP.GE.AND P3, PT, R225, 0x61, PT ;  /* 0x00000061e100780c */ /* 0x000fe20003f66270 */
[----:B---3--:R-:W-:Y:S01]  /*ad00*/  FFMA.FTZ R109, R125, UR5, -R111 ;  /* 0x000000057d6d7c23 */ /* 0x008fe2000801086f */
[----:B------:R-:W-:Y:S01]  /*ad10*/  ISETP.GE.AND P1, PT, R218, 0x39, PT ;  /* 0x00000039da00780c */ /* 0x000fe20003f26270 */
[----:B------:R-:W-:Y:S01]  /*ad20*/  MUFU.EX2 R18, R18 ;  /* 0x0000001200127308 */ /* 0x000fe20000000800 */
[C---:B------:R-:W-:Y:S02]  /*ad30*/  ISETP.GT.OR P2, PT, R224.reuse, 0x60, !P2 ;  /* 0x00000060e000780c */ /* 0x040fe40005744670 */
[----:B------:R-:W-:Y:S02]  /*ad40*/  ISETP.GT.OR P3, PT, R224, 0x61, !P3 ;  /* 0x00000061e000780c */ /* 0x000fe40005f64670 */
[----:B------:R-:W-:-:S02]  /*ad50*/  ISETP.GT.OR P1, PT, R222, 0x39, !P1 ;  /* 0x00000039de00780c */ /* 0x000fc40004f24670 */
[----:B------:R-:W-:Y:S01]  /*ad60*/  FSEL R136, R136, -INF , !P2 ;  /* 0xff80000088887808 */ /* 0x000fe20005000000 */
[----:B------:R-:W-:Y:S01]  /*ad70*/  MUFU.EX2 R109, R109 ;  /* 0x0000006d006d7308 */ /* 0x000fe20000000800 */
[----:B------:R-:W-:Y:S02]  /*ad80*/  ISETP.GE.AND P0, PT, R218, 0x38, PT ;  /* 0x00000038da00780c */ /* 0x000fe40003f06270 */
[C---:B------:R-:W-:Y:S01]  /*ad90*/  ISETP.GE.AND P5, PT, R225.reuse, 0x39, PT ;  /* 0x00000039e100780c */ /* 0x040fe20003fa6270 */
[----:B-1----:R-:W-:Y:S01]  /*ada0*/  FFMA.FTZ R108, R124, UR5, -R110 ;  /* 0x000000057c6c7c23 */ /* 0x002fe2000801086e */
[----:B------:R-:W-:Y:S02]  /*adb0*/  ISETP.GE.AND P4, PT, R225, 0x40, PT ;  /* 0x00000040e100780c */ /* 0x000fe40003f86270 */
[----:B------:R-:W-:Y:S01]  /*adc0*/  ISETP.GE.AND P2, PT, R218, 0x40, PT ;  /* 0x00000040da00780c */ /* 0x000fe20003f46270 */
[----:B------:R-:W-:Y:S01]  /*add0*/  MUFU.EX2 R17, R17 ;  /* 0x0000001100117308 */ /* 0x000fe20000000800 */
[----:B------:R-:W-:-:S02]  /*ade0*/  FSEL R137, R137, -INF , !P3 ;  /* 0xff80000089897808 */ /* 0x000fc40005800000 */
[----:B------:R-:W-:Y:S02]  /*adf0*/  FSEL R119, R119, -INF , !P1 ;  /* 0xff80000077777808 */ /* 0x000fe40004800000 */
[C---:B------:R-:W-:Y:S02]  /*ae00*/  ISETP.GE.AND P3, PT, R218.reuse, 0x41, PT ;  /* 0x00000041da00780c */ /* 0x040fe40003f66270 */
[----:B------:R-:W-:Y:S01]  /*ae10*/  ISETP.GE.AND P1, PT, R218, 0x48, PT ;  /* 0x00000048da00780c */ /* 0x000fe20003f26270 */
[----:B------:R-:W-:Y:S01]  /*ae20*/  FFMA.FTZ R119, R119, UR5, -R231 ;  /* 0x0000000577777c23 */ /* 0x000fe200080108e7 */
[----:B------:R-:W-:Y:S01]  /*ae30*/  ISETP.GT.OR P0, PT, R222, 0x38, !P0 ;  /* 0x00000038de00780c */ /* 0x000fe20004704670 */
[----:B------:R-:W-:Y:S01]  /*ae40*/  MUFU.EX2 R108, R108 ;  /* 0x0000006c006c7308 */ /* 0x000fe20000000800 */
[C---:B------:R-:W-:Y:S02]  /*ae50*/  ISETP.GT.OR P5, PT, R224.reuse, 0x39, !P5 ;  /* 0x00000039e000780c */ /* 0x040fe40006fa4670 */
[----:B------:R-:W-:-:S02]  /*ae60*/  ISETP.GT.OR P4, PT, R224, 0x40, !P4 ;  /* 0x00000040e000780c */ /* 0x000fc40006784670 */
[C---:B------:R-:W-:Y:S02]  /*ae70*/  ISETP.GT.OR P2, PT, R222.reuse, 0x40, !P2 ;  /* 0x00000040de00780c */ /* 0x040fe40005744670 */
[C---:B------:R-:W-:Y:S01]  /*ae80*/  ISETP.GT.OR P3, PT, R222.reuse, 0x41, !P3 ;  /* 0x00000041de00780c */ /* 0x040fe20005f64670 */
[----:B------:R-:W-:Y:S01]  /*ae90*/  MUFU.EX2 R19, R19 ;  /* 0x0000001300137308 */ /* 0x000fe20000000800 */
[----:B------:R-:W-:Y:S01]  /*aea0*/  ISETP.GT.OR P1, PT, R222, 0x48, !P1 ;  /* 0x00000048de00780c */ /* 0x000fe20004f24670 */
[----:B------:R-:W-:Y:S02]  /*aeb0*/  WARPGROUP.DEPBAR.LE gsb0, 0x0 ;  /* 0x00008000000079c5 */ /* 0x000fe40000010000 */
[----:B------:R-:W-:Y:S01]  /*aec0*/  WARPGROUP.ARRIVE ;  /* 0x00000000000079c5 */ /* 0x000fe20000000000 */
[----:B------:R-:W-:Y:S02]  /*aed0*/  FSEL R118, R118, -INF , !P0 ;  /* 0xff80000076767808 */ /* 0x000fe40004000000 */
[----:B------:R-:W-:Y:S01]  /*aee0*/  FSEL R117, R117, -INF , !P5 ;  /* 0xff80000075757808 */ /* 0x000fe20006800000 */
[----:B------:R-:W-:Y:S01]  /*aef0*/  MUFU.EX2 R106, R106 ;  /* 0x0000006a006a7308 */ /* 0x000fe20000000800 */
[----:B------:R-:W-:Y:S01]  /*af00*/  FSEL R120, R120, -INF , !P4 ;  /* 0xff80000078787808 */ /* 0x000fe20006000000 */
[----:B------:R-:W-:Y:S01]  /*af10*/  HGMMA.64x128x16.F32 R24, gdesc[UR12], R24, gsb0 ;  /* 0x01e000000c1879f0 */ /* 0x000fe20008000818 */
[----:B------:R-:W-:Y:S01]  /*af20*/  R2UR UR12, R228 ;  /* 0x00000000e40c72ca */ /* 0x000fe200000e0000 */
[----:B------:R-:W-:Y:S01]  /*af30*/  UMOV UR14, UR6 ;  /* 0x00000006000e7c82 */ /* 0x000fe20008000000 */
[----:B------:R-:W-:Y:S01]  /*af40*/  R2UR UR13, R229 ;  /* 0x00000000e50d72ca */ /* 0x000fe200000e0000 */
[----:B------:R-:W-:Y:S01]  /*af50*/  UMOV UR15, 0x40000040 ;  /* 0x40000040000f7882 */ /* 0x000fe20000000000 */
[----:B------:R-:W-:Y:S01]  /*af60*/  FSEL R105, R122, -INF , !P2 ;  /* 0xff8000007a697808 */ /* 0x000fe20005000000 */
[--C-:B------:R-:W-:Y:S01]  /*af70*/  FFMA.FTZ R120, R120, UR5, -R104.reuse ;  /* 0x0000000578787c23 */ /* 0x100fe20008010868 */
[----:B------:R-:W-:Y:S01]  /*af80*/  ISETP.GE.AND P0, PT, R225, 0x50, PT ;  /* 0x00000050e100780c */ /* 0x000fe20003f06270 */
[----:B------:R-:W-:Y:S01]  /*af90*/  FFMA.FTZ R102, R117, UR5, -R231 ;  /* 0x0000000575667c23 */ /* 0x000fe200080108e7 */
[----:B------:R-:W-:Y:S01]  /*afa0*/  ISETP.GE.AND P5, PT, R225, 0x51, PT ;  /* 0x00000051e100780c */ /* 0x000fe20003fa6270 */
[----:B------:R-:W-:Y:S01]  /*afb0*/  VIADD R231, R5, 0x14 ;  /* 0x0000001405e77836 */ /* 0x000fe20000000000 */
[C---:B------:R-:W-:Y:S01]  /*afc0*/  ISETP.GE.AND P4, PT, R225.reuse, 0x58, PT ;  /* 0x00000058e100780c */ /* 0x040fe20003f86270 */
[----:B------:R-:W-:Y:S01]  /*afd0*/  FFMA.FTZ R101, R118, UR5, -R101 ;  /* 0x0000000576657c23 */ /* 0x000fe20008010865 */
[----:B------:R-:W-:Y:S01]  /*afe0*/  ISETP.GE.AND P2, PT, R225, 0x71, PT ;  /* 0x00000071e100780c */ /* 0x000fe20003f46270 */
[----:B------:R-:W-:Y:S01]  /*aff0*/  FFMA.FTZ R105, R105, UR5, -R104 ;  /* 0x0000000569697c23 */ /* 0x000fe20008010868 */
[----:B------:R-:W-:Y:S01]  /*b000*/  FSEL R107, R123, -INF , !P3 ;  /* 0xff8000007b6b7808 */ /* 0x000fe20005800000 */
[----:B------:R-:W-:Y:S01]  /*b010*/  VIADD R123, R5, 0x4 ;  /* 0x00000004057b7836 */ /* 0x000fe20000000000 */
[----:B------:R-:W-:Y:S01]  /*b020*/  FSEL R126, R126, -INF , !P1 ;  /* 0xff8000007e7e7808 */ /* 0x000fe20004800000 */
[----:B------:R-:W-:Y:S01]  /*b030*/  MUFU.EX2 R104, R119 ;  /* 0x0000007700687308 */ /* 0x000fe20000000800 */
[----:B------:R-:W-:Y:S01]  /*b040*/  ISETP.GE.AND P3, PT, R225, 0x78, PT ;  /* 0x00000078e100780c */ /* 0x000fe20003f66270 */
[----:B------:R-:W-:Y:S01]  /*b050*/  FFMA.FTZ R107, R107, UR5, -R103 ;  /* 0x000000056b6b7c23 */ /* 0x000fe20008010867 */
[----:B------:R-:W-:Y:S01]  /*b060*/  ISETP.GE.AND P1, PT, R225, 0x79, PT ;  /* 0x00000079e100780c */ /* 0x000fe20003f26270 */
[----:B------:R-:W-:Y:S01]  /*b070*/  FFMA.FTZ R110, R126, UR5, -R110 ;  /* 0x000000057e6e7c23 */ /* 0x000fe2000801086e */
[----:B------:R-:W-:-:S02]  /*b080*/  ISETP.GT.OR P0, PT, R224, 0x50, !P0 ;  /* 0x00000050e000780c */ /* 0x000fc40004704670 */
[C---:B------:R-:W-:Y:S01]  /*b090*/  ISETP.GT.OR P5, PT, R224.reuse, 0x51, !P5 ;  /* 0x00000051e000780c */ /* 0x040fe20006fa4670 */
[----:B------:R1:W-:Y:S01]  /*b0a0*/  MUFU.EX2 R103, R120 ;  /* 0x0000007800677308 */ /* 0x0003e20000000800 */
[C---:B------:R-:W-:Y:S02]  /*b0b0*/  ISETP.GT.OR P4, PT, R224.reuse, 0x58, !P4 ;  /* 0x00000058e000780c */ /* 0x040fe40006784670 */
[C---:B------:R-:W-:Y:S02]  /*b0c0*/  ISETP.GT.OR P2, PT, R224.reuse, 0x71, !P2 ;  /* 0x00000071e000780c */ /* 0x040fe40005744670 */
[C---:B------:R-:W-:Y:S02]  /*b0d0*/  ISETP.GT.OR P3, PT, R224.reuse, 0x78, !P3 ;  /* 0x00000078e000780c */ /* 0x040fe40005f64670 */
[----:B------:R-:W-:Y:S01]  /*b0e0*/  ISETP.GT.OR P1, PT, R224, 0x79, !P1 ;  /* 0x00000079e000780c */ /* 0x000fe20004f24670 */
[----:B------:R-:W3:Y:S01]  /*b0f0*/  MUFU.EX2 R110, R110 ;  /* 0x0000006e006e7308 */ /* 0x000ee20000000800 */
[----:B------:R-:W-:-:S02]  /*b100*/  FSEL R128, R128, -INF , !P0 ;  /* 0xff80000080807808 */ /* 0x000fc40004000000 */
[----:B------:R-:W-:Y:S02]  /*b110*/  FSEL R129, R129, -INF , !P5 ;  /* 0xff80000081817808 */ /* 0x000fe40006800000 */
[----:B------:R-:W-:Y:S02]  /*b120*/  FSEL R132, R132, -INF , !P4 ;  /* 0xff80000084847808 */ /* 0x000fe40006000000 */
[----:B------:R-:W-:Y:S01]  /*b130*/  FSEL R124, R145, -INF , !P2 ;  /* 0xff800000917c7808 */ /* 0x000fe20005000000 */
[----:B------:R-:W-:Y:S01]  /*b140*/  MUFU.EX2 R105, R105 ;  /* 0x0000006900697308 */ /* 0x000fe20000000800 */
[C---:B------:R-:W-:Y:S02]  /*b150*/  ISETP.GE.AND P0, PT, R225.reuse, 0x68, PT ;  /* 0x00000068e100780c */ /* 0x040fe40003f06270 */
[C---:B------:R-:W-:Y:S02]  /*b160*/  ISETP.GE.AND P5, PT, R225.reuse, 0x69, PT ;  /* 0x00000069e100780c */ /* 0x040fe40003fa6270 */
[----:B------:R-:W-:Y:S01]  /*b170*/  ISETP.GE.AND P4, PT, R225, 0x70, PT ;  /* 0x00000070e100780c */ /* 0x000fe20003f86270 */
[----:B------:R-:W-:Y:S01]  /*b180*/  VIADD R225, R5, 0x1c ;  /* 0x0000001c05e17836 */ /* 0x000fe20000000000 */
[----:B------:R-:W-:Y:S01]  /*b190*/  ISETP.GE.AND P2, PT, R218, 0x58, PT ;  /* 0x00000058da00780c */ /* 0x000fe20003f46270 */
[----:B------:R-:W-:Y:S01]  /*b1a0*/  MUFU.EX2 R107, R107 ;  /* 0x0000006b006b7308 */ /* 0x000fe20000000800 */
[----:B------:R-:W-:-:S02]  /*b1b0*/  FSEL R122, R148, -INF , !P3 ;  /* 0xff800000947a7808 */ /* 0x000fc40005800000 */
[----:B-1----:R-:W-:Y:S01]  /*b1c0*/  FSEL R120, R149, -INF , !P1 ;  /* 0xff80000095787808 */ /* 0x002fe20004800000 */
[----:B------:R-:W-:Y:S01]  /*b1d0*/  SHFL.IDX PT, R148, R221, R5, 0x1f ;  /* 0x00001f05dd947589 */ /* 0x000fe200000e0000 */
[C---:B------:R-:W-:Y:S02]  /*b1e0*/  ISETP.GE.AND P3, PT, R218.reuse, 0x59, PT ;  /* 0x00000059da00780c */ /* 0x040fe40003f66270 */
[----:B------:R-:W-:Y:S01]  /*b1f0*/  ISETP.GE.AND P1, PT, R218, 0x60, PT ;  /* 0x00000060da00780c */ /* 0x000fe20003f26270 */
[----:B------:R-:W-:Y:S01]  /*b200*/  MUFU.EX2 R23, R23 ;  /* 0x0000001700177308 */ /* 0x000fe20000000800 */
[C---:B------:R-:W-:Y:S02]  /*b210*/  ISETP.GT.OR P0, PT, R224.reuse, 0x68, !P0 ;  /* 0x00000068e000780c */ /* 0x040fe40004704670 */
[C---:B------:R-:W-:Y:S02]  /*b220*/  ISETP.GT.OR P5, PT, R224.reuse, 0x69, !P5 ;  /* 0x00000069e000780c */ /* 0x040fe40006fa4670 */
[----:B------:R-:W-:Y:S01]  /*b230*/  ISETP.GT.OR P4, PT, R224, 0x70, !P4 ;  /* 0x00000070e000780c */ /* 0x000fe20006784670 */
[----:B------:R-:W-:Y:S01]  /*b240*/  VIADD R224, R5, 0x18 ;  /* 0x0000001805e07836 */ /* 0x000fe20000000000 */
[C---:B------:R-:W-:Y:S01]  /*b250*/  ISETP.GT.OR P2, PT, R222.reuse, 0x58, !P2 ;  /* 0x00000058de00780c */ /* 0x040fe20005744670 */
[----:B------:R-:W-:Y:S01]  /*b260*/  MUFU.EX2 R89, R89 ;  /* 0x0000005900597308 */ /* 0x000fe20000000800 */
[----:B------:R-:W-:-:S02]  /*b270*/  ISETP.GT.OR P3, PT, R222, 0x59, !P3 ;  /* 0x00000059de00780c */ /* 0x000fc40005f64670 */
[----:B------:R-:W-:Y:S02]  /*b280*/  ISETP.GT.OR P1, PT, R222, 0x60, !P1 ;  /* 0x00000060de00780c */ /* 0x000fe40004f24670 */
[----:B------:R-:W-:Y:S02]  /*b290*/  FSEL R117, R134, -INF , !P2 ;  /* 0xff80000086757808 */ /* 0x000fe40005000000 */
[----:B------:R-:W-:Y:S01]  /*b2a0*/  FSEL R134, R135, -INF , !P3 ;  /* 0xff80000087867808 */ /* 0x000fe20005800000 */
[----:B------:R-:W-:Y:S01]  /*b2b0*/  MUFU.EX2 R90, R90 ;  /* 0x0000005a005a7308 */ /* 0x000fe20000000800 */
[----:B------:R-:W-:Y:S01]  /*b2c0*/  FSEL R114, R138, -INF , !P1 ;  /* 0xff8000008a727808 */ /* 0x000fe20004800000 */
[----:B------:R-:W-:Y:S01]  /*b2d0*/  SHFL.IDX PT, R135, R220, R231, 0x1f ;  /* 0x00001fe7dc877589 */ /* 0x000fe200000e0000 */
[----:B------:R-:W-:Y:S02]  /*b2e0*/  FSEL R116, R141, -INF , !P5 ;  /* 0xff8000008d747808 */ /* 0x000fe40006800000 */
[----:B------:R-:W-:Y:S01]  /*b2f0*/  ISETP.GE.AND P5, PT, R218, 0x50, PT ;  /* 0x00000050da00780c */ /* 0x000fe20003fa6270 */
[----:B------:R-:W1:Y:S01]  /*b300*/  SHFL.IDX PT, R138, R220, R224, 0x1f ;  /* 0x00001fe0dc8a7589 */ /* 0x000e6200000e0000 */
[----:B------:R-:W-:Y:S01]  /*b310*/  FSEL R126, R144, -INF , !P4 ;  /* 0xff800000907e7808 */ /* 0x000fe20006000000 */
[----:B------:R-:W-:Y:S01]  /*b320*/  MUFU.EX2 R91, R91 ;  /* 0x0000005b005b7308 */ /* 0x000fe20000000800 */
[----:B------:R-:W-:Y:S01]  /*b330*/  ISETP.GE.AND P4, PT, R218, 0x51, PT ;  /* 0x00000051da00780c */ /* 0x000fe20003f86270 */
[----:B------:R-:W5:Y:S01]  /*b340*/  SHFL.IDX PT, R220, R220, R225, 0x1f ;  /* 0x00001fe1dcdc7589 */ /* 0x000f6200000e0000 */
[----:B------:R-:W-:-:S02]  /*b350*/  ISETP.GT.OR P5, PT, R222, 0x50, !P5 ;  /* 0x00000050de00780c */ /* 0x000fc40006fa4670 */
[----:B------:R-:W-:Y:S02]  /*b360*/  FSEL R140, R140, -INF , !P0 ;  /* 0xff8000008c8c7808 */ /* 0x000fe40004000000 */
[----:B------:R-:W-:Y:S01]  /*b370*/  ISETP.GT.OR P4, PT, R222, 0x51, !P4 ;  /* 0x00000051de00780c */ /* 0x000fe20006784670 */
[----:B------:R-:W-:Y:S01]  /*b380*/  MUFU.EX2 R92, R92 ;  /* 0x0000005c005c7308 */ /* 0x000fe20000000800 */
[----:B------:R-:W-:Y:S02]  /*b390*/  ISETP.GE.AND P0, PT, R218, 0x49, PT ;  /* 0x00000049da00780c */ /* 0x000fe40003f06270 */
[----:B------:R-:W-:Y:S02]  /*b3a0*/  FSEL R115, R130, -INF , !P5 ;  /* 0xff80000082737808 */ /* 0x000fe40006800000 */
[----:B------:R-:W-:Y:S01]  /*b3b0*/  FSEL R118, R131, -INF , !P4 ;  /* 0xff80000083767808 */ /* 0x000fe20006000000 */
[----:B------:R4:W-:Y:S01]  /*b3c0*/  SHFL.IDX PT, R130, R221, R112, 0x1f ;  /* 0x00001f70dd827589 */ /* 0x0009e200000e0000 */
[----:B------:R-:W-:Y:S01]  /*b3d0*/  ISETP.GT.OR P0, PT, R222, 0x49, !P0 ;  /* 0x00000049de00780c */ /* 0x000fe20004704670 */
[----:B------:R-:W-:Y:S01]  /*b3e0*/  MUFU.EX2 R93, R93 ;  /* 0x0000005d005d7308 */ /* 0x000fe20000000800 */
[----:B------:R-:W-:Y:S01]  /*b3f0*/  ISETP.GE.AND P3, PT, R218, 0x71, PT ;  /* 0x00000071da00780c */ /* 0x000fe20003f66270 */
[----:B------:R-:W2:Y:S01]  /*b400*/  SHFL.IDX PT, R131, R221, R123, 0x1f ;  /* 0x00001f7bdd837589 */ /* 0x000ea200000e0000 */
[----:B------:R-:W-:-:S02]  /*b410*/  FSEL R127, R127, -INF , !P0 ;  /* 0xff8000007f7f7808 */ /* 0x000fc40004000000 */
[----:B------:R-:W-:Y:S01]  /*b420*/  ISETP.GE.AND P0, PT, R218, 0x61, PT ;  /* 0x00000061da00780c */ /* 0x000fe20003f06270 */
[--C-:B-1----:R-:W-:Y:S01]  /*b430*/  FFMA.FTZ R145, R132, UR5, -R138.reuse ;  /* 0x0000000584917c23 */ /* 0x102fe2000801088a */
[----:B------:R-:W-:Y:S01]  /*b440*/  FFMA.FTZ R117, R117, UR5, -R138 ;  /* 0x0000000575757c23 */ /* 0x000fe2000801088a */
[--C-:B----4-:R-:W-:Y:S01]  /*b450*/  FFMA.FTZ R112, R128, UR5, -R113.reuse ;  /* 0x0000000580707c23 */ /* 0x110fe20008010871 */
[----:B------:R-:W-:Y:S01]  /*b460*/  FFMA.FTZ R113, R115, UR5, -R113 ;  /* 0x0000000573717c23 */ /* 0x000fe20008010871 */
[--C-:B------:R-:W-:Y:S01]  /*b470*/  FFMA.FTZ R115, R129, UR5, -R135.reuse ;  /* 0x0000000581737c23 */ /* 0x100fe20008010887 */
[----:B------:R-:W-:Y:S01]  /*b480*/  FFMA.FTZ R128, R118, UR5, -R135 ;  /* 0x0000000576807c23 */ /* 0x000fe20008010887 */
[----:B------:R-:W-:Y:S01]  /*b490*/  SHFL.IDX PT, R138, R221, R224, 0x1f ;  /* 0x00001fe0dd8a7589 */ /* 0x000fe200000e0000 */
[----:B------:R-:W-:Y:S01]  /*b4a0*/  ISETP.GT.OR P0, PT, R222, 0x61, !P0 ;  /* 0x00000061de00780c */ /* 0x000fe20004704670 */
[--C-:B-----5:R-:W-:Y:S01]  /*b4b0*/  FFMA.FTZ R118, R133, UR5, -R220.reuse ;  /* 0x0000000585767c23 */ /* 0x120fe200080108dc */
[----:B------:R-:W-:Y:S01]  /*b4c0*/  ISETP.GE.AND P1, PT, R218, 0x78, PT ;  /* 0x00000078da00780c */ /* 0x000fe20003f26270 */
[----:B------:R-:W1:Y:S01]  /*b4d0*/  SHFL.IDX PT, R135, R221, R231, 0x1f ;  /* 0x00001fe7dd877589 */ /* 0x000e6200000e0000 */
[----:B------:R-:W-:Y:S01]  /*b4e0*/  FSEL R141, R139, -INF , !P0 ;  /* 0xff8000008b8d7808 */ /* 0x000fe20004000000 */
[----:B------:R-:W-:Y:S01]  /*b4f0*/  FFMA.FTZ R134, R134, UR5, -R220 ;  /* 0x0000000586867c23 */ /* 0x000fe200080108dc */
[C---:B------:R-:W-:Y:S01]  /*b500*/  ISETP.GE.AND P0, PT, R218.reuse, 0x79, PT ;  /* 0x00000079da00780c */ /* 0x040fe20003f06270 */
[----:B------:R-:W-:Y:S01]  /*b510*/  VIADD R220, R5, 0x4 ;  /* 0x0000000405dc7836 */ /* 0x000fe20000000000 */
[----:B------:R-:W-:Y:S01]  /*b520*/  ISETP.GE.AND P5, PT, R218, 0x68, PT ;  /* 0x00000068da00780c */ /* 0x000fe20003fa6270 */
[----:B------:R-:W-:Y:S01]  /*b530*/  FFMA.FTZ R139, R136, UR5, -R148 ;  /* 0x00000005888b7c23 */ /* 0x000fe20008010894 */
[----:B------:R-:W-:Y:S01]  /*b540*/  ISETP.GT.OR P0, PT, R222, 0x79, !P0 ;  /* 0x00000079de00780c */ /* 0x000fe20004704670 */
[----:B------:R-:W-:Y:S01]  /*b550*/  FFMA.FTZ R111, R127, UR5, -R111 ;  /* 0x000000057f6f7c23 */ /* 0x000fe2000801086f */
[C---:B------:R-:W-:Y:S01]  /*b560*/  ISETP.GE.AND P4, PT, R218.reuse, 0x69, PT ;  /* 0x00000069da00780c */ /* 0x040fe20003f86270 */
[----:B--2---:R-:W-:Y:S01]  /*b570*/  FFMA.FTZ R141, R141, UR5, -R131 ;  /* 0x000000058d8d7c23 */ /* 0x004fe20008010883 */
[----:B------:R-:W-:Y:S01]  /*b580*/  ISETP.GE.AND P2, PT, R218, 0x70, PT ;  /* 0x00000070da00780c */ /* 0x000fe20003f46270 */
[----:B------:R-:W-:Y:S01]  /*b590*/  VIADD R218, R5, 0x10 ;  /* 0x0000001005da7836 */ /* 0x000fe20000000000 */
[----:B------:R-:W-:Y:S01]  /*b5a0*/  ISETP.GT.OR P3, PT, R222, 0x71, !P3 ;  /* 0x00000071de00780c */ /* 0x000fe20005f64670 */
[----:B------:R-:W-:Y:S01]  /*b5b0*/  FFMA.FTZ R132, R140, UR5, -R130 ;  /* 0x000000058c847c23 */ /* 0x000fe20008010882 */
[C---:B------:R-:W-:Y:S01]  /*b5c0*/  ISETP.GT.OR P1, PT, R222.reuse, 0x78, !P1 ;  /* 0x00000078de00780c */ /* 0x040fe20004f24670 */
[----:B------:R-:W2:Y:S01]  /*b5d0*/  MUFU.EX2 R111, R111 ;  /* 0x0000006f006f7308 */ /* 0x000ea20000000800 */
[----:B------:R-:W-:-:S02]  /*b5e0*/  ISETP.GT.OR P5, PT, R222, 0x68, !P5 ;  /* 0x00000068de00780c */ /* 0x000fc40006fa4670 */
[----:B------:R-:W-:Y:S01]  /*b5f0*/  FSEL R119, R151, -INF , !P0 ;  /* 0xff80000097777808 */ /* 0x000fe20004000000 */
[----:B------:R-:W-:Y:S02]  /*b600*/  WARPGROUP.DEPBAR.LE gsb0, 0x0 ;  /* 0x00008000000079c5 */ /* 0x000fe40000010000 */
[----:B------:R-:W-:Y:S01]  /*b610*/  WARPGROUP.ARRIVE ;  /* 0x00000000000079c5 */ /* 0x000fe20000000000 */
[C---:B------:R-:W-:Y:S01]  /*b620*/  ISETP.GT.OR P4, PT, R222.reuse, 0x69, !P4 ;  /* 0x00000069de00780c */ /* 0x040fe20006784670 */
[C---:B------:R-:W-:Y:S01]  /*b630*/  VIADD R151, R5.reuse, 0x8 ;  /* 0x0000000805977836 */ /* 0x040fe20000000000 */
[----:B------:R-:W-:Y:S01]  /*b640*/  ISETP.GT.OR P2, PT, R222, 0x70, !P2 ;  /* 0x00000070de00780c */ /* 0x000fe20005744670 */
[----:B------:R-:W-:Y:S01]  /*b650*/  VIADD R222, R5, 0xc ;  /* 0x0000000c05de7836 */ /* 0x000fe20000000000 */
[----:B------:R-:W-:Y:S01]  /*b660*/  FSEL R123, R147, -INF , !P3 ;  /* 0xff800000937b7808 */ /* 0x000fe20005800000 */
[----:B------:R-:W-:Y:S01]  /*b670*/  HGMMA.64x128x16.F32 R24, gdesc[UR12], R24, gsb0 ;  /* 0x01e000000c1879f0 */ /* 0x000fe20008000818 */
[----:B------:R-:W-:Y:S01]  /*b680*/  FSEL R121, R150, -INF , !P1 ;  /* 0xff80000096797808 */ /* 0x000fe20004800000 */
[----:B-1----:R-:W-:Y:S01]  /*b690*/  FFMA.FTZ R124, R124, UR5, -R135 ;  /* 0x000000057c7c7c23 */ /* 0x002fe20008010887 */
[----:B------:R-:W-:Y:S01]  /*b6a0*/  FSEL R144, R142, -INF , !P5 ;  /* 0xff8000008e907808 */ /* 0x000fe20006800000 */
[----:B------:R-:W-:Y:S01]  /*b6b0*/  FFMA.FTZ R142, R137, UR5, -R131 ;  /* 0x00000005898e7c23 */ /* 0x000fe20008010883 */
[----:B------:R-:W-:Y:S01]  /*b6c0*/  FSEL R127, R143, -INF , !P4 ;  /* 0xff8000008f7f7808 */ /* 0x000fe20006000000 */
[----:B------:R-:W1:Y:S01]  /*b6d0*/  SHFL.IDX PT, R147, R221, R222, 0x1f ;  /* 0x00001fdedd937589 */ /* 0x000e6200000e0000 */
[----:B------:R-:W-:Y:S01]  /*b6e0*/  FFMA.FTZ R123, R123, UR5, -R135 ;  /* 0x000000057b7b7c23 */ /* 0x000fe20008010887 */
[--C-:B------:R-:W-:Y:S01]  /*b6f0*/  FFMA.FTZ R122, R122, UR5, -R138.reuse ;  /* 0x000000057a7a7c23 */ /* 0x100fe2000801088a */
[----:B------:R-:W-:Y:S01]  /*b700*/  FFMA.FTZ R121, R121, UR5, -R138 ;  /* 0x0000000579797c23 */ /* 0x000fe2000801088a */
[----:B------:R-:W4:Y:S01]  /*b710*/  SHFL.IDX PT, R143, R221, R218, 0x1f ;  /* 0x00001fdadd8f7589 */ /* 0x000f2200000e0000 */
[----:B------:R-:W-:Y:S01]  /*b720*/  FSEL R125, R146, -INF , !P2 ;  /* 0xff800000927d7808 */ /* 0x000fe20005000000 */
[----:B------:R-:W-:Y:S01]  /*b730*/  FFMA.FTZ R146, R114, UR5, -R148 ;  /* 0x0000000572927c23 */ /* 0x000fe20008010894 */
[----:B------:R-:W-:Y:S01]  /*b740*/  FFMA.FTZ R130, R144, UR5, -R130 ;  /* 0x0000000590827c23 */ /* 0x000fe20008010882 */
[----:B------:R1:W-:Y:S01]  /*b750*/  MUFU.EX2 R114, R128 ;  /* 0x0000008000727308 */ /* 0x0003e20000000800 */
[----:B------:R-:W5:Y:S07]  /*b760*/  SHFL.IDX PT, R221, R221, R225, 0x1f ;  /* 0x00001fe1dddd7589 */ /* 0x000f6e00000e0000 */
[----:B------:R-:W2:Y:S01]  /*b770*/  MUFU.EX2 R112, R112 ;  /* 0x0000007000707308 */ /* 0x000ea20000000800 */
[--C-:B-1----:R-:W-:Y:S01]  /*b780*/  FFMA.FTZ R128, R116, UR5, -R147.reuse ;  /* 0x0000000574807c23 */ /* 0x102fe20008010893 */
[----:B------:R-:W-:-:S06]  /*b790*/  FFMA.FTZ R127, R127, UR5, -R147 ;  /* 0x000000057f7f7c23 */ /* 0x000fcc0008010893 */
[----:B------:R1:W-:Y:S01]  /*b7a0*/  MUFU.EX2 R116, R145 ;  /* 0x0000009100747308 */ /* 0x0003e20000000800 */
[--C-:B----4-:R-:W-:Y:S01]  /*b7b0*/  FFMA.FTZ R126, R126, UR5, -R143.reuse ;  /* 0x000000057e7e7c23 */ /* 0x110fe2000801088f */
[----:B------:R-:W-:Y:S01]  /*b7c0*/  FFMA.FTZ R125, R125, UR5, -R143 ;  /* 0x000000057d7d7c23 */ /* 0x000fe2000801088f */
[----:B-----5:R-:W-:-:S05]  /*b7d0*/  FFMA.FTZ R120, R120, UR5, -R221 ;  /* 0x0000000578787c23 */ /* 0x020fca00080108dd */
[----:B------:R-:W4:Y:S01]  /*b7e0*/  MUFU.EX2 R115, R115 ;  /* 0x0000007300737308 */ /* 0x000f220000000800 */
[----:B------:R-:W-:-:S07]  /*b7f0*/  FFMA.FTZ R119, R119, UR5, -R221 ;  /* 0x0000000577777c23 */ /* 0x000fce00080108dd */
        /* <DEDUP_REMOVED lines=12> */
[----:B------:R-:W5:Y:S05]  /*b8c0*/  LDS R223, [R223+0x400] ;  /* 0x00040000dfdf7984 */ /* 0x000f6a0000000800 */
[----:B------:R-:W-:Y:S01]  /*b8d0*/  MUFU.EX2 R117, R117 ;  /* 0x0000007500757308 */ /* 0x000fe20000000800 */
[----:B------:R-:W-:Y:S04]  /*b8e0*/  LDS R219, [R219+0x400] ;  /* 0x00040000dbdb7984 */ /* 0x000fe80000000800 */
[----:B------:R-:W-:Y:S04]  /*b8f0*/  LDS R217, [R217+0x400] ;  /* 0x00040000d9d97984 */ /* 0x000fe80000000800 */
[----:B------:R-:W-:Y:S04]  /*b900*/  LDS R216, [R216+0x400] ;  /* 0x00040000d8d87984 */ /* 0x000fe80000000800 */
[----:B-----5:R-:W5:Y:S04]  /*b910*/  SHFL.IDX PT, R129, R223, R5, 0x1f ;  /* 0x00001f05df817589 */ /* 0x020f6800000e0000 */
[----:B------:R-:W3:Y:S04]  /*b920*/  SHFL.IDX PT, R131, R223, R220, 0x1f ;  /* 0x00001fdcdf837589 */ /* 0x000ee800000e0000 */
[----:B------:R-:W2:Y:S04]  /*b930*/  SHFL.IDX PT, R136, R223, R151, 0x1f ;  /* 0x00001f97df887589 */ /* 0x000ea800000e0000 */
[----:B------:R-:W1:Y:S04]  /*b940*/  SHFL.IDX PT, R137, R223, R222, 0x1f ;  /* 0x00001fdedf897589 */ /* 0x000e6800000e0000 */
[----:B------:R-:W4:Y:S04]  /*b950*/  SHFL.IDX PT, R135, R223, R218, 0x1f ;  /* 0x00001fdadf877589 */ /* 0x000f2800000e0000 */
[----:B------:R-:W4:Y:S01]  /*b960*/  SHFL.IDX PT, R138, R223, R231, 0x1f ;  /* 0x00001fe7df8a7589 */ /* 0x000f2200000e0000 */
[--C-:B-----5:R-:W-:Y:S01]  /*b970*/  FADD.FTZ R24, R24, -R129.reuse ;  /* 0x8000008118187221 */ /* 0x120fe20000010000 */
[----:B------:R-:W-:-:S02]  /*b980*/  FADD.FTZ R26, R26, -R129 ;  /* 0x800000811a1a7221 */ /* 0x000fc40000010000 */
[----:B------:R-:W5:Y:S01]  /*b990*/  SHFL.IDX PT, R149, R219, R5, 0x1f ;  /* 0x00001f05db957589 */ /* 0x000f6200000e0000 */
[--C-:B---3--:R-:W-:Y:S01]  /*b9a0*/  FADD.FTZ R129, R25, -R131.reuse ;  /* 0x8000008319817221 */ /* 0x108fe20000010000 */
[----:B------:R-:W-:Y:S02]  /*b9b0*/  FADD.FTZ R131, R27, -R131 ;  /* 0x800000831b837221 */ /* 0x000fe40000010000 */
[----:B------:R-:W-:Y:S01]  /*b9c0*/  SHFL.IDX PT, R148, R219, R220, 0x1f ;  /* 0x00001fdcdb947589 */ /* 0x000fe200000e0000 */
[--C-:B--2---:R-:W-:Y:S01]  /*b9d0*/  FADD.FTZ R133, R28, -R136.reuse ;  /* 0x800000881c857221 */ /* 0x104fe20000010000 */
[----:B------:R-:W-:Y:S01]  /*b9e0*/  FADD.FTZ R25, R30, -R136 ;  /* 0x800000881e197221 */ /* 0x000fe20000010000 */
[----:B------:R4:W-:Y:S01]  /*b9f0*/  MUFU.EX2 R28, R134 ;  /* 0x00000086001c7308 */ /* 0x0009e20000000800 */
[----:B------:R-:W-:Y:S01]  /*ba00*/  SHFL.IDX PT, R147, R219, R151, 0x1f ;  /* 0x00001f97db937589 */ /* 0x000fe200000e0000 */
[--C-:B-1----:R-:W-:Y:S01]  /*ba10*/  FADD.FTZ R136, R29, -R137.reuse ;  /* 0x800000891d887221 */ /* 0x102fe20000010000 */
[----:B------:R-:W-:-:S02]  /*ba20*/  FADD.FTZ R27, R31, -R137 ;  /* 0x800000891f1b7221 */ /* 0x000fc40000010000 */
[----:B------:R-:W1:Y:S03]  /*ba30*/  SHFL.IDX PT, R145, R219, R222, 0x1f ;  /* 0x00001fdedb917589 */ /* 0x000e6600000e0000 */
[----:B------:R2:W-:Y:S01]  /*ba40*/  MUFU.EX2 R29, R139 ;  /* 0x0000008b001d7308 */ /* 0x0005e20000000800 */
[--C-:B----4-:R-:W-:Y:S01]  /*ba50*/  FADD.FTZ R134, R32, -R135.reuse ;  /* 0x8000008720867221 */ /* 0x110fe20000010000 */
[--C-:B------:R-:W-:Y:S01]  /*ba60*/  FADD.FTZ R137, R33, -R138.reuse ;  /* 0x8000008a21897221 */ /* 0x100fe20000010000 */
[----:B------:R-:W3:Y:S01]  /*ba70*/  SHFL.IDX PT, R32, R219, R218, 0x1f ;  /* 0x00001fdadb207589 */ /* 0x000ee200000e0000 */
[----:B------:R-:W-:Y:S01]  /*ba80*/  FADD.FTZ R135, R34, -R135 ;  /* 0x8000008722877221 */ /* 0x000fe20000010000 */
[----:B------:R-:W-:Y:S02]  /*ba90*/  FADD.FTZ R138, R35, -R138 ;  /* 0x8000008a238a7221 */ /* 0x000fe40000010000 */
[----:B------:R-:W4:Y:S01]  /*baa0*/  SHFL.IDX PT, R144, R219, R231, 0x1f ;  /* 0x00001fe7db907589 */ /* 0x000f2200000e0000 */
[----:B------:R-:W-:Y:S01]  /*bab0*/  MUFU.EX2 R30, R146 ;  /* 0x00000092001e7308 */ /* 0x000fe20000000800 */
[--C-:B-----5:R-:W-:Y:S01]  /*bac0*/  FADD.FTZ R40, R40, -R149.reuse ;  /* 0x8000009528287221 */ /* 0x120fe20000010000 */
[----:B------:R-:W-:Y:S01]  /*bad0*/  FADD.FTZ R42, R42, -R149 ;  /* 0x800000952a2a7221 */ /* 0x000fe20000010000 */
[----:B------:R-:W5:Y:S04]  /*bae0*/  SHFL.IDX PT, R143, R219, R224, 0x1f ;  /* 0x00001fe0db8f7589 */ /* 0x000f6800000e0000 */
[----:B------:R-:W2:Y:S01]  /*baf0*/  SHFL.IDX PT, R140, R223, R224, 0x1f ;  /* 0x00001fe0df8c7589 */ /* 0x000ea200000e0000 */
[----:B------:R-:W-:Y:S03]  /*bb00*/  MUFU.EX2 R31, R142 ;  /* 0x0000008e001f7308 */ /* 0x000fe60000000800 */
[----:B------:R-:W2:Y:S01]  /*bb10*/  SHFL.IDX PT, R150, R223, R225, 0x1f ;  /* 0x00001fe1df967589 */ /* 0x000ea200000e0000 */
[----:B------:R-:W-:Y:S01]  /*bb20*/  FMUL.FTZ R26, R9, R26 ;  /* 0x0000001a091a7220 */ /* 0x000fe20000410000 */
[--C-:B-1----:R-:W-:Y:S01]  /*bb30*/  FADD.FTZ R45, R45, -R145.reuse ;  /* 0x800000912d2d7221 */ /* 0x102fe20000010000 */
[----:B------:R-:W-:Y:S01]  /*bb40*/  FADD.FTZ R47, R47, -R145 ;  /* 0x800000912f2f7221 */ /* 0x000fe20000010000 */
[----:B------:R1:W2:Y:S01]  /*bb50*/  SHFL.IDX PT, R33, R219, R225, 0x1f ;  /* 0x00001fe1db217589 */ /* 0x0002a200000e0000 */
[----:B------:R-:W-:Y:S01]  /*bb60*/  FMUL.FTZ R25, R12, R25 ;  /* 0x000000190c197220 */ /* 0x000fe20000410000 */
[--C-:B------:R-:W-:Y:S01]  /*bb70*/  FADD.FTZ R41, R41, -R148.reuse ;  /* 0x8000009429297221 */ /* 0x100fe20000010000 */
[----:B------:R-:W-:Y:S01]  /*bb80*/  FADD.FTZ R43, R43, -R148 ;  /* 0x800000942b2b7221 */ /* 0x000fe20000010000 */
[----:B------:R-:W2:Y:S01]  /*bb90*/  SHFL.IDX PT, R145, R217, R151, 0x1f ;  /* 0x00001f97d9917589 */ /* 0x000ea200000e0000 */
[--C-:B---3--:R-:W-:Y:S01]  /*bba0*/  FADD.FTZ R48, R48, -R32.reuse ;  /* 0x8000002030307221 */ /* 0x108fe20000010000 */
[----:B------:R-:W-:Y:S01]  /*bbb0*/  FADD.FTZ R50, R50, -R32 ;  /* 0x8000002032327221 */ /* 0x000fe20000010000 */
[----:B------:R-:W-:Y:S01]  /*bbc0*/  MUFU.EX2 R125, R125 ;  /* 0x0000007d007d7308 */ /* 0x000fe20000000800 */
[--C-:B----4-:R-:W-:Y:S01]  /*bbd0*/  FADD.FTZ R49, R49, -R144.reuse ;  /* 0x8000009031317221 */ /* 0x110fe20000010000 */
[----:B------:R-:W-:Y:S01]  /*bbe0*/  FADD.FTZ R51, R51, -R144 ;  /* 0x8000009033337221 */ /* 0x000fe20000010000 */
[----:B-1----:R-:W3:Y:S01]  /*bbf0*/  LDL R219, [R1+0x2c] ;  /* 0x00002c0001db7983 */ /* 0x002ee20000100800 */
[----:B------:R-:W-:Y:S01]  /*bc00*/  FADD.FTZ R44, R44, -R147 ;  /* 0x800000932c2c7221 */ /* 0x000fe20000010000 */
[--C-:B-----5:R-:W-:Y:S01]  /*bc10*/  FADD.FTZ R52, R52, -R143.reuse ;  /* 0x8000008f34347221 */ /* 0x120fe20000010000 */
[----:B------:R-:W-:Y:S01]  /*bc20*/  FADD.FTZ R54, R54, -R143 ;  /* 0x8000008f36367221 */ /* 0x000fe20000010000 */
[----:B------:R-:W1:Y:S01]  /*bc30*/  SHFL.IDX PT, R34, R217, R5, 0x1f ;  /* 0x00001f05d9227589 */ /* 0x000e6200000e0000 */
[----:B------:R-:W-:Y:S01]  /*bc40*/  MUFU.EX2 R32, R141 ;  /* 0x0000008d00207308 */ /* 0x000fe20000000800 */
[--C-:B--2---:R-:W-:Y:S01]  /*bc50*/  FADD.FTZ R139, R36, -R140.reuse ;  /* 0x8000008c248b7221 */ /* 0x104fe20000010000 */
[----:B------:R-:W-:Y:S01]  /*bc60*/  FADD.FTZ R38, R38, -R140 ;  /* 0x8000008c26267221 */ /* 0x000fe20000010000 */
[----:B------:R-:W2:Y:S01]  /*bc70*/  SHFL.IDX PT, R35, R217, R220, 0x1f ;  /* 0x00001fdcd9237589 */ /* 0x000ea200000e0000 */
[----:B------:R-:W-:Y:S01]  /*bc80*/  FADD.FTZ R46, R46, -R147 ;  /* 0x800000932e2e7221 */ /* 0x000fe20000010000 */
[--C-:B------:R-:W-:Y:S01]  /*bc90*/  FADD.FTZ R140, R37, -R150.reuse ;  /* 0x80000096258c7221 */ /* 0x100fe20000010000 */
[----:B------:R-:W-:Y:S01]  /*bca0*/  FADD.FTZ R39, R39, -R150 ;  /* 0x8000009627277221 */ /* 0x000fe20000010000 */
[----:B------:R-:W4:Y:S01]  /*bcb0*/  SHFL.IDX PT, R36, R217, R222, 0x1f ;  /* 0x00001fded9247589 */ /* 0x000f2200000e0000 */
[--C-:B------:R-:W-:Y:S01]  /*bcc0*/  FADD.FTZ R53, R53, -R33.reuse ;  /* 0x8000002135357221 */ /* 0x100fe20000010000 */
[----:B------:R-:W-:-:S02]  /*bcd0*/  FADD.FTZ R55, R55, -R33 ;  /* 0x8000002137377221 */ /* 0x000fc40000010000 */
[----:B------:R-:W5:Y:S01]  /*bce0*/  SHFL.IDX PT, R144, R217, R218, 0x1f ;  /* 0x00001fdad9907589 */ /* 0x000f6200000e0000 */
[----:B------:R1:W5:Y:S01]  /*bcf0*/  MUFU.EX2 R33, R132 ;  /* 0x0000008400217308 */ /* 0x0003620000000800 */
[--C-:B------:R-:W-:Y:S01]  /*bd00*/  FADD.FTZ R60, R60, -R145.reuse ;  /* 0x800000913c3c7221 */ /* 0x100fe20000010000 */
[----:B------:R-:W-:Y:S01]  /*bd10*/  FADD.FTZ R62, R62, -R145 ;  /* 0x800000913e3e7221 */ /* 0x000fe20000010000 */
[----:B------:R-:W-:Y:S04]  /*bd20*/  SHFL.IDX PT, R37, R217, R224, 0x1f ;  /* 0x00001fe0d9257589 */ /* 0x000fe800000e0000 */
[----:B------:R-:W-:Y:S04]  /*bd30*/  SHFL.IDX PT, R143, R217, R225, 0x1f ;  /* 0x00001fe1d98f7589 */ /* 0x000fe800000e0000 */
[----:B-1----:R-:W-:Y:S01]  /*bd40*/  SHFL.IDX PT, R132, R217, R231, 0x1f ;  /* 0x00001fe7d9847589 */ /* 0x002fe200000e0000 */
[--C-:B------:R-:W-:Y:S01]  /*bd50*/  FADD.FTZ R56, R56, -R34.reuse ;  /* 0x8000002238387221 */ /* 0x100fe20000010000 */
[----:B------:R-:W-:-:S02]  /*bd60*/  FADD.FTZ R58, R58, -R34 ;  /* 0x800000223a3a7221 */ /* 0x000fc40000010000 */
[----:B------:R-:W-:Y:S01]  /*bd70*/  SHFL.IDX PT, R145, R216, R218, 0x1f ;  /* 0x00001fdad8917589 */ /* 0x000fe200000e0000 */
[--C-:B--2---:R-:W-:Y:S01]  /*bd80*/  FADD.FTZ R57, R57, -R35.reuse ;  /* 0x8000002339397221 */ /* 0x104fe20000010000 */
[----:B------:R-:W-:Y:S01]  /*bd90*/  FADD.FTZ R59, R59, -R35 ;  /* 0x800000233b3b7221 */ /* 0x000fe20000010000 */
[----:B------:R1:W-:Y:S01]  /*bda0*/  MUFU.EX2 R34, R130 ;  /* 0x0000008200227308 */ /* 0x0003e20000000800 */
[----:B------:R-:W2:Y:S01]  /*bdb0*/  SHFL.IDX PT, R217, R216, R224, 0x1f ;  /* 0x00001fe0d8d97589 */ /* 0x000ea200000e0000 */
[--C-:B----4-:R-:W-:Y:S01]  /*bdc0*/  FADD.FTZ R61, R61, -R36.reuse ;  /* 0x800000243d3d7221 */ /* 0x110fe20000010000 */
[----:B------:R-:W-:Y:S02]  /*bdd0*/  FADD.FTZ R63, R63, -R36 ;  /* 0x800000243f3f7221 */ /* 0x000fe40000010000 */
[----:B------:R-:W4:Y:S01]  /*bde0*/  SHFL.IDX PT, R218, R216, R225, 0x1f ;  /* 0x00001fe1d8da7589 */ /* 0x000f2200000e0000 */
[----:B-----5:R-:W-:-:S03]  /*bdf0*/  FADD.FTZ R64, R64, -R144 ;  /* 0x8000009040407221 */ /* 0x020fc60000010000 */
[----:B------:R2:W5:Y:S01]  /*be00*/  SHFL.IDX PT, R146, R216, R151, 0x1f ;  /* 0x00001f97d8927589 */ /* 0x00056200000e0000 */
[----:B------:R-:W5:Y:S03]  /*be10*/  MUFU.EX2 R35, R128 ;  /* 0x0000008000237308 */ /* 0x000f660000000800 */
[----:B------:R-:W5:Y:S04]  /*be20*/  SHFL.IDX PT, R149, R216, R222, 0x1f ;  /* 0x00001fded8957589 */ /* 0x000f6800000e0000 */
[----:B------:R-:W5:Y:S04]  /*be30*/  SHFL.IDX PT, R150, R216, R231, 0x1f ;  /* 0x00001fe7d8967589 */ /* 0x000f6800000e0000 */
[----:B------:R-:W5:Y:S04]  /*be40*/  SHFL.IDX PT, R141, R216, R5, 0x1f ;  /* 0x00001f05d88d7589 */ /* 0x000f6800000e0000 */
[----:B------:R1:W5:Y:S01]  /*be50*/  SHFL.IDX PT, R142, R216, R220, 0x1f ;  /* 0x00001fdcd88e7589 */ /* 0x00036200000e0000 */
[--C-:B--2---:R-:W-:Y:S01]  /*be60*/  FADD.FTZ R151, R84, -R217.reuse ;  /* 0x800000d954977221 */ /* 0x104fe20000010000 */
[----:B------:R2:W5:Y:S01]  /*be70*/  MUFU.EX2 R36, R127 ;  /* 0x0000007f00247308 */ /* 0x0005620000000800 */
[----:B------:R-:W-:Y:S01]  /*be80*/  FMUL.FTZ R38, R20, R38 ;  /* 0x0000002614267220 */ /* 0x000fe20000410000 */
[----:B------:R-:W-:Y:S01]  /*be90*/  FMUL.FTZ R39, R88, R39 ;  /* 0x0000002758277220 */ /* 0x000fe20000410000 */
[----:B------:R-:W-:Y:S01]  /*bea0*/  FADD.FTZ R66, R66, -R144 ;  /* 0x8000009042427221 */ /* 0x000fe20000010000 */
[----:B-1----:R-:W-:Y:S01]  /*beb0*/  FADD.FTZ R216, R86, -R217 ;  /* 0x800000d956d87221 */ /* 0x002fe20000010000 */
[----:B----4-:R-:W-:Y:S01]  /*bec0*/  FADD.FTZ R217, R85, -R218 ;  /* 0x800000da55d97221 */ /* 0x010fe20000010000 */
[----:B------:R-:W-:Y:S01]  /*bed0*/  FMUL.FTZ R85, R11, R131 ;  /* 0x000000830b557220 */ /* 0x000fe20000410000 */
[----:B------:R-:W-:-:S04]  /*bee0*/  FADD.FTZ R65, R65, -R132 ;  /* 0x8000008441417221 */ /* 0x000fc80000010000 */
[----:B------:R-:W-:Y:S01]  /*bef0*/  F2FP.F16.F32.PACK_AB R85, R85, R26 ;  /* 0x0000001a5555723e */ /* 0x000fe200000000ff */
[----:B------:R-:W-:Y:S01]  /*bf00*/  FMUL.FTZ R26, R14, R27 ;  /* 0x0000001b0e1a7220 */ /* 0x000fe20000410000 */
[----:B------:R-:W-:Y:S01]  /*bf10*/  FADD.FTZ R218, R87, -R218 ;  /* 0x800000da57da7221 */ /* 0x000fe20000010000 */
[----:B------:R-:W-:Y:S01]  /*bf20*/  FADD.FTZ R130, R67, -R132 ;  /* 0x8000008443827221 */ /* 0x000fe20000010000 */
[--C-:B------:R-:W-:Y:S01]  /*bf30*/  FADD.FTZ R132, R68, -R37.reuse ;  /* 0x8000002544847221 */ /* 0x100fe20000010000 */
[----:B------:R-:W-:Y:S01]  /*bf40*/  FADD.FTZ R67, R70, -R37 ;  /* 0x8000002546437221 */ /* 0x000fe20000010000 */
[----:B------:R-:W-:Y:S01]  /*bf50*/  F2FP.F16.F32.PACK_AB R87, R26, R25 ;  /* 0x000000191a57723e */ /* 0x000fe200000000ff */
[----:B------:R-:W-:Y:S01]  /*bf60*/  FMUL.FTZ R62, R110, R62 ;  /* 0x0000003e6e3e7220 */ /* 0x000fe20000410000 */
[----:B------:R-:W-:Y:S01]  /*bf70*/  FMUL.FTZ R63, R111, R63 ;  /* 0x0000003f6f3f7220 */ /* 0x000fe20000410000 */
[----:B------:R-:W-:Y:S01]  /*bf80*/  FMUL.FTZ R64, R112, R64 ;  /* 0x0000004070407220 */ /* 0x000fe20000410000 */
[----:B------:R-:W-:Y:S01]  /*bf90*/  FMUL.FTZ R25, R115, R65 ;  /* 0x0000004173197220 */ /* 0x000fe20000410000 */
[--C-:B------:R-:W-:Y:S01]  /*bfa0*/  FADD.FTZ R70, R69, -R143.reuse ;  /* 0x8000008f45467221 */ /* 0x100fe20000010000 */
[----:B--2---:R-:W-:Y:S01]  /*bfb0*/  FADD.FTZ R127, R71, -R143 ;  /* 0x8000008f477f7221 */ /* 0x004fe20000010000 */
[----:B------:R1:W2:Y:S01]  /*bfc0*/  MUFU.EX2 R37, R126 ;  /* 0x0000007e00257308 */ /* 0x0002a20000000800 */
[----:B-----5:R-:W-:Y:S01]  /*bfd0*/  FADD.FTZ R143, R76, -R146 ;  /* 0x800000924c8f7221 */ /* 0x020fe20000010000 */
[----:B------:R-:W-:Y:S01]  /*bfe0*/  FADD.FTZ R148, R77, -R149 ;  /* 0x800000954d947221 */ /* 0x000fe20000010000 */
[----:B------:R-:W-:-:S05]  /*bff0*/  F2FP.F16.F32.PACK_AB R71, R63, R62 ;  /* 0x0000003e3f47723e */ /* 0x000fca00000000ff */
[----:B------:R-:W4:Y:S01]  /*c000*/  MUFU.EX2 R124, R124 ;  /* 0x0000007c007c7308 */ /* 0x000f220000000800 */
[----:B------:R-:W-:Y:S01]  /*c010*/  F2FP.F16.F32.PACK_AB R64, R25, R64 ;  /* 0x000000401940723e */ /* 0x000fe200000000ff */
[----:B------:R-:W-:Y:S01]  /*c020*/  FADD.FTZ R146, R78, -R146 ;  /* 0x800000924e927221 */ /* 0x000fe20000010000 */
[----:B------:R-:W-:-:S05]  /*c030*/  FADD.FTZ R149, R79, -R149 ;  /* 0x800000954f957221 */ /* 0x000fca0000010000 */
[----:B------:R-:W5:Y:S01]  /*c040*/  MUFU.EX2 R123, R123 ;  /* 0x0000007b007b7308 */ /* 0x000f620000000800 */
[----:B------:R-:W-:Y:S01]  /*c050*/  FMUL.FTZ R62, R33, R143 ;  /* 0x0000008f213e7220 */ /* 0x000fe20000410000 */
[----:B------:R-:W-:-:S06]  /*c060*/  FMUL.FTZ R25, R35, R148 ;  /* 0x0000009423197220 */ /* 0x000fcc0000410000 */
[----:B------:R-:W5:Y:S01]  /*c070*/  MUFU.EX2 R122, R122 ;  /* 0x0000007a007a7308 */ /* 0x000f620000000800 */
[----:B------:R-:W-:Y:S01]  /*c080*/  FADD.FTZ R144, R80, -R145 ;  /* 0x8000009150907221 */ /* 0x000fe20000010000 */
[----:B------:R-:W-:-:S06]  /*c090*/  FADD.FTZ R147, R81, -R150 ;  /* 0x8000009651937221 */ /* 0x000fcc0000010000 */
[----:B------:R-:W5:Y:S01]  /*c0a0*/  MUFU.EX2 R121, R121 ;  /* 0x0000007900797308 */ /* 0x000f620000000800 */
[----:B------:R-:W-:-:S07]  /*c0b0*/  FADD.FTZ R145, R82, -R145 ;  /* 0x8000009152917221 */ /* 0x000fce0000010000 */
[----:B------:R-:W5:Y:S01]  /*c0c0*/  MUFU.EX2 R120, R120 ;  /* 0x0000007800787308 */ /* 0x000f620000000800 */
[----:B------:R-:W-:-:S07]  /*c0d0*/  FADD.FTZ R150, R83, -R150 ;  /* 0x8000009653967221 */ /* 0x000fce0000010000 */
[----:B------:R-:W5:Y:S01]  /*c0e0*/  MUFU.EX2 R119, R119 ;  /* 0x0000007700777308 */ /* 0x000f620000000800 */
[----:B------:R-:W-:Y:S01]  /*c0f0*/  FMUL.FTZ R82, R21, R139 ;  /* 0x0000008b15527220 */ /* 0x000fe20000410000 */
[----:B------:R-:W-:Y:S01]  /*c100*/  FMUL.FTZ R27, R22, R140 ;  /* 0x0000008c161b7220 */ /* 0x000fe20000410000 */
[----:B------:R-:W-:Y:S01]  /*c110*/  F2FP.F16.F32.PACK_AB R83, R39, R38 ;  /* 0x000000262753723e */ /* 0x000fe200000000ff */
[----:B------:R-:W-:Y:S01]  /*c120*/  FMUL.FTZ R63, R34, R146 ;  /* 0x00000092223f7220 */ /* 0x000fe20000410000 */
[----:B------:R-:W-:Y:S01]  /*c130*/  FMUL.FTZ R38, R36, R149 ;  /* 0x0000009524267220 */ /* 0x000fe20000410000 */
[--C-:B------:R-:W-:Y:S01]  /*c140*/  FADD.FTZ R128, R72, -R141.reuse ;  /* 0x8000008d48807221 */ /* 0x100fe20000010000 */
[----:B-1----:R-:W-:Y:S01]  /*c150*/  FADD.FTZ R126, R74, -R141 ;  /* 0x8000008d4a7e7221 */ /* 0x002fe20000010000 */
[----:B------:R-:W-:Y:S01]  /*c160*/  FMUL.FTZ R84, R227, R24 ;  /* 0x00000018e3547220 */ /* 0x000fe20000410000 */
[----:B------:R-:W-:Y:S01]  /*c170*/  FMUL.FTZ R129, R226, R129 ;  /* 0x00000081e2817220 */ /* 0x000fe20000410000 */
[----:B------:R-:W-:Y:S01]  /*c180*/  FMUL.FTZ R86, R10, R133 ;  /* 0x000000850a567220 */ /* 0x000fe20000410000 */
[----:B------:R-:W-:Y:S01]  /*c190*/  FMUL.FTZ R136, R13, R136 ;  /* 0x000000880d887220 */ /* 0x000fe20000410000 */
[----:B------:R-:W-:Y:S01]  /*c1a0*/  FMUL.FTZ R60, R108, R60 ;  /* 0x0000003c6c3c7220 */ /* 0x000fe20000410000 */
[----:B------:R-:W-:Y:S01]  /*c1b0*/  FMUL.FTZ R61, R109, R61 ;  /* 0x0000003d6d3d7220 */ /* 0x000fe20000410000 */
        /* <DEDUP_REMOVED lines=51> */
[----:B----4-:R-:W-:Y:S01]  /*c4f0*/  FMUL.FTZ R147, R124, R147 ;  /* 0x000000937c937220 */ /* 0x010fe20000410000 */
[----:B------:R-:W-:Y:S01]  /*c500*/  F2FP.F16.F32.PACK_AB R79, R47, R46 ;  /* 0x0000002e2f4f723e */ /* 0x000fe200000000ff */
[----:B-----5:R-:W-:Y:S01]  /*c510*/  FMUL.FTZ R150, R123, R150 ;  /* 0x000000967b967220 */ /* 0x020fe20000410000 */
        /* <DEDUP_REMOVED lines=24> */
[----:B---3--:R-:W-:-:S04]  /*c6a0*/  IMAD R25, R0, 0x4000, R219 ;  /* 0x0000400000197824 */ /* 0x008fc800078e02db */
        /* <DEDUP_REMOVED lines=148> */
.L_x_5412:
        /* <DEDUP_REMOVED lines=70> */
.L_x_5413:
        /* <DEDUP_REMOVED lines=12> */
.L_x_5403:
        /* <DEDUP_REMOVED lines=34> */
.L_x_5371:
[----:B------:R-:W-:Y:S05]  /*d730*/  @P0 BRA `(.L_x_5415) ;  /* 0x0000001000a00947 */ /* 0x000fea0003800000 */
[----:B------:R-:W3:Y:S01]  /*d740*/  S2R R0, SR_TID.X ;  /* 0x0000000000007919 */ /* 0x000ee20000002100 */
[----:B------:R-:W4:Y:S01]  /*d750*/  S2UR UR5, SR_CgaCtaId ;  /* 0x00000000000579c3 */ /* 0x000f220000008800 */
        /* <DEDUP_REMOVED lines=13> */
[----:B----4-:R-:W-:Y:S01]  /*d830*/  ULEA UR6, UR5, UR4, 0x18 ;  /* 0x0000000405067291 */ /* 0x010fe2000f8ec03f */
[----:B------:R-:W-:Y:S02]  /*d840*/  F2FP.F16.F32.PACK_AB R202, R205, R204 ;  /* 0x000000cccdca723e */ /* 0x000fe400000000ff */
[----:B------:R-:W-:Y:S01]  /*d850*/  F2FP.F16.F32.PACK_AB R203, R207, R206 ;  /* 0x000000cecfcb723e */ /* 0x000fe200000000ff */
[----:B------:R-:W-:Y:S01]  /*d860*/  ULDC.64 UR4, c[0x0][0x870] ;  /* 0x00021c0000047ab9 */ /* 0x000fe20000000a00 */
[----:B------:R-:W-:Y:S01]  /*d870*/  F2FP.F16.F32.PACK_AB R209, R211, R210 ;  /* 0x000000d2d3d1723e */ /* 0x000fe200000000ff */
[----:B---3--:R-:W-:Y:S01]  /*d880*/  VIADD R11, R0, 0xffffff80 ;  /* 0xffffff80000b7836 */ /* 0x008fe20000000000 */
        /* <DEDUP_REMOVED lines=24> */
[----:B------:R-:W-:Y:S01]  /*da10*/  R2P PR, R5, 0x6 ;  /* 0x0000000605007804 */ /* 0x000fe20000000000 */
[----:B------:R-:W-:Y:S01]  /*da20*/  IMAD.MOV.U32 R5, RZ, RZ, 0x40 ;  /* 0x00000040ff057424 */ /* 0x000fe200078e00ff */
[----:B------:R-:W-:Y:S02]  /*da30*/  F2FP.F16.F32.PACK_AB R169, R171, R170 ;  /* 0x000000aaaba9723e */ /* 0x000fe400000000ff */
[----:B------:R-:W-:Y:S02]  /*da40*/  LOP3.LUT R0, R0, 0x1c0, RZ, 0xc0, !PT ;  /* 0x000001c000007812 */ /* 0x000fe400078ec0ff */
[----:B------:R-:W-:Y:S02]  /*da50*/  SEL R5, R5, 0xffffffc0, !P2 ;  /* 0xffffffc005057807 */ /* 0x000fe40005000000 */
[----:B------:R-:W-:-:S02]  /*da60*/  LOP3.LUT R7, R0, 0x8, R7, 0xf8, !PT ;  /* 0x0000000800077812 */ /* 0x000fc400078ef807 */
[----:B--2---:R-:W-:Y:S01]  /*da70*/  SHF.R.U32.HI R2, RZ, 0x3, R0 ;  /* 0x00000003ff027819 */ /* 0x004fe20000011600 */
        /* <DEDUP_REMOVED lines=18> */
[----:B------:R-:W-:Y:S01]  /*dba0*/  ISETP.NE.U32.AND P4, PT, RZ, UR4, PT ;  /* 0x00000004ff007c0c */ /* 0x000fe2000bf85070 */
[----:B------:R-:W-:Y:S03]  /*dbb0*/  STSM.16.M88.4 [R6], R200 ;  /* 0x000000c806007844 */ /* 0x000fe60000000200 */
[----:B------:R-:W-:Y:S01]  /*dbc0*/  ISETP.NE.AND.EX P4, PT, RZ, UR5, PT, P4 ;  /* 0x00000005ff007c0c */ /* 0x000fe2000bf85340 */
[----:B------:R-:W-:Y:S01]  /*dbd0*/  STSM.16.M88.4 [R3], R208 ;  /* 0x000000d003007844 */ /* 0x000fe20000000200 */
[----:B------:R-:W-:Y:S02]  /*dbe0*/  ULDC.64 UR4, c[0x0][0x870] ;  /* 0x00021c0000047ab9 */ /* 0x000fe40000000a00 */
[----:B------:R-:W-:Y:S01]  /*dbf0*/  UIMAD.WIDE UR4, UR37, 0x4, UR4 ;  /* 0x00000004250478a5 */ /* 0x000fe2000f8e0204 */
[----:B------:R-:W-:Y:S04]  /*dc00*/  STSM.16.M88.4 [R0], R152 ;  /* 0x0000009800007844 */ /* 0x000fe80000000200 */
[----:B------:R-:W-:Y:S01]  /*dc10*/  STSM.16.M88.4 [R2+-0x4000], R160 ;  /* 0xffc000a002007844 */ /* 0x000fe20000000200 */
[----:B------:R-:W-:-:S02]  /*dc20*/  IMAD.U32 R4, RZ, RZ, UR4 ;  /* 0x00000004ff047e24 */ /* 0x000fc4000f8e00ff */
[----:B------:R-:W-:Y:S01]  /*dc30*/  IMAD.U32 R5, RZ, RZ, UR5 ;  /* 0x00000005ff057e24 */ /* 0x000fe2000f8e00ff */
[----:B------:R2:W-:Y:S01]  /*dc40*/  STSM.16.M88.4 [R6+-0x4000], R168 ;  /* 0xffc000a806007844 */ /* 0x0005e20000000200 */
[----:B------:R-:W-:-:S03]  /*dc50*/  ULDC.64 UR4, c[0x0][0x878] ;  /* 0x00021e0000047ab9 */ /* 0x000fc60000000a00 */
[----:B------:R3:W-:Y:S01]  /*dc60*/  STSM.16.M88.4 [R3+-0x4000], R176 ;  /* 0xffc000b003007844 */ /* 0x0007e20000000200 */
        /* <DEDUP_REMOVED lines=10> */
[----:B------:R-:W2:Y:S01]  /*dd10*/  S2R R31, SR_CTAID.Y ;  /* 0x00000000001f7919 */ /* 0x000ea20000002600 */
[----:B------:R-:W-:Y:S01]  /*dd20*/  IMAD.IADD R6, R11, 0x1, -R6 ;  /* 0x000000010b067824 */ /* 0x000fe200078e0a06 */
[----:B------:R-:W-:Y:S01]  /*dd30*/  PLOP3.LUT P0, PT, PT, PT, UP0, 0x80, 0x0 ;  /* 0x000000000000781c */ /* 0x000fe20003f0f008 */
[----:B-1----:R-:W-:-:S03]  /*dd40*/  IMAD.SHL.U32 R8, R19, 0x40, RZ ;  /* 0x0000004013087824 */ /* 0x002fc600078e00ff */
[----:B------:R-:W-:Y:S01]  /*dd50*/  @UP0 ULDC.64 UR4, c[0x0][0x878] ;  /* 0x00021e0000040ab9 */ /* 0x000fe20000000a00 */
[----:B------:R-:W-:Y:S01]  /*dd60*/  IMAD.SHL.U32 R20, R6, 0x8, RZ ;  /* 0x0000000806147824 */ /* 0x000fe200078e00ff */
[----:B------:R-:W-:Y:S01]  /*dd70*/  @UP0 UIMAD.WIDE UR4, UR37, 0x4, UR4 ;  /* 0x00000004250408a5 */ /* 0x000fe2000f8e0204 */
[----:B------:R-:W-:Y:S02]  /*dd80*/  LOP3.LUT R9, R8, 0x1c0, RZ, 0xc0, !PT ;  /* 0x000001c008097812 */ /* 0x000fe400078ec0ff */
[----:B------:R-:W-:Y:S02]  /*dd90*/  LEA.HI R8, R10, R11, RZ, 0x6 ;  /* 0x0000000b0a087211 */ /* 0x000fe400078f30ff */
[----:B------:R-:W-:Y:S01]  /*dda0*/  LOP3.LUT R6, R9, 0x38, R20, 0xf8, !PT ;  /* 0x0000003809067812 */ /* 0x000fe200078ef814 */
[----:B------:R-:W-:Y:S01]  /*ddb0*/  IMAD.U32 R2, RZ, RZ, UR4 ;  /* 0x00000004ff027e24 */ /* 0x000fe2000f8e00ff */
[----:B------:R-:W-:Y:S01]  /*ddc0*/  SHF.R.U32.HI R9, RZ, 0x3, R9 ;  /* 0x00000003ff097819 */ /* 0x000fe20000011609 */
[----:B---3--:R-:W-:-:S02]  /*ddd0*/  IMAD.U32 R3, RZ, RZ, UR5 ;  /* 0x00000005ff037e24 */ /* 0x008fc4000f8e00ff */
[----:B------:R-:W-:Y:S01]  /*dde0*/  IMAD.SHL.U32 R8, R8, 0x8, RZ ;  /* 0x0000000808087824 */ /* 0x000fe200078e00ff */
[----:B------:R-:W-:Y:S02]  /*ddf0*/  LOP3.LUT R9, R6, R9, RZ, 0x3c, !PT ;  /* 0x0000000906097212 */ /* 0x000fe400078e3cff */
[----:B------:R1:W5:Y:S02]  /*de00*/  @P0 LDG.E R0, desc[UR38][R2.64] ;  /* 0x0000002602000981 */ /* 0x000364000c1e1900 */
[----:B------:R-:W-:Y:S02]  /*de10*/  LOP3.LUT R8, R9, 0x7ffffe00, R8, 0xf8, !PT ;  /* 0x7ffffe0009087812 */ /* 0x000fe400078ef808 */
[----:B-1----:R-:W-:Y:S02]  /*de20*/  CS2R R2, SRZ ;  /* 0x0000000000027805 */ /* 0x002fe4000001ff00 */
[--C-:B----4-:R-:W-:Y:S01]  /*de30*/  @P4 SHF.R.S32.HI R3, RZ, 0x1f, R7.reuse ;  /* 0x0000001fff034819 */ /* 0x110fe20000011407 */
[----:B------:R-:W-:Y:S01]  /*de40*/  @P4 IMAD.MOV.U32 R2, RZ, RZ, R7 ;  /* 0x000000ffff024224 */ /* 0x000fe200078e0007 */
[----:B--2---:R-:W-:Y:S06]  /*de50*/  @P0 BRA `(.L_x_5416) ;  /* 0x0000000000100947 */ /* 0x004fec0003800000 */
[----:B------:R-:W-:Y:S05]  /*de60*/  @!P4 BRA `(.L_x_5416) ;  /* 0x00000000000cc947 */ /* 0x000fea0003800000 */
[----:B------:R-:W2:Y:S04]  /*de70*/  LDG.E R7, desc[UR38][R4.64] ;  /* 0x0000002604077981 */ /* 0x000ea8000c1e1900 */
[----:B-----5:R-:W2:Y:S02]  /*de80*/  LDG.E R0, desc[UR38][R4.64+0x4] ;  /* 0x0000042604007981 */ /* 0x020ea4000c1e1900 */
[----:B--2---:R-:W-:-:S07]  /*de90*/  IMAD.IADD R0, R0, 0x1, -R7 ;  /* 0x0000000100007824 */ /* 0x004fce00078e0a07 */
.L_x_5416:
        /* <DEDUP_REMOVED lines=15> */
[C---:B------:R-:W-:Y:S01]  /*df90*/  VIADD R0, R19.reuse, 0x20 ;  /* 0x0000002013007836 */ /* 0x040fe20000000000 */
[-C--:B------:R-:W-:Y:S01]  /*dfa0*/  ISETP.GE.AND P3, PT, R19, R22.reuse, PT ;  /* 0x000000161300720c */ /* 0x080fe20003f66270 */
[----:B------:R-:W-:Y:S01]  /*dfb0*/  IMAD.U32 R34, RZ, RZ, UR4 ;  /* 0x00000004ff227e24 */ /* 0x000fe2000f8e00ff */
[----:B------:R-:W-:Y:S01]  /*dfc0*/  SEL R37, RZ, UR37, P4 ;  /* 0x00000025ff257c07 */ /* 0x000fe2000a000000 */
[----:B------:R-:W-:Y:S01]  /*dfd0*/  IMAD R23, R31, UR5, R18 ;  /* 0x000000051f177c24 */ /* 0x000fe2000f8e0212 */
[----:B------:R-:W-:Y:S01]  /*dfe0*/  ULDC.64 UR4, c[0x0][0x858] ;  /* 0x0002160000047ab9 */ /* 0x000fe20000000a00 */
[----:B------:R-:W-:Y:S01]  /*dff0*/  VIADD R18, R19, 0x40 ;  /* 0x0000004013127836 */ /* 0x000fe20000000000 */
[----:B------:R-:W-:Y:S01]  /*e000*/  SEL R34, R34, RZ, !P4 ;  /* 0x000000ff22227207 */ /* 0x000fe20006000000 */
[----:B------:R-:W-:Y:S01]  /*e010*/  IMAD.IADD R17, R17, 0x1, R23 ;  /* 0x0000000111117824 */ /* 0x000fe200078e0217 */
[-C--:B------:R-:W-:Y:S01]  /*e020*/  ISETP.GE.AND P2, PT, R0, R22.reuse, PT ;  /* 0x000000160000720c */ /* 0x080fe20003f46270 */
[----:B------:R-:W-:Y:S01]  /*e030*/  BSSY B0, `(.L_x_5417) ;  /* 0x0000019000007945 */ /* 0x000fe20003800000 */
[----:B-1----:R-:W-:Y:S01]  /*e040*/  ISETP.GE.OR P6, PT, R20, R33, P3 ;  /* 0x000000211400720c */ /* 0x002fe20001fc6670 */
[----:B------:R-:W-:Y:S01]  /*e050*/  IMAD R0, R34, UR4, RZ ;  /* 0x0000000422007c24 */ /* 0x000fe2000f8e02ff */
        /* <DEDUP_REMOVED lines=22> */
.L_x_5418:
[----:B------:R-:W-:Y:S05]  /*e1c0*/  BSYNC B0 ;  /* 0x0000000000007941 */ /* 0x000fea0003800000 */
.L_x_5417:
[----:B-1----:R1:W2:Y:S01]  /*e1d0*/  LDS.128 R16, [R30+0x5000] ;  /* 0x005000001e107984 */ /* 0x0022a20000000c00 */
[----:B------:R-:W-:Y:S01]  /*e1e0*/  BSSY B0, `(.L_x_5419) ;  /* 0x0000010000007945 */ /* 0x000fe20003800000 */
[----:B------:R-:W-:-:S03]  /*e1f0*/  ISETP.GE.OR P6, PT, R20, R33, P0 ;  /* 0x000000211400720c */ /* 0x000fc600007c6670 */
        /* <DEDUP_REMOVED lines=14> */
.L_x_5420:
[----:B------:R-:W-:Y:S05]  /*e2e0*/  BSYNC B0 ;  /* 0x0000000000007941 */ /* 0x000fea0003800000 */
.L_x_5419:
[----:B--23--:R2:W3:Y:S01]  /*e2f0*/  LDS.128 R16, [R30+0x6000] ;  /* 0x006000001e107984 */ /* 0x00c4e20000000c00 */
        /* <DEDUP_REMOVED lines=15> */
.L_x_5422:
[----:B------:R-:W-:Y:S05]  /*e3f0*/  BSYNC B0 ;  /* 0x0000000000007941 */ /* 0x000fea0003800000 */
.L_x_5421:
[----:B---34-:R3:W4:Y:S01]  /*e400*/  LDS.128 R16, [R30+0x7000] ;  /* 0x007000001e107984 */ /* 0x0187220000000c00 */
        /* <DEDUP_REMOVED lines=15> */
.L_x_5424:
[----:B------:R-:W-:Y:S05]  /*e500*/  BSYNC B0 ;  /* 0x0000000000007941 */ /* 0x000fea0003800000 */
.L_x_5423:
        /* <DEDUP_REMOVED lines=27> */
.L_x_5426:
[----:B------:R-:W-:Y:S05]  /*e6c0*/  BSYNC B0 ;  /* 0x0000000000007941 */ /* 0x000fea0003800000 */
.L_x_5425:
        /* <DEDUP_REMOVED lines=15> */
.L_x_5428:
[----:B------:R-:W-:Y:S05]  /*e7c0*/  BSYNC B0 ;  /* 0x0000000000007941 */ /* 0x000fea0003800000 */
.L_x_5427:
        /* <DEDUP_REMOVED lines=15> */
.L_x_5430:
[----:B------:R-:W-:Y:S05]  /*e8c0*/  BSYNC B0 ;  /* 0x0000000000007941 */ /* 0x000fea0003800000 */
.L_x_5429:
        /* <DEDUP_REMOVED lines=15> */
.L_x_5415:
        /* <DEDUP_REMOVED lines=9> */
[----:B------:R-:W-:Y:S01]  /*ea50*/  UISETP.NE.AND.EX UP0, UPT, UR5, URZ, UPT, UP0 ;  /* 0x0000003f0500728c */ /* 0x000fe2000bf05300 */
[----:B------:R-:W-:Y:S02]  /*ea60*/  ULDC UR6, c[0x0][0x808] ;  /* 0x0002020000067ab9 */ /* 0x000fe40000000800 */
[----:B--2---:R-:W2:Y:S01]  /*ea70*/  @P4 LDG.E R9, desc[UR38][R4.64] ;  /* 0x0000002604094981 */ /* 0x004ea2000c1e1900 */
[----:B------:R-:W-:Y:S02]  /*ea80*/  IMAD.U32 R0, RZ, RZ, UR6 ;  /* 0x00000006ff007e24 */ /* 0x000fe4000f8e00ff */
[----:B------:R-:W-:-:S05]  /*ea90*/  PLOP3.LUT P0, PT, PT, PT, UP0, 0x80, 0x0 ;  /* 0x000000000000781c */ /* 0x000fca0003f0f008 */
[----:B------:R-:W-:Y:S02]  /*eaa0*/  @UP0 ULDC.64 UR4, c[0x0][0x878] ;  /* 0x00021e0000040ab9 */ /* 0x000fe40000000a00 */
[----:B------:R-:W-:-:S06]  /*eab0*/  @UP0 UIMAD.WIDE UR4, UR37, 0x4, UR4 ;  /* 0x00000004250408a5 */ /* 0x000fcc000f8e0204 */
[----:B------:R-:W-:Y:S02]  /*eac0*/  IMAD.U32 R6, RZ, RZ, UR4 ;  /* 0x00000004ff067e24 */ /* 0x000fe4000f8e00ff */
[----:B------:R-:W-:-:S05]  /*ead0*/  IMAD.U32 R7, RZ, RZ, UR5 ;  /* 0x00000005ff077e24 */ /* 0x000fca000f8e00ff */
[----:B------:R3:W5:Y:S01]  /*eae0*/  @P0 LDG.E R0, desc[UR38][R6.64] ;  /* 0x0000002606000981 */ /* 0x000762000c1e1900 */
[----:B------:R-:W1:Y:S01]  /*eaf0*/  S2R R2, SR_TID.X ;  /* 0x0000000000027919 */ /* 0x000e620000002100 */
[----:B------:R-:W4:Y:S01]  /*eb00*/  S2R R15, SR_CTAID.X ;  /* 0x00000000000f7919 */ /* 0x000f220000002500 */
[----:B------:R-:W2:Y:S01]  /*eb10*/  S2R R19, SR_CTAID.Y ;  /* 0x0000000000137919 */ /* 0x000ea20000002600 */
[----:B-1----:R-:W-:-:S05]  /*eb20*/  VIADD R8, R2, 0xffffff80 ;  /* 0xffffff8002087836 */ /* 0x002fca0000000000 */
[----:B------:R-:W-:-:S04]  /*eb30*/  SHF.R.S32.HI R3, RZ, 0x1f, R8 ;  /* 0x0000001fff037819 */ /* 0x000fc80000011408 */
[----:B------:R-:W-:Y:S02]  /*eb40*/  LEA.HI R10, R3, R8, RZ, 0x3 ;  /* 0x00000008030a7211 */ /* 0x000fe400078f18ff */
[----:B------:R-:W-:Y:S02]  /*eb50*/  CS2R R2, SRZ ;  /* 0x0000000000027805 */ /* 0x000fe4000001ff00 */
[----:B------:R-:W-:-:S05]  /*eb60*/  LOP3.LUT R11, R10, 0x1ffffff8, RZ, 0xc0, !PT ;  /* 0x1ffffff80a0b7812 */ /* 0x000fca00078ec0ff */
[----:B------:R-:W-:Y:S01]  /*eb70*/  IMAD.IADD R11, R8, 0x1, -R11 ;  /* 0x00000001080b7824 */ /* 0x000fe200078e0a0b */
[--C-:B--2---:R-:W-:Y:S01]  /*eb80*/  @P4 SHF.R.S32.HI R3, RZ, 0x1f, R9.reuse ;  /* 0x0000001fff034819 */ /* 0x104fe20000011409 */
[----:B------:R-:W-:Y:S01]  /*eb90*/  @P4 IMAD.MOV.U32 R2, RZ, RZ, R9 ;  /* 0x000000ffff024224 */ /* 0x000fe200078e0009 */
[----:B---34-:R-:W-:Y:S06]  /*eba0*/  @P0 BRA `(.L_x_5431) ;  /* 0x0000000000100947 */ /* 0x018fec0003800000 */
[----:B------:R-:W-:Y:S05]  /*ebb0*/  @!P4 BRA `(.L_x_5431) ;  /* 0x00000000000cc947 */ /* 0x000fea0003800000 */
[----:B------:R-:W2:Y:S04]  /*ebc0*/  LDG.E R7, desc[UR38][R4.64] ;  /* 0x0000002604077981 */ /* 0x000ea8000c1e1900 */
[----:B-----5:R-:W2:Y:S02]  /*ebd0*/  LDG.E R0, desc[UR38][R4.64+0x4] ;  /* 0x0000042604007981 */ /* 0x020ea4000c1e1900 */
[----:B--2---:R-:W-:-:S07]  /*ebe0*/  IMAD.IADD R0, R0, 0x1, -R7 ;  /* 0x0000000100007824 */ /* 0x004fce00078e0a07 */
.L_x_5431:
        /* <DEDUP_REMOVED lines=11> */
[CC--:B------:R-:W-:Y:S01]  /*eca0*/  ISETP.GE.AND P3, PT, R7.reuse, R0.reuse, PT ;  /* 0x000000000700720c */ /* 0x0c0fe20003f66270 */
[C---:B------:R-:W-:Y:S01]  /*ecb0*/  VIADD R17, R7.reuse, 0x40 ;  /* 0x0000004007117836 */ /* 0x040fe20000000000 */
[----:B------:R-:W-:Y:S01]  /*ecc0*/  LEA.HI.X.SX32 R3, R7, R3, 0x1, P0 ;  /* 0x0000000307037211 */ /* 0x000fe200000f0eff */
[----:B------:R-:W-:Y:S01]  /*ecd0*/  IMAD.WIDE.U32 R4, R19, UR4, R10 ;  /* 0x0000000413047c25 */ /* 0x000fe2000f8e000a */
[----:B------:R-:W-:Y:S01]  /*ece0*/  USHF.R.S32.HI UR4, URZ, 0x1f, UR37 ;  /* 0x0000001f3f047899 */ /* 0x000fe20008011425 */
[-C--:B------:R-:W-:Y:S01]  /*ecf0*/  ISETP.GE.AND P2, PT, R13, R0.reuse, PT ;  /* 0x000000000d00720c */ /* 0x080fe20003f46270 */
[----:B------:R-:W-:Y:S01]  /*ed00*/  BSSY B0, `(.L_x_5432) ;  /* 0x000001d000007945 */ /* 0x000fe20003800000 */
[----:B------:R-:W-:Y:S01]  /*ed10*/  VIADD R7, R7, 0x60 ;  /* 0x0000006007077836 */ /* 0x000fe20000000000 */
[-C--:B------:R-:W-:Y:S01]  /*ed20*/  ISETP.GE.AND P1, PT, R17, R0.reuse, PT ;  /* 0x000000001100720c */ /* 0x080fe20003f26270 */
[----:B------:R-:W-:Y:S01]  /*ed30*/  IMAD R9, R19, UR5, R6 ;  /* 0x0000000513097c24 */ /* 0x000fe2000f8e0206 */
[----:B------:R-:W-:Y:S01]  /*ed40*/  SEL R17, RZ, UR37, P4 ;  /* 0x00000025ff117c07 */ /* 0x000fe2000a000000 */
[----:B------:R-:W-:Y:S01]  /*ed50*/  IMAD.U32 R12, RZ, RZ, UR4 ;  /* 0x00000004ff0c7e24 */ /* 0x000fe2000f8e00ff */
[----:B------:R-:W-:Y:S01]  /*ed60*/  ULDC.64 UR4, c[0x0][0x828] ;  /* 0x00020a0000047ab9 */ /* 0x000fe20000000a00 */
[----:B-1----:R-:W-:Y:S01]  /*ed70*/  ISETP.GE.OR P6, PT, R10, R21, P3 ;  /* 0x000000150a00720c */ /* 0x002fe20001fc6670 */
[----:B------:R-:W-:Y:S01]  /*ed80*/  IMAD.IADD R5, R5, 0x1, R9 ;  /* 0x0000000105057824 */ /* 0x000fe200078e0209 */
[----:B------:R-:W-:Y:S01]  /*ed90*/  ISETP.GE.AND P0, PT, R7, R0, PT ;  /* 0x000000000700720c */ /* 0x000fe20003f06270 */
[----:B------:R-:W-:Y:S01]  /*eda0*/  IMAD.WIDE R6, R15, 0x80, R2 ;  /* 0x000000800f067825 */ /* 0x000fe200078e0202 */
[----:B------:R-:W-:-:S02]  /*edb0*/  SEL R12, R12, RZ, !P4 ;  /* 0x000000ff0c0c7207 */ /* 0x000fc40006000000 */
[CC--:B------:R-:W-:Y:S01]  /*edc0*/  ISETP.GE.OR P5, PT, R10.reuse, R21.reuse, P2 ;  /* 0x000000150a00720c */ /* 0x0c0fe200017a6670 */
[----:B------:R-:W-:Y:S01]  /*edd0*/  IMAD.WIDE.U32 R8, R17, UR4, R4 ;  /* 0x0000000411087c25 */ /* 0x000fe2000f8e0004 */
[----:B------:R-:W-:-:S03]  /*ede0*/  ISETP.GE.OR P4, PT, R10, R21, P1 ;  /* 0x000000150a00720c */ /* 0x000fc60000f86670 */
[----:B------:R-:W-:-:S04]  /*edf0*/  IMAD R0, R12, UR4, RZ ;  /* 0x000000040c007c24 */ /* 0x000fc8000f8e02ff */
[----:B------:R-:W-:-:S04]  /*ee00*/  IMAD R13, R17, UR5, R0 ;  /* 0x00000005110d7c24 */ /* 0x000fc8000f8e0200 */
        /* <DEDUP_REMOVED lines=12> */
.L_x_5433:
[----:B------:R-:W-:Y:S05]  /*eed0*/  BSYNC B0 ;  /* 0x0000000000007941 */ /* 0x000fea0003800000 */
.L_x_5432:
        /* <DEDUP_REMOVED lines=16> */
.L_x_5435:
[----:B------:R-:W-:Y:S05]  /*efe0*/  BSYNC B0 ;  /* 0x0000000000007941 */ /* 0x000fea0003800000 */
.L_x_5434:
        /* <DEDUP_REMOVED lines=15> */
.L_x_5437:
[----:B------:R-:W-:Y:S05]  /*f0e0*/  BSYNC B0 ;  /* 0x0000000000007941 */ /* 0x000fea0003800000 */
.L_x_5436:
        /* <DEDUP_REMOVED lines=15> */
.L_x_5439:
[----:B------:R-:W-:Y:S05]  /*f1e0*/  BSYNC B0 ;  /* 0x0000000000007941 */ /* 0x000fea0003800000 */
.L_x_5438:
        /* <DEDUP_REMOVED lines=26> */
.L_x_5441:
[----:B------:R-:W-:Y:S05]  /*f390*/  BSYNC B0 ;  /* 0x0000000000007941 */ /* 0x000fea0003800000 */
.L_x_5440:
        /* <DEDUP_REMOVED lines=15> */
.L_x_5443:
[----:B------:R-:W-:Y:S05]  /*f490*/  BSYNC B0 ;  /* 0x0000000000007941 */ /* 0x000fea0003800000 */
.L_x_5442:
        /* <DEDUP_REMOVED lines=15> */
.L_x_5445:
[----:B------:R-:W-:Y:S05]  /*f590*/  BSYNC B0 ;  /* 0x0000000000007941 */ /* 0x000fea0003800000 */
.L_x_5444:
        /* <DEDUP_REMOVED lines=15> */
.L_x_5360:
        /* <DEDUP_REMOVED lines=21> */
.L_x_5447:
        /* <DEDUP_REMOVED lines=13> */
.L_x_5449:
[----:B------:R-:W-:-:S05]  /*f8b0*/  ULDC UR4, c[0x0][0x8bc] ;  /* 0x00022f0000047ab9 */ /* 0x000fca0000000800 */
.L_x_5448:
        /* <DEDUP_REMOVED lines=34> */
[----:B------:R-:W-:-:S04]  /*fae0*/  @UP0 USHF.L.U32 UR5, UR5, 0x6, URZ ;  /* 0x0000000605050899 */ /* 0x000fc8000800063f */
[----:B------:R-:W-:Y:S01]  /*faf0*/  @UP0 ULOP3.LUT UR7, UR5, 0xffffe000, URZ, 0xc0, !UPT ;  /* 0xffffe00005070892 */ /* 0x000fe2000f8ec03f */
        /* <DEDUP_REMOVED lines=8> */
.L_x_5450:
        /* <DEDUP_REMOVED lines=13> */
.L_x_5451:
        /* <DEDUP_REMOVED lines=10> */
[----:B--2---:R-:W-:-:S05]  /*fcf0*/  IMAD.IADD R0, R5, 0x1, -R0 ;  /* 0x0000000105007824 */ /* 0x004fca00078e0a00 */
[----:B------:R-:W-:-:S15]  /*fd00*/  R2UR UR6, R0 ;  /* 0x00000000000672ca */ /* 0x000fde00000e0000 */
.L_x_5452:
        /* <DEDUP_REMOVED lines=22> */
.L_x_5453:
        /* <DEDUP_REMOVED lines=40> */
.L_x_5456:
[----:B------:R-:W-:Y:S05]  /*100f0*/  BSYNC B0 ;  /* 0x0000000000007941 */ /* 0x000fea0003800000 */
.L_x_5455:
        /* <DEDUP_REMOVED lines=19> */
.L_x_5458:
[----:B------:R-:W-:Y:S05]  /*10230*/  BSYNC B0 ;  /* 0x0000000000007941 */ /* 0x000fea0003800000 */
.L_x_5457:
[----:B------:R-:W-:Y:S06]  /*10240*/  BAR.ARV 0xa, 0xa0 ;  /* 0x0282800000007b1d */ /* 0x000fec0000002000 */
[----:B------:R-:W-:Y:S04]  /*10250*/  BSSY B0, `(.L_x_5459) ;  /* 0x0000003000007945 */ /* 0x000fe80003800000 */
[----:B------:R-:W-:Y:S05]  /*10260*/  @!P0 BRA `(.L_x_5460) ;  /* 0x0000000000048947 */ /* 0x000fea0003800000 */
[----:B------:R-:W-:-:S04]  /*10270*/  DEPBAR.LE SB0, 0x0 ;  /* 0x000080000000791a */ /* 0x000fc80000000000 */
.L_x_5460:
[----:B------:R-:W-:Y:S05]  /*10280*/  BSYNC B0 ;  /* 0x0000000000007941 */ /* 0x000fea0003800000 */
.L_x_5459:
[----:B------:R-:W-:Y:S06]  /*10290*/  BAR.ARV 0xb, 0xa0 ;  /* 0x02c2800000007b1d */ /* 0x000fec0000002000 */
[----:B------:R-:W-:Y:S01]  /*102a0*/  UIADD3 UR15, UR7, 0x1, URZ ;  /* 0x00000001070f7890 */ /* 0x000fe2000fffe03f */
[----:B------:R-:W-:Y:S11]  /*102b0*/  BRA `(.L_x_5461) ;  /* 0x0000000000047947 */ /* 0x000ff60003800000 */
.L_x_5454:
[----:B------:R-:W-:-:S05]  /*102c0*/  UMOV UR15, UR7 ;  /* 0x00000007000f7c82 */ /* 0x000fca0008000000 */
.L_x_5461:
        /* <DEDUP_REMOVED lines=21> */
.L_x_5474:
        /* <DEDUP_REMOVED lines=20> */
.L_x_5463:
[----:B------:R-:W-:Y:S05]  /*10560*/  BSYNC B0 ;  /* 0x0000000000007941 */ /* 0x000fea0003800000 */
.L_x_5462:
        /* <DEDUP_REMOVED lines=13> */
.L_x_5465:
[----:B------:R-:W-:Y:S05]  /*10640*/  BSYNC B0 ;  /* 0x0000000000007941 */ /* 0x000fea0003800000 */
.L_x_5464:
[----:B------:R-:W-:Y:S06]  /*10650*/  BAR.ARV 0xa, 0xa0 ;  /* 0x0282800000007b1d */ /* 0x000fec0000002000 */
[----:B------:R-:W-:Y:S04]  /*10660*/  BSSY B0, `(.L_x_5466) ;  /* 0x0000003000007945 */ /* 0x000fe80003800000 */
[----:B------:R-:W-:Y:S05]  /*10670*/  @!P0 BRA `(.L_x_5467) ;  /* 0x0000000000048947 */ /* 0x000fea0003800000 */
[----:B------:R-:W-:-:S04]  /*10680*/  DEPBAR.LE SB0, 0x0 ;  /* 0x000080000000791a */ /* 0x000fc80000000000 */
.L_x_5467:
[----:B------:R-:W-:Y:S05]  /*10690*/  BSYNC B0 ;  /* 0x0000000000007941 */ /* 0x000fea0003800000 */
.L_x_5466:
        /* <DEDUP_REMOVED lines=13> */
.L_x_5469:
[----:B------:R-:W-:Y:S05]  /*10770*/  BSYNC B0 ;  /* 0x0000000000007941 */ /* 0x000fea0003800000 */
.L_x_5468:
        /* <DEDUP_REMOVED lines=13> */
.L_x_5471:
[----:B------:R-:W-:Y:S05]  /*10850*/  BSYNC B0 ;  /* 0x0000000000007941 */ /* 0x000fea0003800000 */
.L_x_5470:
[----:B------:R-:W-:Y:S01]  /*10860*/  UIADD3 UR15, UR15, 0x2, URZ ;  /* 0x000000020f0f7890 */ /* 0x000fe2000fffe03f */
[----:B------:R-:W-:Y:S06]  /*10870*/  BAR.ARV 0xa, 0xa0 ;  /* 0x0282800000007b1d */ /* 0x000fec0000002000 */
[----:B------:R-:W-:Y:S01]  /*10880*/  BSSY B0, `(.L_x_5472) ;  /* 0x0000004000007945 */ /* 0x000fe20003800000 */
[----:B------:R-:W-:-:S03]  /*10890*/  ISETP.LE.AND P1, PT, R2, UR15, PT ;  /* 0x0000000f02007c0c */ /* 0x000fc6000bf23270 */
[----:B------:R-:W-:Y:S10]  /*108a0*/  @!P0 BRA `(.L_x_5473) ;  /* 0x0000000000048947 */ /* 0x000ff40003800000 */
[----:B------:R-:W-:-:S04]  /*108b0*/  DEPBAR.LE SB0, 0x0 ;  /* 0x000080000000791a */ /* 0x000fc80000000000 */
.L_x_5473:
[----:B------:R-:W-:Y:S05]  /*108c0*/  BSYNC B0 ;  /* 0x0000000000007941 */ /* 0x000fea0003800000 */
.L_x_5472:
[----:B------:R-:W-:Y:S06]  /*108d0*/  BAR.ARV 0xb, 0xa0 ;  /* 0x02c2800000007b1d */ /* 0x000fec0000002000 */
[----:B------:R-:W-:Y:S02]  /*108e0*/  UIADD3 UR19, UR19, 0x4000, URZ ;  /* 0x0000400013137890 */ /* 0x000fe4000fffe03f */
[----:B------:R-:W-:Y:S01]  /*108f0*/  UIADD3 UR6, UR6, 0x4000, URZ ;  /* 0x0000400006067890 */ /* 0x000fe2000fffe03f */
[----:B------:R-:W-:Y:S11]  /*10900*/  @!P1 BRA `(.L_x_5474) ;  /* 0xfffffff800c49947 */ /* 0x000ff6000383ffff */
[----:B------:R-:W-:Y:S05]  /*10910*/  BRA `(.L_x_5365) ;  /* 0x0000002400207947 */ /* 0x000fea0003800000 */
.L_x_5446:
        /* <DEDUP_REMOVED lines=14> */
.L_x_5475:
        /* <DEDUP_REMOVED lines=14> */
.L_x_5477:
[----:B------:R-:W-:-:S05]  /*10ae0*/  ULDC UR4, c[0x0][0x8bc] ;  /* 0x00022f0000047ab9 */ /* 0x000fca0000000800 */
.L_x_5476:
[----:B-1----:R-:W-:Y:S01]  /*10af0*/  USHF.L.U32 UR8, UR21, 0x7, URZ ;  /* 0x0000000715087899 */ /* 0x002fe2000800063f */
[----:B------:R-:W-:Y:S02]  /*10b00*/  IMAD.MOV.U32 R10, RZ, RZ, 0x1 ;  /* 0x00000001ff0a7424 */ /* 0x000fe400078e00ff */
[----:B------:R-:W-:Y:S01]  /*10b10*/  IMAD.MOV.U32 R0, RZ, RZ, RZ ;  /* 0x000000ffff007224 */ /* 0x000fe200078e00ff */
        /* <DEDUP_REMOVED lines=12> */
[----:B------:R-:W-:Y:S01]  /*10be0*/  ULDC.64 UR16, c[0x0][0x778] ;  /* 0x0001de0000107ab9 */ /* 0x000fe20000000a00 */
[----:B------:R-:W-:Y:S01]  /*10bf0*/  PLOP3.LUT P1, PT, PT, PT, UP1, 0x80, 0x0 ;  /* 0x000000000000781c */ /* 0x000fe20003f2f018 */
[----:B------:R-:W-:Y:S01]  /*10c00*/  IMAD.U32 R3, RZ, RZ, UR15 ;  /* 0x0000000fff037e24 */ /* 0x000fe2000f8e00ff */
[----:B------:R-:W-:-:S02]  /*10c10*/  UISETP.NE.U32.AND UP0, UPT, UR4, URZ, UPT ;  /* 0x0000003f0400728c */ /* 0x000fc4000bf05070 */
[----:B------:R-:W-:Y:S02]  /*10c20*/  UISETP.NE.U32.AND UP2, UPT, UR6, URZ, UPT ;  /* 0x0000003f0600728c */ /* 0x000fe4000bf45070 */
[----:B------:R-:W-:Y:S02]  /*10c30*/  UISETP.NE.AND.EX UP0, UPT, UR5, URZ, UPT, UP0 ;  /* 0x0000003f0500728c */ /* 0x000fe4000bf05300 */
[----:B------:R-:W-:Y:S01]  /*10c40*/  UISETP.NE.AND.EX UP2, UPT, UR7, URZ, UPT, UP2 ;  /* 0x0000003f0700728c */ /* 0x000fe2000bf45320 */
[----:B------:R-:W-:-:S04]  /*10c50*/  ULDC.64 UR22, c[0x0][0x788] ;  /* 0x0001e20000167ab9 */ /* 0x000fc80000000a00 */
[----:B------:R-:W2:Y:S01]  /*10c60*/  @P1 LDG.E R6, desc[UR38][R2.64] ;  /* 0x0000002602061981 */ /* 0x000ea2000c1e1900 */
[----:B------:R-:W-:Y:S01]  /*10c70*/  PLOP3.LUT P2, PT, PT, PT, UP0, 0x80, 0x0 ;  /* 0x000000000000781c */ /* 0x000fe20003f4f008 */
[----:B------:R-:W-:Y:S01]  /*10c80*/  UIMAD.WIDE UR16, UR13, 0x4, UR16 ;  /* 0x000000040d1078a5 */ /* 0x000fe2000f8e0210 */
[----:B------:R-:W-:Y:S01]  /*10c90*/  PLOP3.LUT P3, PT, PT, PT, UP2, 0x80, 0x0 ;  /* 0x000000000000781c */ /* 0x000fe20003f6f028 */
[----:B------:R1:W4:Y:S02]  /*10ca0*/  @P1 LDG.E R0, desc[UR38][R2.64] ;  /* 0x0000002602001981 */ /* 0x000324000c1e1900 */
[----:B------:R-:W-:Y:S02]  /*10cb0*/  @UP2 ULDC.64 UR4, c[0x0][0x780] ;  /* 0x0001e00000042ab9 */ /* 0x000fe40000000a00 */
[----:B------:R-:W-:Y:S01]  /*10cc0*/  @UP2 UIMAD.WIDE UR4, UR13, 0x4, UR4 ;  /* 0x000000040d0428a5 */ /* 0x000fe2000f8e0204 */
[----:B-1----:R-:W-:Y:S02]  /*10cd0*/  IMAD.U32 R2, RZ, RZ, UR16 ;  /* 0x00000010ff027e24 */ /* 0x002fe4000f8e00ff */
[----:B------:R-:W-:-:S05]  /*10ce0*/  IMAD.U32 R3, RZ, RZ, UR17 ;  /* 0x00000011ff037e24 */ /* 0x000fca000f8e00ff */
[----:B------:R1:W5:Y:S02]  /*10cf0*/  @P2 LDG.E R4, desc[UR38][R2.64] ;  /* 0x0000002602042981 */ /* 0x000364000c1e1900 */
[----:B-1----:R-:W-:Y:S02]  /*10d00*/  IMAD.U32 R2, RZ, RZ, UR4 ;  /* 0x00000004ff027e24 */ /* 0x002fe4000f8e00ff */
        /* <DEDUP_REMOVED lines=18> */
[----:B------:R-:W-:Y:S02]  /*10e30*/  IMAD.U32 R2, RZ, RZ, UR14 ;  /* 0x0000000eff027e24 */ /* 0x000fe4000f8e00ff */
[----:B------:R-:W-:-:S05]  /*10e40*/  IMAD.U32 R3, RZ, RZ, UR15 ;  /* 0x0000000fff037e24 */ /* 0x000fca000f8e00ff */
[----:B------:R-:W2:Y:S04]  /*10e50*/  LDG.E R0, desc[UR38][R2.64] ;  /* 0x0000002602007981 */ /* 0x000ea8000c1e1900 */
[----:B------:R-:W3:Y:S01]  /*10e60*/  LDG.E R4, desc[UR38][R2.64+0x4] ;  /* 0x0000042602047981 */ /* 0x000ee2000c1e1900 */
[----:B--2---:R-:W-:Y:S02]  /*10e70*/  R2UR UR4, R0 ;  /* 0x00000000000472ca */ /* 0x004fe400000e0000 */
[----:B---3--:R-:W-:-:S13]  /*10e80*/  R2UR UR9, R4 ;  /* 0x00000000040972ca */ /* 0x008fda00000e0000 */
[----:B------:R-:W-:-:S12]  /*10e90*/  UIADD3 UR9, -UR4, UR9, URZ ;  /* 0x0000000904097290 */ /* 0x000fd8000fffe13f */
.L_x_5479:
        /* <DEDUP_REMOVED lines=13> */
.L_x_5480:
        /* <DEDUP_REMOVED lines=8> */
.L_x_5481:
        /* <DEDUP_REMOVED lines=21> */
.L_x_5482:
[----:B------:R-:W-:Y:S01]  /*11140*/  ISETP.LT.AND P0, PT, R4, UR6, PT ;  /* 0x0000000604007c0c */ /* 0x000fe2000bf01270 */
[----:B------:R-:W-:-:S12]  /*11150*/  IMAD.MOV.U32 R0, RZ, RZ, RZ ;  /* 0x000000ffff007224 */ /* 0x000fd800078e00ff */
        /* <DEDUP_REMOVED lines=48> */
.L_x_5512:
        /* <DEDUP_REMOVED lines=15> */
.L_x_5485:
[----:B------:R-:W-:Y:S01]  /*11550*/  R2UR UR19, R4 ;  /* 0x00000000041372ca */ /* 0x000fe200000e0000 */
[----:B------:R-:W2:Y:S01]  /*11560*/  LDC.64 R12, c[0x0][0x198] ;  /* 0x00006600ff0c7b82 */ /* 0x000ea20000000a00 */
        /* <DEDUP_REMOVED lines=21> */
[----:B------:R-:W-:Y:S01]  /*116c0*/  R2UR UR8, R15 ;  /* 0x000000000f0872ca */ /* 0x000fe200000e0000 */
[----:B--2---:R-:W-:Y:S01]  /*116d0*/  IMAD.MOV.U32 R7, RZ, RZ, R12 ;  /* 0x000000ffff077224 */ /* 0x004fe200078e000c */
[----:B------:R-:W-:Y:S01]  /*116e0*/  LEA.HI.X.SX32 R3, R3, R14, 0x1, P1 ;  /* 0x0000000e03037211 */ /* 0x000fe200008f0eff */
[----:B------:R-:W-:Y:S01]  /*116f0*/  IMAD.MOV.U32 R6, RZ, RZ, R13 ;  /* 0x000000ffff067224 */ /* 0x000fe200078e000d */
[----:B------:R-:W-:-:S04]  /*11700*/  LEA R2, P1, R0, R9, 0x2 ;  /* 0x0000000900027211 */ /* 0x000fc800078210ff */
[----:B------:R-:W-:Y:S02]  /*11710*/  LEA.HI.X R0, R0, R8, R3, 0x2, P1 ;  /* 0x0000000800007211 */ /* 0x000fe400008f1403 */
[----:B------:R-:W-:Y:S02]  /*11720*/  R2UR UR30, R2 ;  /* 0x00000000021e72ca */ /* 0x000fe400000e0000 */
[----:B------:R-:W-:Y:S01]  /*11730*/  R2UR UR31, R0 ;  /* 0x00000000001f72ca */ /* 0x000fe200000e0000 */
[----:B------:R-:W-:Y:S01]  /*11740*/  UIADD3 UR16, UR8, 0x10000, URZ ;  /* 0x0001000008107890 */ /* 0x000fe2000fffe03f */
[C---:B------:R-:W-:Y:S01]  /*11750*/  IADD3 R0, P1, R7.reuse, 0x2f0, RZ ;  /* 0x000002f007007810 */ /* 0x040fe20007f3e0ff */
[----:B------:R-:W-:Y:S02]  /*11760*/  UIADD3 UR17, UR8, 0x30c10, URZ ;  /* 0x00030c1008117890 */ /* 0x000fe4000fffe03f */
[----:B------:R-:W-:Y:S01]  /*11770*/  UIADD3 UR42, UR8, 0x20000, URZ ;  /* 0x00020000082a7890 */ /* 0x000fe2000fffe03f */
[----:B------:R-:W-:Y:S01]  /*11780*/  R2UR UR44, R0 ;  /* 0x00000000002c72ca */ /* 0x000fe200000e0000 */
[----:B------:R-:W-:Y:S01]  /*11790*/  UIADD3 UR9, UR8, 0x30c00, URZ ;  /* 0x00030c0008097890 */ /* 0x000fe2000fffe03f */
[----:B------:R-:W-:Y:S01]  /*117a0*/  IADD3 R0, P2, R7, 0x3f0, RZ ;  /* 0x000003f007007810 */ /* 0x000fe20007f5e0ff */
[----:B------:R-:W-:Y:S01]  /*117b0*/  UIADD3 UR24, UR8, 0x4000, URZ ;  /* 0x0000400008187890 */ /* 0x000fe2000fffe03f */
[----:B------:R-:W-:-:S02]  /*117c0*/  UMOV UR43, UR17 ;  /* 0x00000011002b7c82 */ /* 0x000fc40008000000 */
[----:B------:R-:W-:Y:S01]  /*117d0*/  R2UR UR46, R0 ;  /* 0x00000000002e72ca */ /* 0x000fe200000e0000 */
[----:B------:R-:W-:Y:S01]  /*117e0*/  IMAD.X R0, RZ, RZ, R6, P1 ;  /* 0x000000ffff007224 */ /* 0x000fe200008e0606 */
[----:B------:R-:W-:Y:S01]  /*117f0*/  IADD3 R2, P1, R7, 0xf0, RZ ;  /* 0x000000f007027810 */ /* 0x000fe20007f3e0ff */
[----:B------:R-:W-:-:S03]  /*11800*/  UMOV UR25, UR9 ;  /* 0x0000000900197c82 */ /* 0x000fc60008000000 */
[----:B------:R-:W-:Y:S01]  /*11810*/  R2UR UR32, R2 ;  /* 0x00000000022072ca */ /* 0x000fe200000e0000 */
[--C-:B------:R-:W-:Y:S01]  /*11820*/  IMAD.X R3, RZ, RZ, R6.reuse, P1 ;  /* 0x000000ffff037224 */ /* 0x100fe200008e0606 */
[----:B------:R-:W-:Y:S01]  /*11830*/  R2UR UR45, R0 ;  /* 0x00000000002d72ca */ /* 0x000fe200000e0000 */
[----:B------:R-:W-:-:S03]  /*11840*/  IMAD.X R0, RZ, RZ, R6, P2 ;  /* 0x000000ffff007224 */ /* 0x000fc600010e0606 */
[----:B------:R-:W-:Y:S02]  /*11850*/  R2UR UR33, R3 ;  /* 0x00000000032172ca */ /* 0x000fe400000e0000 */
[----:B------:R-:W-:Y:S01]  /*11860*/  R2UR UR47, R0 ;  /* 0x00000000002f72ca */ /* 0x000fe200000e0000 */
[----:B------:R-:W-:-:S10]  /*11870*/  IMAD.MOV.U32 R0, RZ, RZ, 0x8000 ;  /* 0x00008000ff007424 */ /* 0x000fd400078e00ff */
[----:B------:R1:W-:Y:S01]  /*11880*/  UTMALDG.4D [UR16], [UR32], desc[UR34] ;  /* 0x00002210200075b4 */ /* 0x0003e20008019000 */
[----:B------:R1:W-:Y:S01]  /*11890*/  UBLKCP.S.G [UR42], [UR30], UR37 ;  /* 0x0000002a1e0073ba */ /* 0x0003e20008000225 */
[----:B------:R2:W-:Y:S01]  /*118a0*/  SYNCS.ARRIVE.TRANS64 RZ, [R15+URZ+0x30c00], R0 ;  /* 0x030c00000fff79a7 */ /* 0x0005e2000800003f */
[----:B------:R1:W-:Y:S01]  /*118b0*/  UTMALDG.4D [UR8], [UR44], desc[UR40] ;  /* 0x000028082c0075b4 */ /* 0x0003e20008019000 */
[----:B--2---:R-:W-:-:S04]  /*118c0*/  IMAD.U32 R0, RZ, RZ, UR6 ;  /* 0x00000006ff007e24 */ /* 0x004fc8000f8e00ff */
[----:B------:R-:W-:Y:S01]  /*118d0*/  VIADD R5, R0, 0xffffffff ;  /* 0xffffffff00057836 */ /* 0x000fe20000000000 */
[----:B------:R1:W-:Y:S04]  /*118e0*/  UTMALDG.4D [UR24], [UR46], desc[UR40] ;  /* 0x000028182e0075b4 */ /* 0x0003e80008019000 */
[----:B------:R-:W-:Y:S01]  /*118f0*/  ISETP.GE.AND P1, PT, R4, R5, PT ;  /* 0x000000050400720c */ /* 0x000fe20003f26270 */
[----:B------:R1:W-:-:S12]  /*11900*/  STL [R1+0x4], R5 ;  /* 0x0000040501007387 */ /* 0x0003d80000100800 */
[----:B-1----:R-:W-:Y:S05]  /*11910*/  @P1 BRA `(.L_x_5486) ;  /* 0x0000000c00c81947 */ /* 0x002fea0003800000 */
[----:B------:R-:W-:Y:S01]  /*11920*/  R2UR UR8, R4 ;  /* 0x00000000040872ca */ /* 0x000fe200000e0000 */
[----:B------:R-:W-:Y:S01]  /*11930*/  UIADD3 UR9, UR6, -0x2, URZ ;  /* 0xfffffffe06097890 */ /* 0x000fe2000fffe03f */
[----:B------:R-:W-:-:S05]  /*11940*/  IMAD.MOV.U32 R10, RZ, RZ, 0x1 ;  /* 0x00000001ff0a7424 */ /* 0x000fca00078e00ff */
        /* <DEDUP_REMOVED lines=9> */
[----:B------:R-:W-:Y:S02]  /*119e0*/  IMAD.MOV.U32 R0, RZ, RZ, R4 ;  /* 0x000000ffff007224 */ /* 0x000fe400078e0004 */
[----:B------:R-:W-:-:S10]  /*119f0*/  IMAD.MOV.U32 R10, RZ, RZ, 0x1 ;  /* 0x00000001ff0a7424 */ /* 0x000fd400078e00ff */
[----:B------:R-:W-:-:S06]  /*11a00*/  UIADD3 UR8, UR8, -UR9, URZ ;  /* 0x8000000908087290 */ /* 0x000fcc000fffe03f */
[----:B------:R-:W-:-:S07]  /*11a10*/  IMAD.U32 R17, RZ, RZ, UR8 ;  /* 0x00000008ff117e24 */ /* 0x000fce000f8e00ff */
.L_x_5496:
[----:B-123--:R-:W-:-:S04]  /*11a20*/  SHF.L.U32 R18, R10, 0x1f, RZ ;  /* 0x0000001f0a127819 */ /* 0x00efc800000006ff */
[----:B------:R-:W2:Y:S02]  /*11a30*/  SYNCS.PHASECHK.TRANS64.TRYWAIT P1, [R15+URZ+0x30c40], R18 ;  /* 0x030c40120f0075a7 */ /* 0x000ea4000802017f */
[----:B--2---:R-:W-:Y:S05]  /*11a40*/  @!P1 BRA `(.L_x_5488) ;  /* 0x00000014009c9947 */ /* 0x004fea0003800000 */
.L_x_5513:
        /* <DEDUP_REMOVED lines=8> */
.L_x_5489:
        /* <DEDUP_REMOVED lines=18> */
[----:B-1----:R-:W-:Y:S02]  /*11bf0*/  IMAD.MOV.U32 R7, RZ, RZ, R4 ;  /* 0x000000ffff077224 */ /* 0x002fe400078e0004 */
        /* <DEDUP_REMOVED lines=11> */
.L_x_5514:
        /* <DEDUP_REMOVED lines=8> */
.L_x_5491:
[----:B------:R-:W-:Y:S01]  /*11d30*/  VIADD R19, R19, 0x80 ;  /* 0x0000008013137836 */ /* 0x000fe20000000000 */
[----:B------:R-:W-:Y:S01]  /*11d40*/  ULDC.64 UR8, c[0x0][0x700] ;  /* 0x0001c00000087ab9 */ /* 0x000fe20000000a00 */
[----:B------:R-:W-:Y:S01]  /*11d50*/  R2UR UR26, R15 ;  /* 0x000000000f1a72ca */ /* 0x000fe200000e0000 */
[----:B------:R-:W-:Y:S01]  /*11d60*/  IMAD.U32 R9, RZ, RZ, UR8 ;  /* 0x00000008ff097e24 */ /* 0x000fe2000f8e00ff */
[----:B------:R-:W-:Y:S01]  /*11d70*/  UMOV UR24, 0x0 ;  /* 0x0000000000187882 */ /* 0x000fe20000000000 */
[C---:B------:R-:W-:Y:S01]  /*11d80*/  IADD3 R2, P1, R19.reuse, UR22, RZ ;  /* 0x0000001613027c10 */ /* 0x040fe2000ff3e0ff */
[----:B------:R-:W-:Y:S01]  /*11d90*/  IMAD.U32 R8, RZ, RZ, UR9 ;  /* 0x00000009ff087e24 */ /* 0x000fe2000f8e00ff */
[----:B------:R-:W-:Y:S01]  /*11da0*/  SHF.R.S32.HI R20, RZ, 0x1f, R19 ;  /* 0x0000001fff147819 */ /* 0x000fe20000011413 */
[----:B------:R-:W-:Y:S01]  /*11db0*/  VIADD R21, R19, UR7 ;  /* 0x0000000713157c36 */ /* 0x000fe20008000000 */
[----:B------:R-:W-:Y:S01]  /*11dc0*/  LEA R3, P2, R2, R9, 0x2 ;  /* 0x0000000902037211 */ /* 0x000fe200078410ff */
[----:B------:R-:W-:Y:S01]  /*11dd0*/  UMOV UR25, 0x14f00000 ;  /* 0x14f0000000197882 */ /* 0x000fe20000000000 */
[----:B------:R-:W-:Y:S01]  /*11de0*/  UMOV UR18, URZ ;  /* 0x0000003f00127c82 */ /* 0x000fe20008000000 */
        /* <DEDUP_REMOVED lines=18> */
.L_x_5515:
        /* <DEDUP_REMOVED lines=8> */
.L_x_5493:
        /* <DEDUP_REMOVED lines=24> */
.L_x_5517:
        /* <DEDUP_REMOVED lines=8> */
.L_x_5495:
        /* <DEDUP_REMOVED lines=27> */
[----:B------:R-:W-:-:S11]  /*12340*/  IMAD.U32 R0, RZ, RZ, UR10 ;  /* 0x0000000aff007e24 */ /* 0x000fd6000f8e00ff */
[----:B------:R4:W-:Y:S02]  /*12350*/  UBLKCP.S.G [UR26], [UR30], UR28 ;  /* 0x0000001a1e0073ba */ /* 0x0009e4000800021c */
[----:B----4-:R-:W-:Y:S05]  /*12360*/  @P1 BRA `(.L_x_5496) ;  /* 0xfffffff400ac1947 */ /* 0x010fea000383ffff */
.L_x_5487:
[----:B------:R-:W4:Y:S02]  /*12370*/  LDL.LU R4, [R1+0x8] ;  /* 0x0000080001047983 */ /* 0x000f240000300800 */
[----:B----4-:R-:W-:Y:S02]  /*12380*/  ISETP.NE.AND P1, PT, R4, RZ, PT ;  /* 0x000000ff0400720c */ /* 0x010fe40003f25270 */
[----:B------:R4:W5:Y:S11]  /*12390*/  LDL R4, [R1+0x4] ;  /* 0x0000040001047983 */ /* 0x0009760000100800 */
[----:B----4-:R-:W-:Y:S05]  /*123a0*/  @!P1 BRA `(.L_x_5486) ;  /* 0x0000000400249947 */ /* 0x010fea0003800000 */
[----:B------:R-:W-:-:S04]  /*123b0*/  SHF.L.U32 R12, R10, 0x1f, RZ ;  /* 0x0000001f0a0c7819 */ /* 0x000fc800000006ff */
[----:B------:R-:W4:Y:S02]  /*123c0*/  SYNCS.PHASECHK.TRANS64.TRYWAIT P1, [R15+URZ+0x30c40], R12 ;  /* 0x030c400c0f0075a7 */ /* 0x000f24000802017f */
[----:B----4-:R-:W-:Y:S05]  /*123d0*/  @!P1 BRA `(.L_x_5497) ;  /* 0x0000000c008c9947 */ /* 0x010fea0003800000 */
.L_x_5518:
        /* <DEDUP_REMOVED lines=8> */
.L_x_5498:
        /* <DEDUP_REMOVED lines=27> */
.L_x_5519:
        /* <DEDUP_REMOVED lines=8> */
.L_x_5500:
[----:B------:R2:W5:Y:S01]  /*12690*/  LDL.LU R4, [R1+0x4] ;  /* 0x0000040001047983 */ /* 0x0005620000300800 */
        /* <DEDUP_REMOVED lines=25> */
[----:B--2---:R-:W-:-:S07]  /*12830*/  IMAD.MOV.U32 R16, RZ, RZ, 0x1 ;  /* 0x00000001ff107424 */ /* 0x004fce00078e00ff */
.L_x_5486:
[----:B------:R-:W1:Y:S01]  /*12840*/  S2R R0, SR_TID.X ;  /* 0x0000000000007919 */ /* 0x000e620000002100 */
[----:B------:R-:W-:Y:S01]  /*12850*/  IMAD R3, R16, 0x8, R15 ;  /* 0x0000000810037824 */ /* 0x000fe200078e020f */
[----:B-1----:R-:W-:Y:S02]  /*12860*/  LOP3.LUT R2, R0, 0x7f, RZ, 0xc0, !PT ;  /* 0x0000007f00027812 */ /* 0x002fe400078ec0ff */
[----:B------:R-:W-:Y:S02]  /*12870*/  SHF.L.U32 R0, R10, 0x1f, RZ ;  /* 0x0000001f0a007819 */ /* 0x000fe400000006ff */
[----:B------:R-:W-:Y:S02]  /*12880*/  ISETP.NE.AND P1, PT, R2, RZ, PT ;  /* 0x000000ff0200720c */ /* 0x000fe40003f25270 */
[----:B------:R-:W1:Y:S02]  /*12890*/  SYNCS.PHASECHK.TRANS64.TRYWAIT P0, [R3+URZ+0x30c40], R0 ;  /* 0x030c4000030075a7 */ /* 0x000e64000800017f */
[----:B-1----:R-:W-:Y:S09]  /*128a0*/  @!P0 BRA `(.L_x_5501) ;  /* 0x0000000800808947 */ /* 0x002ff20003800000 */
.L_x_5520:
[----:B------:R-:W-:Y:S05]  /*128b0*/  @P1 BRA `(.L_x_5502) ;  /* 0x0000000000181947 */ /* 0x000fea0003800000 */
[----:B------:R-:W1:Y:S01]  /*128c0*/  S2R R2, SR_TID.X ;  /* 0x0000000000027919 */ /* 0x000e620000002100 */
[----:B------:R-:W-:-:S04]  /*128d0*/  IMAD.MOV.U32 R0, RZ, RZ, 0x4200 ;  /* 0x00004200ff007424 */ /* 0x000fc800078e00ff */
[----:B------:R1:W-:Y:S02]  /*128e0*/  SYNCS.ARRIVE.TRANS64 RZ, [R3+URZ+0x30c30], R0 ;  /* 0x030c300003ff79a7 */ /* 0x0003e4000800003f */
[----:B-1----:R-:W-:-:S13]  /*128f0*/  LOP3.LUT P0, RZ, R2, 0x1f, RZ, 0xc0, !PT ;  /* 0x0000001f02ff7812 */ /* 0x002fda000780c0ff */
[----:B------:R-:W-:Y:S05]  /*12900*/  @!P0 BRA `(.L_x_5502) ;  /* 0x0000000000048947 */ /* 0x000fea0003800000 */
[----:B------:R-:W-:Y:S01]  /*12910*/  BPT.TRAP 0x1 ;  /* 0x000000040000795c */ /* 0x000fe20000300000 */
.L_x_5502:
[----:B-----5:R-:W-:Y:S01]  /*12920*/  R2UR UR19, R4 ;  /* 0x00000000041372ca */ /* 0x020fe200000e0000 */
[C-C-:B------:R-:W-:Y:S01]  /*12930*/  IMAD R0, R16.reuse, 0x4000, R15.reuse ;  /* 0x0000400010007824 */ /* 0x140fe200078e020f */
[----:B------:R-:W-:Y:S01]  /*12940*/  R2UR UR9, R11 ;  /* 0x000000000b0972ca */ /* 0x000fe200000e0000 */
[----:B--234-:R-:W-:Y:S01]  /*12950*/  IMAD R15, R16, 0x200, R15 ;  /* 0x00000200100f7824 */ /* 0x01cfe200078e020f */
[----:B------:R-:W-:Y:S01]  /*12960*/  IADD3 R7, P0, R7, 0x1f0, RZ ;  /* 0x000001f007077810 */ /* 0x000fe20007f1e0ff */
[----:B------:R-:W-:Y:S01]  /*12970*/  ULDC.64 UR26, c[0x0][0x728] ;  /* 0x0001ca00001a7ab9 */ /* 0x000fe20000000a00 */
[----:B------:R-:W-:Y:S02]  /*12980*/  R2UR UR17, R3 ;  /* 0x00000000031172ca */ /* 0x000fe400000e0000 */
        /* <DEDUP_REMOVED lines=11> */
[----:B------:R-:W-:Y:S01]  /*12a40*/  ULEA.HI.X.SX32 UR9, UR19, UR9, 0x1, UP0 ;  /* 0x0000000913097291 */ /* 0x000fe200080f0e3f */
[----:B------:R-:W-:Y:S01]  /*12a50*/  SEL R0, R0, RZ, P0 ;  /* 0x000000ff00007207 */ /* 0x000fe20000000000 */
[----:B------:R-:W-:Y:S01]  /*12a60*/  ULEA UR8, UP0, UR18, UR26, 0x2 ;  /* 0x0000001a12087291 */ /* 0x000fe2000f80103f */
[----:B------:R-:W-:Y:S01]  /*12a70*/  LOP3.LUT R10, R10, R3, RZ, 0x3c, !PT ;  /* 0x000000030a0a7212 */ /* 0x000fe200078e3cff */
[----:B------:R-:W-:Y:S02]  /*12a80*/  UIADD3 UR19, UR19, UR7, URZ ;  /* 0x0000000713137290 */ /* 0x000fe4000fffe03f */
[----:B------:R-:W-:-:S02]  /*12a90*/  UIADD3 UR16, UR16, 0x18000, URZ ;  /* 0x0001800010107890 */ /* 0x000fc4000fffe03f */
[----:B------:R-:W-:Y:S02]  /*12aa0*/  ULEA.HI.X UR9, UR18, UR27, UR9, 0x2, UP0 ;  /* 0x0000001b12097291 */ /* 0x000fe400080f1409 */
        /* <DEDUP_REMOVED lines=9> */
.L_x_5483:
[----:B------:R-:W-:Y:S05]  /*12b40*/  BSYNC B0 ;  /* 0x0000000000007941 */ /* 0x000fea0003800000 */
.L_x_5478:
[----:B------:R-:W-:-:S03]  /*12b50*/  UMOV UR8, 0xffffffff ;  /* 0xffffffff00087882 */ /* 0x000fc60000000000 */
[----:B------:R-:W-:Y:S05]  /*12b60*/  BRA.DIV UR8, `(.L_x_5503) ;  /* 0x0000000608e47947 */ /* 0x000fea000b800000 */
[----:B------:R-:W-:-:S13]  /*12b70*/  ELECT P6, URZ, PT ;  /* 0x00000000003f782f */ /* 0x000fda00038c0000 */
.L_x_5523:
[----:B------:R-:W-:Y:S05]  /*12b80*/  @!P6 BRA `(.L_x_5365) ;  /* 0x000000000084e947 */ /* 0x000fea0003800000 */
[----:B------:R-:W-:-:S06]  /*12b90*/  ULOP3.LUT UR8, UR36, 0x2, URZ, 0xfc, !UPT ;  /* 0x0000000224087892 */ /* 0x000fcc000f8efc3f */
[----:B------:R-:W-:-:S05]  /*12ba0*/  IMAD.U32 R2, RZ, RZ, UR8 ;  /* 0x00000008ff027e24 */ /* 0x000fca000f8e00ff */
[----:B------:R-:W-:-:S13]  /*12bb0*/  ISETP.NE.AND P2, PT, R2, 0x3, PT ;  /* 0x000000030200780c */ /* 0x000fda0003f45270 */
[----:B------:R-:W-:Y:S05]  /*12bc0*/  @!P2 BRA `(.L_x_5504) ;  /* 0x000000000004a947 */ /* 0x000fea0003800000 */
[----:B---3--:R-:W-:Y:S01]  /*12bd0*/  BPT.TRAP 0x1 ;  /* 0x000000040000795c */ /* 0x008fe20000300000 */
.L_x_5504:
        /* <DEDUP_REMOVED lines=15> */
.L_x_5524:
[----:B------:R-:W2:Y:S02]  /*12cd0*/  SYNCS.PHASECHK.TRANS64.TRYWAIT P0, [R3+URZ], R2 ;  /* 0x00000002030075a7 */ /* 0x000ea4000800017f */
[----:B--2---:R-:W-:Y:S05]  /*12ce0*/  @!P0 BRA `(.L_x_5506) ;  /* 0x0000000400b88947 */ /* 0x004fea0003800000 */
.L_x_5525:
[----:B------:R-:W-:Y:S05]  /*12cf0*/  @!P2 BRA `(.L_x_5507) ;  /* 0x000000000004a947 */ /* 0x000fea0003800000 */
[----:B---3--:R-:W-:Y:S01]  /*12d00*/  BPT.TRAP 0x1 ;  /* 0x000000040000795c */ /* 0x008fe20000300000 */
.L_x_5507:
[----:B--2---:R-:W-:-:S04]  /*12d10*/  VIADD R3, R8, 0x30c40 ;  /* 0x00030c4008037836 */ /* 0x004fc80000000000 */
[----:B------:R-:W-:-:S04]  /*12d20*/  IMAD R5, R0, 0x8, R3 ;  /* 0x0000000800057824 */ /* 0x000fc800078e0203 */
[----:B------:R-:W2:Y:S02]  /*12d30*/  SYNCS.PHASECHK.TRANS64.TRYWAIT P0, [R5+URZ], R4 ;  /* 0x00000004050075a7 */ /* 0x000ea4000800017f */
[----:B--2---:R-:W-:Y:S05]  /*12d40*/  @!P0 BRA `(.L_x_5508) ;  /* 0x0000000400b48947 */ /* 0x004fea0003800000 */
.L_x_5526:
[----:B------:R-:W-:-:S07]  /*12d50*/  IMAD R3, R6, 0x8, R3 ;  /* 0x0000000806037824 */ /* 0x000fce00078e0203 */
.L_x_5509:
[----:B----4-:R4:W1:Y:S02]  /*12d60*/  SYNCS.PHASECHK.TRANS64.TRYWAIT P0, [R3+URZ], R2 ;  /* 0x00000002030075a7 */ /* 0x010864000800017f */
[----:B-1----:R-:W-:Y:S05]  /*12d70*/  @!P0 NANOSLEEP.SYNCS 0x989680 ;  /* 0x009896800000895d */ /* 0x002fea0003900000 */
[----:B------:R-:W1:Y:S02]  /*12d80*/  @!P0 SYNCS.PHASECHK.TRANS64 P0, [R3+URZ], R2 ;  /* 0x00000002030085a7 */ /* 0x000e64000800007f */
[----:B-1----:R-:W-:Y:S05]  /*12d90*/  @!P0 BRA `(.L_x_5509) ;  /* 0xfffffffc00f08947 */ /* 0x002fea000383ffff */
.L_x_5365:
[----:B---3--:R-:W-:Y:S05]  /*12da0*/  BSYNC B6 ;  /* 0x0000000000067941 */ /* 0x008fea0003800000 */
.L_x_5359:
[----:B------:R-:W-:Y:S05]  /*12db0*/  EXIT ;  /* 0x000000000000794d */ /* 0x000fea0003800000 */
.L_x_5376:
[----:B------:R-:W-:Y:S02]  /*12dc0*/  IMAD.MOV.U32 R13, RZ, RZ, R10 ;  /* 0x000000ffff0d7224 */ /* 0x000fe400078e000a */
[----:B------:R-:W-:Y:S02]  /*12dd0*/  IMAD.MOV.U32 R12, RZ, RZ, RZ ;  /* 0x000000ffff0c7224 */ /* 0x000fe400078e00ff */
[----:B------:R-:W-:Y:S02]  /*12de0*/  IMAD.MOV.U32 R11, RZ, RZ, 0x1f ;  /* 0x0000001fff0b7424 */ /* 0x000fe400078e00ff */
[----:B------:R-:W-:-:S07]  /*12df0*/  IMAD.MOV.U32 R15, RZ, RZ, -0x1 ;  /* 0xffffffffff0f7424 */ /* 0x000fce00078e00ff */
[----:B------:R-:W-:Y:S05]  /*12e00*/  WARPSYNC.COLLECTIVE R15, `(.L_x_5510) ;  /* 0x000000000f087348 */ /* 0x000fea0003c00000 */
[----:B------:R1:W2:Y:S02]  /*12e10*/  SHFL.IDX P6, R14, R13, R12, R11 ;  /* 0x0000000c0d0e7389 */ /* 0x0002a400000c000b */
[----:B-12---:R-:W-:Y:S01]  /*12e20*/  ENDCOLLECTIVE ;  /* 0x000000000000791b */ /* 0x006fe20003800000 */
.L_x_5510:
[----:B------:R-:W-:Y:S05]  /*12e30*/  BRA `(.L_x_5511) ;  /* 0xfffffee400787947 */ /* 0x000fea000383ffff */
.L_x_5378:
[----:B--2---:R2:W3:Y:S02]  /*12e40*/  SYNCS.PHASECHK.TRANS64.TRYWAIT P0, [R16+URZ+0x30c00], R11 ;  /* 0x030c000b100075a7 */ /* 0x0044e4000800017f */
[----:B---3--:R-:W-:Y:S05]  /*12e50*/  @!P0 NANOSLEEP.SYNCS 0x989680 ;  /* 0x009896800000895d */ /* 0x008fea0003900000 */
[----:B------:R-:W3:Y:S02]  /*12e60*/  @!P0 SYNCS.PHASECHK.TRANS64 P0, [R16+URZ+0x30c00], R11 ;  /* 0x030c000b100085a7 */ /* 0x000ee4000800007f */
[----:B---3--:R-:W-:Y:S05]  /*12e70*/  @!P0 BRA `(.L_x_5378) ;  /* 0xfffffffc00f08947 */ /* 0x008fea000383ffff */
[----:B------:R-:W-:Y:S05]  /*12e80*/  BRA `(.L_x_5377) ;  /* 0xfffffee400c07947 */ /* 0x000fea000383ffff */
.L_x_5383:
[----:B--2---:R2:W3:Y:S02]  /*12e90*/  SYNCS.PHASECHK.TRANS64.TRYWAIT P0, [R8+URZ+0x30c10], R23 ;  /* 0x030c1017080075a7 */ /* 0x0044e4000800017f */
[----:B---3--:R-:W-:Y:S05]  /*12ea0*/  @!P0 NANOSLEEP.SYNCS 0x989680 ;  /* 0x009896800000895d */ /* 0x008fea0003900000 */
[----:B------:R-:W3:Y:S02]  /*12eb0*/  @!P0 SYNCS.PHASECHK.TRANS64 P0, [R8+URZ+0x30c10], R23 ;  /* 0x030c1017080085a7 */ /* 0x000ee4000800007f */
[----:B---3--:R-:W-:Y:S05]  /*12ec0*/  @!P0 BRA `(.L_x_5383) ;  /* 0xfffffffc00f08947 */ /* 0x008fea000383ffff */
[----:B------:R-:W-:Y:S05]  /*12ed0*/  BRA `(.L_x_5382) ;  /* 0xfffffeec00e47947 */ /* 0x000fea000383ffff */
.L_x_5387:
[----:B------:R1:W1:Y:S02]  /*12ee0*/  SYNCS.PHASECHK.TRANS64.TRYWAIT P0, [R8+URZ+0x30c30], R23 ;  /* 0x030c3017080075a7 */ /* 0x000264000800017f */
[----:B-1----:R-:W-:Y:S05]  /*12ef0*/  @!P0 NANOSLEEP.SYNCS 0x989680 ;  /* 0x009896800000895d */ /* 0x002fea0003900000 */
[----:B------:R-:W1:Y:S02]  /*12f00*/  @!P0 SYNCS.PHASECHK.TRANS64 P0, [R8+URZ+0x30c30], R23 ;  /* 0x030c3017080085a7 */ /* 0x000e64000800007f */
[----:B-1----:R-:W-:Y:S05]  /*12f10*/  @!P0 BRA `(.L_x_5387) ;  /* 0xfffffffc00f08947 */ /* 0x002fea000383ffff */
[----:B------:R-:W-:Y:S05]  /*12f20*/  BRA `(.L_x_5386) ;  /* 0xfffffef000e47947 */ /* 0x000fea000383ffff */
.L_x_5395:
[----:B--2---:R2:W3:Y:S02]  /*12f30*/  SYNCS.PHASECHK.TRANS64.TRYWAIT P1, [R7+URZ+0x30c10], R20 ;  /* 0x030c1014070075a7 */ /* 0x0044e4000802017f */
[----:B---3--:R-:W-:Y:S05]  /*12f40*/  @!P1 NANOSLEEP.SYNCS 0x989680 ;  /* 0x009896800000995d */ /* 0x008fea0003900000 */
[----:B------:R-:W3:Y:S02]  /*12f50*/  @!P1 SYNCS.PHASECHK.TRANS64 P1, [R7+URZ+0x30c10], R20 ;  /* 0x030c1014070095a7 */ /* 0x000ee4000802007f */
[----:B---3--:R-:W-:Y:S05]  /*12f60*/  @!P1 BRA `(.L_x_5395) ;  /* 0xfffffffc00f09947 */ /* 0x008fea000383ffff */
[----:B------:R-:W-:Y:S05]  /*12f70*/  BRA `(.L_x_5394) ;  /* 0xffffff30005c7947 */ /* 0x000fea000383ffff */
.L_x_5399:
[----:B------:R1:W1:Y:S02]  /*12f80*/  SYNCS.PHASECHK.TRANS64.TRYWAIT P1, [R7+URZ+0x30c30], R20 ;  /* 0x030c3014070075a7 */ /* 0x000264000802017f */
[----:B-1----:R-:W-:Y:S05]  /*12f90*/  @!P1 NANOSLEEP.SYNCS 0x989680 ;  /* 0x009896800000995d */ /* 0x002fea0003900000 */
[----:B------:R-:W1:Y:S02]  /*12fa0*/  @!P1 SYNCS.PHASECHK.TRANS64 P1, [R7+URZ+0x30c30], R20 ;  /* 0x030c3014070095a7 */ /* 0x000e64000802007f */
[----:B-1----:R-:W-:Y:S05]  /*12fb0*/  @!P1 BRA `(.L_x_5399) ;  /* 0xfffffffc00f09947 */ /* 0x002fea000383ffff */
[----:B------:R-:W-:Y:S05]  /*12fc0*/  BRA `(.L_x_5398) ;  /* 0xffffff3400707947 */ /* 0x000fea000383ffff */
.L_x_5407:
[----:B-1----:R1:W3:Y:S02]  /*12fd0*/  SYNCS.PHASECHK.TRANS64.TRYWAIT P0, [R7+URZ+0x30c10], R20 ;  /* 0x030c1014070075a7 */ /* 0x0022e4000800017f */
[----:B---3--:R-:W-:Y:S05]  /*12fe0*/  @!P0 NANOSLEEP.SYNCS 0x989680 ;  /* 0x009896800000895d */ /* 0x008fea0003900000 */
[----:B------:R-:W3:Y:S02]  /*12ff0*/  @!P0 SYNCS.PHASECHK.TRANS64 P0, [R7+URZ+0x30c10], R20 ;  /* 0x030c1014070085a7 */ /* 0x000ee4000800007f */
[----:B---3--:R-:W-:Y:S05]  /*13000*/  @!P0 BRA `(.L_x_5407) ;  /* 0xfffffffc00f08947 */ /* 0x008fea000383ffff */
[----:B------:R-:W-:Y:S05]  /*13010*/  BRA `(.L_x_5406) ;  /* 0xffffff6800a07947 */ /* 0x000fea000383ffff */
.L_x_5411:
[----:B------:R1:W1:Y:S02]  /*13020*/  SYNCS.PHASECHK.TRANS64.TRYWAIT P0, [R7+URZ+0x30c30], R20 ;  /* 0x030c3014070075a7 */ /* 0x000264000800017f */
[----:B-1----:R-:W-:Y:S05]  /*13030*/  @!P0 NANOSLEEP.SYNCS 0x989680 ;  /* 0x009896800000895d */ /* 0x002fea0003900000 */
[----:B------:R-:W1:Y:S02]  /*13040*/  @!P0 SYNCS.PHASECHK.TRANS64 P0, [R7+URZ+0x30c30], R20 ;  /* 0x030c3014070085a7 */ /* 0x000e64000800007f */
[----:B-1----:R-:W-:Y:S05]  /*13050*/  @!P0 BRA `(.L_x_5411) ;  /* 0xfffffffc00f08947 */ /* 0x002fea000383ffff */
[----:B------:R-:W-:Y:S05]  /*13060*/  BRA `(.L_x_5410) ;  /* 0xffffff6c00b07947 */ /* 0x000fea000383ffff */
.L_x_5484:
[----:B-1----:R1:W2:Y:S02]  /*13070*/  SYNCS.PHASECHK.TRANS64.TRYWAIT P0, [R15+URZ+0x30c20], R0 ;  /* 0x030c20000f0075a7 */ /* 0x0022a4000800017f */
[----:B--2---:R-:W-:Y:S05]  /*13080*/  @!P0 NANOSLEEP.SYNCS 0x989680 ;  /* 0x009896800000895d */ /* 0x004fea0003900000 */
[----:B------:R-:W2:Y:S02]  /*13090*/  @!P0 SYNCS.PHASECHK.TRANS64 P0, [R15+URZ+0x30c20], R0 ;  /* 0x030c20000f0085a7 */ /* 0x000ea4000800007f */
[----:B--2---:R-:W-:Y:S05]  /*130a0*/  @!P0 BRA `(.L_x_5484) ;  /* 0xfffffffc00f08947 */ /* 0x004fea000383ffff */
[----:B------:R-:W-:Y:S05]  /*130b0*/  BRA `(.L_x_5512) ;  /* 0xffffffe000e87947 */ /* 0x000fea000383ffff */
.L_x_5488:
[----:B--2---:R2:W3:Y:S02]  /*130c0*/  SYNCS.PHASECHK.TRANS64.TRYWAIT P1, [R15+URZ+0x30c40], R18 ;  /* 0x030c40120f0075a7 */ /* 0x0044e4000802017f */
[----:B---3--:R-:W-:Y:S05]  /*130d0*/  @!P1 NANOSLEEP.SYNCS 0x989680 ;  /* 0x009896800000995d */ /* 0x008fea0003900000 */
[----:B------:R-:W3:Y:S02]  /*130e0*/  @!P1 SYNCS.PHASECHK.TRANS64 P1, [R15+URZ+0x30c40], R18 ;  /* 0x030c40120f0095a7 */ /* 0x000ee4000802007f */
[----:B---3--:R-:W-:Y:S05]  /*130f0*/  @!P1 BRA `(.L_x_5488) ;  /* 0xfffffffc00f09947 */ /* 0x008fea000383ffff */
[----:B------:R-:W-:Y:S05]  /*13100*/  BRA `(.L_x_5513) ;  /* 0xffffffe800507947 */ /* 0x000fea000383ffff */
.L_x_5490:
[----:B-1----:R1:W3:Y:S02]  /*13110*/  SYNCS.PHASECHK.TRANS64.TRYWAIT P1, [R15+URZ+0x30c28], R18 ;  /* 0x030c28120f0075a7 */ /* 0x0022e4000802017f */
[----:B---3--:R-:W-:Y:S05]  /*13120*/  @!P1 NANOSLEEP.SYNCS 0x989680 ;  /* 0x009896800000995d */ /* 0x008fea0003900000 */
[----:B------:R-:W3:Y:S02]  /*13130*/  @!P1 SYNCS.PHASECHK.TRANS64 P1, [R15+URZ+0x30c28], R18 ;  /* 0x030c28120f0095a7 */ /* 0x000ee4000802007f */
[----:B---3--:R-:W-:Y:S05]  /*13140*/  @!P1 BRA `(.L_x_5490) ;  /* 0xfffffffc00f09947 */ /* 0x008fea000383ffff */
[----:B------:R-:W-:Y:S05]  /*13150*/  BRA `(.L_x_5514) ;  /* 0xffffffe800d47947 */ /* 0x000fea000383ffff */
.L_x_5492:
[----:B---3--:R3:W4:Y:S02]  /*13160*/  SYNCS.PHASECHK.TRANS64.TRYWAIT P1, [R15+URZ+0x30c48], R18 ;  /* 0x030c48120f0075a7 */ /* 0x008724000802017f */
[----:B----4-:R-:W-:Y:S05]  /*13170*/  @!P1 NANOSLEEP.SYNCS 0x989680 ;  /* 0x009896800000995d */ /* 0x010fea0003900000 */
[----:B------:R-:W4:Y:S02]  /*13180*/  @!P1 SYNCS.PHASECHK.TRANS64 P1, [R15+URZ+0x30c48], R18 ;  /* 0x030c48120f0095a7 */ /* 0x000f24000802007f */
[----:B----4-:R-:W-:Y:S05]  /*13190*/  @!P1 BRA `(.L_x_5492) ;  /* 0xfffffffc00f09947 */ /* 0x010fea000383ffff */
[----:B------:R-:W-:Y:S05]  /*131a0*/  BRA `(.L_x_5515) ;  /* 0xffffffec00587947 */ /* 0x000fea000383ffff */
.L_x_5494:
[----:B------:R-:W-:-:S07]  /*131b0*/  SHF.L.U32 R4, R10, 0x1f, RZ ;  /* 0x0000001f0a047819 */ /* 0x000fce00000006ff */
.L_x_5516:
[----:B----4-:R4:W1:Y:S02]  /*131c0*/  SYNCS.PHASECHK.TRANS64.TRYWAIT P1, [R15+URZ+0x30c20], R4 ;  /* 0x030c20040f0075a7 */ /* 0x010864000802017f */
[----:B-1----:R-:W-:Y:S05]  /*131d0*/  @!P1 NANOSLEEP.SYNCS 0x989680 ;  /* 0x009896800000995d */ /* 0x002fea0003900000 */
[----:B------:R-:W1:Y:S02]  /*131e0*/  @!P1 SYNCS.PHASECHK.TRANS64 P1, [R15+URZ+0x30c20], R4 ;  /* 0x030c20040f0095a7 */ /* 0x000e64000802007f */
[----:B-1----:R-:W-:Y:S05]  /*131f0*/  @!P1 BRA `(.L_x_5516) ;  /* 0xfffffffc00f09947 */ /* 0x002fea000383ffff */
[----:B------:R-:W-:Y:S05]  /*13200*/  BRA `(.L_x_5517) ;  /* 0xffffffec00c07947 */ /* 0x000fea000383ffff */
.L_x_5497:
[----:B----4-:R4:W1:Y:S02]  /*13210*/  SYNCS.PHASECHK.TRANS64.TRYWAIT P1, [R15+URZ+0x30c40], R12 ;  /* 0x030c400c0f0075a7 */ /* 0x010864000802017f */
[----:B-1----:R-:W-:Y:S05]  /*13220*/  @!P1 NANOSLEEP.SYNCS 0x989680 ;  /* 0x009896800000995d */ /* 0x002fea0003900000 */
[----:B------:R-:W1:Y:S02]  /*13230*/  @!P1 SYNCS.PHASECHK.TRANS64 P1, [R15+URZ+0x30c40], R12 ;  /* 0x030c400c0f0095a7 */ /* 0x000e64000802007f */
[----:B-1----:R-:W-:Y:S05]  /*13240*/  @!P1 BRA `(.L_x_5497) ;  /* 0xfffffffc00f09947 */ /* 0x002fea000383ffff */
[----:B------:R-:W-:Y:S05]  /*13250*/  BRA `(.L_x_5518) ;  /* 0xfffffff000607947 */ /* 0x000fea000383ffff */
.L_x_5499:
[----:B-1----:R1:W2:Y:S02]  /*13260*/  SYNCS.PHASECHK.TRANS64.TRYWAIT P1, [R15+URZ+0x30c28], R12 ;  /* 0x030c280c0f0075a7 */ /* 0x0022a4000802017f */
[----:B--2---:R-:W-:Y:S05]  /*13270*/  @!P1 NANOSLEEP.SYNCS 0x989680 ;  /* 0x009896800000995d */ /* 0x004fea0003900000 */
[----:B------:R-:W2:Y:S02]  /*13280*/  @!P1 SYNCS.PHASECHK.TRANS64 P1, [R15+URZ+0x30c28], R12 ;  /* 0x030c280c0f0095a7 */ /* 0x000ea4000802007f */
[----:B--2---:R-:W-:Y:S05]  /*13290*/  @!P1 BRA `(.L_x_5499) ;  /* 0xfffffffc00f09947 */ /* 0x004fea000383ffff */
[----:B------:R-:W-:Y:S05]  /*132a0*/  BRA `(.L_x_5519) ;  /* 0xfffffff000d87947 */ /* 0x000fea000383ffff */
.L_x_5501:
[----:B------:R1:W1:Y:S02]  /*132b0*/  SYNCS.PHASECHK.TRANS64.TRYWAIT P0, [R3+URZ+0x30c40], R0 ;  /* 0x030c4000030075a7 */ /* 0x000264000800017f */
[----:B-1----:R-:W-:Y:S05]  /*132c0*/  @!P0 NANOSLEEP.SYNCS 0x989680 ;  /* 0x009896800000895d */ /* 0x002fea0003900000 */
[----:B------:R-:W1:Y:S02]  /*132d0*/  @!P0 SYNCS.PHASECHK.TRANS64 P0, [R3+URZ+0x30c40], R0 ;  /* 0x030c4000030085a7 */ /* 0x000e64000800007f */
[----:B-1----:R-:W-:Y:S05]  /*132e0*/  @!P0 BRA `(.L_x_5501) ;  /* 0xfffffffc00f08947 */ /* 0x002fea000383ffff */
[----:B------:R-:W-:Y:S05]  /*132f0*/  BRA `(.L_x_5520) ;  /* 0xfffffff4006c7947 */ /* 0x000fea000383ffff */
.L_x_5503:
[----:B------:R-:W-:Y:S01]  /*13300*/  BSSY B0, `(.L_x_5521) ;  /* 0x0000006000007945 */ /* 0x000fe20003800000 */
[----:B------:R-:W-:-:S07]  /*13310*/  IMAD.MOV.U32 R15, RZ, RZ, -0x1 ;  /* 0xffffffffff0f7424 */ /* 0x000fce00078e00ff */
[----:B---3--:R-:W-:Y:S05]  /*13320*/  WARPSYNC.COLLECTIVE R15, `(.L_x_5522) ;  /* 0x000000000f0c7348 */ /* 0x008fea0003c00000 */
[----:B------:R-:W-:Y:S02]  /*13330*/  ELECT P6, UR62, PT ;  /* 0x00000000003e782f */ /* 0x000fe400038c0000 */
[----:B------:R-:W-:Y:S01]  /*13340*/  MOV R14, UR62 ;  /* 0x0000003e000e7c02 */ /* 0x000fe20008000f00 */
[----:B---3--:R-:W-:Y:S10]  /*13350*/  ENDCOLLECTIVE ;  /* 0x000000000000791b */ /* 0x008ff40003800000 */
.L_x_5522:
[----:B------:R-:W-:Y:S05]  /*13360*/  BSYNC B0 ;  /* 0x0000000000007941 */ /* 0x000fea0003800000 */
.L_x_5521:
[----:B------:R-:W-:Y:S05]  /*13370*/  BRA `(.L_x_5523) ;  /* 0xfffffff800007947 */ /* 0x000fea000383ffff */
.L_x_5505:
[----:B-1----:R1:W2:Y:S02]  /*13380*/  SYNCS.PHASECHK.TRANS64.TRYWAIT P0, [R7+URZ], R4 ;  /* 0x00000004070075a7 */ /* 0x0022a4000800017f */
[----:B--2---:R-:W-:Y:S05]  /*13390*/  @!P0 NANOSLEEP.SYNCS 0x989680 ;  /* 0x009896800000895d */ /* 0x004fea0003900000 */
[----:B------:R-:W2:Y:S02]  /*133a0*/  @!P0 SYNCS.PHASECHK.TRANS64 P0, [R7+URZ], R4 ;  /* 0x00000004070085a7 */ /* 0x000ea4000800007f */
[----:B--2---:R-:W-:Y:S05]  /*133b0*/  @!P0 BRA `(.L_x_5505) ;  /* 0xfffffffc00f08947 */ /* 0x004fea000383ffff */
[----:B------:R-:W-:Y:S05]  /*133c0*/  BRA `(.L_x_5524) ;  /* 0xfffffff800407947 */ /* 0x000fea000383ffff */
.L_x_5506:
[----:B--2---:R2:W4:Y:S02]  /*133d0*/  SYNCS.PHASECHK.TRANS64.TRYWAIT P0, [R3+URZ], R2 ;  /* 0x00000002030075a7 */ /* 0x004524000800017f */
[----:B----4-:R-:W-:Y:S05]  /*133e0*/  @!P0 NANOSLEEP.SYNCS 0x989680 ;  /* 0x009896800000895d */ /* 0x010fea0003900000 */
[----:B------:R-:W4:Y:S02]  /*133f0*/  @!P0 SYNCS.PHASECHK.TRANS64 P0, [R3+URZ], R2 ;  /* 0x00000002030085a7 */ /* 0x000f24000800007f */
[----:B----4-:R-:W-:Y:S05]  /*13400*/  @!P0 BRA `(.L_x_5506) ;  /* 0xfffffffc00f08947 */ /* 0x010fea000383ffff */
[----:B------:R-:W-:Y:S05]  /*13410*/  BRA `(.L_x_5525) ;  /* 0xfffffff800347947 */ /* 0x000fea000383ffff */
.L_x_5508:
[----:B--2---:R2:W4:Y:S02]  /*13420*/  SYNCS.PHASECHK.TRANS64.TRYWAIT P0, [R5+URZ], R4 ;  /* 0x00000004050075a7 */ /* 0x004524000800017f */
[----:B----4-:R-:W-:Y:S05]  /*13430*/  @!P0 NANOSLEEP.SYNCS 0x989680 ;  /* 0x009896800000895d */ /* 0x010fea0003900000 */
[----:B------:R-:W4:Y:S02]  /*13440*/  @!P0 SYNCS.PHASECHK.TRANS64 P0, [R5+URZ], R4 ;  /* 0x00000004050085a7 */ /* 0x000f24000800007f */
[----:B----4-:R-:W-:Y:S05]  /*13450*/  @!P0 BRA `(.L_x_5508) ;  /* 0xfffffffc00f08947 */ /* 0x010fea000383ffff */
[----:B------:R-:W-:Y:S05]  /*13460*/  BRA `(.L_x_5526) ;  /* 0xfffffff800387947 */ /* 0x000fea000383ffff */
.L_x_5527:
        /* <DEDUP_REMOVED lines=9> */
.L_x_7413:


//--------------------- .text._ZN7cutlass13device_kernelIN5flash11enable_sm90INS1_16FlashAttnBwdSm90INS1_25CollectiveMainloopBwdSm90ILi2ELi2ELi2EN4cute5tupleIJNS5_1CILi1EEES8_S8_EEENS6_IJNS7_ILi128EEESA_NS7_ILi64EEEEEENS_6half_tEfNS_4arch4Sm90ELb0ELb1ELb0ELb1ELb1ELb1ELb0ELb0ELi2ELi1ELi2ELi2ELb0EEENS1_21CollectiveEpilogueBwdISC_SD_SF_Li256ELb1ELb0ELi1EEENS1_19SingleTileSchedulerILb1ELb0ELb0ELi128EEEEEEEEEvNT_6ParamsE --------------------------
	.section	.text._ZN7cutlass13device_kernelIN5flash11enable_sm90INS1_16FlashAttnBwdSm90INS1_25CollectiveMainloopBwdSm90ILi2ELi2ELi2EN4cute5tupleIJNS5_1CILi1EEES8_S8_EEENS6_IJNS7_ILi128EEESA_NS7_ILi64EEEEEENS_6half_tEfNS_4arch4Sm90ELb0ELb1ELb0ELb1ELb1ELb1ELb0ELb0ELi2ELi1ELi2ELi2ELb0EEENS1_21CollectiveEpilogueBwdISC_SD_SF_Li256ELb1ELb0ELi1EEENS1_19SingleTileSchedulerILb1ELb0ELb0ELi128EEEEEEEEEvNT_6ParamsE,"ax",@progbits
	.align	128
.text._ZN7cutlass13device_kernelIN5flash11enable_sm90INS1_16FlashAttnBwdSm90INS1_25CollectiveMainloopBwdSm90ILi2ELi2ELi2EN4cute5tupleIJNS5_1CILi1EEES8_S8_EEENS6_IJNS7_ILi128EEESA_NS7_ILi64EEEEEENS_6half_tEfNS_4arch4Sm90ELb0ELb1ELb0ELb1ELb1ELb1ELb0ELb0ELi2ELi1ELi2ELi2ELb0EEENS1_21CollectiveEpilogueBwdISC_SD_SF_Li256ELb1ELb0ELi1EEENS1_19SingleTileSchedulerILb1ELb0ELb0ELi128EEEEEEEEEvNT_6ParamsE:
        .type           _ZN7cutlass13device_kernelIN5flash11enable_sm90INS1_16FlashAttnBwdSm90INS1_25CollectiveMainloopBwdSm90ILi2ELi2ELi2EN4cute5tupleIJNS5_1CILi1EEES8_S8_EEENS6_IJNS7_ILi128EEESA_NS7_ILi64EEEEEENS_6half_tEfNS_4arch4Sm90ELb0ELb1ELb0ELb1ELb1ELb1ELb0ELb0ELi2ELi1ELi2ELi2ELb0EEENS1_21CollectiveEpilogueBwdISC_SD_SF_Li256ELb1ELb0ELi1EEENS1_19SingleTileSchedulerILb1ELb0ELb0ELi128EEEEEEEEEvNT_6ParamsE,@function
        .size           _ZN7cutlass13device_kernelIN5flash11enable_sm90INS1_16FlashAttnBwdSm90INS1_25CollectiveMainloopBwdSm90ILi2ELi2ELi2EN4cute5tupleIJNS5_1CILi1EEES8_S8_EEENS6_IJNS7_ILi128EEESA_NS7_ILi64EEEEEENS_6half_tEfNS_4arch4Sm90ELb0ELb1ELb0ELb1ELb1ELb1ELb0ELb0ELi2ELi1ELi2ELi2ELb0EEENS1_21CollectiveEpilogueBwdISC_SD_SF_Li256ELb1ELb0ELi1EEENS1_19SingleTileSchedulerILb1ELb0ELb0ELi128EEEEEEEEEvNT_6ParamsE,(.L_x_7414 - _ZN7cutlass13device_kernelIN5flash11enable_sm90INS1_16FlashAttnBwdSm90INS1_25CollectiveMainloopBwdSm90ILi2ELi2ELi2EN4cute5tupleIJNS5_1CILi1EEES8_S8_EEENS6_IJNS7_ILi128EEESA_NS7_ILi64EEEEEENS_6half_tEfNS_4arch4Sm90ELb0ELb1ELb0ELb1ELb1ELb1ELb0ELb0ELi2ELi1ELi2ELi2ELb0EEENS1_21CollectiveEpilogueBwdISC_SD_SF_Li256ELb1ELb0ELi1EEENS1_19SingleTileSchedulerILb1ELb0ELb0ELi128EEEEEEEEEvNT_6ParamsE)
        .other          _ZN7cutlass13device_kernelIN5flash11enable_sm90INS1_16FlashAttnBwdSm90INS1_25CollectiveMainloopBwdSm90ILi2ELi2ELi2EN4cute5tupleIJNS5_1CILi1EEES8_S8_EEENS6_IJNS7_ILi128EEESA_NS7_ILi64EEEEEENS_6half_tEfNS_4arch4Sm90ELb0ELb1ELb0ELb1ELb1ELb1ELb0ELb0ELi2ELi1ELi2ELi2ELb0EEENS1_21CollectiveEpilogueBwdISC_SD_SF_Li256ELb1ELb0ELi1EEENS1_19SingleTileSchedulerILb1ELb0ELb0ELi128EEEEEEEEEvNT_6ParamsE,@"STO_CUDA_ENTRY STV_DEFAULT"
_ZN7cutlass13device_kernelIN5flash11enable_sm90INS1_16FlashAttnBwdSm90INS1_25CollectiveMainloopBwdSm90ILi2ELi2ELi2EN4cute5tupleIJNS5_1CILi1EEES8_S8_EEENS6_IJNS7_ILi128EEESA_NS7_ILi64EEEEEENS_6half_tEfNS_4arch4Sm90ELb0ELb1ELb0ELb1ELb1ELb1ELb0ELb0ELi2ELi1ELi2ELi2ELb0EEENS1_21CollectiveEpilogueBwdISC_SD_SF_Li256ELb1ELb0ELi1EEENS1_19SingleTileSchedulerILb1ELb0ELb0ELi128EEEEEEEEEvNT_6ParamsE:
        /* <DEDUP_REMOVED lines=24> */
.L_x_5529:
[----:B------:R-:W-:Y:S05]  /*0180*/  BSYNC B0 ;  /* 0x0000000000007941 */ /* 0x000fea0003800000 */
.L_x_5528:
        /* <DEDUP_REMOVED lines=37> */
.L_x_5530:
        /* <DEDUP_REMOVED lines=22> */
.L_x_5531:
[----:B------:R-:W-:Y:S01]  /*0540*/  PLOP3.LUT P0, PT, PT, PT, UP0, 0x80, 0x0 ;  /* 0x000000000000781c */ /* 0x000fe20003f0f008 */
[----:B------:R-:W-:Y:S01]  /*0550*/  NOP ;  /* 0x0000000000007918 */ /* 0x000fe20000000000 */
[----:B------:R-:W-:Y:S01]  /*0560*/  ULDC.64 UR38, c[0x0][0x208] ;  /* 0x0000820000267ab9 */ /* 0x000fe20000000a00 */
[----:B------:R-:W-:Y:S01]  /*0570*/  BSSY B6, `(.L_x_5532) ;  /* 0x0001374000067945 */ /* 0x000fe20003800000 */
[----:B-12-4-:R-:W-:Y:S09]  /*0580*/  BAR.SYNC.DEFER_BLOCKING 0x0 ;  /* 0x0000000000007b1d */ /* 0x016ff20000010000 */
[----:B------:R-:W-:Y:S05]  /*0590*/  @!P0 BRA `(.L_x_5533) ;  /* 0x000000f0003c8947 */ /* 0x000fea0003800000 */
.L_x_5534:
        /* <DEDUP_REMOVED lines=24> */
.L_x_5535:
        /* <DEDUP_REMOVED lines=14> */
.L_x_5537:
[----:B------:R-:W-:-:S05]  /*0800*/  ULDC UR4, c[0x0][0x8bc] ;  /* 0x00022f0000047ab9 */ /* 0x000fca0000000800 */
.L_x_5536:
        /* <DEDUP_REMOVED lines=19> */
.L_x_5539:
        /* <DEDUP_REMOVED lines=14> */
.L_x_5540:
        /* <DEDUP_REMOVED lines=11> */
.L_x_5541:
        /* <DEDUP_REMOVED lines=13> */
.L_x_5542:
        /* <DEDUP_REMOVED lines=50> */
.L_x_5543:
        /* <DEDUP_REMOVED lines=28> */
.L_x_5546:
        /* <DEDUP_REMOVED lines=15> */
.L_x_5545:
        /* <DEDUP_REMOVED lines=22> */
.L_x_5548:
        /* <DEDUP_REMOVED lines=15> */
.L_x_5547:
[----:B------:R-:W-:Y:S01]  /*13c0*/  SHF.R.S32.HI R6, RZ, 0x1f, R17 ;  /* 0x0000001fff067819 */ /* 0x000fe20000011411 */
[----:B------:R-:W-:-:S03]  /*13d0*/  UMOV UR4, 0xffffffff ;  /* 0xffffffff00047882 */ /* 0x000fc60000000000 */
[----:B------:R-:W-:-:S04]  /*13e0*/  LEA.HI R0, R6, R17, RZ, 0x7 ;  /* 0x0000001106007211 */ /* 0x000fc800078f38ff */
[----:B------:R-:W-:Y:S01]  /*13f0*/  SHF.R.S32.HI R10, RZ, 0x7, R0 ;  /* 0x00000007ff0a7819 */ /* 0x000fe20000011400 */
[----:B------:R-:W-:Y:S06]  /*1400*/  BRA.DIV UR4, `(.L_x_5549) ;  /* 0x0000012a04307947 */ /* 0x000fec000b800000 */
[----:B------:R1:W2:Y:S02]  /*1410*/  SHFL.IDX PT, R14, R10, RZ, 0x1f ;  /* 0x00001fff0a0e7589 */ /* 0x0002a400000e0000 */
.L_x_5712:
        /* <DEDUP_REMOVED lines=23> */
.L_x_5550:
        /* <DEDUP_REMOVED lines=126> */
.L_x_5563:
[----:B------:R-:W-:-:S06]  /*1d70*/  ULOP3.LUT UR4, UR36, 0x1, URZ, 0xfc, !UPT ;  /* 0x0000000124047892 */ /* 0x000fcc000f8efc3f */
[----:B-1----:R-:W-:-:S05]  /*1d80*/  IMAD.U32 R8, RZ, RZ, UR4 ;  /* 0x00000004ff087e24 */ /* 0x002fca000f8e00ff */
[----:B------:R-:W-:-:S13]  /*1d90*/  ISETP.NE.AND P6, PT, R8, 0x3, PT ;  /* 0x000000030800780c */ /* 0x000fda0003fc5270 */
[----:B------:R-:W-:Y:S05]  /*1da0*/  @!P6 BRA `(.L_x_5553) ;  /* 0x000000000004e947 */ /* 0x000fea0003800000 */
[----:B------:R-:W-:Y:S01]  /*1db0*/  BPT.TRAP 0x1 ;  /* 0x000000040000795c */ /* 0x000fe20000300000 */
.L_x_5553:
[----:B------:R-:W-:Y:S01]  /*1dc0*/  IMAD R8, R0, 0x8, R16 ;  /* 0x0000000800087824 */ /* 0x000fe200078e0210 */
[----:B------:R-:W-:-:S04]  /*1dd0*/  SHF.L.U32 R23, R4, 0x1f, RZ ;  /* 0x0000001f04177819 */ /* 0x000fc800000006ff */
[----:B------:R1:W2:Y:S01]  /*1de0*/  SYNCS.PHASECHK.TRANS64.TRYWAIT P0, [R8+URZ+0x30c10], R23 ;  /* 0x030c1017080075a7 */ /* 0x0002a2000800017f */
[----:B------:R-:W-:Y:S05]  /*1df0*/  @!P6 BRA `(.L_x_5554) ;  /* 0x000000000004e947 */ /* 0x000fea0003800000 */
[----:B------:R-:W-:Y:S01]  /*1e00*/  BPT.TRAP 0x1 ;  /* 0x000000040000795c */ /* 0x000fe20000300000 */
.L_x_5554:
[----:B------:R-:W-:-:S05]  /*1e10*/  VIADD R9, R16, 0x10000 ;  /* 0x0001000010097836 */ /* 0x000fca0000000000 */
[----:B------:R-:W-:-:S04]  /*1e20*/  SHF.R.U32.HI R9, RZ, 0x4, R9 ;  /* 0x00000004ff097819 */ /* 0x000fc80000011609 */
[----:B------:R-:W-:Y:S01]  /*1e30*/  LOP3.LUT R9, R9, 0x3fff, RZ, 0xc0, !PT ;  /* 0x00003fff09097812 */ /* 0x000fe200078ec0ff */
[----:B--2---:R-:W-:Y:S06]  /*1e40*/  @P0 BRA `(.L_x_5555) ;  /* 0x0000000000080947 */ /* 0x004fec0003800000 */
[----:B------:R-:W2:Y:S02]  /*1e50*/  SYNCS.PHASECHK.TRANS64.TRYWAIT P0, [R8+URZ+0x30c10], R23 ;  /* 0x030c1017080075a7 */ /* 0x000ea4000800017f */
[----:B--2---:R-:W-:Y:S05]  /*1e60*/  @!P0 BRA `(.L_x_5556) ;  /* 0x0000011c00cc8947 */ /* 0x004fea0003800000 */
.L_x_5555:
        /* <DEDUP_REMOVED lines=60> */
.L_x_5557:
[----:B------:R1:W1:Y:S01]  /*2230*/  SYNCS.PHASECHK.TRANS64.TRYWAIT P0, [R8+URZ+0x30c30], R23 ;  /* 0x030c3017080075a7 */ /* 0x000262000800017f */
[----:B------:R-:W-:Y:S05]  /*2240*/  @!P6 BRA `(.L_x_5558) ;  /* 0x000000000004e947 */ /* 0x000fea0003800000 */
[----:B------:R-:W-:Y:S01]  /*2250*/  BPT.TRAP 0x1 ;  /* 0x000000040000795c */ /* 0x000fe20000300000 */
.L_x_5558:
[----:B------:R-:W2:Y:S01]  /*2260*/  LDC.64 R24, c[0x0][0x748] ;  /* 0x0001d200ff187b82 */ /* 0x000ea20000000a00 */
[----:B------:R-:W-:-:S05]  /*2270*/  VIADD R13, R16, 0x18000 ;  /* 0x00018000100d7836 */ /* 0x000fca0000000000 */
[----:B------:R-:W-:Y:S01]  /*2280*/  SHF.R.U32.HI R13, RZ, 0x4, R13 ;  /* 0x00000004ff0d7819 */ /* 0x000fe2000001160d */
[----:B-1----:R-:W-:Y:S06]  /*2290*/  @P0 BRA `(.L_x_5559) ;  /* 0x0000000000080947 */ /* 0x002fec0003800000 */
[----:B------:R-:W1:Y:S02]  /*22a0*/  SYNCS.PHASECHK.TRANS64.TRYWAIT P0, [R8+URZ+0x30c30], R23 ;  /* 0x030c3017080075a7 */ /* 0x000e64000800017f */
[----:B-1----:R-:W-:Y:S05]  /*22b0*/  @!P0 BRA `(.L_x_5560) ;  /* 0x0000011800cc8947 */ /* 0x002fea0003800000 */
.L_x_5559:
        /* <DEDUP_REMOVED lines=769> */
.L_x_5561:
        /* <DEDUP_REMOVED lines=68> */
.L_x_5562:
        /* <DEDUP_REMOVED lines=11> */
.L_x_5552:
        /* <DEDUP_REMOVED lines=130> */
.L_x_5575:
[----:B------:R-:W-:-:S05]  /*5fe0*/  IMAD.U32 R7, RZ, RZ, UR36 ;  /* 0x00000024ff077e24 */ /* 0x000fca000f8e00ff */
[----:B------:R-:W-:-:S04]  /*5ff0*/  LOP3.LUT R7, R7, 0x1, RZ, 0xfc, !PT ;  /* 0x0000000107077812 */ /* 0x000fc800078efcff */
[----:B------:R-:W-:-:S13]  /*6000*/  ISETP.NE.AND P0, PT, R7, 0x3, PT ;  /* 0x000000030700780c */ /* 0x000fda0003f05270 */
[----:B------:R-:W-:Y:S05]  /*6010*/  @!P0 BRA `(.L_x_5565) ;  /* 0x0000000000048947 */ /* 0x000fea0003800000 */
[----:B------:R-:W-:Y:S01]  /*6020*/  BPT.TRAP 0x1 ;  /* 0x000000040000795c */ /* 0x000fe20000300000 */
.L_x_5565:
[----:B------:R-:W-:Y:S01]  /*6030*/  IMAD R7, R0, 0x8, R16 ;  /* 0x0000000800077824 */ /* 0x000fe200078e0210 */
[----:B------:R-:W-:-:S04]  /*6040*/  SHF.L.U32 R20, R4, 0x1f, RZ ;  /* 0x0000001f04147819 */ /* 0x000fc800000006ff */
[----:B------:R1:W3:Y:S01]  /*6050*/  SYNCS.PHASECHK.TRANS64.TRYWAIT P1, [R7+URZ+0x30c10], R20 ;  /* 0x030c1014070075a7 */ /* 0x0002e2000802017f */
[----:B------:R-:W-:Y:S05]  /*6060*/  @!P0 BRA `(.L_x_5566) ;  /* 0x0000000000048947 */ /* 0x000fea0003800000 */
[----:B------:R-:W-:Y:S01]  /*6070*/  BPT.TRAP 0x1 ;  /* 0x000000040000795c */ /* 0x000fe20000300000 */
.L_x_5566:
[----:B--2---:R-:W-:-:S05]  /*6080*/  VIADD R8, R16, 0x10000 ;  /* 0x0001000010087836 */ /* 0x004fca0000000000 */
[----:B------:R-:W-:-:S04]  /*6090*/  SHF.R.U32.HI R8, RZ, 0x4, R8 ;  /* 0x00000004ff087819 */ /* 0x000fc80000011608 */
[----:B------:R-:W-:-:S04]  /*60a0*/  LOP3.LUT R8, R8, 0x3fff, RZ, 0xc0, !PT ;  /* 0x00003fff08087812 */ /* 0x000fc800078ec0ff */
[----:B------:R-:W-:Y:S01]  /*60b0*/  LOP3.LUT R9, R8, 0x10000, RZ, 0xfc, !PT ;  /* 0x0001000008097812 */ /* 0x000fe200078efcff */
[----:B---3--:R-:W-:Y:S06]  /*60c0*/  @P1 BRA `(.L_x_5567) ;  /* 0x0000000000081947 */ /* 0x008fec0003800000 */
[----:B------:R-:W2:Y:S02]  /*60d0*/  SYNCS.PHASECHK.TRANS64.TRYWAIT P1, [R7+URZ+0x30c10], R20 ;  /* 0x030c1014070075a7 */ /* 0x000ea4000802017f */
[----:B--2---:R-:W-:Y:S05]  /*60e0*/  @!P1 BRA `(.L_x_5568) ;  /* 0x000000dc00549947 */ /* 0x004fea0003800000 */
.L_x_5567:
        /* <DEDUP_REMOVED lines=63> */
.L_x_5569:
[----:B------:R1:W1:Y:S01]  /*64e0*/  SYNCS.PHASECHK.TRANS64.TRYWAIT P1, [R7+URZ+0x30c30], R20 ;  /* 0x030c3014070075a7 */ /* 0x000262000802017f */
[----:B------:R-:W-:Y:S05]  /*64f0*/  @!P0 BRA `(.L_x_5570) ;  /* 0x0000000000048947 */ /* 0x000fea0003800000 */
[----:B------:R-:W-:Y:S01]  /*6500*/  BPT.TRAP 0x1 ;  /* 0x000000040000795c */ /* 0x000fe20000300000 */
.L_x_5570:
        /* <DEDUP_REMOVED lines=8> */
.L_x_5571:
        /* <DEDUP_REMOVED lines=629> */
.L_x_5573:
        /* <DEDUP_REMOVED lines=70> */
.L_x_5574:
        /* <DEDUP_REMOVED lines=12> */
.L_x_5564:
        /* <DEDUP_REMOVED lines=121> */
.L_x_5587:
[----:B------:R-:W-:-:S05]  /*9990*/  IMAD.U32 R7, RZ, RZ, UR36 ;  /* 0x00000024ff077e24 */ /* 0x000fca000f8e00ff */
[----:B------:R-:W-:-:S04]  /*99a0*/  LOP3.LUT R7, R7, 0x1, RZ, 0xfc, !PT ;  /* 0x0000000107077812 */ /* 0x000fc800078efcff */
[----:B------:R-:W-:-:S13]  /*99b0*/  ISETP.NE.AND P6, PT, R7, 0x3, PT ;  /* 0x000000030700780c */ /* 0x000fda0003fc5270 */
[----:B--2---:R-:W-:Y:S05]  /*99c0*/  @!P6 BRA `(.L_x_5577) ;  /* 0x000000000004e947 */ /* 0x004fea0003800000 */
[----:B------:R-:W-:Y:S01]  /*99d0*/  BPT.TRAP 0x1 ;  /* 0x000000040000795c */ /* 0x000fe20000300000 */
.L_x_5577:
[----:B------:R-:W-:Y:S01]  /*99e0*/  IMAD R7, R0, 0x8, R16 ;  /* 0x0000000800077824 */ /* 0x000fe200078e0210 */
[----:B------:R-:W-:-:S04]  /*99f0*/  SHF.L.U32 R20, R4, 0x1f, RZ ;  /* 0x0000001f04147819 */ /* 0x000fc800000006ff */
[----:B------:R2:W3:Y:S01]  /*9a00*/  SYNCS.PHASECHK.TRANS64.TRYWAIT P0, [R7+URZ+0x30c10], R20 ;  /* 0x030c1014070075a7 */ /* 0x0004e2000800017f */
[----:B------:R-:W-:Y:S05]  /*9a10*/  @!P6 BRA `(.L_x_5578) ;  /* 0x000000000004e947 */ /* 0x000fea0003800000 */
[----:B------:R-:W-:Y:S01]  /*9a20*/  BPT.TRAP 0x1 ;  /* 0x000000040000795c */ /* 0x000fe20000300000 */
.L_x_5578:
[----:B-1----:R-:W-:-:S05]  /*9a30*/  VIADD R8, R16, 0x10000 ;  /* 0x0001000010087836 */ /* 0x002fca0000000000 */
[----:B------:R-:W-:-:S04]  /*9a40*/  SHF.R.U32.HI R8, RZ, 0x4, R8 ;  /* 0x00000004ff087819 */ /* 0x000fc80000011608 */
[----:B------:R-:W-:-:S04]  /*9a50*/  LOP3.LUT R8, R8, 0x3fff, RZ, 0xc0, !PT ;  /* 0x00003fff08087812 */ /* 0x000fc800078ec0ff */
[----:B------:R-:W-:Y:S01]  /*9a60*/  LOP3.LUT R9, R8, 0x10000, RZ, 0xfc, !PT ;  /* 0x0001000008097812 */ /* 0x000fe200078efcff */
[----:B---3--:R-:W-:Y:S06]  /*9a70*/  @P0 BRA `(.L_x_5579) ;  /* 0x0000000000080947 */ /* 0x008fec0003800000 */
[----:B------:R-:W1:Y:S02]  /*9a80*/  SYNCS.PHASECHK.TRANS64.TRYWAIT P0, [R7+URZ+0x30c10], R20 ;  /* 0x030c1014070075a7 */ /* 0x000e64000800017f */
[----:B-1----:R-:W-:Y:S05]  /*9a90*/  @!P0 BRA `(.L_x_5580) ;  /* 0x000000a400108947 */ /* 0x002fea0003800000 */
.L_x_5579:
        /* <DEDUP_REMOVED lines=62> */
.L_x_5581:
[----:B------:R1:W1:Y:S01]  /*9e80*/  SYNCS.PHASECHK.TRANS64.TRYWAIT P0, [R7+URZ+0x30c30], R20 ;  /* 0x030c3014070075a7 */ /* 0x000262000800017f */
[----:B------:R-:W-:Y:S05]  /*9e90*/  @!P6 BRA `(.L_x_5582) ;  /* 0x000000000004e947 */ /* 0x000fea0003800000 */
[----:B------:R-:W-:Y:S01]  /*9ea0*/  BPT.TRAP 0x1 ;  /* 0x000000040000795c */ /* 0x000fe20000300000 */
.L_x_5582:
        /* <DEDUP_REMOVED lines=8> */
.L_x_5583:
        /* <DEDUP_REMOVED lines=780> */
.L_x_5585:
        /* <DEDUP_REMOVED lines=70> */
.L_x_5586:
        /* <DEDUP_REMOVED lines=12> */
.L_x_5576:
        /* <DEDUP_REMOVED lines=34> */
.L_x_5544:
        /* <DEDUP_REMOVED lines=119> */
.L_x_5589:
        /* <DEDUP_REMOVED lines=50> */
.L_x_5591:
[----:B------:R-:W-:Y:S05]  /*e1c0*/  BSYNC B0 ;  /* 0x0000000000007941 */ /* 0x000fea0003800000 */
.L_x_5590:
        /* <DEDUP_REMOVED lines=17> */
.L_x_5593:
[----:B------:R-:W-:Y:S05]  /*e2e0*/  BSYNC B0 ;  /* 0x0000000000007941 */ /* 0x000fea0003800000 */
.L_x_5592:
        /* <DEDUP_REMOVED lines=16> */
.L_x_5595:
[----:B------:R-:W-:Y:S05]  /*e3f0*/  BSYNC B0 ;  /* 0x0000000000007941 */ /* 0x000fea0003800000 */
.L_x_5594:
        /* <DEDUP_REMOVED lines=16> */
.L_x_5597:
[----:B------:R-:W-:Y:S05]  /*e500*/  BSYNC B0 ;  /* 0x0000000000007941 */ /* 0x000fea0003800000 */
.L_x_5596:
        /* <DEDUP_REMOVED lines=27> */
.L_x_5599:
[----:B------:R-:W-:Y:S05]  /*e6c0*/  BSYNC B0 ;  /* 0x0000000000007941 */ /* 0x000fea0003800000 */
.L_x_5598:
        /* <DEDUP_REMOVED lines=15> */
.L_x_5601:
[----:B------:R-:W-:Y:S05]  /*e7c0*/  BSYNC B0 ;  /* 0x0000000000007941 */ /* 0x000fea0003800000 */
.L_x_5600:
        /* <DEDUP_REMOVED lines=15> */
.L_x_5603:
[----:B------:R-:W-:Y:S05]  /*e8c0*/  BSYNC B0 ;  /* 0x0000000000007941 */ /* 0x000fea0003800000 */
.L_x_5602:
        /* <DEDUP_REMOVED lines=15> */
.L_x_5588:
        /* <DEDUP_REMOVED lines=35> */
.L_x_5604:
        /* <DEDUP_REMOVED lines=46> */
.L_x_5606:
[----:B------:R-:W-:Y:S05]  /*eed0*/  BSYNC B0 ;  /* 0x0000000000007941 */ /* 0x000fea0003800000 */
.L_x_5605:
        /* <DEDUP_REMOVED lines=16> */
.L_x_5608:
[----:B------:R-:W-:Y:S05]  /*efe0*/  BSYNC B0 ;  /* 0x0000000000007941 */ /* 0x000fea0003800000 */
.L_x_5607:
        /* <DEDUP_REMOVED lines=15> */
.L_x_5610:
[----:B------:R-:W-:Y:S05]  /*f0e0*/  BSYNC B0 ;  /* 0x0000000000007941 */ /* 0x000fea0003800000 */
.L_x_5609:
        /* <DEDUP_REMOVED lines=15> */
.L_x_5612:
[----:B------:R-:W-:Y:S05]  /*f1e0*/  BSYNC B0 ;  /* 0x0000000000007941 */ /* 0x000fea0003800000 */
.L_x_5611:
        /* <DEDUP_REMOVED lines=26> */
.L_x_5614:
[----:B------:R-:W-:Y:S05]  /*f390*/  BSYNC B0 ;  /* 0x0000000000007941 */ /* 0x000fea0003800000 */
.L_x_5613:
        /* <DEDUP_REMOVED lines=15> */
.L_x_5616:
[----:B------:R-:W-:Y:S05]  /*f490*/  BSYNC B0 ;  /* 0x0000000000007941 */ /* 0x000fea0003800000 */
.L_x_5615:
        /* <DEDUP_REMOVED lines=15> */
.L_x_5618:
[----:B------:R-:W-:Y:S05]  /*f590*/  BSYNC B0 ;  /* 0x0000000000007941 */ /* 0x000fea0003800000 */
.L_x_5617:
        /* <DEDUP_REMOVED lines=15> */
.L_x_5533:
        /* <DEDUP_REMOVED lines=21> */
.L_x_5620:
        /* <DEDUP_REMOVED lines=13> */
.L_x_5622:
[----:B------:R-:W-:-:S05]  /*f8b0*/  ULDC UR4, c[0x0][0x8bc] ;  /* 0x00022f0000047ab9 */ /* 0x000fca0000000800 */
.L_x_5621:
        /* <DEDUP_REMOVED lines=44> */
.L_x_5623:
        /* <DEDUP_REMOVED lines=13> */
.L_x_5624:
        /* <DEDUP_REMOVED lines=12> */
.L_x_5625:
        /* <DEDUP_REMOVED lines=19> */
[----:B------:R-:W-:Y:S01]  /*fe40*/  IMAD.U32 R9, RZ, RZ, UR8 ;  /* 0x00000008ff097e24 */ /* 0x000fe2000f8e00ff */
        /* <DEDUP_REMOVED lines=10> */
.L_x_5626:
        /* <DEDUP_REMOVED lines=35> */
.L_x_5631:
[----:B------:R-:W2:Y:S04]  /*10120*/  LDG.E.STRONG.GPU R0, desc[UR38][R2.64] ;  /* 0x0000002602007981 */ /* 0x000ea8000c1ef900 */
[----:B--2---:R-:W-:Y:S01]  /*10130*/  CCTL.IVALL ;  /* 0x00000000ff00798f */ /* 0x004fe20002000000 */
[----:B------:R-:W-:Y:S05]  /*10140*/  YIELD ;  /* 0x0000000000007946 */ /* 0x000fea0003800000 */
[----:B------:R-:W-:-:S13]  /*10150*/  ISETP.NE.AND P1, PT, R0, UR22, PT ;  /* 0x0000001600007c0c */ /* 0x000fda000bf25270 */
[----:B------:R-:W-:Y:S05]  /*10160*/  @P1 BRA `(.L_x_5631) ;  /* 0xfffffffc00ec1947 */ /* 0x000fea000383ffff */
.L_x_5630:
[----:B------:R-:W-:Y:S05]  /*10170*/  BSYNC B0 ;  /* 0x0000000000007941 */ /* 0x000fea0003800000 */
.L_x_5629:
[----:B------:R-:W-:-:S03]  /*10180*/  UMOV UR15, 0xffffffff ;  /* 0xffffffff000f7882 */ /* 0x000fc60000000000 */
[----:B------:R-:W-:Y:S05]  /*10190*/  BRA.DIV UR15, `(.L_x_5632) ;  /* 0x0000003e0f787947 */ /* 0x000fea000b800000 */
[----:B------:R-:W-:Y:S01]  /*101a0*/  NOP ;  /* 0x0000000000007918 */ /* 0x000fe20000000000 */
.L_x_5715:
        /* <DEDUP_REMOVED lines=22> */
.L_x_5634:
[----:B------:R-:W-:Y:S05]  /*10310*/  BSYNC B0 ;  /* 0x0000000000007941 */ /* 0x000fea0003800000 */
.L_x_5633:
        /* <DEDUP_REMOVED lines=20> */
.L_x_5636:
[----:B------:R-:W-:Y:S05]  /*10460*/  BSYNC B0 ;  /* 0x0000000000007941 */ /* 0x000fea0003800000 */
.L_x_5635:
[----:B------:R-:W-:Y:S06]  /*10470*/  BAR.ARV 0xa, 0xa0 ;  /* 0x0282800000007b1d */ /* 0x000fec0000002000 */
[----:B------:R-:W-:Y:S04]  /*10480*/  BSSY B0, `(.L_x_5637) ;  /* 0x0000003000007945 */ /* 0x000fe80003800000 */
[----:B------:R-:W-:Y:S05]  /*10490*/  @!P0 BRA `(.L_x_5638) ;  /* 0x0000000000048947 */ /* 0x000fea0003800000 */
[----:B------:R-:W-:-:S04]  /*104a0*/  DEPBAR.LE SB0, 0x0 ;  /* 0x000080000000791a */ /* 0x000fc80000000000 */
.L_x_5638:
[----:B------:R-:W-:Y:S05]  /*104b0*/  BSYNC B0 ;  /* 0x0000000000007941 */ /* 0x000fea0003800000 */
.L_x_5637:
        /* <DEDUP_REMOVED lines=19> */
.L_x_5640:
[----:B------:R-:W-:Y:S05]  /*105f0*/  BSYNC B0 ;  /* 0x0000000000007941 */ /* 0x000fea0003800000 */
.L_x_5639:
[----:B------:R-:W-:Y:S01]  /*10600*/  UIADD3 UR15, UR9, 0x1, URZ ;  /* 0x00000001090f7890 */ /* 0x000fe2000fffe03f */
[----:B------:R-:W-:Y:S11]  /*10610*/  BRA `(.L_x_5641) ;  /* 0x0000000000047947 */ /* 0x000ff60003800000 */
.L_x_5628:
[----:B------:R-:W-:-:S05]  /*10620*/  UMOV UR15, UR9 ;  /* 0x00000009000f7c82 */ /* 0x000fca0008000000 */
.L_x_5641:
        /* <DEDUP_REMOVED lines=15> */
.L_x_5666:
        /* <DEDUP_REMOVED lines=11> */
.L_x_5644:
[----:B------:R-:W2:Y:S04]  /*107d0*/  LDG.E.STRONG.GPU R0, desc[UR38][R2.64] ;  /* 0x0000002602007981 */ /* 0x000ea8000c1ef900 */
[----:B--2---:R-:W-:Y:S01]  /*107e0*/  CCTL.IVALL ;  /* 0x00000000ff00798f */ /* 0x004fe20002000000 */
[----:B------:R-:W-:Y:S05]  /*107f0*/  YIELD ;  /* 0x0000000000007946 */ /* 0x000fea0003800000 */
[----:B------:R-:W-:-:S13]  /*10800*/  ISETP.NE.AND P1, PT, R0, UR22, PT ;  /* 0x0000001600007c0c */ /* 0x000fda000bf25270 */
[----:B------:R-:W-:Y:S05]  /*10810*/  @P1 BRA `(.L_x_5644) ;  /* 0xfffffffc00ec1947 */ /* 0x000fea000383ffff */
.L_x_5643:
[----:B------:R-:W-:Y:S05]  /*10820*/  BSYNC B0 ;  /* 0x0000000000007941 */ /* 0x000fea0003800000 */
.L_x_5642:
[----:B------:R-:W-:-:S03]  /*10830*/  UMOV UR16, 0xffffffff ;  /* 0xffffffff00107882 */ /* 0x000fc60000000000 */
[----:B------:R-:W-:Y:S05]  /*10840*/  BRA.DIV UR16, `(.L_x_5645) ;  /* 0x0000003610e87947 */ /* 0x000fea000b800000 */
[----:B------:R-:W-:Y:S01]  /*10850*/  NOP ;  /* 0x0000000000007918 */ /* 0x000fe20000000000 */
.L_x_5718:
        /* <DEDUP_REMOVED lines=19> */
.L_x_5647:
[----:B------:R-:W-:Y:S05]  /*10990*/  BSYNC B0 ;  /* 0x0000000000007941 */ /* 0x000fea0003800000 */
.L_x_5646:
        /* <DEDUP_REMOVED lines=17> */
.L_x_5649:
[----:B------:R-:W-:Y:S05]  /*10ab0*/  BSYNC B0 ;  /* 0x0000000000007941 */ /* 0x000fea0003800000 */
.L_x_5648:
[----:B------:R-:W-:Y:S06]  /*10ac0*/  BAR.ARV 0xa, 0xa0 ;  /* 0x0282800000007b1d */ /* 0x000fec0000002000 */
[----:B------:R-:W-:Y:S04]  /*10ad0*/  BSSY B0, `(.L_x_5650) ;  /* 0x0000003000007945 */ /* 0x000fe80003800000 */
[----:B------:R-:W-:Y:S05]  /*10ae0*/  @!P0 BRA `(.L_x_5651) ;  /* 0x0000000000048947 */ /* 0x000fea0003800000 */
[----:B------:R-:W-:-:S04]  /*10af0*/  DEPBAR.LE SB0, 0x0 ;  /* 0x000080000000791a */ /* 0x000fc80000000000 */
.L_x_5651:
[----:B------:R-:W-:Y:S05]  /*10b00*/  BSYNC B0 ;  /* 0x0000000000007941 */ /* 0x000fea0003800000 */
.L_x_5650:
        /* <DEDUP_REMOVED lines=19> */
.L_x_5653:
[----:B------:R-:W-:Y:S05]  /*10c40*/  BSYNC B0 ;  /* 0x0000000000007941 */ /* 0x000fea0003800000 */
.L_x_5652:
        /* <DEDUP_REMOVED lines=9> */
.L_x_5656:
[----:B------:R-:W2:Y:S04]  /*10ce0*/  LDG.E.STRONG.GPU R0, desc[UR38][R2.64] ;  /* 0x0000002602007981 */ /* 0x000ea8000c1ef900 */
[----:B--2---:R-:W-:Y:S01]  /*10cf0*/  CCTL.IVALL ;  /* 0x00000000ff00798f */ /* 0x004fe20002000000 */
[----:B------:R-:W-:Y:S05]  /*10d00*/  YIELD ;  /* 0x0000000000007946 */ /* 0x000fea0003800000 */
[----:B------:R-:W-:-:S13]  /*10d10*/  ISETP.NE.AND P1, PT, R0, UR22, PT ;  /* 0x0000001600007c0c */ /* 0x000fda000bf25270 */
[----:B------:R-:W-:Y:S05]  /*10d20*/  @P1 BRA `(.L_x_5656) ;  /* 0xfffffffc00ec1947 */ /* 0x000fea000383ffff */
.L_x_5655:
[----:B------:R-:W-:Y:S05]  /*10d30*/  BSYNC B0 ;  /* 0x0000000000007941 */ /* 0x000fea0003800000 */
.L_x_5654:
[----:B------:R-:W-:-:S03]  /*10d40*/  UMOV UR12, 0xffffffff ;  /* 0xffffffff000c7882 */ /* 0x000fc60000000000 */
[----:B------:R-:W-:Y:S05]  /*10d50*/  BRA.DIV UR12, `(.L_x_5657) ;  /* 0x000000320cc07947 */ /* 0x000fea000b800000 */
[----:B------:R-:W-:Y:S01]  /*10d60*/  NOP ;  /* 0x0000000000007918 */ /* 0x000fe20000000000 */
.L_x_5721:
        /* <DEDUP_REMOVED lines=15> */
.L_x_5659:
[----:B------:R-:W-:Y:S05]  /*10e60*/  BSYNC B0 ;  /* 0x0000000000007941 */ /* 0x000fea0003800000 */
.L_x_5658:
        /* <DEDUP_REMOVED lines=15> */
.L_x_5661:
[----:B------:R-:W-:Y:S05]  /*10f60*/  BSYNC B0 ;  /* 0x0000000000007941 */ /* 0x000fea0003800000 */
.L_x_5660:
[----:B------:R-:W-:Y:S06]  /*10f70*/  BAR.ARV 0xa, 0xa0 ;  /* 0x0282800000007b1d */ /* 0x000fec0000002000 */
[----:B------:R-:W-:Y:S04]  /*10f80*/  BSSY B0, `(.L_x_5662) ;  /* 0x0000003000007945 */ /* 0x000fe80003800000 */
[----:B------:R-:W-:Y:S05]  /*10f90*/  @!P0 BRA `(.L_x_5663) ;  /* 0x0000000000048947 */ /* 0x000fea0003800000 */
[----:B------:R-:W-:-:S04]  /*10fa0*/  DEPBAR.LE SB0, 0x0 ;  /* 0x000080000000791a */ /* 0x000fc80000000000 */
.L_x_5663:
[----:B------:R-:W-:Y:S05]  /*10fb0*/  BSYNC B0 ;  /* 0x0000000000007941 */ /* 0x000fea0003800000 */
.L_x_5662:
        /* <DEDUP_REMOVED lines=19> */
.L_x_5665:
[----:B------:R-:W-:Y:S05]  /*110f0*/  BSYNC B0 ;  /* 0x0000000000007941 */ /* 0x000fea0003800000 */
.L_x_5664:
[----:B------:R-:W-:Y:S02]  /*11100*/  UIADD3 UR9, UR9, 0x2, URZ ;  /* 0x0000000209097890 */ /* 0x000fe4000fffe03f */
[----:B------:R-:W-:-:S04]  /*11110*/  UIADD3 UR4, UR4, 0x4000, URZ ;  /* 0x0000400004047890 */ /* 0x000fc8000fffe03f */
[----:B------:R-:W-:-:S13]  /*11120*/  ISETP.LE.AND P1, PT, R9, UR9, PT ;  /* 0x0000000909007c0c */ /* 0x000fda000bf23270 */
[----:B------:R-:W-:Y:S05]  /*11130*/  @!P1 BRA `(.L_x_5666) ;  /* 0xfffffff400789947 */ /* 0x000fea000383ffff */
.L_x_5627:
        /* <DEDUP_REMOVED lines=41> */
.L_x_5669:
[----:B------:R-:W-:Y:S05]  /*113d0*/  BSYNC B0 ;  /* 0x0000000000007941 */ /* 0x000fea0003800000 */
.L_x_5668:
[----:B------:R-:W-:Y:S05]  /*113e0*/  BRA `(.L_x_5670) ;  /* 0x0000000000047947 */ /* 0x000fea0003800000 */
.L_x_5667:
[----:B------:R-:W-:-:S05]  /*113f0*/  UMOV UR4, UR9 ;  /* 0x0000000900047c82 */ /* 0x000fca0008000000 */
.L_x_5670:
        /* <DEDUP_REMOVED lines=11> */
.L_x_5675:
        /* <DEDUP_REMOVED lines=24> */
.L_x_5672:
[----:B------:R-:W-:Y:S05]  /*11630*/  BSYNC B0 ;  /* 0x0000000000007941 */ /* 0x000fea0003800000 */
.L_x_5671:
        /* <DEDUP_REMOVED lines=24> */
.L_x_5674:
[----:B------:R-:W-:Y:S05]  /*117c0*/  BSYNC B0 ;  /* 0x0000000000007941 */ /* 0x000fea0003800000 */
.L_x_5673:
[----:B------:R-:W-:Y:S02]  /*117d0*/  UIADD3 UR7, UR7, 0x2, URZ ;  /* 0x0000000207077890 */ /* 0x000fe4000fffe03f */
[----:B------:R-:W-:Y:S02]  /*117e0*/  ULEA UR5, UR19, UR5, 0x1 ;  /* 0x0000000513057291 */ /* 0x000fe4000f8e083f */
[----:B------:R-:W-:Y:S02]  /*117f0*/  ULEA UR6, UR19, UR6, 0x1 ;  /* 0x0000000613067291 */ /* 0x000fe4000f8e083f */
[----:B------:R-:W-:-:S13]  /*11800*/  ISETP.NE.AND P0, PT, RZ, UR7, PT ;  /* 0x00000007ff007c0c */ /* 0x000fda000bf05270 */
[----:B------:R-:W-:Y:S05]  /*11810*/  @!P0 BRA `(.L_x_5538) ;  /* 0x0000002400248947 */ /* 0x000fea0003800000 */
[----:B------:R-:W-:Y:S05]  /*11820*/  BRA `(.L_x_5675) ;  /* 0xfffffffc00207947 */ /* 0x000fea000383ffff */
.L_x_5619:
        /* <DEDUP_REMOVED lines=14> */
.L_x_5676:
        /* <DEDUP_REMOVED lines=14> */
.L_x_5678:
[----:B------:R-:W-:-:S05]  /*119f0*/  ULDC UR4, c[0x0][0x8bc] ;  /* 0x00022f0000047ab9 */ /* 0x000fca0000000800 */
.L_x_5677:
        /* <DEDUP_REMOVED lines=59> */
.L_x_5680:
        /* <DEDUP_REMOVED lines=13> */
.L_x_5681:
        /* <DEDUP_REMOVED lines=8> */
.L_x_5682:
        /* <DEDUP_REMOVED lines=21> */
.L_x_5683:
        /* <DEDUP_REMOVED lines=50> */
.L_x_5722:
        /* <DEDUP_REMOVED lines=15> */
.L_x_5686:
        /* <DEDUP_REMOVED lines=77> */
.L_x_5697:
[----:B-123--:R-:W-:-:S04]  /*12930*/  SHF.L.U32 R18, R10, 0x1f, RZ ;  /* 0x0000001f0a127819 */ /* 0x00efc800000006ff */
[----:B------:R-:W2:Y:S02]  /*12940*/  SYNCS.PHASECHK.TRANS64.TRYWAIT P1, [R15+URZ+0x30c40], R18 ;  /* 0x030c40120f0075a7 */ /* 0x000ea4000802017f */
[----:B--2---:R-:W-:Y:S05]  /*12950*/  @!P1 BRA `(.L_x_5689) ;  /* 0x0000001400f09947 */ /* 0x004fea0003800000 */
.L_x_5723:
        /* <DEDUP_REMOVED lines=8> */
.L_x_5690:
        /* <DEDUP_REMOVED lines=30> */
.L_x_5724:
        /* <DEDUP_REMOVED lines=8> */
.L_x_5692:
        /* <DEDUP_REMOVED lines=30> */
.L_x_5725:
        /* <DEDUP_REMOVED lines=8> */
.L_x_5694:
        /* <DEDUP_REMOVED lines=24> */
.L_x_5727:
        /* <DEDUP_REMOVED lines=8> */
.L_x_5696:
        /* <DEDUP_REMOVED lines=30> */
.L_x_5688:
[----:B------:R-:W4:Y:S02]  /*13280*/  LDL.LU R4, [R1+0x8] ;  /* 0x0000080001047983 */ /* 0x000f240000300800 */
[----:B----4-:R-:W-:Y:S02]  /*13290*/  ISETP.NE.AND P1, PT, R4, RZ, PT ;  /* 0x000000ff0400720c */ /* 0x010fe40003f25270 */
[----:B------:R4:W5:Y:S11]  /*132a0*/  LDL R4, [R1+0x4] ;  /* 0x0000040001047983 */ /* 0x0009760000100800 */
[----:B----4-:R-:W-:Y:S05]  /*132b0*/  @!P1 BRA `(.L_x_5687) ;  /* 0x0000000400249947 */ /* 0x010fea0003800000 */
[----:B------:R-:W-:-:S04]  /*132c0*/  SHF.L.U32 R12, R10, 0x1f, RZ ;  /* 0x0000001f0a0c7819 */ /* 0x000fc800000006ff */
[----:B------:R-:W4:Y:S02]  /*132d0*/  SYNCS.PHASECHK.TRANS64.TRYWAIT P1, [R15+URZ+0x30c40], R12 ;  /* 0x030c400c0f0075a7 */ /* 0x000f24000802017f */
[----:B----4-:R-:W-:Y:S05]  /*132e0*/  @!P1 BRA `(.L_x_5698) ;  /* 0x0000000c00e09947 */ /* 0x010fea0003800000 */
.L_x_5728:
        /* <DEDUP_REMOVED lines=8> */
.L_x_5699:
        /* <DEDUP_REMOVED lines=27> */
.L_x_5729:
        /* <DEDUP_REMOVED lines=8> */
.L_x_5701:
        /* <DEDUP_REMOVED lines=27> */
.L_x_5687:
[----:B------:R-:W1:Y:S01]  /*13750*/  S2R R0, SR_TID.X ;  /* 0x0000000000007919 */ /* 0x000e620000002100 */
[----:B------:R-:W-:Y:S01]  /*13760*/  IMAD R3, R16, 0x8, R15 ;  /* 0x0000000810037824 */ /* 0x000fe200078e020f */
[----:B-1----:R-:W-:Y:S02]  /*13770*/  LOP3.LUT R2, R0, 0x7f, RZ, 0xc0, !PT ;  /* 0x0000007f00027812 */ /* 0x002fe400078ec0ff */
[----:B------:R-:W-:Y:S02]  /*13780*/  SHF.L.U32 R0, R10, 0x1f, RZ ;  /* 0x0000001f0a007819 */ /* 0x000fe400000006ff */
[----:B------:R-:W-:Y:S02]  /*13790*/  ISETP.NE.AND P1, PT, R2, RZ, PT ;  /* 0x000000ff0200720c */ /* 0x000fe40003f25270 */
[----:B------:R-:W1:Y:S02]  /*137a0*/  SYNCS.PHASECHK.TRANS64.TRYWAIT P0, [R3+URZ+0x30c40], R0 ;  /* 0x030c4000030075a7 */ /* 0x000e64000800017f */
[----:B-1----:R-:W-:Y:S09]  /*137b0*/  @!P0 BRA `(.L_x_5702) ;  /* 0x0000000800d48947 */ /* 0x002ff20003800000 */
.L_x_5730:
[----:B------:R-:W-:Y:S05]  /*137c0*/  @P1 BRA `(.L_x_5703) ;  /* 0x0000000000181947 */ /* 0x000fea0003800000 */
[----:B------:R-:W1:Y:S01]  /*137d0*/  S2R R2, SR_TID.X ;  /* 0x0000000000027919 */ /* 0x000e620000002100 */
[----:B------:R-:W-:-:S04]  /*137e0*/  IMAD.MOV.U32 R0, RZ, RZ, 0x4200 ;  /* 0x00004200ff007424 */ /* 0x000fc800078e00ff */
[----:B------:R1:W-:Y:S02]  /*137f0*/  SYNCS.ARRIVE.TRANS64 RZ, [R3+URZ+0x30c30], R0 ;  /* 0x030c300003ff79a7 */ /* 0x0003e4000800003f */
[----:B-1----:R-:W-:-:S13]  /*13800*/  LOP3.LUT P0, RZ, R2, 0x1f, RZ, 0xc0, !PT ;  /* 0x0000001f02ff7812 */ /* 0x002fda000780c0ff */
[----:B------:R-:W-:Y:S05]  /*13810*/  @!P0 BRA `(.L_x_5703) ;  /* 0x0000000000048947 */ /* 0x000fea0003800000 */
[----:B------:R-:W-:Y:S01]  /*13820*/  BPT.TRAP 0x1 ;  /* 0x000000040000795c */ /* 0x000fe20000300000 */
.L_x_5703:
        /* <DEDUP_REMOVED lines=34> */
.L_x_5684:
[----:B------:R-:W-:Y:S05]  /*13a50*/  BSYNC B0 ;  /* 0x0000000000007941 */ /* 0x000fea0003800000 */
.L_x_5679:
[----:B------:R-:W-:-:S03]  /*13a60*/  UMOV UR8, 0xffffffff ;  /* 0xffffffff00087882 */ /* 0x000fc60000000000 */
[----:B------:R-:W-:Y:S05]  /*13a70*/  BRA.DIV UR8, `(.L_x_5704) ;  /* 0x0000000a08387947 */ /* 0x000fea000b800000 */
[----:B------:R-:W-:-:S13]  /*13a80*/  ELECT P6, URZ, PT ;  /* 0x00000000003f782f */ /* 0x000fda00038c0000 */
.L_x_5733:
[----:B------:R-:W-:Y:S05]  /*13a90*/  @!P6 BRA `(.L_x_5538) ;  /* 0x000000000084e947 */ /* 0x000fea0003800000 */
[----:B------:R-:W-:-:S06]  /*13aa0*/  ULOP3.LUT UR8, UR36, 0x2, URZ, 0xfc, !UPT ;  /* 0x0000000224087892 */ /* 0x000fcc000f8efc3f */
[----:B------:R-:W-:-:S05]  /*13ab0*/  IMAD.U32 R2, RZ, RZ, UR8 ;  /* 0x00000008ff027e24 */ /* 0x000fca000f8e00ff */
[----:B------:R-:W-:-:S13]  /*13ac0*/  ISETP.NE.AND P2, PT, R2, 0x3, PT ;  /* 0x000000030200780c */ /* 0x000fda0003f45270 */
[----:B------:R-:W-:Y:S05]  /*13ad0*/  @!P2 BRA `(.L_x_5705) ;  /* 0x000000000004a947 */ /* 0x000fea0003800000 */
[----:B---3--:R-:W-:Y:S01]  /*13ae0*/  BPT.TRAP 0x1 ;  /* 0x000000040000795c */ /* 0x008fe20000300000 */
.L_x_5705:
        /* <DEDUP_REMOVED lines=15> */
.L_x_5734:
[----:B------:R-:W2:Y:S02]  /*13be0*/  SYNCS.PHASECHK.TRANS64.TRYWAIT P0, [R3+URZ], R2 ;  /* 0x00000002030075a7 */ /* 0x000ea4000800017f */
[----:B--2---:R-:W-:Y:S05]  /*13bf0*/  @!P0 BRA `(.L_x_5707) ;  /* 0x00000008000c8947 */ /* 0x004fea0003800000 */
.L_x_5735:
[----:B------:R-:W-:Y:S05]  /*13c00*/  @!P2 BRA `(.L_x_5708) ;  /* 0x000000000004a947 */ /* 0x000fea0003800000 */
[----:B---3--:R-:W-:Y:S01]  /*13c10*/  BPT.TRAP 0x1 ;  /* 0x000000040000795c */ /* 0x008fe20000300000 */
.L_x_5708:
[----:B--2---:R-:W-:-:S04]  /*13c20*/  VIADD R3, R8, 0x30c40 ;  /* 0x00030c4008037836 */ /* 0x004fc80000000000 */
[----:B------:R-:W-:-:S04]  /*13c30*/  IMAD R5, R0, 0x8, R3 ;  /* 0x0000000800057824 */ /* 0x000fc800078e0203 */
[----:B------:R-:W2:Y:S02]  /*13c40*/  SYNCS.PHASECHK.TRANS64.TRYWAIT P0, [R5+URZ], R4 ;  /* 0x00000004050075a7 */ /* 0x000ea4000800017f */
[----:B--2---:R-:W-:Y:S05]  /*13c50*/  @!P0 BRA `(.L_x_5709) ;  /* 0x0000000800088947 */ /* 0x004fea0003800000 */
.L_x_5736:
[----:B------:R-:W-:-:S07]  /*13c60*/  IMAD R3, R6, 0x8, R3 ;  /* 0x0000000806037824 */ /* 0x000fce00078e0203 */
.L_x_5710:
[----:B----4-:R4:W1:Y:S02]  /*13c70*/  SYNCS.PHASECHK.TRANS64.TRYWAIT P0, [R3+URZ], R2 ;  /* 0x00000002030075a7 */ /* 0x010864000800017f */
[----:B-1----:R-:W-:Y:S05]  /*13c80*/  @!P0 NANOSLEEP.SYNCS 0x989680 ;  /* 0x009896800000895d */ /* 0x002fea0003900000 */
[----:B------:R-:W1:Y:S02]  /*13c90*/  @!P0 SYNCS.PHASECHK.TRANS64 P0, [R3+URZ], R2 ;  /* 0x00000002030085a7 */ /* 0x000e64000800007f */
[----:B-1----:R-:W-:Y:S05]  /*13ca0*/  @!P0 BRA `(.L_x_5710) ;  /* 0xfffffffc00f08947 */ /* 0x002fea000383ffff */
.L_x_5538:
[----:B---3--:R-:W-:Y:S05]  /*13cb0*/  BSYNC B6 ;  /* 0x0000000000067941 */ /* 0x008fea0003800000 */
.L_x_5532:
[----:B------:R-:W-:Y:S05]  /*13cc0*/  EXIT ;  /* 0x000000000000794d */ /* 0x000fea0003800000 */
.L_x_5549:
[----:B------:R-:W-:Y:S02]  /*13cd0*/  IMAD.MOV.U32 R13, RZ, RZ, R10 ;  /* 0x000000ffff0d7224 */ /* 0x000fe400078e000a */
[----:B------:R-:W-:Y:S02]  /*13ce0*/  IMAD.MOV.U32 R12, RZ, RZ, RZ ;  /* 0x000000ffff0c7224 */ /* 0x000fe400078e00ff */
[----:B------:R-:W-:Y:S02]  /*13cf0*/  IMAD.MOV.U32 R11, RZ, RZ, 0x1f ;  /* 0x0000001fff0b7424 */ /* 0x000fe400078e00ff */
[----:B------:R-:W-:-:S07]  /*13d00*/  IMAD.MOV.U32 R15, RZ, RZ, -0x1 ;  /* 0xffffffffff0f7424 */ /* 0x000fce00078e00ff */
[----:B------:R-:W-:Y:S05]  /*13d10*/  WARPSYNC.COLLECTIVE R15, `(.L_x_5711) ;  /* 0x000000000f087348 */ /* 0x000fea0003c00000 */
[----:B------:R1:W2:Y:S02]  /*13d20*/  SHFL.IDX P6, R14, R13, R12, R11 ;  /* 0x0000000c0d0e7389 */ /* 0x0002a400000c000b */
[----:B-12---:R-:W-:Y:S01]  /*13d30*/  ENDCOLLECTIVE ;  /* 0x000000000000791b */ /* 0x006fe20003800000 */
.L_x_5711:
[----:B------:R-:W-:Y:S05]  /*13d40*/  BRA `(.L_x_5712) ;  /* 0xfffffed400b47947 */ /* 0x000fea000383ffff */
.L_x_5551:
[----:B--2---:R2:W3:Y:S02]  /*13d50*/  SYNCS.PHASECHK.TRANS64.TRYWAIT P0, [R16+URZ+0x30c00], R11 ;  /* 0x030c000b100075a7 */ /* 0x0044e4000800017f */
[----:B---3--:R-:W-:Y:S05]  /*13d60*/  @!P0 NANOSLEEP.SYNCS 0x989680 ;  /* 0x009896800000895d */ /* 0x008fea0003900000 */
[----:B------:R-:W3:Y:S02]  /*13d70*/  @!P0 SYNCS.PHASECHK.TRANS64 P0, [R16+URZ+0x30c00], R11 ;  /* 0x030c000b100085a7 */ /* 0x000ee4000800007f */
[----:B---3--:R-:W-:Y:S05]  /*13d80*/  @!P0 BRA `(.L_x_5551) ;  /* 0xfffffffc00f08947 */ /* 0x008fea000383ffff */
[----:B------:R-:W-:Y:S05]  /*13d90*/  BRA `(.L_x_5550) ;  /* 0xfffffed400fc7947 */ /* 0x000fea000383ffff */
.L_x_5556:
[----:B--2---:R2:W3:Y:S02]  /*13da0*/  SYNCS.PHASECHK.TRANS64.TRYWAIT P0, [R8+URZ+0x30c10], R23 ;  /* 0x030c1017080075a7 */ /* 0x0044e4000800017f */
[----:B---3--:R-:W-:Y:S05]  /*13db0*/  @!P0 NANOSLEEP.SYNCS 0x989680 ;  /* 0x009896800000895d */ /* 0x008fea0003900000 */
[----:B------:R-:W3:Y:S02]  /*13dc0*/  @!P0 SYNCS.PHASECHK.TRANS64 P0, [R8+URZ+0x30c10], R23 ;  /* 0x030c1017080085a7 */ /* 0x000ee4000800007f */
[----:B---3--:R-:W-:Y:S05]  /*13dd0*/  @!P0 BRA `(.L_x_5556) ;  /* 0xfffffffc00f08947 */ /* 0x008fea000383ffff */
[----:B------:R-:W-:Y:S05]  /*13de0*/  BRA `(.L_x_5555) ;  /* 0xfffffee000207947 */ /* 0x000fea000383ffff */
.L_x_5560:
[----:B------:R1:W1:Y:S02]  /*13df0*/  SYNCS.PHASECHK.TRANS64.TRYWAIT P0, [R8+URZ+0x30c30], R23 ;  /* 0x030c3017080075a7 */ /* 0x000264000800017f */
[----:B-1----:R-:W-:Y:S05]  /*13e00*/  @!P0 NANOSLEEP.SYNCS 0x989680 ;  /* 0x009896800000895d */ /* 0x002fea0003900000 */
[----:B------:R-:W1:Y:S02]  /*13e10*/  @!P0 SYNCS.PHASECHK.TRANS64 P0, [R8+URZ+0x30c30], R23 ;  /* 0x030c3017080085a7 */ /* 0x000e64000800007f */
[----:B-1----:R-:W-:Y:S05]  /*13e20*/  @!P0 BRA `(.L_x_5560) ;  /* 0xfffffffc00f08947 */ /* 0x002fea000383ffff */
[----:B------:R-:W-:Y:S05]  /*13e30*/  BRA `(.L_x_5559) ;  /* 0xfffffee400207947 */ /* 0x000fea000383ffff */
.L_x_5568:
[----:B--2---:R2:W3:Y:S02]  /*13e40*/  SYNCS.PHASECHK.TRANS64.TRYWAIT P1, [R7+URZ+0x30c10], R20 ;  /* 0x030c1014070075a7 */ /* 0x0044e4000802017f */
[----:B---3--:R-:W-:Y:S05]  /*13e50*/  @!P1 NANOSLEEP.SYNCS 0x989680 ;  /* 0x009896800000995d */ /* 0x008fea0003900000 */
[----:B------:R-:W3:Y:S02]  /*13e60*/  @!P1 SYNCS.PHASECHK.TRANS64 P1, [R7+URZ+0x30c10], R20 ;  /* 0x030c1014070095a7 */ /* 0x000ee4000802007f */
[----:B---3--:R-:W-:Y:S05]  /*13e70*/  @!P1 BRA `(.L_x_5568) ;  /* 0xfffffffc00f09947 */ /* 0x008fea000383ffff */
[----:B------:R-:W-:Y:S05]  /*13e80*/  BRA `(.L_x_5567) ;  /* 0xffffff2000987947 */ /* 0x000fea000383ffff */
.L_x_5572:
[----:B------:R1:W1:Y:S02]  /*13e90*/  SYNCS.PHASECHK.TRANS64.TRYWAIT P1, [R7+URZ+0x30c30], R20 ;  /* 0x030c3014070075a7 */ /* 0x000264000802017f */
[----:B-1----:R-:W-:Y:S05]  /*13ea0*/  @!P1 NANOSLEEP.SYNCS 0x989680 ;  /* 0x009896800000995d */ /* 0x002fea0003900000 */
[----:B------:R-:W1:Y:S02]  /*13eb0*/  @!P1 SYNCS.PHASECHK.TRANS64 P1, [R7+URZ+0x30c30], R20 ;  /* 0x030c3014070095a7 */ /* 0x000e64000802007f */
[----:B-1----:R-:W-:Y:S05]  /*13ec0*/  @!P1 BRA `(.L_x_5572) ;  /* 0xfffffffc00f09947 */ /* 0x002fea000383ffff */
[----:B------:R-:W-:Y:S05]  /*13ed0*/  BRA `(.L_x_5571) ;  /* 0xffffff2400ac7947 */ /* 0x000fea000383ffff */
.L_x_5580:
[----:B-1----:R1:W3:Y:S02]  /*13ee0*/  SYNCS.PHASECHK.TRANS64.TRYWAIT P0, [R7+URZ+0x30c10], R20 ;  /* 0x030c1014070075a7 */ /* 0x0022e4000800017f */
[----:B---3--:R-:W-:Y:S05]  /*13ef0*/  @!P0 NANOSLEEP.SYNCS 0x989680 ;  /* 0x009896800000895d */ /* 0x008fea0003900000 */
[----:B------:R-:W3:Y:S02]  /*13f00*/  @!P0 SYNCS.PHASECHK.TRANS64 P0, [R7+URZ+0x30c10], R20 ;  /* 0x030c1014070085a7 */ /* 0x000ee4000800007f */
[----:B---3--:R-:W-:Y:S05]  /*13f10*/  @!P0 BRA `(.L_x_5580) ;  /* 0xfffffffc00f08947 */ /* 0x008fea000383ffff */
[----:B------:R-:W-:Y:S05]  /*13f20*/  BRA `(.L_x_5579) ;  /* 0xffffff5800dc7947 */ /* 0x000fea000383ffff */
.L_x_5584:
[----:B------:R1:W1:Y:S02]  /*13f30*/  SYNCS.PHASECHK.TRANS64.TRYWAIT P0, [R7+URZ+0x30c30], R20 ;  /* 0x030c3014070075a7 */ /* 0x000264000800017f */
[----:B-1----:R-:W-:Y:S05]  /*13f40*/  @!P0 NANOSLEEP.SYNCS 0x989680 ;  /* 0x009896800000895d */ /* 0x002fea0003900000 */
[----:B------:R-:W1:Y:S02]  /*13f50*/  @!P0 SYNCS.PHASECHK.TRANS64 P0, [R7+URZ+0x30c30], R20 ;  /* 0x030c3014070085a7 */ /* 0x000e64000800007f */
[----:B-1----:R-:W-:Y:S05]  /*13f60*/  @!P0 BRA `(.L_x_5584) ;  /* 0xfffffffc00f08947 */ /* 0x002fea000383ffff */
[----:B------:R-:W-:Y:S05]  /*13f70*/  BRA `(.L_x_5583) ;  /* 0xffffff5c00ec7947 */ /* 0x000fea000383ffff */
.L_x_5632:
[----:B------:R-:W-:Y:S01]  /*13f80*/  BSSY B0, `(.L_x_5713) ;  /* 0x0000005000007945 */ /* 0x000fe20003800000 */
[----:B------:R-:W-:-:S07]  /*13f90*/  IMAD.MOV.U32 R15, RZ, RZ, -0x1 ;  /* 0xffffffffff0f7424 */ /* 0x000fce00078e00ff */
[----:B------:R-:W-:Y:S05]  /*13fa0*/  WARPSYNC.COLLECTIVE R15, `(.L_x_5714) ;  /* 0x000000000f087348 */ /* 0x000fea0003c00000 */
[----:B------:R-:W-:Y:S01]  /*13fb0*/  NOP ;  /* 0x0000000000007918 */ /* 0x000fe20000000000 */
[----:B------:R-:W-:Y:S01]  /*13fc0*/  ENDCOLLECTIVE ;  /* 0x000000000000791b */ /* 0x000fe20003800000 */
.L_x_5714:
[----:B------:R-:W-:Y:S05]  /*13fd0*/  BSYNC B0 ;  /* 0x0000000000007941 */ /* 0x000fea0003800000 */
.L_x_5713:
[----:B------:R-:W-:Y:S05]  /*13fe0*/  BRA `(.L_x_5715) ;  /* 0xffffffc000707947 */ /* 0x000fea000383ffff */
.L_x_5645:
[----:B------:R-:W-:Y:S01]  /*13ff0*/  BSSY B0, `(.L_x_5716) ;  /* 0x0000005000007945 */ /* 0x000fe20003800000 */
[----:B------:R-:W-:-:S07]  /*14000*/  IMAD.MOV.U32 R15, RZ, RZ, -0x1 ;  /* 0xffffffffff0f7424 */ /* 0x000fce00078e00ff */
[----:B------:R-:W-:Y:S05]  /*14010*/  WARPSYNC.COLLECTIVE R15, `(.L_x_5717) ;  /* 0x000000000f087348 */ /* 0x000fea0003c00000 */
[----:B------:R-:W-:Y:S01]  /*14020*/  NOP ;  /* 0x0000000000007918 */ /* 0x000fe20000000000 */
[----:B------:R-:W-:Y:S01]  /*14030*/  ENDCOLLECTIVE ;  /* 0x000000000000791b */ /* 0x000fe20003800000 */
.L_x_5717:
[----:B------:R-:W-:Y:S05]  /*14040*/  BSYNC B0 ;  /* 0x0000000000007941 */ /* 0x000fea0003800000 */
.L_x_5716:
[----:B------:R-:W-:Y:S05]  /*14050*/  BRA `(.L_x_5718) ;  /* 0xffffffc800007947 */ /* 0x000fea000383ffff */
.L_x_5657:
[----:B------:R-:W-:Y:S01]  /*14060*/  BSSY B0, `(.L_x_5719) ;  /* 0x0000005000007945 */ /* 0x000fe20003800000 */
[----:B------:R-:W-:-:S07]  /*14070*/  IMAD.MOV.U32 R15, RZ, RZ, -0x1 ;  /* 0xffffffffff0f7424 */ /* 0x000fce00078e00ff */
[----:B------:R-:W-:Y:S05]  /*14080*/  WARPSYNC.COLLECTIVE R15, `(.L_x_5720) ;  /* 0x000000000f087348 */ /* 0x000fea0003c00000 */
[----:B------:R-:W-:Y:S01]  /*14090*/  NOP ;  /* 0x0000000000007918 */ /* 0x000fe20000000000 */
[----:B------:R-:W-:Y:S01]  /*140a0*/  ENDCOLLECTIVE ;  /* 0x000000000000791b */ /* 0x000fe20003800000 */
.L_x_5720:
[----:B------:R-:W-:Y:S05]  /*140b0*/  BSYNC B0 ;  /* 0x0000000000007941 */ /* 0x000fea0003800000 */
.L_x_5719:
[----:B------:R-:W-:Y:S05]  /*140c0*/  BRA `(.L_x_5721) ;  /* 0xffffffcc00287947 */ /* 0x000fea000383ffff */
.L_x_5685:
[----:B-1----:R1:W2:Y:S02]  /*140d0*/  SYNCS.PHASECHK.TRANS64.TRYWAIT P0, [R15+URZ+0x30c20], R0 ;  /* 0x030c20000f0075a7 */ /* 0x0022a4000800017f */
[----:B--2---:R-:W-:Y:S05]  /*140e0*/  @!P0 NANOSLEEP.SYNCS 0x989680 ;  /* 0x009896800000895d */ /* 0x004fea0003900000 */
[----:B------:R-:W2:Y:S02]  /*140f0*/  @!P0 SYNCS.PHASECHK.TRANS64 P0, [R15+URZ+0x30c20], R0 ;  /* 0x030c20000f0085a7 */ /* 0x000ea4000800007f */
[----:B--2---:R-:W-:Y:S05]  /*14100*/  @!P0 BRA `(.L_x_5685) ;  /* 0xfffffffc00f08947 */ /* 0x004fea000383ffff */
[----:B------:R-:W-:Y:S05]  /*14110*/  BRA `(.L_x_5722) ;  /* 0xffffffe000947947 */ /* 0x000fea000383ffff */
.L_x_5689:
[----:B--2---:R2:W3:Y:S02]  /*14120*/  SYNCS.PHASECHK.TRANS64.TRYWAIT P1, [R15+URZ+0x30c40], R18 ;  /* 0x030c40120f0075a7 */ /* 0x0044e4000802017f */
[----:B---3--:R-:W-:Y:S05]  /*14130*/  @!P1 NANOSLEEP.SYNCS 0x989680 ;  /* 0x009896800000995d */ /* 0x008fea0003900000 */
[----:B------:R-:W3:Y:S02]  /*14140*/  @!P1 SYNCS.PHASECHK.TRANS64 P1, [R15+URZ+0x30c40], R18 ;  /* 0x030c40120f0095a7 */ /* 0x000ee4000802007f */
[----:B---3--:R-:W-:Y:S05]  /*14150*/  @!P1 BRA `(.L_x_5689) ;  /* 0xfffffffc00f09947 */ /* 0x008fea000383ffff */
[----:B------:R-:W-:Y:S05]  /*14160*/  BRA `(.L_x_5723) ;  /* 0xffffffe400fc7947 */ /* 0x000fea000383ffff */
.L_x_5691:
[----:B-1----:R1:W3:Y:S02]  /*14170*/  SYNCS.PHASECHK.TRANS64.TRYWAIT P1, [R15+URZ+0x30c28], R18 ;  /* 0x030c28120f0075a7 */ /* 0x0022e4000802017f */
[----:B---3--:R-:W-:Y:S05]  /*14180*/  @!P1 NANOSLEEP.SYNCS 0x989680 ;  /* 0x009896800000995d */ /* 0x008fea0003900000 */
[----:B------:R-:W3:Y:S02]  /*14190*/  @!P1 SYNCS.PHASECHK.TRANS64 P1, [R15+URZ+0x30c28], R18 ;  /* 0x030c28120f0095a7 */ /* 0x000ee4000802007f */
[----:B---3--:R-:W-:Y:S05]  /*141a0*/  @!P1 BRA `(.L_x_5691) ;  /* 0xfffffffc00f09947 */ /* 0x008fea000383ffff */
[----:B------:R-:W-:Y:S05]  /*141b0*/  BRA `(.L_x_5724) ;  /* 0xffffffe800807947 */ /* 0x000fea000383ffff */
.L_x_5693:
[----:B---3--:R3:W4:Y:S02]  /*141c0*/  SYNCS.PHASECHK.TRANS64.TRYWAIT P1, [R15+URZ+0x30c48], R18 ;  /* 0x030c48120f0075a7 */ /* 0x008724000802017f */
[----:B----4-:R-:W-:Y:S05]  /*141d0*/  @!P1 NANOSLEEP.SYNCS 0x989680 ;  /* 0x009896800000995d */ /* 0x010fea0003900000 */
[----:B------:R-:W4:Y:S02]  /*141e0*/  @!P1 SYNCS.PHASECHK.TRANS64 P1, [R15+URZ+0x30c48], R18 ;  /* 0x030c48120f0095a7 */ /* 0x000f24000802007f */
[----:B----4-:R-:W-:Y:S05]  /*141f0*/  @!P1 BRA `(.L_x_5693) ;  /* 0xfffffffc00f09947 */ /* 0x010fea000383ffff */
[----:B------:R-:W-:Y:S05]  /*14200*/  BRA `(.L_x_5725) ;  /* 0xffffffec00047947 */ /* 0x000fea000383ffff */
.L_x_5695:
[----:B------:R-:W-:-:S07]  /*14210*/  SHF.L.U32 R4, R10, 0x1f, RZ ;  /* 0x0000001f0a047819 */ /* 0x000fce00000006ff */
.L_x_5726:
[----:B----4-:R4:W1:Y:S02]  /*14220*/  SYNCS.PHASECHK.TRANS64.TRYWAIT P1, [R15+URZ+0x30c20], R4 ;  /* 0x030c20040f0075a7 */ /* 0x010864000802017f */
[----:B-1----:R-:W-:Y:S05]  /*14230*/  @!P1 NANOSLEEP.SYNCS 0x989680 ;  /* 0x009896800000995d */ /* 0x002fea0003900000 */
[----:B------:R-:W1:Y:S02]  /*14240*/  @!P1 SYNCS.PHASECHK.TRANS64 P1, [R15+URZ+0x30c20], R4 ;  /* 0x030c20040f0095a7 */ /* 0x000e64000802007f */
[----:B-1----:R-:W-:Y:S05]  /*14250*/  @!P1 BRA `(.L_x_5726) ;  /* 0xfffffffc00f09947 */ /* 0x002fea000383ffff */
[----:B------:R-:W-:Y:S05]  /*14260*/  BRA `(.L_x_5727) ;  /* 0xffffffec006c7947 */ /* 0x000fea000383ffff */
.L_x_5698:
[----:B----4-:R4:W1:Y:S02]  /*14270*/  SYNCS.PHASECHK.TRANS64.TRYWAIT P1, [R15+URZ+0x30c40], R12 ;  /* 0x030c400c0f0075a7 */ /* 0x010864000802017f */
[----:B-1----:R-:W-:Y:S05]  /*14280*/  @!P1 NANOSLEEP.SYNCS 0x989680 ;  /* 0x009896800000995d */ /* 0x002fea0003900000 */
[----:B------:R-:W1:Y:S02]  /*14290*/  @!P1 SYNCS.PHASECHK.TRANS64 P1, [R15+URZ+0x30c40], R12 ;  /* 0x030c400c0f0095a7 */ /* 0x000e64000802007f */
[----:B-1----:R-:W-:Y:S05]  /*142a0*/  @!P1 BRA `(.L_x_5698) ;  /* 0xfffffffc00f09947 */ /* 0x002fea000383ffff */
[----:B------:R-:W-:Y:S05]  /*142b0*/  BRA `(.L_x_5728) ;  /* 0xfffffff0000c7947 */ /* 0x000fea000383ffff */
.L_x_5700:
[----:B-1----:R1:W2:Y:S02]  /*142c0*/  SYNCS.PHASECHK.TRANS64.TRYWAIT P1, [R15+URZ+0x30c28], R12 ;  /* 0x030c280c0f0075a7 */ /* 0x0022a4000802017f */
[----:B--2---:R-:W-:Y:S05]  /*142d0*/  @!P1 NANOSLEEP.SYNCS 0x989680 ;  /* 0x009896800000995d */ /* 0x004fea0003900000 */
[----:B------:R-:W2:Y:S02]  /*142e0*/  @!P1 SYNCS.PHASECHK.TRANS64 P1, [R15+URZ+0x30c28], R12 ;  /* 0x030c280c0f0095a7 */ /* 0x000ea4000802007f */
[----:B--2---:R-:W-:Y:S05]  /*142f0*/  @!P1 BRA `(.L_x_5700) ;  /* 0xfffffffc00f09947 */ /* 0x004fea000383ffff */
[----:B------:R-:W-:Y:S05]  /*14300*/  BRA `(.L_x_5729) ;  /* 0xfffffff000847947 */ /* 0x000fea000383ffff */
.L_x_5702:
[----:B------:R1:W1:Y:S02]  /*14310*/  SYNCS.PHASECHK.TRANS64.TRYWAIT P0, [R3+URZ+0x30c40], R0 ;  /* 0x030c4000030075a7 */ /* 0x000264000800017f */
[----:B-1----:R-:W-:Y:S05]  /*14320*/  @!P0 NANOSLEEP.SYNCS 0x989680 ;  /* 0x009896800000895d */ /* 0x002fea0003900000 */
[----:B------:R-:W1:Y:S02]  /*14330*/  @!P0 SYNCS.PHASECHK.TRANS64 P0, [R3+URZ+0x30c40], R0 ;  /* 0x030c4000030085a7 */ /* 0x000e64000800007f */
[----:B-1----:R-:W-:Y:S05]  /*14340*/  @!P0 BRA `(.L_x_5702) ;  /* 0xfffffffc00f08947 */ /* 0x002fea000383ffff */
[----:B------:R-:W-:Y:S05]  /*14350*/  BRA `(.L_x_5730) ;  /* 0xfffffff400187947 */ /* 0x000fea000383ffff */
.L_x_5704:
[----:B------:R-:W-:Y:S01]  /*14360*/  BSSY B0, `(.L_x_5731) ;  /* 0x0000006000007945 */ /* 0x000fe20003800000 */
[----:B------:R-:W-:-:S07]  /*14370*/  IMAD.MOV.U32 R15, RZ, RZ, -0x1 ;  /* 0xffffffffff0f7424 */ /* 0x000fce00078e00ff */
[----:B---3--:R-:W-:Y:S05]  /*14380*/  WARPSYNC.COLLECTIVE R15, `(.L_x_5732) ;  /* 0x000000000f0c7348 */ /* 0x008fea0003c00000 */
[----:B------:R-:W-:Y:S02]  /*14390*/  ELECT P6, UR62, PT ;  /* 0x00000000003e782f */ /* 0x000fe400038c0000 */
[----:B------:R-:W-:Y:S01]  /*143a0*/  MOV R14, UR62 ;  /* 0x0000003e000e7c02 */ /* 0x000fe20008000f00 */
[----:B---3--:R-:W-:Y:S10]  /*143b0*/  ENDCOLLECTIVE ;  /* 0x000000000000791b */ /* 0x008ff40003800000 */
.L_x_5732:
[----:B------:R-:W-:Y:S05]  /*143c0*/  BSYNC B0 ;  /* 0x0000000000007941 */ /* 0x000fea0003800000 */
.L_x_5731:
[----:B------:R-:W-:Y:S05]  /*143d0*/  BRA `(.L_x_5733) ;  /* 0xfffffff400ac7947 */ /* 0x000fea000383ffff */
.L_x_5706:
[----:B-1----:R1:W2:Y:S02]  /*143e0*/  SYNCS.PHASECHK.TRANS64.TRYWAIT P0, [R7+URZ], R4 ;  /* 0x00000004070075a7 */ /* 0x0022a4000800017f */
[----:B--2---:R-:W-:Y:S05]  /*143f0*/  @!P0 NANOSLEEP.SYNCS 0x989680 ;  /* 0x009896800000895d */ /* 0x004fea0003900000 */
[----:B------:R-:W2:Y:S02]  /*14400*/  @!P0 SYNCS.PHASECHK.TRANS64 P0, [R7+URZ], R4 ;  /* 0x00000004070085a7 */ /* 0x000ea4000800007f */
[----:B--2---:R-:W-:Y:S05]  /*14410*/  @!P0 BRA `(.L_x_5706) ;  /* 0xfffffffc00f08947 */ /* 0x004fea000383ffff */
[----:B------:R-:W-:Y:S05]  /*14420*/  BRA `(.L_x_5734) ;  /* 0xfffffff400ec7947 */ /* 0x000fea000383ffff */
.L_x_5707:
[----:B--2---:R2:W4:Y:S02]  /*14430*/  SYNCS.PHASECHK.TRANS64.TRYWAIT P0, [R3+URZ], R2 ;  /* 0x00000002030075a7 */ /* 0x004524000800017f */
[----:B----4-:R-:W-:Y:S05]  /*14440*/  @!P0 NANOSLEEP.SYNCS 0x989680 ;  /* 0x009896800000895d */ /* 0x010fea0003900000 */
[----:B------:R-:W4:Y:S02]  /*14450*/  @!P0 SYNCS.PHASECHK.TRANS64 P0, [R3+URZ], R2 ;  /* 0x00000002030085a7 */ /* 0x000f24000800007f */
[----:B----4-:R-:W-:Y:S05]  /*14460*/  @!P0 BRA `(.L_x_5707) ;  /* 0xfffffffc00f08947 */ /* 0x010fea000383ffff */
[----:B------:R-:W-:Y:S05]  /*14470*/  BRA `(.L_x_5735) ;  /* 0xfffffff400e07947 */ /* 0x000fea000383ffff */
.L_x_5709:
[----:B--2---:R2:W4:Y:S02]  /*14480*/  SYNCS.PHASECHK.TRANS64.TRYWAIT P0, [R5+URZ], R4 ;  /* 0x00000004050075a7 */ /* 0x004524000800017f */
[----:B----4-:R-:W-:Y:S05]  /*14490*/  @!P0 NANOSLEEP.SYNCS 0x989680 ;  /* 0x009896800000895d */ /* 0x010fea0003900000 */
[----:B------:R-:W4:Y:S02]  /*144a0*/  @!P0 SYNCS.PHASECHK.TRANS64 P0, [R5+URZ], R4 ;  /* 0x00000004050085a7 */ /* 0x000f24000800007f */
[----:B----4-:R-:W-:Y:S05]  /*144b0*/  @!P0 BRA `(.L_x_5709) ;  /* 0xfffffffc00f08947 */ /* 0x010fea000383ffff */
[----:B------:R-:W-:Y:S05]  /*144c0*/  BRA `(.L_x_5736) ;  /* 0xfffffff400e47947 */ /* 0x000fea000383ffff */
.L_x_5737:
        /* <DEDUP_REMOVED lines=11> */
.L_x_7414:


//--------------------- .text._ZN7cutlass13device_kernelIN5flash11enable_sm90INS1_16FlashAttnBwdSm90INS1_25CollectiveMainloopBwdSm90ILi2ELi2ELi2EN4cute5tupleIJNS5_1CILi1EEES8_S8_EEENS6_IJNS7_ILi128EEESA_NS7_ILi64EEEEEENS_6half_tEfNS_4arch4Sm90ELb0ELb1ELb0ELb1ELb0ELb1ELb0ELb0ELi2ELi1ELi2ELi2ELb0EEENS1_24CollectiveEpilogueBwdGQAISC_fSF_Li256ELb1ELb0EEENS1_19SingleTileSchedulerILb1ELb0ELb0ELi128EEEEEEEEEvNT_6ParamsE --------------------------
	.section	.text._ZN7cutlass13device_kernelIN5flash11enable_sm90INS1_16FlashAttnBwdSm90INS1_25CollectiveMainloopBwdSm90ILi2ELi2ELi2EN4cute5tupleIJNS5_1CILi1EEES8_S8_EEENS6_IJNS7_ILi128EEESA_NS7_ILi64EEEEEENS_6half_tEfNS_4arch4Sm90ELb0ELb1ELb0ELb1ELb0ELb1ELb0ELb0ELi2ELi1ELi2ELi2ELb0EEENS1_24CollectiveEpilogueBwdGQAISC_fSF_Li256ELb1ELb0EEENS1_19SingleTileSchedulerILb1ELb0ELb0ELi128EEEEEEEEEvNT_6ParamsE,"ax",@progbits
	.align	128
.text._ZN7cutlass13device_kernelIN5flash11enable_sm90INS1_16FlashAttnBwdSm90INS1_25CollectiveMainloopBwdSm90ILi2ELi2ELi2EN4cute5tupleIJNS5_1CILi1EEES8_S8_EEENS6_IJNS7_ILi128EEESA_NS7_ILi64EEEEEENS_6half_tEfNS_4arch4Sm90ELb0ELb1ELb0ELb1ELb0ELb1ELb0ELb0ELi2ELi1ELi2ELi2ELb0EEENS1_24CollectiveEpilogueBwdGQAISC_fSF_Li256ELb1ELb0EEENS1_19SingleTileSchedulerILb1ELb0ELb0ELi128EEEEEEEEEvNT_6ParamsE:
        .type           _ZN7cutlass13device_kernelIN5flash11enable_sm90INS1_16FlashAttnBwdSm90INS1_25CollectiveMainloopBwdSm90ILi2ELi2ELi2EN4cute5tupleIJNS5_1CILi1EEES8_S8_EEENS6_IJNS7_ILi128EEESA_NS7_ILi64EEEEEENS_6half_tEfNS_4arch4Sm90ELb0ELb1ELb0ELb1ELb0ELb1ELb0ELb0ELi2ELi1ELi2ELi2ELb0EEENS1_24CollectiveEpilogueBwdGQAISC_fSF_Li256ELb1ELb0EEENS1_19SingleTileSchedulerILb1ELb0ELb0ELi128EEEEEEEEEvNT_6ParamsE,@function
        .size           _ZN7cutlass13device_kernelIN5flash11enable_sm90INS1_16FlashAttnBwdSm90INS1_25CollectiveMainloopBwdSm90ILi2ELi2ELi2EN4cute5tupleIJNS5_1CILi1EEES8_S8_EEENS6_IJNS7_ILi128EEESA_NS7_ILi64EEEEEENS_6half_tEfNS_4arch4Sm90ELb0ELb1ELb0ELb1ELb0ELb1ELb0ELb0ELi2ELi1ELi2ELi2ELb0EEENS1_24CollectiveEpilogueBwdGQAISC_fSF_Li256ELb1ELb0EEENS1_19SingleTileSchedulerILb1ELb0ELb0ELi128EEEEEEEEEvNT_6ParamsE,(.L_x_7415 - _ZN7cutlass13device_kernelIN5flash11enable_sm90INS1_16FlashAttnBwdSm90INS1_25CollectiveMainloopBwdSm90ILi2ELi2ELi2EN4cute5tupleIJNS5_1CILi1EEES8_S8_EEENS6_IJNS7_ILi128EEESA_NS7_ILi64EEEEEENS_6half_tEfNS_4arch4Sm90ELb0ELb1ELb0ELb1ELb0ELb1ELb0ELb0ELi2ELi1ELi2ELi2ELb0EEENS1_24CollectiveEpilogueBwdGQAISC_fSF_Li256ELb1ELb0EEENS1_19SingleTileSchedulerILb1ELb0ELb0ELi128EEEEEEEEEvNT_6ParamsE)
        .other          _ZN7cutlass13device_kernelIN5flash11enable_sm90INS1_16FlashAttnBwdSm90INS1_25CollectiveMainloopBwdSm90ILi2ELi2ELi2EN4cute5tupleIJNS5_1CILi1EEES8_S8_EEENS6_IJNS7_ILi128EEESA_NS7_ILi64EEEEEENS_6half_tEfNS_4arch4Sm90ELb0ELb1ELb0ELb1ELb0ELb1ELb0ELb0ELi2ELi1ELi2ELi2ELb0EEENS1_24CollectiveEpilogueBwdGQAISC_fSF_Li256ELb1ELb0EEENS1_19SingleTileSchedulerILb1ELb0ELb0ELi128EEEEEEEEEvNT_6ParamsE,@"STO_CUDA_ENTRY STV_DEFAULT"
_ZN7cutlass13device_kernelIN5flash11enable_sm90INS1_16FlashAttnBwdSm90INS1_25CollectiveMainloopBwdSm90ILi2ELi2ELi2EN4cute5tupleIJNS5_1CILi1EEES8_S8_EEENS6_IJNS7_ILi128EEESA_NS7_ILi64EEEEEENS_6half_tEfNS_4arch4Sm90ELb0ELb1ELb0ELb1ELb0ELb1ELb0ELb0ELi2ELi1ELi2ELi2ELb0EEENS1_24CollectiveEpilogueBwdGQAISC_fSF_Li256ELb1ELb0EEENS1_19SingleTileSchedulerILb1ELb0ELb0ELi128EEEEEEEEEvNT_6ParamsE:
        /* <DEDUP_REMOVED lines=24> */
.L_x_5739:
[----:B------:R-:W-:Y:S05]  /*0180*/  BSYNC B0 ;  /* 0x0000000000007941 */ /* 0x000fea0003800000 */
.L_x_5738:
        /* <DEDUP_REMOVED lines=37> */
.L_x_5740:
        /* <DEDUP_REMOVED lines=22> */
.L_x_5741:
[----:B------:R-:W-:Y:S01]  /*0540*/  PLOP3.LUT P0, PT, PT, PT, UP0, 0x80, 0x0 ;  /* 0x000000000000781c */ /* 0x000fe20003f0f008 */
[----:B------:R-:W-:Y:S01]  /*0550*/  NOP ;  /* 0x0000000000007918 */ /* 0x000fe20000000000 */
[----:B------:R-:W-:Y:S01]  /*0560*/  ULDC.64 UR38, c[0x0][0x208] ;  /* 0x0000820000267ab9 */ /* 0x000fe20000000a00 */
[----:B------:R-:W-:Y:S01]  /*0570*/  BSSY B6, `(.L_x_5742) ;  /* 0x000113b000067945 */ /* 0x000fe20003800000 */
[----:B-12-4-:R-:W-:Y:S09]  /*0580*/  BAR.SYNC.DEFER_BLOCKING 0x0 ;  /* 0x0000000000007b1d */ /* 0x016ff20000010000 */
[----:B------:R-:W-:Y:S05]  /*0590*/  @!P0 BRA `(.L_x_5743) ;  /* 0x000000dc001c8947 */ /* 0x000fea0003800000 */
.L_x_5744:
        /* <DEDUP_REMOVED lines=24> */
.L_x_5745:
        /* <DEDUP_REMOVED lines=14> */
.L_x_5747:
[----:B------:R-:W-:-:S05]  /*0800*/  ULDC UR4, c[0x0][0x8c4] ;  /* 0x0002310000047ab9 */ /* 0x000fca0000000800 */
.L_x_5746:
        /* <DEDUP_REMOVED lines=19> */
.L_x_5749:
        /* <DEDUP_REMOVED lines=14> */
.L_x_5750:
        /* <DEDUP_REMOVED lines=11> */
.L_x_5751:
        /* <DEDUP_REMOVED lines=13> */
.L_x_5752:
        /* <DEDUP_REMOVED lines=50> */
.L_x_5753:
        /* <DEDUP_REMOVED lines=28> */
.L_x_5756:
        /* <DEDUP_REMOVED lines=15> */
.L_x_5755:
        /* <DEDUP_REMOVED lines=22> */
.L_x_5758:
        /* <DEDUP_REMOVED lines=15> */
.L_x_5757:
[----:B------:R-:W-:Y:S01]  /*13c0*/  SHF.R.S32.HI R6, RZ, 0x1f, R17 ;  /* 0x0000001fff067819 */ /* 0x000fe20000011411 */
[----:B------:R-:W-:-:S03]  /*13d0*/  UMOV UR4, 0xffffffff ;  /* 0xffffffff00047882 */ /* 0x000fc60000000000 */
[----:B------:R-:W-:-:S04]  /*13e0*/  LEA.HI R0, R6, R17, RZ, 0x7 ;  /* 0x0000001106007211 */ /* 0x000fc800078f38ff */
[----:B------:R-:W-:Y:S01]  /*13f0*/  SHF.R.S32.HI R10, RZ, 0x7, R0 ;  /* 0x00000007ff0a7819 */ /* 0x000fe20000011400 */
[----:B------:R-:W-:Y:S06]  /*1400*/  BRA.DIV UR4, `(.L_x_5759) ;  /* 0x00000106044c7947 */ /* 0x000fec000b800000 */
[----:B------:R1:W2:Y:S02]  /*1410*/  SHFL.IDX PT, R14, R10, RZ, 0x1f ;  /* 0x00001fff0a0e7589 */ /* 0x0002a400000e0000 */
.L_x_5867:
        /* <DEDUP_REMOVED lines=23> */
.L_x_5760:
        /* <DEDUP_REMOVED lines=70> */
[----:B------:R-:W-:Y:S02]  /*19f0*/  SHF.R.S32.HI R7, RZ, 0x1f, R0 ;  /* 0x0000001fff077819 */ /* 0x000fe40000011400 */
[----:B------:R-:W-:Y:S02]  /*1a00*/  CS2R R174, SRZ ;  /* 0x0000000000ae7805 */ /* 0x000fe4000001ff00 */
[----:B------:R-:W-:-:S02]  /*1a10*/  LOP3.LUT R9, R5, 0xfffffff8, RZ, 0xc0, !PT ;  /* 0xfffffff805097812 */ /* 0x000fc400078ec0ff */
[----:B------:R-:W-:Y:S02]  /*1a20*/  CS2R R172, SRZ ;  /* 0x0000000000ac7805 */ /* 0x000fe4000001ff00 */
[----:B------:R-:W-:Y:S02]  /*1a30*/  LOP3.LUT R6, R6, 0xfffffffc, RZ, 0xc0, !PT ;  /* 0xfffffffc06067812 */ /* 0x000fe400078ec0ff */
[----:B------:R-:W-:Y:S02]  /*1a40*/  CS2R R170, SRZ ;  /* 0x0000000000aa7805 */ /* 0x000fe4000001ff00 */
[CC--:B------:R-:W-:Y:S01]  /*1a50*/  LEA.HI R4, R7.reuse, R0.reuse, RZ, 0x3 ;  /* 0x0000000007047211 */ /* 0x0c0fe200078f18ff */
[----:B------:R-:W-:Y:S01]  /*1a60*/  IMAD.IADD R8, R8, 0x1, -R9 ;  /* 0x0000000108087824 */ /* 0x000fe200078e0a09 */
[----:B------:R-:W-:Y:S01]  /*1a70*/  LEA.HI R7, R7, R0, RZ, 0x2 ;  /* 0x0000000007077211 */ /* 0x000fe200078f10ff */
[----:B------:R-:W-:Y:S01]  /*1a80*/  IMAD.IADD R5, R17, 0x1, -R6 ;  /* 0x0000000111057824 */ /* 0x000fe200078e0a06 */
[----:B------:R-:W-:-:S02]  /*1a90*/  SHF.R.S32.HI R0, RZ, 0x3, R4 ;  /* 0x00000003ff007819 */ /* 0x000fc40000011404 */
[----:B------:R-:W-:Y:S02]  /*1aa0*/  CS2R R168, SRZ ;  /* 0x0000000000a87805 */ /* 0x000fe4000001ff00 */
[----:B------:R-:W-:Y:S02]  /*1ab0*/  SHF.R.S32.HI R9, RZ, 0x1f, R4 ;  /* 0x0000001fff097819 */ /* 0x000fe40000011404 */
[----:B------:R-:W-:Y:S02]  /*1ac0*/  CS2R R166, SRZ ;  /* 0x0000000000a67805 */ /* 0x000fe4000001ff00 */
[----:B------:R-:W-:Y:S02]  /*1ad0*/  LEA.HI R6, R10, R11, RZ, 0x5 ;  /* 0x0000000b0a067211 */ /* 0x000fe400078f28ff */
[----:B------:R-:W-:Y:S02]  /*1ae0*/  CS2R R164, SRZ ;  /* 0x0000000000a47805 */ /* 0x000fe4000001ff00 */
[----:B------:R-:W-:-:S02]  /*1af0*/  SHF.R.S32.HI R4, RZ, 0x2, R7 ;  /* 0x00000002ff047819 */ /* 0x000fc40000011407 */
[----:B------:R-:W-:Y:S02]  /*1b00*/  CS2R R162, SRZ ;  /* 0x0000000000a27805 */ /* 0x000fe4000001ff00 */
[----:B------:R-:W-:Y:S02]  /*1b10*/  LEA.HI R10, R12, R12, RZ, 0x1 ;  /* 0x0000000c0c0a7211 */ /* 0x000fe400078f08ff */
[----:B------:R-:W-:Y:S02]  /*1b20*/  CS2R R160, SRZ ;  /* 0x0000000000a07805 */ /* 0x000fe4000001ff00 */
[----:B------:R-:W-:Y:S01]  /*1b30*/  SHF.R.S32.HI R11, RZ, 0x5, R6 ;  /* 0x00000005ff0b7819 */ /* 0x000fe20000011406 */
[----:B------:R-:W-:Y:S01]  /*1b40*/  VIADD R6, R4, 0x8 ;  /* 0x0000000804067836 */ /* 0x000fe20000000000 */
[----:B------:R-:W-:Y:S02]  /*1b50*/  LEA.HI R9, R9, R0, RZ, 0x4 ;  /* 0x0000000009097211 */ /* 0x000fe400078f20ff */
[----:B------:R-:W-:-:S02]  /*1b60*/  CS2R R158, SRZ ;  /* 0x00000000009e7805 */ /* 0x000fc4000001ff00 */
[----:B------:R-:W-:Y:S01]  /*1b70*/  LOP3.LUT R10, R10, 0x3fffffe, RZ, 0xc0, !PT ;  /* 0x03fffffe0a0a7812 */ /* 0x000fe200078ec0ff */
[----:B------:R-:W-:Y:S01]  /*1b80*/  IMAD R11, R11, 0x10, R8 ;  /* 0x000000100b0b7824 */ /* 0x000fe200078e0208 */
        /* <DEDUP_REMOVED lines=9> */
[C---:B------:R-:W-:Y:S01]  /*1c20*/  VIADD R10, R4.reuse, 0x10 ;  /* 0x00000010040a7836 */ /* 0x040fe20000000000 */
[----:B------:R-:W-:Y:S01]  /*1c30*/  SHF.R.S32.HI R11, RZ, 0x1f, R8 ;  /* 0x0000001fff0b7819 */ /* 0x000fe20000011408 */
[----:B------:R-:W-:Y:S01]  /*1c40*/  VIADD R12, R4, 0x18 ;  /* 0x00000018040c7836 */ /* 0x000fe20000000000 */
[----:B------:R-:W-:Y:S01]  /*1c50*/  CS2R R154, SRZ ;  /* 0x00000000009a7805 */ /* 0x000fe2000001ff00 */
[----:B------:R-:W-:Y:S01]  /*1c60*/  IMAD.IADD R9, R6, 0x1, -R9 ;  /* 0x0000000106097824 */ /* 0x000fe200078e0a09 */
[----:B------:R-:W-:Y:S01]  /*1c70*/  LEA.HI R6, R10, R10, RZ, 0x1 ;  /* 0x0000000a0a067211 */ /* 0x000fe200078f08ff */
[----:B------:R-:W-:Y:S01]  /*1c80*/  IMAD.IADD R7, R4, 0x1, -R7 ;  /* 0x0000000104077824 */ /* 0x000fe200078e0a07 */
[----:B------:R-:W-:-:S02]  /*1c90*/  LEA.HI R14, R12, R12, RZ, 0x1 ;  /* 0x0000000c0c0e7211 */ /* 0x000fc400078f08ff */
[----:B------:R-:W-:Y:S02]  /*1ca0*/  CS2R R152, SRZ ;  /* 0x0000000000987805 */ /* 0x000fe4000001ff00 */
[----:B------:R-:W-:Y:S01]  /*1cb0*/  SHF.R.S32.HI R4, RZ, 0x1, R8 ;  /* 0x00000001ff047819 */ /* 0x000fe20000011408 */
[----:B------:R-:W-:Y:S01]  /*1cc0*/  IMAD R229, R0, 0x8, R7 ;  /* 0x0000000800e57824 */ /* 0x000fe200078e0207 */
[----:B------:R-:W-:Y:S01]  /*1cd0*/  LOP3.LUT R13, R6, 0xfffffffe, RZ, 0xc0, !PT ;  /* 0xfffffffe060d7812 */ /* 0x000fe200078ec0ff */
[----:B------:R-:W-:Y:S01]  /*1ce0*/  IMAD.U32 R7, RZ, RZ, UR44 ;  /* 0x0000002cff077e24 */ /* 0x000fe2000f8e00ff */
[--C-:B------:R-:W-:Y:S01]  /*1cf0*/  SHF.R.S32.HI R8, RZ, 0x1, R6.reuse ;  /* 0x00000001ff087819 */ /* 0x100fe20000011406 */
[----:B------:R-:W-:Y:S01]  /*1d00*/  IMAD.MOV.U32 R0, RZ, RZ, RZ ;  /* 0x000000ffff007224 */ /* 0x000fe200078e00ff */
        /* <DEDUP_REMOVED lines=26> */
[----:B------:R-:W-:Y:S01]  /*1eb0*/  IADD3 R6, -R18, UR41, -R7 ;  /* 0x0000002912067c10 */ /* 0x000fe2000fffe907 */
[----:B------:R-:W-:Y:S01]  /*1ec0*/  IMAD R227, R4, 0x8, R9 ;  /* 0x0000000804e37824 */ /* 0x000fe200078e0209 */
[----:B------:R-:W-:Y:S01]  /*1ed0*/  CS2R R194, SRZ ;  /* 0x0000000000c27805 */ /* 0x000fe2000001ff00 */
[----:B------:R-:W-:Y:S01]  /*1ee0*/  IMAD R226, R226, 0x8, R13 ;  /* 0x00000008e2e27824 */ /* 0x000fe200078e020d */
[----:B------:R-:W-:Y:S01]  /*1ef0*/  CS2R R192, SRZ ;  /* 0x0000000000c07805 */ /* 0x000fe2000001ff00 */
[----:B------:R-:W-:Y:S01]  /*1f00*/  IMAD.MOV.U32 R4, RZ, RZ, RZ ;  /* 0x000000ffff047224 */ /* 0x000fe200078e00ff */
[----:B------:R-:W-:-:S02]  /*1f10*/  CS2R R190, SRZ ;  /* 0x0000000000be7805 */ /* 0x000fc4000001ff00 */
[----:B------:R-:W-:Y:S02]  /*1f20*/  CS2R R188, SRZ ;  /* 0x0000000000bc7805 */ /* 0x000fe4000001ff00 */
[----:B------:R-:W-:Y:S02]  /*1f30*/  CS2R R186, SRZ ;  /* 0x0000000000ba7805 */ /* 0x000fe4000001ff00 */
[----:B------:R-:W-:Y:S02]  /*1f40*/  CS2R R184, SRZ ;  /* 0x0000000000b87805 */ /* 0x000fe4000001ff00 */
[----:B------:R-:W-:-:S07]  /*1f50*/  IADD3 R7, RZ, -UR44, -R18 ;  /* 0x8000002cff077c10 */ /* 0x000fce000fffe812 */
.L_x_5773:
[----:B------:R-:W-:-:S06]  /*1f60*/  ULOP3.LUT UR4, UR36, 0x1, URZ, 0xfc, !UPT ;  /* 0x0000000124047892 */ /* 0x000fcc000f8efc3f */
[----:B-1----:R-:W-:-:S05]  /*1f70*/  IMAD.U32 R8, RZ, RZ, UR4 ;  /* 0x00000004ff087e24 */ /* 0x002fca000f8e00ff */
[----:B------:R-:W-:-:S13]  /*1f80*/  ISETP.NE.AND P6, PT, R8, 0x3, PT ;  /* 0x000000030800780c */ /* 0x000fda0003fc5270 */
[----:B------:R-:W-:Y:S05]  /*1f90*/  @!P6 BRA `(.L_x_5763) ;  /* 0x000000000004e947 */ /* 0x000fea0003800000 */
[----:B------:R-:W-:Y:S01]  /*1fa0*/  BPT.TRAP 0x1 ;  /* 0x000000040000795c */ /* 0x000fe20000300000 */
.L_x_5763:
[----:B------:R-:W-:Y:S01]  /*1fb0*/  IMAD R8, R0, 0x8, R16 ;  /* 0x0000000800087824 */ /* 0x000fe200078e0210 */
[----:B------:R-:W-:-:S04]  /*1fc0*/  SHF.L.U32 R23, R4, 0x1f, RZ ;  /* 0x0000001f04177819 */ /* 0x000fc800000006ff */
[----:B------:R1:W2:Y:S01]  /*1fd0*/  SYNCS.PHASECHK.TRANS64.TRYWAIT P0, [R8+URZ+0x30c10], R23 ;  /* 0x030c1017080075a7 */ /* 0x0002a2000800017f */
[----:B------:R-:W-:Y:S05]  /*1fe0*/  @!P6 BRA `(.L_x_5764) ;  /* 0x000000000004e947 */ /* 0x000fea0003800000 */
[----:B------:R-:W-:Y:S01]  /*1ff0*/  BPT.TRAP 0x1 ;  /* 0x000000040000795c */ /* 0x000fe20000300000 */
.L_x_5764:
[----:B------:R-:W-:-:S05]  /*2000*/  VIADD R9, R16, 0x10000 ;  /* 0x0001000010097836 */ /* 0x000fca0000000000 */
[----:B------:R-:W-:-:S04]  /*2010*/  SHF.R.U32.HI R9, RZ, 0x4, R9 ;  /* 0x00000004ff097819 */ /* 0x000fc80000011609 */
[----:B------:R-:W-:Y:S01]  /*2020*/  LOP3.LUT R9, R9, 0x3fff, RZ, 0xc0, !PT ;  /* 0x00003fff09097812 */ /* 0x000fe200078ec0ff */
[----:B--2---:R-:W-:Y:S06]  /*2030*/  @P0 BRA `(.L_x_5765) ;  /* 0x0000000000080947 */ /* 0x004fec0003800000 */
[----:B------:R-:W2:Y:S02]  /*2040*/  SYNCS.PHASECHK.TRANS64.TRYWAIT P0, [R8+URZ+0x30c10], R23 ;  /* 0x030c1017080075a7 */ /* 0x000ea4000800017f */
[----:B--2---:R-:W-:Y:S05]  /*2050*/  @!P0 BRA `(.L_x_5766) ;  /* 0x000000f8006c8947 */ /* 0x004fea0003800000 */
.L_x_5765:
        /* <DEDUP_REMOVED lines=60> */
.L_x_5767:
[----:B------:R1:W1:Y:S01]  /*2420*/  SYNCS.PHASECHK.TRANS64.TRYWAIT P0, [R8+URZ+0x30c30], R23 ;  /* 0x030c3017080075a7 */ /* 0x000262000800017f */
[----:B------:R-:W-:Y:S05]  /*2430*/  @!P6 BRA `(.L_x_5768) ;  /* 0x000000000004e947 */ /* 0x000fea0003800000 */
[----:B------:R-:W-:Y:S01]  /*2440*/  BPT.TRAP 0x1 ;  /* 0x000000040000795c */ /* 0x000fe20000300000 */
.L_x_5768:
[----:B------:R-:W2:Y:S01]  /*2450*/  LDC.64 R24, c[0x0][0x748] ;  /* 0x0001d200ff187b82 */ /* 0x000ea20000000a00 */
[----:B------:R-:W-:-:S05]  /*2460*/  VIADD R13, R16, 0x18000 ;  /* 0x00018000100d7836 */ /* 0x000fca0000000000 */
[----:B------:R-:W-:Y:S01]  /*2470*/  SHF.R.U32.HI R13, RZ, 0x4, R13 ;  /* 0x00000004ff0d7819 */ /* 0x000fe2000001160d */
[----:B-1----:R-:W-:Y:S06]  /*2480*/  @P0 BRA `(.L_x_5769) ;  /* 0x0000000000080947 */ /* 0x002fec0003800000 */
[----:B------:R-:W1:Y:S02]  /*2490*/  SYNCS.PHASECHK.TRANS64.TRYWAIT P0, [R8+URZ+0x30c30], R23 ;  /* 0x030c3017080075a7 */ /* 0x000e64000800017f */
[----:B-1----:R-:W-:Y:S05]  /*24a0*/  @!P0 BRA `(.L_x_5770) ;  /* 0x000000f4006c8947 */ /* 0x002fea0003800000 */
.L_x_5769:
        /* <DEDUP_REMOVED lines=32> */
[----:B------:R-:W-:Y:S01]  /*26b0*/  VIADD R221, R5, 0x8 ;  /* 0x0000000805dd7836 */ /* 0x000fe20000000000 */
[C---:B------:R-:W-:Y:S01]  /*26c0*/  ISETP.GE.AND P1, PT, R22.reuse, RZ, PT ;  /* 0x000000ff1600720c */ /* 0x040fe20003f26270 */
[----:B------:R-:W-:Y:S01]  /*26d0*/  ULDC UR11, c[0x0][0x744] ;  /* 0x0001d100000b7ab9 */ /* 0x000fe20000000800 */
        /* <DEDUP_REMOVED lines=16> */
[----:B------:R-:W-:Y:S01]  /*27e0*/  VIADD R23, R5, 0xc ;  /* 0x0000000c05177836 */ /* 0x000fe20000000000 */
[----:B------:R-:W-:Y:S01]  /*27f0*/  ISETP.GE.AND P1, PT, R22, 0x8, PT ;  /* 0x000000081600780c */ /* 0x000fe20003f26270 */
[--C-:B--2---:R-:W-:Y:S01]  /*2800*/  FFMA.FTZ R222, R222, UR11, -R217.reuse ;  /* 0x0000000bdede7c23 */ /* 0x104fe200080108d9 */
[----:B------:R-:W-:Y:S01]  /*2810*/  FFMA.FTZ R217, R148, UR11, -R217 ;  /* 0x0000000b94d97c23 */ /* 0x000fe200080108d9 */
[----:B------:R-:W-:Y:S01]  /*2820*/  ISETP.GE.AND P3, PT, R13, 0x8, PT ;  /* 0x000000080d00780c */ /* 0x000fe20003f66270 */
[----:B------:R-:W-:Y:S01]  /*2830*/  HGMMA.64x128x16.F32 R24, gdesc[UR4], RZ, !UPT, gsb0 ;  /* 0x01e00000041879f0 */ /* 0x000fe2000c0008ff */
[----:B------:R-:W-:Y:S01]  /*2840*/  UIADD3 UR6, UR10, 0x2, URZ ;  /* 0x000000020a067890 */ /* 0x000fe2000fffe03f */
[----:B------:R-:W1:Y:S01]  /*2850*/  SHFL.IDX PT, R216, R21, R23, 0x1f ;  /* 0x00001f1715d87589 */ /* 0x000e6200000e0000 */
[----:B------:R-:W-:Y:S01]  /*2860*/  UIADD3 UR4, UR9, 0x2, URZ ;  /* 0x0000000209047890 */ /* 0x000fe2000fffe03f */
[----:B------:R-:W-:Y:S01]  /*2870*/  ISETP.GT.OR P1, PT, R20, 0x8, !P1 ;  /* 0x000000081400780c */ /* 0x000fe20004f24670 */
[----:B------:R-:W-:Y:S01]  /*2880*/  UMOV UR7, 0x40000040 ;  /* 0x4000004000077882 */ /* 0x000fe20000000000 */
[----:B------:R-:W-:Y:S01]  /*2890*/  UMOV UR5, 0x40000040 ;  /* 0x4000004000057882 */ /* 0x000fe20000000000 */
[----:B------:R-:W-:Y:S01]  /*28a0*/  VIADD R148, R5, 0x10 ;  /* 0x0000001005947836 */ /* 0x000fe20000000000 */
[----:B------:R-:W-:Y:S01]  /*28b0*/  ISETP.GE.AND P0, PT, R13, 0x9, PT ;  /* 0x000000090d00780c */ /* 0x000fe20003f06270 */
[----:B------:R-:W-:Y:S01]  /*28c0*/  MUFU.EX2 R219, R219 ;  /* 0x000000db00db7308 */ /* 0x000fe20000000800 */
[----:B------:R-:W-:-:S02]  /*28d0*/  ISETP.GT.OR P3, PT, R19, 0x8, !P3 ;  /* 0x000000081300780c */ /* 0x000fc40005f64670 */
[----:B------:R-:W-:Y:S01]  /*28e0*/  FSEL R88, R88, -INF , !P1 ;  /* 0xff80000058587808 */ /* 0x000fe20004800000 */
[----:B------:R-:W2:Y:S01]  /*28f0*/  SHFL.IDX PT, R150, R21, R148, 0x1f ;  /* 0x00001f9415967589 */ /* 0x000ea200000e0000 */
[----:B------:R-:W-:Y:S02]  /*2900*/  ISETP.GE.AND P1, PT, R13, 0x10, PT ;  /* 0x000000100d00780c */ /* 0x000fe40003f26270 */
[----:B------:R-:W-:Y:S02]  /*2910*/  ISETP.GE.AND P2, PT, R22, 0x9, PT ;  /* 0x000000091600780c */ /* 0x000fe40003f46270 */
[C---:B------:R-:W-:Y:S02]  /*2920*/  ISETP.GT.OR P0, PT, R19.reuse, 0x9, !P0 ;  /* 0x000000091300780c */ /* 0x040fe40004704670 */
[----:B------:R-:W-:Y:S01]  /*2930*/  FSEL R218, R90, -INF , !P3 ;  /* 0xff8000005ada7808 */ /* 0x000fe20005800000 */
[----:B---3--:R-:W-:Y:S01]  /*2940*/  FFMA.FTZ R90, R88, UR11, -R149 ;  /* 0x0000000b585a7c23 */ /* 0x008fe20008010895 */
[----:B------:R-:W-:Y:S01]  /*2950*/  ISETP.GT.OR P1, PT, R19, 0x10, !P1 ;  /* 0x000000101300780c */ /* 0x000fe20004f24670 */
[----:B------:R-:W-:Y:S01]  /*2960*/  MUFU.EX2 R88, R220 ;  /* 0x000000dc00587308 */ /* 0x000fe20000000800 */
[----:B------:R-:W-:-:S02]  /*2970*/  ISETP.GT.OR P2, PT, R20, 0x9, !P2 ;  /* 0x000000091400780c */ /* 0x000fc40005744670 */
[----:B------:R-:W-:Y:S01]  /*2980*/  FSEL R151, R91, -INF , !P0 ;  /* 0xff8000005b977808 */ /* 0x000fe20004000000 */
[----:B------:R-:W-:Y:S01]  /*2990*/  FFMA.FTZ R91, R218, UR11, -R149 ;  /* 0x0000000bda5b7c23 */ /* 0x000fe20008010895 */
[----:B------:R-:W-:Y:S02]  /*29a0*/  FSEL R149, R94, -INF , !P1 ;  /* 0xff8000005e957808 */ /* 0x000fe40004800000 */
[C---:B------:R-:W-:Y:S01]  /*29b0*/  ISETP.GE.AND P1, PT, R22.reuse, 0x11, PT ;  /* 0x000000111600780c */ /* 0x040fe20003f26270 */
[----:B------:R-:W-:Y:S01]  /*29c0*/  MUFU.EX2 R90, R90 ;  /* 0x0000005a005a7308 */ /* 0x000fe20000000800 */
[C---:B------:R-:W-:Y:S02]  /*29d0*/  ISETP.GE.AND P4, PT, R22.reuse, 0x18, PT ;  /* 0x000000181600780c */ /* 0x040fe40003f86270 */
[----:B------:R-:W-:Y:S02]  /*29e0*/  FSEL R89, R89, -INF , !P2 ;  /* 0xff80000059597808 */ /* 0x000fe40005000000 */
[----:B------:R-:W-:-:S02]  /*29f0*/  ISETP.GE.AND P0, PT, R22, 0x10, PT ;  /* 0x000000101600780c */ /* 0x000fc40003f06270 */
[C---:B------:R-:W-:Y:S01]  /*2a00*/  ISETP.GT.OR P1, PT, R20.reuse, 0x11, !P1 ;  /* 0x000000111400780c */ /* 0x040fe20004f24670 */
[--C-:B-1----:R-:W-:Y:S01]  /*2a10*/  FFMA.FTZ R218, R89, UR11, -R216.reuse ;  /* 0x0000000b59da7c23 */ /* 0x102fe200080108d8 */
[C---:B------:R-:W-:Y:S01]  /*2a20*/  ISETP.GT.OR P4, PT, R20.reuse, 0x18, !P4 ;  /* 0x000000181400780c */ /* 0x040fe20006784670 */
[----:B------:R-:W-:Y:S01]  /*2a30*/  FFMA.FTZ R216, R151, UR11, -R216 ;  /* 0x0000000b97d87c23 */ /* 0x000fe200080108d8 */
[----:B------:R-:W-:Y:S01]  /*2a40*/  ISETP.GT.OR P0, PT, R20, 0x10, !P0 ;  /* 0x000000101400780c */ /* 0x000fe20004704670 */
[----:B------:R-:W-:Y:S01]  /*2a50*/  MUFU.EX2 R91, R91 ;  /* 0x0000005b005b7308 */ /* 0x000fe20000000800 */
[----:B------:R-:W-:Y:S02]  /*2a60*/  FSEL R151, R93, -INF , !P1 ;  /* 0xff8000005d977808 */ /* 0x000fe40004800000 */
[----:B------:R-:W-:Y:S02]  /*2a70*/  FSEL R96, R96, -INF , !P4 ;  /* 0xff80000060607808 */ /* 0x000fe40006000000 */
[----:B------:R-:W-:-:S02]  /*2a80*/  ISETP.GE.AND P5, PT, R22, 0x19, PT ;  /* 0x000000191600780c */ /* 0x000fc40003fa6270 */
[C---:B------:R-:W-:Y:S01]  /*2a90*/  ISETP.GE.AND P1, PT, R22.reuse, 0x29, PT ;  /* 0x000000291600780c */ /* 0x040fe20003f26270 */
[----:B------:R-:W-:Y:S01]  /*2aa0*/  MUFU.EX2 R93, R216 ;  /* 0x000000d8005d7308 */ /* 0x000fe20000000800 */
[----:B------:R-:W-:Y:S02]  /*2ab0*/  ISETP.GE.AND P4, PT, R22, 0x30, PT ;  /* 0x000000301600780c */ /* 0x000fe40003f86270 */
        /* <DEDUP_REMOVED lines=9> */
[----:B------:R-:W-:Y:S02]  /*2b50*/  FSEL R108, R108, -INF , !P4 ;  /* 0xff8000006c6c7808 */ /* 0x000fe40006000000 */
[C---:B------:R-:W-:Y:S02]  /*2b60*/  ISETP.GE.AND P5, PT, R22.reuse, 0x31, PT ;  /* 0x000000311600780c */ /* 0x040fe40003fa6270 */
[C---:B------:R-:W-:Y:S01]  /*2b70*/  ISETP.GE.AND P1, PT, R22.reuse, 0x41, PT ;  /* 0x000000411600780c */ /* 0x040fe20003f26270 */
[----:B------:R2:W3:Y:S01]  /*2b80*/  MUFU.EX2 R92, R218 ;  /* 0x000000da005c7308 */ /* 0x0004e20000000800 */
[----:B------:R-:W-:Y:S01]  /*2b90*/  ISETP.GE.AND P4, PT, R22, 0x48, PT ;  /* 0x000000481600780c */ /* 0x000fe20003f86270 */
[----:B-1----:R-:W-:Y:S01]  /*2ba0*/  VIADD R217, R5, 0x14 ;  /* 0x0000001405d97836 */ /* 0x002fe20000000000 */
[C---:B------:R-:W-:Y:S02]  /*2bb0*/  ISETP.GT.OR P5, PT, R20.reuse, 0x31, !P5 ;  /* 0x000000311400780c */ /* 0x040fe40006fa4670 */
[----:B------:R-:W-:-:S02]  /*2bc0*/  ISETP.GT.OR P1, PT, R20, 0x41, !P1 ;  /* 0x000000411400780c */ /* 0x000fc40004f24670 */
[----:B------:R-:W-:Y:S01]  /*2bd0*/  ISETP.GT.OR P4, PT, R20, 0x48, !P4 ;  /* 0x000000481400780c */ /* 0x000fe20006784670 */
[----:B------:R-:W-:Y:S01]  /*2be0*/  MUFU.EX2 R94, R94 ;  /* 0x0000005e005e7308 */ /* 0x000fe20000000800 */
[----:B------:R-:W-:Y:S01]  /*2bf0*/  FSEL R109, R109, -INF , !P5 ;  /* 0xff8000006d6d7808 */ /* 0x000fe20006800000 */
[----:B--2---:R-:W-:Y:S01]  /*2c00*/  VIADD R218, R5, 0x18 ;  /* 0x0000001805da7836 */ /* 0x004fe20000000000 */
[----:B------:R-:W-:Y:S02]  /*2c10*/  FSEL R117, R117, -INF , !P1 ;  /* 0xff80000075757808 */ /* 0x000fe40004800000 */
[----:B------:R-:W-:Y:S02]  /*2c20*/  FSEL R220, R120, -INF , !P4 ;  /* 0xff80000078dc7808 */ /* 0x000fe40006000000 */
[C---:B------:R-:W-:Y:S01]  /*2c30*/  ISETP.GE.AND P5, PT, R22.reuse, 0x49, PT ;  /* 0x000000491600780c */ /* 0x040fe20003fa6270 */
[----:B------:R1:W-:Y:S01]  /*2c40*/  MUFU.EX2 R120, R222 ;  /* 0x000000de00787308 */ /* 0x0003e20000000800 */
[C---:B------:R-:W-:Y:S01]  /*2c50*/  ISETP.GE.AND P1, PT, R22.reuse, 0x59, PT ;  /* 0x000000591600780c */ /* 0x040fe20003f26270 */
[----:B------:R-:W2:Y:S01]  /*2c60*/  SHFL.IDX PT, R228, R21, R218, 0x1f ;  /* 0x00001fda15e47589 */ /* 0x000ea200000e0000 */
[----:B------:R-:W-:-:S02]  /*2c70*/  ISETP.GE.AND P4, PT, R22, 0x60, PT ;  /* 0x000000601600780c */ /* 0x000fc40003f86270 */
[C---:B------:R-:W-:Y:S02]  /*2c80*/  ISETP.GT.OR P5, PT, R20.reuse, 0x49, !P5 ;  /* 0x000000491400780c */ /* 0x040fe40006fa4670 */
[C---:B------:R-:W-:Y:S02]  /*2c90*/  ISETP.GT.OR P1, PT, R20.reuse, 0x59, !P1 ;  /* 0x000000591400780c */ /* 0x040fe40004f24670 */
[----:B------:R-:W-:Y:S01]  /*2ca0*/  ISETP.GT.OR P4, PT, R20, 0x60, !P4 ;  /* 0x000000601400780c */ /* 0x000fe20006784670 */
[----:B-1----:R-:W1:Y:S01]  /*2cb0*/  SHFL.IDX PT, R222, R21, R217, 0x1f ;  /* 0x00001fd915de7589 */ /* 0x002e6200000e0000 */
[----:B------:R-:W-:Y:S02]  /*2cc0*/  FSEL R121, R121, -INF , !P5 ;  /* 0xff80000079797808 */ /* 0x000fe40006800000 */
[----:B------:R-:W-:Y:S02]  /*2cd0*/  FSEL R129, R129, -INF , !P1 ;  /* 0xff80000081817808 */ /* 0x000fe40004800000 */
[----:B------:R-:W-:-:S02]  /*2ce0*/  FSEL R132, R132, -INF , !P4 ;  /* 0xff80000084847808 */ /* 0x000fc40006000000 */
[C---:B------:R-:W-:Y:S02]  /*2cf0*/  ISETP.GE.AND P2, PT, R22.reuse, 0x20, PT ;  /* 0x000000201600780c */ /* 0x040fe40003f46270 */
[C---:B------:R-:W-:Y:S02]  /*2d00*/  ISETP.GE.AND P3, PT, R22.reuse, 0x21, PT ;  /* 0x000000211600780c */ /* 0x040fe40003f66270 */
[C---:B------:R-:W-:Y:S02]  /*2d10*/  ISETP.GE.AND P0, PT, R22.reuse, 0x28, PT ;  /* 0x000000281600780c */ /* 0x040fe40003f06270 */
[----:B------:R-:W-:Y:S02]  /*2d20*/  ISETP.GE.AND P5, PT, R22, 0x61, PT ;  /* 0x000000611600780c */ /* 0x000fe40003fa6270 */
[C---:B------:R-:W-:Y:S01]  /*2d30*/  ISETP.GE.AND P1, PT, R13.reuse, 0x11, PT ;  /* 0x000000110d00780c */ /* 0x040fe20003f26270 */
[----:B--2---:R-:W-:Y:S01]  /*2d40*/  FFMA.FTZ R96, R96, UR11, -R228 ;  /* 0x0000000b60607c23 */ /* 0x004fe200080108e4 */
        /* <DEDUP_REMOVED lines=9> */
[----:B------:R-:W-:Y:S01]  /*2de0*/  FSEL R104, R104, -INF , !P0 ;  /* 0xff80000068687808 */ /* 0x000fe20004000000 */
[----:B------:R-:W-:Y:S02]  /*2df0*/  WARPGROUP.DEPBAR.LE gsb0, 0x0 ;  /* 0x00008000000079c5 */ /* 0x000fe40000010000 */
[----:B------:R-:W-:Y:S01]  /*2e00*/  WARPGROUP.ARRIVE ;  /* 0x00000000000079c5 */ /* 0x000fe20000000000 */
[----:B------:R-:W-:Y:S02]  /*2e10*/  FSEL R133, R133, -INF , !P5 ;  /* 0xff80000085857808 */ /* 0x000fe40006800000 */
[----:B------:R-:W-:-:S02]  /*2e20*/  FSEL R97, R95, -INF , !P1 ;  /* 0xff8000005f617808 */ /* 0x000fc40004800000 */
[----:B------:R-:W-:Y:S01]  /*2e30*/  FSEL R98, R98, -INF , !P4 ;  /* 0xff80000062627808 */ /* 0x000fe20006000000 */
[----:B------:R-:W-:Y:S01]  /*2e40*/  HGMMA.64x128x16.F32 R24, gdesc[UR4], R24, gsb0 ;  /* 0x01e00000041879f0 */ /* 0x000fe20008000818 */
[----:B------:R-:W-:Y:S01]  /*2e50*/  UIADD3 UR6, UR10, 0x4, URZ ;  /* 0x000000040a067890 */ /* 0x000fe2000fffe03f */
[C---:B------:R-:W-:Y:S01]  /*2e60*/  ISETP.GE.AND P2, PT, R22.reuse, 0x38, PT ;  /* 0x000000381600780c */ /* 0x040fe20003f46270 */
[----:B------:R-:W-:Y:S01]  /*2e70*/  UIADD3 UR4, UR9, 0x4, URZ ;  /* 0x0000000409047890 */ /* 0x000fe2000fffe03f */
[C---:B------:R-:W-:Y:S01]  /*2e80*/  ISETP.GE.AND P3, PT, R22.reuse, 0x39, PT ;  /* 0x000000391600780c */ /* 0x040fe20003f66270 */
[----:B------:R-:W-:Y:S01]  /*2e90*/  UMOV UR7, 0x40000040 ;  /* 0x4000004000077882 */ /* 0x000fe20000000000 */
[----:B------:R-:W-:Y:S01]  /*2ea0*/  UMOV UR5, 0x40000040 ;  /* 0x4000004000057882 */ /* 0x000fe20000000000 */
[----:B------:R-:W-:Y:S01]  /*2eb0*/  ISETP.GE.AND P0, PT, R22, 0x40, PT ;  /* 0x000000401600780c */ /* 0x000fe20003f06270 */
[----:B-1----:R-:W-:Y:S01]  /*2ec0*/  FFMA.FTZ R233, R97, UR11, -R222 ;  /* 0x0000000b61e97c23 */ /* 0x002fe200080108de */
[C---:B------:R-:W-:Y:S01]  /*2ed0*/  ISETP.GE.AND P5, PT, R13.reuse, 0x19, PT ;  /* 0x000000190d00780c */ /* 0x040fe20003fa6270 */
[----:B------:R-:W1:Y:S01]  /*2ee0*/  MUFU.EX2 R97, R96 ;  /* 0x0000006000617308 */ /* 0x000e620000000800 */
[----:B------:R-:W-:-:S02]  /*2ef0*/  ISETP.GE.AND P1, PT, R13, 0x20, PT ;  /* 0x000000200d00780c */ /* 0x000fc40003f26270 */
[----:B------:R-:W-:Y:S02]  /*2f00*/  ISETP.GE.AND P4, PT, R13, 0x21, PT ;  /* 0x000000210d00780c */ /* 0x000fe40003f86270 */
[C---:B------:R-:W-:Y:S02]  /*2f10*/  ISETP.GT.OR P2, PT, R20.reuse, 0x38, !P2 ;  /* 0x000000381400780c */ /* 0x040fe40005744670 */
[C---:B------:R-:W-:Y:S01]  /*2f20*/  ISETP.GT.OR P3, PT, R20.reuse, 0x39, !P3 ;  /* 0x000000391400780c */ /* 0x040fe20005f64670 */
[----:B------:R2:W1:Y:S01]  /*2f30*/  MUFU.EX2 R95, R150 ;  /* 0x00000096005f7308 */ /* 0x0004620000000800 */
[----:B------:R-:W-:Y:S02]  /*2f40*/  ISETP.GT.OR P0, PT, R20, 0x40, !P0 ;  /* 0x000000401400780c */ /* 0x000fe40004704670 */
[C---:B------:R-:W-:Y:S02]  /*2f50*/  ISETP.GT.OR P5, PT, R19.reuse, 0x19, !P5 ;  /* 0x000000191300780c */ /* 0x040fe40006fa4670 */
[----:B------:R-:W-:-:S02]  /*2f60*/  ISETP.GT.OR P1, PT, R19, 0x20, !P1 ;  /* 0x000000201300780c */ /* 0x000fc40004f24670 */
[----:B------:R-:W-:Y:S02]  /*2f70*/  ISETP.GT.OR P4, PT, R19, 0x21, !P4 ;  /* 0x000000211300780c */ /* 0x000fe40006784670 */
[----:B------:R-:W-:Y:S01]  /*2f80*/  FSEL R112, R112, -INF , !P2 ;  /* 0xff80000070707808 */ /* 0x000fe20005000000 */
[----:B--2---:R-:W-:Y:S01]  /*2f90*/  VIADD R150, R5, 0x1c ;  /* 0x0000001c05967836 */ /* 0x004fe20000000000 */
[----:B------:R-:W-:Y:S02]  /*2fa0*/  FSEL R113, R113, -INF , !P3 ;  /* 0xff80000071717808 */ /* 0x000fe40005800000 */
[----:B------:R-:W-:Y:S02]  /*2fb0*/  FSEL R116, R116, -INF , !P0 ;  /* 0xff80000074747808 */ /* 0x000fe40004000000 */
[----:B------:R-:W-:Y:S01]  /*2fc0*/  FSEL R99, R99, -INF , !P5 ;  /* 0xff80000063637808 */ /* 0x000fe20006800000 */
[----:B------:R2:W4:Y:S01]  /*2fd0*/  SHFL.IDX PT, R232, R21, R150, 0x1f ;  /* 0x00001f9615e87589 */ /* 0x00052200000e0000 */
[----:B------:R-:W-:-:S02]  /*2fe0*/  FSEL R102, R102, -INF , !P1 ;  /* 0xff80000066667808 */ /* 0x000fc40004800000 */
[----:B------:R-:W-:Y:S02]  /*2ff0*/  FSEL R103, R103, -INF , !P4 ;  /* 0xff80000067677808 */ /* 0x000fe40006000000 */
[C---:B------:R-:W-:Y:S02]  /*3000*/  ISETP.GE.AND P2, PT, R22.reuse, 0x50, PT ;  /* 0x000000501600780c */ /* 0x040fe40003f46270 */
[C---:B------:R-:W-:Y:S02]  /*3010*/  ISETP.GE.AND P3, PT, R22.reuse, 0x51, PT ;  /* 0x000000511600780c */ /* 0x040fe40003f66270 */
[----:B------:R-:W-:Y:S01]  /*3020*/  ISETP.GE.AND P0, PT, R22, 0x58, PT ;  /* 0x000000581600780c */ /* 0x000fe20003f06270 */
[----:B--2---:R-:W2:Y:S01]  /*3030*/  MUFU.EX2 R21, R233 ;  /* 0x000000e900157308 */ /* 0x004ea20000000800 */
[C---:B------:R-:W-:Y:S02]  /*3040*/  ISETP.GE.AND P5, PT, R13.reuse, 0x28, PT ;  /* 0x000000280d00780c */ /* 0x040fe40003fa6270 */
[----:B------:R-:W-:-:S02]  /*3050*/  ISETP.GE.AND P1, PT, R13, 0x29, PT ;  /* 0x000000290d00780c */ /* 0x000fc40003f26270 */
[----:B------:R-:W-:Y:S02]  /*3060*/  ISETP.GE.AND P4, PT, R13, 0x30, PT ;  /* 0x000000300d00780c */ /* 0x000fe40003f86270 */
[C---:B------:R-:W-:Y:S02]  /*3070*/  ISETP.GT.OR P2, PT, R20.reuse, 0x50, !P2 ;  /* 0x000000501400780c */ /* 0x040fe40005744670 */
[C---:B------:R-:W-:Y:S02]  /*3080*/  ISETP.GT.OR P3, PT, R20.reuse, 0x51, !P3 ;  /* 0x000000511400780c */ /* 0x040fe40005f64670 */
[----:B------:R-:W-:Y:S02]  /*3090*/  ISETP.GT.OR P0, PT, R20, 0x58, !P0 ;  /* 0x000000581400780c */ /* 0x000fe40004704670 */
[----:B------:R-:W-:Y:S01]  /*30a0*/  ISETP.GT.OR P5, PT, R19, 0x28, !P5 ;  /* 0x000000281300780c */ /* 0x000fe20006fa4670 */
[--C-:B----4-:R-:W-:Y:S01]  /*30b0*/  FFMA.FTZ R230, R149, UR11, -R232.reuse ;  /* 0x0000000b95e67c23 */ /* 0x110fe200080108e8 */
[----:B------:R-:W-:Y:S01]  /*30c0*/  ISETP.GT.OR P1, PT, R19, 0x29, !P1 ;  /* 0x000000291300780c */ /* 0x000fe20004f24670 */
[----:B------:R-:W-:Y:S01]  /*30d0*/  FFMA.FTZ R99, R99, UR11, -R232 ;  /* 0x0000000b63637c23 */ /* 0x000fe200080108e8 */
[----:B------:R-:W-:-:S02]  /*30e0*/  ISETP.GT.OR P4, PT, R19, 0x30, !P4 ;  /* 0x000000301300780c */ /* 0x000fc40006784670 */
[----:B------:R-:W-:Y:S02]  /*30f0*/  FSEL R124, R124, -INF , !P2 ;  /* 0xff8000007c7c7808 */ /* 0x000fe40005000000 */
[----:B------:R-:W-:Y:S01]  /*3100*/  FSEL R125, R125, -INF , !P3 ;  /* 0xff8000007d7d7808 */ /* 0x000fe20005800000 */
[----:B------:R-:W-:Y:S01]  /*3110*/  MUFU.EX2 R99, R99 ;  /* 0x0000006300637308 */ /* 0x000fe20000000800 */
[----:B------:R-:W-:Y:S02]  /*3120*/  FSEL R128, R128, -INF , !P0 ;  /* 0xff80000080807808 */ /* 0x000fe40004000000 */
[----:B------:R-:W-:Y:S02]  /*3130*/  FSEL R216, R106, -INF , !P5 ;  /* 0xff8000006ad87808 */ /* 0x000fe40006800000 */
[----:B------:R-:W-:Y:S01]  /*3140*/  FSEL R107, R107, -INF , !P1 ;  /* 0xff8000006b6b7808 */ /* 0x000fe20004800000 */
[----:B------:R-:W4:Y:S01]  /*3150*/  SHFL.IDX PT, R106, R18, R221, 0x1f ;  /* 0x00001fdd126a7589 */ /* 0x000f2200000e0000 */
        /* <DEDUP_REMOVED lines=9> */
[C---:B------:R-:W-:Y:S01]  /*31f0*/  ISETP.GT.OR P2, PT, R20.reuse, 0x68, !P2 ;  /* 0x000000681400780c */ /* 0x040fe20005744670 */
[----:B------:R-:W3:Y:S01]  /*3200*/  SHFL.IDX PT, R98, R18, R5, 0x1f ;  /* 0x00001f0512627589 */ /* 0x000ee200000e0000 */
[----:B------:R-:W-:Y:S01]  /*3210*/  ISETP.GT.OR P0, PT, R20, 0x70, !P0 ;  /* 0x000000701400780c */ /* 0x000fe20004704670 */
[----:B------:R1:W5:Y:S01]  /*3220*/  MUFU.EX2 R96, R151 ;  /* 0x0000009700607308 */ /* 0x0003620000000800 */
[----:B------:R-:W-:Y:S01]  /*3230*/  FSEL R136, R136, -INF , !P2 ;  /* 0xff80000088887808 */ /* 0x000fe20005000000 */
[----:B------:R-:W2:Y:S01]  /*3240*/  SHFL.IDX PT, R228, R18, R223, 0x1f ;  /* 0x00001fdf12e47589 */ /* 0x000ea200000e0000 */
[----:B------:R-:W-:-:S02]  /*3250*/  ISETP.GE.AND P2, PT, R13, 0x31, PT ;  /* 0x000000310d00780c */ /* 0x000fc40003f46270 */
[----:B------:R-:W-:Y:S01]  /*3260*/  FSEL R140, R140, -INF , !P0 ;  /* 0xff8000008c8c7808 */ /* 0x000fe20004000000 */
[----:B------:R-:W5:Y:S01]  /*3270*/  SHFL.IDX PT, R222, R18, R23, 0x1f ;  /* 0x00001f1712de7589 */ /* 0x000f6200000e0000 */
[----:B------:R-:W-:Y:S01]  /*3280*/  ISETP.GE.AND P0, PT, R13, 0x39, PT ;  /* 0x000000390d00780c */ /* 0x000fe20003f06270 */
[--C-:B----4-:R-:W-:Y:S01]  /*3290*/  FFMA.FTZ R216, R216, UR11, -R106.reuse ;  /* 0x0000000bd8d87c23 */ /* 0x110fe2000801086a */
[C---:B------:R-:W-:Y:S01]  /*32a0*/  ISETP.GT.OR P2, PT, R19.reuse, 0x31, !P2 ;  /* 0x000000311300780c */ /* 0x040fe20005744670 */
[----:B-1----:R-:W1:Y:S01]  /*32b0*/  SHFL.IDX PT, R151, R18, R148, 0x1f ;  /* 0x00001f9412977589 */ /* 0x002e6200000e0000 */
[----:B------:R-:W-:Y:S01]  /*32c0*/  ISETP.GT.OR P0, PT, R19, 0x39, !P0 ;  /* 0x000000391300780c */ /* 0x000fe20004704670 */
[----:B------:R-:W-:Y:S01]  /*32d0*/  FFMA.FTZ R104, R104, UR11, -R106 ;  /* 0x0000000b68687c23 */ /* 0x000fe2000801086a */
[C---:B------:R-:W-:Y:S01]  /*32e0*/  ISETP.GT.OR P3, PT, R20.reuse, 0x69, !P3 ;  /* 0x000000691400780c */ /* 0x040fe20005f64670 */
[----:B------:R-:W-:Y:S01]  /*32f0*/  MUFU.EX2 R22, R22 ;  /* 0x0000001600167308 */ /* 0x000fe20000000800 */
[----:B------:R-:W-:-:S02]  /*3300*/  ISETP.GT.OR P5, PT, R20, 0x71, !P5 ;  /* 0x000000711400780c */ /* 0x000fc40006fa4670 */
[----:B------:R-:W-:Y:S02]  /*3310*/  FSEL R137, R137, -INF , !P3 ;  /* 0xff80000089897808 */ /* 0x000fe40005800000 */
[----:B------:R-:W-:Y:S02]  /*3320*/  ISETP.GE.AND P3, PT, R13, 0x38, PT ;  /* 0x000000380d00780c */ /* 0x000fe40003f66270 */
[----:B------:R-:W-:Y:S01]  /*3330*/  ISETP.GT.OR P1, PT, R20, 0x78, !P1 ;  /* 0x000000781400780c */ /* 0x000fe20004f24670 */
[--C-:B---3--:R-:W-:Y:S01]  /*3340*/  FFMA.FTZ R149, R102, UR11, -R98.reuse ;  /* 0x0000000b66957c23 */ /* 0x108fe20008010862 */
[----:B------:R-:W-:Y:S01]  /*3350*/  ISETP.GT.OR P3, PT, R19, 0x38, !P3 ;  /* 0x000000381300780c */ /* 0x000fe20005f64670 */
[----:B------:R-:W-:Y:S01]  /*3360*/  FFMA.FTZ R100, R100, UR11, -R98 ;  /* 0x0000000b64647c23 */ /* 0x000fe20008010862 */
[----:B------:R-:W-:Y:S01]  /*3370*/  ISETP.GT.OR P4, PT, R20, 0x79, !P4 ;  /* 0x000000791400780c */ /* 0x000fe20006784670 */
[--C-:B--2---:R-:W-:Y:S01]  /*3380*/  FFMA.FTZ R102, R101, UR11, -R228.reuse ;  /* 0x0000000b65667c23 */ /* 0x104fe200080108e4 */
[----:B------:R-:W-:Y:S01]  /*3390*/  FFMA.FTZ R103, R103, UR11, -R228 ;  /* 0x0000000b67677c23 */ /* 0x000fe200080108e4 */
[----:B------:R2:W-:Y:S01]  /*33a0*/  MUFU.EX2 R101, R149 ;  /* 0x0000009500657308 */ /* 0x0005e20000000800 */
[----:B------:R-:W-:Y:S01]  /*33b0*/  SHFL.IDX PT, R228, R18, R150, 0x1f ;  /* 0x00001f9612e47589 */ /* 0x000fe200000e0000 */
[--C-:B-----5:R-:W-:Y:S01]  /*33c0*/  FFMA.FTZ R106, R105, UR11, -R222.reuse ;  /* 0x0000000b696a7c23 */ /* 0x120fe200080108de */
[----:B------:R-:W-:Y:S01]  /*33d0*/  FFMA.FTZ R107, R107, UR11, -R222 ;  /* 0x0000000b6b6b7c23 */ /* 0x000fe200080108de */
[----:B------:R-:W-:Y:S01]  /*33e0*/  FSEL R144, R144, -INF , !P1 ;  /* 0xff80000090907808 */ /* 0x000fe20004800000 */
[----:B------:R-:W3:Y:S01]  /*33f0*/  SHFL.IDX PT, R222, R18, R217, 0x1f ;  /* 0x00001fd912de7589 */ /* 0x000ee200000e0000 */
[--C-:B-1----:R-:W-:Y:S01]  /*3400*/  FFMA.FTZ R108, R108, UR11, -R151.reuse ;  /* 0x0000000b6c6c7c23 */ /* 0x102fe20008010897 */
[----:B------:R-:W-:Y:S01]  /*3410*/  FFMA.FTZ R110, R110, UR11, -R151 ;  /* 0x0000000b6e6e7c23 */ /* 0x000fe20008010897 */
[----:B------:R-:W-:Y:S01]  /*3420*/  FSEL R151, R111, -INF , !P2 ;  /* 0xff8000006f977808 */ /* 0x000fe20005000000 */
[----:B------:R1:W-:Y:S01]  /*3430*/  MUFU.EX2 R105, R216 ;  /* 0x000000d800697308 */ /* 0x0003e20000000800 */
[----:B------:R-:W-:-:S02]  /*3440*/  ISETP.GE.AND P2, PT, R13, 0x40, PT ;  /* 0x000000400d00780c */ /* 0x000fc40003f46270 */
[----:B------:R-:W-:Y:S02]  /*3450*/  FSEL R111, R115, -INF , !P0 ;  /* 0xff800000736f7808 */ /* 0x000fe40004000000 */
[----:B------:R-:W-:Y:S01]  /*3460*/  ISETP.GE.AND P0, PT, R13, 0x48, PT ;  /* 0x000000480d00780c */ /* 0x000fe20003f06270 */
[----:B------:R-:W-:Y:S02]  /*3470*/  WARPGROUP.DEPBAR.LE gsb0, 0x0 ;  /* 0x00008000000079c5 */ /* 0x000fe40000010000 */
[----:B------:R-:W-:Y:S01]  /*3480*/  WARPGROUP.ARRIVE ;  /* 0x00000000000079c5 */ /* 0x000fe20000000000 */
[C---:B------:R-:W-:Y:S01]  /*3490*/  ISETP.GT.OR P2, PT, R19.reuse, 0x40, !P2 ;  /* 0x000000401300780c */ /* 0x040fe20005744670 */
[----:B------:R-:W-:Y:S01]  /*34a0*/  MUFU.EX2 R98, R230 ;  /* 0x000000e600627308 */ /* 0x000fe20000000800 */
[----:B------:R-:W-:Y:S02]  /*34b0*/  ISETP.GT.OR P0, PT, R19, 0x48, !P0 ;  /* 0x000000481300780c */ /* 0x000fe40004704670 */
[----:B------:R-:W-:Y:S01]  /*34c0*/  FSEL R118, R118, -INF , !P2 ;  /* 0xff80000076767808 */ /* 0x000fe20005000000 */
[----:B------:R-:W-:Y:S01]  /*34d0*/  HGMMA.64x128x16.F32 R24, gdesc[UR4], R24, gsb0 ;  /* 0x01e00000041879f0 */ /* 0x000fe20008000818 */
[----:B------:R-:W-:Y:S01]  /*34e0*/  UIADD3 UR6, UR10, 0x6, URZ ;  /* 0x000000060a067890 */ /* 0x000fe2000fffe03f */
[C---:B------:R-:W-:Y:S01]  /*34f0*/  ISETP.GE.AND P2, PT, R13.reuse, 0x49, PT ;  /* 0x000000490d00780c */ /* 0x040fe20003f46270 */
[----:B------:R-:W-:Y:S01]  /*3500*/  UIADD3 UR4, UR9, 0x6, URZ ;  /* 0x0000000609047890 */ /* 0x000fe2000fffe03f */
[----:B------:R-:W-:Y:S01]  /*3510*/  FSEL R122, R122, -INF , !P0 ;  /* 0xff8000007a7a7808 */ /* 0x000fe20004000000 */
[----:B------:R-:W-:Y:S01]  /*3520*/  UMOV UR7, 0x40000040 ;  /* 0x4000004000077882 */ /* 0x000fe20000000000 */
[----:B------:R-:W-:Y:S01]  /*3530*/  UMOV UR5, 0x40000040 ;  /* 0x4000004000057882 */ /* 0x000fe20000000000 */
[----:B------:R-:W-:Y:S01]  /*3540*/  ISETP.GE.AND P0, PT, R13, 0x51, PT ;  /* 0x000000510d00780c */ /* 0x000fe20003f06270 */
[--C-:B---3--:R-:W-:Y:S01]  /*3550*/  FFMA.FTZ R109, R109, UR11, -R222.reuse ;  /* 0x0000000b6d6d7c23 */ /* 0x108fe200080108de */
[----:B------:R-:W-:Y:S01]  /*3560*/  ISETP.GT.OR P2, PT, R19, 0x49, !P2 ;  /* 0x000000491300780c */ /* 0x000fe20005744670 */
[----:B------:R-:W-:Y:S01]  /*3570*/  FFMA.FTZ R151, R151, UR11, -R222 ;  /* 0x0000000b97977c23 */ /* 0x000fe200080108de */
[----:B------:R-:W-:Y:S01]  /*3580*/  ISETP.GT.OR P0, PT, R19, 0x51, !P0 ;  /* 0x000000511300780c */ /* 0x000fe20004704670 */
[----:B------:R-:W3:Y:S01]  /*3590*/  SHFL.IDX PT, R222, R12, R221, 0x1f ;  /* 0x00001fdd0cde7589 */ /* 0x000ee200000e0000 */
[----:B--2---:R-:W-:Y:S01]  /*35a0*/  FSEL R149, R114, -INF , !P3 ;  /* 0xff80000072957808 */ /* 0x004fe20005800000 */
[----:B------:R-:W-:Y:S01]  /*35b0*/  MUFU.EX2 R100, R100 ;  /* 0x0000006400647308 */ /* 0x000fe20000000800 */
[----:B-1----:R-:W-:-:S02]  /*35c0*/  FSEL R216, R123, -INF , !P2 ;  /* 0xff8000007bd87808 */ /* 0x002fc40005000000 */
[C---:B------:R-:W-:Y:S02]  /*35d0*/  ISETP.GE.AND P3, PT, R13.reuse, 0x41, PT ;  /* 0x000000410d00780c */ /* 0x040fe40003f66270 */
[----:B------:R-:W-:Y:S02]  /*35e0*/  ISETP.GE.AND P2, PT, R13, 0x58, PT ;  /* 0x000000580d00780c */ /* 0x000fe40003f46270 */
[----:B------:R-:W-:Y:S01]  /*35f0*/  FSEL R127, R127, -INF , !P0 ;  /* 0xff8000007f7f7808 */ /* 0x000fe20004000000 */
[----:B------:R-:W1:Y:S01]  /*3600*/  MUFU.EX2 R102, R102 ;  /* 0x0000006600667308 */ /* 0x000e620000000800 */
[----:B------:R-:W-:Y:S02]  /*3610*/  ISETP.GE.AND P0, PT, R13, 0x60, PT ;  /* 0x000000600d00780c */ /* 0x000fe40003f06270 */
[C---:B------:R-:W-:Y:S02]  /*3620*/  ISETP.GT.OR P3, PT, R19.reuse, 0x41, !P3 ;  /* 0x000000411300780c */ /* 0x040fe40005f64670 */
[----:B------:R-:W-:-:S02]  /*3630*/  ISETP.GT.OR P2, PT, R19, 0x58, !P2 ;  /* 0x000000581300780c */ /* 0x000fc40005744670 */
[----:B------:R-:W-:Y:S01]  /*3640*/  ISETP.GT.OR P0, PT, R19, 0x60, !P0 ;  /* 0x000000601300780c */ /* 0x000fe20004704670 */
[----:B------:R-:W2:Y:S01]  /*3650*/  MUFU.EX2 R103, R103 ;  /* 0x0000006700677308 */ /* 0x000ea20000000800 */
[----:B------:R-:W-:Y:S02]  /*3660*/  FSEL R119, R119, -INF , !P3 ;  /* 0xff80000077777808 */ /* 0x000fe40005800000 */
[----:B------:R-:W-:Y:S02]  /*3670*/  FSEL R114, R130, -INF , !P2 ;  /* 0xff80000082727808 */ /* 0x000fe40005000000 */
[----:B------:R-:W-:Y:S01]  /*3680*/  ISETP.GE.AND P3, PT, R13, 0x50, PT ;  /* 0x000000500d00780c */ /* 0x000fe20003f66270 */
[----:B---3--:R-:W-:Y:S01]  /*3690*/  FFMA.FTZ R220, R220, UR11, -R222 ;  /* 0x0000000bdcdc7c23 */ /* 0x008fe200080108de */
[----:B------:R-:W-:Y:S01]  /*36a0*/  FSEL R130, R134, -INF , !P0 ;  /* 0xff80000086827808 */ /* 0x000fe20004000000 */
[----:B------:R-:W3:Y:S01]  /*36b0*/  MUFU.EX2 R104, R104 ;  /* 0x0000006800687308 */ /* 0x000ee20000000800 */
[----:B------:R-:W4:Y:S01]  /*36c0*/  SHFL.IDX PT, R134, R18, R218, 0x1f ;  /* 0x00001fda12867589 */ /* 0x000f2200000e0000 */
[----:B------:R-:W-:-:S02]  /*36d0*/  ISETP.GT.OR P3, PT, R19, 0x50, !P3 ;  /* 0x000000501300780c */ /* 0x000fc40005f64670 */
[C---:B------:R-:W-:Y:S02]  /*36e0*/  ISETP.GE.AND P2, PT, R13.reuse, 0x61, PT ;  /* 0x000000610d00780c */ /* 0x040fe40003f46270 */
[----:B------:R-:W-:Y:S02]  /*36f0*/  FSEL R123, R126, -INF , !P3 ;  /* 0xff8000007e7b7808 */ /* 0x000fe40005800000 */
[----:B------:R-:W-:Y:S01]  /*3700*/  ISETP.GE.AND P3, PT, R13, 0x59, PT ;  /* 0x000000590d00780c */ /* 0x000fe20003f66270 */
[----:B------:R-:W5:Y:S01]  /*3710*/  MUFU.EX2 R106, R106 ;  /* 0x0000006a006a7308 */ /* 0x000f620000000800 */
[C---:B------:R-:W-:Y:S02]  /*3720*/  ISETP.GT.OR P2, PT, R19.reuse, 0x61, !P2 ;  /* 0x000000611300780c */ /* 0x040fe40005744670 */
[----:B------:R-:W-:Y:S02]  /*3730*/  ISETP.GT.OR P3, PT, R19, 0x59, !P3 ;  /* 0x000000591300780c */ /* 0x000fe40005f64670 */
[----:B------:R-:W-:-:S02]  /*3740*/  FSEL R115, R135, -INF , !P2 ;  /* 0xff80000087737808 */ /* 0x000fc40005000000 */
[----:B------:R-:W-:Y:S01]  /*3750*/  FSEL R131, R131, -INF , !P3 ;  /* 0xff80000083837808 */ /* 0x000fe20005800000 */
[----:B------:R-:W1:Y:S01]  /*3760*/  SHFL.IDX PT, R135, R12, R5, 0x1f ;  /* 0x00001f050c877589 */ /* 0x000e6200000e0000 */
[C---:B------:R-:W-:Y:S01]  /*3770*/  ISETP.GE.AND P3, PT, R13.reuse, 0x68, PT ;  /* 0x000000680d00780c */ /* 0x040fe20003f66270 */
[----:B------:R-:W5:Y:S01]  /*3780*/  MUFU.EX2 R107, R107 ;  /* 0x0000006b006b7308 */ /* 0x000f620000000800 */
[C---:B------:R-:W-:Y:S02]  /*3790*/  ISETP.GE.AND P0, PT, R13.reuse, 0x69, PT ;  /* 0x000000690d00780c */ /* 0x040fe40003f06270 */
[----:B------:R-:W-:Y:S02]  /*37a0*/  ISETP.GE.AND P2, PT, R13, 0x70, PT ;  /* 0x000000700d00780c */ /* 0x000fe40003f46270 */
[C---:B------:R-:W-:Y:S01]  /*37b0*/  ISETP.GT.OR P3, PT, R19.reuse, 0x68, !P3 ;  /* 0x000000681300780c */ /* 0x040fe20005f64670 */
[--C-:B----4-:R-:W-:Y:S01]  /*37c0*/  FFMA.FTZ R20, R112, UR11, -R134.reuse ;  /* 0x0000000b70147c23 */ /* 0x110fe20008010886 */
[----:B------:R-:W-:Y:S01]  /*37d0*/  ISETP.GT.OR P0, PT, R19, 0x69, !P0 ;  /* 0x000000691300780c */ /* 0x000fe20004704670 */
[----:B------:R-:W-:Y:S01]  /*37e0*/  FFMA.FTZ R134, R149, UR11, -R134 ;  /* 0x0000000b95867c23 */ /* 0x000fe20008010886 */
[----:B------:R-:W-:Y:S01]  /*37f0*/  ISETP.GT.OR P2, PT, R19, 0x70, !P2 ;  /* 0x000000701300780c */ /* 0x000fe20005744670 */
[----:B------:R-:W4:Y:S01]  /*3800*/  SHFL.IDX PT, R149, R12, R23, 0x1f ;  /* 0x00001f170c957589 */ /* 0x000f2200000e0000 */
[----:B------:R-:W-:Y:S01]  /*3810*/  FSEL R138, R138, -INF , !P3 ;  /* 0xff8000008a8a7808 */ /* 0x000fe20005800000 */
[----:B------:R-:W-:Y:S01]  /*3820*/  MUFU.EX2 R18, R134 ;  /* 0x0000008600127308 */ /* 0x000fe20000000800 */
[----:B------:R-:W-:Y:S01]  /*3830*/  FSEL R126, R139, -INF , !P0 ;  /* 0xff8000008b7e7808 */ /* 0x000fe20004000000 */
[----:B------:R-:W2:Y:S01]  /*3840*/  SHFL.IDX PT, R112, R12, R148, 0x1f ;  /* 0x00001f940c707589 */ /* 0x000ea200000e0000 */
[----:B------:R-:W-:-:S02]  /*3850*/  FSEL R142, R142, -INF , !P2 ;  /* 0xff8000008e8e7808 */ /* 0x000fc40005000000 */
[C---:B------:R-:W-:Y:S01]  /*3860*/  ISETP.GE.AND P3, PT, R13.reuse, 0x71, PT ;  /* 0x000000710d00780c */ /* 0x040fe20003f66270 */
[----:B------:R-:W3:Y:S01]  /*3870*/  SHFL.IDX PT, R139, R12, R150, 0x1f ;  /* 0x00001f960c8b7589 */ /* 0x000ee200000e0000 */
[C---:B------:R-:W-:Y:S01]  /*3880*/  ISETP.GE.AND P0, PT, R13.reuse, 0x78, PT ;  /* 0x000000780d00780c */ /* 0x040fe20003f06270 */
[----:B------:R-:W5:Y:S01]  /*3890*/  MUFU.EX2 R108, R108 ;  /* 0x0000006c006c7308 */ /* 0x000f620000000800 */
[----:B------:R-:W-:Y:S01]  /*38a0*/  ISETP.GE.AND P2, PT, R13, 0x79, PT ;  /* 0x000000790d00780c */ /* 0x000fe20003f46270 */
[----:B-1----:R-:W-:Y:S01]  /*38b0*/  FFMA.FTZ R118, R118, UR11, -R135 ;  /* 0x0000000b76767c23 */ /* 0x002fe20008010887 */
[C---:B------:R-:W-:Y:S02]  /*38c0*/  ISETP.GT.OR P3, PT, R19.reuse, 0x71, !P3 ;  /* 0x000000711300780c */ /* 0x040fe40005f64670 */
[C---:B------:R-:W-:Y:S02]  /*38d0*/  ISETP.GT.OR P0, PT, R19.reuse, 0x78, !P0 ;  /* 0x000000781300780c */ /* 0x040fe40004704670 */
[----:B------:R-:W-:Y:S01]  /*38e0*/  ISETP.GT.OR P2, PT, R19, 0x79, !P2 ;  /* 0x000000791300780c */ /* 0x000fe20005744670 */
[----:B------:R1:W5:Y:S01]  /*38f0*/  MUFU.EX2 R13, R109 ;  /* 0x0000006d000d7308 */ /* 0x0003620000000800 */
[----:B------:R-:W-:-:S02]  /*3900*/  FSEL R146, R146, -INF , !P0 ;  /* 0xff80000092927808 */ /* 0x000fc40004000000 */
[----:B------:R-:W-:Y:S02]  /*3910*/  FSEL R147, R147, -INF , !P2 ;  /* 0xff80000093937808 */ /* 0x000fe40005000000 */
[----:B------:R-:W-:-:S03]  /*3920*/  FSEL R145, R145, -INF , !P4 ;  /* 0xff80000091917808 */ /* 0x000fc60006000000 */
[----:B------:R5:W-:Y:S01]  /*3930*/  MUFU.EX2 R19, R151 ;  /* 0x0000009700137308 */ /* 0x000be20000000800 */
[--C-:B-1----:R-:W-:Y:S01]  /*3940*/  FFMA.FTZ R109, R113, UR11, -R228.reuse ;  /* 0x0000000b716d7c23 */ /* 0x102fe200080108e4 */
[----:B------:R-:W-:Y:S01]  /*3950*/  FFMA.FTZ R228, R111, UR11, -R228 ;  /* 0x0000000b6fe47c23 */ /* 0x000fe200080108e4 */
[----:B------:R-:W1:Y:S01]  /*3960*/  SHFL.IDX PT, R113, R12, R217, 0x1f ;  /* 0x00001fd90c717589 */ /* 0x000e6200000e0000 */
[----:B------:R-:W-:Y:S01]  /*3970*/  FFMA.FTZ R111, R116, UR11, -R135 ;  /* 0x0000000b746f7c23 */ /* 0x000fe20008010887 */
[----:B------:R-:W-:Y:S01]  /*3980*/  FFMA.FTZ R116, R122, UR11, -R222 ;  /* 0x0000000b7a747c23 */ /* 0x000fe200080108de */
[----:B----4-:R-:W-:Y:S01]  /*3990*/  FFMA.FTZ R122, R121, UR11, -R149 ;  /* 0x0000000b797a7c23 */ /* 0x010fe20008010895 */
[----:B------:R-:W-:Y:S01]  /*39a0*/  SHFL.IDX PT, R135, R12, R218, 0x1f ;  /* 0x00001fda0c877589 */ /* 0x000fe200000e0000 */
[--C-:B--2---:R-:W-:Y:S01]  /*39b0*/  FFMA.FTZ R121, R123, UR11, -R112.reuse ;  /* 0x0000000b7b797c23 */ /* 0x104fe20008010870 */
[----:B------:R-:W-:Y:S01]  /*39c0*/  FFMA.FTZ R124, R124, UR11, -R112 ;  /* 0x0000000b7c7c7c23 */ /* 0x000fe20008010870 */
[----:B---3--:R-:W-:Y:S01]  /*39d0*/  FFMA.FTZ R131, R131, UR11, -R139 ;  /* 0x0000000b83837c23 */ /* 0x008fe2000801088b */
[----:B-----5:R-:W2:Y:S01]  /*39e0*/  SHFL.IDX PT, R151, R12, R223, 0x1f ;  /* 0x00001fdf0c977589 */ /* 0x020ea200000e0000 */
[----:B------:R1:W-:Y:S03]  /*39f0*/  MUFU.EX2 R112, R118 ;  /* 0x0000007600707308 */ /* 0x0003e60000000800 */
[----:B------:R-:W3:Y:S05]  /*3a00*/  SHFL.IDX PT, R123, R17, R223, 0x1f ;  /* 0x00001fdf117b7589 */ /* 0x000eea00000e0000 */
[----:B------:R-:W-:Y:S01]  /*3a10*/  MUFU.EX2 R116, R116 ;  /* 0x0000007400747308 */ /* 0x000fe20000000800 */
[----:B-1----:R-:W-:-:S07]  /*3a20*/  FFMA.FTZ R118, R125, UR11, -R113 ;  /* 0x0000000b7d767c23 */ /* 0x002fce0008010871 */
[----:B------:R-:W-:Y:S01]  /*3a30*/  MUFU.EX2 R111, R111 ;  /* 0x0000006f006f7308 */ /* 0x000fe20000000800 */
[----:B------:R-:W1:Y:S01]  /*3a40*/  SHFL.IDX PT, R125, R17, R221, 0x1f ;  /* 0x00001fdd117d7589 */ /* 0x000e6200000e0000 */
[--C-:B--2---:R-:W-:Y:S01]  /*3a50*/  FFMA.FTZ R134, R117, UR11, -R151.reuse ;  /* 0x0000000b75867c23 */ /* 0x104fe20008010897 */
[----:B------:R-:W-:Y:S01]  /*3a60*/  FFMA.FTZ R151, R119, UR11, -R151 ;  /* 0x0000000b77977c23 */ /* 0x000fe20008010897 */
[----:B------:R-:W-:Y:S01]  /*3a70*/  FFMA.FTZ R119, R127, UR11, -R113 ;  /* 0x0000000b7f777c23 */ /* 0x000fe20008010871 */
[----:B------:R-:W-:-:S03]  /*3a80*/  FFMA.FTZ R117, R216, UR11, -R149 ;  /* 0x0000000bd8757c23 */ /* 0x000fc60008010895 */
[----:B------:R2:W-:Y:S01]  /*3a90*/  MUFU.EX2 R113, R134 ;  /* 0x0000008600717308 */ /* 0x0005e20000000800 */
[----:B------:R-:W-:Y:S01]  /*3aa0*/  FFMA.FTZ R149, R128, UR11, -R135 ;  /* 0x0000000b80957c23 */ /* 0x000fe20008010887 */
[----:B------:R-:W-:Y:S02]  /*3ab0*/  WARPGROUP.DEPBAR.LE gsb0, 0x0 ;  /* 0x00008000000079c5 */ /* 0x000fe40000010000 */
[----:B------:R-:W-:Y:S01]  /*3ac0*/  WARPGROUP.ARRIVE ;  /* 0x00000000000079c5 */ /* 0x000fe20000000000 */
[--C-:B---3--:R-:W-:Y:S01]  /*3ad0*/  FFMA.FTZ R133, R133, UR11, -R123.reuse ;  /* 0x0000000b85857c23 */ /* 0x108fe2000801087b */
[----:B------:R-:W-:Y:S01]  /*3ae0*/  FFMA.FTZ R128, R115, UR11, -R123 ;  /* 0x0000000b73807c23 */ /* 0x000fe2000801087b */
[----:B------:R-:W3:Y:S01]  /*3af0*/  SHFL.IDX PT, R216, R17, R5, 0x1f ;  /* 0x00001f0511d87589 */ /* 0x000ee200000e0000 */
[----:B------:R-:W-:Y:S01]  /*3b00*/  FFMA.FTZ R135, R114, UR11, -R135 ;  /* 0x0000000b72877c23 */ /* 0x000fe20008010887 */
[----:B--2---:R-:W-:Y:S01]  /*3b10*/  FFMA.FTZ R134, R129, UR11, -R139 ;  /* 0x0000000b81867c23 */ /* 0x004fe2000801088b */
[----:B------:R-:W-:Y:S01]  /*3b20*/  HGMMA.64x128x16.F32 R24, gdesc[UR4], R24, gsb0 ;  /* 0x01e00000041879f0 */ /* 0x000fe20008000818 */
[----:B------:R-:W2:Y:S01]  /*3b30*/  SHFL.IDX PT, R129, R17, R148, 0x1f ;  /* 0x00001f9411817589 */ /* 0x000ea200000e0000 */
[----:B------:R-:W-:Y:S01]  /*3b40*/  MUFU.EX2 R114, R220 ;  /* 0x000000dc00727308 */ /* 0x000fe20000000800 */
[----:B------:R-:W-:Y:S01]  /*3b50*/  UMOV UR6, UR8 ;  /* 0x0000000800067c82 */ /* 0x000fe20008000000 */
[--C-:B-1----:R-:W-:Y:S01]  /*3b60*/  FFMA.FTZ R136, R136, UR11, -R125.reuse ;  /* 0x0000000b88887c23 */ /* 0x102fe2000801087d */
[----:B------:R-:W-:Y:S01]  /*3b70*/  SHFL.IDX PT, R123, R17, R218, 0x1f ;  /* 0x00001fda117b7589 */ /* 0x000fe200000e0000 */
[----:B------:R-:W-:Y:S01]  /*3b80*/  FFMA.FTZ R125, R138, UR11, -R125 ;  /* 0x0000000b8a7d7c23 */ /* 0x000fe2000801087d */
[----:B------:R-:W-:Y:S01]  /*3b90*/  FSEL R138, R141, -INF , !P5 ;  /* 0xff8000008d8a7808 */ /* 0x000fe20006800000 */
[----:B------:R-:W-:Y:S01]  /*3ba0*/  UMOV UR7, 0x40000040 ;  /* 0x4000004000077882 */ /* 0x000fe20000000000 */
[----:B------:R-:W1:Y:S01]  /*3bb0*/  SHFL.IDX PT, R127, R17, R217, 0x1f ;  /* 0x00001fd9117f7589 */ /* 0x000e6200000e0000 */
[----:B------:R4:W-:Y:S01]  /*3bc0*/  MUFU.EX2 R115, R122 ;  /* 0x0000007a00737308 */ /* 0x0009e20000000800 */
[----:B------:R-:W-:Y:S01]  /*3bd0*/  UIADD3 UR4, UR8, 0x80, URZ ;  /* 0x0000008008047890 */ /* 0x000fe2000fffe03f */
[----:B------:R-:W-:-:S06]  /*3be0*/  UMOV UR5, 0x40000040 ;  /* 0x4000004000057882 */ /* 0x000fcc0000000000 */
[----:B------:R-:W-:Y:S01]  /*3bf0*/  MUFU.EX2 R118, R118 ;  /* 0x0000007600767308 */ /* 0x000fe20000000800 */
[--C-:B---3--:R-:W-:Y:S01]  /*3c00*/  FFMA.FTZ R132, R132, UR11, -R216.reuse ;  /* 0x0000000b84847c23 */ /* 0x108fe200080108d8 */
[----:B------:R-:W-:Y:S01]  /*3c10*/  FFMA.FTZ R130, R130, UR11, -R216 ;  /* 0x0000000b82827c23 */ /* 0x000fe200080108d8 */
[----:B------:R-:W-:Y:S01]  /*3c20*/  FSEL R216, R143, -INF , !P3 ;  /* 0xff8000008fd87808 */ /* 0x000fe20005800000 */
[--C-:B--2---:R-:W-:Y:S01]  /*3c30*/  FFMA.FTZ R140, R140, UR11, -R129.reuse ;  /* 0x0000000b8c8c7c23 */ /* 0x104fe20008010881 */
[----:B------:R-:W-:-:S03]  /*3c40*/  FFMA.FTZ R129, R142, UR11, -R129 ;  /* 0x0000000b8e817c23 */ /* 0x000fc60008010881 */
[----:B------:R-:W-:Y:S01]  /*3c50*/  MUFU.EX2 R119, R119 ;  /* 0x0000007700777308 */ /* 0x000fe20000000800 */
[----:B------:R-:W4:Y:S01]  /*3c60*/  SHFL.IDX PT, R142, R17, R150, 0x1f ;  /* 0x00001f96118e7589 */ /* 0x000f2200000e0000 */
[--C-:B-1----:R-:W-:Y:S01]  /*3c70*/  FFMA.FTZ R138, R138, UR11, -R127.reuse ;  /* 0x0000000b8a8a7c23 */ /* 0x102fe2000801087f */
[----:B------:R-:W-:-:S05]  /*3c80*/  FFMA.FTZ R127, R216, UR11, -R127 ;  /* 0x0000000bd87f7c23 */ /* 0x000fca000801087f */
[----:B------:R-:W-:Y:S08]  /*3c90*/  MUFU.EX2 R117, R117 ;  /* 0x0000007500757308 */ /* 0x000ff00000000800 */
[----:B------:R-:W1:Y:S08]  /*3ca0*/  MUFU.EX2 R110, R110 ;  /* 0x0000006e006e7308 */ /* 0x000e700000000800 */
[----:B------:R-:W-:Y:S01]  /*3cb0*/  MUFU.EX2 R20, R20 ;  /* 0x0000001400147308 */ /* 0x000fe20000000800 */
[----:B----4-:R-:W-:-:S07]  /*3cc0*/  FFMA.FTZ R122, R145, UR11, -R142 ;  /* 0x0000000b917a7c23 */ /* 0x010fce000801088e */
        /* <DEDUP_REMOVED lines=9> */
[----:B------:R2:W3:Y:S04]  /*3d60*/  LDS R139, [R11+0x400] ;  /* 0x000400000b8b7984 */ /* 0x0004e80000000800 */
[----:B------:R4:W-:Y:S01]  /*3d70*/  LDS R141, [R15+0x400] ;  /* 0x000400000f8d7984 */ /* 0x0009e20000000800 */
[----:B--2---:R2:W-:Y:S08]  /*3d80*/  MUFU.EX2 R11, R151 ;  /* 0x00000097000b7308 */ /* 0x0045f00000000800 */
[----:B----4-:R4:W5:Y:S01]  /*3d90*/  MUFU.EX2 R15, R124 ;  /* 0x0000007c000f7308 */ /* 0x0109620000000800 */
[----:B--2---:R2:W1:Y:S01]  /*3da0*/  SHFL.IDX PT, R151, R17, R23, 0x1f ;  /* 0x00001f1711977589 */ /* 0x00446200000e0000 */
[--C-:B----4-:R-:W-:Y:S01]  /*3db0*/  FFMA.FTZ R124, R144, UR11, -R123.reuse ;  /* 0x0000000b907c7c23 */ /* 0x110fe2000801087b */
[----:B------:R-:W-:-:S05]  /*3dc0*/  FFMA.FTZ R123, R146, UR11, -R123 ;  /* 0x0000000b927b7c23 */ /* 0x000fca000801087b */
[----:B--2---:R2:W4:Y:S08]  /*3dd0*/  MUFU.EX2 R17, R121 ;  /* 0x0000007900117308 */ /* 0x0045300000000800 */
[----:B------:R-:W-:Y:S01]  /*3de0*/  MUFU.EX2 R124, R124 ;  /* 0x0000007c007c7308 */ /* 0x000fe20000000800 */
[----:B--2---:R-:W-:Y:S01]  /*3df0*/  FFMA.FTZ R121, R147, UR11, -R142 ;  /* 0x0000000b93797c23 */ /* 0x004fe2000801088e */
[----:B---3--:R-:W2:Y:S01]  /*3e00*/  SHFL.IDX PT, R144, R139, R23, 0x1f ;  /* 0x00001f178b907589 */ /* 0x008ea200000e0000 */
[--C-:B-1----:R-:W-:Y:S01]  /*3e10*/  FFMA.FTZ R137, R137, UR11, -R151.reuse ;  /* 0x0000000b89897c23 */ /* 0x102fe20008010897 */
[----:B------:R-:W-:-:S04]  /*3e20*/  FFMA.FTZ R126, R126, UR11, -R151 ;  /* 0x0000000b7e7e7c23 */ /* 0x000fc80008010897 */
[----:B------:R-:W-:Y:S01]  /*3e30*/  MUFU.EX2 R123, R123 ;  /* 0x0000007b007b7308 */ /* 0x000fe20000000800 */
[----:B------:R-:W1:Y:S04]  /*3e40*/  SHFL.IDX PT, R143, R139, R223, 0x1f ;  /* 0x00001fdf8b8f7589 */ /* 0x000e6800000e0000 */
[----:B------:R-:W3:Y:S03]  /*3e50*/  SHFL.IDX PT, R146, R139, R148, 0x1f ;  /* 0x00001f948b927589 */ /* 0x000ee600000e0000 */
[----:B------:R-:W-:Y:S01]  /*3e60*/  MUFU.EX2 R137, R137 ;  /* 0x0000008900897308 */ /* 0x000fe20000000800 */
[----:B------:R-:W5:Y:S04]  /*3e70*/  SHFL.IDX PT, R220, R139, R221, 0x1f ;  /* 0x00001fdd8bdc7589 */ /* 0x000f6800000e0000 */
[----:B------:R-:W4:Y:S03]  /*3e80*/  SHFL.IDX PT, R216, R139, R217, 0x1f ;  /* 0x00001fd98bd87589 */ /* 0x000f2600000e0000 */
[----:B------:R-:W-:Y:S01]  /*3e90*/  MUFU.EX2 R126, R126 ;  /* 0x0000007e007e7308 */ /* 0x000fe20000000800 */
[----:B------:R-:W4:Y:S01]  /*3ea0*/  SHFL.IDX PT, R151, R139, R218, 0x1f ;  /* 0x00001fda8b977589 */ /* 0x000f2200000e0000 */
[----:B--2---:R-:W-:-:S03]  /*3eb0*/  FADD.FTZ R147, R29, -R144 ;  /* 0x800000901d937221 */ /* 0x004fc60000010000 */
[----:B------:R-:W2:Y:S03]  /*3ec0*/  SHFL.IDX PT, R222, R139, R5, 0x1f ;  /* 0x00001f058bde7589 */ /* 0x000ea600000e0000 */
[----:B------:R5:W-:Y:S01]  /*3ed0*/  MUFU.EX2 R29, R135 ;  /* 0x00000087001d7308 */ /* 0x000be20000000800 */
[--C-:B-1----:R-:W-:Y:S01]  /*3ee0*/  FADD.FTZ R142, R25, -R143.reuse ;  /* 0x8000008f198e7221 */ /* 0x102fe20000010000 */
[----:B------:R-:W-:Y:S01]  /*3ef0*/  FADD.FTZ R143, R27, -R143 ;  /* 0x8000008f1b8f7221 */ /* 0x000fe20000010000 */
[----:B------:R-:W-:Y:S01]  /*3f00*/  FADD.FTZ R27, R31, -R144 ;  /* 0x800000901f1b7221 */ /* 0x000fe20000010000 */
[----:B------:R-:W-:Y:S01]  /*3f10*/  FMUL.FTZ R147, R92, R147 ;  /* 0x000000935c937220 */ /* 0x000fe20000410000 */
[--C-:B---3--:R-:W-:Y:S01]  /*3f20*/  FADD.FTZ R144, R32, -R146.reuse ;  /* 0x8000009220907221 */ /* 0x108fe20000010000 */
[----:B------:R-:W-:Y:S01]  /*3f30*/  FADD.FTZ R34, R34, -R146 ;  /* 0x8000009222227221 */ /* 0x000fe20000010000 */
[----:B------:R-:W1:Y:S01]  /*3f40*/  SHFL.IDX PT, R31, R141, R223, 0x1f ;  /* 0x00001fdf8d1f7589 */ /* 0x000e6200000e0000 */
[--C-:B-----5:R-:W-:Y:S01]  /*3f50*/  FADD.FTZ R145, R28, -R220.reuse ;  /* 0x800000dc1c917221 */ /* 0x120fe20000010000 */
[----:B------:R-:W-:-:S02]  /*3f60*/  FADD.FTZ R25, R30, -R220 ;  /* 0x800000dc1e197221 */ /* 0x000fc40000010000 */
[----:B------:R3:W-:Y:S01]  /*3f70*/  LDS R135, [R14+0x400] ;  /* 0x000400000e877984 */ /* 0x0007e20000000800 */
[----:B------:R5:W1:Y:S01]  /*3f80*/  MUFU.EX2 R28, R149 ;  /* 0x00000095001c7308 */ /* 0x000a620000000800 */
[--C-:B----4-:R-:W-:Y:S01]  /*3f90*/  FADD.FTZ R146, R33, -R216.reuse ;  /* 0x800000d821927221 */ /* 0x110fe20000010000 */
[----:B------:R-:W-:Y:S01]  /*3fa0*/  FADD.FTZ R35, R35, -R216 ;  /* 0x800000d823237221 */ /* 0x000fe20000010000 */
[----:B------:R-:W4:Y:S01]  /*3fb0*/  SHFL.IDX PT, R30, R139, R150, 0x1f ;  /* 0x00001f968b1e7589 */ /* 0x000f2200000e0000 */
[----:B------:R-:W-:Y:S01]  /*3fc0*/  FMUL.FTZ R25, R91, R25 ;  /* 0x000000195b197220 */ /* 0x000fe20000410000 */
[--C-:B------:R-:W-:Y:S01]  /*3fd0*/  FADD.FTZ R36, R36, -R151.reuse ;  /* 0x8000009724247221 */ /* 0x100fe20000010000 */
[----:B------:R-:W-:Y:S01]  /*3fe0*/  FADD.FTZ R38, R38, -R151 ;  /* 0x8000009726267221 */ /* 0x000fe20000010000 */
[----:B------:R-:W4:Y:S01]  /*3ff0*/  SHFL.IDX PT, R33, R141, R218, 0x1f ;  /* 0x00001fda8d217589 */ /* 0x000f2200000e0000 */
[----:B---3--:R3:W4:Y:S01]  /*4000*/  MUFU.EX2 R14, R134 ;  /* 0x00000086000e7308 */ /* 0x0087220000000800 */
[----:B------:R-:W-:Y:S01]  /*4010*/  FMUL.FTZ R36, R97, R36 ;  /* 0x0000002461247220 */ /* 0x000fe20000410000 */
[--C-:B--2---:R-:W-:Y:S01]  /*4020*/  FADD.FTZ R26, R26, -R222.reuse ;  /* 0x800000de1a1a7221 */ /* 0x104fe20000010000 */
[----:B------:R-:W2:Y:S01]  /*4030*/  SHFL.IDX PT, R151, R141, R221, 0x1f ;  /* 0x00001fdd8d977589 */ /* 0x000ea200000e0000 */
[----:B------:R-:W-:Y:S01]  /*4040*/  FMUL.FTZ R34, R95, R34 ;  /* 0x000000225f227220 */ /* 0x000fe20000410000 */
[----:B------:R-:W-:Y:S01]  /*4050*/  FMUL.FTZ R35, R21, R35 ;  /* 0x0000002315237220 */ /* 0x000fe20000410000 */
[----:B------:R-:W-:Y:S01]  /*4060*/  FMUL.FTZ R26, R88, R26 ;  /* 0x0000001a581a7220 */ /* 0x000fe20000410000 */
[----:B-----5:R-:W5:Y:S01]  /*4070*/  SHFL.IDX PT, R149, R141, R23, 0x1f ;  /* 0x00001f178d957589 */ /* 0x020f6200000e0000 */
[----:B------:R-:W-:Y:S01]  /*4080*/  FADD.FTZ R24, R24, -R222 ;  /* 0x800000de18187221 */ /* 0x000fe20000010000 */
[----:B------:R-:W-:-:S02]  /*4090*/  FMUL.FTZ R38, R96, R38 ;  /* 0x0000002660267220 */ /* 0x000fc40000410000 */
[----:B---3--:R3:W-:Y:S01]  /*40a0*/  LDS R134, [R10+0x400] ;  /* 0x000400000a867984 */ /* 0x0087e20000000800 */
[--C-:B-1----:R-:W-:Y:S01]  /*40b0*/  FADD.FTZ R41, R41, -R31.reuse ;  /* 0x8000001f29297221 */ /* 0x102fe20000010000 */
[----:B------:R-:W-:Y:S02]  /*40c0*/  FADD.FTZ R43, R43, -R31 ;  /* 0x8000001f2b2b7221 */ /* 0x000fe40000010000 */
[----:B------:R-:W1:Y:S01]  /*40d0*/  SHFL.IDX PT, R139, R141, R148, 0x1f ;  /* 0x00001f948d8b7589 */ /* 0x000e6200000e0000 */
[----:B------:R-:W-:Y:S01]  /*40e0*/  MUFU.EX2 R31, R130 ;  /* 0x00000082001f7308 */ /* 0x000fe20000000800 */
[----:B------:R-:W-:Y:S01]  /*40f0*/  FMUL.FTZ R41, R102, R41 ;  /* 0x0000002966297220 */ /* 0x000fe20000410000 */
[----:B------:R-:W-:Y:S01]  /*4100*/  FMUL.FTZ R43, R103, R43 ;  /* 0x0000002b672b7220 */ /* 0x000fe20000410000 */
[----:B------:R-:W1:Y:S01]  /*4110*/  SHFL.IDX PT, R32, R141, R217, 0x1f ;  /* 0x00001fd98d207589 */ /* 0x000e6200000e0000 */
[--C-:B----4-:R-:W-:Y:S01]  /*4120*/  FADD.FTZ R37, R37, -R30.reuse ;  /* 0x8000001e25257221 */ /* 0x110fe20000010000 */
[----:B------:R-:W-:Y:S01]  /*4130*/  FADD.FTZ R39, R39, -R30 ;  /* 0x8000001e27277221 */ /* 0x000fe20000010000 */
[--C-:B------:R-:W-:Y:S01]  /*4140*/  FADD.FTZ R52, R52, -R33.reuse ;  /* 0x8000002134347221 */ /* 0x100fe20000010000 */
[----:B------:R-:W-:Y:S01]  /*4150*/  FADD.FTZ R54, R54, -R33 ;  /* 0x8000002136367221 */ /* 0x000fe20000010000 */
[----:B------:R-:W4:Y:S01]  /*4160*/  SHFL.IDX PT, R216, R141, R5, 0x1f ;  /* 0x00001f058dd87589 */ /* 0x000f2200000e0000 */
[----:B---3--:R-:W-:Y:S01]  /*4170*/  MUFU.EX2 R10, R131 ;  /* 0x00000083000a7308 */ /* 0x008fe20000000800 */
[--C-:B--2---:R-:W-:Y:S01]  /*4180*/  FADD.FTZ R44, R44, -R151.reuse ;  /* 0x800000972c2c7221 */ /* 0x104fe20000010000 */
[----:B------:R-:W-:Y:S01]  /*4190*/  FADD.FTZ R46, R46, -R151 ;  /* 0x800000972e2e7221 */ /* 0x000fe20000010000 */
[----:B------:R-:W-:Y:S01]  /*41a0*/  FMUL.FTZ R37, R98, R37 ;  /* 0x0000002562257220 */ /* 0x000fe20000410000 */
[----:B------:R-:W2:Y:S01]  /*41b0*/  SHFL.IDX PT, R151, R141, R150, 0x1f ;  /* 0x00001f968d977589 */ /* 0x000ea200000e0000 */
[--C-:B-----5:R-:W-:Y:S01]  /*41c0*/  FADD.FTZ R45, R45, -R149.reuse ;  /* 0x800000952d2d7221 */ /* 0x120fe20000010000 */
[----:B------:R-:W-:Y:S01]  /*41d0*/  FADD.FTZ R47, R47, -R149 ;  /* 0x800000952f2f7221 */ /* 0x000fe20000010000 */
[----:B------:R-:W-:Y:S01]  /*41e0*/  FMUL.FTZ R39, R99, R39 ;  /* 0x0000002763277220 */ /* 0x000fe20000410000 */
[----:B------:R3:W-:Y:S01]  /*41f0*/  MUFU.EX2 R30, R132 ;  /* 0x00000084001e7308 */ /* 0x0007e20000000800 */
[----:B------:R-:W5:Y:S01]  /*4200*/  SHFL.IDX PT, R141, R135, R5, 0x1f ;  /* 0x00001f05878d7589 */ /* 0x000f6200000e0000 */
[----:B------:R-:W-:Y:S01]  /*4210*/  FMUL.FTZ R44, R104, R44 ;  /* 0x0000002c682c7220 */ /* 0x000fe20000410000 */
[----:B------:R-:W-:Y:S01]  /*4220*/  FMUL.FTZ R45, R106, R45 ;  /* 0x0000002d6a2d7220 */ /* 0x000fe20000410000 */
[----:B------:R-:W-:Y:S01]  /*4230*/  FMUL.FTZ R46, R105, R46 ;  /* 0x0000002e692e7220 */ /* 0x000fe20000410000 */
[--C-:B-1----:R-:W-:Y:S01]  /*4240*/  FADD.FTZ R48, R48, -R139.reuse ;  /* 0x8000008b30307221 */ /* 0x102fe20000010000 */
[----:B------:R-:W-:Y:S01]  /*4250*/  FADD.FTZ R50, R50, -R139 ;  /* 0x8000008b32327221 */ /* 0x000fe20000010000 */
[----:B------:R-:W1:Y:S01]  /*4260*/  SHFL.IDX PT, R149, R135, R223, 0x1f ;  /* 0x00001fdf87957589 */ /* 0x000e6200000e0000 */
[----:B------:R5:W1:Y:S01]  /*4270*/  MUFU.EX2 R33, R128 ;  /* 0x0000008000217308 */ /* 0x000a620000000800 */
[--C-:B------:R-:W-:Y:S01]  /*4280*/  FADD.FTZ R49, R49, -R32.reuse ;  /* 0x8000002031317221 */ /* 0x100fe20000010000 */
[----:B------:R-:W-:Y:S01]  /*4290*/  FADD.FTZ R51, R51, -R32 ;  /* 0x8000002033337221 */ /* 0x000fe20000010000 */
[----:B------:R-:W1:Y:S01]  /*42a0*/  SHFL.IDX PT, R139, R135, R221, 0x1f ;  /* 0x00001fdd878b7589 */ /* 0x000e6200000e0000 */
[----:B------:R-:W-:Y:S01]  /*42b0*/  FMUL.FTZ R47, R107, R47 ;  /* 0x0000002f6b2f7220 */ /* 0x000fe20000410000 */
[----:B------:R-:W-:Y:S01]  /*42c0*/  FMUL.FTZ R48, R108, R48 ;  /* 0x000000306c307220 */ /* 0x000fe20000410000 */
[----:B------:R-:W-:Y:S01]  /*42d0*/  FMUL.FTZ R49, R13, R49 ;  /* 0x000000310d317220 */ /* 0x000fe20000410000 */
[----:B---3--:R-:W3:Y:S01]  /*42e0*/  SHFL.IDX PT, R132, R135, R23, 0x1f ;  /* 0x00001f1787847589 */ /* 0x008ee200000e0000 */
[----:B------:R1:W3:Y:S01]  /*42f0*/  MUFU.EX2 R32, R133 ;  /* 0x0000008500207308 */ /* 0x0002e20000000800 */
[--C-:B----4-:R-:W-:Y:S01]  /*4300*/  FADD.FTZ R40, R40, -R216.reuse ;  /* 0x800000d828287221 */ /* 0x110fe20000010000 */
[----:B------:R-:W-:Y:S01]  /*4310*/  FADD.FTZ R42, R42, -R216 ;  /* 0x800000d82a2a7221 */ /* 0x000fe20000010000 */
[----:B------:R-:W4:Y:S01]  /*4320*/  SHFL.IDX PT, R131, R135, R148, 0x1f ;  /* 0x00001f9487837589 */ /* 0x000f2200000e0000 */
[--C-:B--2---:R-:W-:Y:S01]  /*4330*/  FADD.FTZ R53, R53, -R151.reuse ;  /* 0x8000009735357221 */ /* 0x104fe20000010000 */
[----:B------:R-:W-:Y:S01]  /*4340*/  FADD.FTZ R55, R55, -R151 ;  /* 0x8000009737377221 */ /* 0x000fe20000010000 */
[----:B------:R-:W-:Y:S01]  /*4350*/  FMUL.FTZ R40, R100, R40 ;  /* 0x0000002864287220 */ /* 0x000fe20000410000 */
[----:B------:R-:W2:Y:S01]  /*4360*/  SHFL.IDX PT, R130, R135, R217, 0x1f ;  /* 0x00001fd987827589 */ /* 0x000ea200000e0000 */
[----:B------:R-:W-:Y:S01]  /*4370*/  FMUL.FTZ R42, R101, R42 ;  /* 0x0000002a652a7220 */ /* 0x000fe20000410000 */
[--C-:B-----5:R-:W-:Y:S01]  /*4380*/  FADD.FTZ R56, R56, -R141.reuse ;  /* 0x8000008d38387221 */ /* 0x120fe20000010000 */
[----:B------:R-:W-:Y:S01]  /*4390*/  FADD.FTZ R58, R58, -R141 ;  /* 0x8000008d3a3a7221 */ /* 0x000fe20000010000 */
[----:B------:R-:W5:Y:S01]  /*43a0*/  SHFL.IDX PT, R128, R135, R218, 0x1f ;  /* 0x00001fda87807589 */ /* 0x000f6200000e0000 */
[----:B------:R-:W-:Y:S01]  /*43b0*/  FMUL.FTZ R50, R110, R50 ;  /* 0x000000326e327220 */ /* 0x000fe20000410000 */
[----:B------:R-:W-:Y:S01]  /*43c0*/  FMUL.FTZ R56, R111, R56 ;  /* 0x000000386f387220 */ /* 0x000fe20000410000 */
[----:B------:R-:W-:Y:S01]  /*43d0*/  FMUL.FTZ R58, R112, R58 ;  /* 0x0000003a703a7220 */ /* 0x000fe20000410000 */
[----:B------:R-:W5:Y:S01]  /*43e0*/  SHFL.IDX PT, R135, R135, R150, 0x1f ;  /* 0x00001f9687877589 */ /* 0x000f6200000e0000 */
[--C-:B-1----:R-:W-:Y:S01]  /*43f0*/  FADD.FTZ R57, R57, -R149.reuse ;  /* 0x8000009539397221 */ /* 0x102fe20000010000 */
[----:B------:R-:W-:Y:S01]  /*4400*/  FADD.FTZ R59, R59, -R149 ;  /* 0x800000953b3b7221 */ /* 0x000fe20000010000 */
[----:B------:R-:W-:Y:S01]  /*4410*/  FMUL.FTZ R51, R19, R51 ;  /* 0x0000003313337220 */ /* 0x000fe20000410000 */
[----:B------:R-:W1:Y:S01]  /*4420*/  SHFL.IDX PT, R150, R134, R150, 0x1f ;  /* 0x00001f9686967589 */ /* 0x000e6200000e0000 */
[--C-:B------:R-:W-:Y:S01]  /*4430*/  FADD.FTZ R60, R60, -R139.reuse ;  /* 0x8000008b3c3c7221 */ /* 0x100fe20000010000 */
[----:B------:R-:W-:Y:S01]  /*4440*/  FADD.FTZ R62, R62, -R139 ;  /* 0x8000008b3e3e7221 */ /* 0x000fe20000010000 */
[----:B------:R-:W-:Y:S01]  /*4450*/  FMUL.FTZ R57, R113, R57 ;  /* 0x0000003971397220 */ /* 0x000fe20000410000 */
[----:B------:R2:W1:Y:S01]  /*4460*/  SHFL.IDX PT, R133, R134, R23, 0x1f ;  /* 0x00001f1786857589 */ /* 0x00046200000e0000 */
[--C-:B---3--:R-:W-:Y:S01]  /*4470*/  FADD.FTZ R61, R61, -R132.reuse ;  /* 0x800000843d3d7221 */ /* 0x108fe20000010000 */
[----:B------:R-:W-:Y:S01]  /*4480*/  FADD.FTZ R63, R63, -R132 ;  /* 0x800000843f3f7221 */ /* 0x000fe20000010000 */
[----:B------:R-:W-:Y:S01]  /*4490*/  FMUL.FTZ R60, R114, R60 ;  /* 0x0000003c723c7220 */ /* 0x000fe20000410000 */
[----:B------:R-:W3:Y:S01]  /*44a0*/  SHFL.IDX PT, R148, R134, R148, 0x1f ;  /* 0x00001f9486947589 */ /* 0x000ee200000e0000 */
[--C-:B----4-:R-:W-:Y:S01]  /*44b0*/  FADD.FTZ R66, R66, -R131.reuse ;  /* 0x8000008342427221 */ /* 0x110fe20000010000 */
[----:B------:R-:W-:Y:S01]  /*44c0*/  FADD.FTZ R64, R64, -R131 ;  /* 0x8000008340407221 */ /* 0x000fe20000010000 */
[----:B------:R-:W-:Y:S01]  /*44d0*/  FMUL.FTZ R61, R115, R61 ;  /* 0x0000003d733d7220 */ /* 0x000fe20000410000 */
[----:B------:R-:W4:Y:S01]  /*44e0*/  SHFL.IDX PT, R223, R134, R223, 0x1f ;  /* 0x00001fdf86df7589 */ /* 0x000f2200000e0000 */
[--C-:B--2---:R-:W-:Y:S01]  /*44f0*/  FADD.FTZ R65, R65, -R130.reuse ;  /* 0x8000008241417221 */ /* 0x104fe20000010000 */
[----:B------:R-:W-:Y:S01]  /*4500*/  FADD.FTZ R67, R67, -R130 ;  /* 0x8000008243437221 */ /* 0x000fe20000010000 */
[----:B------:R2:W2:Y:S01]  /*4510*/  MUFU.EX2 R23, R136 ;  /* 0x0000008800177308 */ /* 0x0004a20000000800 */
[----:B------:R-:W-:Y:S01]  /*4520*/  SHFL.IDX PT, R221, R134, R221, 0x1f ;  /* 0x00001fdd86dd7589 */ /* 0x000fe200000e0000 */
[--C-:B-----5:R-:W-:Y:S01]  /*4530*/  FADD.FTZ R130, R68, -R128.reuse ;  /* 0x8000008044827221 */ /* 0x120fe20000010000 */
[----:B------:R-:W-:Y:S01]  /*4540*/  FADD.FTZ R128, R70, -R128 ;  /* 0x8000008046807221 */ /* 0x000fe20000010000 */
[----:B------:R-:W-:Y:S01]  /*4550*/  FMUL.FTZ R64, R15, R64 ;  /* 0x000000400f407220 */ /* 0x000fe20000410000 */
[----:B------:R-:W5:Y:S01]  /*4560*/  SHFL.IDX PT, R217, R134, R217, 0x1f ;  /* 0x00001fd986d97589 */ /* 0x000f6200000e0000 */
[--C-:B------:R-:W-:Y:S01]  /*4570*/  FADD.FTZ R70, R69, -R135.reuse ;  /* 0x8000008745467221 */ /* 0x100fe20000010000 */
[----:B------:R-:W-:Y:S01]  /*4580*/  FADD.FTZ R135, R71, -R135 ;  /* 0x8000008747877221 */ /* 0x000fe20000010000 */
[----:B------:R-:W-:Y:S01]  /*4590*/  FMUL.FTZ R69, R120, R142 ;  /* 0x0000008e78457220 */ /* 0x000fe20000410000 */
[----:B------:R-:W2:Y:S01]  /*45a0*/  SHFL.IDX PT, R218, R134, R218, 0x1f ;  /* 0x00001fda86da7589 */ /* 0x000ea200000e0000 */
[--C-:B-1----:R-:W-:Y:S01]  /*45b0*/  FADD.FTZ R216, R85, -R150.reuse ;  /* 0x8000009655d87221 */ /* 0x102fe20000010000 */
[----:B------:R-:W-:Y:S01]  /*45c0*/  FMUL.FTZ R85, R89, R143 ;  /* 0x0000008f59557220 */ /* 0x000fe20000410000 */
[----:B------:R-:W-:Y:S01]  /*45d0*/  FADD.FTZ R150, R87, -R150 ;  /* 0x8000009657967221 */ /* 0x000fe20000010000 */
[----:B------:R-:W1:Y:S01]  /*45e0*/  SHFL.IDX PT, R134, R134, R5, 0x1f ;  /* 0x00001f0586867589 */ /* 0x000e6200000e0000 */
[--C-:B------:R-:W-:Y:S01]  /*45f0*/  FADD.FTZ R139, R77, -R133.reuse ;  /* 0x800000854d8b7221 */ /* 0x100fe20000010000 */
[----:B------:R-:W-:Y:S01]  /*4600*/  FADD.FTZ R141, R79, -R133 ;  /* 0x800000854f8d7221 */ /* 0x000fe20000010000 */
[----:B------:R-:W-:Y:S01]  /*4610*/  F2FP.F16.F32.PACK_AB R85, R85, R26 ;  /* 0x0000001a5555723e */ /* 0x000fe200000000ff */
[--C-:B---3--:R-:W-:Y:S01]  /*4620*/  FADD.FTZ R133, R80, -R148.reuse ;  /* 0x8000009450857221 */ /* 0x108fe20000010000 */
[----:B------:R-:W-:Y:S01]  /*4630*/  FMUL.FTZ R26, R93, R27 ;  /* 0x0000001b5d1a7220 */ /* 0x000fe20000410000 */
[----:B------:R-:W-:Y:S01]  /*4640*/  FADD.FTZ R148, R82, -R148 ;  /* 0x8000009452947221 */ /* 0x000fe20000010000 */
[----:B------:R-:W-:Y:S01]  /*4650*/  FMUL.FTZ R80, R94, R144 ;  /* 0x000000905e507220 */ /* 0x000fe20000410000 */
[----:B------:R-:W-:Y:S01]  /*4660*/  FMUL.FTZ R27, R22, R146 ;  /* 0x00000092161b7220 */ /* 0x000fe20000410000 */
[----:B------:R-:W-:Y:S01]  /*4670*/  F2FP.F16.F32.PACK_AB R82, R37, R36 ;  /* 0x000000242552723e */ /* 0x000fe200000000ff */
[--C-:B----4-:R-:W-:Y:S01]  /*4680*/  FADD.FTZ R132, R73, -R223.reuse ;  /* 0x800000df49847221 */ /* 0x110fe20000010000 */
[----:B------:R-:W3:Y:S01]  /*4690*/  MUFU.EX2 R36, R121 ;  /* 0x0000007900247308 */ /* 0x000ee20000000800 */
[----:B------:R-:W-:Y:S01]  /*46a0*/  F2FP.F16.F32.PACK_AB R87, R26, R25 ;  /* 0x000000191a57723e */ /* 0x000fe200000000ff */
[----:B------:R-:W-:Y:S01]  /*46b0*/  FMUL.FTZ R25, R118, R65 ;  /* 0x0000004176197220 */ /* 0x000fe20000410000 */
[----:B------:R-:W-:Y:S01]  /*46c0*/  F2FP.F16.F32.PACK_AB R80, R27, R80 ;  /* 0x000000501b50723e */ /* 0x000fe200000000ff */
[----:B------:R-:W-:Y:S01]  /*46d0*/  FMUL.FTZ R65, R17, R66 ;  /* 0x0000004211417220 */ /* 0x000fe20000410000 */
[----:B------:R-:W-:Y:S01]  /*46e0*/  FADD.FTZ R223, R75, -R223 ;  /* 0x800000df4bdf7221 */ /* 0x000fe20000010000 */
[----:B------:R-:W-:Y:S01]  /*46f0*/  FMUL.FTZ R26, R119, R67 ;  /* 0x00000043771a7220 */ /* 0x000fe20000410000 */
[----:B------:R-:W-:Y:S01]  /*4700*/  FMUL.FTZ R66, R28, R130 ;  /* 0x000000821c427220 */ /* 0x000fe20000410000 */
[----:B------:R-:W-:Y:S01]  /*4710*/  FMUL.FTZ R27, R14, R70 ;  /* 0x000000460e1b7220 */ /* 0x000fe20000410000 */
[----:B-----5:R-:W-:Y:S01]  /*4720*/  FADD.FTZ R149, R81, -R217 ;  /* 0x800000d951957221 */ /* 0x020fe20000010000 */
[--C-:B--2---:R-:W-:Y:S01]  /*4730*/  FADD.FTZ R151, R84, -R218.reuse ;  /* 0x800000da54977221 */ /* 0x104fe20000010000 */
[----:B------:R-:W-:Y:S01]  /*4740*/  F2FP.F16.F32.PACK_AB R81, R35, R34 ;  /* 0x000000222351723e */ /* 0x000fe200000000ff */
[----:B------:R-:W-:Y:S01]  /*4750*/  FADD.FTZ R218, R86, -R218 ;  /* 0x800000da56da7221 */ /* 0x000fe20000010000 */
[--C-:B-1----:R-:W-:Y:S01]  /*4760*/  FADD.FTZ R131, R72, -R134.reuse ;  /* 0x8000008648837221 */ /* 0x102fe20000010000 */
[----:B------:R-:W-:Y:S01]  /*4770*/  FADD.FTZ R134, R74, -R134 ;  /* 0x800000864a867221 */ /* 0x000fe20000010000 */
        /* <DEDUP_REMOVED lines=82> */
[----:B------:R-:W-:Y:S02]  /*4ca0*/  F2FP.F16.F32.PACK_AB R35, R126, R125 ;  /* 0x0000007d7e23723e */ /* 0x000fe400000000ff */
[----:B-1----:R-:W-:Y:S02]  /*4cb0*/  F2FP.F16.F32.PACK_AB R34, R137, R23 ;  /* 0x000000178922723e */ /* 0x002fe400000000ff */
        /* <DEDUP_REMOVED lines=32> */
[----:B------:R-:W-:Y:S02]  /*4ec0*/  F2FP.F16.F32.PACK_AB R25, R11, R112 ;  /* 0x000000700b19723e */ /* 0x000fe400000000ff */
[----:B------:R-:W-:-:S02]  /*4ed0*/  F2FP.F16.F32.PACK_AB R26, R115, R114 ;  /* 0x00000072731a723e */ /* 0x000fc400000000ff */
[----:B------:R-:W-:-:S04]  /*4ee0*/  F2FP.F16.F32.PACK_AB R27, R117, R116 ;  /* 0x00000074751b723e */ /* 0x000fc800000000ff */
[----:B------:R-:W-:-:S06]  /*4ef0*/  WARPGROUP.ARRIVE ;  /* 0x00000000000079c5 */ /* 0x000fcc0000000000 */
        /* <DEDUP_REMOVED lines=9> */
[----:B------:R-:W-:Y:S01]  /*4f90*/  F2FP.F16.F32.PACK_AB R27, R10, R29 ;  /* 0x0000001d0a1b723e */ /* 0x000fe200000000ff */
[----:B------:R-:W-:-:S03]  /*4fa0*/  IMAD R10, R235, 0x2000, R231 ;  /* 0x00002000eb0a7824 */ /* 0x000fc600078e02e7 */
[----:B------:R-:W-:Y:S02]  /*4fb0*/  WARPGROUP.ARRIVE ;  /* 0x00000000000079c5 */ /* 0x000fe40000000000 */
[----:B------:R-:W-:-:S04]  /*4fc0*/  SHF.R.U32.HI R10, RZ, 0x4, R10 ;  /* 0x00000004ff0a7819 */ /* 0x000fc8000001160a */
[----:B------:R-:W-:Y:S01]  /*4fd0*/  HGMMA.64x64x16.F32 R184, R24, gdesc[UR4].tnspB, R184, gsb0 ;  /* 0x40e0000418b87df0 */ /* 0x000fe200080008b8 */
[----:B------:R-:W-:Y:S01]  /*4fe0*/  UMOV UR6, UR4 ;  /* 0x0000000400067c82 */ /* 0x000fe20008000000 */
[----:B------:R-:W-:Y:S01]  /*4ff0*/  UMOV UR7, 0x40000040 ;  /* 0x4000004000077882 */ /* 0x000fe20000000000 */
[----:B------:R-:W-:Y:S02]  /*5000*/  LOP3.LUT R10, R10, 0x3fff, RZ, 0xc0, !PT ;  /* 0x00003fff0a0a7812 */ /* 0x000fe400078ec0ff */
[----:B------:R-:W-:Y:S02]  /*5010*/  R2UR UR4, R16 ;  /* 0x00000000100472ca */ /* 0x000fe400000e0000 */
[----:B------:R-:W-:-:S05]  /*5020*/  LOP3.LUT R11, R10, 0x10000, RZ, 0xfc, !PT ;  /* 0x000100000a0b7812 */ /* 0x000fca00078efcff */
[----:B------:R-:W-:-:S05]  /*5030*/  IMAD R11, R0, 0x800, R11 ;  /* 0x00000800000b7824 */ /* 0x000fca00078e020b */
[----:B------:R-:W-:Y:S01]  /*5040*/  R2UR UR9, R11 ;  /* 0x000000000b0972ca */ /* 0x000fe200000e0000 */
[----:B------:R-:W-:-:S04]  /*5050*/  USHF.R.U32.HI UR4, URZ, 0x4, UR4 ;  /* 0x000000043f047899 */ /* 0x000fc80008011604 */
[----:B------:R-:W-:-:S08]  /*5060*/  ULOP3.LUT UR10, UR4, 0x3fff, URZ, 0xc0, !UPT ;  /* 0x00003fff040a7892 */ /* 0x000fd0000f8ec03f */
        /* <DEDUP_REMOVED lines=69> */
.L_x_5771:
        /* <DEDUP_REMOVED lines=68> */
.L_x_5772:
        /* <DEDUP_REMOVED lines=11> */
.L_x_5762:
        /* <DEDUP_REMOVED lines=130> */
.L_x_5785:
[----:B------:R-:W-:-:S05]  /*61d0*/  IMAD.U32 R7, RZ, RZ, UR36 ;  /* 0x00000024ff077e24 */ /* 0x000fca000f8e00ff */
[----:B------:R-:W-:-:S04]  /*61e0*/  LOP3.LUT R7, R7, 0x1, RZ, 0xfc, !PT ;  /* 0x0000000107077812 */ /* 0x000fc800078efcff */
[----:B------:R-:W-:-:S13]  /*61f0*/  ISETP.NE.AND P0, PT, R7, 0x3, PT ;  /* 0x000000030700780c */ /* 0x000fda0003f05270 */
[----:B------:R-:W-:Y:S05]  /*6200*/  @!P0 BRA `(.L_x_5775) ;  /* 0x0000000000048947 */ /* 0x000fea0003800000 */
[----:B------:R-:W-:Y:S01]  /*6210*/  BPT.TRAP 0x1 ;  /* 0x000000040000795c */ /* 0x000fe20000300000 */
.L_x_5775:
[----:B------:R-:W-:Y:S01]  /*6220*/  IMAD R7, R0, 0x8, R16 ;  /* 0x0000000800077824 */ /* 0x000fe200078e0210 */
[----:B------:R-:W-:-:S04]  /*6230*/  SHF.L.U32 R20, R4, 0x1f, RZ ;  /* 0x0000001f04147819 */ /* 0x000fc800000006ff */
[----:B------:R1:W3:Y:S01]  /*6240*/  SYNCS.PHASECHK.TRANS64.TRYWAIT P1, [R7+URZ+0x30c10], R20 ;  /* 0x030c1014070075a7 */ /* 0x0002e2000802017f */
[----:B------:R-:W-:Y:S05]  /*6250*/  @!P0 BRA `(.L_x_5776) ;  /* 0x0000000000048947 */ /* 0x000fea0003800000 */
[----:B------:R-:W-:Y:S01]  /*6260*/  BPT.TRAP 0x1 ;  /* 0x000000040000795c */ /* 0x000fe20000300000 */
.L_x_5776:
[----:B--2---:R-:W-:-:S05]  /*6270*/  VIADD R8, R16, 0x10000 ;  /* 0x0001000010087836 */ /* 0x004fca0000000000 */
[----:B------:R-:W-:-:S04]  /*6280*/  SHF.R.U32.HI R8, RZ, 0x4, R8 ;  /* 0x00000004ff087819 */ /* 0x000fc80000011608 */
[----:B------:R-:W-:-:S04]  /*6290*/  LOP3.LUT R8, R8, 0x3fff, RZ, 0xc0, !PT ;  /* 0x00003fff08087812 */ /* 0x000fc800078ec0ff */
[----:B------:R-:W-:Y:S01]  /*62a0*/  LOP3.LUT R9, R8, 0x10000, RZ, 0xfc, !PT ;  /* 0x0001000008097812 */ /* 0x000fe200078efcff */
[----:B---3--:R-:W-:Y:S06]  /*62b0*/  @P1 BRA `(.L_x_5777) ;  /* 0x0000000000081947 */ /* 0x008fec0003800000 */
[----:B------:R-:W2:Y:S02]  /*62c0*/  SYNCS.PHASECHK.TRANS64.TRYWAIT P1, [R7+URZ+0x30c10], R20 ;  /* 0x030c1014070075a7 */ /* 0x000ea4000802017f */
[----:B--2---:R-:W-:Y:S05]  /*62d0*/  @!P1 BRA `(.L_x_5778) ;  /* 0x000000b400f49947 */ /* 0x004fea0003800000 */
.L_x_5777:
        /* <DEDUP_REMOVED lines=28> */
[----:B------:R-:W-:Y:S02]  /*64a0*/  VIADD R10, R16, 0x20000 ;  /* 0x00020000100a7836 */ /* 0x000fe40000000000 */
[----:B------:R-:W-:-:S02]  /*64b0*/  IMAD R15, R9, 0x4, R16 ;  /* 0x00000004090f7824 */ /* 0x000fc400078e0210 */
        /* <DEDUP_REMOVED lines=16> */
[----:B------:R-:W-:Y:S02]  /*65c0*/  IMAD R218, R221, 0x4, R16 ;  /* 0x00000004ddda7824 */ /* 0x000fe400078e0210 */
[----:B------:R-:W-:-:S02]  /*65d0*/  IMAD R220, R11, 0x4, R10 ;  /* 0x000000040bdc7824 */ /* 0x000fc400078e020a */
        /* <DEDUP_REMOVED lines=15> */
.L_x_5779:
[----:B------:R1:W1:Y:S01]  /*66d0*/  SYNCS.PHASECHK.TRANS64.TRYWAIT P1, [R7+URZ+0x30c30], R20 ;  /* 0x030c3014070075a7 */ /* 0x000262000802017f */
[----:B------:R-:W-:Y:S05]  /*66e0*/  @!P0 BRA `(.L_x_5780) ;  /* 0x0000000000048947 */ /* 0x000fea0003800000 */
[----:B------:R-:W-:Y:S01]  /*66f0*/  BPT.TRAP 0x1 ;  /* 0x000000040000795c */ /* 0x000fe20000300000 */
.L_x_5780:
        /* <DEDUP_REMOVED lines=8> */
.L_x_5781:
        /* <DEDUP_REMOVED lines=14> */
[----:B------:R-:W-:Y:S01]  /*6860*/  SHFL.IDX PT, R13, R15, R13, 0x1f ;  /* 0x00001f0d0f0d7589 */ /* 0x000fe200000e0000 */
        /* <DEDUP_REMOVED lines=70> */
[----:B------:R-:W-:Y:S01]  /*6cd0*/  UIADD3 UR6, UR6, 0x6, URZ ;  /* 0x0000000606067890 */ /* 0x000fe2000fffe03f */
[--C-:B--2---:R-:W-:Y:S01]  /*6ce0*/  FFMA.FTZ R89, R89, UR5, -R9.reuse ;  /* 0x0000000559597c23 */ /* 0x104fe20008010809 */
[----:B------:R-:W-:Y:S01]  /*6cf0*/  MUFU.EX2 R225, R90 ;  /* 0x0000005a00e17308 */ /* 0x000fe20000000800 */
[----:B------:R-:W-:Y:S01]  /*6d00*/  FFMA.FTZ R9, R91, UR5, -R9 ;  /* 0x000000055b097c23 */ /* 0x000fe20008010809 */
[----:B------:R-:W-:Y:S01]  /*6d10*/  FFMA.FTZ R100, R100, UR5, -R14 ;  /* 0x0000000564647c23 */ /* 0x000fe2000801080e */
[--C-:B---3--:R-:W-:Y:S01]  /*6d20*/  FFMA.FTZ R21, R108, UR5, -R22.reuse ;  /* 0x000000056c157c23 */ /* 0x108fe20008010816 */
[----:B------:R-:W-:Y:S01]  /*6d30*/  FFMA.FTZ R22, R110, UR5, -R22 ;  /* 0x000000056e167c23 */ /* 0x000fe20008010816 */
[--C-:B----4-:R-:W-:Y:S01]  /*6d40*/  FFMA.FTZ R231, R231, UR5, -R10.reuse ;  /* 0x00000005e7e77c23 */ /* 0x110fe2000801080a */
[----:B------:R-:W-:Y:S01]  /*6d50*/  FFMA.FTZ R10, R94, UR5, -R10 ;  /* 0x000000055e0a7c23 */ /* 0x000fe2000801080a */
[----:B------:R-:W-:Y:S01]  /*6d60*/  FFMA.FTZ R14, R102, UR5, -R14 ;  /* 0x00000005660e7c23 */ /* 0x000fe2000801080e */
[----:B------:R-:W-:Y:S01]  /*6d70*/  MUFU.EX2 R224, R89 ;  /* 0x0000005900e07308 */ /* 0x000fe20000000800 */
[--C-:B-----5:R-:W-:Y:S01]  /*6d80*/  FFMA.FTZ R96, R96, UR5, -R12.reuse ;  /* 0x0000000560607c23 */ /* 0x120fe2000801080c */
[----:B------:R-:W-:Y:S01]  /*6d90*/  FFMA.FTZ R12, R98, UR5, -R12 ;  /* 0x00000005620c7c23 */ /* 0x000fe2000801080c */
[----:B------:R-:W-:Y:S01]  /*6da0*/  FFMA.FTZ R97, R97, UR5, -R13 ;  /* 0x0000000561617c23 */ /* 0x000fe2000801080d */
[----:B------:R-:W-:Y:S01]  /*6db0*/  SHFL.IDX PT, R98, R223, R6, 0x1f ;  /* 0x00001f06df627589 */ /* 0x000fe200000e0000 */
        /* <DEDUP_REMOVED lines=8> */
[----:B------:R-:W-:Y:S01]  /*6e40*/  FFMA.FTZ R17, R104, UR5, -R18 ;  /* 0x0000000568117c23 */ /* 0x000fe20008010812 */
[----:B------:R-:W-:-:S02]  /*6e50*/  VIADD R104, R6, 0x18 ;  /* 0x0000001806687836 */ /* 0x000fc40000000000 */
[----:B------:R-:W-:Y:S01]  /*6e60*/  FFMA.FTZ R18, R106, UR5, -R18 ;  /* 0x000000056a127c23 */ /* 0x000fe20008010812 */
[----:B------:R1:W-:Y:S01]  /*6e70*/  MUFU.EX2 R226, R101 ;  /* 0x0000006500e27308 */ /* 0x0003e20000000800 */
[----:B------:R-:W-:Y:S01]  /*6e80*/  VIADD R106, R6, 0x10 ;  /* 0x00000010066a7836 */ /* 0x000fe20000000000 */
[----:B------:R-:W2:Y:S01]  /*6e90*/  SHFL.IDX PT, R88, R234, R103, 0x1f ;  /* 0x00001f67ea587589 */ /* 0x000ea200000e0000 */
[--C-:B------:R-:W-:Y:S01]  /*6ea0*/  FFMA.FTZ R19, R105, UR5, -R20.reuse ;  /* 0x0000000569137c23 */ /* 0x100fe20008010814 */
[----:B------:R-:W-:Y:S01]  /*6eb0*/  FFMA.FTZ R20, R107, UR5, -R20 ;  /* 0x000000056b147c23 */ /* 0x000fe20008010814 */
[----:B------:R-:W-:Y:S01]  /*6ec0*/  FSEL R107, R129, -INF , P2 ;  /* 0xff800000816b7808 */ /* 0x000fe20001000000 */
[----:B------:R-:W3:Y:S01]  /*6ed0*/  SHFL.IDX PT, R94, R234, R104, 0x1f ;  /* 0x00001f68ea5e7589 */ /* 0x000ee200000e0000 */
[----:B------:R-:W-:Y:S01]  /*6ee0*/  FSEL R105, R128, -INF , P2 ;  /* 0xff80000080697808 */ /* 0x000fe20001000000 */
[----:B------:R4:W-:Y:S01]  /*6ef0*/  MUFU.EX2 R228, R93 ;  /* 0x0000005d00e47308 */ /* 0x0009e20000000800 */
[C---:B-1----:R-:W-:Y:S01]  /*6f00*/  VIADD R101, R6.reuse, 0x14 ;  /* 0x0000001406657836 */ /* 0x042fe20000000000 */
[----:B------:R-:W1:Y:S04]  /*6f10*/  SHFL.IDX PT, R90, R234, R106, 0x1f ;  /* 0x00001f6aea5a7589 */ /* 0x000e6800000e0000 */
[----:B------:R-:W5:Y:S02]  /*6f20*/  SHFL.IDX PT, R92, R234, R101, 0x1f ;  /* 0x00001f65ea5c7589 */ /* 0x000f6400000e0000 */
[----:B------:R5:W-:Y:S01]  /*6f30*/  MUFU.EX2 R230, R96 ;  /* 0x0000006000e67308 */ /* 0x000be20000000800 */
[----:B----4-:R-:W-:Y:S01]  /*6f40*/  VIADD R93, R6, 0x1c ;  /* 0x0000001c065d7836 */ /* 0x010fe20000000000 */
[----:B------:R-:W4:Y:S04]  /*6f50*/  SHFL.IDX PT, R103, R223, R103, 0x1f ;  /* 0x00001f67df677589 */ /* 0x000f2800000e0000 */
[----:B------:R3:W4:Y:S02]  /*6f60*/  SHFL.IDX PT, R234, R234, R93, 0x1f ;  /* 0x00001f5deaea7589 */ /* 0x00072400000e0000 */
[----:B------:R4:W-:Y:S02]  /*6f70*/  MUFU.EX2 R227, R97 ;  /* 0x0000006100e37308 */ /* 0x0009e40000000800 */
[----:B------:R5:W-:Y:S01]  /*6f80*/  SHFL.IDX PT, R110, R223, R104, 0x1f ;  /* 0x00001f68df6e7589 */ /* 0x000be200000e0000 */
[--C-:B--2---:R-:W-:Y:S01]  /*6f90*/  FFMA.FTZ R23, R109, UR5, -R88.reuse ;  /* 0x000000056d177c23 */ /* 0x104fe20008010858 */
[----:B------:R-:W-:Y:S01]  /*6fa0*/  FSEL R109, R125, -INF , P2 ;  /* 0xff8000007d6d7808 */ /* 0x000fe20001000000 */
[----:B------:R-:W-:Y:S01]  /*6fb0*/  FFMA.FTZ R88, R111, UR5, -R88 ;  /* 0x000000056f587c23 */ /* 0x000fe20008010858 */
[----:B------:R2:W2:Y:S01]  /*6fc0*/  SHFL.IDX PT, R108, R223, R101, 0x1f ;  /* 0x00001f65df6c7589 */ /* 0x0004a200000e0000 */
[----:B------:R-:W-:Y:S01]  /*6fd0*/  FSEL R111, R133, -INF , P2 ;  /* 0xff800000856f7808 */ /* 0x000fe20001000000 */
[--C-:B---3--:R-:W-:Y:S01]  /*6fe0*/  FFMA.FTZ R93, R116, UR5, -R94.reuse ;  /* 0x00000005745d7c23 */ /* 0x108fe2000801085e */
[----:B------:R-:W-:Y:S01]  /*6ff0*/  FFMA.FTZ R94, R118, UR5, -R94 ;  /* 0x00000005765e7c23 */ /* 0x000fe2000801085e */
[----:B------:R-:W-:Y:S01]  /*7000*/  FSEL R118, R145, -INF , P2 ;  /* 0xff80000091767808 */ /* 0x000fe20001000000 */
[----:B------:R-:W-:-:S02]  /*7010*/  VIADD R145, R6, 0x14 ;  /* 0x0000001406917836 */ /* 0x000fc40000000000 */
[--C-:B-1----:R-:W-:Y:S01]  /*7020*/  FFMA.FTZ R89, R112, UR5, -R90.reuse ;  /* 0x0000000570597c23 */ /* 0x102fe2000801085a */
[----:B------:R-:W-:Y:S01]  /*7030*/  FFMA.FTZ R90, R114, UR5, -R90 ;  /* 0x00000005725a7c23 */ /* 0x000fe2000801085a */
[----:B-----5:R-:W-:Y:S01]  /*7040*/  FFMA.FTZ R91, R113, UR5, -R92 ;  /* 0x00000005715b7c23 */ /* 0x020fe2000801085c */
[C---:B------:R-:W-:Y:S01]  /*7050*/  VIADD R113, R6.reuse, 0x4 ;  /* 0x0000000406717836 */ /* 0x040fe20000000000 */
[----:B------:R-:W-:Y:S01]  /*7060*/  FSEL R104, R127, -INF , P1 ;  /* 0xff8000007f687808 */ /* 0x000fe20000800000 */
[----:B------:R-:W-:Y:S02]  /*7070*/  VIADD R114, R6, 0x8 ;  /* 0x0000000806727836 */ /* 0x000fe40000000000 */
[--C-:B----4-:R-:W-:Y:S01]  /*7080*/  FFMA.FTZ R109, R109, UR5, -R103.reuse ;  /* 0x000000056d6d7c23 */ /* 0x110fe20008010867 */
[----:B------:R-:W1:Y:S01]  /*7090*/  SHFL.IDX PT, R106, R223, R106, 0x1f ;  /* 0x00001f6adf6a7589 */ /* 0x000e6200000e0000 */
[----:B--2---:R-:W-:Y:S01]  /*70a0*/  FSEL R101, R124, -INF , P2 ;  /* 0xff8000007c657808 */ /* 0x004fe20001000000 */
[----:B------:R-:W-:Y:S01]  /*70b0*/  FFMA.FTZ R104, R104, UR5, -R103 ;  /* 0x0000000568687c23 */ /* 0x000fe20008010867 */
[--C-:B------:R-:W-:Y:S01]  /*70c0*/  FFMA.FTZ R95, R117, UR5, -R234.reuse ;  /* 0x00000005755f7c23 */ /* 0x100fe200080108ea */
[----:B------:R-:W2:Y:S01]  /*70d0*/  SHFL.IDX PT, R100, R223, R113, 0x1f ;  /* 0x00001f71df647589 */ /* 0x000ea200000e0000 */
[----:B------:R3:W-:Y:S01]  /*70e0*/  MUFU.EX2 R103, R109 ;  /* 0x0000006d00677308 */ /* 0x0007e20000000800 */
[----:B------:R-:W-:Y:S01]  /*70f0*/  FFMA.FTZ R96, R119, UR5, -R234 ;  /* 0x0000000577607c23 */ /* 0x000fe200080108ea */
[----:B------:R-:W-:Y:S01]  /*7100*/  VIADD R234, R6, 0x1c ;  /* 0x0000001c06ea7836 */ /* 0x000fe20000000000 */
[----:B------:R-:W4:Y:S01]  /*7110*/  SHFL.IDX PT, R117, R218, R145, 0x1f ;  /* 0x00001f91da757589 */ /* 0x000f2200000e0000 */
[----:B------:R-:W-:Y:S01]  /*7120*/  FFMA.FTZ R97, R120, UR5, -R98 ;  /* 0x0000000578617c23 */ /* 0x000fe20008010862 */
[----:B------:R-:W-:Y:S01]  /*7130*/  FSEL R120, R144, -INF , P2 ;  /* 0xff80000090787808 */ /* 0x000fe20001000000 */
[--C-:B------:R-:W-:Y:S01]  /*7140*/  FFMA.FTZ R107, R107, UR5, -R108.reuse ;  /* 0x000000056b6b7c23 */ /* 0x100fe2000801086c */
[----:B------:R-:W5:Y:S01]  /*7150*/  SHFL.IDX PT, R102, R223, R114, 0x1f ;  /* 0x00001f72df667589 */ /* 0x000f6200000e0000 */
[----:B------:R-:W-:Y:S01]  /*7160*/  FFMA.FTZ R108, R131, UR5, -R108 ;  /* 0x00000005836c7c23 */ /* 0x000fe2000801086c */
[----:B---3--:R-:W-:Y:S01]  /*7170*/  FSEL R109, R132, -INF , P2 ;  /* 0xff800000846d7808 */ /* 0x008fe20001000000 */
[----:B------:R-:W-:Y:S01]  /*7180*/  VIADD R144, R6, 0xc ;  /* 0x0000000c06907836 */ /* 0x000fe20000000000 */
[----:B------:R-:W3:Y:S01]  /*7190*/  SHFL.IDX PT, R112, R223, R234, 0x1f ;  /* 0x00001feadf707589 */ /* 0x000ee200000e0000 */
[----:B------:R-:W-:Y:S01]  /*71a0*/  FSEL R116, R148, -INF , P2 ;  /* 0xff80000094747808 */ /* 0x000fe20001000000 */
[----:B------:R-:W-:-:S02]  /*71b0*/  VIADD R148, R6, 0x10 ;  /* 0x0000001006947836 */ /* 0x000fc40000000000 */
[--C-:B------:R-:W-:Y:S01]  /*71c0*/  FFMA.FTZ R109, R109, UR5, -R110.reuse ;  /* 0x000000056d6d7c23 */ /* 0x100fe2000801086e */
[----:B------:R-:W-:Y:S01]  /*71d0*/  FFMA.FTZ R110, R134, UR5, -R110 ;  /* 0x00000005866e7c23 */ /* 0x000fe2000801086e */
[----:B------:R-:W3:Y:S01]  /*71e0*/  SHFL.IDX PT, R131, R218, R6, 0x1f ;  /* 0x00001f06da837589 */ /* 0x000ee200000e0000 */
[----:B------:R-:W-:Y:S01]  /*71f0*/  FSEL R125, R140, -INF , P2 ;  /* 0xff8000008c7d7808 */ /* 0x000fe20001000000 */
[----:B------:R-:W-:Y:S01]  /*7200*/  FFMA.FTZ R98, R122, UR5, -R98 ;  /* 0x000000057a627c23 */ /* 0x000fe20008010862 */
[--C-:B-1----:R-:W-:Y:S01]  /*7210*/  FFMA.FTZ R105, R105, UR5, -R106.reuse ;  /* 0x0000000569697c23 */ /* 0x102fe2000801086a */
[----:B------:R1:W3:Y:S01]  /*7220*/  SHFL.IDX PT, R134, R218, R113, 0x1f ;  /* 0x00001f71da867589 */ /* 0x0002e200000e0000 */
[----:B------:R-:W-:Y:S01]  /*7230*/  FFMA.FTZ R106, R130, UR5, -R106 ;  /* 0x00000005826a7c23 */ /* 0x000fe2000801086a */
[----:B------:R-:W-:Y:S01]  /*7240*/  FSEL R130, R136, -INF , P2 ;  /* 0xff80000088827808 */ /* 0x000fe20001000000 */
[--C-:B--2---:R-:W-:Y:S01]  /*7250*/  FFMA.FTZ R99, R99, UR5, -R100.reuse ;  /* 0x0000000563637c23 */ /* 0x104fe20008010864 */
[----:B------:R-:W-:Y:S01]  /*7260*/  FFMA.FTZ R100, R123, UR5, -R100 ;  /* 0x000000057b647c23 */ /* 0x000fe20008010864 */
[----:B------:R-:W2:Y:S01]  /*7270*/  SHFL.IDX PT, R121, R218, R144, 0x1f ;  /* 0x00001f90da797589 */ /* 0x000ea200000e0000 */
[----:B------:R-:W-:Y:S01]  /*7280*/  FSEL R122, R141, -INF , P2 ;  /* 0xff8000008d7a7808 */ /* 0x000fe20001000000 */
[--C-:B----4-:R-:W-:Y:S01]  /*7290*/  FFMA.FTZ R118, R118, UR5, -R117.reuse ;  /* 0x0000000576767c23 */ /* 0x110fe20008010875 */
[----:B------:R-:W-:Y:S01]  /*72a0*/  FFMA.FTZ R117, R147, UR5, -R117 ;  /* 0x0000000593757c23 */ /* 0x000fe20008010875 */
[----:B------:R4:W2:Y:S01]  /*72b0*/  SHFL.IDX PT, R123, R218, R114, 0x1f ;  /* 0x00001f72da7b7589 */ /* 0x0008a200000e0000 */
[----:B-1----:R-:W-:Y:S01]  /*72c0*/  FSEL R113, R151, -INF , P1 ;  /* 0xff80000097717808 */ /* 0x002fe20000800000 */
[----:B------:R-:W-:-:S02]  /*72d0*/  VIADD R151, R6, 0x4 ;  /* 0x0000000406977836 */ /* 0x000fc40000000000 */
[--C-:B-----5:R-:W-:Y:S01]  /*72e0*/  FFMA.FTZ R101, R101, UR5, -R102.reuse ;  /* 0x0000000565657c23 */ /* 0x120fe20008010866 */
[----:B------:R-:W5:Y:S01]  /*72f0*/  LDL R147, [R1+0x2c] ;  /* 0x00002c0001937983 */ /* 0x000f620000100800 */
[----:B------:R-:W-:Y:S01]  /*7300*/  FFMA.FTZ R102, R126, UR5, -R102 ;  /* 0x000000057e667c23 */ /* 0x000fe20008010866 */
[--C-:B---3--:R-:W-:Y:S01]  /*7310*/  FFMA.FTZ R111, R111, UR5, -R112.reuse ;  /* 0x000000056f6f7c23 */ /* 0x108fe20008010870 */
[----:B------:R-:W-:Y:S01]  /*7320*/  FFMA.FTZ R112, R135, UR5, -R112 ;  /* 0x0000000587707c23 */ /* 0x000fe20008010870 */
[----:B------:R-:W-:Y:S01]  /*7330*/  FSEL R135, R137, -INF , P2 ;  /* 0xff80000089877808 */ /* 0x000fe20001000000 */
[C---:B------:R-:W-:Y:S01]  /*7340*/  VIADD R223, R6.reuse, 0x18 ;  /* 0x0000001806df7836 */ /* 0x040fe20000000000 */
[----:B----4-:R-:W-:Y:S01]  /*7350*/  FSEL R114, R149, -INF , P2 ;  /* 0xff80000095727808 */ /* 0x010fe20001000000 */
[----:B------:R-:W-:Y:S02]  /*7360*/  VIADD R149, R6, 0x8 ;  /* 0x0000000806957836 */ /* 0x000fe40000000000 */
[--C-:B------:R-:W-:Y:S01]  /*7370*/  FFMA.FTZ R130, R130, UR5, -R131.reuse ;  /* 0x0000000582827c23 */ /* 0x100fe20008010883 */
[----:B------:R-:W-:Y:S01]  /*7380*/  FFMA.FTZ R131, R138, UR5, -R131 ;  /* 0x000000058a837c23 */ /* 0x000fe20008010883 */
[----:B------:R-:W-:Y:S01]  /*7390*/  FFMA.FTZ R92, R115, UR5, -R92 ;  /* 0x00000005735c7c23 */ /* 0x000fe2000801085c */
[--C-:B------:R-:W-:Y:S01]  /*73a0*/  FFMA.FTZ R135, R135, UR5, -R134.reuse ;  /* 0x0000000587877c23 */ /* 0x100fe20008010886 */
[----:B------:R-:W-:Y:S01]  /*73b0*/  FFMA.FTZ R134, R139, UR5, -R134 ;  /* 0x000000058b867c23 */ /* 0x000fe20008010886 */
[----:B------:R-:W1:Y:S01]  /*73c0*/  SHFL.IDX PT, R119, R218, R148, 0x1f ;  /* 0x00001f94da777589 */ /* 0x000e6200000e0000 */
[----:B------:R-:W3:Y:S01]  /*73d0*/  MUFU.EX2 R10, R10 ;  /* 0x0000000a000a7308 */ /* 0x000ee20000000800 */
[----:B------:R-:W-:-:S02]  /*73e0*/  WARPGROUP.DEPBAR.LE gsb0, 0x0 ;  /* 0x00008000000079c5 */ /* 0x000fc40000010000 */
[----:B------:R-:W-:Y:S01]  /*73f0*/  WARPGROUP.ARRIVE ;  /* 0x00000000000079c5 */ /* 0x000fe20000000000 */
[--C-:B--2---:R-:W-:Y:S01]  /*7400*/  FFMA.FTZ R122, R122, UR5, -R121.reuse ;  /* 0x000000057a7a7c23 */ /* 0x104fe20008010879 */
[----:B------:R-:W-:Y:S01]  /*7410*/  FFMA.FTZ R121, R143, UR5, -R121 ;  /* 0x000000058f797c23 */ /* 0x000fe20008010879 */
[--C-:B------:R-:W-:Y:S01]  /*7420*/  FFMA.FTZ R125, R125, UR5, -R123.reuse ;  /* 0x000000057d7d7c23 */ /* 0x100fe2000801087b */
[----:B------:R-:W-:Y:S01]  /*7430*/  FFMA.FTZ R123, R142, UR5, -R123 ;  /* 0x000000058e7b7c23 */ /* 0x000fe2000801087b */
[----:B------:R-:W2:Y:S01]  /*7440*/  SHFL.IDX PT, R115, R218, R223, 0x1f ;  /* 0x00001fdfda737589 */ /* 0x000ea200000e0000 */
[----:B------:R-:W-:Y:S01]  /*7450*/  HGMMA.64x128x16.F32 R24, gdesc[UR8], R24, gsb0 ;  /* 0x01e00000081879f0 */ /* 0x000fe20008000818 */
[----:B------:R-:W-:Y:S01]  /*7460*/  R2UR UR8, R236 ;  /* 0x00000000ec0872ca */ /* 0x000fe200000e0000 */
[----:B------:R-:W-:Y:S01]  /*7470*/  UMOV UR10, UR4 ;  /* 0x00000004000a7c82 */ /* 0x000fe20008000000 */
[----:B------:R-:W-:Y:S01]  /*7480*/  R2UR UR9, R237 ;  /* 0x00000000ed0972ca */ /* 0x000fe200000e0000 */
[----:B------:R-:W-:Y:S01]  /*7490*/  UMOV UR11, 0x40000040 ;  /* 0x40000040000b7882 */ /* 0x000fe20000000000 */
[----:B------:R-:W4:Y:S01]  /*74a0*/  SHFL.IDX PT, R218, R218, R234, 0x1f ;  /* 0x00001feadada7589 */ /* 0x000f2200000e0000 */
[----:B------:R-:W3:Y:S01]  /*74b0*/  MUFU.EX2 R11, R11 ;  /* 0x0000000b000b7308 */ /* 0x000ee20000000800 */
[----:B------:R-:W-:-:S07]  /*74c0*/  R2UR UR4, R217 ;  /* 0x00000000d90472ca */ /* 0x000fce00000e0000 */
[----:B------:R-:W-:Y:S01]  /*74d0*/  MUFU.EX2 R9, R9 ;  /* 0x0000000900097308 */ /* 0x000fe20000000800 */
[--C-:B-1----:R-:W-:Y:S01]  /*74e0*/  FFMA.FTZ R120, R120, UR5, -R119.reuse ;  /* 0x0000000578787c23 */ /* 0x102fe20008010877 */
[----:B------:R-:W-:-:S06]  /*74f0*/  FFMA.FTZ R119, R146, UR5, -R119 ;  /* 0x0000000592777c23 */ /* 0x000fcc0008010877 */
[----:B------:R-:W-:Y:S01]  /*7500*/  MUFU.EX2 R107, R107 ;  /* 0x0000006b006b7308 */ /* 0x000fe20000000800 */
[--C-:B--2---:R-:W-:Y:S01]  /*7510*/  FFMA.FTZ R116, R116, UR5, -R115.reuse ;  /* 0x0000000574747c23 */ /* 0x104fe20008010873 */
[----:B------:R-:W-:Y:S01]  /*7520*/  FFMA.FTZ R115, R150, UR5, -R115 ;  /* 0x0000000596737c23 */ /* 0x000fe20008010873 */
[----:B----4-:R-:W-:-:S05]  /*7530*/  FFMA.FTZ R114, R114, UR5, -R218 ;  /* 0x0000000572727c23 */ /* 0x010fca00080108da */
[----:B------:R-:W-:Y:S01]  /*7540*/  MUFU.EX2 R14, R14 ;  /* 0x0000000e000e7308 */ /* 0x000fe20000000800 */
[----:B------:R-:W-:-:S07]  /*7550*/  FFMA.FTZ R113, R113, UR5, -R218 ;  /* 0x0000000571717c23 */ /* 0x000fce00080108da */
[----:B------:R-:W1:Y:S08]  /*7560*/  MUFU.EX2 R15, R15 ;  /* 0x0000000f000f7308 */ /* 0x000e700000000800 */
[----:B------:R-:W2:Y:S08]  /*7570*/  MUFU.EX2 R101, R101 ;  /* 0x0000006500657308 */ /* 0x000eb00000000800 */
        /* <DEDUP_REMOVED lines=12> */
[----:B------:R-:W4:Y:S01]  /*7640*/  MUFU.EX2 R97, R97 ;  /* 0x0000006100617308 */ /* 0x000f220000000800 */
[----:B------:R-:W-:Y:S01]  /*7650*/  HGMMA.64x128x16.F32 R24, gdesc[UR8], R24, gsb0 ;  /* 0x01e00000081879f0 */ /* 0x000fe20008000818 */
[----:B------:R-:W-:Y:S01]  /*7660*/  R2UR UR8, R232 ;  /* 0x00000000e80872ca */ /* 0x000fe200000e0000 */
[----:B------:R-:W-:Y:S01]  /*7670*/  UMOV UR10, UR6 ;  /* 0x00000006000a7c82 */ /* 0x000fe20008000000 */
[----:B------:R-:W-:Y:S01]  /*7680*/  R2UR UR9, R233 ;  /* 0x00000000e90972ca */ /* 0x000fe200000e0000 */
[----:B------:R-:W-:-:S03]  /*7690*/  UMOV UR11, 0x40000040 ;  /* 0x40000040000b7882 */ /* 0x000fc60000000000 */
[----:B------:R-:W-:Y:S08]  /*76a0*/  MUFU.EX2 R98, R98 ;  /* 0x0000006200627308 */ /* 0x000ff00000000800 */
[----:B------:R-:W4:Y:S08]  /*76b0*/  MUFU.EX2 R99, R99 ;  /* 0x0000006300637308 */ /* 0x000f300000000800 */
        /* <DEDUP_REMOVED lines=24> */
[----:B------:R-:W3:Y:S04]  /*7840*/  LDS R216, [R216+0x400] ;  /* 0x00040000d8d87984 */ /* 0x000ee80000000800 */
[----:B------:R-:W1:Y:S04]  /*7850*/  LDS R220, [R220+0x400] ;  /* 0x00040000dcdc7984 */ /* 0x000e680000000800 */
[----:B------:R-:W-:Y:S04]  /*7860*/  LDS R219, [R219+0x400] ;  /* 0x00040000dbdb7984 */ /* 0x000fe80000000800 */
[----:B------:R-:W-:Y:S04]  /*7870*/  LDS R221, [R221+0x400] ;  /* 0x00040000dddd7984 */ /* 0x000fe80000000800 */
[----:B---3--:R-:W3:Y:S04]  /*7880*/  SHFL.IDX PT, R124, R216, R6, 0x1f ;  /* 0x00001f06d87c7589 */ /* 0x008ee800000e0000 */
[----:B------:R-:W2:Y:S04]  /*7890*/  SHFL.IDX PT, R126, R216, R151, 0x1f ;  /* 0x00001f97d87e7589 */ /* 0x000ea800000e0000 */
[----:B------:R-:W4:Y:S04]  /*78a0*/  SHFL.IDX PT, R133, R216, R149, 0x1f ;  /* 0x00001f95d8857589 */ /* 0x000f2800000e0000 */
[----:B------:R-:W5:Y:S04]  /*78b0*/  SHFL.IDX PT, R127, R216, R144, 0x1f ;  /* 0x00001f90d87f7589 */ /* 0x000f6800000e0000 */
[----:B------:R-:W5:Y:S04]  /*78c0*/  SHFL.IDX PT, R129, R216, R148, 0x1f ;  /* 0x00001f94d8817589 */ /* 0x000f6800000e0000 */
[----:B-1----:R-:W1:Y:S01]  /*78d0*/  SHFL.IDX PT, R137, R220, R144, 0x1f ;  /* 0x00001f90dc897589 */ /* 0x002e6200000e0000 */
[--C-:B---3--:R-:W-:Y:S01]  /*78e0*/  FADD.FTZ R24, R24, -R124.reuse ;  /* 0x8000007c18187221 */ /* 0x108fe20000010000 */
[----:B------:R-:W-:-:S02]  /*78f0*/  FADD.FTZ R26, R26, -R124 ;  /* 0x8000007c1a1a7221 */ /* 0x000fc40000010000 */
[----:B------:R-:W3:Y:S01]  /*7900*/  SHFL.IDX PT, R138, R220, R148, 0x1f ;  /* 0x00001f94dc8a7589 */ /* 0x000ee200000e0000 */
[--C-:B--2---:R-:W-:Y:S01]  /*7910*/  FADD.FTZ R124, R25, -R126.reuse ;  /* 0x8000007e197c7221 */ /* 0x104fe20000010000 */
[----:B------:R-:W-:Y:S02]  /*7920*/  FADD.FTZ R126, R27, -R126 ;  /* 0x8000007e1b7e7221 */ /* 0x000fe40000010000 */
[----:B------:R-:W-:Y:S01]  /*7930*/  SHFL.IDX PT, R132, R216, R145, 0x1f ;  /* 0x00001f91d8847589 */ /* 0x000fe200000e0000 */
[--C-:B----4-:R-:W-:Y:S01]  /*7940*/  FADD.FTZ R128, R28, -R133.reuse ;  /* 0x800000851c807221 */ /* 0x110fe20000010000 */
[----:B------:R-:W-:Y:S01]  /*7950*/  FADD.FTZ R25, R30, -R133 ;  /* 0x800000851e197221 */ /* 0x000fe20000010000 */
[----:B------:R2:W4:Y:S01]  /*7960*/  MUFU.EX2 R28, R130 ;  /* 0x00000082001c7308 */ /* 0x0005220000000800 */
[----:B------:R-:W4:Y:S01]  /*7970*/  SHFL.IDX PT, R142, R216, R234, 0x1f ;  /* 0x00001fead88e7589 */ /* 0x000f2200000e0000 */
[----:B-----5:R-:W-:-:S03]  /*7980*/  FADD.FTZ R27, R31, -R127 ;  /* 0x8000007f1f1b7221 */ /* 0x020fc60000010000 */
[----:B------:R-:W5:Y:S03]  /*7990*/  SHFL.IDX PT, R139, R220, R149, 0x1f ;  /* 0x00001f95dc8b7589 */ /* 0x000f6600000e0000 */
[----:B------:R3:W5:Y:S01]  /*79a0*/  MUFU.EX2 R30, R135 ;  /* 0x00000087001e7308 */ /* 0x0007620000000800 */
[----:B--2---:R-:W-:Y:S01]  /*79b0*/  FADD.FTZ R130, R29, -R127 ;  /* 0x8000007f1d827221 */ /* 0x004fe20000010000 */
[----:B------:R-:W-:Y:S01]  /*79c0*/  FADD.FTZ R127, R32, -R129 ;  /* 0x80000081207f7221 */ /* 0x000fe20000010000 */
[----:B------:R-:W2:Y:S01]  /*79d0*/  SHFL.IDX PT, R143, R216, R223, 0x1f ;  /* 0x00001fdfd88f7589 */ /* 0x000ea200000e0000 */
[--C-:B-1----:R-:W-:Y:S01]  /*79e0*/  FADD.FTZ R45, R45, -R137.reuse ;  /* 0x800000892d2d7221 */ /* 0x102fe20000010000 */
[----:B------:R-:W-:Y:S01]  /*79f0*/  FADD.FTZ R47, R47, -R137 ;  /* 0x800000892f2f7221 */ /* 0x000fe20000010000 */
[----:B------:R-:W-:Y:S01]  /*7a00*/  FADD.FTZ R129, R34, -R129 ;  /* 0x8000008122817221 */ /* 0x000fe20000010000 */
[----:B------:R-:W1:Y:S01]  /*7a10*/  SHFL.IDX PT, R32, R220, R145, 0x1f ;  /* 0x00001f91dc207589 */ /* 0x000e6200000e0000 */
[--C-:B---3--:R-:W-:Y:S01]  /*7a20*/  FADD.FTZ R48, R48, -R138.reuse ;  /* 0x8000008a30307221 */ /* 0x108fe20000010000 */
[----:B------:R-:W-:Y:S01]  /*7a30*/  FADD.FTZ R50, R50, -R138 ;  /* 0x8000008a32327221 */ /* 0x000fe20000010000 */
[----:B------:R3:W1:Y:S01]  /*7a40*/  MUFU.EX2 R29, R131 ;  /* 0x00000083001d7308 */ /* 0x0006620000000800 */
[----:B------:R-:W1:Y:S04]  /*7a50*/  SHFL.IDX PT, R135, R219, R6, 0x1f ;  /* 0x00001f06db877589 */ /* 0x000e6800000e0000 */
[----:B------:R-:W1:Y:S01]  /*7a60*/  SHFL.IDX PT, R136, R220, R223, 0x1f ;  /* 0x00001fdfdc887589 */ /* 0x000e6200000e0000 */
[--C-:B----4-:R-:W-:Y:S01]  /*7a70*/  FADD.FTZ R37, R37, -R142.reuse ;  /* 0x8000008e25257221 */ /* 0x110fe20000010000 */
[----:B------:R-:W-:-:S02]  /*7a80*/  FADD.FTZ R39, R39, -R142 ;  /* 0x8000008e27277221 */ /* 0x000fc40000010000 */
[----:B------:R-:W4:Y:S01]  /*7a90*/  SHFL.IDX PT, R137, R219, R149, 0x1f ;  /* 0x00001f95db897589 */ /* 0x000f2200000e0000 */
[--C-:B---3--:R-:W-:Y:S01]  /*7aa0*/  FADD.FTZ R131, R33, -R132.reuse ;  /* 0x8000008421837221 */ /* 0x108fe20000010000 */
[----:B------:R-:W-:Y:S01]  /*7ab0*/  FADD.FTZ R132, R35, -R132 ;  /* 0x8000008423847221 */ /* 0x000fe20000010000 */
[----:B------:R3:W4:Y:S01]  /*7ac0*/  MUFU.EX2 R31, R134 ;  /* 0x00000086001f7308 */ /* 0x0007220000000800 */
[----:B------:R-:W-:Y:S01]  /*7ad0*/  SHFL.IDX PT, R138, R221, R148, 0x1f ;  /* 0x00001f94dd8a7589 */ /* 0x000fe200000e0000 */
[--C-:B-----5:R-:W-:Y:S01]  /*7ae0*/  FADD.FTZ R44, R44, -R139.reuse ;  /* 0x8000008b2c2c7221 */ /* 0x120fe20000010000 */
[----:B------:R-:W-:Y:S02]  /*7af0*/  FADD.FTZ R46, R46, -R139 ;  /* 0x8000008b2e2e7221 */ /* 0x000fe40000010000 */
[----:B------:R-:W5:Y:S01]  /*7b00*/  SHFL.IDX PT, R35, R219, R144, 0x1f ;  /* 0x00001f90db237589 */ /* 0x000f6200000e0000 */
[----:B--2---:R-:W-:-:S03]  /*7b10*/  FADD.FTZ R133, R36, -R143 ;  /* 0x8000008f24857221 */ /* 0x004fc60000010000 */
[----:B------:R-:W2:Y:S01]  /*7b20*/  SHFL.IDX PT, R140, R220, R151, 0x1f ;  /* 0x00001f97dc8c7589 */ /* 0x000ea200000e0000 */
[--C-:B-1----:R-:W-:Y:S01]  /*7b30*/  FADD.FTZ R49, R49, -R32.reuse ;  /* 0x8000002031317221 */ /* 0x102fe20000010000 */
[----:B------:R-:W-:Y:S02]  /*7b40*/  FADD.FTZ R51, R51, -R32 ;  /* 0x8000002033337221 */ /* 0x000fe40000010000 */
[----:B------:R-:W1:Y:S01]  /*7b50*/  SHFL.IDX PT, R141, R220, R6, 0x1f ;  /* 0x00001f06dc8d7589 */ /* 0x000e6200000e0000 */
[----:B------:R5:W1:Y:S01]  /*7b60*/  MUFU.EX2 R32, R125 ;  /* 0x0000007d00207308 */ /* 0x000a620000000800 */
[--C-:B------:R-:W-:Y:S01]  /*7b70*/  FADD.FTZ R56, R56, -R135.reuse ;  /* 0x8000008738387221 */ /* 0x100fe20000010000 */
[----:B------:R-:W-:Y:S01]  /*7b80*/  FADD.FTZ R58, R58, -R135 ;  /* 0x800000873a3a7221 */ /* 0x000fe20000010000 */
[----:B---3--:R-:W-:Y:S01]  /*7b90*/  SHFL.IDX PT, R134, R219, R145, 0x1f ;  /* 0x00001f91db867589 */ /* 0x008fe200000e0000 */
[--C-:B------:R-:W-:Y:S01]  /*7ba0*/  FADD.FTZ R52, R52, -R136.reuse ;  /* 0x8000008834347221 */ /* 0x100fe20000010000 */
[----:B------:R-:W-:Y:S01]  /*7bb0*/  FADD.FTZ R54, R54, -R136 ;  /* 0x8000008836367221 */ /* 0x000fe20000010000 */
[----:B------:R-:W-:Y:S01]  /*7bc0*/  FMUL.FTZ R25, R10, R25 ;  /* 0x000000190a197220 */ /* 0x000fe20000410000 */
[----:B------:R-:W-:Y:S01]  /*7bd0*/  SHFL.IDX PT, R142, R221, R145, 0x1f ;  /* 0x00001f91dd8e7589 */ /* 0x000fe200000e0000 */
[--C-:B----4-:R-:W-:Y:S01]  /*7be0*/  FADD.FTZ R60, R60, -R137.reuse ;  /* 0x800000893c3c7221 */ /* 0x110fe20000010000 */
[----:B------:R-:W-:Y:S01]  /*7bf0*/  FADD.FTZ R62, R62, -R137 ;  /* 0x800000893e3e7221 */ /* 0x000fe20000010000 */
[----:B------:R-:W-:Y:S01]  /*7c00*/  FMUL.FTZ R27, R11, R27 ;  /* 0x0000001b0b1b7220 */ /* 0x000fe20000410000 */
[----:B------:R-:W3:Y:S01]  /*7c10*/  SHFL.IDX PT, R33, R220, R234, 0x1f ;  /* 0x00001feadc217589 */ /* 0x000ee200000e0000 */
[----:B------:R-:W-:Y:S01]  /*7c20*/  FMUL.FTZ R26, R225, R26 ;  /* 0x0000001ae11a7220 */ /* 0x000fe20000410000 */
[----:B------:R-:W-:Y:S01]  /*7c30*/  MUFU.EX2 R119, R119 ;  /* 0x0000007700777308 */ /* 0x000fe20000000800 */
[----:B------:R-:W-:Y:S01]  /*7c40*/  FADD.FTZ R38, R38, -R143 ;  /* 0x8000008f26267221 */ /* 0x000fe20000010000 */
[----:B-----5:R-:W-:Y:S04]  /*7c50*/  SHFL.IDX PT, R125, R221, R6, 0x1f ;  /* 0x00001f06dd7d7589 */ /* 0x020fe800000e0000 */
[----:B------:R-:W4:Y:S01]  /*7c60*/  SHFL.IDX PT, R34, R219, R151, 0x1f ;  /* 0x00001f97db227589 */ /* 0x000f2200000e0000 */
[----:B------:R-:W-:Y:S01]  /*7c70*/  FMUL.FTZ R37, R226, R37 ;  /* 0x00000025e2257220 */ /* 0x000fe20000410000 */
[--C-:B------:R-:W-:Y:S01]  /*7c80*/  FADD.FTZ R61, R61, -R35.reuse ;  /* 0x800000233d3d7221 */ /* 0x100fe20000010000 */
[----:B------:R-:W-:Y:S01]  /*7c90*/  FADD.FTZ R63, R63, -R35 ;  /* 0x800000233f3f7221 */ /* 0x000fe20000010000 */
[----:B------:R-:W-:Y:S01]  /*7ca0*/  SHFL.IDX PT, R135, R221, R151, 0x1f ;  /* 0x00001f97dd877589 */ /* 0x000fe200000e0000 */
[----:B------:R-:W-:Y:S01]  /*7cb0*/  MUFU.EX2 R118, R118 ;  /* 0x0000007600767308 */ /* 0x000fe20000000800 */
[----:B------:R-:W-:Y:S01]  /*7cc0*/  FMUL.FTZ R39, R15, R39 ;  /* 0x000000270f277220 */ /* 0x000fe20000410000 */
[--C-:B--2---:R-:W-:Y:S01]  /*7cd0*/  FADD.FTZ R41, R41, -R140.reuse ;  /* 0x8000008c29297221 */ /* 0x104fe20000010000 */
[----:B------:R-:W-:Y:S01]  /*7ce0*/  SHFL.IDX PT, R139, R221, R149, 0x1f ;  /* 0x00001f95dd8b7589 */ /* 0x000fe200000e0000 */
[----:B------:R-:W-:Y:S01]  /*7cf0*/  FADD.FTZ R43, R43, -R140 ;  /* 0x8000008c2b2b7221 */ /* 0x000fe20000010000 */
[--C-:B-1----:R-:W-:Y:S01]  /*7d00*/  FADD.FTZ R40, R40, -R141.reuse ;  /* 0x8000008d28287221 */ /* 0x102fe20000010000 */
[----:B------:R-:W-:Y:S01]  /*7d10*/  FADD.FTZ R42, R42, -R141 ;  /* 0x8000008d2a2a7221 */ /* 0x000fe20000010000 */
[----:B------:R-:W-:Y:S04]  /*7d20*/  SHFL.IDX PT, R144, R221, R144, 0x1f ;  /* 0x00001f90dd907589 */ /* 0x000fe800000e0000 */
[----:B------:R-:W-:Y:S04]  /*7d30*/  SHFL.IDX PT, R145, R221, R223, 0x1f ;  /* 0x00001fdfdd917589 */ /* 0x000fe800000e0000 */
[----:B------:R-:W1:Y:S04]  /*7d40*/  SHFL.IDX PT, R36, R219, R223, 0x1f ;  /* 0x00001fdfdb247589 */ /* 0x000e6800000e0000 */
[----:B------:R-:W2:Y:S01]  /*7d50*/  SHFL.IDX PT, R136, R219, R148, 0x1f ;  /* 0x00001f94db887589 */ /* 0x000ea200000e0000 */
[----:B------:R-:W-:Y:S01]  /*7d60*/  FADD.FTZ R137, R80, -R138 ;  /* 0x8000008a50897221 */ /* 0x000fe20000010000 */
[--C-:B---3--:R-:W-:Y:S01]  /*7d70*/  FADD.FTZ R53, R53, -R33.reuse ;  /* 0x8000002135357221 */ /* 0x108fe20000010000 */
[----:B------:R-:W-:Y:S01]  /*7d80*/  FADD.FTZ R55, R55, -R33 ;  /* 0x8000002137377221 */ /* 0x000fe20000010000 */
[----:B------:R-:W3:Y:S01]  /*7d90*/  SHFL.IDX PT, R221, R221, R234, 0x1f ;  /* 0x00001feadddd7589 */ /* 0x000ee200000e0000 */
[----:B------:R5:W-:Y:S01]  /*7da0*/  MUFU.EX2 R35, R121 ;  /* 0x0000007900237308 */ /* 0x000be20000000800 */
[--C-:B----4-:R-:W-:Y:S01]  /*7db0*/  FADD.FTZ R57, R57, -R34.reuse ;  /* 0x8000002239397221 */ /* 0x110fe20000010000 */
[----:B------:R-:W-:Y:S01]  /*7dc0*/  FADD.FTZ R59, R59, -R34 ;  /* 0x800000223b3b7221 */ /* 0x000fe20000010000 */
[----:B------:R-:W4:Y:S01]  /*7dd0*/  SHFL.IDX PT, R219, R219, R234, 0x1f ;  /* 0x00001feadbdb7589 */ /* 0x000f2200000e0000 */
[----:B------:R-:W-:Y:S01]  /*7de0*/  FADD.FTZ R138, R82, -R138 ;  /* 0x8000008a528a7221 */ /* 0x000fe20000010000 */
[----:B------:R-:W-:Y:S01]  /*7df0*/  FMUL.FTZ R82, R229, R133 ;  /* 0x00000085e5527220 */ /* 0x000fe20000410000 */
[----:B------:R-:W-:-:S02]  /*7e00*/  FADD.FTZ R65, R65, -R134 ;  /* 0x8000008641417221 */ /* 0x000fc40000010000 */
[----:B------:R2:W4:Y:S01]  /*7e10*/  MUFU.EX2 R33, R123 ;  /* 0x0000007b00217308 */ /* 0x0005220000000800 */
[----:B-----5:R-:W-:Y:S01]  /*7e20*/  FADD.FTZ R121, R67, -R134 ;  /* 0x8000008643797221 */ /* 0x020fe20000010000 */
[----:B------:R-:W-:Y:S01]  /*7e30*/  F2FP.F16.F32.PACK_AB R82, R37, R82 ;  /* 0x000000522552723e */ /* 0x000fe200000000ff */
[----:B-1----:R-:W-:-:S05]  /*7e40*/  FADD.FTZ R67, R70, -R36 ;  /* 0x8000002446437221 */ /* 0x002fca0000010000 */
[----:B------:R1:W5:Y:S01]  /*7e50*/  MUFU.EX2 R34, R122 ;  /* 0x0000007a00227308 */ /* 0x0003620000000800 */
[----:B--2---:R-:W-:Y:S01]  /*7e60*/  FADD.FTZ R123, R68, -R36 ;  /* 0x80000024447b7221 */ /* 0x004fe20000010000 */
[--C-:B------:R-:W-:Y:S01]  /*7e70*/  FADD.FTZ R64, R64, -R136.reuse ;  /* 0x8000008840407221 */ /* 0x100fe20000010000 */
[----:B------:R-:W-:Y:S01]  /*7e80*/  FADD.FTZ R66, R66, -R136 ;  /* 0x8000008842427221 */ /* 0x000fe20000010000 */
[----:B---3--:R-:W-:Y:S01]  /*7e90*/  FADD.FTZ R146, R85, -R221 ;  /* 0x800000dd55927221 */ /* 0x008fe20000010000 */
[----:B------:R-:W-:-:S03]  /*7ea0*/  FMUL.FTZ R85, R9, R126 ;  /* 0x0000007e09557220 */ /* 0x000fc60000410000 */
[----:B------:R2:W3:Y:S01]  /*7eb0*/  MUFU.EX2 R36, R120 ;  /* 0x0000007800247308 */ /* 0x0004e20000000800 */
[----:B------:R-:W-:Y:S01]  /*7ec0*/  FADD.FTZ R221, R87, -R221 ;  /* 0x800000dd57dd7221 */ /* 0x000fe20000010000 */
[----:B------:R-:W-:Y:S01]  /*7ed0*/  F2FP.F16.F32.PACK_AB R87, R27, R25 ;  /* 0x000000191b57723e */ /* 0x000fe200000000ff */
[----:B------:R-:W-:Y:S01]  /*7ee0*/  FMUL.FTZ R25, R107, R65 ;  /* 0x000000416b197220 */ /* 0x000fe20000410000 */
[----:B------:R-:W-:-:S04]  /*7ef0*/  F2FP.F16.F32.PACK_AB R85, R85, R26 ;  /* 0x0000001a5555723e */ /* 0x000fc800000000ff */
[----:B------:R-:W3:Y:S01]  /*7f00*/  MUFU.EX2 R117, R117 ;  /* 0x0000007500757308 */ /* 0x000ee20000000800 */
        /* <DEDUP_REMOVED lines=8> */
[----:B------:R-:W-:Y:S01]  /*7f90*/  FMUL.FTZ R26, R108, R121 ;  /* 0x000000796c1a7220 */ /* 0x000fe20000410000 */
[----:B-1----:R-:W-:-:S06]  /*7fa0*/  FADD.FTZ R122, R72, -R125 ;  /* 0x8000007d487a7221 */ /* 0x002fcc0000010000 */
[----:B------:R-:W1:Y:S01]  /*7fb0*/  MUFU.EX2 R114, R114 ;  /* 0x0000007200727308 */ /* 0x000e620000000800 */
[----:B------:R-:W-:-:S07]  /*7fc0*/  FADD.FTZ R134, R73, -R135 ;  /* 0x8000008749867221 */ /* 0x000fce0000010000 */
[----:B------:R-:W1:Y:S01]  /*7fd0*/  MUFU.EX2 R37, R113 ;  /* 0x0000007100257308 */ /* 0x000e620000000800 */
[----:B------:R-:W-:Y:S01]  /*7fe0*/  FADD.FTZ R125, R74, -R125 ;  /* 0x8000007d4a7d7221 */ /* 0x000fe20000010000 */
[----:B------:R-:W-:Y:S01]  /*7ff0*/  FADD.FTZ R135, R75, -R135 ;  /* 0x800000874b877221 */ /* 0x000fe20000010000 */
[--C-:B------:R-:W-:Y:S01]  /*8000*/  FADD.FTZ R140, R81, -R142.reuse ;  /* 0x8000008e518c7221 */ /* 0x100fe20000010000 */
[--C-:B------:R-:W-:Y:S01]  /*8010*/  FADD.FTZ R143, R84, -R145.reuse ;  /* 0x80000091548f7221 */ /* 0x100fe20000010000 */
[----:B------:R-:W-:Y:S01]  /*8020*/  FADD.FTZ R142, R83, -R142 ;  /* 0x8000008e538e7221 */ /* 0x000fe20000010000 */
[----:B------:R-:W-:Y:S01]  /*8030*/  FADD.FTZ R145, R86, -R145 ;  /* 0x8000009156917221 */ /* 0x000fe20000010000 */
        /* <DEDUP_REMOVED lines=9> */
[----:B--2---:R-:W-:Y:S01]  /*80d0*/  FADD.FTZ R120, R71, -R219 ;  /* 0x800000db47787221 */ /* 0x004fe20000010000 */
        /* <DEDUP_REMOVED lines=223> */
.L_x_5783:
        /* <DEDUP_REMOVED lines=70> */
.L_x_5784:
        /* <DEDUP_REMOVED lines=12> */
.L_x_5774:
        /* <DEDUP_REMOVED lines=121> */
.L_x_5797:
[----:B------:R-:W-:-:S05]  /*9b80*/  IMAD.U32 R7, RZ, RZ, UR36 ;  /* 0x00000024ff077e24 */ /* 0x000fca000f8e00ff */
[----:B------:R-:W-:-:S04]  /*9b90*/  LOP3.LUT R7, R7, 0x1, RZ, 0xfc, !PT ;  /* 0x0000000107077812 */ /* 0x000fc800078efcff */
[----:B------:R-:W-:-:S13]  /*9ba0*/  ISETP.NE.AND P6, PT, R7, 0x3, PT ;  /* 0x000000030700780c */ /* 0x000fda0003fc5270 */
[----:B--2---:R-:W-:Y:S05]  /*9bb0*/  @!P6 BRA `(.L_x_5787) ;  /* 0x000000000004e947 */ /* 0x004fea0003800000 */
[----:B------:R-:W-:Y:S01]  /*9bc0*/  BPT.TRAP 0x1 ;  /* 0x000000040000795c */ /* 0x000fe20000300000 */
.L_x_5787:
[----:B------:R-:W-:Y:S01]  /*9bd0*/  IMAD R7, R0, 0x8, R16 ;  /* 0x0000000800077824 */ /* 0x000fe200078e0210 */
[----:B------:R-:W-:-:S04]  /*9be0*/  SHF.L.U32 R20, R4, 0x1f, RZ ;  /* 0x0000001f04147819 */ /* 0x000fc800000006ff */
[----:B------:R2:W3:Y:S01]  /*9bf0*/  SYNCS.PHASECHK.TRANS64.TRYWAIT P0, [R7+URZ+0x30c10], R20 ;  /* 0x030c1014070075a7 */ /* 0x0004e2000800017f */
[----:B------:R-:W-:Y:S05]  /*9c00*/  @!P6 BRA `(.L_x_5788) ;  /* 0x000000000004e947 */ /* 0x000fea0003800000 */
[----:B------:R-:W-:Y:S01]  /*9c10*/  BPT.TRAP 0x1 ;  /* 0x000000040000795c */ /* 0x000fe20000300000 */
.L_x_5788:
[----:B-1----:R-:W-:-:S05]  /*9c20*/  VIADD R8, R16, 0x10000 ;  /* 0x0001000010087836 */ /* 0x002fca0000000000 */
[----:B------:R-:W-:-:S04]  /*9c30*/  SHF.R.U32.HI R8, RZ, 0x4, R8 ;  /* 0x00000004ff087819 */ /* 0x000fc80000011608 */
[----:B------:R-:W-:-:S04]  /*9c40*/  LOP3.LUT R8, R8, 0x3fff, RZ, 0xc0, !PT ;  /* 0x00003fff08087812 */ /* 0x000fc800078ec0ff */
[----:B------:R-:W-:Y:S01]  /*9c50*/  LOP3.LUT R9, R8, 0x10000, RZ, 0xfc, !PT ;  /* 0x0001000008097812 */ /* 0x000fe200078efcff */
[----:B---3--:R-:W-:Y:S06]  /*9c60*/  @P0 BRA `(.L_x_5789) ;  /* 0x0000000000080947 */ /* 0x008fec0003800000 */
[----:B------:R-:W1:Y:S02]  /*9c70*/  SYNCS.PHASECHK.TRANS64.TRYWAIT P0, [R7+URZ+0x30c10], R20 ;  /* 0x030c1014070075a7 */ /* 0x000e64000800017f */
[----:B-1----:R-:W-:Y:S05]  /*9c80*/  @!P0 BRA `(.L_x_5790) ;  /* 0x0000007c00b08947 */ /* 0x002fea0003800000 */
.L_x_5789:
        /* <DEDUP_REMOVED lines=32> */
[----:B------:R-:W-:Y:S02]  /*9e90*/  VIADD R10, R16, 0x20000 ;  /* 0x00020000100a7836 */ /* 0x000fe40000000000 */
[----:B------:R-:W-:Y:S02]  /*9ea0*/  IMAD R221, R219, 0x4, R16 ;  /* 0x00000004dbdd7824 */ /* 0x000fe400078e0210 */
[----:B------:R-:W-:-:S02]  /*9eb0*/  IMAD R223, R223, 0x4, R10 ;  /* 0x00000004dfdf7824 */ /* 0x000fc400078e020a */
        /* <DEDUP_REMOVED lines=27> */
.L_x_5791:
[----:B------:R1:W1:Y:S01]  /*a070*/  SYNCS.PHASECHK.TRANS64.TRYWAIT P0, [R7+URZ+0x30c30], R20 ;  /* 0x030c3014070075a7 */ /* 0x000262000800017f */
[----:B------:R-:W-:Y:S05]  /*a080*/  @!P6 BRA `(.L_x_5792) ;  /* 0x000000000004e947 */ /* 0x000fea0003800000 */
[----:B------:R-:W-:Y:S01]  /*a090*/  BPT.TRAP 0x1 ;  /* 0x000000040000795c */ /* 0x000fe20000300000 */
.L_x_5792:
        /* <DEDUP_REMOVED lines=8> */
.L_x_5793:
        /* <DEDUP_REMOVED lines=33> */
[----:B------:R-:W-:Y:S01]  /*a330*/  UIADD3 UR6, UR6, 0x6, URZ ;  /* 0x0000000606067890 */ /* 0x000fe2000fffe03f */
[----:B------:R-:W-:Y:S01]  /*a340*/  SEL R225, R225, 0x80, !P2 ;  /* 0x00000080e1e17807 */ /* 0x000fe20005000000 */
[----:B------:R-:W-:Y:S01]  /*a350*/  SHFL.IDX PT, R11, R17, R23, 0x1f ;  /* 0x00001f17110b7589 */ /* 0x000fe200000e0000 */
[----:B------:R-:W-:Y:S01]  /*a360*/  SEL R224, R224, 0x80, P1 ;  /* 0x00000080e0e07807 */ /* 0x000fe20000800000 */
[----:B------:R-:W-:Y:S01]  /*a370*/  VIADD R13, R5, 0xc ;  /* 0x0000000c050d7836 */ /* 0x000fe20000000000 */
[----:B------:R-:W-:-:S02]  /*a380*/  SEL R217, R217, 0x80, !P0 ;  /* 0x00000080d9d97807 */ /* 0x000fc40004000000 */
[----:B------:R-:W-:Y:S02]  /*a390*/  ISETP.GE.AND P1, PT, R225, RZ, PT ;  /* 0x000000ffe100720c */ /* 0x000fe40003f26270 */
[----:B------:R-:W-:Y:S01]  /*a3a0*/  SEL R222, R222, 0x80, P3 ;  /* 0x00000080dede7807 */ /* 0x000fe20001800000 */
[----:B------:R1:W5:Y:S01]  /*a3b0*/  SHFL.IDX PT, R10, R17, R13, 0x1f ;  /* 0x00001f0d110a7589 */ /* 0x00036200000e0000 */
[----:B------:R-:W-:Y:S02]  /*a3c0*/  ISETP.GE.AND P0, PT, R217, 0x1, PT ;  /* 0x00000001d900780c */ /* 0x000fe40003f06270 */
[----:B------:R-:W-:Y:S02]  /*a3d0*/  ISETP.GT.OR P1, PT, R224, RZ, !P1 ;  /* 0x000000ffe000720c */ /* 0x000fe40004f24670 */
[----:B------:R-:W-:Y:S02]  /*a3e0*/  ISETP.GT.OR P0, PT, R222, 0x1, !P0 ;  /* 0x00000001de00780c */ /* 0x000fe40004704670 */
[----:B------:R-:W-:-:S02]  /*a3f0*/  FSEL R88, R88, -INF , !P1 ;  /* 0xff80000058587808 */ /* 0x000fc40004800000 */
[----:B------:R-:W-:Y:S01]  /*a400*/  ISETP.GE.AND P1, PT, R225, 0x8, PT ;  /* 0x00000008e100780c */ /* 0x000fe20003f26270 */
[----:B-1----:R-:W-:Y:S01]  /*a410*/  VIADD R13, R5, 0x10 ;  /* 0x00000010050d7836 */ /* 0x002fe20000000000 */
[----:B------:R-:W-:Y:S01]  /*a420*/  FSEL R91, R91, -INF , !P0 ;  /* 0xff8000005b5b7808 */ /* 0x000fe20004000000 */
[----:B--2---:R-:W-:Y:S01]  /*a430*/  FFMA.FTZ R88, R88, UR5, -R9 ;  /* 0x0000000558587c23 */ /* 0x004fe20008010809 */
[C---:B------:R-:W-:Y:S02]  /*a440*/  ISETP.GE.AND P0, PT, R217.reuse, 0x9, PT ;  /* 0x00000009d900780c */ /* 0x040fe40003f06270 */
[----:B------:R-:W-:Y:S01]  /*a450*/  ISETP.GT.OR P1, PT, R224, 0x8, !P1 ;  /* 0x00000008e000780c */ /* 0x000fe20004f24670 */
[----:B------:R1:W-:Y:S01]  /*a460*/  MUFU.EX2 R227, R88 ;  /* 0x0000005800e37308 */ /* 0x0003e20000000800 */
[----:B------:R-:W-:Y:S01]  /*a470*/  ISETP.GE.AND P3, PT, R217, RZ, PT ;  /* 0x000000ffd900720c */ /* 0x000fe20003f66270 */
[----:B------:R-:W2:Y:S01]  /*a480*/  SHFL.IDX PT, R18, R17, R13, 0x1f ;  /* 0x00001f0d11127589 */ /* 0x000ea200000e0000 */
[----:B------:R-:W-:-:S02]  /*a490*/  ISETP.GT.OR P0, PT, R222, 0x9, !P0 ;  /* 0x00000009de00780c */ /* 0x000fc40004704670 */
[----:B------:R-:W-:Y:S02]  /*a4a0*/  FSEL R92, R92, -INF , !P1 ;  /* 0xff8000005c5c7808 */ /* 0x000fe40004800000 */
[----:B------:R-:W-:Y:S02]  /*a4b0*/  ISETP.GE.AND P2, PT, R225, 0x1, PT ;  /* 0x00000001e100780c */ /* 0x000fe40003f46270 */
[----:B------:R-:W-:Y:S01]  /*a4c0*/  ISETP.GT.OR P3, PT, R222, RZ, !P3 ;  /* 0x000000ffde00720c */ /* 0x000fe20005f64670 */
[----:B-1----:R-:W-:Y:S01]  /*a4d0*/  SHFL.IDX PT, R88, R17, R21, 0x1f ;  /* 0x00001f1511587589 */ /* 0x002fe200000e0000 */
[----:B------:R-:W-:Y:S02]  /*a4e0*/  ISETP.GE.AND P1, PT, R217, 0x10, PT ;  /* 0x00000010d900780c */ /* 0x000fe40003f26270 */
[----:B------:R-:W-:Y:S02]  /*a4f0*/  FSEL R95, R95, -INF , !P0 ;  /* 0xff8000005f5f7808 */ /* 0x000fe40004000000 */
[----:B------:R-:W-:-:S02]  /*a500*/  ISETP.GT.OR P2, PT, R224, 0x1, !P2 ;  /* 0x00000001e000780c */ /* 0x000fc40005744670 */
[----:B------:R-:W-:Y:S01]  /*a510*/  FSEL R90, R90, -INF , !P3 ;  /* 0xff8000005a5a7808 */ /* 0x000fe20005800000 */
[----:B-----5:R-:W-:Y:S01]  /*a520*/  FFMA.FTZ R14, R95, UR5, -R10 ;  /* 0x000000055f0e7c23 */ /* 0x020fe2000801080a */
[----:B------:R-:W-:Y:S02]  /*a530*/  ISETP.GE.AND P0, PT, R225, 0x10, PT ;  /* 0x00000010e100780c */ /* 0x000fe40003f06270 */
        /* <DEDUP_REMOVED lines=11> */
[----:B------:R-:W-:Y:S01]  /*a5f0*/  FFMA.FTZ R11, R91, UR5, -R11 ;  /* 0x000000055b0b7c23 */ /* 0x000fe2000801080b */
[----:B------:R-:W-:Y:S01]  /*a600*/  ISETP.GT.OR P3, PT, R222, 0x8, !P3 ;  /* 0x00000008de00780c */ /* 0x000fe20005f64670 */
[----:B------:R-:W-:Y:S01]  /*a610*/  SHFL.IDX PT, R91, R231, R23, 0x1f ;  /* 0x00001f17e75b7589 */ /* 0x000fe200000e0000 */
[----:B------:R-:W-:Y:S01]  /*a620*/  ISETP.GE.AND P1, PT, R217, 0x11, PT ;  /* 0x00000011d900780c */ /* 0x000fe20003f26270 */
[----:B------:R-:W1:Y:S01]  /*a630*/  MUFU.EX2 R9, R9 ;  /* 0x0000000900097308 */ /* 0x000e620000000800 */
[----:B------:R-:W-:Y:S01]  /*a640*/  FSEL R15, R96, -INF , !P0 ;  /* 0xff800000600f7808 */ /* 0x000fe20004000000 */
[----:B------:R-:W3:Y:S01]  /*a650*/  SHFL.IDX PT, R12, R17, R90, 0x1f ;  /* 0x00001f5a110c7589 */ /* 0x000ee200000e0000 */
[----:B------:R-:W-:Y:S01]  /*a660*/  ISETP.GT.OR P2, PT, R224, 0x9, !P2 ;  /* 0x00000009e000780c */ /* 0x000fe20005744670 */
[----:B------:R-:W-:Y:S01]  /*a670*/  VIADD R96, R5, 0x14 ;  /* 0x0000001405607836 */ /* 0x000fe20000000000 */
[----:B------:R-:W-:Y:S01]  /*a680*/  FSEL R94, R94, -INF , !P3 ;  /* 0xff8000005e5e7808 */ /* 0x000fe20005800000 */
[--C-:B--2---:R-:W-:Y:S01]  /*a690*/  FFMA.FTZ R15, R15, UR5, -R18.reuse ;  /* 0x000000050f0f7c23 */ /* 0x104fe20008010812 */
[----:B------:R-:W-:Y:S01]  /*a6a0*/  ISETP.GE.AND P0, PT, R225, 0x11, PT ;  /* 0x00000011e100780c */ /* 0x000fe20003f06270 */
[----:B------:R-:W-:Y:S01]  /*a6b0*/  FFMA.FTZ R18, R98, UR5, -R18 ;  /* 0x0000000562127c23 */ /* 0x000fe20008010812 */
[----:B------:R-:W-:Y:S01]  /*a6c0*/  ISETP.GT.OR P1, PT, R222, 0x11, !P1 ;  /* 0x00000011de00780c */ /* 0x000fe20004f24670 */
[----:B------:R-:W2:Y:S01]  /*a6d0*/  SHFL.IDX PT, R19, R17, R96, 0x1f ;  /* 0x00001f6011137589 */ /* 0x000ea200000e0000 */
[----:B------:R-:W-:Y:S01]  /*a6e0*/  ISETP.GE.AND P3, PT, R217, 0x18, PT ;  /* 0x00000018d900780c */ /* 0x000fe20003f66270 */
[----:B------:R-:W-:Y:S01]  /*a6f0*/  VIADD R98, R5, 0x18 ;  /* 0x0000001805627836 */ /* 0x000fe20000000000 */
[----:B------:R-:W-:Y:S01]  /*a700*/  FSEL R93, R93, -INF , !P2 ;  /* 0xff8000005d5d7808 */ /* 0x000fe20005000000 */
[----:B------:R-:W-:Y:S01]  /*a710*/  MUFU.EX2 R11, R11 ;  /* 0x0000000b000b7308 */ /* 0x000fe20000000800 */
[----:B------:R-:W-:-:S02]  /*a720*/  ISETP.GT.OR P0, PT, R224, 0x11, !P0 ;  /* 0x00000011e000780c */ /* 0x000fc40004704670 */
[----:B------:R-:W-:Y:S01]  /*a730*/  FSEL R99, R99, -INF , !P1 ;  /* 0xff80000063637808 */ /* 0x000fe20004800000 */
[----:B------:R-:W-:Y:S01]  /*a740*/  FFMA.FTZ R13, R93, UR5, -R10 ;  /* 0x000000055d0d7c23 */ /* 0x000fe2000801080a */
[----:B------:R-:W-:Y:S01]  /*a750*/  ISETP.GE.AND P2, PT, R225, 0x18, PT ;  /* 0x00000018e100780c */ /* 0x000fe20003f46270 */
[----:B------:R-:W-:Y:S01]  /*a760*/  SHFL.IDX PT, R93, R231, R90, 0x1f ;  /* 0x00001f5ae75d7589 */ /* 0x000fe200000e0000 */
[----:B------:R-:W-:Y:S01]  /*a770*/  ISETP.GT.OR P1, PT, R222, 0x18, !P3 ;  /* 0x00000018de00780c */ /* 0x000fe20005f24670 */
[----:B------:R-:W-:Y:S01]  /*a780*/  MUFU.EX2 R226, R226 ;  /* 0x000000e200e27308 */ /* 0x000fe20000000800 */
[----:B------:R-:W-:Y:S01]  /*a790*/  FSEL R97, R97, -INF , !P0 ;  /* 0xff80000061617808 */ /* 0x000fe20004000000 */
[----:B------:R2:W5:Y:S01]  /*a7a0*/  SHFL.IDX PT, R20, R17, R98, 0x1f ;  /* 0x00001f6211147589 */ /* 0x00056200000e0000 */
[----:B------:R-:W-:Y:S01]  /*a7b0*/  ISETP.GT.OR P0, PT, R224, 0x18, !P2 ;  /* 0x00000018e000780c */ /* 0x000fe20005704670 */
[--C-:B---3--:R-:W-:Y:S01]  /*a7c0*/  FFMA.FTZ R92, R92, UR5, -R12.reuse ;  /* 0x000000055c5c7c23 */ /* 0x108fe2000801080c */
[----:B------:R-:W-:Y:S01]  /*a7d0*/  FSEL R102, R102, -INF , !P1 ;  /* 0xff80000066667808 */ /* 0x000fe20004800000 */
[----:B------:R-:W-:Y:S01]  /*a7e0*/  FFMA.FTZ R12, R94, UR5, -R12 ;  /* 0x000000055e0c7c23 */ /* 0x000fe2000801080c */
[----:B------:R-:W-:Y:S01]  /*a7f0*/  ISETP.GE.AND P1, PT, R225, 0x20, PT ;  /* 0x00000020e100780c */ /* 0x000fe20003f26270 */
[----:B------:R-:W-:Y:S01]  /*a800*/  VIADD R94, R5, 0xc ;  /* 0x0000000c055e7836 */ /* 0x000fe20000000000 */
[----:B------:R-:W-:Y:S01]  /*a810*/  FSEL R21, R100, -INF , !P0 ;  /* 0xff80000064157808 */ /* 0x000fe20004000000 */
[----:B------:R3:W-:Y:S01]  /*a820*/  MUFU.EX2 R10, R92 ;  /* 0x0000005c000a7308 */ /* 0x0007e20000000800 */
[----:B------:R-:W-:Y:S01]  /*a830*/  ISETP.GE.AND P0, PT, R225, 0x19, PT ;  /* 0x00000019e100780c */ /* 0x000fe20003f06270 */
[--C-:B--2---:R-:W-:Y:S01]  /*a840*/  FFMA.FTZ R17, R97, UR5, -R19.reuse ;  /* 0x0000000561117c23 */ /* 0x104fe20008010813 */
[C---:B------:R-:W-:Y:S01]  /*a850*/  ISETP.GT.OR P1, PT, R224.reuse, 0x20, !P1 ;  /* 0x00000020e000780c */ /* 0x040fe20004f24670 */
[----:B------:R2:W1:Y:S01]  /*a860*/  SHFL.IDX PT, R95, R231, R94, 0x1f ;  /* 0x00001f5ee75f7589 */ /* 0x00046200000e0000 */
[----:B------:R-:W-:Y:S01]  /*a870*/  ISETP.GT.OR P0, PT, R224, 0x19, !P0 ;  /* 0x00000019e000780c */ /* 0x000fe20004704670 */
[----:B------:R-:W-:Y:S01]  /*a880*/  FFMA.FTZ R19, R99, UR5, -R19 ;  /* 0x0000000563137c23 */ /* 0x000fe20008010813 */
[----:B------:R-:W-:Y:S01]  /*a890*/  FSEL R23, R104, -INF , !P1 ;  /* 0xff80000068177808 */ /* 0x000fe20004800000 */
[----:B------:R-:W1:Y:S01]  /*a8a0*/  SHFL.IDX PT, R99, R231, R96, 0x1f ;  /* 0x00001f60e7637589 */ /* 0x000e6200000e0000 */
[C---:B------:R-:W-:Y:S01]  /*a8b0*/  ISETP.GE.AND P3, PT, R217.reuse, 0x20, PT ;  /* 0x00000020d900780c */ /* 0x040fe20003f66270 */
[----:B------:R-:W1:Y:S01]  /*a8c0*/  MUFU.EX2 R12, R12 ;  /* 0x0000000c000c7308 */ /* 0x000e620000000800 */
[----:B------:R-:W-:Y:S01]  /*a8d0*/  ISETP.GE.AND P1, PT, R217, 0x21, PT ;  /* 0x00000021d900780c */ /* 0x000fe20003f26270 */
[----:B----4-:R-:W-:Y:S01]  /*a8e0*/  SHFL.IDX PT, R104, R220, R5, 0x1f ;  /* 0x00001f05dc687589 */ /* 0x010fe200000e0000 */
[----:B------:R-:W-:Y:S01]  /*a8f0*/  FSEL R22, R101, -INF , !P0 ;  /* 0xff80000065167808 */ /* 0x000fe20004000000 */
[----:B--2---:R-:W-:Y:S01]  /*a900*/  VIADD R94, R5, 0x10 ;  /* 0x00000010055e7836 */ /* 0x004fe20000000000 */
[C---:B------:R-:W-:Y:S01]  /*a910*/  ISETP.GT.OR P0, PT, R222.reuse, 0x20, !P3 ;  /* 0x00000020de00780c */ /* 0x040fe20005f04670 */
[----:B------:R-:W2:Y:S01]  /*a920*/  SHFL.IDX PT, R101, R231, R98, 0x1f ;  /* 0x00001f62e7657589 */ /* 0x000ea200000e0000 */
[----:B------:R-:W-:Y:S01]  /*a930*/  ISETP.GT.OR P1, PT, R222, 0x21, !P1 ;  /* 0x00000021de00780c */ /* 0x000fe20004f24670 */
[----:B-----5:R-:W-:Y:S01]  /*a940*/  FFMA.FTZ R21, R21, UR5, -R20 ;  /* 0x0000000515157c23 */ /* 0x020fe20008010814 */
[----:B------:R-:W-:-:S02]  /*a950*/  WARPGROUP.DEPBAR.LE gsb0, 0x0 ;  /* 0x00008000000079c5 */ /* 0x000fc40000010000 */
[----:B------:R-:W-:Y:S01]  /*a960*/  WARPGROUP.ARRIVE ;  /* 0x00000000000079c5 */ /* 0x000fe20000000000 */
[----:B------:R-:W-:Y:S01]  /*a970*/  ISETP.GE.AND P3, PT, R217, 0x28, PT ;  /* 0x00000028d900780c */ /* 0x000fe20003f66270 */
[----:B------:R4:W5:Y:S01]  /*a980*/  SHFL.IDX PT, R97, R231, R94, 0x1f ;  /* 0x00001f5ee7617589 */ /* 0x00096200000e0000 */
        /* <DEDUP_REMOVED lines=9> */
[----:B------:R-:W-:Y:S01]  /*aa20*/  VIADD R102, R5, 0x1c ;  /* 0x0000001c05667836 */ /* 0x000fe20000000000 */
[----:B------:R-:W-:Y:S01]  /*aa30*/  FSEL R110, R110, -INF , !P1 ;  /* 0xff8000006e6e7808 */ /* 0x000fe20004800000 */
[----:B------:R-:W-:Y:S01]  /*aa40*/  FFMA.FTZ R22, R22, UR5, -R88 ;  /* 0x0000000516167c23 */ /* 0x000fe20008010858 */
[----:B------:R-:W-:Y:S01]  /*aa50*/  FSEL R106, R106, -INF , !P0 ;  /* 0xff8000006a6a7808 */ /* 0x000fe20004000000 */
[--C-:B------:R-:W-:Y:S01]  /*aa60*/  FFMA.FTZ R23, R23, UR5, -R89.reuse ;  /* 0x0000000517177c23 */ /* 0x100fe20008010859 */
[----:B------:R-:W-:Y:S01]  /*aa70*/  ISETP.GE.AND P1, PT, R217, 0x29, PT ;  /* 0x00000029d900780c */ /* 0x000fe20003f26270 */
[----:B------:R-:W-:Y:S01]  /*aa80*/  SHFL.IDX PT, R231, R231, R102, 0x1f ;  /* 0x00001f66e7e77589 */ /* 0x000fe200000e0000 */
[----:B------:R-:W-:Y:S01]  /*aa90*/  ISETP.GT.OR P2, PT, R222, 0x19, !P2 ;  /* 0x00000019de00780c */ /* 0x000fe20005744670 */
[----:B------:R-:W-:Y:S01]  /*aaa0*/  FFMA.FTZ R89, R106, UR5, -R89 ;  /* 0x000000056a597c23 */ /* 0x000fe20008010859 */
[----:B------:R-:W-:Y:S01]  /*aab0*/  ISETP.GE.AND P0, PT, R225, 0x21, PT ;  /* 0x00000021e100780c */ /* 0x000fe20003f06270 */
[----:B------:R-:W-:Y:S01]  /*aac0*/  MUFU.EX2 R21, R21 ;  /* 0x0000001500157308 */ /* 0x000fe20000000800 */
[----:B------:R-:W-:-:S02]  /*aad0*/  ISETP.GT.OR P1, PT, R222, 0x29, !P1 ;  /* 0x00000029de00780c */ /* 0x000fc40004f24670 */
[----:B------:R-:W-:Y:S02]  /*aae0*/  FSEL R103, R103, -INF , !P2 ;  /* 0xff80000067677808 */ /* 0x000fe40005000000 */
[----:B------:R-:W-:Y:S02]  /*aaf0*/  ISETP.GT.OR P0, PT, R224, 0x21, !P0 ;  /* 0x00000021e000780c */ /* 0x000fe40004704670 */
[----:B------:R-:W-:Y:S01]  /*ab00*/  ISETP.GE.AND P2, PT, R225, 0x28, PT ;  /* 0x00000028e100780c */ /* 0x000fe20003f46270 */
[----:B------:R-:W-:Y:S01]  /*ab10*/  FFMA.FTZ R88, R103, UR5, -R88 ;  /* 0x0000000567587c23 */ /* 0x000fe20008010858 */
[----:B------:R-:W-:Y:S01]  /*ab20*/  FSEL R111, R111, -INF , !P1 ;  /* 0xff8000006f6f7808 */ /* 0x000fe20004800000 */
[----:B------:R-:W-:Y:S01]  /*ab30*/  MUFU.EX2 R22, R22 ;  /* 0x0000001600167308 */ /* 0x000fe20000000800 */
[----:B------:R-:W-:Y:S02]  /*ab40*/  FSEL R90, R105, -INF , !P0 ;  /* 0xff800000695a7808 */ /* 0x000fe40004000000 */
[----:B------:R-:W-:-:S02]  /*ab50*/  ISETP.GE.AND P1, PT, R217, 0x30, PT ;  /* 0x00000030d900780c */ /* 0x000fc40003f26270 */
[----:B------:R-:W-:Y:S01]  /*ab60*/  ISETP.GT.OR P0, PT, R224, 0x28, !P2 ;  /* 0x00000028e000780c */ /* 0x000fe20005704670 */
[--C-:B------:R-:W-:Y:S01]  /*ab70*/  FFMA.FTZ R90, R90, UR5, -R91.reuse ;  /* 0x000000055a5a7c23 */ /* 0x100fe2000801085b */
[----:B------:R-:W-:Y:S01]  /*ab80*/  ISETP.GT.OR P1, PT, R222, 0x30, !P1 ;  /* 0x00000030de00780c */ /* 0x000fe20004f24670 */
[----:B------:R-:W-:Y:S01]  /*ab90*/  FFMA.FTZ R91, R107, UR5, -R91 ;  /* 0x000000056b5b7c23 */ /* 0x000fe2000801085b */
[----:B---3--:R-:W-:Y:S01]  /*aba0*/  FSEL R92, R108, -INF , !P0 ;  /* 0xff8000006c5c7808 */ /* 0x008fe20004000000 */
[----:B------:R-:W-:Y:S01]  /*abb0*/  MUFU.EX2 R20, R20 ;  /* 0x0000001400147308 */ /* 0x000fe20000000800 */
[C---:B------:R-:W-:Y:S02]  /*abc0*/  ISETP.GE.AND P0, PT, R225.reuse, 0x29, PT ;  /* 0x00000029e100780c */ /* 0x040fe40003f06270 */
[----:B------:R-:W-:Y:S01]  /*abd0*/  FSEL R114, R114, -INF , !P1 ;  /* 0xff80000072727808 */ /* 0x000fe20004800000 */
[--C-:B------:R-:W-:Y:S01]  /*abe0*/  FFMA.FTZ R92, R92, UR5, -R93.reuse ;  /* 0x000000055c5c7c23 */ /* 0x100fe2000801085d */
[C---:B------:R-:W-:Y:S01]  /*abf0*/  ISETP.GE.AND P1, PT, R225.reuse, 0x31, PT ;  /* 0x00000031e100780c */ /* 0x040fe20003f26270 */
[----:B------:R-:W-:Y:S01]  /*ac00*/  FFMA.FTZ R93, R110, UR5, -R93 ;  /* 0x000000056e5d7c23 */ /* 0x000fe2000801085d */
[----:B------:R-:W-:Y:S01]  /*ac10*/  ISETP.GT.OR P0, PT, R224, 0x29, !P0 ;  /* 0x00000029e000780c */ /* 0x000fe20004704670 */
[----:B------:R-:W-:Y:S01]  /*ac20*/  MUFU.EX2 R88, R88 ;  /* 0x0000005800587308 */ /* 0x000fe20000000800 */
[----:B------:R-:W-:-:S02]  /*ac30*/  ISETP.GE.AND P2, PT, R225, 0x38, PT ;  /* 0x00000038e100780c */ /* 0x000fc40003f46270 */
[----:B------:R-:W-:Y:S02]  /*ac40*/  ISETP.GE.AND P3, PT, R217, 0x31, PT ;  /* 0x00000031d900780c */ /* 0x000fe40003f66270 */
[C---:B------:R-:W-:Y:S02]  /*ac50*/  ISETP.GT.OR P1, PT, R224.reuse, 0x31, !P1 ;  /* 0x00000031e000780c */ /* 0x040fe40004f24670 */
[----:B----4-:R-:W-:Y:S01]  /*ac60*/  FSEL R94, R109, -INF , !P0 ;  /* 0xff8000006d5e7808 */ /* 0x010fe20004000000 */
[----:B------:R-:W-:Y:S01]  /*ac70*/  VIADD R109, R5, 0xc ;  /* 0x0000000c056d7836 */ /* 0x000fe20000000000 */
[----:B------:R-:W-:Y:S01]  /*ac80*/  ISETP.GT.OR P2, PT, R224, 0x38, !P2 ;  /* 0x00000038e000780c */ /* 0x000fe20005744670 */
[----:B------:R-:W-:Y:S01]  /*ac90*/  MUFU.EX2 R13, R13 ;  /* 0x0000000d000d7308 */ /* 0x000fe20000000800 */
[----:B------:R-:W-:Y:S01]  /*aca0*/  ISETP.GT.OR P3, PT, R222, 0x31, !P3 ;  /* 0x00000031de00780c */ /* 0x000fe20005f64670 */
[--C-:B-1----:R-:W-:Y:S01]  /*acb0*/  FFMA.FTZ R94, R94, UR5, -R95.reuse ;  /* 0x000000055e5e7c23 */ /* 0x102fe2000801085f */
[----:B------:R-:W-:Y:S01]  /*acc0*/  ISETP.GE.AND P0, PT, R225, 0x30, PT ;  /* 0x00000030e100780c */ /* 0x000fe20003f06270 */
[----:B------:R-:W-:Y:S01]  /*acd0*/  FFMA.FTZ R95, R111, UR5, -R95 ;  /* 0x000000056f5f7c23 */ /* 0x000fe2000801085f */
[----:B------:R-:W-:Y:S01]  /*ace0*/  FSEL R98, R113, -INF , !P1 ;  /* 0xff80000071627808 */ /* 0x000fe20004800000 */
[----:B------:R1:W3:Y:S01]  /*acf0*/  SHFL.IDX PT, R111, R220, R109, 0x1f ;  /* 0x00001f6ddc6f7589 */ /* 0x0002e200000e0000 */
[----:B------:R-:W-:Y:S01]  /*ad00*/  FSEL R115, R115, -INF , !P3 ;  /* 0xff80000073737808 */ /* 0x000fe20005800000 */
[----:B------:R-:W-:Y:S01]  /*ad10*/  MUFU.EX2 R15, R15 ;  /* 0x0000000f000f7308 */ /* 0x000fe20000000800 */
[----:B------:R-:W-:Y:S01]  /*ad20*/  FSEL R100, R116, -INF , !P2 ;  /* 0xff80000074647808 */ /* 0x000fe20005000000 */
[--C-:B------:R-:W-:Y:S01]  /*ad30*/  FFMA.FTZ R98, R98, UR5, -R99.reuse ;  /* 0x0000000562627c23 */ /* 0x100fe20008010863 */
[----:B------:R-:W-:Y:S01]  /*ad40*/  ISETP.GE.AND P1, PT, R225, 0x41, PT ;  /* 0x00000041e100780c */ /* 0x000fe20003f26270 */
[----:B------:R-:W-:Y:S01]  /*ad50*/  FFMA.FTZ R99, R115, UR5, -R99 ;  /* 0x0000000573637c23 */ /* 0x000fe20008010863 */
[----:B------:R-:W-:Y:S01]  /*ad60*/  ISETP.GT.OR P0, PT, R224, 0x30, !P0 ;  /* 0x00000030e000780c */ /* 0x000fe20004704670 */
[----:B--2---:R-:W-:Y:S01]  /*ad70*/  FFMA.FTZ R100, R100, UR5, -R101 ;  /* 0x0000000564647c23 */ /* 0x004fe20008010865 */
[----:B------:R-:W-:Y:S01]  /*ad80*/  ISETP.GE.AND P2, PT, R225, 0x48, PT ;  /* 0x00000048e100780c */ /* 0x000fe20003f46270 */
[----:B-1----:R-:W-:Y:S01]  /*ad90*/  VIADD R109, R5, 0x10 ;  /* 0x00000010056d7836 */ /* 0x002fe20000000000 */
[----:B------:R-:W-:Y:S01]  /*ada0*/  ISETP.GE.AND P3, PT, R225, 0x49, PT ;  /* 0x00000049e100780c */ /* 0x000fe20003f66270 */
[----:B------:R-:W-:Y:S01]  /*adb0*/  MUFU.EX2 R18, R18 ;  /* 0x0000001200127308 */ /* 0x000fe20000000800 */
[----:B------:R-:W-:-:S02]  /*adc0*/  ISETP.GT.OR P1, PT, R224, 0x41, !P1 ;  /* 0x00000041e000780c */ /* 0x000fc40004f24670 */
[----:B------:R-:W-:Y:S01]  /*add0*/  FSEL R96, R112, -INF , !P0 ;  /* 0xff80000070607808 */ /* 0x000fe20004000000 */
[----:B------:R-:W-:Y:S01]  /*ade0*/  VIADD R112, R5, 0x8 ;  /* 0x0000000805707836 */ /* 0x000fe20000000000 */
[C---:B------:R-:W-:Y:S01]  /*adf0*/  ISETP.GT.OR P2, PT, R224.reuse, 0x48, !P2 ;  /* 0x00000048e000780c */ /* 0x040fe20005744670 */
[----:B------:R3:W-:Y:S01]  /*ae00*/  SHFL.IDX PT, R113, R220, R109, 0x1f ;  /* 0x00001f6ddc717589 */ /* 0x0007e200000e0000 */
[----:B------:R-:W-:Y:S01]  /*ae10*/  ISETP.GT.OR P3, PT, R224, 0x49, !P3 ;  /* 0x00000049e000780c */ /* 0x000fe20005f64670 */
[--C-:B-----5:R-:W-:Y:S01]  /*ae20*/  FFMA.FTZ R96, R96, UR5, -R97.reuse ;  /* 0x0000000560607c23 */ /* 0x120fe20008010861 */
[----:B------:R-:W-:Y:S01]  /*ae30*/  FSEL R121, R121, -INF , !P1 ;  /* 0xff80000079797808 */ /* 0x000fe20004800000 */
[----:B------:R-:W1:Y:S01]  /*ae40*/  SHFL.IDX PT, R110, R220, R112, 0x1f ;  /* 0x00001f70dc6e7589 */ /* 0x000e6200000e0000 */
[----:B------:R-:W-:Y:S01]  /*ae50*/  ISETP.GE.AND P1, PT, R225, 0x59, PT ;  /* 0x00000059e100780c */ /* 0x000fe20003f26270 */
[----:B------:R-:W-:Y:S01]  /*ae60*/  FFMA.FTZ R97, R114, UR5, -R97 ;  /* 0x0000000572617c23 */ /* 0x000fe20008010861 */
[----:B------:R-:W-:Y:S01]  /*ae70*/  FSEL R124, R124, -INF , !P2 ;  /* 0xff8000007c7c7808 */ /* 0x000fe20005000000 */
[----:B------:R-:W-:Y:S01]  /*ae80*/  VIADD R114, R5, 0x4 ;  /* 0x0000000405727836 */ /* 0x000fe20000000000 */
[----:B------:R-:W-:Y:S01]  /*ae90*/  FSEL R125, R125, -INF , !P3 ;  /* 0xff8000007d7d7808 */ /* 0x000fe20005800000 */
[----:B------:R-:W-:Y:S01]  /*aea0*/  MUFU.EX2 R17, R17 ;  /* 0x0000001100117308 */ /* 0x000fe20000000800 */
[----:B------:R-:W-:-:S02]  /*aeb0*/  ISETP.GE.AND P2, PT, R225, 0x60, PT ;  /* 0x00000060e100780c */ /* 0x000fc40003f46270 */
[----:B------:R-:W-:Y:S01]  /*aec0*/  ISETP.GE.AND P3, PT, R225, 0x61, PT ;  /* 0x00000061e100780c */ /* 0x000fe20003f66270 */
[----:B------:R-:W2:Y:S01]  /*aed0*/  SHFL.IDX PT, R103, R220, R114, 0x1f ;  /* 0x00001f72dc677589 */ /* 0x000ea200000e0000 */
[C---:B------:R-:W-:Y:S01]  /*aee0*/  ISETP.GT.OR P1, PT, R224.reuse, 0x59, !P1 ;  /* 0x00000059e000780c */ /* 0x040fe20004f24670 */
[----:B---3--:R-:W-:Y:S01]  /*aef0*/  FFMA.FTZ R109, R125, UR5, -R111 ;  /* 0x000000057d6d7c23 */ /* 0x008fe2000801086f */
[C---:B------:R-:W-:Y:S01]  /*af00*/  ISETP.GT.OR P2, PT, R224.reuse, 0x60, !P2 ;  /* 0x00000060e000780c */ /* 0x040fe20005744670 */
[----:B------:R-:W-:Y:S01]  /*af10*/  MUFU.EX2 R19, R19 ;  /* 0x0000001300137308 */ /* 0x000fe20000000800 */
[----:B------:R-:W-:Y:S02]  /*af20*/  ISETP.GT.OR P3, PT, R224, 0x61, !P3 ;  /* 0x00000061e000780c */ /* 0x000fe40005f64670 */
[----:B------:R-:W-:Y:S02]  /*af30*/  ISETP.GE.AND P4, PT, R225, 0x40, PT ;  /* 0x00000040e100780c */ /* 0x000fe40003f86270 */
[----:B------:R-:W-:-:S02]  /*af40*/  FSEL R133, R133, -INF , !P1 ;  /* 0xff80000085857808 */ /* 0x000fc40004800000 */
[----:B------:R-:W-:Y:S01]  /*af50*/  ISETP.GE.AND P0, PT, R217, 0x38, PT ;  /* 0x00000038d900780c */ /* 0x000fe20003f06270 */
[----:B------:R-:W-:Y:S01]  /*af60*/  MUFU.EX2 R109, R109 ;  /* 0x0000006d006d7308 */ /* 0x000fe20000000800 */
[----:B------:R-:W-:Y:S01]  /*af70*/  ISETP.GE.AND P5, PT, R225, 0x39, PT ;  /* 0x00000039e100780c */ /* 0x000fe20003fa6270 */
[----:B-1----:R-:W-:Y:S01]  /*af80*/  FFMA.FTZ R108, R124, UR5, -R110 ;  /* 0x000000057c6c7c23 */ /* 0x002fe2000801086e */
[----:B------:R-:W-:Y:S02]  /*af90*/  ISETP.GE.AND P1, PT, R217, 0x39, PT ;  /* 0x00000039d900780c */ /* 0x000fe40003f26270 */
[----:B------:R-:W-:Y:S02]  /*afa0*/  FSEL R136, R136, -INF , !P2 ;  /* 0xff80000088887808 */ /* 0x000fe40005000000 */
[----:B------:R-:W-:Y:S01]  /*afb0*/  FSEL R137, R137, -INF , !P3 ;  /* 0xff80000089897808 */ /* 0x000fe20005800000 */
[----:B------:R-:W-:Y:S01]  /*afc0*/  MUFU.EX2 R108, R108 ;  /* 0x0000006c006c7308 */ /* 0x000fe20000000800 */
[----:B------:R-:W-:-:S02]  /*afd0*/  ISETP.GE.AND P2, PT, R217, 0x40, PT ;  /* 0x00000040d900780c */ /* 0x000fc40003f46270 */
[----:B------:R-:W-:Y:S01]  /*afe0*/  ISETP.GE.AND P3, PT, R217, 0x41, PT ;  /* 0x00000041d900780c */ /* 0x000fe20003f66270 */
[----:B--2---:R-:W-:Y:S01]  /*aff0*/  FFMA.FTZ R106, R121, UR5, -R103 ;  /* 0x00000005796a7c23 */ /* 0x004fe20008010867 */
[----:B------:R-:W-:Y:S02]  /*b000*/  ISETP.GT.OR P4, PT, R224, 0x40, !P4 ;  /* 0x00000040e000780c */ /* 0x000fe40006784670 */
[----:B------:R-:W-:Y:S01]  /*b010*/  ISETP.GT.OR P0, PT, R222, 0x38, !P0 ;  /* 0x00000038de00780c */ /* 0x000fe20004704670 */
[----:B------:R-:W-:Y:S01]  /*b020*/  MUFU.EX2 R23, R23 ;  /* 0x0000001700177308 */ /* 0x000fe20000000800 */
[----:B------:R-:W-:Y:S02]  /*b030*/  ISETP.GT.OR P5, PT, R224, 0x39, !P5 ;  /* 0x00000039e000780c */ /* 0x000fe40006fa4670 */
[C---:B------:R-:W-:Y:S02]  /*b040*/  ISETP.GT.OR P1, PT, R222.reuse, 0x39, !P1 ;  /* 0x00000039de00780c */ /* 0x040fe40004f24670 */
[----:B------:R-:W-:-:S02]  /*b050*/  ISETP.GT.OR P2, PT, R222, 0x40, !P2 ;  /* 0x00000040de00780c */ /* 0x000fc40005744670 */
[----:B------:R-:W-:Y:S01]  /*b060*/  ISETP.GT.OR P3, PT, R222, 0x41, !P3 ;  /* 0x00000041de00780c */ /* 0x000fe20005f64670 */
[----:B------:R-:W-:Y:S01]  /*b070*/  MUFU.EX2 R106, R106 ;  /* 0x0000006a006a7308 */ /* 0x000fe20000000800 */
[----:B------:R-:W-:Y:S02]  /*b080*/  FSEL R120, R120, -INF , !P4 ;  /* 0xff80000078787808 */ /* 0x000fe40006000000 */
[----:B------:R-:W-:Y:S02]  /*b090*/  FSEL R118, R118, -INF , !P0 ;  /* 0xff80000076767808 */ /* 0x000fe40004000000 */
[----:B------:R-:W-:Y:S01]  /*b0a0*/  FSEL R117, R117, -INF , !P5 ;  /* 0xff80000075757808 */ /* 0x000fe20006800000 */
[----:B------:R-:W-:Y:S02]  /*b0b0*/  WARPGROUP.DEPBAR.LE gsb0, 0x0 ;  /* 0x00008000000079c5 */ /* 0x000fe40000010000 */
[----:B------:R-:W-:Y:S01]  /*b0c0*/  WARPGROUP.ARRIVE ;  /* 0x00000000000079c5 */ /* 0x000fe20000000000 */
[----:B------:R-:W-:Y:S01]  /*b0d0*/  ISETP.GE.AND P4, PT, R225, 0x58, PT ;  /* 0x00000058e100780c */ /* 0x000fe20003f86270 */
[--C-:B------:R-:W-:Y:S01]  /*b0e0*/  FFMA.FTZ R102, R117, UR5, -R231.reuse ;  /* 0x0000000575667c23 */ /* 0x100fe200080108e7 */
[----:B------:R-:W-:Y:S01]  /*b0f0*/  FSEL R119, R119, -INF , !P1 ;  /* 0xff80000077777808 */ /* 0x000fe20004800000 */
[--C-:B------:R-:W-:Y:S01]  /*b100*/  FFMA.FTZ R120, R120, UR5, -R104.reuse ;  /* 0x0000000578787c23 */ /* 0x100fe20008010868 */
        /* <DEDUP_REMOVED lines=8> */
[----:B------:R-:W-:Y:S01]  /*b190*/  ISETP.GE.AND P1, PT, R217, 0x48, PT ;  /* 0x00000048d900780c */ /* 0x000fe20003f26270 */
[----:B------:R-:W-:Y:S01]  /*b1a0*/  VIADD R231, R5, 0x14 ;  /* 0x0000001405e77836 */ /* 0x000fe20000000000 */
[----:B------:R-:W-:Y:S01]  /*b1b0*/  FSEL R105, R122, -INF , !P2 ;  /* 0xff8000007a697808 */ /* 0x000fe20005000000 */
[----:B------:R-:W-:Y:S01]  /*b1c0*/  FFMA.FTZ R101, R118, UR5, -R101 ;  /* 0x0000000576657c23 */ /* 0x000fe20008010865 */
        /* <DEDUP_REMOVED lines=9> */
[----:B------:R-:W-:Y:S02]  /*b260*/  ISETP.GT.OR P5, PT, R224, 0x51, !P5 ;  /* 0x00000051e000780c */ /* 0x000fe40006fa4670 */
[----:B------:R-:W-:Y:S02]  /*b270*/  ISETP.GT.OR P1, PT, R222, 0x48, !P1 ;  /* 0x00000048de00780c */ /* 0x000fe40004f24670 */
[C---:B------:R-:W-:Y:S02]  /*b280*/  ISETP.GT.OR P2, PT, R224.reuse, 0x71, !P2 ;  /* 0x00000071e000780c */ /* 0x040fe40005744670 */
[----:B------:R-:W-:Y:S01]  /*b290*/  ISETP.GT.OR P3, PT, R224, 0x78, !P3 ;  /* 0x00000078e000780c */ /* 0x000fe20005f64670 */
[----:B------:R2:W-:Y:S01]  /*b2a0*/  MUFU.EX2 R104, R119 ;  /* 0x0000007700687308 */ /* 0x0005e20000000800 */
[----:B------:R-:W-:-:S02]  /*b2b0*/  FSEL R132, R132, -INF , !P4 ;  /* 0xff80000084847808 */ /* 0x000fc40006000000 */
[----:B------:R-:W-:Y:S02]  /*b2c0*/  FSEL R128, R128, -INF , !P0 ;  /* 0xff80000080807808 */ /* 0x000fe40004000000 */
[----:B------:R-:W-:Y:S02]  /*b2d0*/  FSEL R129, R129, -INF , !P5 ;  /* 0xff80000081817808 */ /* 0x000fe40006800000 */
[C---:B------:R-:W-:Y:S01]  /*b2e0*/  ISETP.GE.AND P4, PT, R225.reuse, 0x70, PT ;  /* 0x00000070e100780c */ /* 0x040fe20003f86270 */
[----:B------:R-:W-:Y:S01]  /*b2f0*/  MUFU.EX2 R105, R105 ;  /* 0x0000006900697308 */ /* 0x000fe20000000800 */
[----:B------:R-:W-:Y:S02]  /*b300*/  FSEL R126, R126, -INF , !P1 ;  /* 0xff8000007e7e7808 */ /* 0x000fe40004800000 */
[C---:B------:R-:W-:Y:S02]  /*b310*/  ISETP.GE.AND P0, PT, R225.reuse, 0x68, PT ;  /* 0x00000068e100780c */ /* 0x040fe40003f06270 */
[C---:B------:R-:W-:Y:S01]  /*b320*/  ISETP.GE.AND P5, PT, R225.reuse, 0x69, PT ;  /* 0x00000069e100780c */ /* 0x040fe20003fa6270 */
[----:B------:R-:W-:Y:S01]  /*b330*/  FFMA.FTZ R110, R126, UR5, -R110 ;  /* 0x000000057e6e7c23 */ /* 0x000fe2000801086e */
[----:B------:R-:W-:Y:S01]  /*b340*/  ISETP.GE.AND P1, PT, R225, 0x79, PT ;  /* 0x00000079e100780c */ /* 0x000fe20003f26270 */
[----:B------:R-:W-:Y:S01]  /*b350*/  VIADD R225, R5, 0x1c ;  /* 0x0000001c05e17836 */ /* 0x000fe20000000000 */
[----:B------:R-:W-:Y:S01]  /*b360*/  FSEL R124, R145, -INF , !P2 ;  /* 0xff800000917c7808 */ /* 0x000fe20005000000 */
[----:B------:R-:W-:Y:S01]  /*b370*/  MUFU.EX2 R107, R107 ;  /* 0x0000006b006b7308 */ /* 0x000fe20000000800 */
[----:B------:R-:W-:-:S02]  /*b380*/  FSEL R122, R148, -INF , !P3 ;  /* 0xff800000947a7808 */ /* 0x000fc40005800000 */
[C---:B------:R-:W-:Y:S01]  /*b390*/  ISETP.GE.AND P2, PT, R217.reuse, 0x58, PT ;  /* 0x00000058d900780c */ /* 0x040fe20003f46270 */
[----:B------:R-:W-:Y:S01]  /*b3a0*/  SHFL.IDX PT, R148, R221, R5, 0x1f ;  /* 0x00001f05dd947589 */ /* 0x000fe200000e0000 */
[----:B------:R-:W-:Y:S02]  /*b3b0*/  ISETP.GE.AND P3, PT, R217, 0x59, PT ;  /* 0x00000059d900780c */ /* 0x000fe40003f66270 */
[C---:B------:R-:W-:Y:S01]  /*b3c0*/  ISETP.GT.OR P4, PT, R224.reuse, 0x70, !P4 ;  /* 0x00000070e000780c */ /* 0x040fe20006784670 */
[----:B------:R-:W3:Y:S01]  /*b3d0*/  MUFU.EX2 R110, R110 ;  /* 0x0000006e006e7308 */ /* 0x000ee20000000800 */
[C---:B------:R-:W-:Y:S02]  /*b3e0*/  ISETP.GT.OR P0, PT, R224.reuse, 0x68, !P0 ;  /* 0x00000068e000780c */ /* 0x040fe40004704670 */
[C---:B------:R-:W-:Y:S02]  /*b3f0*/  ISETP.GT.OR P5, PT, R224.reuse, 0x69, !P5 ;  /* 0x00000069e000780c */ /* 0x040fe40006fa4670 */
[----:B------:R-:W-:Y:S01]  /*b400*/  ISETP.GT.OR P1, PT, R224, 0x79, !P1 ;  /* 0x00000079e000780c */ /* 0x000fe20004f24670 */
[----:B------:R-:W-:Y:S01]  /*b410*/  VIADD R224, R5, 0x18 ;  /* 0x0000001805e07836 */ /* 0x000fe20000000000 */
[C---:B------:R-:W-:Y:S01]  /*b420*/  ISETP.GT.OR P2, PT, R222.reuse, 0x58, !P2 ;  /* 0x00000058de00780c */ /* 0x040fe20005744670 */
[----:B------:R-:W-:Y:S01]  /*b430*/  MUFU.EX2 R90, R90 ;  /* 0x0000005a005a7308 */ /* 0x000fe20000000800 */
[----:B------:R-:W-:-:S02]  /*b440*/  ISETP.GT.OR P3, PT, R222, 0x59, !P3 ;  /* 0x00000059de00780c */ /* 0x000fc40005f64670 */
[----:B------:R-:W-:Y:S02]  /*b450*/  FSEL R126, R144, -INF , !P4 ;  /* 0xff800000907e7808 */ /* 0x000fe40006000000 */
[----:B------:R-:W-:Y:S02]  /*b460*/  ISETP.GE.AND P4, PT, R217, 0x51, PT ;  /* 0x00000051d900780c */ /* 0x000fe40003f86270 */
[----:B------:R-:W-:Y:S01]  /*b470*/  FSEL R117, R134, -INF , !P2 ;  /* 0xff80000086757808 */ /* 0x000fe20005000000 */
[----:B------:R-:W-:Y:S01]  /*b480*/  MUFU.EX2 R91, R91 ;  /* 0x0000005b005b7308 */ /* 0x000fe20000000800 */
[----:B------:R-:W-:Y:S01]  /*b490*/  FSEL R115, R135, -INF , !P3 ;  /* 0xff80000087737808 */ /* 0x000fe20005800000 */
[----:B------:R-:W4:Y:S01]  /*b4a0*/  SHFL.IDX PT, R134, R220, R224, 0x1f ;  /* 0x00001fe0dc867589 */ /* 0x000f2200000e0000 */
[----:B------:R-:W-:Y:S02]  /*b4b0*/  FSEL R140, R140, -INF , !P0 ;  /* 0xff8000008c8c7808 */ /* 0x000fe40004000000 */
[----:B------:R-:W-:Y:S01]  /*b4c0*/  ISETP.GE.AND P0, PT, R217, 0x49, PT ;  /* 0x00000049d900780c */ /* 0x000fe20003f06270 */
[----:B------:R-:W5:Y:S01]  /*b4d0*/  SHFL.IDX PT, R135, R220, R231, 0x1f ;  /* 0x00001fe7dc877589 */ /* 0x000f6200000e0000 */
[C---:B------:R-:W-:Y:S01]  /*b4e0*/  ISETP.GT.OR P4, PT, R222.reuse, 0x51, !P4 ;  /* 0x00000051de00780c */ /* 0x040fe20006784670 */
[----:B------:R-:W-:Y:S01]  /*b4f0*/  MUFU.EX2 R92, R92 ;  /* 0x0000005c005c7308 */ /* 0x000fe20000000800 */
[----:B------:R-:W-:Y:S01]  /*b500*/  ISETP.GT.OR P0, PT, R222, 0x49, !P0 ;  /* 0x00000049de00780c */ /* 0x000fe20004704670 */
[----:B------:R-:W-:Y:S01]  /*b510*/  SHFL.IDX PT, R220, R220, R225, 0x1f ;  /* 0x00001fe1dcdc7589 */ /* 0x000fe200000e0000 */
[----:B------:R-:W-:-:S02]  /*b520*/  FSEL R144, R131, -INF , !P4 ;  /* 0xff80000083907808 */ /* 0x000fc40006000000 */
[----:B------:R-:W-:Y:S01]  /*b530*/  FSEL R127, R127, -INF , !P0 ;  /* 0xff8000007f7f7808 */ /* 0x000fe20004000000 */
[----:B------:R-:W2:Y:S01]  /*b540*/  SHFL.IDX PT, R131, R221, R114, 0x1f ;  /* 0x00001f72dd837589 */ /* 0x000ea200000e0000 */
[----:B------:R-:W-:Y:S01]  /*b550*/  FSEL R116, R141, -INF , !P5 ;  /* 0xff8000008d747808 */ /* 0x000fe20006800000 */
[----:B------:R-:W-:Y:S01]  /*b560*/  MUFU.EX2 R93, R93 ;  /* 0x0000005d005d7308 */ /* 0x000fe20000000800 */
[----:B------:R-:W-:Y:S01]  /*b570*/  ISETP.GE.AND P0, PT, R217, 0x61, PT ;  /* 0x00000061d900780c */ /* 0x000fe20003f06270 */
[----:B------:R-:W-:Y:S01]  /*b580*/  FFMA.FTZ R111, R127, UR5, -R111 ;  /* 0x000000057f6f7c23 */ /* 0x000fe2000801086f */
[----:B------:R-:W-:Y:S02]  /*b590*/  ISETP.GE.AND P5, PT, R217, 0x50, PT ;  /* 0x00000050d900780c */ /* 0x000fe40003fa6270 */
[----:B-1----:R-:W-:Y:S02]  /*b5a0*/  FSEL R120, R149, -INF , !P1 ;  /* 0xff80000095787808 */ /* 0x002fe40004800000 */
[C---:B------:R-:W-:Y:S01]  /*b5b0*/  ISETP.GT.OR P0, PT, R222.reuse, 0x61, !P0 ;  /* 0x00000061de00780c */ /* 0x040fe20004704670 */
[----:B------:R-:W1:Y:S01]  /*b5c0*/  MUFU.EX2 R111, R111 ;  /* 0x0000006f006f7308 */ /* 0x000e620000000800 */
[----:B------:R-:W-:Y:S01]  /*b5d0*/  ISETP.GE.AND P1, PT, R217, 0x60, PT ;  /* 0x00000060d900780c */ /* 0x000fe20003f26270 */
[----:B----4-:R-:W-:Y:S01]  /*b5e0*/  FFMA.FTZ R117, R117, UR5, -R134 ;  /* 0x0000000575757c23 */ /* 0x010fe20008010886 */
[----:B------:R-:W-:-:S02]  /*b5f0*/  ISETP.GT.OR P5, PT, R222, 0x50, !P5 ;  /* 0x00000050de00780c */ /* 0x000fc40006fa4670 */
[----:B------:R-:W-:Y:S01]  /*b600*/  FSEL R141, R139, -INF , !P0 ;  /* 0xff8000008b8d7808 */ /* 0x000fe20004000000 */
[----:B-----5:R-:W-:Y:S01]  /*b610*/  FFMA.FTZ R129, R129, UR5, -R135 ;  /* 0x0000000581817c23 */ /* 0x020fe20008010887 */
[----:B------:R-:W-:Y:S01]  /*b620*/  FSEL R118, R130, -INF , !P5 ;  /* 0xff80000082767808 */ /* 0x000fe20006800000 */
[----:B------:R-:W-:Y:S01]  /*b630*/  FFMA.FTZ R139, R136, UR5, -R148 ;  /* 0x00000005888b7c23 */ /* 0x000fe20008010894 */
[----:B------:R-:W-:Y:S01]  /*b640*/  ISETP.GT.OR P1, PT, R222, 0x60, !P1 ;  /* 0x00000060de00780c */ /* 0x000fe20004f24670 */
[----:B------:R4:W5:Y:S01]  /*b650*/  SHFL.IDX PT, R130, R221, R112, 0x1f ;  /* 0x00001f70dd827589 */ /* 0x00096200000e0000 */
[C---:B------:R-:W-:Y:S01]  /*b660*/  ISETP.GE.AND P0, PT, R217.reuse, 0x79, PT ;  /* 0x00000079d900780c */ /* 0x040fe20003f06270 */
[----:B------:R-:W-:Y:S01]  /*b670*/  MUFU.EX2 R117, R117 ;  /* 0x0000007500757308 */ /* 0x000fe20000000800 */
[----:B------:R-:W-:Y:S01]  /*b680*/  ISETP.GE.AND P5, PT, R217, 0x68, PT ;  /* 0x00000068d900780c */ /* 0x000fe20003fa6270 */
[----:B--2---:R-:W-:Y:S01]  /*b690*/  FFMA.FTZ R141, R141, UR5, -R131 ;  /* 0x000000058d8d7c23 */ /* 0x004fe20008010883 */
[----:B------:R-:W-:-:S02]  /*b6a0*/  FSEL R138, R138, -INF , !P1 ;  /* 0xff8000008a8a7808 */ /* 0x000fc40004800000 */
[----:B------:R-:W-:Y:S02]  /*b6b0*/  ISETP.GT.OR P0, PT, R222, 0x79, !P0 ;  /* 0x00000079de00780c */ /* 0x000fe40004704670 */
[C---:B------:R-:W-:Y:S01]  /*b6c0*/  ISETP.GE.AND P4, PT, R217.reuse, 0x69, PT ;  /* 0x00000069d900780c */ /* 0x040fe20003f86270 */
[--C-:B----4-:R-:W-:Y:S01]  /*b6d0*/  FFMA.FTZ R112, R128, UR5, -R113.reuse ;  /* 0x0000000580707c23 */ /* 0x110fe20008010871 */
[C---:B------:R-:W-:Y:S01]  /*b6e0*/  ISETP.GE.AND P2, PT, R217.reuse, 0x70, PT ;  /* 0x00000070d900780c */ /* 0x040fe20003f46270 */
[----:B------:R-:W-:Y:S01]  /*b6f0*/  FFMA.FTZ R113, R118, UR5, -R113 ;  /* 0x0000000576717c23 */ /* 0x000fe20008010871 */
[----:B------:R-:W-:Y:S01]  /*b700*/  ISETP.GE.AND P3, PT, R217, 0x71, PT ;  /* 0x00000071d900780c */ /* 0x000fe20003f66270 */
[--C-:B------:R-:W-:Y:S01]  /*b710*/  FFMA.FTZ R118, R133, UR5, -R220.reuse ;  /* 0x0000000585767c23 */ /* 0x100fe200080108dc */
[----:B------:R-:W-:Y:S01]  /*b720*/  ISETP.GE.AND P1, PT, R217, 0x78, PT ;  /* 0x00000078d900780c */ /* 0x000fe20003f26270 */
[----:B------:R-:W-:Y:S01]  /*b730*/  FFMA.FTZ R133, R115, UR5, -R220 ;  /* 0x0000000573857c23 */ /* 0x000fe200080108dc */
[C---:B------:R-:W-:Y:S01]  /*b740*/  ISETP.GT.OR P5, PT, R222.reuse, 0x68, !P5 ;  /* 0x00000068de00780c */ /* 0x040fe20006fa4670 */
[----:B------:R-:W-:Y:S01]  /*b750*/  VIADD R220, R5, 0x4 ;  /* 0x0000000405dc7836 */ /* 0x000fe20000000000 */
[----:B------:R-:W-:Y:S01]  /*b760*/  FSEL R119, R151, -INF , !P0 ;  /* 0xff80000097777808 */ /* 0x000fe20004000000 */
[C---:B------:R-:W-:Y:S01]  /*b770*/  VIADD R151, R5.reuse, 0x8 ;  /* 0x0000000805977836 */ /* 0x040fe20000000000 */
[----:B------:R-:W-:Y:S01]  /*b780*/  ISETP.GT.OR P4, PT, R222, 0x69, !P4 ;  /* 0x00000069de00780c */ /* 0x000fe20006784670 */
[----:B------:R-:W-:Y:S01]  /*b790*/  FFMA.FTZ R128, R144, UR5, -R135 ;  /* 0x0000000590807c23 */ /* 0x000fe20008010887 */
[C---:B------:R-:W-:Y:S01]  /*b7a0*/  ISETP.GT.OR P2, PT, R222.reuse, 0x70, !P2 ;  /* 0x00000070de00780c */ /* 0x040fe20005744670 */
[----:B------:R-:W-:Y:S01]  /*b7b0*/  MUFU.EX2 R115, R129 ;  /* 0x0000008100737308 */ /* 0x000fe20000000800 */
[----:B------:R-:W-:Y:S01]  /*b7c0*/  ISETP.GT.OR P3, PT, R222, 0x71, !P3 ;  /* 0x00000071de00780c */ /* 0x000fe20005f64670 */
[----:B------:R-:W-:Y:S01]  /*b7d0*/  FFMA.FTZ R144, R132, UR5, -R134 ;  /* 0x0000000584907c23 */ /* 0x000fe20008010886 */
[----:B------:R-:W-:Y:S01]  /*b7e0*/  ISETP.GT.OR P1, PT, R222, 0x78, !P1 ;  /* 0x00000078de00780c */ /* 0x000fe20004f24670 */
[----:B------:R-:W-:Y:S01]  /*b7f0*/  VIADD R222, R5, 0xc ;  /* 0x0000000c05de7836 */ /* 0x000fe20000000000 */
[----:B------:R-:W-:Y:S01]  /*b800*/  FSEL R114, R142, -INF , !P5 ;  /* 0xff8000008e727808 */ /* 0x000fe20006800000 */
[----:B------:R-:W-:-:S02]  /*b810*/  WARPGROUP.DEPBAR.LE gsb0, 0x0 ;  /* 0x00008000000079c5 */ /* 0x000fc40000010000 */
[----:B------:R-:W-:Y:S01]  /*b820*/  WARPGROUP.ARRIVE ;  /* 0x00000000000079c5 */ /* 0x000fe20000000000 */
[----:B------:R-:W-:Y:S01]  /*b830*/  FFMA.FTZ R142, R137, UR5, -R131 ;  /* 0x00000005898e7c23 */ /* 0x000fe20008010883 */
[----:B------:R-:W2:Y:S01]  /*b840*/  SHFL.IDX PT, R134, R221, R224, 0x1f ;  /* 0x00001fe0dd867589 */ /* 0x000ea200000e0000 */
[----:B------:R-:W-:Y:S01]  /*b850*/  FSEL R125, R146, -INF , !P2 ;  /* 0xff800000927d7808 */ /* 0x000fe20005000000 */
[----:B------:R-:W-:Y:S01]  /*b860*/  FFMA.FTZ R146, R138, UR5, -R148 ;  /* 0x000000058a927c23 */ /* 0x000fe20008010894 */
[----:B------:R-:W-:Y:S01]  /*b870*/  FSEL R121, R150, -INF , !P1 ;  /* 0xff80000096797808 */ /* 0x000fe20004800000 */
[----:B------:R-:W-:Y:S01]  /*b880*/  HGMMA.64x128x16.F32 R24, gdesc[UR12], R24, gsb0 ;  /* 0x01e000000c1879f0 */ /* 0x000fe20008000818 */
[----:B------:R-:W4:Y:S01]  /*b890*/  SHFL.IDX PT, R135, R221, R231, 0x1f ;  /* 0x00001fe7dd877589 */ /* 0x000f2200000e0000 */
[----:B------:R-:W-:Y:S01]  /*b8a0*/  FSEL R123, R147, -INF , !P3 ;  /* 0xff800000937b7808 */ /* 0x000fe20005800000 */
[----:B------:R-:W-:Y:S01]  /*b8b0*/  VIADD R217, R5, 0x10 ;  /* 0x0000001005d97836 */ /* 0x000fe20000000000 */
[----:B------:R-:W-:Y:S01]  /*b8c0*/  FSEL R127, R143, -INF , !P4 ;  /* 0xff8000008f7f7808 */ /* 0x000fe20006000000 */
[----:B------:R-:W3:Y:S01]  /*b8d0*/  SHFL.IDX PT, R145, R221, R222, 0x1f ;  /* 0x00001fdedd917589 */ /* 0x000ee200000e0000 */
[--C-:B-----5:R-:W-:Y:S01]  /*b8e0*/  FFMA.FTZ R132, R140, UR5, -R130.reuse ;  /* 0x000000058c847c23 */ /* 0x120fe20008010882 */
[----:B------:R-:W-:Y:S01]  /*b8f0*/  FFMA.FTZ R130, R114, UR5, -R130 ;  /* 0x0000000572827c23 */ /* 0x000fe20008010882 */
[----:B------:R-:W5:Y:S01]  /*b900*/  MUFU.EX2 R112, R112 ;  /* 0x0000007000707308 */ /* 0x000f620000000800 */
[----:B------:R-:W1:Y:S04]  /*b910*/  SHFL.IDX PT, R143, R221, R217, 0x1f ;  /* 0x00001fd9dd8f7589 */ /* 0x000e6800000e0000 */
[----:B------:R-:W5:Y:S03]  /*b920*/  SHFL.IDX PT, R221, R221, R225, 0x1f ;  /* 0x00001fe1dddd7589 */ /* 0x000f6600000e0000 */
[----:B------:R3:W-:Y:S01]  /*b930*/  MUFU.EX2 R114, R128 ;  /* 0x0000008000727308 */ /* 0x0007e20000000800 */
[--C-:B--2---:R-:W-:Y:S01]  /*b940*/  FFMA.FTZ R122, R122, UR5, -R134.reuse ;  /* 0x000000057a7a7c23 */ /* 0x104fe20008010886 */
[----:B------:R-:W-:-:S06]  /*b950*/  FFMA.FTZ R121, R121, UR5, -R134 ;  /* 0x0000000579797c23 */ /* 0x000fcc0008010886 */
[----:B------:R-:W-:Y:S01]  /*b960*/  MUFU.EX2 R94, R94 ;  /* 0x0000005e005e7308 */ /* 0x000fe20000000800 */
[--C-:B----4-:R-:W-:Y:S01]  /*b970*/  FFMA.FTZ R124, R124, UR5, -R135.reuse ;  /* 0x000000057c7c7c23 */ /* 0x110fe20008010887 */
[----:B------:R-:W-:Y:S01]  /*b980*/  FFMA.FTZ R123, R123, UR5, -R135 ;  /* 0x000000057b7b7c23 */ /* 0x000fe20008010887 */
[--C-:B---3--:R-:W-:Y:S01]  /*b990*/  FFMA.FTZ R128, R116, UR5, -R145.reuse ;  /* 0x0000000574807c23 */ /* 0x108fe20008010891 */
[----:B------:R-:W-:-:S04]  /*b9a0*/  FFMA.FTZ R127, R127, UR5, -R145 ;  /* 0x000000057f7f7c23 */ /* 0x000fc80008010891 */
[----:B------:R-:W-:Y:S01]  /*b9b0*/  MUFU.EX2 R116, R144 ;  /* 0x0000009000747308 */ /* 0x000fe20000000800 */
[--C-:B-1----:R-:W-:Y:S01]  /*b9c0*/  FFMA.FTZ R126, R126, UR5, -R143.reuse ;  /* 0x000000057e7e7c23 */ /* 0x102fe2000801088f */
[----:B------:R-:W-:Y:S01]  /*b9d0*/  FFMA.FTZ R125, R125, UR5, -R143 ;  /* 0x000000057d7d7c23 */ /* 0x000fe2000801088f */
[--C-:B-----5:R-:W-:Y:S01]  /*b9e0*/  FFMA.FTZ R120, R120, UR5, -R221.reuse ;  /* 0x0000000578787c23 */ /* 0x120fe200080108dd */
[----:B------:R-:W-:-:S04]  /*b9f0*/  FFMA.FTZ R119, R119, UR5, -R221 ;  /* 0x0000000577777c23 */ /* 0x000fc800080108dd */
        /* <DEDUP_REMOVED lines=11> */
[----:B------:R-:W1:Y:S04]  /*bab0*/  LDS R223, [R223+0x400] ;  /* 0x00040000dfdf7984 */ /* 0x000e680000000800 */
[----:B------:R-:W2:Y:S04]  /*bac0*/  LDS R216, [R216+0x400] ;  /* 0x00040000d8d87984 */ /* 0x000ea80000000800 */
[----:B------:R-:W-:Y:S04]  /*bad0*/  LDS R218, [R218+0x400] ;  /* 0x00040000dada7984 */ /* 0x000fe80000000800 */
[----:B------:R-:W-:Y:S04]  /*bae0*/  LDS R219, [R219+0x400] ;  /* 0x00040000dbdb7984 */ /* 0x000fe80000000800 */
[----:B-1----:R-:W1:Y:S04]  /*baf0*/  SHFL.IDX PT, R129, R223, R5, 0x1f ;  /* 0x00001f05df817589 */ /* 0x002e6800000e0000 */
[----:B------:R-:W3:Y:S04]  /*bb00*/  SHFL.IDX PT, R131, R223, R220, 0x1f ;  /* 0x00001fdcdf837589 */ /* 0x000ee800000e0000 */
[----:B------:R-:W4:Y:S04]  /*bb10*/  SHFL.IDX PT, R136, R223, R151, 0x1f ;  /* 0x00001f97df887589 */ /* 0x000f2800000e0000 */
[----:B------:R-:W5:Y:S04]  /*bb20*/  SHFL.IDX PT, R137, R223, R222, 0x1f ;  /* 0x00001fdedf897589 */ /* 0x000f6800000e0000 */
[----:B------:R-:W5:Y:S04]  /*bb30*/  SHFL.IDX PT, R138, R223, R231, 0x1f ;  /* 0x00001fe7df8a7589 */ /* 0x000f6800000e0000 */
[----:B--2---:R-:W2:Y:S01]  /*bb40*/  SHFL.IDX PT, R148, R216, R220, 0x1f ;  /* 0x00001fdcd8947589 */ /* 0x004ea200000e0000 */
[--C-:B-1----:R-:W-:Y:S01]  /*bb50*/  FADD.FTZ R24, R24, -R129.reuse ;  /* 0x8000008118187221 */ /* 0x102fe20000010000 */
[----:B------:R-:W-:-:S02]  /*bb60*/  FADD.FTZ R26, R26, -R129 ;  /* 0x800000811a1a7221 */ /* 0x000fc40000010000 */
[----:B------:R-:W1:Y:S01]  /*bb70*/  SHFL.IDX PT, R135, R223, R217, 0x1f ;  /* 0x00001fd9df877589 */ /* 0x000e6200000e0000 */
[--C-:B---3--:R-:W-:Y:S01]  /*bb80*/  FADD.FTZ R129, R25, -R131.reuse ;  /* 0x8000008319817221 */ /* 0x108fe20000010000 */
[----:B------:R-:W-:Y:S02]  /*bb90*/  FADD.FTZ R131, R27, -R131 ;  /* 0x800000831b837221 */ /* 0x000fe40000010000 */
[----:B------:R-:W3:Y:S01]  /*bba0*/  SHFL.IDX PT, R140, R223, R224, 0x1f ;  /* 0x00001fe0df8c7589 */ /* 0x000ee200000e0000 */
[--C-:B----4-:R-:W-:Y:S01]  /*bbb0*/  FADD.FTZ R134, R28, -R136.reuse ;  /* 0x800000881c867221 */ /* 0x110fe20000010000 */
[----:B------:R-:W-:Y:S01]  /*bbc0*/  FADD.FTZ R25, R30, -R136 ;  /* 0x800000881e197221 */ /* 0x000fe20000010000 */
[----:B------:R1:W-:Y:S01]  /*bbd0*/  MUFU.EX2 R28, R133 ;  /* 0x00000085001c7308 */ /* 0x0003e20000000800 */
[----:B------:R-:W4:Y:S01]  /*bbe0*/  SHFL.IDX PT, R150, R223, R225, 0x1f ;  /* 0x00001fe1df967589 */ /* 0x000f2200000e0000 */
[--C-:B-----5:R-:W-:Y:S01]  /*bbf0*/  FADD.FTZ R136, R29, -R137.reuse ;  /* 0x800000891d887221 */ /* 0x120fe20000010000 */
[----:B------:R-:W-:-:S02]  /*bc00*/  FADD.FTZ R27, R31, -R137 ;  /* 0x800000891f1b7221 */ /* 0x000fc40000010000 */
[----:B------:R-:W5:Y:S01]  /*bc10*/  SHFL.IDX PT, R149, R216, R5, 0x1f ;  /* 0x00001f05d8957589 */ /* 0x000f6200000e0000 */
[--C-:B------:R-:W-:Y:S01]  /*bc20*/  FADD.FTZ R137, R33, -R138.reuse ;  /* 0x8000008a21897221 */ /* 0x100fe20000010000 */
[----:B------:R-:W-:Y:S01]  /*bc30*/  FADD.FTZ R138, R35, -R138 ;  /* 0x8000008a238a7221 */ /* 0x000fe20000010000 */
[----:B------:R1:W-:Y:S01]  /*bc40*/  MUFU.EX2 R31, R142 ;  /* 0x0000008e001f7308 */ /* 0x0003e20000000800 */
[----:B------:R-:W5:Y:S01]  /*bc50*/  SHFL.IDX PT, R35, R218, R220, 0x1f ;  /* 0x00001fdcda237589 */ /* 0x000f6200000e0000 */
[--C-:B--2---:R-:W-:Y:S01]  /*bc60*/  FADD.FTZ R41, R41, -R148.reuse ;  /* 0x8000009429297221 */ /* 0x104fe20000010000 */
[----:B------:R-:W-:Y:S02]  /*bc70*/  FADD.FTZ R43, R43, -R148 ;  /* 0x800000942b2b7221 */ /* 0x000fe40000010000 */
[----:B------:R-:W2:Y:S01]  /*bc80*/  SHFL.IDX PT, R145, R216, R231, 0x1f ;  /* 0x00001fe7d8917589 */ /* 0x000ea200000e0000 */
[----:B-1----:R-:W-:-:S03]  /*bc90*/  FADD.FTZ R133, R32, -R135 ;  /* 0x8000008720857221 */ /* 0x002fc60000010000 */
[----:B------:R1:W-:Y:S01]  /*bca0*/  SHFL.IDX PT, R142, R219, R220, 0x1f ;  /* 0x00001fdcdb8e7589 */ /* 0x0003e200000e0000 */
[----:B------:R1:W-:Y:S01]  /*bcb0*/  MUFU.EX2 R29, R139 ;  /* 0x0000008b001d7308 */ /* 0x0003e20000000800 */
[----:B------:R-:W-:Y:S01]  /*bcc0*/  FADD.FTZ R135, R34, -R135 ;  /* 0x8000008722877221 */ /* 0x000fe20000010000 */
[----:B---3--:R-:W-:Y:S01]  /*bcd0*/  FADD.FTZ R38, R38, -R140 ;  /* 0x8000008c26267221 */ /* 0x008fe20000010000 */
[----:B------:R-:W3:Y:S04]  /*bce0*/  SHFL.IDX PT, R32, R216, R217, 0x1f ;  /* 0x00001fd9d8207589 */ /* 0x000ee800000e0000 */
[----:B------:R-:W3:Y:S01]  /*bcf0*/  SHFL.IDX PT, R33, R216, R225, 0x1f ;  /* 0x00001fe1d8217589 */ /* 0x000ee200000e0000 */
[----:B----4-:R-:W-:Y:S01]  /*bd00*/  FADD.FTZ R39, R39, -R150 ;  /* 0x8000009627277221 */ /* 0x010fe20000010000 */
[----:B-1----:R-:W-:Y:S01]  /*bd10*/  FADD.FTZ R139, R36, -R140 ;  /* 0x8000008c248b7221 */ /* 0x002fe20000010000 */
[----:B------:R-:W-:Y:S01]  /*bd20*/  FADD.FTZ R140, R37, -R150 ;  /* 0x80000096258c7221 */ /* 0x000fe20000010000 */
[----:B------:R-:W4:Y:S01]  /*bd30*/  LDL R220, [R1+0x2c] ;  /* 0x00002c0001dc7983 */ /* 0x000f220000100800 */
[----:B------:R1:W-:Y:S01]  /*bd40*/  MUFU.EX2 R30, R146 ;  /* 0x00000092001e7308 */ /* 0x0003e20000000800 */
[--C-:B-----5:R-:W-:Y:S01]  /*bd50*/  FADD.FTZ R40, R40, -R149.reuse ;  /* 0x8000009528287221 */ /* 0x120fe20000010000 */
[----:B------:R-:W-:Y:S01]  /*bd60*/  FADD.FTZ R42, R42, -R149 ;  /* 0x800000952a2a7221 */ /* 0x000fe20000010000 */
[----:B------:R-:W5:Y:S01]  /*bd70*/  SHFL.IDX PT, R144, R216, R222, 0x1f ;  /* 0x00001fded8907589 */ /* 0x000f6200000e0000 */
[--C-:B------:R-:W-:Y:S01]  /*bd80*/  FADD.FTZ R57, R57, -R35.reuse ;  /* 0x8000002339397221 */ /* 0x100fe20000010000 */
[----:B------:R-:W-:-:S02]  /*bd90*/  FADD.FTZ R59, R59, -R35 ;  /* 0x800000233b3b7221 */ /* 0x000fc40000010000 */
[----:B------:R-:W5:Y:S01]  /*bda0*/  SHFL.IDX PT, R143, R216, R224, 0x1f ;  /* 0x00001fe0d88f7589 */ /* 0x000f6200000e0000 */
[--C-:B--2---:R-:W-:Y:S01]  /*bdb0*/  FADD.FTZ R49, R49, -R145.reuse ;  /* 0x8000009131317221 */ /* 0x104fe20000010000 */
[----:B------:R-:W-:Y:S02]  /*bdc0*/  FADD.FTZ R51, R51, -R145 ;  /* 0x8000009133337221 */ /* 0x000fe40000010000 */
[----:B------:R-:W2:Y:S01]  /*bdd0*/  SHFL.IDX PT, R147, R216, R151, 0x1f ;  /* 0x00001f97d8937589 */ /* 0x000ea200000e0000 */
[----:B------:R-:W-:Y:S01]  /*bde0*/  FMUL.FTZ R26, R9, R26 ;  /* 0x0000001a091a7220 */ /* 0x000fe20000410000 */
[----:B------:R-:W-:Y:S01]  /*bdf0*/  MUFU.EX2 R35, R128 ;  /* 0x0000008000237308 */ /* 0x000fe20000000800 */
[--C-:B---3--:R-:W-:Y:S01]  /*be00*/  FADD.FTZ R48, R48, -R32.reuse ;  /* 0x8000002030307221 */ /* 0x108fe20000010000 */
[----:B------:R-:W-:Y:S01]  /*be10*/  FADD.FTZ R50, R50, -R32 ;  /* 0x8000002032327221 */ /* 0x000fe20000010000 */
[----:B------:R-:W-:Y:S01]  /*be20*/  SHFL.IDX PT, R145, R219, R151, 0x1f ;  /* 0x00001f97db917589 */ /* 0x000fe200000e0000 */
[--C-:B------:R-:W-:Y:S01]  /*be30*/  FADD.FTZ R53, R53, -R33.reuse ;  /* 0x8000002135357221 */ /* 0x100fe20000010000 */
[----:B------:R-:W-:-:S03]  /*be40*/  FADD.FTZ R55, R55, -R33 ;  /* 0x8000002137377221 */ /* 0x000fc60000010000 */
[----:B------:R3:W-:Y:S01]  /*be50*/  MUFU.EX2 R32, R141 ;  /* 0x0000008d00207308 */ /* 0x0007e20000000800 */
[----:B------:R-:W-:Y:S04]  /*be60*/  SHFL.IDX PT, R150, R219, R222, 0x1f ;  /* 0x00001fdedb967589 */ /* 0x000fe800000e0000 */
[----:B-1----:R-:W-:Y:S01]  /*be70*/  SHFL.IDX PT, R146, R219, R217, 0x1f ;  /* 0x00001fd9db927589 */ /* 0x002fe200000e0000 */
[--C-:B-----5:R-:W-:Y:S01]  /*be80*/  FADD.FTZ R45, R45, -R144.reuse ;  /* 0x800000902d2d7221 */ /* 0x120fe20000010000 */
[----:B------:R-:W-:Y:S01]  /*be90*/  FADD.FTZ R47, R47, -R144 ;  /* 0x800000902f2f7221 */ /* 0x000fe20000010000 */
[----:B------:R1:W5:Y:S01]  /*bea0*/  MUFU.EX2 R33, R132 ;  /* 0x0000008400217308 */ /* 0x0003620000000800 */
[----:B---3--:R-:W-:Y:S01]  /*beb0*/  SHFL.IDX PT, R141, R219, R5, 0x1f ;  /* 0x00001f05db8d7589 */ /* 0x008fe200000e0000 */
[--C-:B------:R-:W-:Y:S01]  /*bec0*/  FADD.FTZ R52, R52, -R143.reuse ;  /* 0x8000008f34347221 */ /* 0x100fe20000010000 */
[----:B------:R-:W-:-:S02]  /*bed0*/  FADD.FTZ R54, R54, -R143 ;  /* 0x8000008f36367221 */ /* 0x000fc40000010000 */
[----:B------:R-:W-:Y:S01]  /*bee0*/  SHFL.IDX PT, R149, R219, R231, 0x1f ;  /* 0x00001fe7db957589 */ /* 0x000fe200000e0000 */
[----:B------:R-:W-:Y:S01]  /*bef0*/  FMUL.FTZ R25, R12, R25 ;  /* 0x000000190c197220 */ /* 0x000fe20000410000 */
[--C-:B--2---:R-:W-:Y:S01]  /*bf00*/  FADD.FTZ R44, R44, -R147.reuse ;  /* 0x800000932c2c7221 */ /* 0x104fe20000010000 */
[----:B------:R-:W-:Y:S01]  /*bf10*/  MUFU.EX2 R125, R125 ;  /* 0x0000007d007d7308 */ /* 0x000fe20000000800 */
[----:B------:R-:W-:Y:S01]  /*bf20*/  SHFL.IDX PT, R216, R219, R224, 0x1f ;  /* 0x00001fe0dbd87589 */ /* 0x000fe200000e0000 */
[----:B------:R-:W-:-:S03]  /*bf30*/  FADD.FTZ R46, R46, -R147 ;  /* 0x800000932e2e7221 */ /* 0x000fc60000010000 */
[----:B------:R-:W2:Y:S04]  /*bf40*/  SHFL.IDX PT, R219, R219, R225, 0x1f ;  /* 0x00001fe1dbdb7589 */ /* 0x000ea800000e0000 */
[----:B------:R-:W3:Y:S04]  /*bf50*/  SHFL.IDX PT, R144, R218, R151, 0x1f ;  /* 0x00001f97da907589 */ /* 0x000ee800000e0000 */
[----:B------:R-:W5:Y:S04]  /*bf60*/  SHFL.IDX PT, R36, R218, R222, 0x1f ;  /* 0x00001fdeda247589 */ /* 0x000f6800000e0000 */
[----:B------:R2:W5:Y:S04]  /*bf70*/  SHFL.IDX PT, R143, R218, R217, 0x1f ;  /* 0x00001fd9da8f7589 */ /* 0x00056800000e0000 */
[----:B-1----:R-:W1:Y:S04]  /*bf80*/  SHFL.IDX PT, R132, R218, R231, 0x1f ;  /* 0x00001fe7da847589 */ /* 0x002e6800000e0000 */
[----:B------:R-:W1:Y:S04]  /*bf90*/  SHFL.IDX PT, R34, R218, R5, 0x1f ;  /* 0x00001f05da227589 */ /* 0x000e6800000e0000 */
[----:B------:R-:W1:Y:S04]  /*bfa0*/  SHFL.IDX PT, R37, R218, R224, 0x1f ;  /* 0x00001fe0da257589 */ /* 0x000e6800000e0000 */
[----:B------:R-:W1:Y:S01]  /*bfb0*/  SHFL.IDX PT, R218, R218, R225, 0x1f ;  /* 0x00001fe1dada7589 */ /* 0x000e6200000e0000 */
[----:B--2---:R-:W-:Y:S01]  /*bfc0*/  FADD.FTZ R217, R85, -R219 ;  /* 0x800000db55d97221 */ /* 0x004fe20000010000 */
[----:B------:R-:W-:Y:S01]  /*bfd0*/  FMUL.FTZ R85, R11, R131 ;  /* 0x000000830b557220 */ /* 0x000fe20000410000 */
[----:B---3--:R-:W-:Y:S01]  /*bfe0*/  FADD.FTZ R62, R62, -R144 ;  /* 0x800000903e3e7221 */ /* 0x008fe20000010000 */
[--C-:B-----5:R-:W-:Y:S01]  /*bff0*/  FADD.FTZ R63, R63, -R36.reuse ;  /* 0x800000243f3f7221 */ /* 0x120fe20000010000 */
[----:B------:R-:W-:Y:S01]  /*c000*/  FADD.FTZ R61, R61, -R36 ;  /* 0x800000243d3d7221 */ /* 0x000fe20000010000 */
[----:B------:R-:W-:Y:S01]  /*c010*/  FADD.FTZ R60, R60, -R144 ;  /* 0x800000903c3c7221 */ /* 0x000fe20000010000 */
[----:B------:R-:W-:Y:S01]  /*c020*/  F2FP.F16.F32.PACK_AB R85, R85, R26 ;  /* 0x0000001a5555723e */ /* 0x000fe200000000ff */
[----:B------:R-:W-:Y:S01]  /*c030*/  FMUL.FTZ R26, R14, R27 ;  /* 0x0000001b0e1a7220 */ /* 0x000fe20000410000 */
[----:B------:R-:W-:Y:S01]  /*c040*/  FADD.FTZ R64, R64, -R143 ;  /* 0x8000008f40407221 */ /* 0x000fe20000010000 */
[----:B------:R-:W-:Y:S01]  /*c050*/  FADD.FTZ R219, R87, -R219 ;  /* 0x800000db57db7221 */ /* 0x000fe20000010000 */
[----:B------:R-:W-:Y:S01]  /*c060*/  MUFU.EX2 R124, R124 ;  /* 0x0000007c007c7308 */ /* 0x000fe20000000800 */
[----:B-1----:R-:W-:Y:S01]  /*c070*/  FADD.FTZ R65, R65, -R132 ;  /* 0x8000008441417221 */ /* 0x002fe20000010000 */
[----:B------:R-:W-:Y:S01]  /*c080*/  F2FP.F16.F32.PACK_AB R87, R26, R25 ;  /* 0x000000191a57723e */ /* 0x000fe200000000ff */
[----:B------:R-:W-:Y:S01]  /*c090*/  FADD.FTZ R148, R77, -R150 ;  /* 0x800000964d947221 */ /* 0x000fe20000010000 */
[----:B------:R-:W-:Y:S01]  /*c0a0*/  FADD.FTZ R66, R66, -R143 ;  /* 0x8000008f42427221 */ /* 0x000fe20000010000 */
[--C-:B------:R-:W-:Y:S01]  /*c0b0*/  FADD.FTZ R56, R56, -R34.reuse ;  /* 0x8000002238387221 */ /* 0x100fe20000010000 */
[----:B------:R-:W-:-:S02]  /*c0c0*/  FADD.FTZ R58, R58, -R34 ;  /* 0x800000223a3a7221 */ /* 0x000fc40000010000 */
[----:B------:R1:W2:Y:S01]  /*c0d0*/  MUFU.EX2 R34, R130 ;  /* 0x0000008200227308 */ /* 0x0002a20000000800 */
[----:B------:R-:W-:Y:S01]  /*c0e0*/  FMUL.FTZ R62, R110, R62 ;  /* 0x0000003e6e3e7220 */ /* 0x000fe20000410000 */
[----:B------:R-:W-:Y:S01]  /*c0f0*/  FMUL.FTZ R63, R111, R63 ;  /* 0x0000003f6f3f7220 */ /* 0x000fe20000410000 */
[----:B------:R-:W-:Y:S01]  /*c100*/  FMUL.FTZ R64, R112, R64 ;  /* 0x0000004070407220 */ /* 0x000fe20000410000 */
[----:B------:R-:W-:Y:S01]  /*c110*/  FMUL.FTZ R25, R115, R65 ;  /* 0x0000004173197220 */ /* 0x000fe20000410000 */
[----:B------:R-:W-:-:S03]  /*c120*/  FADD.FTZ R144, R76, -R145 ;  /* 0x800000914c907221 */ /* 0x000fc60000010000 */
[----:B------:R3:W5:Y:S01]  /*c130*/  MUFU.EX2 R36, R127 ;  /* 0x0000007f00247308 */ /* 0x0007620000000800 */
[----:B-1----:R-:W-:Y:S01]  /*c140*/  FADD.FTZ R130, R67, -R132 ;  /* 0x8000008443827221 */ /* 0x002fe20000010000 */
[--C-:B------:R-:W-:Y:S01]  /*c150*/  FADD.FTZ R132, R68, -R37.reuse ;  /* 0x8000002544847221 */ /* 0x100fe20000010000 */
[----:B------:R-:W-:Y:S01]  /*c160*/  FADD.FTZ R67, R70, -R37 ;  /* 0x8000002546437221 */ /* 0x000fe20000010000 */
[----:B------:R-:W-:-:S04]  /*c170*/  F2FP.F16.F32.PACK_AB R64, R25, R64 ;  /* 0x000000401940723e */ /* 0x000fc800000000ff */
[----:B------:R1:W5:Y:S01]  /*c180*/  MUFU.EX2 R37, R126 ;  /* 0x0000007e00257308 */ /* 0x0003620000000800 */
[----:B---3--:R-:W-:Y:S01]  /*c190*/  FADD.FTZ R127, R71, -R218 ;  /* 0x800000da477f7221 */ /* 0x008fe20000010000 */
[----:B------:R-:W-:Y:S01]  /*c1a0*/  F2FP.F16.F32.PACK_AB R71, R63, R62 ;  /* 0x0000003e3f47723e */ /* 0x000fe200000000ff */
[----:B------:R-:W-:-:S05]  /*c1b0*/  FMUL.FTZ R62, R33, R144 ;  /* 0x00000090213e7220 */ /* 0x000fca0000410000 */
[----:B------:R-:W3:Y:S01]  /*c1c0*/  MUFU.EX2 R123, R123 ;  /* 0x0000007b007b7308 */ /* 0x000ee20000000800 */
[----:B------:R-:W-:Y:S01]  /*c1d0*/  FMUL.FTZ R25, R35, R148 ;  /* 0x0000009423197220 */ /* 0x000fe20000410000 */
[----:B------:R-:W-:-:S06]  /*c1e0*/  FADD.FTZ R143, R80, -R146 ;  /* 0x80000092508f7221 */ /* 0x000fcc0000010000 */
[----:B------:R-:W3:Y:S01]  /*c1f0*/  MUFU.EX2 R122, R122 ;  /* 0x0000007a007a7308 */ /* 0x000ee20000000800 */
[----:B------:R-:W-:-:S07]  /*c200*/  FADD.FTZ R146, R82, -R146 ;  /* 0x8000009252927221 */ /* 0x000fce0000010000 */
[----:B------:R-:W3:Y:S08]  /*c210*/  MUFU.EX2 R121, R121 ;  /* 0x0000007900797308 */ /* 0x000ef00000000800 */
[----:B------:R-:W3:Y:S08]  /*c220*/  MUFU.EX2 R120, R120 ;  /* 0x0000007800787308 */ /* 0x000ef00000000800 */
[----:B------:R-:W3:Y:S01]  /*c230*/  MUFU.EX2 R119, R119 ;  /* 0x0000007700777308 */ /* 0x000ee20000000800 */
[--C-:B------:R-:W-:Y:S01]  /*c240*/  FADD.FTZ R151, R84, -R216.reuse ;  /* 0x800000d854977221 */ /* 0x100fe20000010000 */
[----:B------:R-:W-:Y:S01]  /*c250*/  FMUL.FTZ R82, R21, R139 ;  /* 0x0000008b15527220 */ /* 0x000fe20000410000 */
[----:B------:R-:W-:Y:S01]  /*c260*/  FMUL.FTZ R27, R22, R140 ;  /* 0x0000008c161b7220 */ /* 0x000fe20000410000 */
[----:B------:R-:W-:Y:S01]  /*c270*/  FADD.FTZ R216, R86, -R216 ;  /* 0x800000d856d87221 */ /* 0x000fe20000010000 */
[----:B------:R-:W-:Y:S01]  /*c280*/  FMUL.FTZ R38, R20, R38 ;  /* 0x0000002614267220 */ /* 0x000fe20000410000 */
[----:B------:R-:W-:Y:S01]  /*c290*/  FMUL.FTZ R39, R88, R39 ;  /* 0x0000002758277220 */ /* 0x000fe20000410000 */
[----:B------:R-:W-:Y:S01]  /*c2a0*/  FADD.FTZ R70, R69, -R218 ;  /* 0x800000da45467221 */ /* 0x000fe20000010000 */
[--C-:B------:R-:W-:Y:S01]  /*c2b0*/  FADD.FTZ R128, R72, -R141.reuse ;  /* 0x8000008d48807221 */ /* 0x100fe20000010000 */
[----:B-1----:R-:W-:Y:S01]  /*c2c0*/  FADD.FTZ R126, R74, -R141 ;  /* 0x8000008d4a7e7221 */ /* 0x002fe20000010000 */
        /* <DEDUP_REMOVED lines=91> */
[----:B----4-:R-:W-:-:S04]  /*c880*/  IMAD R25, R0, 0x4000, R220 ;  /* 0x0000400000197824 */ /* 0x010fc800078e02dc */
        /* <DEDUP_REMOVED lines=148> */
.L_x_5795:
        /* <DEDUP_REMOVED lines=70> */
.L_x_5796:
        /* <DEDUP_REMOVED lines=12> */
.L_x_5786:
        /* <DEDUP_REMOVED lines=34> */
.L_x_5754:
[----:B------:R-:W-:Y:S05]  /*d910*/  @P0 BRA `(.L_x_5748) ;  /* 0x0000004000000947 */ /* 0x000fea0003800000 */
[----:B------:R-:W-:Y:S01]  /*d920*/  ULDC.64 UR4, c[0x0][0x878] ;  /* 0x00021e0000047ab9 */ /* 0x000fe20000000a00 */
[----:B------:R-:W3:Y:S01]  /*d930*/  S2R R12, SR_TID.X ;  /* 0x00000000000c7919 */ /* 0x000ee20000002100 */
[----:B------:R-:W-:Y:S01]  /*d940*/  UISETP.NE.U32.AND UP0, UPT, UR4, URZ, UPT ;  /* 0x0000003f0400728c */ /* 0x000fe2000bf05070 */
[----:B------:R-:W4:Y:S01]  /*d950*/  S2UR UR8, SR_CTAID.Y ;  /* 0x00000000000879c3 */ /* 0x000f220000002600 */
[----:B------:R-:W-:Y:S02]  /*d960*/  ULDC.64 UR10, c[0x0][0x848] ;  /* 0x00021200000a7ab9 */ /* 0x000fe40000000a00 */
[----:B------:R-:W-:Y:S01]  /*d970*/  UISETP.NE.AND.EX UP0, UPT, UR5, URZ, UPT, UP0 ;  /* 0x0000003f0500728c */ /* 0x000fe2000bf05300 */
[----:B------:R-:W5:Y:S04]  /*d980*/  S2R R0, SR_CTAID.X ;  /* 0x0000000000007919 */ /* 0x000f680000002500 */
[----:B-12---:R-:W1:Y:S01]  /*d990*/  LDC.64 R8, c[0x0][0x818] ;  /* 0x00020600ff087b82 */ /* 0x006e620000000a00 */
[----:B------:R-:W-:-:S05]  /*d9a0*/  PLOP3.LUT P0, PT, PT, PT, UP0, 0x80, 0x0 ;  /* 0x000000000000781c */ /* 0x000fca0003f0f008 */
[----:B------:R-:W-:Y:S02]  /*d9b0*/  @UP0 ULDC.64 UR4, c[0x0][0x878] ;  /* 0x00021e0000040ab9 */ /* 0x000fe40000000a00 */
[----:B------:R-:W-:Y:S01]  /*d9c0*/  @UP0 UIMAD.WIDE UR4, UR37, 0x4, UR4 ;  /* 0x00000004250408a5 */ /* 0x000fe2000f8e0204 */
[----:B------:R-:W2:Y:S05]  /*d9d0*/  LDC.64 R10, c[0x0][0x840] ;  /* 0x00021000ff0a7b82 */ /* 0x000eaa0000000a00 */
[----:B------:R-:W-:Y:S02]  /*d9e0*/  IMAD.U32 R2, RZ, RZ, UR4 ;  /* 0x00000004ff027e24 */ /* 0x000fe4000f8e00ff */
[----:B------:R-:W-:Y:S01]  /*d9f0*/  IMAD.U32 R3, RZ, RZ, UR5 ;  /* 0x00000005ff037e24 */ /* 0x000fe2000f8e00ff */
[----:B------:R-:W-:-:S04]  /*da00*/  ULDC UR5, c[0x0][0x850] ;  /* 0x0002140000057ab9 */ /* 0x000fc80000000800 */
[----:B------:R-:W4:Y:S01]  /*da10*/  @P0 LDG.E R2, desc[UR38][R2.64] ;  /* 0x0000002602020981 */ /* 0x000f22000c1e1900 */
[----:B------:R-:W-:Y:S01]  /*da20*/  UISETP.NE.AND UP1, UPT, UR5, 0x1, UPT ;  /* 0x000000010500788c */ /* 0x000fe2000bf25270 */
[----:B---3--:R-:W-:Y:S01]  /*da30*/  VIADD R13, R12, 0xffffff80 ;  /* 0xffffff800c0d7836 */ /* 0x008fe20000000000 */
[----:B------:R-:W-:Y:S01]  /*da40*/  MOV R14, 0x400 ;  /* 0x00000400000e7802 */ /* 0x000fe20000000f00 */
[----:B------:R-:W3:Y:S01]  /*da50*/  S2R R15, SR_CgaCtaId ;  /* 0x00000000000f7919 */ /* 0x000ee20000008800 */
[----:B-----5:R-:W-:Y:S02]  /*da60*/  IMAD.SHL.U32 R0, R0, 0x2000, RZ ;  /* 0x0000200000007824 */ /* 0x020fe400078e00ff */
[----:B---3--:R-:W-:Y:S02]  /*da70*/  LEA R15, R15, R14, 0x18 ;  /* 0x0000000e0f0f7211 */ /* 0x008fe400078ec0ff */
[----:B----4-:R-:W-:Y:S02]  /*da80*/  @P0 R2UR UR4, R2 ;  /* 0x00000000020402ca */ /* 0x010fe400000e0000 */
        /* <DEDUP_REMOVED lines=16> */
[----:B-1----:R-:W-:Y:S01]  /*db90*/  IMAD R2, R8, UR7, RZ ;  /* 0x0000000708027c24 */ /* 0x002fe2000f8e02ff */
[----:B------:R-:W-:Y:S01]  /*dba0*/  IADD3 R4, P0, R0, UR4, RZ ;  /* 0x0000000400047c10 */ /* 0x000fe2000ff1e0ff */
[----:B------:R-:W-:Y:S01]  /*dbb0*/  USHF.R.S32.HI UR4, URZ, 0x1f, UR37 ;  /* 0x0000001f3f047899 */ /* 0x000fe20008011425 */
[----:B--2---:R-:W-:Y:S01]  /*dbc0*/  IMAD R6, R10, UR7, RZ ;  /* 0x000000070a067c24 */ /* 0x004fe2000f8e02ff */
[----:B------:R-:W-:Y:S01]  /*dbd0*/  @!UP0 UMOV UR5, URZ ;  /* 0x0000003f00058c82 */ /* 0x000fe20008000000 */
[----:B------:R-:W-:Y:S01]  /*dbe0*/  IMAD R9, R9, UR6, R2 ;  /* 0x0000000609097c24 */ /* 0x000fe2000f8e0202 */
[C---:B------:R-:W-:Y:S01]  /*dbf0*/  LOP3.LUT R2, R3.reuse, 0xfffff80, RZ, 0xc0, !PT ;  /* 0x0fffff8003027812 */ /* 0x040fe200078ec0ff */
[----:B------:R-:W-:Y:S01]  /*dc00*/  IMAD.SHL.U32 R3, R3, 0x20, RZ ;  /* 0x0000002003037824 */ /* 0x000fe200078e00ff */
[----:B------:R-:W-:Y:S01]  /*dc10*/  LEA.HI.X.SX32 R5, R0, UR5, 0x1, P0 ;  /* 0x0000000500057c11 */ /* 0x000fe200080f0eff */
[----:B------:R-:W-:-:S02]  /*dc20*/  USEL UR4, UR4, URZ, !UP0 ;  /* 0x0000003f04047287 */ /* 0x000fc4000c000000 */
[----:B------:R-:W-:Y:S01]  /*dc30*/  IMAD.IADD R0, R13, 0x1, -R2 ;  /* 0x000000010d007824 */ /* 0x000fe200078e0a02 */
[----:B------:R-:W-:Y:S01]  /*dc40*/  LOP3.LUT R7, R3, 0x3ffff000, RZ, 0xc0, !PT ;  /* 0x3ffff00003077812 */ /* 0x000fe200078ec0ff */
[----:B------:R-:W-:Y:S01]  /*dc50*/  IMAD.WIDE.U32 R2, R8, UR6, R4 ;  /* 0x0000000608027c25 */ /* 0x000fe2000f8e0004 */
[----:B------:R-:W-:Y:S02]  /*dc60*/  UIMAD UR5, UR4, UR8, URZ ;  /* 0x00000008040572a4 */ /* 0x000fe4000f8e023f */
[----:B------:R-:W-:Y:S01]  /*dc70*/  UIMAD UR4, UR4, UR10, URZ ;  /* 0x0000000a040472a4 */ /* 0x000fe2000f8e023f */
[----:B------:R-:W-:Y:S02]  /*dc80*/  IMAD R0, R0, 0x4, R7 ;  /* 0x0000000400007824 */ /* 0x000fe400078e0207 */
[----:B------:R-:W-:Y:S02]  /*dc90*/  IMAD R7, R11, UR6, R6 ;  /* 0x000000060b077c24 */ /* 0x000fe4000f8e0206 */
[----:B------:R-:W-:Y:S01]  /*dca0*/  IMAD.WIDE.U32 R4, R10, UR6, R4 ;  /* 0x000000060a047c25 */ /* 0x000fe2000f8e0004 */
[----:B------:R-:W-:-:S03]  /*dcb0*/  USEL UR6, UR37, URZ, !UP0 ;  /* 0x0000003f25067287 */ /* 0x000fc6000c000000 */
[----:B------:R-:W-:Y:S01]  /*dcc0*/  IMAD.IADD R3, R3, 0x1, R9 ;  /* 0x0000000103037824 */ /* 0x000fe200078e0209 */
[----:B------:R-:W-:Y:S01]  /*dcd0*/  UIMAD UR5, UR6, UR9, UR5 ;  /* 0x00000009060572a4 */ /* 0x000fe2000f8e0205 */
[----:B------:R-:W-:Y:S01]  /*dce0*/  IMAD.IADD R5, R5, 0x1, R7 ;  /* 0x0000000105057824 */ /* 0x000fe200078e0207 */
[----:B------:R-:W-:Y:S01]  /*dcf0*/  UIMAD UR4, UR6, UR11, UR4 ;  /* 0x0000000b060472a4 */ /* 0x000fe2000f8e0204 */
[----:B------:R-:W-:Y:S02]  /*dd00*/  IMAD.U32 R9, RZ, RZ, UR8 ;  /* 0x00000008ff097e24 */ /* 0x000fe4000f8e00ff */
[----:B------:R-:W-:Y:S02]  /*dd10*/  IMAD.U32 R7, RZ, RZ, UR10 ;  /* 0x0000000aff077e24 */ /* 0x000fe4000f8e00ff */
[----:B------:R-:W-:-:S04]  /*dd20*/  IMAD.WIDE.U32 R2, R9, UR6, R2 ;  /* 0x0000000609027c25 */ /* 0x000fc8000f8e0002 */
[----:B------:R-:W-:-:S04]  /*dd30*/  IMAD.WIDE.U32 R4, R7, UR6, R4 ;  /* 0x0000000607047c25 */ /* 0x000fc8000f8e0004 */
[----:B------:R-:W-:Y:S02]  /*dd40*/  VIADD R7, R3, UR5 ;  /* 0x0000000503077c36 */ /* 0x000fe40008000000 */
[----:B------:R-:W-:Y:S01]  /*dd50*/  VIADD R6, R5, UR4 ;  /* 0x0000000405067c36 */ /* 0x000fe20008000000 */
[----:B------:R-:W-:Y:S05]  /*dd60*/  WARPSYNC.ALL ;  /* 0x0000000000007948 */ /* 0x000fea0003800000 */
[----:B------:R-:W-:Y:S01]  /*dd70*/  IMAD R0, R0, 0x4, R15 ;  /* 0x0000000400007824 */ /* 0x000fe200078e020f */
        /* <DEDUP_REMOVED lines=32> */
.L_x_5800:
[----:B------:R-:W-:Y:S01]  /*df80*/  @P0 ELECT P1, URZ, PT ;  /* 0x00000000003f082f */ /* 0x000fe20003820000 */
[----:B------:R1:W-:-:S12]  /*df90*/  UBLKRED.G.S.ADD.F32.RN [UR4], [UR6], UR7, desc[UR8] ;  /* 0x00000804060073bb */ /* 0x0003d800080a1407 */
[----:B------:R-:W-:Y:S02]  /*dfa0*/  @P1 PLOP3.LUT P0, PT, P1, PT, PT, 0x8, 0x0 ;  /* 0x000000000000181c */ /* 0x000fe40000f0e170 */
[----:B------:R-:W-:-:S11]  /*dfb0*/  PLOP3.LUT P1, PT, PT, PT, PT, 0x8, 0x0 ;  /* 0x000000000000781c */ /* 0x000fd60003f2e170 */
[----:B-1----:R-:W-:Y:S05]  /*dfc0*/  @P0 BRA.U.ANY `(.L_x_5800) ;  /* 0xfffffffd00ec0947 */ /* 0x002fea000393ffff */
[----:B------:R0:W-:Y:S01]  /*dfd0*/  UTMACMDFLUSH ;  /* 0x00000000000079b7 */ /* 0x0001e20000000000 */
[----:B------:R-:W-:-:S04]  /*dfe0*/  DEPBAR.LE SB0, 0x0 ;  /* 0x000080000000791a */ /* 0x000fc80000000000 */
.L_x_5799:
[----:B------:R-:W-:Y:S05]  /*dff0*/  BSYNC B0 ;  /* 0x0000000000007941 */ /* 0x000fea0003800000 */
.L_x_5798:
        /* <DEDUP_REMOVED lines=25> */
.L_x_5801:
        /* <DEDUP_REMOVED lines=8> */
.L_x_5743:
        /* <DEDUP_REMOVED lines=21> */
.L_x_5803:
        /* <DEDUP_REMOVED lines=13> */
.L_x_5805:
[----:B------:R-:W-:-:S05]  /*e430*/  ULDC UR4, c[0x0][0x8c4] ;  /* 0x0002310000047ab9 */ /* 0x000fca0000000800 */
.L_x_5804:
        /* <DEDUP_REMOVED lines=44> */
.L_x_5806:
        /* <DEDUP_REMOVED lines=13> */
.L_x_5807:
        /* <DEDUP_REMOVED lines=12> */
.L_x_5808:
        /* <DEDUP_REMOVED lines=22> */
.L_x_5809:
        /* <DEDUP_REMOVED lines=40> */
.L_x_5812:
[----:B------:R-:W-:Y:S05]  /*ec70*/  BSYNC B0 ;  /* 0x0000000000007941 */ /* 0x000fea0003800000 */
.L_x_5811:
        /* <DEDUP_REMOVED lines=19> */
.L_x_5814:
[----:B------:R-:W-:Y:S05]  /*edb0*/  BSYNC B0 ;  /* 0x0000000000007941 */ /* 0x000fea0003800000 */
.L_x_5813:
[----:B------:R-:W-:Y:S06]  /*edc0*/  BAR.ARV 0xa, 0xa0 ;  /* 0x0282800000007b1d */ /* 0x000fec0000002000 */
[----:B------:R-:W-:Y:S04]  /*edd0*/  BSSY B0, `(.L_x_5815) ;  /* 0x0000003000007945 */ /* 0x000fe80003800000 */
[----:B------:R-:W-:Y:S05]  /*ede0*/  @!P0 BRA `(.L_x_5816) ;  /* 0x0000000000048947 */ /* 0x000fea0003800000 */
[----:B------:R-:W-:-:S04]  /*edf0*/  DEPBAR.LE SB0, 0x0 ;  /* 0x000080000000791a */ /* 0x000fc80000000000 */
.L_x_5816:
[----:B------:R-:W-:Y:S05]  /*ee00*/  BSYNC B0 ;  /* 0x0000000000007941 */ /* 0x000fea0003800000 */
.L_x_5815:
[----:B------:R-:W-:Y:S06]  /*ee10*/  BAR.ARV 0xb, 0xa0 ;  /* 0x02c2800000007b1d */ /* 0x000fec0000002000 */
[----:B------:R-:W-:Y:S01]  /*ee20*/  UIADD3 UR15, UR7, 0x1, URZ ;  /* 0x00000001070f7890 */ /* 0x000fe2000fffe03f */
[----:B------:R-:W-:Y:S11]  /*ee30*/  BRA `(.L_x_5817) ;  /* 0x0000000000047947 */ /* 0x000ff60003800000 */
.L_x_5810:
[----:B------:R-:W-:-:S05]  /*ee40*/  UMOV UR15, UR7 ;  /* 0x00000007000f7c82 */ /* 0x000fca0008000000 */
.L_x_5817:
        /* <DEDUP_REMOVED lines=21> */
.L_x_5830:
        /* <DEDUP_REMOVED lines=20> */
.L_x_5819:
[----:B------:R-:W-:Y:S05]  /*f0e0*/  BSYNC B0 ;  /* 0x0000000000007941 */ /* 0x000fea0003800000 */
.L_x_5818:
        /* <DEDUP_REMOVED lines=13> */
.L_x_5821:
[----:B------:R-:W-:Y:S05]  /*f1c0*/  BSYNC B0 ;  /* 0x0000000000007941 */ /* 0x000fea0003800000 */
.L_x_5820:
[----:B------:R-:W-:Y:S06]  /*f1d0*/  BAR.ARV 0xa, 0xa0 ;  /* 0x0282800000007b1d */ /* 0x000fec0000002000 */
[----:B------:R-:W-:Y:S04]  /*f1e0*/  BSSY B0, `(.L_x_5822) ;  /* 0x0000003000007945 */ /* 0x000fe80003800000 */
[----:B------:R-:W-:Y:S05]  /*f1f0*/  @!P0 BRA `(.L_x_5823) ;  /* 0x0000000000048947 */ /* 0x000fea0003800000 */
[----:B------:R-:W-:-:S04]  /*f200*/  DEPBAR.LE SB0, 0x0 ;  /* 0x000080000000791a */ /* 0x000fc80000000000 */
.L_x_5823:
[----:B------:R-:W-:Y:S05]  /*f210*/  BSYNC B0 ;  /* 0x0000000000007941 */ /* 0x000fea0003800000 */
.L_x_5822:
        /* <DEDUP_REMOVED lines=13> */
.L_x_5825:
[----:B------:R-:W-:Y:S05]  /*f2f0*/  BSYNC B0 ;  /* 0x0000000000007941 */ /* 0x000fea0003800000 */
.L_x_5824:
        /* <DEDUP_REMOVED lines=13> */
.L_x_5827:
[----:B------:R-:W-:Y:S05]  /*f3d0*/  BSYNC B0 ;  /* 0x0000000000007941 */ /* 0x000fea0003800000 */
.L_x_5826:
[----:B------:R-:W-:Y:S01]  /*f3e0*/  UIADD3 UR15, UR15, 0x2, URZ ;  /* 0x000000020f0f7890 */ /* 0x000fe2000fffe03f */
[----:B------:R-:W-:Y:S06]  /*f3f0*/  BAR.ARV 0xa, 0xa0 ;  /* 0x0282800000007b1d */ /* 0x000fec0000002000 */
[----:B------:R-:W-:Y:S01]  /*f400*/  BSSY B0, `(.L_x_5828) ;  /* 0x0000004000007945 */ /* 0x000fe20003800000 */
[----:B------:R-:W-:-:S03]  /*f410*/  ISETP.LE.AND P1, PT, R2, UR15, PT ;  /* 0x0000000f02007c0c */ /* 0x000fc6000bf23270 */
[----:B------:R-:W-:Y:S10]  /*f420*/  @!P0 BRA `(.L_x_5829) ;  /* 0x0000000000048947 */ /* 0x000ff40003800000 */
[----:B------:R-:W-:-:S04]  /*f430*/  DEPBAR.LE SB0, 0x0 ;  /* 0x000080000000791a */ /* 0x000fc80000000000 */
.L_x_5829:
[----:B------:R-:W-:Y:S05]  /*f440*/  BSYNC B0 ;  /* 0x0000000000007941 */ /* 0x000fea0003800000 */
.L_x_5828:
[----:B------:R-:W-:Y:S06]  /*f450*/  BAR.ARV 0xb, 0xa0 ;  /* 0x02c2800000007b1d */ /* 0x000fec0000002000 */
[----:B------:R-:W-:Y:S02]  /*f460*/  UIADD3 UR19, UR19, 0x4000, URZ ;  /* 0x0000400013137890 */ /* 0x000fe4000fffe03f */
[----:B------:R-:W-:Y:S01]  /*f470*/  UIADD3 UR6, UR6, 0x4000, URZ ;  /* 0x0000400006067890 */ /* 0x000fe2000fffe03f */
[----:B------:R-:W-:Y:S11]  /*f480*/  @!P1 BRA `(.L_x_5830) ;  /* 0xfffffff800c49947 */ /* 0x000ff6000383ffff */
[----:B------:R-:W-:Y:S05]  /*f490*/  BRA `(.L_x_5748) ;  /* 0x0000002400207947 */ /* 0x000fea0003800000 */
.L_x_5802:
        /* <DEDUP_REMOVED lines=14> */
.L_x_5831:
        /* <DEDUP_REMOVED lines=14> */
.L_x_5833:
[----:B------:R-:W-:-:S05]  /*f660*/  ULDC UR4, c[0x0][0x8c4] ;  /* 0x0002310000047ab9 */ /* 0x000fca0000000800 */
.L_x_5832:
        /* <DEDUP_REMOVED lines=59> */
.L_x_5835:
        /* <DEDUP_REMOVED lines=13> */
.L_x_5836:
        /* <DEDUP_REMOVED lines=8> */
.L_x_5837:
        /* <DEDUP_REMOVED lines=21> */
.L_x_5838:
        /* <DEDUP_REMOVED lines=50> */
.L_x_5868:
        /* <DEDUP_REMOVED lines=15> */
.L_x_5841:
        /* <DEDUP_REMOVED lines=77> */
.L_x_5852:
[----:B-123--:R-:W-:-:S04]  /*105a0*/  SHF.L.U32 R18, R10, 0x1f, RZ ;  /* 0x0000001f0a127819 */ /* 0x00efc800000006ff */
[----:B------:R-:W2:Y:S02]  /*105b0*/  SYNCS.PHASECHK.TRANS64.TRYWAIT P1, [R15+URZ+0x30c40], R18 ;  /* 0x030c40120f0075a7 */ /* 0x000ea4000802017f */
[----:B--2---:R-:W-:Y:S05]  /*105c0*/  @!P1 BRA `(.L_x_5844) ;  /* 0x00000014009c9947 */ /* 0x004fea0003800000 */
.L_x_5869:
        /* <DEDUP_REMOVED lines=8> */
.L_x_5845:
        /* <DEDUP_REMOVED lines=30> */
.L_x_5870:
        /* <DEDUP_REMOVED lines=8> */
.L_x_5847:
        /* <DEDUP_REMOVED lines=30> */
.L_x_5871:
        /* <DEDUP_REMOVED lines=8> */
.L_x_5849:
        /* <DEDUP_REMOVED lines=24> */
.L_x_5873:
        /* <DEDUP_REMOVED lines=8> */
.L_x_5851:
        /* <DEDUP_REMOVED lines=30> */
.L_x_5843:
[----:B------:R-:W4:Y:S02]  /*10ef0*/  LDL.LU R4, [R1+0x8] ;  /* 0x0000080001047983 */ /* 0x000f240000300800 */
[----:B----4-:R-:W-:Y:S02]  /*10f00*/  ISETP.NE.AND P1, PT, R4, RZ, PT ;  /* 0x000000ff0400720c */ /* 0x010fe40003f25270 */
[----:B------:R4:W5:Y:S11]  /*10f10*/  LDL R4, [R1+0x4] ;  /* 0x0000040001047983 */ /* 0x0009760000100800 */
[----:B----4-:R-:W-:Y:S05]  /*10f20*/  @!P1 BRA `(.L_x_5842) ;  /* 0x0000000400249947 */ /* 0x010fea0003800000 */
[----:B------:R-:W-:-:S04]  /*10f30*/  SHF.L.U32 R12, R10, 0x1f, RZ ;  /* 0x0000001f0a0c7819 */ /* 0x000fc800000006ff */
[----:B------:R-:W4:Y:S02]  /*10f40*/  SYNCS.PHASECHK.TRANS64.TRYWAIT P1, [R15+URZ+0x30c40], R12 ;  /* 0x030c400c0f0075a7 */ /* 0x000f24000802017f */
[----:B----4-:R-:W-:Y:S05]  /*10f50*/  @!P1 BRA `(.L_x_5853) ;  /* 0x0000000c008c9947 */ /* 0x010fea0003800000 */
.L_x_5874:
        /* <DEDUP_REMOVED lines=8> */
.L_x_5854:
        /* <DEDUP_REMOVED lines=27> */
.L_x_5875:
        /* <DEDUP_REMOVED lines=8> */
.L_x_5856:
        /* <DEDUP_REMOVED lines=27> */
.L_x_5842:
[----:B------:R-:W1:Y:S01]  /*113c0*/  S2R R0, SR_TID.X ;  /* 0x0000000000007919 */ /* 0x000e620000002100 */
[----:B------:R-:W-:Y:S01]  /*113d0*/  IMAD R3, R16, 0x8, R15 ;  /* 0x0000000810037824 */ /* 0x000fe200078e020f */
[----:B-1----:R-:W-:Y:S02]  /*113e0*/  LOP3.LUT R2, R0, 0x7f, RZ, 0xc0, !PT ;  /* 0x0000007f00027812 */ /* 0x002fe400078ec0ff */
[----:B------:R-:W-:Y:S02]  /*113f0*/  SHF.L.U32 R0, R10, 0x1f, RZ ;  /* 0x0000001f0a007819 */ /* 0x000fe400000006ff */
[----:B------:R-:W-:Y:S02]  /*11400*/  ISETP.NE.AND P1, PT, R2, RZ, PT ;  /* 0x000000ff0200720c */ /* 0x000fe40003f25270 */
[----:B------:R-:W1:Y:S02]  /*11410*/  SYNCS.PHASECHK.TRANS64.TRYWAIT P0, [R3+URZ+0x30c40], R0 ;  /* 0x030c4000030075a7 */ /* 0x000e64000800017f */
[----:B-1----:R-:W-:Y:S09]  /*11420*/  @!P0 BRA `(.L_x_5857) ;  /* 0x0000000800808947 */ /* 0x002ff20003800000 */
.L_x_5876:
[----:B------:R-:W-:Y:S05]  /*11430*/  @P1 BRA `(.L_x_5858) ;  /* 0x0000000000181947 */ /* 0x000fea0003800000 */
[----:B------:R-:W1:Y:S01]  /*11440*/  S2R R2, SR_TID.X ;  /* 0x0000000000027919 */ /* 0x000e620000002100 */
[----:B------:R-:W-:-:S04]  /*11450*/  IMAD.MOV.U32 R0, RZ, RZ, 0x4200 ;  /* 0x00004200ff007424 */ /* 0x000fc800078e00ff */
[----:B------:R1:W-:Y:S02]  /*11460*/  SYNCS.ARRIVE.TRANS64 RZ, [R3+URZ+0x30c30], R0 ;  /* 0x030c300003ff79a7 */ /* 0x0003e4000800003f */
[----:B-1----:R-:W-:-:S13]  /*11470*/  LOP3.LUT P0, RZ, R2, 0x1f, RZ, 0xc0, !PT ;  /* 0x0000001f02ff7812 */ /* 0x002fda000780c0ff */
[----:B------:R-:W-:Y:S05]  /*11480*/  @!P0 BRA `(.L_x_5858) ;  /* 0x0000000000048947 */ /* 0x000fea0003800000 */
[----:B------:R-:W-:Y:S01]  /*11490*/  BPT.TRAP 0x1 ;  /* 0x000000040000795c */ /* 0x000fe20000300000 */
.L_x_5858:
        /* <DEDUP_REMOVED lines=34> */
.L_x_5839:
[----:B------:R-:W-:Y:S05]  /*116c0*/  BSYNC B0 ;  /* 0x0000000000007941 */ /* 0x000fea0003800000 */
.L_x_5834:
[----:B------:R-:W-:-:S03]  /*116d0*/  UMOV UR8, 0xffffffff ;  /* 0xffffffff00087882 */ /* 0x000fc60000000000 */
[----:B------:R-:W-:Y:S05]  /*116e0*/  BRA.DIV UR8, `(.L_x_5859) ;  /* 0x0000000608e47947 */ /* 0x000fea000b800000 */
[----:B------:R-:W-:-:S13]  /*116f0*/  ELECT P6, URZ, PT ;  /* 0x00000000003f782f */ /* 0x000fda00038c0000 */
.L_x_5879:
[----:B------:R-:W-:Y:S05]  /*11700*/  @!P6 BRA `(.L_x_5748) ;  /* 0x000000000084e947 */ /* 0x000fea0003800000 */
[----:B------:R-:W-:-:S06]  /*11710*/  ULOP3.LUT UR8, UR36, 0x2, URZ, 0xfc, !UPT ;  /* 0x0000000224087892 */ /* 0x000fcc000f8efc3f */
[----:B------:R-:W-:-:S05]  /*11720*/  IMAD.U32 R2, RZ, RZ, UR8 ;  /* 0x00000008ff027e24 */ /* 0x000fca000f8e00ff */
[----:B------:R-:W-:-:S13]  /*11730*/  ISETP.NE.AND P2, PT, R2, 0x3, PT ;  /* 0x000000030200780c */ /* 0x000fda0003f45270 */
[----:B------:R-:W-:Y:S05]  /*11740*/  @!P2 BRA `(.L_x_5860) ;  /* 0x000000000004a947 */ /* 0x000fea0003800000 */
[----:B---3--:R-:W-:Y:S01]  /*11750*/  BPT.TRAP 0x1 ;  /* 0x000000040000795c */ /* 0x008fe20000300000 */
.L_x_5860:
        /* <DEDUP_REMOVED lines=15> */
.L_x_5880:
[----:B------:R-:W2:Y:S02]  /*11850*/  SYNCS.PHASECHK.TRANS64.TRYWAIT P0, [R3+URZ], R2 ;  /* 0x00000002030075a7 */ /* 0x000ea4000800017f */
[----:B--2---:R-:W-:Y:S05]  /*11860*/  @!P0 BRA `(.L_x_5862) ;  /* 0x0000000400b88947 */ /* 0x004fea0003800000 */
.L_x_5881:
[----:B------:R-:W-:Y:S05]  /*11870*/  @!P2 BRA `(.L_x_5863) ;  /* 0x000000000004a947 */ /* 0x000fea0003800000 */
[----:B---3--:R-:W-:Y:S01]  /*11880*/  BPT.TRAP 0x1 ;  /* 0x000000040000795c */ /* 0x008fe20000300000 */
.L_x_5863:
[----:B--2---:R-:W-:-:S04]  /*11890*/  VIADD R3, R8, 0x30c40 ;  /* 0x00030c4008037836 */ /* 0x004fc80000000000 */
[----:B------:R-:W-:-:S04]  /*118a0*/  IMAD R5, R0, 0x8, R3 ;  /* 0x0000000800057824 */ /* 0x000fc800078e0203 */
[----:B------:R-:W2:Y:S02]  /*118b0*/  SYNCS.PHASECHK.TRANS64.TRYWAIT P0, [R5+URZ], R4 ;  /* 0x00000004050075a7 */ /* 0x000ea4000800017f */
[----:B--2---:R-:W-:Y:S05]  /*118c0*/  @!P0 BRA `(.L_x_5864) ;  /* 0x0000000400b48947 */ /* 0x004fea0003800000 */
.L_x_5882:
[----:B------:R-:W-:-:S07]  /*118d0*/  IMAD R3, R6, 0x8, R3 ;  /* 0x0000000806037824 */ /* 0x000fce00078e0203 */
.L_x_5865:
[----:B----4-:R4:W1:Y:S02]  /*118e0*/  SYNCS.PHASECHK.TRANS64.TRYWAIT P0, [R3+URZ], R2 ;  /* 0x00000002030075a7 */ /* 0x010864000800017f */
[----:B-1----:R-:W-:Y:S05]  /*118f0*/  @!P0 NANOSLEEP.SYNCS 0x989680 ;  /* 0x009896800000895d */ /* 0x002fea0003900000 */
[----:B------:R-:W1:Y:S02]  /*11900*/  @!P0 SYNCS.PHASECHK.TRANS64 P0, [R3+URZ], R2 ;  /* 0x00000002030085a7 */ /* 0x000e64000800007f */
[----:B-1----:R-:W-:Y:S05]  /*11910*/  @!P0 BRA `(.L_x_5865) ;  /* 0xfffffffc00f08947 */ /* 0x002fea000383ffff */
.L_x_5748:
[----:B---3--:R-:W-:Y:S05]  /*11920*/  BSYNC B6 ;  /* 0x0000000000067941 */ /* 0x008fea0003800000 */
.L_x_5742:
[----:B------:R-:W-:Y:S05]  /*11930*/  EXIT ;  /* 0x000000000000794d */ /* 0x000fea0003800000 */
.L_x_5759:
[----:B------:R-:W-:Y:S02]  /*11940*/  IMAD.MOV.U32 R13, RZ, RZ, R10 ;  /* 0x000000ffff0d7224 */ /* 0x000fe400078e000a */
[----:B------:R-:W-:Y:S02]  /*11950*/  IMAD.MOV.U32 R12, RZ, RZ, RZ ;  /* 0x000000ffff0c7224 */ /* 0x000fe400078e00ff */
[----:B------:R-:W-:Y:S02]  /*11960*/  IMAD.MOV.U32 R11, RZ, RZ, 0x1f ;  /* 0x0000001fff0b7424 */ /* 0x000fe400078e00ff */
[----:B------:R-:W-:-:S07]  /*11970*/  IMAD.MOV.U32 R15, RZ, RZ, -0x1 ;  /* 0xffffffffff0f7424 */ /* 0x000fce00078e00ff */
[----:B------:R-:W-:Y:S05]  /*11980*/  WARPSYNC.COLLECTIVE R15, `(.L_x_5866) ;  /* 0x000000000f087348 */ /* 0x000fea0003c00000 */
[----:B------:R1:W2:Y:S02]  /*11990*/  SHFL.IDX P6, R14, R13, R12, R11 ;  /* 0x0000000c0d0e7389 */ /* 0x0002a400000c000b */
[----:B-12---:R-:W-:Y:S01]  /*119a0*/  ENDCOLLECTIVE ;  /* 0x000000000000791b */ /* 0x006fe20003800000 */
.L_x_5866:
[----:B------:R-:W-:Y:S05]  /*119b0*/  BRA `(.L_x_5867) ;  /* 0xfffffef800987947 */ /* 0x000fea000383ffff */
.L_x_5761:
[----:B--2---:R2:W3:Y:S02]  /*119c0*/  SYNCS.PHASECHK.TRANS64.TRYWAIT P0, [R16+URZ+0x30c00], R11 ;  /* 0x030c000b100075a7 */ /* 0x0044e4000800017f */
[----:B---3--:R-:W-:Y:S05]  /*119d0*/  @!P0 NANOSLEEP.SYNCS 0x989680 ;  /* 0x009896800000895d */ /* 0x008fea0003900000 */
[----:B------:R-:W3:Y:S02]  /*119e0*/  @!P0 SYNCS.PHASECHK.TRANS64 P0, [R16+URZ+0x30c00], R11 ;  /* 0x030c000b100085a7 */ /* 0x000ee4000800007f */
[----:B---3--:R-:W-:Y:S05]  /*119f0*/  @!P0 BRA `(.L_x_5761) ;  /* 0xfffffffc00f08947 */ /* 0x008fea000383ffff */
[----:B------:R-:W-:Y:S05]  /*11a00*/  BRA `(.L_x_5760) ;  /* 0xfffffef800e07947 */ /* 0x000fea000383ffff */
.L_x_5766:
[----:B--2---:R2:W3:Y:S02]  /*11a10*/  SYNCS.PHASECHK.TRANS64.TRYWAIT P0, [R8+URZ+0x30c10], R23 ;  /* 0x030c1017080075a7 */ /* 0x0044e4000800017f */
[----:B---3--:R-:W-:Y:S05]  /*11a20*/  @!P0 NANOSLEEP.SYNCS 0x989680 ;  /* 0x009896800000895d */ /* 0x008fea0003900000 */
[----:B------:R-:W3:Y:S02]  /*11a30*/  @!P0 SYNCS.PHASECHK.TRANS64 P0, [R8+URZ+0x30c10], R23 ;  /* 0x030c1017080085a7 */ /* 0x000ee4000800007f */
[----:B---3--:R-:W-:Y:S05]  /*11a40*/  @!P0 BRA `(.L_x_5766) ;  /* 0xfffffffc00f08947 */ /* 0x008fea000383ffff */
[----:B------:R-:W-:Y:S05]  /*11a50*/  BRA `(.L_x_5765) ;  /* 0xffffff0400807947 */ /* 0x000fea000383ffff */
.L_x_5770:
[----:B------:R1:W1:Y:S02]  /*11a60*/  SYNCS.PHASECHK.TRANS64.TRYWAIT P0, [R8+URZ+0x30c30], R23 ;  /* 0x030c3017080075a7 */ /* 0x000264000800017f */
[----:B-1----:R-:W-:Y:S05]  /*11a70*/  @!P0 NANOSLEEP.SYNCS 0x989680 ;  /* 0x009896800000895d */ /* 0x002fea0003900000 */
[----:B------:R-:W1:Y:S02]  /*11a80*/  @!P0 SYNCS.PHASECHK.TRANS64 P0, [R8+URZ+0x30c30], R23 ;  /* 0x030c3017080085a7 */ /* 0x000e64000800007f */
[----:B-1----:R-:W-:Y:S05]  /*11a90*/  @!P0 BRA `(.L_x_5770) ;  /* 0xfffffffc00f08947 */ /* 0x002fea000383ffff */
[----:B------:R-:W-:Y:S05]  /*11aa0*/  BRA `(.L_x_5769) ;  /* 0xffffff0800807947 */ /* 0x000fea000383ffff */
.L_x_5778:
[----:B--2---:R2:W3:Y:S02]  /*11ab0*/  SYNCS.PHASECHK.TRANS64.TRYWAIT P1, [R7+URZ+0x30c10], R20 ;  /* 0x030c1014070075a7 */ /* 0x0044e4000802017f */
[----:B---3--:R-:W-:Y:S05]  /*11ac0*/  @!P1 NANOSLEEP.SYNCS 0x989680 ;  /* 0x009896800000995d */ /* 0x008fea0003900000 */
[----:B------:R-:W3:Y:S02]  /*11ad0*/  @!P1 SYNCS.PHASECHK.TRANS64 P1, [R7+URZ+0x30c10], R20 ;  /* 0x030c1014070095a7 */ /* 0x000ee4000802007f */
[----:B---3--:R-:W-:Y:S05]  /*11ae0*/  @!P1 BRA `(.L_x_5778) ;  /* 0xfffffffc00f09947 */ /* 0x008fea000383ffff */
[----:B------:R-:W-:Y:S05]  /*11af0*/  BRA `(.L_x_5777) ;  /* 0xffffff4400f87947 */ /* 0x000fea000383ffff */
.L_x_5782:
[----:B------:R1:W1:Y:S02]  /*11b00*/  SYNCS.PHASECHK.TRANS64.TRYWAIT P1, [R7+URZ+0x30c30], R20 ;  /* 0x030c3014070075a7 */ /* 0x000264000802017f */
[----:B-1----:R-:W-:Y:S05]  /*11b10*/  @!P1 NANOSLEEP.SYNCS 0x989680 ;  /* 0x009896800000995d */ /* 0x002fea0003900000 */
[----:B------:R-:W1:Y:S02]  /*11b20*/  @!P1 SYNCS.PHASECHK.TRANS64 P1, [R7+URZ+0x30c30], R20 ;  /* 0x030c3014070095a7 */ /* 0x000e64000802007f */
[----:B-1----:R-:W-:Y:S05]  /*11b30*/  @!P1 BRA `(.L_x_5782) ;  /* 0xfffffffc00f09947 */ /* 0x002fea000383ffff */
[----:B------:R-:W-:Y:S05]  /*11b40*/  BRA `(.L_x_5781) ;  /* 0xffffff4c000c7947 */ /* 0x000fea000383ffff */
.L_x_5790:
[----:B-1----:R1:W3:Y:S02]  /*11b50*/  SYNCS.PHASECHK.TRANS64.TRYWAIT P0, [R7+URZ+0x30c10], R20 ;  /* 0x030c1014070075a7 */ /* 0x0022e4000800017f */
[----:B---3--:R-:W-:Y:S05]  /*11b60*/  @!P0 NANOSLEEP.SYNCS 0x989680 ;  /* 0x009896800000895d */ /* 0x008fea0003900000 */
[----:B------:R-:W3:Y:S02]  /*11b70*/  @!P0 SYNCS.PHASECHK.TRANS64 P0, [R7+URZ+0x30c10], R20 ;  /* 0x030c1014070085a7 */ /* 0x000ee4000800007f */
[----:B---3--:R-:W-:Y:S05]  /*11b80*/  @!P0 BRA `(.L_x_5790) ;  /* 0xfffffffc00f08947 */ /* 0x008fea000383ffff */
[----:B------:R-:W-:Y:S05]  /*11b90*/  BRA `(.L_x_5789) ;  /* 0xffffff80003c7947 */ /* 0x000fea000383ffff */
.L_x_5794:
[----:B------:R1:W1:Y:S02]  /*11ba0*/  SYNCS.PHASECHK.TRANS64.TRYWAIT P0, [R7+URZ+0x30c30], R20 ;  /* 0x030c3014070075a7 */ /* 0x000264000800017f */
[----:B-1----:R-:W-:Y:S05]  /*11bb0*/  @!P0 NANOSLEEP.SYNCS 0x989680 ;  /* 0x009896800000895d */ /* 0x002fea0003900000 */
[----:B------:R-:W1:Y:S02]  /*11bc0*/  @!P0 SYNCS.PHASECHK.TRANS64 P0, [R7+URZ+0x30c30], R20 ;  /* 0x030c3014070085a7 */ /* 0x000e64000800007f */
[----:B-1----:R-:W-:Y:S05]  /*11bd0*/  @!P0 BRA `(.L_x_5794) ;  /* 0xfffffffc00f08947 */ /* 0x002fea000383ffff */
[----:B------:R-:W-:Y:S05]  /*11be0*/  BRA `(.L_x_5793) ;  /* 0xffffff84004c7947 */ /* 0x000fea000383ffff */
.L_x_5840:
[----:B-1----:R1:W2:Y:S02]  /*11bf0*/  SYNCS.PHASECHK.TRANS64.TRYWAIT P0, [R15+URZ+0x30c20], R0 ;  /* 0x030c20000f0075a7 */ /* 0x0022a4000800017f */
[----:B--2---:R-:W-:Y:S05]  /*11c00*/  @!P0 NANOSLEEP.SYNCS 0x989680 ;  /* 0x009896800000895d */ /* 0x004fea0003900000 */
[----:B------:R-:W2:Y:S02]  /*11c10*/  @!P0 SYNCS.PHASECHK.TRANS64 P0, [R15+URZ+0x30c20], R0 ;  /* 0x030c20000f0085a7 */ /* 0x000ea4000800007f */
[----:B--2---:R-:W-:Y:S05]  /*11c20*/  @!P0 BRA `(.L_x_5840) ;  /* 0xfffffffc00f08947 */ /* 0x004fea000383ffff */
[----:B------:R-:W-:Y:S05]  /*11c30*/  BRA `(.L_x_5868) ;  /* 0xffffffe000e87947 */ /* 0x000fea000383ffff */
.L_x_5844:
[----:B--2---:R2:W3:Y:S02]  /*11c40*/  SYNCS.PHASECHK.TRANS64.TRYWAIT P1, [R15+URZ+0x30c40], R18 ;  /* 0x030c40120f0075a7 */ /* 0x0044e4000802017f */
[----:B---3--:R-:W-:Y:S05]  /*11c50*/  @!P1 NANOSLEEP.SYNCS 0x989680 ;  /* 0x009896800000995d */ /* 0x008fea0003900000 */
[----:B------:R-:W3:Y:S02]  /*11c60*/  @!P1 SYNCS.PHASECHK.TRANS64 P1, [R15+URZ+0x30c40], R18 ;  /* 0x030c40120f0095a7 */ /* 0x000ee4000802007f */
[----:B---3--:R-:W-:Y:S05]  /*11c70*/  @!P1 BRA `(.L_x_5844) ;  /* 0xfffffffc00f09947 */ /* 0x008fea000383ffff */
[----:B------:R-:W-:Y:S05]  /*11c80*/  BRA `(.L_x_5869) ;  /* 0xffffffe800507947 */ /* 0x000fea000383ffff */
.L_x_5846:
[----:B-1----:R1:W3:Y:S02]  /*11c90*/  SYNCS.PHASECHK.TRANS64.TRYWAIT P1, [R15+URZ+0x30c28], R18 ;  /* 0x030c28120f0075a7 */ /* 0x0022e4000802017f */
[----:B---3--:R-:W-:Y:S05]  /*11ca0*/  @!P1 NANOSLEEP.SYNCS 0x989680 ;  /* 0x009896800000995d */ /* 0x008fea0003900000 */
[----:B------:R-:W3:Y:S02]  /*11cb0*/  @!P1 SYNCS.PHASECHK.TRANS64 P1, [R15+URZ+0x30c28], R18 ;  /* 0x030c28120f0095a7 */ /* 0x000ee4000802007f */
[----:B---3--:R-:W-:Y:S05]  /*11cc0*/  @!P1 BRA `(.L_x_5846) ;  /* 0xfffffffc00f09947 */ /* 0x008fea000383ffff */
[----:B------:R-:W-:Y:S05]  /*11cd0*/  BRA `(.L_x_5870) ;  /* 0xffffffe800d47947 */ /* 0x000fea000383ffff */
.L_x_5848:
[----:B---3--:R3:W4:Y:S02]  /*11ce0*/  SYNCS.PHASECHK.TRANS64.TRYWAIT P1, [R15+URZ+0x30c48], R18 ;  /* 0x030c48120f0075a7 */ /* 0x008724000802017f */
[----:B----4-:R-:W-:Y:S05]  /*11cf0*/  @!P1 NANOSLEEP.SYNCS 0x989680 ;  /* 0x009896800000995d */ /* 0x010fea0003900000 */
[----:B------:R-:W4:Y:S02]  /*11d00*/  @!P1 SYNCS.PHASECHK.TRANS64 P1, [R15+URZ+0x30c48], R18 ;  /* 0x030c48120f0095a7 */ /* 0x000f24000802007f */
[----:B----4-:R-:W-:Y:S05]  /*11d10*/  @!P1 BRA `(.L_x_5848) ;  /* 0xfffffffc00f09947 */ /* 0x010fea000383ffff */
[----:B------:R-:W-:Y:S05]  /*11d20*/  BRA `(.L_x_5871) ;  /* 0xffffffec00587947 */ /* 0x000fea000383ffff */
.L_x_5850:
[----:B------:R-:W-:-:S07]  /*11d30*/  SHF.L.U32 R4, R10, 0x1f, RZ ;  /* 0x0000001f0a047819 */ /* 0x000fce00000006ff */
.L_x_5872:
[----:B----4-:R4:W1:Y:S02]  /*11d40*/  SYNCS.PHASECHK.TRANS64.TRYWAIT P1, [R15+URZ+0x30c20], R4 ;  /* 0x030c20040f0075a7 */ /* 0x010864000802017f */
[----:B-1----:R-:W-:Y:S05]  /*11d50*/  @!P1 NANOSLEEP.SYNCS 0x989680 ;  /* 0x009896800000995d */ /* 0x002fea0003900000 */
[----:B------:R-:W1:Y:S02]  /*11d60*/  @!P1 SYNCS.PHASECHK.TRANS64 P1, [R15+URZ+0x30c20], R4 ;  /* 0x030c20040f0095a7 */ /* 0x000e64000802007f */
[----:B-1----:R-:W-:Y:S05]  /*11d70*/  @!P1 BRA `(.L_x_5872) ;  /* 0xfffffffc00f09947 */ /* 0x002fea000383ffff */
[----:B------:R-:W-:Y:S05]  /*11d80*/  BRA `(.L_x_5873) ;  /* 0xffffffec00c07947 */ /* 0x000fea000383ffff */
.L_x_5853:
[----:B----4-:R4:W1:Y:S02]  /*11d90*/  SYNCS.PHASECHK.TRANS64.TRYWAIT P1, [R15+URZ+0x30c40], R12 ;  /* 0x030c400c0f0075a7 */ /* 0x010864000802017f */
[----:B-1----:R-:W-:Y:S05]  /*11da0*/  @!P1 NANOSLEEP.SYNCS 0x989680 ;  /* 0x009896800000995d */ /* 0x002fea0003900000 */
[----:B------:R-:W1:Y:S02]  /*11db0*/  @!P1 SYNCS.PHASECHK.TRANS64 P1, [R15+URZ+0x30c40], R12 ;  /* 0x030c400c0f0095a7 */ /* 0x000e64000802007f */
[----:B-1----:R-:W-:Y:S05]  /*11dc0*/  @!P1 BRA `(.L_x_5853) ;  /* 0xfffffffc00f09947 */ /* 0x002fea000383ffff */
[----:B------:R-:W-:Y:S05]  /*11dd0*/  BRA `(.L_x_5874) ;  /* 0xfffffff000607947 */ /* 0x000fea000383ffff */
.L_x_5855:
[----:B-1----:R1:W2:Y:S02]  /*11de0*/  SYNCS.PHASECHK.TRANS64.TRYWAIT P1, [R15+URZ+0x30c28], R12 ;  /* 0x030c280c0f0075a7 */ /* 0x0022a4000802017f */
[----:B--2---:R-:W-:Y:S05]  /*11df0*/  @!P1 NANOSLEEP.SYNCS 0x989680 ;  /* 0x009896800000995d */ /* 0x004fea0003900000 */
[----:B------:R-:W2:Y:S02]  /*11e00*/  @!P1 SYNCS.PHASECHK.TRANS64 P1, [R15+URZ+0x30c28], R12 ;  /* 0x030c280c0f0095a7 */ /* 0x000ea4000802007f */
[----:B--2---:R-:W-:Y:S05]  /*11e10*/  @!P1 BRA `(.L_x_5855) ;  /* 0xfffffffc00f09947 */ /* 0x004fea000383ffff */
[----:B------:R-:W-:Y:S05]  /*11e20*/  BRA `(.L_x_5875) ;  /* 0xfffffff000d87947 */ /* 0x000fea000383ffff */
.L_x_5857:
[----:B------:R1:W1:Y:S02]  /*11e30*/  SYNCS.PHASECHK.TRANS64.TRYWAIT P0, [R3+URZ+0x30c40], R0 ;  /* 0x030c4000030075a7 */ /* 0x000264000800017f */
[----:B-1----:R-:W-:Y:S05]  /*11e40*/  @!P0 NANOSLEEP.SYNCS 0x989680 ;  /* 0x009896800000895d */ /* 0x002fea0003900000 */
[----:B------:R-:W1:Y:S02]  /*11e50*/  @!P0 SYNCS.PHASECHK.TRANS64 P0, [R3+URZ+0x30c40], R0 ;  /* 0x030c4000030085a7 */ /* 0x000e64000800007f */
[----:B-1----:R-:W-:Y:S05]  /*11e60*/  @!P0 BRA `(.L_x_5857) ;  /* 0xfffffffc00f08947 */ /* 0x002fea000383ffff */
[----:B------:R-:W-:Y:S05]  /*11e70*/  BRA `(.L_x_5876) ;  /* 0xfffffff4006c7947 */ /* 0x000fea000383ffff */
.L_x_5859:
[----:B------:R-:W-:Y:S01]  /*11e80*/  BSSY B0, `(.L_x_5877) ;  /* 0x0000006000007945 */ /* 0x000fe20003800000 */
[----:B------:R-:W-:-:S07]  /*11e90*/  IMAD.MOV.U32 R15, RZ, RZ, -0x1 ;  /* 0xffffffffff0f7424 */ /* 0x000fce00078e00ff */
[----:B---3--:R-:W-:Y:S05]  /*11ea0*/  WARPSYNC.COLLECTIVE R15, `(.L_x_5878) ;  /* 0x000000000f0c7348 */ /* 0x008fea0003c00000 */
[----:B------:R-:W-:Y:S02]  /*11eb0*/  ELECT P6, UR62, PT ;  /* 0x00000000003e782f */ /* 0x000fe400038c0000 */
[----:B------:R-:W-:Y:S01]  /*11ec0*/  MOV R14, UR62 ;  /* 0x0000003e000e7c02 */ /* 0x000fe20008000f00 */
[----:B---3--:R-:W-:Y:S10]  /*11ed0*/  ENDCOLLECTIVE ;  /* 0x000000000000791b */ /* 0x008ff40003800000 */
.L_x_5878:
[----:B------:R-:W-:Y:S05]  /*11ee0*/  BSYNC B0 ;  /* 0x0000000000007941 */ /* 0x000fea0003800000 */
.L_x_5877:
[----:B------:R-:W-:Y:S05]  /*11ef0*/  BRA `(.L_x_5879) ;  /* 0xfffffff800007947 */ /* 0x000fea000383ffff */
.L_x_5861:
[----:B-1----:R1:W2:Y:S02]  /*11f00*/  SYNCS.PHASECHK.TRANS64.TRYWAIT P0, [R7+URZ], R4 ;  /* 0x00000004070075a7 */ /* 0x0022a4000800017f */
[----:B--2---:R-:W-:Y:S05]  /*11f10*/  @!P0 NANOSLEEP.SYNCS 0x989680 ;  /* 0x009896800000895d */ /* 0x004fea0003900000 */
[----:B------:R-:W2:Y:S02]  /*11f20*/  @!P0 SYNCS.PHASECHK.TRANS64 P0, [R7+URZ], R4 ;  /* 0x00000004070085a7 */ /* 0x000ea4000800007f */
[----:B--2---:R-:W-:Y:S05]  /*11f30*/  @!P0 BRA `(.L_x_5861) ;  /* 0xfffffffc00f08947 */ /* 0x004fea000383ffff */
[----:B------:R-:W-:Y:S05]  /*11f40*/  BRA `(.L_x_5880) ;  /* 0xfffffff800407947 */ /* 0x000fea000383ffff */
.L_x_5862:
[----:B--2---:R2:W4:Y:S02]  /*11f50*/  SYNCS.PHASECHK.TRANS64.TRYWAIT P0, [R3+URZ], R2 ;  /* 0x00000002030075a7 */ /* 0x004524000800017f */
[----:B----4-:R-:W-:Y:S05]  /*11f60*/  @!P0 NANOSLEEP.SYNCS 0x989680 ;  /* 0x009896800000895d */ /* 0x010fea0003900000 */
[----:B------:R-:W4:Y:S02]  /*11f70*/  @!P0 SYNCS.PHASECHK.TRANS64 P0, [R3+URZ], R2 ;  /* 0x00000002030085a7 */ /* 0x000f24000800007f */
[----:B----4-:R-:W-:Y:S05]  /*11f80*/  @!P0 BRA `(.L_x_5862) ;  /* 0xfffffffc00f08947 */ /* 0x010fea000383ffff */
[----:B------:R-:W-:Y:S05]  /*11f90*/  BRA `(.L_x_5881) ;  /* 0xfffffff800347947 */ /* 0x000fea000383ffff */
.L_x_5864:
[----:B--2---:R2:W4:Y:S02]  /*11fa0*/  SYNCS.PHASECHK.TRANS64.TRYWAIT P0, [R5+URZ], R4 ;  /* 0x00000004050075a7 */ /* 0x004524000800017f */
[----:B----4-:R-:W-:Y:S05]  /*11fb0*/  @!P0 NANOSLEEP.SYNCS 0x989680 ;  /* 0x009896800000895d */ /* 0x010fea0003900000 */
[----:B------:R-:W4:Y:S02]  /*11fc0*/  @!P0 SYNCS.PHASECHK.TRANS64 P0, [R5+URZ], R4 ;  /* 0x00000004050085a7 */ /* 0x000f24000800007f */
[----:B----4-:R-:W-:Y:S05]  /*11fd0*/  @!P0 BRA `(.L_x_5864) ;  /* 0xfffffffc00f08947 */ /* 0x010fea000383ffff */
[----:B------:R-:W-:Y:S05]  /*11fe0*/  BRA `(.L_x_5882) ;  /* 0xfffffff800387947 */ /* 0x000fea000383ffff */
.L_x_5883:
        /* <DEDUP_REMOVED lines=9> */
.L_x_7415:


//--------------------- .text._ZN7cutlass13device_kernelIN5flash11enable_sm90INS1_16FlashAttnBwdSm90INS1_25CollectiveMainloopBwdSm90ILi2ELi2ELi2EN4cute5tupleIJNS5_1CILi1EEES8_S8_EEENS6_IJNS7_ILi128EEESA_NS7_ILi64EEEEEENS_6half_tEfNS_4arch4Sm90ELb0ELb1ELb0ELb1ELb1ELb1ELb0ELb0ELi2ELi1ELi2ELi2ELb0EEENS1_24CollectiveEpilogueBwdGQAISC_fSF_Li256ELb1ELb1EEENS1_19SingleTileSchedulerILb1ELb0ELb0ELi128EEEEEEEEEvNT_6ParamsE --------------------------
	.section	.text._ZN7cutlass13device_kernelIN5flash11enable_sm90INS1_16FlashAttnBwdSm90INS1_25CollectiveMainloopBwdSm90ILi2ELi2ELi2EN4cute5tupleIJNS5_1CILi1EEES8_S8_EEENS6_IJNS7_ILi128EEESA_NS7_ILi64EEEEEENS_6half_tEfNS_4arch4Sm90ELb0ELb1ELb0ELb1ELb1ELb1ELb0ELb0ELi2ELi1ELi2ELi2ELb0EEENS1_24CollectiveEpilogueBwdGQAISC_fSF_Li256ELb1ELb1EEENS1_19SingleTileSchedulerILb1ELb0ELb0ELi128EEEEEEEEEvNT_6ParamsE,"ax",@progbits
	.align	128
.text._ZN7cutlass13device_kernelIN5flash11enable_sm90INS1_16FlashAttnBwdSm90INS1_25CollectiveMainloopBwdSm90ILi2ELi2ELi2EN4cute5tupleIJNS5_1CILi1EEES8_S8_EEENS6_IJNS7_ILi128EEESA_NS7_ILi64EEEEEENS_6half_tEfNS_4arch4Sm90ELb0ELb1ELb0ELb1ELb1ELb1ELb0ELb0ELi2ELi1ELi2ELi2ELb0EEENS1_24CollectiveEpilogueBwdGQAISC_fSF_Li256ELb1ELb1EEENS1_19SingleTileSchedulerILb1ELb0ELb0ELi128EEEEEEEEEvNT_6ParamsE:
        .type           _ZN7cutlass13device_kernelIN5flash11enable_sm90INS1_16FlashAttnBwdSm90INS1_25CollectiveMainloopBwdSm90ILi2ELi2ELi2EN4cute5tupleIJNS5_1CILi1EEES8_S8_EEENS6_IJNS7_ILi128EEESA_NS7_ILi64EEEEEENS_6half_tEfNS_4arch4Sm90ELb0ELb1ELb0ELb1ELb1ELb1ELb0ELb0ELi2ELi1ELi2ELi2ELb0EEENS1_24CollectiveEpilogueBwdGQAISC_fSF_Li256ELb1ELb1EEENS1_19SingleTileSchedulerILb1ELb0ELb0ELi128EEEEEEEEEvNT_6ParamsE,@function
        .size           _ZN7cutlass13device_kernelIN5flash11enable_sm90INS1_16FlashAttnBwdSm90INS1_25CollectiveMainloopBwdSm90ILi2ELi2ELi2EN4cute5tupleIJNS5_1CILi1EEES8_S8_EEENS6_IJNS7_ILi128EEESA_NS7_ILi64EEEEEENS_6half_tEfNS_4arch4Sm90ELb0ELb1ELb0ELb1ELb1ELb1ELb0ELb0ELi2ELi1ELi2ELi2ELb0EEENS1_24CollectiveEpilogueBwdGQAISC_fSF_Li256ELb1ELb1EEENS1_19SingleTileSchedulerILb1ELb0ELb0ELi128EEEEEEEEEvNT_6ParamsE,(.L_x_7416 - _ZN7cutlass13device_kernelIN5flash11enable_sm90INS1_16FlashAttnBwdSm90INS1_25CollectiveMainloopBwdSm90ILi2ELi2ELi2EN4cute5tupleIJNS5_1CILi1EEES8_S8_EEENS6_IJNS7_ILi128EEESA_NS7_ILi64EEEEEENS_6half_tEfNS_4arch4Sm90ELb0ELb1ELb0ELb1ELb1ELb1ELb0ELb0ELi2ELi1ELi2ELi2ELb0EEENS1_24CollectiveEpilogueBwdGQAISC_fSF_Li256ELb1ELb1EEENS1_19SingleTileSchedulerILb1ELb0ELb0ELi128EEEEEEEEEvNT_6ParamsE)
        .other          _ZN7cutlass13device_kernelIN5flash11enable_sm90INS1_16FlashAttnBwdSm90INS1_25CollectiveMainloopBwdSm90ILi2ELi2ELi2EN4cute5tupleIJNS5_1CILi1EEES8_S8_EEENS6_IJNS7_ILi128EEESA_NS7_ILi64EEEEEENS_6half_tEfNS_4arch4Sm90ELb0ELb1ELb0ELb1ELb1ELb1ELb0ELb0ELi2ELi1ELi2ELi2ELb0EEENS1_24CollectiveEpilogueBwdGQAISC_fSF_Li256ELb1ELb1EEENS1_19SingleTileSchedulerILb1ELb0ELb0ELi128EEEEEEEEEvNT_6ParamsE,@"STO_CUDA_ENTRY STV_DEFAULT"
_ZN7cutlass13device_kernelIN5flash11enable_sm90INS1_16FlashAttnBwdSm90INS1_25CollectiveMainloopBwdSm90ILi2ELi2ELi2EN4cute5tupleIJNS5_1CILi1EEES8_S8_EEENS6_IJNS7_ILi128EEESA_NS7_ILi64EEEEEENS_6half_tEfNS_4arch4Sm90ELb0ELb1ELb0ELb1ELb1ELb1ELb0ELb0ELi2ELi1ELi2ELi2ELb0EEENS1_24CollectiveEpilogueBwdGQAISC_fSF_Li256ELb1ELb1EEENS1_19SingleTileSchedulerILb1ELb0ELb0ELi128EEEEEEEEEvNT_6ParamsE:
        /* <DEDUP_REMOVED lines=24> */
.L_x_5885:
[----:B------:R-:W-:Y:S05]  /*0180*/  BSYNC B0 ;  /* 0x0000000000007941 */ /* 0x000fea0003800000 */
.L_x_5884:
        /* <DEDUP_REMOVED lines=37> */
.L_x_5886:
        /* <DEDUP_REMOVED lines=22> */
.L_x_5887:
[----:B------:R-:W-:Y:S01]  /*0540*/  PLOP3.LUT P0, PT, PT, PT, UP0, 0x80, 0x0 ;  /* 0x000000000000781c */ /* 0x000fe20003f0f008 */
[----:B------:R-:W-:Y:S01]  /*0550*/  NOP ;  /* 0x0000000000007918 */ /* 0x000fe20000000000 */
[----:B------:R-:W-:Y:S01]  /*0560*/  ULDC.64 UR38, c[0x0][0x208] ;  /* 0x0000820000267ab9 */ /* 0x000fe20000000a00 */
[----:B------:R-:W-:Y:S01]  /*0570*/  BSSY B6, `(.L_x_5888) ;  /* 0x0001275000067945 */ /* 0x000fe20003800000 */
[----:B-12-4-:R-:W-:Y:S09]  /*0580*/  BAR.SYNC.DEFER_BLOCKING 0x0 ;  /* 0x0000000000007b1d */ /* 0x016ff20000010000 */
[----:B------:R-:W-:Y:S05]  /*0590*/  @!P0 BRA `(.L_x_5889) ;  /* 0x000000e000408947 */ /* 0x000fea0003800000 */
.L_x_5890:
        /* <DEDUP_REMOVED lines=24> */
.L_x_5891:
        /* <DEDUP_REMOVED lines=14> */
.L_x_5893:
[----:B------:R-:W-:-:S05]  /*0800*/  ULDC UR4, c[0x0][0x8c4] ;  /* 0x0002310000047ab9 */ /* 0x000fca0000000800 */
.L_x_5892:
        /* <DEDUP_REMOVED lines=19> */
.L_x_5895:
        /* <DEDUP_REMOVED lines=14> */
.L_x_5896:
        /* <DEDUP_REMOVED lines=11> */
.L_x_5897:
        /* <DEDUP_REMOVED lines=13> */
.L_x_5898:
        /* <DEDUP_REMOVED lines=50> */
.L_x_5899:
        /* <DEDUP_REMOVED lines=28> */
.L_x_5902:
        /* <DEDUP_REMOVED lines=15> */
.L_x_5901:
        /* <DEDUP_REMOVED lines=22> */
.L_x_5904:
        /* <DEDUP_REMOVED lines=15> */
.L_x_5903:
[----:B------:R-:W-:Y:S01]  /*13c0*/  SHF.R.S32.HI R6, RZ, 0x1f, R17 ;  /* 0x0000001fff067819 */ /* 0x000fe20000011411 */
[----:B------:R-:W-:-:S03]  /*13d0*/  UMOV UR4, 0xffffffff ;  /* 0xffffffff00047882 */ /* 0x000fc60000000000 */
[----:B------:R-:W-:-:S04]  /*13e0*/  LEA.HI R0, R6, R17, RZ, 0x7 ;  /* 0x0000001106007211 */ /* 0x000fc800078f38ff */
[----:B------:R-:W-:Y:S01]  /*13f0*/  SHF.R.S32.HI R10, RZ, 0x7, R0 ;  /* 0x00000007ff0a7819 */ /* 0x000fe20000011400 */
[----:B------:R-:W-:Y:S06]  /*1400*/  BRA.DIV UR4, `(.L_x_5905) ;  /* 0x0000011a04347947 */ /* 0x000fec000b800000 */
[----:B------:R1:W2:Y:S02]  /*1410*/  SHFL.IDX PT, R14, R10, RZ, 0x1f ;  /* 0x00001fff0a0e7589 */ /* 0x0002a400000e0000 */
.L_x_6053:
        /* <DEDUP_REMOVED lines=23> */
.L_x_5906:
        /* <DEDUP_REMOVED lines=157> */
.L_x_5919:
[----:B------:R-:W-:-:S06]  /*1f60*/  ULOP3.LUT UR4, UR36, 0x1, URZ, 0xfc, !UPT ;  /* 0x0000000124047892 */ /* 0x000fcc000f8efc3f */
[----:B-1----:R-:W-:-:S05]  /*1f70*/  IMAD.U32 R8, RZ, RZ, UR4 ;  /* 0x00000004ff087e24 */ /* 0x002fca000f8e00ff */
[----:B------:R-:W-:-:S13]  /*1f80*/  ISETP.NE.AND P6, PT, R8, 0x3, PT ;  /* 0x000000030800780c */ /* 0x000fda0003fc5270 */
[----:B------:R-:W-:Y:S05]  /*1f90*/  @!P6 BRA `(.L_x_5909) ;  /* 0x000000000004e947 */ /* 0x000fea0003800000 */
[----:B------:R-:W-:Y:S01]  /*1fa0*/  BPT.TRAP 0x1 ;  /* 0x000000040000795c */ /* 0x000fe20000300000 */
.L_x_5909:
[----:B------:R-:W-:Y:S01]  /*1fb0*/  IMAD R8, R0, 0x8, R16 ;  /* 0x0000000800087824 */ /* 0x000fe200078e0210 */
[----:B------:R-:W-:-:S04]  /*1fc0*/  SHF.L.U32 R23, R4, 0x1f, RZ ;  /* 0x0000001f04177819 */ /* 0x000fc800000006ff */
[----:B------:R1:W2:Y:S01]  /*1fd0*/  SYNCS.PHASECHK.TRANS64.TRYWAIT P0, [R8+URZ+0x30c10], R23 ;  /* 0x030c1017080075a7 */ /* 0x0002a2000800017f */
[----:B------:R-:W-:Y:S05]  /*1fe0*/  @!P6 BRA `(.L_x_5910) ;  /* 0x000000000004e947 */ /* 0x000fea0003800000 */
[----:B------:R-:W-:Y:S01]  /*1ff0*/  BPT.TRAP 0x1 ;  /* 0x000000040000795c */ /* 0x000fe20000300000 */
.L_x_5910:
[----:B------:R-:W-:-:S05]  /*2000*/  VIADD R9, R16, 0x10000 ;  /* 0x0001000010097836 */ /* 0x000fca0000000000 */
[----:B------:R-:W-:-:S04]  /*2010*/  SHF.R.U32.HI R9, RZ, 0x4, R9 ;  /* 0x00000004ff097819 */ /* 0x000fc80000011609 */
[----:B------:R-:W-:Y:S01]  /*2020*/  LOP3.LUT R9, R9, 0x3fff, RZ, 0xc0, !PT ;  /* 0x00003fff09097812 */ /* 0x000fe200078ec0ff */
[----:B--2---:R-:W-:Y:S06]  /*2030*/  @P0 BRA `(.L_x_5911) ;  /* 0x0000000000080947 */ /* 0x004fec0003800000 */
[----:B------:R-:W2:Y:S02]  /*2040*/  SYNCS.PHASECHK.TRANS64.TRYWAIT P0, [R8+URZ+0x30c10], R23 ;  /* 0x030c1017080075a7 */ /* 0x000ea4000800017f */
[----:B--2---:R-:W-:Y:S05]  /*2050*/  @!P0 BRA `(.L_x_5912) ;  /* 0x0000010c00548947 */ /* 0x004fea0003800000 */
.L_x_5911:
        /* <DEDUP_REMOVED lines=60> */
.L_x_5913:
[----:B------:R1:W1:Y:S01]  /*2420*/  SYNCS.PHASECHK.TRANS64.TRYWAIT P0, [R8+URZ+0x30c30], R23 ;  /* 0x030c3017080075a7 */ /* 0x000262000800017f */
[----:B------:R-:W-:Y:S05]  /*2430*/  @!P6 BRA `(.L_x_5914) ;  /* 0x000000000004e947 */ /* 0x000fea0003800000 */
[----:B------:R-:W-:Y:S01]  /*2440*/  BPT.TRAP 0x1 ;  /* 0x000000040000795c */ /* 0x000fe20000300000 */
.L_x_5914:
[----:B------:R-:W2:Y:S01]  /*2450*/  LDC.64 R24, c[0x0][0x748] ;  /* 0x0001d200ff187b82 */ /* 0x000ea20000000a00 */
[----:B------:R-:W-:-:S05]  /*2460*/  VIADD R13, R16, 0x18000 ;  /* 0x00018000100d7836 */ /* 0x000fca0000000000 */
[----:B------:R-:W-:Y:S01]  /*2470*/  SHF.R.U32.HI R13, RZ, 0x4, R13 ;  /* 0x00000004ff0d7819 */ /* 0x000fe2000001160d */
[----:B-1----:R-:W-:Y:S06]  /*2480*/  @P0 BRA `(.L_x_5915) ;  /* 0x0000000000080947 */ /* 0x002fec0003800000 */
[----:B------:R-:W1:Y:S02]  /*2490*/  SYNCS.PHASECHK.TRANS64.TRYWAIT P0, [R8+URZ+0x30c30], R23 ;  /* 0x030c3017080075a7 */ /* 0x000e64000800017f */
[----:B-1----:R-:W-:Y:S05]  /*24a0*/  @!P0 BRA `(.L_x_5916) ;  /* 0x0000010800548947 */ /* 0x002fea0003800000 */
.L_x_5915:
        /* <DEDUP_REMOVED lines=769> */
.L_x_5917:
        /* <DEDUP_REMOVED lines=68> */
.L_x_5918:
        /* <DEDUP_REMOVED lines=11> */
.L_x_5908:
        /* <DEDUP_REMOVED lines=130> */
.L_x_5931:
[----:B------:R-:W-:-:S05]  /*61d0*/  IMAD.U32 R7, RZ, RZ, UR36 ;  /* 0x00000024ff077e24 */ /* 0x000fca000f8e00ff */
[----:B------:R-:W-:-:S04]  /*61e0*/  LOP3.LUT R7, R7, 0x1, RZ, 0xfc, !PT ;  /* 0x0000000107077812 */ /* 0x000fc800078efcff */
[----:B------:R-:W-:-:S13]  /*61f0*/  ISETP.NE.AND P0, PT, R7, 0x3, PT ;  /* 0x000000030700780c */ /* 0x000fda0003f05270 */
[----:B------:R-:W-:Y:S05]  /*6200*/  @!P0 BRA `(.L_x_5921) ;  /* 0x0000000000048947 */ /* 0x000fea0003800000 */
[----:B------:R-:W-:Y:S01]  /*6210*/  BPT.TRAP 0x1 ;  /* 0x000000040000795c */ /* 0x000fe20000300000 */
.L_x_5921:
[----:B------:R-:W-:Y:S01]  /*6220*/  IMAD R7, R0, 0x8, R16 ;  /* 0x0000000800077824 */ /* 0x000fe200078e0210 */
[----:B------:R-:W-:-:S04]  /*6230*/  SHF.L.U32 R20, R4, 0x1f, RZ ;  /* 0x0000001f04147819 */ /* 0x000fc800000006ff */
[----:B------:R1:W3:Y:S01]  /*6240*/  SYNCS.PHASECHK.TRANS64.TRYWAIT P1, [R7+URZ+0x30c10], R20 ;  /* 0x030c1014070075a7 */ /* 0x0002e2000802017f */
[----:B------:R-:W-:Y:S05]  /*6250*/  @!P0 BRA `(.L_x_5922) ;  /* 0x0000000000048947 */ /* 0x000fea0003800000 */
[----:B------:R-:W-:Y:S01]  /*6260*/  BPT.TRAP 0x1 ;  /* 0x000000040000795c */ /* 0x000fe20000300000 */
.L_x_5922:
[----:B--2---:R-:W-:-:S05]  /*6270*/  VIADD R8, R16, 0x10000 ;  /* 0x0001000010087836 */ /* 0x004fca0000000000 */
[----:B------:R-:W-:-:S04]  /*6280*/  SHF.R.U32.HI R8, RZ, 0x4, R8 ;  /* 0x00000004ff087819 */ /* 0x000fc80000011608 */
[----:B------:R-:W-:-:S04]  /*6290*/  LOP3.LUT R8, R8, 0x3fff, RZ, 0xc0, !PT ;  /* 0x00003fff08087812 */ /* 0x000fc800078ec0ff */
[----:B------:R-:W-:Y:S01]  /*62a0*/  LOP3.LUT R9, R8, 0x10000, RZ, 0xfc, !PT ;  /* 0x0001000008097812 */ /* 0x000fe200078efcff */
[----:B---3--:R-:W-:Y:S06]  /*62b0*/  @P1 BRA `(.L_x_5923) ;  /* 0x0000000000081947 */ /* 0x008fec0003800000 */
[----:B------:R-:W2:Y:S02]  /*62c0*/  SYNCS.PHASECHK.TRANS64.TRYWAIT P1, [R7+URZ+0x30c10], R20 ;  /* 0x030c1014070075a7 */ /* 0x000ea4000802017f */
[----:B--2---:R-:W-:Y:S05]  /*62d0*/  @!P1 BRA `(.L_x_5924) ;  /* 0x000000c800dc9947 */ /* 0x004fea0003800000 */
.L_x_5923:
        /* <DEDUP_REMOVED lines=63> */
.L_x_5925:
[----:B------:R1:W1:Y:S01]  /*66d0*/  SYNCS.PHASECHK.TRANS64.TRYWAIT P1, [R7+URZ+0x30c30], R20 ;  /* 0x030c3014070075a7 */ /* 0x000262000802017f */
[----:B------:R-:W-:Y:S05]  /*66e0*/  @!P0 BRA `(.L_x_5926) ;  /* 0x0000000000048947 */ /* 0x000fea0003800000 */
[----:B------:R-:W-:Y:S01]  /*66f0*/  BPT.TRAP 0x1 ;  /* 0x000000040000795c */ /* 0x000fe20000300000 */
.L_x_5926:
        /* <DEDUP_REMOVED lines=8> */
.L_x_5927:
        /* <DEDUP_REMOVED lines=629> */
.L_x_5929:
        /* <DEDUP_REMOVED lines=70> */
.L_x_5930:
        /* <DEDUP_REMOVED lines=12> */
.L_x_5920:
        /* <DEDUP_REMOVED lines=121> */
.L_x_5943:
[----:B------:R-:W-:-:S05]  /*9b80*/  IMAD.U32 R7, RZ, RZ, UR36 ;  /* 0x00000024ff077e24 */ /* 0x000fca000f8e00ff */
[----:B------:R-:W-:-:S04]  /*9b90*/  LOP3.LUT R7, R7, 0x1, RZ, 0xfc, !PT ;  /* 0x0000000107077812 */ /* 0x000fc800078efcff */
[----:B------:R-:W-:-:S13]  /*9ba0*/  ISETP.NE.AND P6, PT, R7, 0x3, PT ;  /* 0x000000030700780c */ /* 0x000fda0003fc5270 */
[----:B--2---:R-:W-:Y:S05]  /*9bb0*/  @!P6 BRA `(.L_x_5933) ;  /* 0x000000000004e947 */ /* 0x004fea0003800000 */
[----:B------:R-:W-:Y:S01]  /*9bc0*/  BPT.TRAP 0x1 ;  /* 0x000000040000795c */ /* 0x000fe20000300000 */
.L_x_5933:
[----:B------:R-:W-:Y:S01]  /*9bd0*/  IMAD R7, R0, 0x8, R16 ;  /* 0x0000000800077824 */ /* 0x000fe200078e0210 */
[----:B------:R-:W-:-:S04]  /*9be0*/  SHF.L.U32 R20, R4, 0x1f, RZ ;  /* 0x0000001f04147819 */ /* 0x000fc800000006ff */
[----:B------:R2:W3:Y:S01]  /*9bf0*/  SYNCS.PHASECHK.TRANS64.TRYWAIT P0, [R7+URZ+0x30c10], R20 ;  /* 0x030c1014070075a7 */ /* 0x0004e2000800017f */
[----:B------:R-:W-:Y:S05]  /*9c00*/  @!P6 BRA `(.L_x_5934) ;  /* 0x000000000004e947 */ /* 0x000fea0003800000 */
[----:B------:R-:W-:Y:S01]  /*9c10*/  BPT.TRAP 0x1 ;  /* 0x000000040000795c */ /* 0x000fe20000300000 */
.L_x_5934:
[----:B-1----:R-:W-:-:S05]  /*9c20*/  VIADD R8, R16, 0x10000 ;  /* 0x0001000010087836 */ /* 0x002fca0000000000 */
[----:B------:R-:W-:-:S04]  /*9c30*/  SHF.R.U32.HI R8, RZ, 0x4, R8 ;  /* 0x00000004ff087819 */ /* 0x000fc80000011608 */
[----:B------:R-:W-:-:S04]  /*9c40*/  LOP3.LUT R8, R8, 0x3fff, RZ, 0xc0, !PT ;  /* 0x00003fff08087812 */ /* 0x000fc800078ec0ff */
[----:B------:R-:W-:Y:S01]  /*9c50*/  LOP3.LUT R9, R8, 0x10000, RZ, 0xfc, !PT ;  /* 0x0001000008097812 */ /* 0x000fe200078efcff */
[----:B---3--:R-:W-:Y:S06]  /*9c60*/  @P0 BRA `(.L_x_5935) ;  /* 0x0000000000080947 */ /* 0x008fec0003800000 */
[----:B------:R-:W1:Y:S02]  /*9c70*/  SYNCS.PHASECHK.TRANS64.TRYWAIT P0, [R7+URZ+0x30c10], R20 ;  /* 0x030c1014070075a7 */ /* 0x000e64000800017f */
[----:B-1----:R-:W-:Y:S05]  /*9c80*/  @!P0 BRA `(.L_x_5936) ;  /* 0x0000009000988947 */ /* 0x002fea0003800000 */
.L_x_5935:
        /* <DEDUP_REMOVED lines=62> */
.L_x_5937:
[----:B------:R1:W1:Y:S01]  /*a070*/  SYNCS.PHASECHK.TRANS64.TRYWAIT P0, [R7+URZ+0x30c30], R20 ;  /* 0x030c3014070075a7 */ /* 0x000262000800017f */
[----:B------:R-:W-:Y:S05]  /*a080*/  @!P6 BRA `(.L_x_5938) ;  /* 0x000000000004e947 */ /* 0x000fea0003800000 */
[----:B------:R-:W-:Y:S01]  /*a090*/  BPT.TRAP 0x1 ;  /* 0x000000040000795c */ /* 0x000fe20000300000 */
.L_x_5938:
        /* <DEDUP_REMOVED lines=8> */
.L_x_5939:
        /* <DEDUP_REMOVED lines=779> */
.L_x_5941:
        /* <DEDUP_REMOVED lines=70> */
.L_x_5942:
        /* <DEDUP_REMOVED lines=12> */
.L_x_5932:
        /* <DEDUP_REMOVED lines=34> */
.L_x_5900:
[----:B------:R-:W-:Y:S05]  /*d910*/  @P0 BRA `(.L_x_5894) ;  /* 0x0000005000e80947 */ /* 0x000fea0003800000 */
[----:B------:R-:W-:Y:S01]  /*d920*/  ULDC.64 UR4, c[0x0][0x878] ;  /* 0x00021e0000047ab9 */ /* 0x000fe20000000a00 */
[----:B------:R-:W3:Y:S01]  /*d930*/  LDC R15, c[0x0][0x850] ;  /* 0x00021400ff0f7b82 */ /* 0x000ee20000000800 */
[----:B------:R-:W-:Y:S01]  /*d940*/  UISETP.NE.U32.AND UP0, UPT, UR4, URZ, UPT ;  /* 0x0000003f0400728c */ /* 0x000fe2000bf05070 */
[----:B-12---:R-:W1:Y:S01]  /*d950*/  S2R R8, SR_CTAID.Y ;  /* 0x0000000000087919 */ /* 0x006e620000002600 */
[----:B------:R-:W-:Y:S01]  /*d960*/  ULDC.64 UR6, c[0x0][0x818] ;  /* 0x0002060000067ab9 */ /* 0x000fe20000000a00 */
[----:B------:R-:W-:Y:S01]  /*d970*/  ULDC.64 UR8, c[0x0][0x820] ;  /* 0x0002080000087ab9 */ /* 0x000fe20000000a00 */
[----:B------:R-:W-:Y:S01]  /*d980*/  UISETP.NE.AND.EX UP0, UPT, UR5, URZ, UPT, UP0 ;  /* 0x0000003f0500728c */ /* 0x000fe2000bf05300 */
[----:B------:R-:W2:Y:S01]  /*d990*/  S2R R16, SR_CTAID.X ;  /* 0x0000000000107919 */ /* 0x000ea20000002500 */
[----:B------:R-:W-:-:S04]  /*d9a0*/  ULDC.64 UR10, c[0x0][0x848] ;  /* 0x00021200000a7ab9 */ /* 0x000fc80000000a00 */
[----:B------:R-:W-:-:S05]  /*d9b0*/  PLOP3.LUT P1, PT, PT, PT, UP0, 0x80, 0x0 ;  /* 0x000000000000781c */ /* 0x000fca0003f2f008 */
[----:B------:R-:W-:Y:S02]  /*d9c0*/  @UP0 ULDC.64 UR4, c[0x0][0x878] ;  /* 0x00021e0000040ab9 */ /* 0x000fe40000000a00 */
[----:B------:R-:W-:-:S06]  /*d9d0*/  @UP0 UIMAD.WIDE UR4, UR37, 0x4, UR4 ;  /* 0x00000004250408a5 */ /* 0x000fcc000f8e0204 */
[----:B------:R-:W-:Y:S02]  /*d9e0*/  IMAD.U32 R2, RZ, RZ, UR4 ;  /* 0x00000004ff027e24 */ /* 0x000fe4000f8e00ff */
[----:B------:R-:W-:-:S05]  /*d9f0*/  IMAD.U32 R3, RZ, RZ, UR5 ;  /* 0x00000005ff037e24 */ /* 0x000fca000f8e00ff */
[----:B------:R2:W4:Y:S01]  /*da00*/  @P1 LDG.E R2, desc[UR38][R2.64] ;  /* 0x0000002602021981 */ /* 0x000522000c1e1900 */
[----:B---3--:R-:W-:Y:S01]  /*da10*/  ISETP.NE.AND P0, PT, R15, 0x1, PT ;  /* 0x000000010f00780c */ /* 0x008fe20003f05270 */
[----:B-1----:R-:W-:Y:S01]  /*da20*/  IMAD.MOV.U32 R7, RZ, RZ, R8 ;  /* 0x000000ffff077224 */ /* 0x002fe200078e0008 */
[----:B------:R-:W1:Y:S01]  /*da30*/  S2R R12, SR_TID.X ;  /* 0x00000000000c7919 */ /* 0x000e620000002100 */
[----:B------:R-:W3:Y:S01]  /*da40*/  S2R R11, SR_CgaCtaId ;  /* 0x00000000000b7919 */ /* 0x000ee20000008800 */
[----:B--2---:R-:W-:-:S09]  /*da50*/  IMAD.SHL.U32 R3, R16, 0x2000, RZ ;  /* 0x0000200010037824 */ /* 0x004fd200078e00ff */
[----:B------:R-:W2:Y:S08]  /*da60*/  @P0 LDC R5, c[0x0][0x854] ;  /* 0x00021500ff050b82 */ /* 0x000eb00000000800 */
[----:B------:R-:W5:Y:S01]  /*da70*/  @P0 LDC R9, c[0x0][0x858] ;  /* 0x00021600ff090b82 */ /* 0x000f620000000800 */
[----:B-1----:R-:W-:Y:S02]  /*da80*/  VIADD R19, R12, 0xffffff80 ;  /* 0xffffff800c137836 */ /* 0x002fe40000000000 */
[----:B--2---:R-:W-:-:S05]  /*da90*/  @P0 IMAD.HI.U32 R0, R8, R5, RZ ;  /* 0x0000000508000227 */ /* 0x004fca00078e00ff */
[----:B-----5:R-:W-:Y:S02]  /*daa0*/  @P0 SHF.R.U32.HI R7, RZ, R9, R0 ;  /* 0x00000009ff070219 */ /* 0x020fe40000011600 */
[----:B------:R-:W-:Y:S02]  /*dab0*/  MOV R0, 0x400 ;  /* 0x0000040000007802 */ /* 0x000fe40000000f00 */
[----:B------:R-:W-:Y:S02]  /*dac0*/  SHF.R.S32.HI R10, RZ, 0x1f, R7 ;  /* 0x0000001fff0a7819 */ /* 0x000fe40000011407 */
[----:B---3--:R-:W-:-:S03]  /*dad0*/  LEA R21, R11, R0, 0x18 ;  /* 0x000000000b157211 */ /* 0x008fc600078ec0ff */
[----:B------:R-:W-:-:S04]  /*dae0*/  IMAD R0, R10, UR6, RZ ;  /* 0x000000060a007c24 */ /* 0x000fc8000f8e02ff */
[----:B------:R-:W-:Y:S01]  /*daf0*/  IMAD R11, R7, UR7, R0 ;  /* 0x00000007070b7c24 */ /* 0x000fe2000f8e0200 */
[----:B----4-:R-:W-:Y:S02]  /*db00*/  @P1 R2UR UR4, R2 ;  /* 0x00000000020412ca */ /* 0x010fe400000e0000 */
        /* <DEDUP_REMOVED lines=18> */
[C---:B------:R-:W-:Y:S02]  /*dc30*/  IMAD R13, R7.reuse, UR5, R6 ;  /* 0x00000005070d7c24 */ /* 0x040fe4000f8e0206 */
[----:B------:R-:W-:Y:S01]  /*dc40*/  IMAD.WIDE.U32 R4, R7, UR4, R4 ;  /* 0x0000000407047c25 */ /* 0x000fe2000f8e0004 */
[----:B------:R-:W-:-:S03]  /*dc50*/  USHF.R.S32.HI UR4, URZ, 0x1f, UR37 ;  /* 0x0000001f3f047899 */ /* 0x000fc60008011425 */
[----:B------:R-:W-:Y:S01]  /*dc60*/  IMAD.SHL.U32 R6, R9, 0x20, RZ ;  /* 0x0000002009067824 */ /* 0x000fe200078e00ff */
[----:B------:R-:W-:Y:S01]  /*dc70*/  USEL UR4, UR4, URZ, !UP0 ;  /* 0x0000003f04047287 */ /* 0x000fe2000c000000 */
[----:B------:R-:W-:Y:S02]  /*dc80*/  IMAD.IADD R3, R3, 0x1, R11 ;  /* 0x0000000103037824 */ /* 0x000fe400078e020b */
[----:B------:R-:W-:Y:S01]  /*dc90*/  IMAD.IADD R5, R5, 0x1, R13 ;  /* 0x0000000105057824 */ /* 0x000fe200078e020d */
[----:B------:R-:W-:Y:S01]  /*dca0*/  LOP3.LUT R9, R6, 0x3ffff000, RZ, 0xc0, !PT ;  /* 0x3ffff00006097812 */ /* 0x000fe200078ec0ff */
[----:B------:R-:W-:Y:S01]  /*dcb0*/  UIMAD UR5, UR4, UR8, URZ ;  /* 0x00000008040572a4 */ /* 0x000fe2000f8e023f */
[----:B------:R-:W-:Y:S01]  /*dcc0*/  IMAD.U32 R11, RZ, RZ, UR10 ;  /* 0x0000000aff0b7e24 */ /* 0x000fe2000f8e00ff */
[----:B------:R-:W-:Y:S01]  /*dcd0*/  UIMAD UR4, UR4, UR10, URZ ;  /* 0x0000000a040472a4 */ /* 0x000fe2000f8e023f */
[----:B------:R-:W-:Y:S01]  /*dce0*/  IMAD.MOV R6, RZ, RZ, -R7 ;  /* 0x000000ffff067224 */ /* 0x000fe200078e0a07 */
[----:B------:R-:W-:Y:S01]  /*dcf0*/  UIMAD UR5, UR6, UR9, UR5 ;  /* 0x00000009060572a4 */ /* 0x000fe2000f8e0205 */
[----:B------:R-:W-:Y:S01]  /*dd00*/  IMAD R0, R0, 0x4, R9 ;  /* 0x0000000400007824 */ /* 0x000fe200078e0209 */
[----:B------:R-:W-:Y:S01]  /*dd10*/  UIMAD UR4, UR6, UR11, UR4 ;  /* 0x0000000b060472a4 */ /* 0x000fe2000f8e0204 */
[----:B------:R-:W-:-:S02]  /*dd20*/  IMAD.U32 R9, RZ, RZ, UR8 ;  /* 0x00000008ff097e24 */ /* 0x000fc4000f8e00ff */
[----:B------:R-:W-:-:S04]  /*dd30*/  IMAD.WIDE.U32 R4, R11, UR6, R4 ;  /* 0x000000060b047c25 */ /* 0x000fc8000f8e0004 */
[----:B------:R-:W-:-:S04]  /*dd40*/  IMAD.WIDE.U32 R2, R9, UR6, R2 ;  /* 0x0000000609027c25 */ /* 0x000fc8000f8e0002 */
[----:B------:R-:W-:Y:S02]  /*dd50*/  VIADD R11, R3, UR5 ;  /* 0x00000005030b7c36 */ /* 0x000fe40008000000 */
[----:B------:R-:W-:Y:S01]  /*dd60*/  VIADD R9, R5, UR4 ;  /* 0x0000000405097c36 */ /* 0x000fe20008000000 */
[----:B------:R-:W-:Y:S05]  /*dd70*/  WARPSYNC.ALL ;  /* 0x0000000000007948 */ /* 0x000fea0003800000 */
[----:B------:R-:W-:Y:S02]  /*dd80*/  IMAD R17, R15, R6, R8 ;  /* 0x000000060f117224 */ /* 0x000fe400078e0208 */
[----:B------:R-:W-:Y:S01]  /*dd90*/  IMAD R0, R0, 0x4, R21 ;  /* 0x0000000400007824 */ /* 0x000fe200078e0215 */
[----:B------:R-:W-:Y:S01]  /*dda0*/  BAR.SYNC.DEFER_BLOCKING 0x1, 0x100 ;  /* 0x0044000000007b1d */ /* 0x000fe20000010000 */
[----:B------:R-:W-:-:S02]  /*ddb0*/  ISETP.NE.AND P1, PT, R12, 0x80, PT ;  /* 0x000000800c00780c */ /* 0x000fc40003f25270 */
[----:B------:R-:W-:-:S03]  /*ddc0*/  ISETP.NE.AND P0, PT, R19, RZ, PT ;  /* 0x000000ff1300720c */ /* 0x000fc60003f05270 */
[----:B------:R-:W-:Y:S01]  /*ddd0*/  ULDC UR4, c[0x0][0x870] ;  /* 0x00021c0000047ab9 */ /* 0x000fe20000000800 */
[----:B------:R-:W-:Y:S01]  /*dde0*/  ULDC UR5, c[0x0][0x80c] ;  /* 0x0002030000057ab9 */ /* 0x000fe20000000800 */
[----:B------:R-:W-:Y:S01]  /*ddf0*/  IMAD R6, R16, UR4, RZ ;  /* 0x0000000410067c24 */ /* 0x000fe2000f8e02ff */
[----:B------:R-:W1:Y:S01]  /*de00*/  LDC.64 R12, c[0x0][0x800] ;  /* 0x00020000ff0c7b82 */ /* 0x000e620000000a00 */
[----:B------:R-:W-:Y:S01]  /*de10*/  UIMAD UR4, UR37, UR5, URZ ;  /* 0x00000005250472a4 */ /* 0x000fe2000f8e023f */
[----:B------:R-:W-:Y:S01]  /*de20*/  BSSY B0, `(.L_x_5944) ;  /* 0x000001c000007945 */ /* 0x000fe20003800000 */
[----:B------:R-:W-:Y:S02]  /*de30*/  IMAD R6, R6, UR5, RZ ;  /* 0x0000000506067c24 */ /* 0x000fe4000f8e02ff */
[----:B------:R-:W-:-:S03]  /*de40*/  USHF.R.S32.HI UR5, URZ, 0x1f, UR4 ;  /* 0x0000001f3f057899 */ /* 0x000fc60008011404 */
[----:B------:R-:W2:Y:S01]  /*de50*/  LDC.64 R14, c[0x0][0x828] ;  /* 0x00020a00ff0e7b82 */ /* 0x000ea20000000a00 */
[----:B------:R-:W-:Y:S02]  /*de60*/  IADD3 R8, P2, P3, R6, UR4, R7 ;  /* 0x0000000406087c10 */ /* 0x000fe4000fb5e007 */
[----:B------:R-:W-:-:S03]  /*de70*/  SHF.R.S32.HI R7, RZ, 0x1f, R6 ;  /* 0x0000001fff077819 */ /* 0x000fc60000011406 */
[C---:B------:R-:W-:Y:S01]  /*de80*/  IMAD.SHL.U32 R16, R8.reuse, 0x4, RZ ;  /* 0x0000000408107824 */ /* 0x040fe200078e00ff */
[----:B------:R3:W-:Y:S01]  /*de90*/  STS.128 [R0], R184 ;  /* 0x000000b800007388 */ /* 0x0007e20000000c00 */
[----:B------:R-:W-:Y:S01]  /*dea0*/  IADD3.X R7, R7, UR5, R10, P2, P3 ;  /* 0x0000000507077c10 */ /* 0x000fe200097e640a */
[----:B------:R-:W-:Y:S02]  /*deb0*/  ULDC.64 UR4, c[0x0][0x868] ;  /* 0x00021a0000047ab9 */ /* 0x000fe40000000a00 */
[----:B------:R3:W-:Y:S01]  /*dec0*/  STS.128 [R0+0x800], R188 ;  /* 0x000800bc00007388 */ /* 0x0007e20000000c00 */
        /* <DEDUP_REMOVED lines=12> */
.L_x_5946:
[----:B------:R-:W2:Y:S04]  /*df90*/  LDG.E.STRONG.GPU R8, desc[UR38][R6.64] ;  /* 0x0000002606087981 */ /* 0x000ea8000c1ef900 */
[----:B--2---:R-:W-:Y:S01]  /*dfa0*/  CCTL.IVALL ;  /* 0x00000000ff00798f */ /* 0x004fe20002000000 */
[----:B------:R-:W-:Y:S05]  /*dfb0*/  YIELD ;  /* 0x0000000000007946 */ /* 0x000fea0003800000 */
[----:B------:R-:W-:-:S13]  /*dfc0*/  ISETP.NE.AND P0, PT, R8, R17, PT ;  /* 0x000000110800720c */ /* 0x000fda0003f05270 */
[----:B------:R-:W-:Y:S05]  /*dfd0*/  @P0 BRA `(.L_x_5946) ;  /* 0xfffffffc00ec0947 */ /* 0x000fea000383ffff */
.L_x_5945:
[----:B------:R-:W-:Y:S05]  /*dfe0*/  BSYNC B0 ;  /* 0x0000000000007941 */ /* 0x000fea0003800000 */
.L_x_5944:
[----:B------:R-:W-:Y:S01]  /*dff0*/  UMOV UR4, 0xffffffff ;  /* 0xffffffff00047882 */ /* 0x000fe20000000000 */
[----:B------:R-:W-:Y:S02]  /*e000*/  LEA.HI.X R11, R2, R13, R11, 0x2, P2 ;  /* 0x0000000d020b7211 */ /* 0x000fe400010f140b */
[----:B------:R-:W-:Y:S01]  /*e010*/  LEA.HI.X R9, R4, R15, R9, 0x2, P3 ;  /* 0x0000000f04097211 */ /* 0x000fe200018f1409 */
[----:B------:R-:W-:Y:S06]  /*e020*/  BRA.DIV UR4, `(.L_x_5947) ;  /* 0x0000004e04d87947 */ /* 0x000fec000b800000 */
[----:B------:R-:W-:Y:S01]  /*e030*/  NOP ;  /* 0x0000000000007918 */ /* 0x000fe20000000000 */
.L_x_6056:
        /* <DEDUP_REMOVED lines=17> */
.L_x_5950:
[----:B------:R-:W-:Y:S01]  /*e150*/  @P0 ELECT P2, URZ, PT ;  /* 0x00000000003f082f */ /* 0x000fe20003840000 */
[----:B------:R1:W-:-:S12]  /*e160*/  UBLKRED.G.S.ADD.F32.RN [UR4], [UR6], UR7, desc[UR8] ;  /* 0x00000804060073bb */ /* 0x0003d800080a1407 */
[----:B------:R-:W-:Y:S02]  /*e170*/  @P2 PLOP3.LUT P0, PT, P2, PT, PT, 0x8, 0x0 ;  /* 0x000000000000281c */ /* 0x000fe4000170e170 */
[----:B------:R-:W-:-:S11]  /*e180*/  PLOP3.LUT P2, PT, PT, PT, PT, 0x8, 0x0 ;  /* 0x000000000000781c */ /* 0x000fd60003f4e170 */
[----:B-1----:R-:W-:Y:S05]  /*e190*/  @P0 BRA.U.ANY `(.L_x_5950) ;  /* 0xfffffffd00ec0947 */ /* 0x002fea000393ffff */
[----:B------:R0:W-:Y:S01]  /*e1a0*/  UTMACMDFLUSH ;  /* 0x00000000000079b7 */ /* 0x0001e20000000000 */
[----:B------:R-:W-:-:S04]  /*e1b0*/  DEPBAR.LE SB0, 0x0 ;  /* 0x000080000000791a */ /* 0x000fc80000000000 */
.L_x_5949:
[----:B------:R-:W-:Y:S05]  /*e1c0*/  BSYNC B0 ;  /* 0x0000000000007941 */ /* 0x000fea0003800000 */
.L_x_5948:
        /* <DEDUP_REMOVED lines=14> */
.L_x_5952:
[----:B------:R-:W-:Y:S05]  /*e2b0*/  BSYNC B0 ;  /* 0x0000000000007941 */ /* 0x000fea0003800000 */
.L_x_5951:
        /* <DEDUP_REMOVED lines=14> */
.L_x_5955:
[----:B-1-3--:R-:W2:Y:S04]  /*e3a0*/  LDG.E.STRONG.GPU R0, desc[UR38][R2.64] ;  /* 0x0000002602007981 */ /* 0x00aea8000c1ef900 */
[----:B--2---:R-:W-:Y:S01]  /*e3b0*/  CCTL.IVALL ;  /* 0x00000000ff00798f */ /* 0x004fe20002000000 */
[----:B------:R-:W-:Y:S05]  /*e3c0*/  YIELD ;  /* 0x0000000000007946 */ /* 0x000fea0003800000 */
[----:B------:R-:W-:-:S13]  /*e3d0*/  ISETP.NE.AND P0, PT, R0, R17, PT ;  /* 0x000000110000720c */ /* 0x000fda0003f05270 */
[----:B------:R-:W-:Y:S05]  /*e3e0*/  @P0 BRA `(.L_x_5955) ;  /* 0xfffffffc00ec0947 */ /* 0x000fea000383ffff */
.L_x_5954:
[----:B------:R-:W-:Y:S05]  /*e3f0*/  BSYNC B0 ;  /* 0x0000000000007941 */ /* 0x000fea0003800000 */
.L_x_5953:
[----:B------:R-:W-:-:S03]  /*e400*/  UMOV UR4, 0xffffffff ;  /* 0xffffffff00047882 */ /* 0x000fc60000000000 */
[----:B------:R-:W-:Y:S05]  /*e410*/  BRA.DIV UR4, `(.L_x_5956) ;  /* 0x0000004a04f87947 */ /* 0x000fea000b800000 */
[----:B------:R-:W-:Y:S01]  /*e420*/  NOP ;  /* 0x0000000000007918 */ /* 0x000fe20000000000 */
.L_x_6059:
        /* <DEDUP_REMOVED lines=17> */
.L_x_5959:
[----:B------:R-:W-:Y:S01]  /*e540*/  @P0 ELECT P2, URZ, PT ;  /* 0x00000000003f082f */ /* 0x000fe20003840000 */
[----:B------:R2:W-:-:S12]  /*e550*/  UBLKRED.G.S.ADD.F32.RN [UR4], [UR6], UR7, desc[UR8] ;  /* 0x00000804060073bb */ /* 0x0005d800080a1407 */
[----:B------:R-:W-:Y:S02]  /*e560*/  @P2 PLOP3.LUT P0, PT, P2, PT, PT, 0x8, 0x0 ;  /* 0x000000000000281c */ /* 0x000fe4000170e170 */
[----:B------:R-:W-:-:S11]  /*e570*/  PLOP3.LUT P2, PT, PT, PT, PT, 0x8, 0x0 ;  /* 0x000000000000781c */ /* 0x000fd60003f4e170 */
[----:B--2---:R-:W-:Y:S05]  /*e580*/  @P0 BRA.U.ANY `(.L_x_5959) ;  /* 0xfffffffd00ec0947 */ /* 0x004fea000393ffff */
[----:B------:R0:W-:Y:S01]  /*e590*/  UTMACMDFLUSH ;  /* 0x00000000000079b7 */ /* 0x0001e20000000000 */
[----:B------:R-:W-:-:S04]  /*e5a0*/  DEPBAR.LE SB0, 0x0 ;  /* 0x000080000000791a */ /* 0x000fc80000000000 */
.L_x_5958:
[----:B------:R-:W-:Y:S05]  /*e5b0*/  BSYNC B0 ;  /* 0x0000000000007941 */ /* 0x000fea0003800000 */
.L_x_5957:
        /* <DEDUP_REMOVED lines=14> */
.L_x_5889:
        /* <DEDUP_REMOVED lines=21> */
.L_x_5961:
        /* <DEDUP_REMOVED lines=13> */
.L_x_5963:
[----:B------:R-:W-:-:S05]  /*e8c0*/  ULDC UR4, c[0x0][0x8c4] ;  /* 0x0002310000047ab9 */ /* 0x000fca0000000800 */
.L_x_5962:
        /* <DEDUP_REMOVED lines=44> */
.L_x_5964:
        /* <DEDUP_REMOVED lines=13> */
.L_x_5965:
        /* <DEDUP_REMOVED lines=12> */
.L_x_5966:
        /* <DEDUP_REMOVED lines=30> */
.L_x_5967:
        /* <DEDUP_REMOVED lines=35> */
.L_x_5972:
[----:B------:R-:W2:Y:S04]  /*f130*/  LDG.E.STRONG.GPU R0, desc[UR38][R2.64] ;  /* 0x0000002602007981 */ /* 0x000ea8000c1ef900 */
[----:B--2---:R-:W-:Y:S01]  /*f140*/  CCTL.IVALL ;  /* 0x00000000ff00798f */ /* 0x004fe20002000000 */
[----:B------:R-:W-:Y:S05]  /*f150*/  YIELD ;  /* 0x0000000000007946 */ /* 0x000fea0003800000 */
[----:B------:R-:W-:-:S13]  /*f160*/  ISETP.NE.AND P1, PT, R0, UR22, PT ;  /* 0x0000001600007c0c */ /* 0x000fda000bf25270 */
[----:B------:R-:W-:Y:S05]  /*f170*/  @P1 BRA `(.L_x_5972) ;  /* 0xfffffffc00ec1947 */ /* 0x000fea000383ffff */
.L_x_5971:
[----:B------:R-:W-:Y:S05]  /*f180*/  BSYNC B0 ;  /* 0x0000000000007941 */ /* 0x000fea0003800000 */
.L_x_5970:
[----:B------:R-:W-:-:S03]  /*f190*/  UMOV UR15, 0xffffffff ;  /* 0xffffffff000f7882 */ /* 0x000fc60000000000 */
[----:B------:R-:W-:Y:S05]  /*f1a0*/  BRA.DIV UR15, `(.L_x_5973) ;  /* 0x0000003e0fb07947 */ /* 0x000fea000b800000 */
[----:B------:R-:W-:Y:S01]  /*f1b0*/  NOP ;  /* 0x0000000000007918 */ /* 0x000fe20000000000 */
.L_x_6062:
        /* <DEDUP_REMOVED lines=22> */
.L_x_5975:
[----:B------:R-:W-:Y:S05]  /*f320*/  BSYNC B0 ;  /* 0x0000000000007941 */ /* 0x000fea0003800000 */
.L_x_5974:
        /* <DEDUP_REMOVED lines=20> */
.L_x_5977:
[----:B------:R-:W-:Y:S05]  /*f470*/  BSYNC B0 ;  /* 0x0000000000007941 */ /* 0x000fea0003800000 */
.L_x_5976:
[----:B------:R-:W-:Y:S06]  /*f480*/  BAR.ARV 0xa, 0xa0 ;  /* 0x0282800000007b1d */ /* 0x000fec0000002000 */
[----:B------:R-:W-:Y:S04]  /*f490*/  BSSY B0, `(.L_x_5978) ;  /* 0x0000003000007945 */ /* 0x000fe80003800000 */
[----:B------:R-:W-:Y:S05]  /*f4a0*/  @!P0 BRA `(.L_x_5979) ;  /* 0x0000000000048947 */ /* 0x000fea0003800000 */
[----:B------:R-:W-:-:S04]  /*f4b0*/  DEPBAR.LE SB0, 0x0 ;  /* 0x000080000000791a */ /* 0x000fc80000000000 */
.L_x_5979:
[----:B------:R-:W-:Y:S05]  /*f4c0*/  BSYNC B0 ;  /* 0x0000000000007941 */ /* 0x000fea0003800000 */
.L_x_5978:
        /* <DEDUP_REMOVED lines=19> */
.L_x_5981:
[----:B------:R-:W-:Y:S05]  /*f600*/  BSYNC B0 ;  /* 0x0000000000007941 */ /* 0x000fea0003800000 */
.L_x_5980:
[----:B------:R-:W-:Y:S01]  /*f610*/  UIADD3 UR15, UR9, 0x1, URZ ;  /* 0x00000001090f7890 */ /* 0x000fe2000fffe03f */
[----:B------:R-:W-:Y:S11]  /*f620*/  BRA `(.L_x_5982) ;  /* 0x0000000000047947 */ /* 0x000ff60003800000 */
.L_x_5969:
[----:B------:R-:W-:-:S05]  /*f630*/  UMOV UR15, UR9 ;  /* 0x00000009000f7c82 */ /* 0x000fca0008000000 */
.L_x_5982:
        /* <DEDUP_REMOVED lines=15> */
.L_x_6007:
        /* <DEDUP_REMOVED lines=11> */
.L_x_5985:
[----:B------:R-:W2:Y:S04]  /*f7e0*/  LDG.E.STRONG.GPU R0, desc[UR38][R2.64] ;  /* 0x0000002602007981 */ /* 0x000ea8000c1ef900 */
[----:B--2---:R-:W-:Y:S01]  /*f7f0*/  CCTL.IVALL ;  /* 0x00000000ff00798f */ /* 0x004fe20002000000 */
[----:B------:R-:W-:Y:S05]  /*f800*/  YIELD ;  /* 0x0000000000007946 */ /* 0x000fea0003800000 */
[----:B------:R-:W-:-:S13]  /*f810*/  ISETP.NE.AND P1, PT, R0, UR22, PT ;  /* 0x0000001600007c0c */ /* 0x000fda000bf25270 */
[----:B------:R-:W-:Y:S05]  /*f820*/  @P1 BRA `(.L_x_5985) ;  /* 0xfffffffc00ec1947 */ /* 0x000fea000383ffff */
.L_x_5984:
[----:B------:R-:W-:Y:S05]  /*f830*/  BSYNC B0 ;  /* 0x0000000000007941 */ /* 0x000fea0003800000 */
.L_x_5983:
[----:B------:R-:W-:-:S03]  /*f840*/  UMOV UR16, 0xffffffff ;  /* 0xffffffff00107882 */ /* 0x000fc60000000000 */
[----:B------:R-:W-:Y:S05]  /*f850*/  BRA.DIV UR16, `(.L_x_5986) ;  /* 0x0000003a10207947 */ /* 0x000fea000b800000 */
[----:B------:R-:W-:Y:S01]  /*f860*/  NOP ;  /* 0x0000000000007918 */ /* 0x000fe20000000000 */
.L_x_6065:
        /* <DEDUP_REMOVED lines=19> */
.L_x_5988:
[----:B------:R-:W-:Y:S05]  /*f9a0*/  BSYNC B0 ;  /* 0x0000000000007941 */ /* 0x000fea0003800000 */
.L_x_5987:
        /* <DEDUP_REMOVED lines=17> */
.L_x_5990:
[----:B------:R-:W-:Y:S05]  /*fac0*/  BSYNC B0 ;  /* 0x0000000000007941 */ /* 0x000fea0003800000 */
.L_x_5989:
[----:B------:R-:W-:Y:S06]  /*fad0*/  BAR.ARV 0xa, 0xa0 ;  /* 0x0282800000007b1d */ /* 0x000fec0000002000 */
[----:B------:R-:W-:Y:S04]  /*fae0*/  BSSY B0, `(.L_x_5991) ;  /* 0x0000003000007945 */ /* 0x000fe80003800000 */
[----:B------:R-:W-:Y:S05]  /*faf0*/  @!P0 BRA `(.L_x_5992) ;  /* 0x0000000000048947 */ /* 0x000fea0003800000 */
[----:B------:R-:W-:-:S04]  /*fb00*/  DEPBAR.LE SB0, 0x0 ;  /* 0x000080000000791a */ /* 0x000fc80000000000 */
.L_x_5992:
[----:B------:R-:W-:Y:S05]  /*fb10*/  BSYNC B0 ;  /* 0x0000000000007941 */ /* 0x000fea0003800000 */
.L_x_5991:
        /* <DEDUP_REMOVED lines=19> */
.L_x_5994:
[----:B------:R-:W-:Y:S05]  /*fc50*/  BSYNC B0 ;  /* 0x0000000000007941 */ /* 0x000fea0003800000 */
.L_x_5993:
        /* <DEDUP_REMOVED lines=9> */
.L_x_5997:
[----:B------:R-:W2:Y:S04]  /*fcf0*/  LDG.E.STRONG.GPU R0, desc[UR38][R2.64] ;  /* 0x0000002602007981 */ /* 0x000ea8000c1ef900 */
[----:B--2---:R-:W-:Y:S01]  /*fd00*/  CCTL.IVALL ;  /* 0x00000000ff00798f */ /* 0x004fe20002000000 */
[----:B------:R-:W-:Y:S05]  /*fd10*/  YIELD ;  /* 0x0000000000007946 */ /* 0x000fea0003800000 */
[----:B------:R-:W-:-:S13]  /*fd20*/  ISETP.NE.AND P1, PT, R0, UR22, PT ;  /* 0x0000001600007c0c */ /* 0x000fda000bf25270 */
[----:B------:R-:W-:Y:S05]  /*fd30*/  @P1 BRA `(.L_x_5997) ;  /* 0xfffffffc00ec1947 */ /* 0x000fea000383ffff */
.L_x_5996:
[----:B------:R-:W-:Y:S05]  /*fd40*/  BSYNC B0 ;  /* 0x0000000000007941 */ /* 0x000fea0003800000 */
.L_x_5995:
[----:B------:R-:W-:-:S03]  /*fd50*/  UMOV UR12, 0xffffffff ;  /* 0xffffffff000c7882 */ /* 0x000fc60000000000 */
[----:B------:R-:W-:Y:S05]  /*fd60*/  BRA.DIV UR12, `(.L_x_5998) ;  /* 0x000000320cf87947 */ /* 0x000fea000b800000 */
[----:B------:R-:W-:Y:S01]  /*fd70*/  NOP ;  /* 0x0000000000007918 */ /* 0x000fe20000000000 */
.L_x_6068:
        /* <DEDUP_REMOVED lines=15> */
.L_x_6000:
[----:B------:R-:W-:Y:S05]  /*fe70*/  BSYNC B0 ;  /* 0x0000000000007941 */ /* 0x000fea0003800000 */
.L_x_5999:
        /* <DEDUP_REMOVED lines=15> */
.L_x_6002:
[----:B------:R-:W-:Y:S05]  /*ff70*/  BSYNC B0 ;  /* 0x0000000000007941 */ /* 0x000fea0003800000 */
.L_x_6001:
[----:B------:R-:W-:Y:S06]  /*ff80*/  BAR.ARV 0xa, 0xa0 ;  /* 0x0282800000007b1d */ /* 0x000fec0000002000 */
[----:B------:R-:W-:Y:S04]  /*ff90*/  BSSY B0, `(.L_x_6003) ;  /* 0x0000003000007945 */ /* 0x000fe80003800000 */
[----:B------:R-:W-:Y:S05]  /*ffa0*/  @!P0 BRA `(.L_x_6004) ;  /* 0x0000000000048947 */ /* 0x000fea0003800000 */
[----:B------:R-:W-:-:S04]  /*ffb0*/  DEPBAR.LE SB0, 0x0 ;  /* 0x000080000000791a */ /* 0x000fc80000000000 */
.L_x_6004:
[----:B------:R-:W-:Y:S05]  /*ffc0*/  BSYNC B0 ;  /* 0x0000000000007941 */ /* 0x000fea0003800000 */
.L_x_6003:
        /* <DEDUP_REMOVED lines=19> */
.L_x_6006:
[----:B------:R-:W-:Y:S05]  /*10100*/  BSYNC B0 ;  /* 0x0000000000007941 */ /* 0x000fea0003800000 */
.L_x_6005:
[----:B------:R-:W-:Y:S02]  /*10110*/  UIADD3 UR9, UR9, 0x2, URZ ;  /* 0x0000000209097890 */ /* 0x000fe4000fffe03f */
[----:B------:R-:W-:-:S04]  /*10120*/  UIADD3 UR4, UR4, 0x4000, URZ ;  /* 0x0000400004047890 */ /* 0x000fc8000fffe03f */
[----:B------:R-:W-:-:S13]  /*10130*/  ISETP.LE.AND P1, PT, R9, UR9, PT ;  /* 0x0000000909007c0c */ /* 0x000fda000bf23270 */
[----:B------:R-:W-:Y:S05]  /*10140*/  @!P1 BRA `(.L_x_6007) ;  /* 0xfffffff400789947 */ /* 0x000fea000383ffff */
.L_x_5968:
        /* <DEDUP_REMOVED lines=41> */
.L_x_6010:
[----:B------:R-:W-:Y:S05]  /*103e0*/  BSYNC B0 ;  /* 0x0000000000007941 */ /* 0x000fea0003800000 */
.L_x_6009:
[----:B------:R-:W-:Y:S05]  /*103f0*/  BRA `(.L_x_6011) ;  /* 0x0000000000047947 */ /* 0x000fea0003800000 */
.L_x_6008:
[----:B------:R-:W-:-:S05]  /*10400*/  UMOV UR4, UR9 ;  /* 0x0000000900047c82 */ /* 0x000fca0008000000 */
.L_x_6011:
        /* <DEDUP_REMOVED lines=11> */
.L_x_6016:
        /* <DEDUP_REMOVED lines=24> */
.L_x_6013:
[----:B------:R-:W-:Y:S05]  /*10640*/  BSYNC B0 ;  /* 0x0000000000007941 */ /* 0x000fea0003800000 */
.L_x_6012:
        /* <DEDUP_REMOVED lines=24> */
.L_x_6015:
[----:B------:R-:W-:Y:S05]  /*107d0*/  BSYNC B0 ;  /* 0x0000000000007941 */ /* 0x000fea0003800000 */
.L_x_6014:
[----:B------:R-:W-:Y:S02]  /*107e0*/  UIADD3 UR7, UR7, 0x2, URZ ;  /* 0x0000000207077890 */ /* 0x000fe4000fffe03f */
[----:B------:R-:W-:Y:S02]  /*107f0*/  ULEA UR5, UR19, UR5, 0x1 ;  /* 0x0000000513057291 */ /* 0x000fe4000f8e083f */
[----:B------:R-:W-:Y:S02]  /*10800*/  ULEA UR6, UR19, UR6, 0x1 ;  /* 0x0000000613067291 */ /* 0x000fe4000f8e083f */
[----:B------:R-:W-:-:S13]  /*10810*/  ISETP.NE.AND P0, PT, RZ, UR7, PT ;  /* 0x00000007ff007c0c */ /* 0x000fda000bf05270 */
[----:B------:R-:W-:Y:S05]  /*10820*/  @!P0 BRA `(.L_x_5894) ;  /* 0x0000002400248947 */ /* 0x000fea0003800000 */
[----:B------:R-:W-:Y:S05]  /*10830*/  BRA `(.L_x_6016) ;  /* 0xfffffffc00207947 */ /* 0x000fea000383ffff */
.L_x_5960:
        /* <DEDUP_REMOVED lines=14> */
.L_x_6017:
        /* <DEDUP_REMOVED lines=14> */
.L_x_6019:
[----:B------:R-:W-:-:S05]  /*10a00*/  ULDC UR4, c[0x0][0x8c4] ;  /* 0x0002310000047ab9 */ /* 0x000fca0000000800 */
.L_x_6018:
        /* <DEDUP_REMOVED lines=59> */
.L_x_6021:
        /* <DEDUP_REMOVED lines=13> */
.L_x_6022:
        /* <DEDUP_REMOVED lines=8> */
.L_x_6023:
        /* <DEDUP_REMOVED lines=21> */
.L_x_6024:
        /* <DEDUP_REMOVED lines=50> */
.L_x_6069:
        /* <DEDUP_REMOVED lines=15> */
.L_x_6027:
        /* <DEDUP_REMOVED lines=77> */
.L_x_6038:
[----:B-123--:R-:W-:-:S04]  /*11940*/  SHF.L.U32 R18, R10, 0x1f, RZ ;  /* 0x0000001f0a127819 */ /* 0x00efc800000006ff */
[----:B------:R-:W2:Y:S02]  /*11950*/  SYNCS.PHASECHK.TRANS64.TRYWAIT P1, [R15+URZ+0x30c40], R18 ;  /* 0x030c40120f0075a7 */ /* 0x000ea4000802017f */
[----:B--2---:R-:W-:Y:S05]  /*11960*/  @!P1 BRA `(.L_x_6030) ;  /* 0x0000001800289947 */ /* 0x004fea0003800000 */
.L_x_6070:
        /* <DEDUP_REMOVED lines=8> */
.L_x_6031:
        /* <DEDUP_REMOVED lines=30> */
.L_x_6071:
        /* <DEDUP_REMOVED lines=8> */
.L_x_6033:
        /* <DEDUP_REMOVED lines=30> */
.L_x_6072:
        /* <DEDUP_REMOVED lines=8> */
.L_x_6035:
        /* <DEDUP_REMOVED lines=24> */
.L_x_6074:
        /* <DEDUP_REMOVED lines=8> */
.L_x_6037:
        /* <DEDUP_REMOVED lines=30> */
.L_x_6029:
[----:B------:R-:W4:Y:S02]  /*12290*/  LDL.LU R4, [R1+0x8] ;  /* 0x0000080001047983 */ /* 0x000f240000300800 */
[----:B----4-:R-:W-:Y:S02]  /*122a0*/  ISETP.NE.AND P1, PT, R4, RZ, PT ;  /* 0x000000ff0400720c */ /* 0x010fe40003f25270 */
[----:B------:R4:W5:Y:S11]  /*122b0*/  LDL R4, [R1+0x4] ;  /* 0x0000040001047983 */ /* 0x0009760000100800 */
[----:B----4-:R-:W-:Y:S05]  /*122c0*/  @!P1 BRA `(.L_x_6028) ;  /* 0x0000000400249947 */ /* 0x010fea0003800000 */
[----:B------:R-:W-:-:S04]  /*122d0*/  SHF.L.U32 R12, R10, 0x1f, RZ ;  /* 0x0000001f0a0c7819 */ /* 0x000fc800000006ff */
[----:B------:R-:W4:Y:S02]  /*122e0*/  SYNCS.PHASECHK.TRANS64.TRYWAIT P1, [R15+URZ+0x30c40], R12 ;  /* 0x030c400c0f0075a7 */ /* 0x000f24000802017f */
[----:B----4-:R-:W-:Y:S05]  /*122f0*/  @!P1 BRA `(.L_x_6039) ;  /* 0x0000001000189947 */ /* 0x010fea0003800000 */
.L_x_6075:
        /* <DEDUP_REMOVED lines=8> */
.L_x_6040:
        /* <DEDUP_REMOVED lines=27> */
.L_x_6076:
        /* <DEDUP_REMOVED lines=8> */
.L_x_6042:
        /* <DEDUP_REMOVED lines=27> */
.L_x_6028:
[----:B------:R-:W1:Y:S01]  /*12760*/  S2R R0, SR_TID.X ;  /* 0x0000000000007919 */ /* 0x000e620000002100 */
[----:B------:R-:W-:Y:S01]  /*12770*/  IMAD R3, R16, 0x8, R15 ;  /* 0x0000000810037824 */ /* 0x000fe200078e020f */
[----:B-1----:R-:W-:Y:S02]  /*12780*/  LOP3.LUT R2, R0, 0x7f, RZ, 0xc0, !PT ;  /* 0x0000007f00027812 */ /* 0x002fe400078ec0ff */
[----:B------:R-:W-:Y:S02]  /*12790*/  SHF.L.U32 R0, R10, 0x1f, RZ ;  /* 0x0000001f0a007819 */ /* 0x000fe400000006ff */
[----:B------:R-:W-:Y:S02]  /*127a0*/  ISETP.NE.AND P1, PT, R2, RZ, PT ;  /* 0x000000ff0200720c */ /* 0x000fe40003f25270 */
[----:B------:R-:W1:Y:S02]  /*127b0*/  SYNCS.PHASECHK.TRANS64.TRYWAIT P0, [R3+URZ+0x30c40], R0 ;  /* 0x030c4000030075a7 */ /* 0x000e64000800017f */
[----:B-1----:R-:W-:Y:S09]  /*127c0*/  @!P0 BRA `(.L_x_6043) ;  /* 0x0000000c000c8947 */ /* 0x002ff20003800000 */
.L_x_6077:
[----:B------:R-:W-:Y:S05]  /*127d0*/  @P1 BRA `(.L_x_6044) ;  /* 0x0000000000181947 */ /* 0x000fea0003800000 */
[----:B------:R-:W1:Y:S01]  /*127e0*/  S2R R2, SR_TID.X ;  /* 0x0000000000027919 */ /* 0x000e620000002100 */
[----:B------:R-:W-:-:S04]  /*127f0*/  IMAD.MOV.U32 R0, RZ, RZ, 0x4200 ;  /* 0x00004200ff007424 */ /* 0x000fc800078e00ff */
[----:B------:R1:W-:Y:S02]  /*12800*/  SYNCS.ARRIVE.TRANS64 RZ, [R3+URZ+0x30c30], R0 ;  /* 0x030c300003ff79a7 */ /* 0x0003e4000800003f */
[----:B-1----:R-:W-:-:S13]  /*12810*/  LOP3.LUT P0, RZ, R2, 0x1f, RZ, 0xc0, !PT ;  /* 0x0000001f02ff7812 */ /* 0x002fda000780c0ff */
[----:B------:R-:W-:Y:S05]  /*12820*/  @!P0 BRA `(.L_x_6044) ;  /* 0x0000000000048947 */ /* 0x000fea0003800000 */
[----:B------:R-:W-:Y:S01]  /*12830*/  BPT.TRAP 0x1 ;  /* 0x000000040000795c */ /* 0x000fe20000300000 */
.L_x_6044:
        /* <DEDUP_REMOVED lines=34> */
.L_x_6025:
[----:B------:R-:W-:Y:S05]  /*12a60*/  BSYNC B0 ;  /* 0x0000000000007941 */ /* 0x000fea0003800000 */
.L_x_6020:
[----:B------:R-:W-:-:S03]  /*12a70*/  UMOV UR8, 0xffffffff ;  /* 0xffffffff00087882 */ /* 0x000fc60000000000 */
[----:B------:R-:W-:Y:S05]  /*12a80*/  BRA.DIV UR8, `(.L_x_6045) ;  /* 0x0000000a08707947 */ /* 0x000fea000b800000 */
[----:B------:R-:W-:-:S13]  /*12a90*/  ELECT P6, URZ, PT ;  /* 0x00000000003f782f */ /* 0x000fda00038c0000 */
.L_x_6080:
[----:B------:R-:W-:Y:S05]  /*12aa0*/  @!P6 BRA `(.L_x_5894) ;  /* 0x000000000084e947 */ /* 0x000fea0003800000 */
[----:B------:R-:W-:-:S06]  /*12ab0*/  ULOP3.LUT UR8, UR36, 0x2, URZ, 0xfc, !UPT ;  /* 0x0000000224087892 */ /* 0x000fcc000f8efc3f */
[----:B------:R-:W-:-:S05]  /*12ac0*/  IMAD.U32 R2, RZ, RZ, UR8 ;  /* 0x00000008ff027e24 */ /* 0x000fca000f8e00ff */
[----:B------:R-:W-:-:S13]  /*12ad0*/  ISETP.NE.AND P2, PT, R2, 0x3, PT ;  /* 0x000000030200780c */ /* 0x000fda0003f45270 */
[----:B------:R-:W-:Y:S05]  /*12ae0*/  @!P2 BRA `(.L_x_6046) ;  /* 0x000000000004a947 */ /* 0x000fea0003800000 */
[----:B---3--:R-:W-:Y:S01]  /*12af0*/  BPT.TRAP 0x1 ;  /* 0x000000040000795c */ /* 0x008fe20000300000 */
.L_x_6046:
        /* <DEDUP_REMOVED lines=15> */
.L_x_6081:
[----:B------:R-:W2:Y:S02]  /*12bf0*/  SYNCS.PHASECHK.TRANS64.TRYWAIT P0, [R3+URZ], R2 ;  /* 0x00000002030075a7 */ /* 0x000ea4000800017f */
[----:B--2---:R-:W-:Y:S05]  /*12c00*/  @!P0 BRA `(.L_x_6048) ;  /* 0x0000000800448947 */ /* 0x004fea0003800000 */
.L_x_6082:
[----:B------:R-:W-:Y:S05]  /*12c10*/  @!P2 BRA `(.L_x_6049) ;  /* 0x000000000004a947 */ /* 0x000fea0003800000 */
[----:B---3--:R-:W-:Y:S01]  /*12c20*/  BPT.TRAP 0x1 ;  /* 0x000000040000795c */ /* 0x008fe20000300000 */
.L_x_6049:
[----:B--2---:R-:W-:-:S04]  /*12c30*/  VIADD R3, R8, 0x30c40 ;  /* 0x00030c4008037836 */ /* 0x004fc80000000000 */
[----:B------:R-:W-:-:S04]  /*12c40*/  IMAD R5, R0, 0x8, R3 ;  /* 0x0000000800057824 */ /* 0x000fc800078e0203 */
[----:B------:R-:W2:Y:S02]  /*12c50*/  SYNCS.PHASECHK.TRANS64.TRYWAIT P0, [R5+URZ], R4 ;  /* 0x00000004050075a7 */ /* 0x000ea4000800017f */
[----:B--2---:R-:W-:Y:S05]  /*12c60*/  @!P0 BRA `(.L_x_6050) ;  /* 0x0000000800408947 */ /* 0x004fea0003800000 */
.L_x_6083:
[----:B------:R-:W-:-:S07]  /*12c70*/  IMAD R3, R6, 0x8, R3 ;  /* 0x0000000806037824 */ /* 0x000fce00078e0203 */
.L_x_6051:
[----:B----4-:R4:W1:Y:S02]  /*12c80*/  SYNCS.PHASECHK.TRANS64.TRYWAIT P0, [R3+URZ], R2 ;  /* 0x00000002030075a7 */ /* 0x010864000800017f */
[----:B-1----:R-:W-:Y:S05]  /*12c90*/  @!P0 NANOSLEEP.SYNCS 0x989680 ;  /* 0x009896800000895d */ /* 0x002fea0003900000 */
[----:B------:R-:W1:Y:S02]  /*12ca0*/  @!P0 SYNCS.PHASECHK.TRANS64 P0, [R3+URZ], R2 ;  /* 0x00000002030085a7 */ /* 0x000e64000800007f */
[----:B-1----:R-:W-:Y:S05]  /*12cb0*/  @!P0 BRA `(.L_x_6051) ;  /* 0xfffffffc00f08947 */ /* 0x002fea000383ffff */
.L_x_5894:
[----:B---3--:R-:W-:Y:S05]  /*12cc0*/  BSYNC B6 ;  /* 0x0000000000067941 */ /* 0x008fea0003800000 */
.L_x_5888:
[----:B------:R-:W-:Y:S05]  /*12cd0*/  EXIT ;  /* 0x000000000000794d */ /* 0x000fea0003800000 */
.L_x_5905:
[----:B------:R-:W-:Y:S02]  /*12ce0*/  IMAD.MOV.U32 R13, RZ, RZ, R10 ;  /* 0x000000ffff0d7224 */ /* 0x000fe400078e000a */
[----:B------:R-:W-:Y:S02]  /*12cf0*/  IMAD.MOV.U32 R12, RZ, RZ, RZ ;  /* 0x000000ffff0c7224 */ /* 0x000fe400078e00ff */
[----:B------:R-:W-:Y:S02]  /*12d00*/  IMAD.MOV.U32 R11, RZ, RZ, 0x1f ;  /* 0x0000001fff0b7424 */ /* 0x000fe400078e00ff */
[----:B------:R-:W-:-:S07]  /*12d10*/  IMAD.MOV.U32 R15, RZ, RZ, -0x1 ;  /* 0xffffffffff0f7424 */ /* 0x000fce00078e00ff */
[----:B------:R-:W-:Y:S05]  /*12d20*/  WARPSYNC.COLLECTIVE R15, `(.L_x_6052) ;  /* 0x000000000f087348 */ /* 0x000fea0003c00000 */
[----:B------:R1:W2:Y:S02]  /*12d30*/  SHFL.IDX P6, R14, R13, R12, R11 ;  /* 0x0000000c0d0e7389 */ /* 0x0002a400000c000b */
[----:B-12---:R-:W-:Y:S01]  /*12d40*/  ENDCOLLECTIVE ;  /* 0x000000000000791b */ /* 0x006fe20003800000 */
.L_x_6052:
[----:B------:R-:W-:Y:S05]  /*12d50*/  BRA `(.L_x_6053) ;  /* 0xfffffee400b07947 */ /* 0x000fea000383ffff */
.L_x_5907:
[----:B--2---:R2:W3:Y:S02]  /*12d60*/  SYNCS.PHASECHK.TRANS64.TRYWAIT P0, [R16+URZ+0x30c00], R11 ;  /* 0x030c000b100075a7 */ /* 0x0044e4000800017f */
[----:B---3--:R-:W-:Y:S05]  /*12d70*/  @!P0 NANOSLEEP.SYNCS 0x989680 ;  /* 0x009896800000895d */ /* 0x008fea0003900000 */
[----:B------:R-:W3:Y:S02]  /*12d80*/  @!P0 SYNCS.PHASECHK.TRANS64 P0, [R16+URZ+0x30c00], R11 ;  /* 0x030c000b100085a7 */ /* 0x000ee4000800007f */
[----:B---3--:R-:W-:Y:S05]  /*12d90*/  @!P0 BRA `(.L_x_5907) ;  /* 0xfffffffc00f08947 */ /* 0x008fea000383ffff */
[----:B------:R-:W-:Y:S05]  /*12da0*/  BRA `(.L_x_5906) ;  /* 0xfffffee400f87947 */ /* 0x000fea000383ffff */
.L_x_5912:
[----:B--2---:R2:W3:Y:S02]  /*12db0*/  SYNCS.PHASECHK.TRANS64.TRYWAIT P0, [R8+URZ+0x30c10], R23 ;  /* 0x030c1017080075a7 */ /* 0x0044e4000800017f */
[----:B---3--:R-:W-:Y:S05]  /*12dc0*/  @!P0 NANOSLEEP.SYNCS 0x989680 ;  /* 0x009896800000895d */ /* 0x008fea0003900000 */
[----:B------:R-:W3:Y:S02]  /*12dd0*/  @!P0 SYNCS.PHASECHK.TRANS64 P0, [R8+URZ+0x30c10], R23 ;  /* 0x030c1017080085a7 */ /* 0x000ee4000800007f */
[----:B---3--:R-:W-:Y:S05]  /*12de0*/  @!P0 BRA `(.L_x_5912) ;  /* 0xfffffffc00f08947 */ /* 0x008fea000383ffff */
[----:B------:R-:W-:Y:S05]  /*12df0*/  BRA `(.L_x_5911) ;  /* 0xfffffef000987947 */ /* 0x000fea000383ffff */
.L_x_5916:
[----:B------:R1:W1:Y:S02]  /*12e00*/  SYNCS.PHASECHK.TRANS64.TRYWAIT P0, [R8+URZ+0x30c30], R23 ;  /* 0x030c3017080075a7 */ /* 0x000264000800017f */
[----:B-1----:R-:W-:Y:S05]  /*12e10*/  @!P0 NANOSLEEP.SYNCS 0x989680 ;  /* 0x009896800000895d */ /* 0x002fea0003900000 */
[----:B------:R-:W1:Y:S02]  /*12e20*/  @!P0 SYNCS.PHASECHK.TRANS64 P0, [R8+URZ+0x30c30], R23 ;  /* 0x030c3017080085a7 */ /* 0x000e64000800007f */
[----:B-1----:R-:W-:Y:S05]  /*12e30*/  @!P0 BRA `(.L_x_5916) ;  /* 0xfffffffc00f08947 */ /* 0x002fea000383ffff */
[----:B------:R-:W-:Y:S05]  /*12e40*/  BRA `(.L_x_5915) ;  /* 0xfffffef400987947 */ /* 0x000fea000383ffff */
.L_x_5924:
[----:B--2---:R2:W3:Y:S02]  /*12e50*/  SYNCS.PHASECHK.TRANS64.TRYWAIT P1, [R7+URZ+0x30c10], R20 ;  /* 0x030c1014070075a7 */ /* 0x0044e4000802017f */
[----:B---3--:R-:W-:Y:S05]  /*12e60*/  @!P1 NANOSLEEP.SYNCS 0x989680 ;  /* 0x009896800000995d */ /* 0x008fea0003900000 */
[----:B------:R-:W3:Y:S02]  /*12e70*/  @!P1 SYNCS.PHASECHK.TRANS64 P1, [R7+URZ+0x30c10], R20 ;  /* 0x030c1014070095a7 */ /* 0x000ee4000802007f */
[----:B---3--:R-:W-:Y:S05]  /*12e80*/  @!P1 BRA `(.L_x_5924) ;  /* 0xfffffffc00f09947 */ /* 0x008fea000383ffff */
[----:B------:R-:W-:Y:S05]  /*12e90*/  BRA `(.L_x_5923) ;  /* 0xffffff3400107947 */ /* 0x000fea000383ffff */
.L_x_5928:
[----:B------:R1:W1:Y:S02]  /*12ea0*/  SYNCS.PHASECHK.TRANS64.TRYWAIT P1, [R7+URZ+0x30c30], R20 ;  /* 0x030c3014070075a7 */ /* 0x000264000802017f */
[----:B-1----:R-:W-:Y:S05]  /*12eb0*/  @!P1 NANOSLEEP.SYNCS 0x989680 ;  /* 0x009896800000995d */ /* 0x002fea0003900000 */
[----:B------:R-:W1:Y:S02]  /*12ec0*/  @!P1 SYNCS.PHASECHK.TRANS64 P1, [R7+URZ+0x30c30], R20 ;  /* 0x030c3014070095a7 */ /* 0x000e64000802007f */
[----:B-1----:R-:W-:Y:S05]  /*12ed0*/  @!P1 BRA `(.L_x_5928) ;  /* 0xfffffffc00f09947 */ /* 0x002fea000383ffff */
[----:B------:R-:W-:Y:S05]  /*12ee0*/  BRA `(.L_x_5927) ;  /* 0xffffff3800247947 */ /* 0x000fea000383ffff */
.L_x_5936:
[----:B-1----:R1:W3:Y:S02]  /*12ef0*/  SYNCS.PHASECHK.TRANS64.TRYWAIT P0, [R7+URZ+0x30c10], R20 ;  /* 0x030c1014070075a7 */ /* 0x0022e4000800017f */
[----:B---3--:R-:W-:Y:S05]  /*12f00*/  @!P0 NANOSLEEP.SYNCS 0x989680 ;  /* 0x009896800000895d */ /* 0x008fea0003900000 */
[----:B------:R-:W3:Y:S02]  /*12f10*/  @!P0 SYNCS.PHASECHK.TRANS64 P0, [R7+URZ+0x30c10], R20 ;  /* 0x030c1014070085a7 */ /* 0x000ee4000800007f */
[----:B---3--:R-:W-:Y:S05]  /*12f20*/  @!P0 BRA `(.L_x_5936) ;  /* 0xfffffffc00f08947 */ /* 0x008fea000383ffff */
[----:B------:R-:W-:Y:S05]  /*12f30*/  BRA `(.L_x_5935) ;  /* 0xffffff6c00547947 */ /* 0x000fea000383ffff */
.L_x_5940:
[----:B------:R1:W1:Y:S02]  /*12f40*/  SYNCS.PHASECHK.TRANS64.TRYWAIT P0, [R7+URZ+0x30c30], R20 ;  /* 0x030c3014070075a7 */ /* 0x000264000800017f */
[----:B-1----:R-:W-:Y:S05]  /*12f50*/  @!P0 NANOSLEEP.SYNCS 0x989680 ;  /* 0x009896800000895d */ /* 0x002fea0003900000 */
[----:B------:R-:W1:Y:S02]  /*12f60*/  @!P0 SYNCS.PHASECHK.TRANS64 P0, [R7+URZ+0x30c30], R20 ;  /* 0x030c3014070085a7 */ /* 0x000e64000800007f */
[----:B-1----:R-:W-:Y:S05]  /*12f70*/  @!P0 BRA `(.L_x_5940) ;  /* 0xfffffffc00f08947 */ /* 0x002fea000383ffff */
[----:B------:R-:W-:Y:S05]  /*12f80*/  BRA `(.L_x_5939) ;  /* 0xffffff7000647947 */ /* 0x000fea000383ffff */
.L_x_5947:
[----:B------:R-:W-:Y:S01]  /*12f90*/  BSSY B0, `(.L_x_6054) ;  /* 0x0000005000007945 */ /* 0x000fe20003800000 */
[----:B------:R-:W-:-:S07]  /*12fa0*/  IMAD.MOV.U32 R15, RZ, RZ, -0x1 ;  /* 0xffffffffff0f7424 */ /* 0x000fce00078e00ff */
[----:B---3--:R-:W-:Y:S05]  /*12fb0*/  WARPSYNC.COLLECTIVE R15, `(.L_x_6055) ;  /* 0x000000000f087348 */ /* 0x008fea0003c00000 */
[----:B------:R-:W-:Y:S01]  /*12fc0*/  NOP ;  /* 0x0000000000007918 */ /* 0x000fe20000000000 */
[----:B---3--:R-:W-:Y:S01]  /*12fd0*/  ENDCOLLECTIVE ;  /* 0x000000000000791b */ /* 0x008fe20003800000 */
.L_x_6055:
[----:B------:R-:W-:Y:S05]  /*12fe0*/  BSYNC B0 ;  /* 0x0000000000007941 */ /* 0x000fea0003800000 */
.L_x_6054:
[----:B------:R-:W-:Y:S05]  /*12ff0*/  BRA `(.L_x_6056) ;  /* 0xffffffb000107947 */ /* 0x000fea000383ffff */
.L_x_5956:
[----:B------:R-:W-:Y:S01]  /*13000*/  BSSY B0, `(.L_x_6057) ;  /* 0x0000005000007945 */ /* 0x000fe20003800000 */
[----:B------:R-:W-:-:S07]  /*13010*/  IMAD.MOV.U32 R15, RZ, RZ, -0x1 ;  /* 0xffffffffff0f7424 */ /* 0x000fce00078e00ff */
[----:B-1-3--:R-:W-:Y:S05]  /*13020*/  WARPSYNC.COLLECTIVE R15, `(.L_x_6058) ;  /* 0x000000000f087348 */ /* 0x00afea0003c00000 */
[----:B------:R-:W-:Y:S01]  /*13030*/  NOP ;  /* 0x0000000000007918 */ /* 0x000fe20000000000 */
[----:B-1-3--:R-:W-:Y:S01]  /*13040*/  ENDCOLLECTIVE ;  /* 0x000000000000791b */ /* 0x00afe20003800000 */
.L_x_6058:
[----:B------:R-:W-:Y:S05]  /*13050*/  BSYNC B0 ;  /* 0x0000000000007941 */ /* 0x000fea0003800000 */
.L_x_6057:
[----:B------:R-:W-:Y:S05]  /*13060*/  BRA `(.L_x_6059) ;  /* 0xffffffb000f07947 */ /* 0x000fea000383ffff */
.L_x_5973:
[----:B------:R-:W-:Y:S01]  /*13070*/  BSSY B0, `(.L_x_6060) ;  /* 0x0000005000007945 */ /* 0x000fe20003800000 */
[----:B------:R-:W-:-:S07]  /*13080*/  IMAD.MOV.U32 R15, RZ, RZ, -0x1 ;  /* 0xffffffffff0f7424 */ /* 0x000fce00078e00ff */
[----:B------:R-:W-:Y:S05]  /*13090*/  WARPSYNC.COLLECTIVE R15, `(.L_x_6061) ;  /* 0x000000000f087348 */ /* 0x000fea0003c00000 */
[----:B------:R-:W-:Y:S01]  /*130a0*/  NOP ;  /* 0x0000000000007918 */ /* 0x000fe20000000000 */
[----:B------:R-:W-:Y:S01]  /*130b0*/  ENDCOLLECTIVE ;  /* 0x000000000000791b */ /* 0x000fe20003800000 */
.L_x_6061:
[----:B------:R-:W-:Y:S05]  /*130c0*/  BSYNC B0 ;  /* 0x0000000000007941 */ /* 0x000fea0003800000 */
.L_x_6060:
[----:B------:R-:W-:Y:S05]  /*130d0*/  BRA `(.L_x_6062) ;  /* 0xffffffc000387947 */ /* 0x000fea000383ffff */
.L_x_5986:
[----:B------:R-:W-:Y:S01]  /*130e0*/  BSSY B0, `(.L_x_6063) ;  /* 0x0000005000007945 */ /* 0x000fe20003800000 */
[----:B------:R-:W-:-:S07]  /*130f0*/  IMAD.MOV.U32 R15, RZ, RZ, -0x1 ;  /* 0xffffffffff0f7424 */ /* 0x000fce00078e00ff */
[----:B------:R-:W-:Y:S05]  /*13100*/  WARPSYNC.COLLECTIVE R15, `(.L_x_6064) ;  /* 0x000000000f087348 */ /* 0x000fea0003c00000 */
[----:B------:R-:W-:Y:S01]  /*13110*/  NOP ;  /* 0x0000000000007918 */ /* 0x000fe20000000000 */
[----:B------:R-:W-:Y:S01]  /*13120*/  ENDCOLLECTIVE ;  /* 0x000000000000791b */ /* 0x000fe20003800000 */
.L_x_6064:
[----:B------:R-:W-:Y:S05]  /*13130*/  BSYNC B0 ;  /* 0x0000000000007941 */ /* 0x000fea0003800000 */
.L_x_6063:
[----:B------:R-:W-:Y:S05]  /*13140*/  BRA `(.L_x_6065) ;  /* 0xffffffc400c87947 */ /* 0x000fea000383ffff */
.L_x_5998:
[----:B------:R-:W-:Y:S01]  /*13150*/  BSSY B0, `(.L_x_6066) ;  /* 0x0000005000007945 */ /* 0x000fe20003800000 */
[----:B------:R-:W-:-:S07]  /*13160*/  IMAD.MOV.U32 R15, RZ, RZ, -0x1 ;  /* 0xffffffffff0f7424 */ /* 0x000fce00078e00ff */
[----:B------:R-:W-:Y:S05]  /*13170*/  WARPSYNC.COLLECTIVE R15, `(.L_x_6067) ;  /* 0x000000000f087348 */ /* 0x000fea0003c00000 */
[----:B------:R-:W-:Y:S01]  /*13180*/  NOP ;  /* 0x0000000000007918 */ /* 0x000fe20000000000 */
[----:B------:R-:W-:Y:S01]  /*13190*/  ENDCOLLECTIVE ;  /* 0x000000000000791b */ /* 0x000fe20003800000 */
.L_x_6067:
[----:B------:R-:W-:Y:S05]  /*131a0*/  BSYNC B0 ;  /* 0x0000000000007941 */ /* 0x000fea0003800000 */
.L_x_6066:
[----:B------:R-:W-:Y:S05]  /*131b0*/  BRA `(.L_x_6068) ;  /* 0xffffffc800f07947 */ /* 0x000fea000383ffff */
.L_x_6026:
[----:B-1----:R1:W2:Y:S02]  /*131c0*/  SYNCS.PHASECHK.TRANS64.TRYWAIT P0, [R15+URZ+0x30c20], R0 ;  /* 0x030c20000f0075a7 */ /* 0x0022a4000800017f */
[----:B--2---:R-:W-:Y:S05]  /*131d0*/  @!P0 NANOSLEEP.SYNCS 0x989680 ;  /* 0x009896800000895d */ /* 0x004fea0003900000 */
[----:B------:R-:W2:Y:S02]  /*131e0*/  @!P0 SYNCS.PHASECHK.TRANS64 P0, [R15+URZ+0x30c20], R0 ;  /* 0x030c20000f0085a7 */ /* 0x000ea4000800007f */
[----:B--2---:R-:W-:Y:S05]  /*131f0*/  @!P0 BRA `(.L_x_6026) ;  /* 0xfffffffc00f08947 */ /* 0x004fea000383ffff */
[----:B------:R-:W-:Y:S05]  /*13200*/  BRA `(.L_x_6069) ;  /* 0xffffffe0005c7947 */ /* 0x000fea000383ffff */
.L_x_6030:
[----:B--2---:R2:W3:Y:S02]  /*13210*/  SYNCS.PHASECHK.TRANS64.TRYWAIT P1, [R15+URZ+0x30c40], R18 ;  /* 0x030c40120f0075a7 */ /* 0x0044e4000802017f */
[----:B---3--:R-:W-:Y:S05]  /*13220*/  @!P1 NANOSLEEP.SYNCS 0x989680 ;  /* 0x009896800000995d */ /* 0x008fea0003900000 */
[----:B------:R-:W3:Y:S02]  /*13230*/  @!P1 SYNCS.PHASECHK.TRANS64 P1, [R15+URZ+0x30c40], R18 ;  /* 0x030c40120f0095a7 */ /* 0x000ee4000802007f */
[----:B---3--:R-:W-:Y:S05]  /*13240*/  @!P1 BRA `(.L_x_6030) ;  /* 0xfffffffc00f09947 */ /* 0x008fea000383ffff */
[----:B------:R-:W-:Y:S05]  /*13250*/  BRA `(.L_x_6070) ;  /* 0xffffffe400c47947 */ /* 0x000fea000383ffff */
.L_x_6032:
[----:B-1----:R1:W3:Y:S02]  /*13260*/  SYNCS.PHASECHK.TRANS64.TRYWAIT P1, [R15+URZ+0x30c28], R18 ;  /* 0x030c28120f0075a7 */ /* 0x0022e4000802017f */
[----:B---3--:R-:W-:Y:S05]  /*13270*/  @!P1 NANOSLEEP.SYNCS 0x989680 ;  /* 0x009896800000995d */ /* 0x008fea0003900000 */
[----:B------:R-:W3:Y:S02]  /*13280*/  @!P1 SYNCS.PHASECHK.TRANS64 P1, [R15+URZ+0x30c28], R18 ;  /* 0x030c28120f0095a7 */ /* 0x000ee4000802007f */
[----:B---3--:R-:W-:Y:S05]  /*13290*/  @!P1 BRA `(.L_x_6032) ;  /* 0xfffffffc00f09947 */ /* 0x008fea000383ffff */
[----:B------:R-:W-:Y:S05]  /*132a0*/  BRA `(.L_x_6071) ;  /* 0xffffffe800487947 */ /* 0x000fea000383ffff */
.L_x_6034:
[----:B---3--:R3:W4:Y:S02]  /*132b0*/  SYNCS.PHASECHK.TRANS64.TRYWAIT P1, [R15+URZ+0x30c48], R18 ;  /* 0x030c48120f0075a7 */ /* 0x008724000802017f */
[----:B----4-:R-:W-:Y:S05]  /*132c0*/  @!P1 NANOSLEEP.SYNCS 0x989680 ;  /* 0x009896800000995d */ /* 0x010fea0003900000 */
[----:B------:R-:W4:Y:S02]  /*132d0*/  @!P1 SYNCS.PHASECHK.TRANS64 P1, [R15+URZ+0x30c48], R18 ;  /* 0x030c48120f0095a7 */ /* 0x000f24000802007f */
[----:B----4-:R-:W-:Y:S05]  /*132e0*/  @!P1 BRA `(.L_x_6034) ;  /* 0xfffffffc00f09947 */ /* 0x010fea000383ffff */
[----:B------:R-:W-:Y:S05]  /*132f0*/  BRA `(.L_x_6072) ;  /* 0xffffffe800cc7947 */ /* 0x000fea000383ffff */
.L_x_6036:
[----:B------:R-:W-:-:S07]  /*13300*/  SHF.L.U32 R4, R10, 0x1f, RZ ;  /* 0x0000001f0a047819 */ /* 0x000fce00000006ff */
.L_x_6073:
[----:B----4-:R4:W1:Y:S02]  /*13310*/  SYNCS.PHASECHK.TRANS64.TRYWAIT P1, [R15+URZ+0x30c20], R4 ;  /* 0x030c20040f0075a7 */ /* 0x010864000802017f */
[----:B-1----:R-:W-:Y:S05]  /*13320*/  @!P1 NANOSLEEP.SYNCS 0x989680 ;  /* 0x009896800000995d */ /* 0x002fea0003900000 */
[----:B------:R-:W1:Y:S02]  /*13330*/  @!P1 SYNCS.PHASECHK.TRANS64 P1, [R15+URZ+0x30c20], R4 ;  /* 0x030c20040f0095a7 */ /* 0x000e64000802007f */
[----:B-1----:R-:W-:Y:S05]  /*13340*/  @!P1 BRA `(.L_x_6073) ;  /* 0xfffffffc00f09947 */ /* 0x002fea000383ffff */
[----:B------:R-:W-:Y:S05]  /*13350*/  BRA `(.L_x_6074) ;  /* 0xffffffec00347947 */ /* 0x000fea000383ffff */
.L_x_6039:
[----:B----4-:R4:W1:Y:S02]  /*13360*/  SYNCS.PHASECHK.TRANS64.TRYWAIT P1, [R15+URZ+0x30c40], R12 ;  /* 0x030c400c0f0075a7 */ /* 0x010864000802017f */
[----:B-1----:R-:W-:Y:S05]  /*13370*/  @!P1 NANOSLEEP.SYNCS 0x989680 ;  /* 0x009896800000995d */ /* 0x002fea0003900000 */
[----:B------:R-:W1:Y:S02]  /*13380*/  @!P1 SYNCS.PHASECHK.TRANS64 P1, [R15+URZ+0x30c40], R12 ;  /* 0x030c400c0f0095a7 */ /* 0x000e64000802007f */
[----:B-1----:R-:W-:Y:S05]  /*13390*/  @!P1 BRA `(.L_x_6039) ;  /* 0xfffffffc00f09947 */ /* 0x002fea000383ffff */
[----:B------:R-:W-:Y:S05]  /*133a0*/  BRA `(.L_x_6075) ;  /* 0xffffffec00d47947 */ /* 0x000fea000383ffff */
.L_x_6041:
[----:B-1----:R1:W2:Y:S02]  /*133b0*/  SYNCS.PHASECHK.TRANS64.TRYWAIT P1, [R15+URZ+0x30c28], R12 ;  /* 0x030c280c0f0075a7 */ /* 0x0022a4000802017f */
[----:B--2---:R-:W-:Y:S05]  /*133c0*/  @!P1 NANOSLEEP.SYNCS 0x989680 ;  /* 0x009896800000995d */ /* 0x004fea0003900000 */
[----:B------:R-:W2:Y:S02]  /*133d0*/  @!P1 SYNCS.PHASECHK.TRANS64 P1, [R15+URZ+0x30c28], R12 ;  /* 0x030c280c0f0095a7 */ /* 0x000ea4000802007f */
[----:B--2---:R-:W-:Y:S05]  /*133e0*/  @!P1 BRA `(.L_x_6041) ;  /* 0xfffffffc00f09947 */ /* 0x004fea000383ffff */
[----:B------:R-:W-:Y:S05]  /*133f0*/  BRA `(.L_x_6076) ;  /* 0xfffffff0004c7947 */ /* 0x000fea000383ffff */
.L_x_6043:
[----:B------:R1:W1:Y:S02]  /*13400*/  SYNCS.PHASECHK.TRANS64.TRYWAIT P0, [R3+URZ+0x30c40], R0 ;  /* 0x030c4000030075a7 */ /* 0x000264000800017f */
[----:B-1----:R-:W-:Y:S05]  /*13410*/  @!P0 NANOSLEEP.SYNCS 0x989680 ;  /* 0x009896800000895d */ /* 0x002fea0003900000 */
[----:B------:R-:W1:Y:S02]  /*13420*/  @!P0 SYNCS.PHASECHK.TRANS64 P0, [R3+URZ+0x30c40], R0 ;  /* 0x030c4000030085a7 */ /* 0x000e64000800007f */
[----:B-1----:R-:W-:Y:S05]  /*13430*/  @!P0 BRA `(.L_x_6043) ;  /* 0xfffffffc00f08947 */ /* 0x002fea000383ffff */
[----:B------:R-:W-:Y:S05]  /*13440*/  BRA `(.L_x_6077) ;  /* 0xfffffff000e07947 */ /* 0x000fea000383ffff */
.L_x_6045:
[----:B------:R-:W-:Y:S01]  /*13450*/  BSSY B0, `(.L_x_6078) ;  /* 0x0000006000007945 */ /* 0x000fe20003800000 */
[----:B------:R-:W-:-:S07]  /*13460*/  IMAD.MOV.U32 R15, RZ, RZ, -0x1 ;  /* 0xffffffffff0f7424 */ /* 0x000fce00078e00ff */
[----:B---3--:R-:W-:Y:S05]  /*13470*/  WARPSYNC.COLLECTIVE R15, `(.L_x_6079) ;  /* 0x000000000f0c7348 */ /* 0x008fea0003c00000 */
[----:B------:R-:W-:Y:S02]  /*13480*/  ELECT P6, UR62, PT ;  /* 0x00000000003e782f */ /* 0x000fe400038c0000 */
[----:B------:R-:W-:Y:S01]  /*13490*/  MOV R14, UR62 ;  /* 0x0000003e000e7c02 */ /* 0x000fe20008000f00 */
[----:B---3--:R-:W-:Y:S10]  /*134a0*/  ENDCOLLECTIVE ;  /* 0x000000000000791b */ /* 0x008ff40003800000 */
.L_x_6079:
[----:B------:R-:W-:Y:S05]  /*134b0*/  BSYNC B0 ;  /* 0x0000000000007941 */ /* 0x000fea0003800000 */
.L_x_6078:
[----:B------:R-:W-:Y:S05]  /*134c0*/  BRA `(.L_x_6080) ;  /* 0xfffffff400747947 */ /* 0x000fea000383ffff */
.L_x_6047:
[----:B-1----:R1:W2:Y:S02]  /*134d0*/  SYNCS.PHASECHK.TRANS64.TRYWAIT P0, [R7+URZ], R4 ;  /* 0x00000004070075a7 */ /* 0x0022a4000800017f */
[----:B--2---:R-:W-:Y:S05]  /*134e0*/  @!P0 NANOSLEEP.SYNCS 0x989680 ;  /* 0x009896800000895d */ /* 0x004fea0003900000 */
[----:B------:R-:W2:Y:S02]  /*134f0*/  @!P0 SYNCS.PHASECHK.TRANS64 P0, [R7+URZ], R4 ;  /* 0x00000004070085a7 */ /* 0x000ea4000800007f */
[----:B--2---:R-:W-:Y:S05]  /*13500*/  @!P0 BRA `(.L_x_6047) ;  /* 0xfffffffc00f08947 */ /* 0x004fea000383ffff */
[----:B------:R-:W-:Y:S05]  /*13510*/  BRA `(.L_x_6081) ;  /* 0xfffffff400b47947 */ /* 0x000fea000383ffff */
.L_x_6048:
[----:B--2---:R2:W4:Y:S02]  /*13520*/  SYNCS.PHASECHK.TRANS64.TRYWAIT P0, [R3+URZ], R2 ;  /* 0x00000002030075a7 */ /* 0x004524000800017f */
[----:B----4-:R-:W-:Y:S05]  /*13530*/  @!P0 NANOSLEEP.SYNCS 0x989680 ;  /* 0x009896800000895d */ /* 0x010fea0003900000 */
[----:B------:R-:W4:Y:S02]  /*13540*/  @!P0 SYNCS.PHASECHK.TRANS64 P0, [R3+URZ], R2 ;  /* 0x00000002030085a7 */ /* 0x000f24000800007f */
[----:B----4-:R-:W-:Y:S05]  /*13550*/  @!P0 BRA `(.L_x_6048) ;  /* 0xfffffffc00f08947 */ /* 0x010fea000383ffff */
[----:B------:R-:W-:Y:S05]  /*13560*/  BRA `(.L_x_6082) ;  /* 0xfffffff400a87947 */ /* 0x000fea000383ffff */
.L_x_6050:
[----:B--2---:R2:W4:Y:S02]  /*13570*/  SYNCS.PHASECHK.TRANS64.TRYWAIT P0, [R5+URZ], R4 ;  /* 0x00000004050075a7 */ /* 0x004524000800017f */
[----:B----4-:R-:W-:Y:S05]  /*13580*/  @!P0 NANOSLEEP.SYNCS 0x989680 ;  /* 0x009896800000895d */ /* 0x010fea0003900000 */
[----:B------:R-:W4:Y:S02]  /*13590*/  @!P0 SYNCS.PHASECHK.TRANS64 P0, [R5+URZ], R4 ;  /* 0x00000004050085a7 */ /* 0x000f24000800007f */
[----:B----4-:R-:W-:Y:S05]  /*135a0*/  @!P0 BRA `(.L_x_6050) ;  /* 0xfffffffc00f08947 */ /* 0x010fea000383ffff */
[----:B------:R-:W-:Y:S05]  /*135b0*/  BRA `(.L_x_6083) ;  /* 0xfffffff400ac7947 */ /* 0x000fea000383ffff */
.L_x_6084:
        /* <DEDUP_REMOVED lines=12> */
.L_x_7416:


//--------------------- .text._ZN7cutlass13device_kernelIN5flash11enable_sm90INS1_16FlashAttnBwdSm90INS1_25CollectiveMainloopBwdSm90ILi2ELi2ELi2EN4cute5tupleIJNS5_1CILi1EEES8_S8_EEENS6_IJNS7_ILi128EEESA_NS7_ILi64EEEEEENS_6half_tEfNS_4arch4Sm90ELb1ELb0ELb0ELb0ELb0ELb1ELb0ELb0ELi2ELi1ELi2ELi2ELb0EEENS1_21CollectiveEpilogueBwdISC_SD_SF_Li256ELb0ELb0ELi1EEENS1_25SingleTileBwdLPTSchedulerILb0ELi128ELb0EEEEEEEEEvNT_6ParamsE --------------------------
	.section	.text._ZN7cutlass13device_kernelIN5flash11enable_sm90INS1_16FlashAttnBwdSm90INS1_25CollectiveMainloopBwdSm90ILi2ELi2ELi2EN4cute5tupleIJNS5_1CILi1EEES8_S8_EEENS6_IJNS7_ILi128EEESA_NS7_ILi64EEEEEENS_6half_tEfNS_4arch4Sm90ELb1ELb0ELb0ELb0ELb0ELb1ELb0ELb0ELi2ELi1ELi2ELi2ELb0EEENS1_21CollectiveEpilogueBwdISC_SD_SF_Li256ELb0ELb0ELi1EEENS1_25SingleTileBwdLPTSchedulerILb0ELi128ELb0EEEEEEEEEvNT_6ParamsE,"ax",@progbits
	.align	128
.text._ZN7cutlass13device_kernelIN5flash11enable_sm90INS1_16FlashAttnBwdSm90INS1_25CollectiveMainloopBwdSm90ILi2ELi2ELi2EN4cute5tupleIJNS5_1CILi1EEES8_S8_EEENS6_IJNS7_ILi128EEESA_NS7_ILi64EEEEEENS_6half_tEfNS_4arch4Sm90ELb1ELb0ELb0ELb0ELb0ELb1ELb0ELb0ELi2ELi1ELi2ELi2ELb0EEENS1_21CollectiveEpilogueBwdISC_SD_SF_Li256ELb0ELb0ELi1EEENS1_25SingleTileBwdLPTSchedulerILb0ELi128ELb0EEEEEEEEEvNT_6ParamsE:
        .type           _ZN7cutlass13device_kernelIN5flash11enable_sm90INS1_16FlashAttnBwdSm90INS1_25CollectiveMainloopBwdSm90ILi2ELi2ELi2EN4cute5tupleIJNS5_1CILi1EEES8_S8_EEENS6_IJNS7_ILi128EEESA_NS7_ILi64EEEEEENS_6half_tEfNS_4arch4Sm90ELb1ELb0ELb0ELb0ELb0ELb1ELb0ELb0ELi2ELi1ELi2ELi2ELb0EEENS1_21CollectiveEpilogueBwdISC_SD_SF_Li256ELb0ELb0ELi1EEENS1_25SingleTileBwdLPTSchedulerILb0ELi128ELb0EEEEEEEEEvNT_6ParamsE,@function
        .size           _ZN7cutlass13device_kernelIN5flash11enable_sm90INS1_16FlashAttnBwdSm90INS1_25CollectiveMainloopBwdSm90ILi2ELi2ELi2EN4cute5tupleIJNS5_1CILi1EEES8_S8_EEENS6_IJNS7_ILi128EEESA_NS7_ILi64EEEEEENS_6half_tEfNS_4arch4Sm90ELb1ELb0ELb0ELb0ELb0ELb1ELb0ELb0ELi2ELi1ELi2ELi2ELb0EEENS1_21CollectiveEpilogueBwdISC_SD_SF_Li256ELb0ELb0ELi1EEENS1_25SingleTileBwdLPTSchedulerILb0ELi128ELb0EEEEEEEEEvNT_6ParamsE,(.L_x_7417 - _ZN7cutlass13device_kernelIN5flash11enable_sm90INS1_16FlashAttnBwdSm90INS1_25CollectiveMainloopBwdSm90ILi2ELi2ELi2EN4cute5tupleIJNS5_1CILi1EEES8_S8_EEENS6_IJNS7_ILi128EEESA_NS7_ILi64EEEEEENS_6half_tEfNS_4arch4Sm90ELb1ELb0ELb0ELb0ELb0ELb1ELb0ELb0ELi2ELi1ELi2ELi2ELb0EEENS1_21CollectiveEpilogueBwdISC_SD_SF_Li256ELb0ELb0ELi1EEENS1_25SingleTileBwdLPTSchedulerILb0ELi128ELb0EEEEEEEEEvNT_6ParamsE)
        .other          _ZN7cutlass13device_kernelIN5flash11enable_sm90INS1_16FlashAttnBwdSm90INS1_25CollectiveMainloopBwdSm90ILi2ELi2ELi2EN4cute5tupleIJNS5_1CILi1EEES8_S8_EEENS6_IJNS7_ILi128EEESA_NS7_ILi64EEEEEENS_6half_tEfNS_4arch4Sm90ELb1ELb0ELb0ELb0ELb0ELb1ELb0ELb0ELi2ELi1ELi2ELi2ELb0EEENS1_21CollectiveEpilogueBwdISC_SD_SF_Li256ELb0ELb0ELi1EEENS1_25SingleTileBwdLPTSchedulerILb0ELi128ELb0EEEEEEEEEvNT_6ParamsE,@"STO_CUDA_ENTRY STV_DEFAULT"
_ZN7cutlass13device_kernelIN5flash11enable_sm90INS1_16FlashAttnBwdSm90INS1_25CollectiveMainloopBwdSm90ILi2ELi2ELi2EN4cute5tupleIJNS5_1CILi1EEES8_S8_EEENS6_IJNS7_ILi128EEESA_NS7_ILi64EEEEEENS_6half_tEfNS_4arch4Sm90ELb1ELb0ELb0ELb0ELb0ELb1ELb0ELb0ELi2ELi1ELi2ELi2ELb0EEENS1_21CollectiveEpilogueBwdISC_SD_SF_Li256ELb0ELb0ELi1EEENS1_25SingleTileBwdLPTSchedulerILb0ELi128ELb0EEEEEEEEEvNT_6ParamsE:
        /* <DEDUP_REMOVED lines=29> */
.L_x_6086:
[----:B------:R-:W-:Y:S05]  /*01d0*/  BSYNC B0 ;  /* 0x0000000000007941 */ /* 0x000fea0003800000 */
.L_x_6085:
        /* <DEDUP_REMOVED lines=34> */
.L_x_6087:
        /* <DEDUP_REMOVED lines=22> */
.L_x_6088:
        /* <DEDUP_REMOVED lines=8> */
.L_x_6091:
        /* <DEDUP_REMOVED lines=32> */
.L_x_6092:
[----:B------:R-:W-:Y:S01]  /*07e0*/  ULDC UR7, c[0x0][0xb44] ;  /* 0x0002d10000077ab9 */ /* 0x000fe20000000800 */
[----:B------:R-:W-:Y:S01]  /*07f0*/  UMOV UR36, UR10 ;  /* 0x0000000a00247c82 */ /* 0x000fe20008000000 */
[----:B------:R-:W-:-:S11]  /*0800*/  UISETP.NE.AND UP0, UPT, UR7, 0x1, UPT ;  /* 0x000000010700788c */ /* 0x000fd6000bf05270 */
[----:B------:R-:W-:Y:S02]  /*0810*/  @UP0 ULDC.64 UR8, c[0x0][0xb48] ;  /* 0x0002d20000080ab9 */ /* 0x000fe40000000a00 */
[----:B------:R-:W-:-:S04]  /*0820*/  UIMAD.WIDE.U32 UR4, UR10, UR8, URZ ;  /* 0x000000080a0472a5 */ /* 0x000fc8000f8e003f */
[----:B------:R-:W-:-:S04]  /*0830*/  @UP0 USHF.R.U32.HI UR36, URZ, UR9, UR5 ;  /* 0x000000093f240299 */ /* 0x000fc80008011605 */
[----:B------:R-:W-:-:S12]  /*0840*/  UIMAD UR4, UR36, UR7, URZ ;  /* 0x00000007240472a4 */ /* 0x000fd8000f8e023f */
.L_x_6093:
        /* <DEDUP_REMOVED lines=19> */
[----:B------:R-:W-:Y:S01]  /*0980*/  UIADD3 UR37, UR37, 0x7f, URZ ;  /* 0x0000007f25257890 */ /* 0x000fe2000fffe03f */
[----:B------:R-:W-:Y:S01]  /*0990*/  CS2R R182, SRZ ;  /* 0x0000000000b67805 */ /* 0x000fe2000001ff00 */
[----:B------:R-:W-:Y:S01]  /*09a0*/  UIADD3 UR5, -UR6, UR4, -UR5 ;  /* 0x0000000406057290 */ /* 0x000fe2000fffe905 */
[----:B------:R-:W-:Y:S01]  /*09b0*/  CS2R R180, SRZ ;  /* 0x0000000000b47805 */ /* 0x000fe2000001ff00 */
[----:B------:R-:W-:Y:S01]  /*09c0*/  USHF.R.S32.HI UR4, URZ, 0x1f, UR37 ;  /* 0x0000001f3f047899 */ /* 0x000fe20008011425 */
[----:B------:R-:W-:Y:S01]  /*09d0*/  CS2R R178, SRZ ;  /* 0x0000000000b27805 */ /* 0x000fe2000001ff00 */
[----:B------:R-:W-:Y:S01]  /*09e0*/  USHF.R.S32.HI UR6, URZ, 0x1f, UR5 ;  /* 0x0000001f3f067899 */ /* 0x000fe20008011405 */
[----:B------:R-:W-:Y:S01]  /*09f0*/  CS2R R176, SRZ ;  /* 0x0000000000b07805 */ /* 0x000fe2000001ff00 */
[----:B------:R-:W-:Y:S01]  /*0a00*/  ULEA.HI UR4, UR4, UR37, URZ, 0x7 ;  /* 0x0000002504047291 */ /* 0x000fe2000f8f383f */
[----:B------:R-:W-:Y:S01]  /*0a10*/  CS2R R174, SRZ ;  /* 0x0000000000ae7805 */ /* 0x000fe2000001ff00 */
[----:B------:R-:W-:Y:S01]  /*0a20*/  ULEA.HI UR6, UR6, UR5, URZ, 0x7 ;  /* 0x0000000506067291 */ /* 0x000fe2000f8f383f */
[----:B------:R-:W-:Y:S01]  /*0a30*/  CS2R R172, SRZ ;  /* 0x0000000000ac7805 */ /* 0x000fe2000001ff00 */
[----:B------:R-:W-:Y:S01]  /*0a40*/  USHF.R.S32.HI UR38, URZ, 0x7, UR4 ;  /* 0x000000073f267899 */ /* 0x000fe20008011404 */
[----:B------:R-:W-:Y:S01]  /*0a50*/  CS2R R170, SRZ ;  /* 0x0000000000aa7805 */ /* 0x000fe2000001ff00 */
[----:B------:R-:W-:Y:S01]  /*0a60*/  USHF.R.S32.HI UR6, URZ, 0x7, UR6 ;  /* 0x000000073f067899 */ /* 0x000fe20008011406 */
[----:B------:R-:W-:-:S02]  /*0a70*/  CS2R R168, SRZ ;  /* 0x0000000000a87805 */ /* 0x000fc4000001ff00 */
[----:B------:R-:W-:Y:S02]  /*0a80*/  CS2R R166, SRZ ;  /* 0x0000000000a67805 */ /* 0x000fe4000001ff00 */
[----:B------:R-:W-:Y:S02]  /*0a90*/  CS2R R164, SRZ ;  /* 0x0000000000a47805 */ /* 0x000fe4000001ff00 */
[----:B------:R-:W-:Y:S02]  /*0aa0*/  CS2R R162, SRZ ;  /* 0x0000000000a27805 */ /* 0x000fe4000001ff00 */
[----:B------:R-:W-:Y:S02]  /*0ab0*/  CS2R R160, SRZ ;  /* 0x0000000000a07805 */ /* 0x000fe4000001ff00 */
[----:B------:R-:W-:Y:S02]  /*0ac0*/  VIMNMX R16, RZ, UR6, !PT ;  /* 0x00000006ff107c48 */ /* 0x000fe4000ffe0100 */
[----:B------:R-:W-:-:S02]  /*0ad0*/  CS2R R158, SRZ ;  /* 0x00000000009e7805 */ /* 0x000fc4000001ff00 */
[----:B------:R-:W-:Y:S02]  /*0ae0*/  CS2R R156, SRZ ;  /* 0x00000000009c7805 */ /* 0x000fe4000001ff00 */
[----:B------:R-:W-:Y:S02]  /*0af0*/  CS2R R154, SRZ ;  /* 0x00000000009a7805 */ /* 0x000fe4000001ff00 */
[----:B------:R-:W-:Y:S02]  /*0b00*/  ISETP.LT.AND P1, PT, R16, UR38, PT ;  /* 0x0000002610007c0c */ /* 0x000fe4000bf21270 */
        /* <DEDUP_REMOVED lines=39> */
.L_x_6097:
        /* <DEDUP_REMOVED lines=15> */
.L_x_6096:
        /* <DEDUP_REMOVED lines=22> */
.L_x_6099:
        /* <DEDUP_REMOVED lines=15> */
.L_x_6098:
[----:B------:R-:W-:Y:S01]  /*10c0*/  SHF.R.S32.HI R6, RZ, 0x1f, R17 ;  /* 0x0000001fff067819 */ /* 0x000fe20000011411 */
[----:B------:R-:W-:-:S03]  /*10d0*/  UMOV UR4, 0xffffffff ;  /* 0xffffffff00047882 */ /* 0x000fc60000000000 */
[----:B------:R-:W-:-:S04]  /*10e0*/  LEA.HI R0, R6, R17, RZ, 0x7 ;  /* 0x0000001106007211 */ /* 0x000fc800078f38ff */
[----:B------:R-:W-:Y:S01]  /*10f0*/  SHF.R.S32.HI R13, RZ, 0x7, R0 ;  /* 0x00000007ff0d7819 */ /* 0x000fe20000011400 */
[----:B------:R-:W-:Y:S06]  /*1100*/  BRA.DIV UR4, `(.L_x_6100) ;  /* 0x000000c2040c7947 */ /* 0x000fec000b800000 */
[----:B------:R1:W2:Y:S02]  /*1110*/  SHFL.IDX PT, R14, R13, RZ, 0x1f ;  /* 0x00001fff0d0e7589 */ /* 0x0002a400000e0000 */
.L_x_6203:
[----:B------:R-:W-:Y:S01]  /*1120*/  SHF.L.U32 R9, RZ, 0x1f, RZ ;  /* 0x0000001fff097819 */ /* 0x000fe200000006ff */
[----:B------:R-:W3:Y:S01]  /*1130*/  LDC R10, c[0x0][0x74c] ;  /* 0x0001d300ff0a7b82 */ /* 0x000ee20000000800 */
[CC--:B------:R-:W-:Y:S01]  /*1140*/  LEA.HI R5, R6.reuse, R17.reuse, RZ, 0x5 ;  /* 0x0000001106057211 */ /* 0x0c0fe200078f28ff */
[----:B------:R-:W-:Y:S01]  /*1150*/  IMAD.SHL.U32 R3, R17, 0x40, RZ ;  /* 0x0000004011037824 */ /* 0x000fe200078e00ff */
[----:B------:R-:W-:Y:S02]  /*1160*/  LEA.HI R7, R6, R17, RZ, 0x4 ;  /* 0x0000001106077211 */ /* 0x000fe400078f20ff */
[----:B------:R-:W-:Y:S01]  /*1170*/  SHF.R.S32.HI R2, RZ, 0x5, R5 ;  /* 0x00000005ff027819 */ /* 0x000fe20000011405 */
[----:B------:R-:W4:Y:S02]  /*1180*/  SYNCS.PHASECHK.TRANS64.TRYWAIT P0, [R236+URZ+0x30c00], R9 ;  /* 0x030c0009ec0075a7 */ /* 0x000f24000800017f */
[----:B----4-:R-:W-:Y:S05]  /*1190*/  @P0 BRA `(.L_x_6101) ;  /* 0x0000000000080947 */ /* 0x010fea0003800000 */
[----:B------:R-:W4:Y:S02]  /*11a0*/  SYNCS.PHASECHK.TRANS64.TRYWAIT P0, [R236+URZ+0x30c00], R9 ;  /* 0x030c0009ec0075a7 */ /* 0x000f24000800017f */
[----:B----4-:R-:W-:Y:S05]  /*11b0*/  @!P0 BRA `(.L_x_6102) ;  /* 0x000000bc00fc8947 */ /* 0x010fea0003800000 */
.L_x_6101:
[----:B------:R-:W-:Y:S01]  /*11c0*/  SHF.R.S32.HI R8, RZ, 0x4, R7 ;  /* 0x00000004ff087819 */ /* 0x000fe20000011407 */
[----:B------:R-:W-:Y:S01]  /*11d0*/  ULDC UR5, c[0x0][0x290] ;  /* 0x0000a40000057ab9 */ /* 0x000fe20000000800 */
[----:B------:R-:W-:Y:S01]  /*11e0*/  IMAD.SHL.U32 R4, R2, 0x10, RZ ;  /* 0x0000001002047824 */ /* 0x000fe200078e00ff */
[----:B------:R-:W-:Y:S01]  /*11f0*/  LOP3.LUT R3, R3, 0x1c0, RZ, 0xc0, !PT ;  /* 0x000001c003037812 */ /* 0x000fe200078ec0ff */
[----:B------:R-:W-:Y:S01]  /*1200*/  UIADD3 UR4, UR37, -UR5, URZ ;  /* 0x8000000525047290 */ /* 0x000fe2000fffe03f */
[----:B----4-:R-:W-:Y:S02]  /*1210*/  LEA.HI R9, R7, R8, RZ, 0x1 ;  /* 0x0000000807097211 */ /* 0x010fe400078f08ff */
[----:B------:R-:W-:Y:S02]  /*1220*/  CS2R R182, SRZ ;  /* 0x0000000000b67805 */ /* 0x000fe4000001ff00 */
[----:B------:R-:W-:Y:S01]  /*1230*/  LEA.HI R2, R6, R17, RZ, 0x3 ;  /* 0x0000001106027211 */ /* 0x000fe200078f18ff */
[----:B------:R-:W-:Y:S01]  /*1240*/  ULEA UR4, UR36, UR4, 0x7 ;  /* 0x0000000424047291 */ /* 0x000fe2000f8e383f */
[----:B------:R-:W-:-:S02]  /*1250*/  LOP3.LUT R7, R3, 0x30, R4, 0xf8, !PT ;  /* 0x0000003003077812 */ /* 0x000fc400078ef804 */
[----:B------:R-:W-:Y:S02]  /*1260*/  CS2R R180, SRZ ;  /* 0x0000000000b47805 */ /* 0x000fe4000001ff00 */
[----:B------:R-:W-:Y:S02]  /*1270*/  LOP3.LUT R9, R9, 0x7ffffe, RZ, 0xc0, !PT ;  /* 0x007ffffe09097812 */ /* 0x000fe400078ec0ff */
[----:B------:R-:W-:Y:S02]  /*1280*/  CS2R R178, SRZ ;  /* 0x0000000000b27805 */ /* 0x000fe4000001ff00 */
[----:B------:R-:W-:Y:S02]  /*1290*/  LOP3.LUT R7, R7, 0x8, R2, 0xf8, !PT ;  /* 0x0000000807077812 */ /* 0x000fe400078ef802 */
[----:B------:R-:W-:Y:S02]  /*12a0*/  CS2R R176, SRZ ;  /* 0x0000000000b07805 */ /* 0x000fe4000001ff00 */
[----:B--2---:R-:W-:Y:S01]  /*12b0*/  LEA.HI R2, R14, R14, RZ, 0x1 ;  /* 0x0000000e0e027211 */ /* 0x004fe200078f08ff */
[----:B------:R-:W-:Y:S01]  /*12c0*/  IMAD.IADD R8, R8, 0x1, -R9 ;  /* 0x0000000108087824 */ /* 0x000fe200078e0a09 */
[----:B---3--:R-:W-:-:S02]  /*12d0*/  IADD3 R9, -R10, UR4, RZ ;  /* 0x000000040a097c10 */ /* 0x008fc4000fffe1ff */
[----:B------:R-:W-:Y:S02]  /*12e0*/  CS2R R174, SRZ ;  /* 0x0000000000ae7805 */ /* 0x000fe4000001ff00 */
[----:B------:R-:W-:Y:S02]  /*12f0*/  SHF.R.U32.HI R4, RZ, 0x3, R3 ;  /* 0x00000003ff047819 */ /* 0x000fe40000011603 */
[----:B------:R-:W-:Y:S02]  /*1300*/  CS2R R172, SRZ ;  /* 0x0000000000ac7805 */ /* 0x000fe4000001ff00 */
[----:B------:R-:W-:Y:S02]  /*1310*/  LOP3.LUT R3, R2, 0xffffe, RZ, 0xc0, !PT ;  /* 0x000ffffe02037812 */ /* 0x000fe400078ec0ff */
[----:B------:R-:W-:Y:S02]  /*1320*/  CS2R R170, SRZ ;  /* 0x0000000000aa7805 */ /* 0x000fe4000001ff00 */
[----:B------:R-:W-:-:S02]  /*1330*/  SHF.R.S32.HI R2, RZ, 0x1f, R9 ;  /* 0x0000001fff027819 */ /* 0x000fc40000011409 */
[----:B------:R-:W-:Y:S02]  /*1340*/  CS2R R168, SRZ ;  /* 0x0000000000a87805 */ /* 0x000fe4000001ff00 */
[----:B------:R-:W-:Y:S01]  /*1350*/  LOP3.LUT R4, R7, R4, RZ, 0x3c, !PT ;  /* 0x0000000407047212 */ /* 0x000fe200078e3cff */
[----:B------:R-:W-:Y:S01]  /*1360*/  IMAD R7, R13, 0x10, R8 ;  /* 0x000000100d077824 */ /* 0x000fe200078e0208 */
[----:B------:R-:W-:Y:S01]  /*1370*/  LEA.HI R9, R2, R9, RZ, 0x7 ;  /* 0x0000000902097211 */ /* 0x000fe200078f38ff */
[----:B------:R-:W-:Y:S01]  /*1380*/  IMAD.IADD R230, R14, 0x1, -R3 ;  /* 0x000000010ee67824 */ /* 0x000fe200078e0a03 */
[----:B------:R-:W-:Y:S01]  /*1390*/  LOP3.LUT R2, R0, 0xffffff80, RZ, 0xc0, !PT ;  /* 0xffffff8000027812 */ /* 0x000fe200078ec0ff */
[----:B------:R-:W-:Y:S01]  /*13a0*/  IMAD.U32 R3, R7, 0x200, R4 ;  /* 0x0000020007037824 */ /* 0x000fe200078e0004 */
[----:B------:R-:W-:Y:S01]  /*13b0*/  LEA.HI.SX32 R9, R9, 0x1, 0x19 ;  /* 0x0000000109097811 */ /* 0x000fe200078fcaff */
[----:B------:R-:W-:Y:S01]  /*13c0*/  IMAD.MOV.U32 R0, RZ, RZ, RZ ;  /* 0x000000ffff007224 */ /* 0x000fe200078e00ff */
[----:B------:R-:W-:Y:S01]  /*13d0*/  CS2R R166, SRZ ;  /* 0x0000000000a67805 */ /* 0x000fe2000001ff00 */
[----:B------:R-:W-:Y:S01]  /*13e0*/  IMAD.IADD R8, R17, 0x1, -R2 ;  /* 0x0000000111087824 */ /* 0x000fe200078e0a02 */
[----:B------:R2:W-:Y:S01]  /*13f0*/  STL [R1+0x38], R3 ;  /* 0x0000380301007387 */ /* 0x0005e20000100800 */
[----:B------:R-:W-:Y:S01]  /*1400*/  IMAD.MOV.U32 R4, RZ, RZ, RZ ;  /* 0x000000ffff047224 */ /* 0x000fe200078e00ff */
[----:B------:R-:W-:Y:S01]  /*1410*/  CS2R R164, SRZ ;  /* 0x0000000000a47805 */ /* 0x000fe2000001ff00 */
[--C-:B------:R-:W-:Y:S01]  /*1420*/  IMAD R7, R13, 0x400, R8.reuse ;  /* 0x000004000d077824 */ /* 0x100fe200078e0208 */
[----:B------:R-:W-:-:S02]  /*1430*/  SHF.R.S32.HI R10, RZ, 0x1f, R8 ;  /* 0x0000001fff0a7819 */ /* 0x000fc40000011408 */
[----:B------:R-:W-:Y:S02]  /*1440*/  CS2R R162, SRZ ;  /* 0x0000000000a27805 */ /* 0x000fe4000001ff00 */
[----:B------:R-:W-:Y:S01]  /*1450*/  CS2R R160, SRZ ;  /* 0x0000000000a07805 */ /* 0x000fe2000001ff00 */
[----:B------:R-:W-:Y:S01]  /*1460*/  IMAD.SHL.U32 R7, R7, 0x4, RZ ;  /* 0x0000000407077824 */ /* 0x000fe200078e00ff */
[----:B------:R-:W-:Y:S01]  /*1470*/  LEA.HI R11, R10, R8, RZ, 0x2 ;  /* 0x000000080a0b7211 */ /* 0x000fe200078f10ff */
[----:B------:R-:W-:Y:S01]  /*1480*/  STL [R1+0x28], R10 ;  /* 0x0000280a01007387 */ /* 0x000fe20000100800 */
[----:B--2---:R-:W-:Y:S02]  /*1490*/  VIMNMX R3, R9, UR38, PT ;  /* 0x0000002609037c48 */ /* 0x004fe4000bfe0100 */
[----:B------:R-:W-:Y:S02]  /*14a0*/  CS2R R158, SRZ ;  /* 0x00000000009e7805 */ /* 0x000fe4000001ff00 */
[----:B------:R-:W-:-:S02]  /*14b0*/  CS2R R156, SRZ ;  /* 0x00000000009c7805 */ /* 0x000fc4000001ff00 */
[----:B------:R-:W-:Y:S02]  /*14c0*/  CS2R R154, SRZ ;  /* 0x00000000009a7805 */ /* 0x000fe4000001ff00 */
[----:B------:R-:W-:Y:S01]  /*14d0*/  ISETP.GE.AND P0, PT, R16, R3, PT ;  /* 0x000000031000720c */ /* 0x000fe20003f06270 */
[----:B------:R2:W-:Y:S01]  /*14e0*/  STL [R1+0x4], R3 ;  /* 0x0000040301007387 */ /* 0x0005e20000100800 */
[----:B------:R-:W-:Y:S02]  /*14f0*/  CS2R R152, SRZ ;  /* 0x0000000000987805 */ /* 0x000fe4000001ff00 */
[----:B------:R-:W-:Y:S02]  /*1500*/  CS2R R214, SRZ ;  /* 0x0000000000d67805 */ /* 0x000fe4000001ff00 */
[----:B------:R-:W-:Y:S01]  /*1510*/  CS2R R212, SRZ ;  /* 0x0000000000d47805 */ /* 0x000fe2000001ff00 */
[----:B------:R3:W-:Y:S01]  /*1520*/  STL [R1+0x1c], R11 ;  /* 0x00001c0b01007387 */ /* 0x0007e20000100800 */
[----:B------:R-:W-:-:S02]  /*1530*/  CS2R R210, SRZ ;  /* 0x0000000000d27805 */ /* 0x000fc4000001ff00 */
[----:B------:R-:W-:Y:S02]  /*1540*/  CS2R R208, SRZ ;  /* 0x0000000000d07805 */ /* 0x000fe4000001ff00 */
[----:B------:R-:W-:Y:S02]  /*1550*/  CS2R R206, SRZ ;  /* 0x0000000000ce7805 */ /* 0x000fe4000001ff00 */
[----:B------:R-:W-:Y:S02]  /*1560*/  CS2R R204, SRZ ;  /* 0x0000000000cc7805 */ /* 0x000fe4000001ff00 */
[----:B------:R-:W-:Y:S02]  /*1570*/  CS2R R202, SRZ ;  /* 0x0000000000ca7805 */ /* 0x000fe4000001ff00 */
[----:B--2---:R-:W-:Y:S02]  /*1580*/  LOP3.LUT R3, R11, 0xfffffffc, RZ, 0xc0, !PT ;  /* 0xfffffffc0b037812 */ /* 0x004fe400078ec0ff */
        /* <DEDUP_REMOVED lines=10> */
[----:B------:R-:W-:Y:S01]  /*1630*/  IMAD.IADD R3, R8, 0x1, -R3 ;  /* 0x0000000108037824 */ /* 0x000fe200078e0a03 */
[----:B---3--:R-:W-:Y:S06]  /*1640*/  @P0 BRA `(.L_x_6103) ;  /* 0x0000003800980947 */ /* 0x008fec0003800000 */
[----:B------:R-:W-:Y:S01]  /*1650*/  UIMAD UR4, UR36, -0x80, UR5 ;  /* 0xffffff80240478a4 */ /* 0x000fe2000f8e0205 */
[----:B------:R-:W-:Y:S01]  /*1660*/  LEA.HI R8, R10, R8, RZ, 0x5 ;  /* 0x000000080a087211 */ /* 0x000fe200078f28ff */
[----:B------:R-:W-:Y:S01]  /*1670*/  IMAD.MOV.U32 R183, RZ, RZ, RZ ;  /* 0x000000ffffb77224 */ /* 0x000fe200078e00ff */
[----:B------:R-:W-:Y:S02]  /*1680*/  LOP3.LUT R0, R5, 0xffffffe0, RZ, 0xc0, !PT ;  /* 0xffffffe005007812 */ /* 0x000fe400078ec0ff */
[----:B------:R-:W-:Y:S01]  /*1690*/  LEA.HI R4, R13, R13, RZ, 0x1 ;  /* 0x0000000d0d047211 */ /* 0x000fe200078f08ff */
[----:B------:R-:W-:Y:S01]  /*16a0*/  IMAD.U32 R5, RZ, RZ, UR4 ;  /* 0x00000004ff057e24 */ /* 0x000fe2000f8e00ff */
[----:B------:R-:W-:Y:S01]  /*16b0*/  SHF.R.S32.HI R8, RZ, 0x5, R8 ;  /* 0x00000005ff087819 */ /* 0x000fe20000011408 */
[----:B------:R-:W-:Y:S01]  /*16c0*/  IMAD.IADD R0, R17, 0x1, -R0 ;  /* 0x0000000111007824 */ /* 0x000fe200078e0a00 */
[----:B------:R-:W-:Y:S02]  /*16d0*/  LOP3.LUT R4, R4, 0xfffffffe, RZ, 0xc0, !PT ;  /* 0xfffffffe04047812 */ /* 0x000fe400078ec0ff */
[----:B------:R-:W-:Y:S01]  /*16e0*/  SHF.R.S32.HI R7, RZ, 0x1f, R11 ;  /* 0x0000001fff077819 */ /* 0x000fe2000001140b */
[----:B------:R-:W-:Y:S01]  /*16f0*/  IMAD R10, R8, -0x10, R5 ;  /* 0xfffffff0080a7824 */ /* 0x000fe200078e0205 */
[----:B------:R-:W-:Y:S01]  /*1700*/  SHF.R.S32.HI R5, RZ, 0x1f, R0 ;  /* 0x0000001fff057819 */ /* 0x000fe20000011400 */
[----:B-1----:R-:W-:Y:S01]  /*1710*/  IMAD.IADD R13, R13, 0x1, -R4 ;  /* 0x000000010d0d7824 */ /* 0x002fe200078e0a04 */
[----:B------:R-:W-:-:S02]  /*1720*/  SHF.R.S32.HI R8, RZ, 0x2, R11 ;  /* 0x00000002ff087819 */ /* 0x000fc4000001140b */
[CC--:B------:R-:W-:Y:S02]  /*1730*/  LEA.HI R4, R5.reuse, R0.reuse, RZ, 0x3 ;  /* 0x0000000005047211 */ /* 0x0c0fe400078f18ff */
[----:B------:R-:W-:Y:S02]  /*1740*/  LEA.HI R5, R5, R0, RZ, 0x2 ;  /* 0x0000000005057211 */ /* 0x000fe400078f10ff */
[----:B------:R-:W-:Y:S02]  /*1750*/  LEA.HI R9, R7, R8, RZ, 0x3 ;  /* 0x0000000807097211 */ /* 0x000fe400078f18ff */
[--C-:B------:R-:W-:Y:S02]  /*1760*/  SHF.R.S32.HI R0, RZ, 0x3, R4.reuse ;  /* 0x00000003ff007819 */ /* 0x100fe40000011404 */
[----:B------:R-:W-:Y:S02]  /*1770*/  SHF.R.S32.HI R7, RZ, 0x1f, R4 ;  /* 0x0000001fff077819 */ /* 0x000fe40000011404 */
[----:B------:R-:W-:-:S02]  /*1780*/  LEA.HI R6, R6, R17, RZ, 0x2 ;  /* 0x0000001106067211 */ /* 0x000fc400078f10ff */
[----:B------:R-:W-:Y:S02]  /*1790*/  SHF.R.S32.HI R4, RZ, 0x2, R5 ;  /* 0x00000002ff047819 */ /* 0x000fe40000011405 */
[----:B------:R-:W-:Y:S02]  /*17a0*/  LOP3.LUT R9, R9, 0xfffffff8, RZ, 0xc0, !PT ;  /* 0xfffffff809097812 */ /* 0x000fe400078ec0ff */
[----:B------:R-:W-:Y:S01]  /*17b0*/  LOP3.LUT R14, R6, 0xfffffffc, RZ, 0xc0, !PT ;  /* 0xfffffffc060e7812 */ /* 0x000fe200078ec0ff */
[----:B------:R-:W-:Y:S01]  /*17c0*/  VIADD R6, R4, 0x8 ;  /* 0x0000000804067836 */ /* 0x000fe20000000000 */
[----:B------:R-:W-:Y:S02]  /*17d0*/  LEA.HI R7, R7, R0, RZ, 0x4 ;  /* 0x0000000007077211 */ /* 0x000fe400078f20ff */
[----:B------:R-:W-:Y:S01]  /*17e0*/  IADD3 R12, R10, R9, -R8 ;  /* 0x000000090a0c7210 */ /* 0x000fe20007ffe808 */
[----:B------:R-:W-:Y:S01]  /*17f0*/  IMAD.IADD R8, R17, 0x1, -R14 ;  /* 0x0000000111087824 */ /* 0x000fe200078e0a0e */
[----:B------:R-:W-:Y:S01]  /*1800*/  LOP3.LUT R9, R7, 0x1ffffff0, RZ, 0xc0, !PT ;  /* 0x1ffffff007097812 */ /* 0x000fe200078ec0ff */
[----:B------:R-:W-:Y:S01]  /*1810*/  VIADD R14, R4, 0x18 ;  /* 0x00000018040e7836 */ /* 0x000fe20000000000 */
[----:B------:R-:W-:Y:S01]  /*1820*/  LEA.HI R10, R6, R6, RZ, 0x1 ;  /* 0x00000006060a7211 */ /* 0x000fe200078f08ff */
[----:B------:R-:W-:Y:S01]  /*1830*/  IMAD R7, R13, -0x40, R12 ;  /* 0xffffffc00d077824 */ /* 0x000fe200078e020c */
[----:B------:R-:W-:Y:S01]  /*1840*/  LEA.HI R5, R5, R4, RZ, 0x1 ;  /* 0x0000000405057211 */ /* 0x000fe200078f08ff */
[----:B------:R-:W-:Y:S01]  /*1850*/  IMAD.IADD R0, R0, 0x1, -R9 ;  /* 0x0000000100007824 */ /* 0x000fe200078e0a09 */
[----:B------:R-:W-:Y:S01]  /*1860*/  LOP3.LUT R9, R10, 0xfffffffe, RZ, 0xc0, !PT ;  /* 0xfffffffe0a097812 */ /* 0x000fe200078ec0ff */
[----:B------:R-:W-:Y:S01]  /*1870*/  VIADD R12, R4, 0x10 ;  /* 0x00000010040c7836 */ /* 0x000fe20000000000 */
[----:B------:R-:W-:-:S02]  /*1880*/  LOP3.LUT R5, R5, 0xfffffffe, RZ, 0xc0, !PT ;  /* 0xfffffffe05057812 */ /* 0x000fc400078ec0ff */
[----:B------:R-:W-:Y:S01]  /*1890*/  LEA.HI R17, R14, R14, RZ, 0x1 ;  /* 0x0000000e0e117211 */ /* 0x000fe200078f08ff */
[----:B------:R-:W-:Y:S01]  /*18a0*/  IMAD.IADD R9, R6, 0x1, -R9 ;  /* 0x0000000106097824 */ /* 0x000fe200078e0a09 */
[----:B------:R-:W-:Y:S01]  /*18b0*/  LEA.HI R6, R12, R12, RZ, 0x1 ;  /* 0x0000000c0c067211 */ /* 0x000fe200078f08ff */
[----:B------:R-:W-:Y:S01]  /*18c0*/  IMAD.IADD R5, R4, 0x1, -R5 ;  /* 0x0000000104057824 */ /* 0x000fe200078e0a05 */
[--C-:B------:R-:W-:Y:S02]  /*18d0*/  SHF.R.S32.HI R4, RZ, 0x1, R10.reuse ;  /* 0x00000001ff047819 */ /* 0x100fe4000001140a */
[----:B------:R-:W-:Y:S01]  /*18e0*/  SHF.R.S32.HI R11, RZ, 0x1f, R10 ;  /* 0x0000001fff0b7819 */ /* 0x000fe2000001140a */
[----:B------:R-:W-:Y:S01]  /*18f0*/  IMAD R5, R0, 0x8, R5 ;  /* 0x0000000800057824 */ /* 0x000fe200078e0205 */
[----:B------:R-:W-:Y:S02]  /*1900*/  LOP3.LUT R13, R6, 0xfffffffe, RZ, 0xc0, !PT ;  /* 0xfffffffe060d7812 */ /* 0x000fe400078ec0ff */
[----:B------:R-:W-:-:S02]  /*1910*/  SHF.R.S32.HI R10, RZ, 0x1, R6 ;  /* 0x00000001ff0a7819 */ /* 0x000fc40000011406 */
[----:B------:R-:W-:Y:S01]  /*1920*/  SHF.R.S32.HI R15, RZ, 0x1f, R6 ;  /* 0x0000001fff0f7819 */ /* 0x000fe20000011406 */
[----:B------:R-:W-:Y:S01]  /*1930*/  IMAD.IADD R13, R12, 0x1, -R13 ;  /* 0x000000010c0d7824 */ /* 0x000fe200078e0a0d */
        /* <DEDUP_REMOVED lines=13> */
[----:B------:R-:W-:-:S02]  /*1a10*/  IMAD.IADD R6, R6, 0x1, -R19 ;  /* 0x0000000106067824 */ /* 0x000fc400078e0a13 */
[----:B------:R-:W-:Y:S02]  /*1a20*/  IMAD R4, R4, 0x8, R9 ;  /* 0x0000000804047824 */ /* 0x000fe400078e0209 */
[----:B------:R-:W-:Y:S02]  /*1a30*/  IMAD R0, R10, 0x8, R13 ;  /* 0x000000080a007824 */ /* 0x000fe400078e020d */
[----:B-1----:R-:W-:Y:S01]  /*1a40*/  IMAD R5, R6, 0x8, R17 ;  /* 0x0000000806057824 */ /* 0x002fe200078e0211 */
[----:B------:R1:W-:Y:S04]  /*1a50*/  STL [R1+0x10], R4 ;  /* 0x0000100401007387 */ /* 0x0003e80000100800 */
[----:B------:R2:W-:Y:S04]  /*1a60*/  STL [R1+0xc], R0 ;  /* 0x00000c0001007387 */ /* 0x0005e80000100800 */
[----:B------:R3:W-:Y:S01]  /*1a70*/  STL [R1+0x8], R5 ;  /* 0x0000080501007387 */ /* 0x0007e20000100800 */
[----:B-1----:R-:W-:-:S02]  /*1a80*/  IMAD.MOV.U32 R4, RZ, RZ, RZ ;  /* 0x000000ffff047224 */ /* 0x002fc400078e00ff */
[----:B--2---:R-:W-:-:S07]  /*1a90*/  IMAD.MOV.U32 R0, RZ, RZ, RZ ;  /* 0x000000ffff007224 */ /* 0x004fce00078e00ff */
.L_x_6114:
[----:B---3--:R-:W2:Y:S01]  /*1aa0*/  LDL R5, [R1+0x18] ;  /* 0x0000180001057983 */ /* 0x008ea20000100800 */
[----:B------:R-:W-:Y:S05]  /*1ab0*/  YIELD ;  /* 0x0000000000007946 */ /* 0x000fea0003800000 */
[----:B--2---:R-:W-:-:S04]  /*1ac0*/  LOP3.LUT R5, R5, 0x1, RZ, 0xfc, !PT ;  /* 0x0000000105057812 */ /* 0x004fc800078efcff */
[----:B------:R-:W-:-:S13]  /*1ad0*/  ISETP.NE.AND P0, PT, R5, 0x3, PT ;  /* 0x000000030500780c */ /* 0x000fda0003f05270 */
[----:B------:R-:W-:Y:S05]  /*1ae0*/  @!P0 BRA `(.L_x_6104) ;  /* 0x0000000000048947 */ /* 0x000fea0003800000 */
[----:B------:R-:W-:Y:S01]  /*1af0*/  BPT.TRAP 0x1 ;  /* 0x000000040000795c */ /* 0x000fe20000300000 */
.L_x_6104:
[----:B------:R-:W-:Y:S01]  /*1b00*/  IMAD R6, R0, 0x8, R236 ;  /* 0x0000000800067824 */ /* 0x000fe200078e02ec */
[----:B------:R-:W-:-:S04]  /*1b10*/  SHF.L.U32 R17, R4, 0x1f, RZ ;  /* 0x0000001f04117819 */ /* 0x000fc800000006ff */
[----:B------:R1:W2:Y:S01]  /*1b20*/  SYNCS.PHASECHK.TRANS64.TRYWAIT P1, [R6+URZ+0x30c10], R17 ;  /* 0x030c1011060075a7 */ /* 0x0002a2000802017f */
[----:B------:R-:W-:Y:S05]  /*1b30*/  @!P0 BRA `(.L_x_6105) ;  /* 0x0000000000048947 */ /* 0x000fea0003800000 */
[----:B------:R-:W-:Y:S01]  /*1b40*/  BPT.TRAP 0x1 ;  /* 0x000000040000795c */ /* 0x000fe20000300000 */
.L_x_6105:
[----:B------:R-:W-:-:S05]  /*1b50*/  VIADD R5, R236, 0x10000 ;  /* 0x00010000ec057836 */ /* 0x000fca0000000000 */
[----:B------:R-:W-:-:S04]  /*1b60*/  SHF.R.U32.HI R5, RZ, 0x4, R5 ;  /* 0x00000004ff057819 */ /* 0x000fc80000011605 */
[----:B------:R-:W-:Y:S01]  /*1b70*/  LOP3.LUT R5, R5, 0x3fff, RZ, 0xc0, !PT ;  /* 0x00003fff05057812 */ /* 0x000fe200078ec0ff */
[----:B--2---:R-:W-:Y:S06]  /*1b80*/  @P1 BRA `(.L_x_6106) ;  /* 0x0000000000081947 */ /* 0x004fec0003800000 */
[----:B------:R-:W2:Y:S02]  /*1b90*/  SYNCS.PHASECHK.TRANS64.TRYWAIT P1, [R6+URZ+0x30c10], R17 ;  /* 0x030c1011060075a7 */ /* 0x000ea4000802017f */
[----:B--2---:R-:W-:Y:S05]  /*1ba0*/  @!P1 BRA `(.L_x_6107) ;  /* 0x000000b400949947 */ /* 0x004fea0003800000 */
.L_x_6106:
        /* <DEDUP_REMOVED lines=31> */
[C---:B----4-:R-:W-:Y:S01]  /*1da0*/  IMAD R12, R0.reuse, 0x80, R12 ;  /* 0x00000080000c7824 */ /* 0x050fe200078e020c */
[----:B------:R-:W-:Y:S02]  /*1db0*/  WARPGROUP.DEPBAR.LE gsb0, 0x0 ;  /* 0x00008000000079c5 */ /* 0x000fe40000010000 */
[----:B------:R-:W-:Y:S01]  /*1dc0*/  WARPGROUP.ARRIVE ;  /* 0x00000000000079c5 */ /* 0x000fe20000000000 */
[----:B-----5:R-:W-:-:S02]  /*1dd0*/  IMAD R14, R0, 0x80, R13 ;  /* 0x00000080000e7824 */ /* 0x020fc400078e020d */
[----:B--2---:R-:W-:Y:S02]  /*1de0*/  IMAD R18, R0, 0x80, R11 ;  /* 0x0000008000127824 */ /* 0x004fe400078e020b */
[C---:B------:R-:W-:Y:S01]  /*1df0*/  IMAD R13, R3.reuse, 0x2, R10 ;  /* 0x00000002030d7824 */ /* 0x040fe200078e020a */
[----:B------:R-:W-:Y:S01]  /*1e00*/  HGMMA.64x128x16.F32 R88, gdesc[UR4], R88, gsb0 ;  /* 0x01e00000045879f0 */ /* 0x000fe20008000858 */
[----:B------:R-:W-:Y:S01]  /*1e10*/  UIADD3 UR6, UR8, 0x6, URZ ;  /* 0x0000000608067890 */ /* 0x000fe2000fffe03f */
[C---:B------:R-:W-:Y:S01]  /*1e20*/  IMAD R229, R3.reuse, 0x2, R12 ;  /* 0x0000000203e57824 */ /* 0x040fe200078e020c */
[----:B------:R-:W-:Y:S01]  /*1e30*/  UIADD3 UR4, UR10, 0x6, URZ ;  /* 0x000000060a047890 */ /* 0x000fe2000fffe03f */
[C---:B------:R-:W-:Y:S01]  /*1e40*/  IMAD R15, R3.reuse, 0x2, R14 ;  /* 0x00000002030f7824 */ /* 0x040fe200078e020e */
[----:B------:R-:W-:Y:S01]  /*1e50*/  UMOV UR7, 0x40000040 ;  /* 0x4000004000077882 */ /* 0x000fe20000000000 */
[----:B------:R-:W-:Y:S01]  /*1e60*/  UMOV UR5, 0x40000040 ;  /* 0x4000004000057882 */ /* 0x000fe20000000000 */
[----:B------:R-:W-:-:S02]  /*1e70*/  IMAD R227, R3, 0x2, R18 ;  /* 0x0000000203e37824 */ /* 0x000fc400078e0212 */
[--C-:B------:R-:W-:Y:S02]  /*1e80*/  IMAD R9, R13, 0x4, R236.reuse ;  /* 0x000000040d097824 */ /* 0x100fe400078e02ec */
        /* <DEDUP_REMOVED lines=18> */
.L_x_6108:
[----:B------:R1:W1:Y:S01]  /*1fb0*/  SYNCS.PHASECHK.TRANS64.TRYWAIT P1, [R6+URZ+0x30c30], R17 ;  /* 0x030c3011060075a7 */ /* 0x000262000802017f */
[----:B------:R-:W-:Y:S05]  /*1fc0*/  @!P0 BRA `(.L_x_6109) ;  /* 0x0000000000048947 */ /* 0x000fea0003800000 */
[----:B------:R-:W-:Y:S01]  /*1fd0*/  BPT.TRAP 0x1 ;  /* 0x000000040000795c */ /* 0x000fe20000300000 */
.L_x_6109:
[----:B------:R-:W5:Y:S01]  /*1fe0*/  LDC R15, c[0x0][0x280] ;  /* 0x0000a000ff0f7b82 */ /* 0x000f620000000800 */
[----:B------:R-:W-:-:S05]  /*1ff0*/  VIADD R13, R236, 0x18000 ;  /* 0x00018000ec0d7836 */ /* 0x000fca0000000000 */
[----:B------:R-:W-:-:S04]  /*2000*/  SHF.R.U32.HI R13, RZ, 0x4, R13 ;  /* 0x00000004ff0d7819 */ /* 0x000fc8000001160d */
[----:B------:R-:W-:Y:S01]  /*2010*/  LOP3.LUT R13, R13, 0x3fff, RZ, 0xc0, !PT ;  /* 0x00003fff0d0d7812 */ /* 0x000fe200078ec0ff */
[----:B-----5:R-:W-:-:S04]  /*2020*/  IMAD R18, R16, -0x80, R15 ;  /* 0xffffff8010127824 */ /* 0x020fc800078e020f */
[----:B------:R-:W-:Y:S01]  /*2030*/  IMAD R18, R3, -0x2, R18 ;  /* 0xfffffffe03127824 */ /* 0x000fe200078e0212 */
[----:B-1----:R-:W-:Y:S06]  /*2040*/  @P1 BRA `(.L_x_6110) ;  /* 0x0000000000081947 */ /* 0x002fec0003800000 */
[----:B------:R-:W1:Y:S02]  /*2050*/  SYNCS.PHASECHK.TRANS64.TRYWAIT P1, [R6+URZ+0x30c30], R17 ;  /* 0x030c3011060075a7 */ /* 0x000e64000802017f */
[----:B-1----:R-:W-:Y:S05]  /*2060*/  @!P1 BRA `(.L_x_6111) ;  /* 0x000000b000789947 */ /* 0x002fea0003800000 */
.L_x_6110:
[----:B------:R-:W-:Y:S01]  /*2070*/  LOP3.LUT R17, R13, 0x10000, RZ, 0xfc, !PT ;  /* 0x000100000d117812 */ /* 0x000fe200078efcff */
[----:B------:R-:W-:Y:S01]  /*2080*/  UIADD3 UR9, UR9, 0x4000, URZ ;  /* 0x0000400009097890 */ /* 0x000fe2000fffe03f */
[----:B------:R-:W-:Y:S01]  /*2090*/  IMAD.IADD R15, R18, 0x1, -R7 ;  /* 0x00000001120f7824 */ /* 0x000fe200078e0a07 */
[----:B------:R-:W-:Y:S01]  /*20a0*/  WARPGROUP.ARRIVE ;  /* 0x00000000000079c5 */ /* 0x000fe20000000000 */
[----:B------:R-:W-:Y:S01]  /*20b0*/  UMOV UR7, 0x40000040 ;  /* 0x4000004000077882 */ /* 0x000fe20000000000 */
[----:B------:R-:W-:Y:S01]  /*20c0*/  IMAD R18, R0, 0x400, R17 ;  /* 0x0000040000127824 */ /* 0x000fe200078e0211 */
[----:B------:R-:W-:Y:S01]  /*20d0*/  USHF.R.U32.HI UR9, URZ, 0x4, UR9 ;  /* 0x000000043f097899 */ /* 0x000fe20008011609 */
[----:B------:R-:W-:Y:S01]  /*20e0*/  ISETP.GT.AND P1, PT, R7, RZ, PT ;  /* 0x000000ff0700720c */ /* 0x000fe20003f24270 */
[----:B------:R-:W-:Y:S01]  /*20f0*/  UMOV UR5, 0x40000040 ;  /* 0x4000004000057882 */ /* 0x000fe20000000000 */
[----:B------:R-:W-:Y:S01]  /*2100*/  VIADD R19, R8, 0x4 ;  /* 0x0000000408137836 */ /* 0x000fe20000000000 */
[----:B------:R-:W-:Y:S01]  /*2110*/  R2UR UR8, R18 ;  /* 0x00000000120872ca */ /* 0x000fe200000e0000 */
[----:B------:R-:W-:Y:S01]  /*2120*/  ULOP3.LUT UR9, UR9, 0x3fff, URZ, 0xc0, !UPT ;  /* 0x00003fff09097892 */ /* 0x000fe2000f8ec03f */
[----:B------:R-:W-:Y:S01]  /*2130*/  SEL R17, R15, 0x80, P1 ;  /* 0x000000800f117807 */ /* 0x000fe20000800000 */
[C---:B------:R-:W-:Y:S01]  /*2140*/  VIADD R237, R8.reuse, 0x8 ;  /* 0x0000000808ed7836 */ /* 0x040fe20000000000 */
[----:B------:R-:W-:Y:S01]  /*2150*/  ULDC UR10, c[0x0][0x744] ;  /* 0x0001d100000a7ab9 */ /* 0x000fe20000000800 */
[----:B------:R-:W-:Y:S01]  /*2160*/  ULOP3.LUT UR9, UR9, 0x10000, URZ, 0xfc, !UPT ;  /* 0x0001000009097892 */ /* 0x000fe2000f8efc3f */
[C---:B------:R-:W-:Y:S01]  /*2170*/  ISETP.GT.AND P5, PT, R17.reuse, RZ, PT ;  /* 0x000000ff1100720c */ /* 0x040fe20003fa4270 */
[C---:B------:R-:W-:Y:S01]  /*2180*/  VIADD R234, R8.reuse, 0x10 ;  /* 0x0000001008ea7836 */ /* 0x040fe20000000000 */
[C---:B------:R-:W-:Y:S01]  /*2190*/  ISETP.GT.AND P6, PT, R17.reuse, 0x1, PT ;  /* 0x000000011100780c */ /* 0x040fe20003fc4270 */
[----:B--2---:R-:W-:Y:S01]  /*21a0*/  SHFL.IDX PT, R220, R9, R237, 0x1f ;  /* 0x00001fed09dc7589 */ /* 0x004fe200000e0000 */
[----:B------:R-:W-:Y:S01]  /*21b0*/  ISETP.GT.AND P1, PT, R17, 0x8, PT ;  /* 0x000000081100780c */ /* 0x000fe20003f24270 */
[----:B------:R-:W-:Y:S01]  /*21c0*/  VIADD R233, R8, 0x14 ;  /* 0x0000001408e97836 */ /* 0x000fe20000000000 */
[----:B------:R-:W-:Y:S01]  /*21d0*/  UMOV UR4, UR9 ;  /* 0x0000000900047c82 */ /* 0x000fe20008000000 */
[----:B------:R-:W-:Y:S01]  /*21e0*/  UMOV UR6, UR8 ;  /* 0x0000000800067c82 */ /* 0x000fe20008000000 */
[----:B------:R-:W-:Y:S01]  /*21f0*/  FSEL R88, R88, -INF , !P5 ;  /* 0xff80000058587808 */ /* 0x000fe20006800000 */
[----:B------:R-:W-:Y:S01]  /*2200*/  HGMMA.64x128x16.F32 R24, gdesc[UR4], RZ, !UPT, gsb0 ;  /* 0x01e00000041879f0 */ /* 0x000fe2000c0008ff */
[----:B------:R-:W-:Y:S01]  /*2210*/  UIADD3 UR6, UR8, 0x2, URZ ;  /* 0x0000000208067890 */ /* 0x000fe2000fffe03f */
[----:B------:R-:W-:Y:S01]  /*2220*/  FSEL R89, R89, -INF , !P6 ;  /* 0xff80000059597808 */ /* 0x000fe20007000000 */
[----:B------:R-:W-:Y:S01]  /*2230*/  UIADD3 UR4, UR9, 0x2, URZ ;  /* 0x0000000209047890 */ /* 0x000fe2000fffe03f */
[C---:B------:R-:W-:Y:S01]  /*2240*/  ISETP.GT.AND P2, PT, R17.reuse, 0x9, PT ;  /* 0x000000091100780c */ /* 0x040fe20003f44270 */
[----:B------:R-:W-:Y:S01]  /*2250*/  UMOV UR7, 0x40000040 ;  /* 0x4000004000077882 */ /* 0x000fe20000000000 */
[----:B------:R-:W-:Y:S01]  /*2260*/  UMOV UR5, 0x40000040 ;  /* 0x4000004000057882 */ /* 0x000fe20000000000 */
[C---:B------:R-:W-:Y:S01]  /*2270*/  ISETP.GT.AND P3, PT, R17.reuse, 0x10, PT ;  /* 0x000000101100780c */ /* 0x040fe20003f64270 */
[C---:B------:R-:W-:Y:S01]  /*2280*/  VIADD R232, R8.reuse, 0x18 ;  /* 0x0000001808e87836 */ /* 0x040fe20000000000 */
[C---:B------:R-:W-:Y:S01]  /*2290*/  ISETP.GT.AND P4, PT, R17.reuse, 0x11, PT ;  /* 0x000000111100780c */ /* 0x040fe20003f84270 */
[C---:B------:R-:W-:Y:S01]  /*22a0*/  VIADD R231, R8.reuse, 0x1c ;  /* 0x0000001c08e77836 */ /* 0x040fe20000000000 */
[C---:B------:R-:W-:Y:S01]  /*22b0*/  ISETP.GT.AND P5, PT, R17.reuse, 0x18, PT ;  /* 0x000000181100780c */ /* 0x040fe20003fa4270 */
[----:B------:R-:W1:Y:S01]  /*22c0*/  SHFL.IDX PT, R222, R9, R234, 0x1f ;  /* 0x00001fea09de7589 */ /* 0x000e6200000e0000 */
[C---:B------:R-:W-:Y:S01]  /*22d0*/  ISETP.GT.AND P6, PT, R17.reuse, 0x19, PT ;  /* 0x000000191100780c */ /* 0x040fe20003fc4270 */
[----:B------:R-:W-:Y:S01]  /*22e0*/  VIADD R235, R8, 0xc ;  /* 0x0000000c08eb7836 */ /* 0x000fe20000000000 */
[----:B------:R-:W-:Y:S01]  /*22f0*/  FSEL R92, R92, -INF , !P1 ;  /* 0xff8000005c5c7808 */ /* 0x000fe20004800000 */
[----:B------:R-:W2:Y:S01]  /*2300*/  SHFL.IDX PT, R18, R9, R8, 0x1f ;  /* 0x00001f0809127589 */ /* 0x000ea200000e0000 */
[----:B------:R-:W-:Y:S01]  /*2310*/  ISETP.GT.AND P1, PT, R17, 0x20, PT ;  /* 0x000000201100780c */ /* 0x000fe20003f24270 */
[----:B------:R-:W-:Y:S01]  /*2320*/  IMAD R13, R0, 0x400, R13 ;  /* 0x00000400000d7824 */ /* 0x000fe200078e020d */
[----:B------:R-:W-:Y:S01]  /*2330*/  FSEL R93, R93, -INF , !P2 ;  /* 0xff8000005d5d7808 */ /* 0x000fe20005000000 */
[----:B---3--:R-:W-:Y:S01]  /*2340*/  SHFL.IDX PT, R225, R12, R8, 0x1f ;  /* 0x00001f080ce17589 */ /* 0x008fe200000e0000 */
[----:B------:R-:W-:-:S02]  /*2350*/  FSEL R96, R96, -INF , !P3 ;  /* 0xff80000060607808 */ /* 0x000fc40005800000 */
[----:B------:R-:W-:Y:S01]  /*2360*/  FSEL R97, R97, -INF , !P4 ;  /* 0xff80000061617808 */ /* 0x000fe20006000000 */
[----:B------:R-:W-:Y:S01]  /*2370*/  SHFL.IDX PT, R221, R9, R235, 0x1f ;  /* 0x00001feb09dd7589 */ /* 0x000fe200000e0000 */
[----:B------:R-:W-:Y:S02]  /*2380*/  FSEL R100, R100, -INF , !P5 ;  /* 0xff80000064647808 */ /* 0x000fe40006800000 */
[----:B------:R-:W-:Y:S01]  /*2390*/  FSEL R101, R101, -INF , !P6 ;  /* 0xff80000065657808 */ /* 0x000fe20007000000 */
[----:B----4-:R-:W-:Y:S01]  /*23a0*/  SHFL.IDX PT, R224, R10, R237, 0x1f ;  /* 0x00001fed0ae07589 */ /* 0x010fe200000e0000 */
[C---:B------:R-:W-:Y:S02]  /*23b0*/  ISETP.GT.AND P2, PT, R17.reuse, 0x21, PT ;  /* 0x000000211100780c */ /* 0x040fe40003f44270 */
[C---:B------:R-:W-:Y:S01]  /*23c0*/  ISETP.GT.AND P3, PT, R17.reuse, 0x28, PT ;  /* 0x000000281100780c */ /* 0x040fe20003f64270 */
[----:B------:R-:W-:Y:S01]  /*23d0*/  SHFL.IDX PT, R226, R10, R233, 0x1f ;  /* 0x00001fe90ae27589 */ /* 0x000fe200000e0000 */
[----:B------:R-:W-:-:S02]  /*23e0*/  ISETP.GT.AND P4, PT, R17, 0x29, PT ;  /* 0x000000291100780c */ /* 0x000fc40003f84270 */
[C---:B------:R-:W-:Y:S01]  /*23f0*/  ISETP.GT.AND P5, PT, R17.reuse, 0x30, PT ;  /* 0x000000301100780c */ /* 0x040fe20003fa4270 */
[----:B-1----:R-:W-:Y:S01]  /*2400*/  FFMA.FTZ R21, R96, UR10, -R222 ;  /* 0x0000000a60157c23 */ /* 0x002fe200080108de */
[C---:B------:R-:W-:Y:S01]  /*2410*/  ISETP.GT.AND P6, PT, R17.reuse, 0x31, PT ;  /* 0x000000311100780c */ /* 0x040fe20003fc4270 */
[----:B------:R-:W1:Y:S01]  /*2420*/  SHFL.IDX PT, R96, R12, R19, 0x1f ;  /* 0x00001f130c607589 */ /* 0x000e6200000e0000 */
[----:B------:R-:W-:Y:S01]  /*2430*/  FSEL R104, R104, -INF , !P1 ;  /* 0xff80000068687808 */ /* 0x000fe20004800000 */
[----:B--2---:R-:W-:Y:S01]  /*2440*/  FFMA.FTZ R88, R88, UR10, -R18 ;  /* 0x0000000a58587c23 */ /* 0x004fe20008010812 */
[----:B------:R-:W-:Y:S02]  /*2450*/  ISETP.GT.AND P1, PT, R17, 0x38, PT ;  /* 0x000000381100780c */ /* 0x000fe40003f24270 */
[----:B------:R-:W-:Y:S01]  /*2460*/  FSEL R105, R105, -INF , !P2 ;  /* 0xff80000069697808 */ /* 0x000fe20005000000 */
[----:B------:R2:W3:Y:S01]  /*2470*/  MUFU.EX2 R217, R88 ;  /* 0x0000005800d97308 */ /* 0x0004e20000000800 */
[----:B------:R-:W-:-:S02]  /*2480*/  FSEL R108, R108, -INF , !P3 ;  /* 0xff8000006c6c7808 */ /* 0x000fc40005800000 */
[----:B------:R-:W-:Y:S02]  /*2490*/  FSEL R109, R109, -INF , !P4 ;  /* 0xff8000006d6d7808 */ /* 0x000fe40006000000 */
[----:B------:R-:W-:Y:S02]  /*24a0*/  FSEL R112, R112, -INF , !P5 ;  /* 0xff80000070707808 */ /* 0x000fe40006800000 */
[----:B------:R-:W-:Y:S02]  /*24b0*/  FSEL R113, R113, -INF , !P6 ;  /* 0xff80000071717808 */ /* 0x000fe40007000000 */
[C---:B------:R-:W-:Y:S02]  /*24c0*/  ISETP.GT.AND P2, PT, R17.reuse, 0x39, PT ;  /* 0x000000391100780c */ /* 0x040fe40003f44270 */
[C---:B------:R-:W-:Y:S02]  /*24d0*/  ISETP.GT.AND P3, PT, R17.reuse, 0x40, PT ;  /* 0x000000401100780c */ /* 0x040fe40003f64270 */
[----:B------:R-:W-:-:S02]  /*24e0*/  ISETP.GT.AND P4, PT, R17, 0x41, PT ;  /* 0x000000411100780c */ /* 0x000fc40003f84270 */
[C---:B------:R-:W-:Y:S02]  /*24f0*/  ISETP.GT.AND P5, PT, R17.reuse, 0x48, PT ;  /* 0x000000481100780c */ /* 0x040fe40003fa4270 */
[----:B------:R-:W-:Y:S01]  /*2500*/  ISETP.GT.AND P6, PT, R17, 0x49, PT ;  /* 0x000000491100780c */ /* 0x000fe20003fc4270 */
[----:B-1----:R-:W-:Y:S01]  /*2510*/  FFMA.FTZ R22, R105, UR10, -R96 ;  /* 0x0000000a69167c23 */ /* 0x002fe20008010860 */
[----:B------:R-:W-:Y:S02]  /*2520*/  FSEL R116, R116, -INF , !P1 ;  /* 0xff80000074747808 */ /* 0x000fe40004800000 */
[----:B------:R-:W-:Y:S02]  /*2530*/  ISETP.GT.AND P1, PT, R17, 0x50, PT ;  /* 0x000000501100780c */ /* 0x000fe40003f24270 */
[----:B------:R-:W-:Y:S01]  /*2540*/  FSEL R117, R117, -INF , !P2 ;  /* 0xff80000075757808 */ /* 0x000fe20005000000 */
[----:B------:R-:W-:Y:S01]  /*2550*/  MUFU.EX2 R22, R22 ;  /* 0x0000001600167308 */ /* 0x000fe20000000800 */
        /* <DEDUP_REMOVED lines=8> */
[C---:B------:R-:W-:Y:S02]  /*25e0*/  ISETP.GT.AND P6, PT, R17.reuse, 0x61, PT ;  /* 0x000000611100780c */ /* 0x040fe40003fc4270 */
[----:B------:R-:W-:Y:S02]  /*25f0*/  FSEL R128, R128, -INF , !P1 ;  /* 0xff80000080807808 */ /* 0x000fe40004800000 */
[----:B------:R-:W-:Y:S02]  /*2600*/  ISETP.GT.AND P1, PT, R17, 0x68, PT ;  /* 0x000000681100780c */ /* 0x000fe40003f24270 */
[----:B------:R-:W-:Y:S02]  /*2610*/  FSEL R129, R129, -INF , !P2 ;  /* 0xff80000081817808 */ /* 0x000fe40005000000 */
        /* <DEDUP_REMOVED lines=9> */
[----:B------:R-:W-:Y:S01]  /*26b0*/  VIADD R17, R15, 0x8 ;  /* 0x000000080f117836 */ /* 0x000fe20000000000 */
[----:B------:R-:W-:Y:S01]  /*26c0*/  FSEL R140, R140, -INF , !P1 ;  /* 0xff8000008c8c7808 */ /* 0x000fe20004800000 */
[----:B------:R-:W1:Y:S01]  /*26d0*/  SHFL.IDX PT, R15, R9, R19, 0x1f ;  /* 0x00001f13090f7589 */ /* 0x000e6200000e0000 */
[----:B------:R-:W-:Y:S02]  /*26e0*/  ISETP.GT.AND P1, PT, R7, 0x8, PT ;  /* 0x000000080700780c */ /* 0x000fe40003f24270 */
[----:B------:R-:W-:Y:S02]  /*26f0*/  FSEL R149, R149, -INF , !P6 ;  /* 0xff80000095957808 */ /* 0x000fe40007000000 */
[----:B------:R-:W-:-:S02]  /*2700*/  SEL R17, R17, 0x80, P1 ;  /* 0x0000008011117807 */ /* 0x000fc40000800000 */
[----:B------:R-:W-:Y:S02]  /*2710*/  FSEL R141, R141, -INF , !P2 ;  /* 0xff8000008d8d7808 */ /* 0x000fe40005000000 */
[C---:B------:R-:W-:Y:S02]  /*2720*/  ISETP.GT.AND P6, PT, R17.reuse, RZ, PT ;  /* 0x000000ff1100720c */ /* 0x040fe40003fc4270 */
[----:B------:R-:W-:Y:S02]  /*2730*/  ISETP.GT.AND P1, PT, R17, 0x1, PT ;  /* 0x000000011100780c */ /* 0x000fe40003f24270 */
[----:B------:R-:W-:Y:S02]  /*2740*/  FSEL R144, R144, -INF , !P3 ;  /* 0xff80000090907808 */ /* 0x000fe40005800000 */
[----:B------:R-:W-:Y:S02]  /*2750*/  FSEL R145, R145, -INF , !P4 ;  /* 0xff80000091917808 */ /* 0x000fe40006000000 */
[----:B------:R-:W-:-:S02]  /*2760*/  FSEL R148, R148, -INF , !P5 ;  /* 0xff80000094947808 */ /* 0x000fc40006800000 */
[----:B------:R-:W-:Y:S02]  /*2770*/  FSEL R216, R90, -INF , !P6 ;  /* 0xff8000005ad87808 */ /* 0x000fe40007000000 */
[----:B------:R-:W-:Y:S01]  /*2780*/  FSEL R91, R91, -INF , !P1 ;  /* 0xff8000005b5b7808 */ /* 0x000fe20004800000 */
[----:B------:R-:W-:Y:S02]  /*2790*/  WARPGROUP.DEPBAR.LE gsb0, 0x0 ;  /* 0x00008000000079c5 */ /* 0x000fe40000010000 */
[----:B------:R-:W-:Y:S01]  /*27a0*/  WARPGROUP.ARRIVE ;  /* 0x00000000000079c5 */ /* 0x000fe20000000000 */
[----:B------:R-:W-:Y:S01]  /*27b0*/  ISETP.GT.AND P2, PT, R17, 0x8, PT ;  /* 0x000000081100780c */ /* 0x000fe20003f44270 */
[--C-:B-1----:R-:W-:Y:S01]  /*27c0*/  FFMA.FTZ R218, R89, UR10, -R15.reuse ;  /* 0x0000000a59da7c23 */ /* 0x102fe2000801080f */
[C---:B------:R-:W-:Y:S01]  /*27d0*/  ISETP.GT.AND P3, PT, R17.reuse, 0x9, PT ;  /* 0x000000091100780c */ /* 0x040fe20003f64270 */
[----:B------:R-:W1:Y:S01]  /*27e0*/  SHFL.IDX PT, R89, R9, R233, 0x1f ;  /* 0x00001fe909597589 */ /* 0x000e6200000e0000 */
[C---:B------:R-:W-:Y:S01]  /*27f0*/  ISETP.GT.AND P4, PT, R17.reuse, 0x10, PT ;  /* 0x000000101100780c */ /* 0x040fe20003f84270 */
[----:B------:R-:W-:Y:S01]  /*2800*/  HGMMA.64x128x16.F32 R24, gdesc[UR4], R24, gsb0 ;  /* 0x01e00000041879f0 */ /* 0x000fe20008000818 */
[----:B------:R-:W-:Y:S01]  /*2810*/  UIADD3 UR6, UR8, 0x4, URZ ;  /* 0x0000000408067890 */ /* 0x000fe2000fffe03f */
[C---:B------:R-:W-:Y:S01]  /*2820*/  ISETP.GT.AND P5, PT, R17.reuse, 0x11, PT ;  /* 0x000000111100780c */ /* 0x040fe20003fa4270 */
[----:B------:R-:W-:Y:S01]  /*2830*/  UIADD3 UR4, UR9, 0x4, URZ ;  /* 0x0000000409047890 */ /* 0x000fe2000fffe03f */
[C---:B------:R-:W-:Y:S01]  /*2840*/  ISETP.GT.AND P6, PT, R17.reuse, 0x18, PT ;  /* 0x000000181100780c */ /* 0x040fe20003fc4270 */
[----:B------:R-:W-:Y:S01]  /*2850*/  UMOV UR7, 0x40000040 ;  /* 0x4000004000077882 */ /* 0x000fe20000000000 */
[----:B------:R-:W-:Y:S01]  /*2860*/  UMOV UR5, 0x40000040 ;  /* 0x4000004000057882 */ /* 0x000fe20000000000 */
[----:B------:R-:W-:Y:S01]  /*2870*/  ISETP.GT.AND P1, PT, R17, 0x19, PT ;  /* 0x000000191100780c */ /* 0x000fe20003f24270 */
[----:B------:R-:W4:Y:S01]  /*2880*/  SHFL.IDX PT, R90, R9, R232, 0x1f ;  /* 0x00001fe8095a7589 */ /* 0x000f2200000e0000 */
[----:B------:R-:W-:Y:S01]  /*2890*/  FSEL R94, R94, -INF , !P2 ;  /* 0xff8000005e5e7808 */ /* 0x000fe20005000000 */
[----:B------:R-:W-:Y:S01]  /*28a0*/  FFMA.FTZ R219, R91, UR10, -R15 ;  /* 0x0000000a5bdb7c23 */ /* 0x000fe2000801080f */
[----:B------:R-:W-:Y:S01]  /*28b0*/  FSEL R95, R95, -INF , !P3 ;  /* 0xff8000005f5f7808 */ /* 0x000fe20005800000 */
[----:B------:R-:W-:Y:S01]  /*28c0*/  FFMA.FTZ R216, R216, UR10, -R18 ;  /* 0x0000000ad8d87c23 */ /* 0x000fe20008010812 */
[----:B------:R-:W-:Y:S01]  /*28d0*/  FSEL R98, R98, -INF , !P4 ;  /* 0xff80000062627808 */ /* 0x000fe20006000000 */
[--C-:B------:R-:W-:Y:S01]  /*28e0*/  FFMA.FTZ R18, R93, UR10, -R221.reuse ;  /* 0x0000000a5d127c23 */ /* 0x100fe200080108dd */
[----:B------:R-:W-:Y:S01]  /*28f0*/  FSEL R99, R99, -INF , !P5 ;  /* 0xff80000063637808 */ /* 0x000fe20006800000 */
[----:B------:R-:W-:Y:S01]  /*2900*/  FFMA.FTZ R221, R95, UR10, -R221 ;  /* 0x0000000a5fdd7c23 */ /* 0x000fe200080108dd */
[----:B------:R-:W-:Y:S01]  /*2910*/  FSEL R102, R102, -INF , !P6 ;  /* 0xff80000066667808 */ /* 0x000fe20007000000 */
[----:B------:R-:W-:Y:S01]  /*2920*/  FFMA.FTZ R222, R98, UR10, -R222 ;  /* 0x0000000a62de7c23 */ /* 0x000fe200080108de */
[----:B------:R-:W-:Y:S01]  /*2930*/  FSEL R103, R103, -INF , !P1 ;  /* 0xff80000067677808 */ /* 0x000fe20004800000 */
[----:B------:R-:W-:Y:S01]  /*2940*/  SHFL.IDX PT, R98, R12, R233, 0x1f ;  /* 0x00001fe90c627589 */ /* 0x000fe200000e0000 */
[----:B------:R-:W-:Y:S01]  /*2950*/  ISETP.GT.AND P2, PT, R17, 0x20, PT ;  /* 0x000000201100780c */ /* 0x000fe20003f44270 */
[----:B-1----:R-:W-:Y:S01]  /*2960*/  FFMA.FTZ R15, R97, UR10, -R89 ;  /* 0x0000000a610f7c23 */ /* 0x002fe20008010859 */
[C---:B------:R-:W-:Y:S01]  /*2970*/  ISETP.GT.AND P3, PT, R17.reuse, 0x21, PT ;  /* 0x000000211100780c */ /* 0x040fe20003f64270 */
[----:B------:R-:W1:Y:S01]  /*2980*/  SHFL.IDX PT, R97, R12, R235, 0x1f ;  /* 0x00001feb0c617589 */ /* 0x000e6200000e0000 */
[C---:B------:R-:W-:Y:S01]  /*2990*/  ISETP.GT.AND P4, PT, R17.reuse, 0x28, PT ;  /* 0x000000281100780c */ /* 0x040fe20003f84270 */
[----:B------:R-:W5:Y:S01]  /*29a0*/  MUFU.EX2 R218, R218 ;  /* 0x000000da00da7308 */ /* 0x000f620000000800 */
[----:B------:R-:W-:-:S02]  /*29b0*/  ISETP.GT.AND P5, PT, R17, 0x29, PT ;  /* 0x000000291100780c */ /* 0x000fc40003fa4270 */
[C---:B------:R-:W-:Y:S02]  /*29c0*/  ISETP.GT.AND P6, PT, R17.reuse, 0x30, PT ;  /* 0x000000301100780c */ /* 0x040fe40003fc4270 */
[----:B------:R-:W-:Y:S01]  /*29d0*/  ISETP.GT.AND P1, PT, R17, 0x31, PT ;  /* 0x000000311100780c */ /* 0x000fe20003f24270 */
[----:B----4-:R-:W-:Y:S01]  /*29e0*/  FFMA.FTZ R19, R100, UR10, -R90 ;  /* 0x0000000a64137c23 */ /* 0x010fe2000801085a */
[----:B------:R-:W-:Y:S01]  /*29f0*/  FSEL R106, R106, -INF , !P2 ;  /* 0xff8000006a6a7808 */ /* 0x000fe20005000000 */
[----:B------:R-:W2:Y:S01]  /*2a00*/  SHFL.IDX PT, R100, R12, R237, 0x1f ;  /* 0x00001fed0c647589 */ /* 0x000ea200000e0000 */
[----:B------:R-:W-:Y:S01]  /*2a10*/  FSEL R107, R107, -INF , !P3 ;  /* 0xff8000006b6b7808 */ /* 0x000fe20005800000 */
[----:B------:R-:W4:Y:S01]  /*2a20*/  MUFU.EX2 R216, R216 ;  /* 0x000000d800d87308 */ /* 0x000f220000000800 */
[----:B------:R-:W-:Y:S01]  /*2a30*/  FSEL R110, R110, -INF , !P4 ;  /* 0xff8000006e6e7808 */ /* 0x000fe20006000000 */
[----:B------:R-:W-:Y:S01]  /*2a40*/  FFMA.FTZ R106, R106, UR10, -R225 ;  /* 0x0000000a6a6a7c23 */ /* 0x000fe200080108e1 */
[----:B------:R-:W-:Y:S01]  /*2a50*/  FSEL R111, R111, -INF , !P5 ;  /* 0xff8000006f6f7808 */ /* 0x000fe20006800000 */
[----:B------:R-:W-:Y:S01]  /*2a60*/  FFMA.FTZ R107, R107, UR10, -R96 ;  /* 0x0000000a6b6b7c23 */ /* 0x000fe20008010860 */
[----:B------:R-:W-:Y:S01]  /*2a70*/  FSEL R114, R114, -INF , !P6 ;  /* 0xff80000072727808 */ /* 0x000fe20007000000 */
[----:B------:R-:W-:Y:S01]  /*2a80*/  FFMA.FTZ R96, R129, UR10, -R226 ;  /* 0x0000000a81607c23 */ /* 0x000fe200080108e2 */
[----:B------:R-:W-:Y:S01]  /*2a90*/  FSEL R115, R115, -INF , !P1 ;  /* 0xff80000073737808 */ /* 0x000fe20004800000 */
[----:B------:R-:W3:Y:S01]  /*2aa0*/  SHFL.IDX PT, R129, R11, R8, 0x1f ;  /* 0x00001f080b817589 */ /* 0x000ee200000e0000 */
[C---:B------:R-:W-:Y:S01]  /*2ab0*/  ISETP.GT.AND P2, PT, R17.reuse, 0x38, PT ;  /* 0x000000381100780c */ /* 0x040fe20003f44270 */
[----:B------:R-:W4:Y:S01]  /*2ac0*/  MUFU.EX2 R219, R219 ;  /* 0x000000db00db7308 */ /* 0x000f220000000800 */
[----:B------:R-:W-:Y:S01]  /*2ad0*/  ISETP.GT.AND P3, PT, R17, 0x39, PT ;  /* 0x000000391100780c */ /* 0x000fe20003f64270 */
[--C-:B-1----:R-:W-:Y:S01]  /*2ae0*/  FFMA.FTZ R23, R109, UR10, -R97.reuse ;  /* 0x0000000a6d177c23 */ /* 0x102fe20008010861 */
[C---:B------:R-:W-:Y:S01]  /*2af0*/  ISETP.GT.AND P4, PT, R17.reuse, 0x40, PT ;  /* 0x000000401100780c */ /* 0x040fe20003f84270 */
[----:B------:R-:W1:Y:S01]  /*2b00*/  SHFL.IDX PT, R109, R12, R231, 0x1f ;  /* 0x00001fe70c6d7589 */ /* 0x000e6200000e0000 */
[----:B------:R-:W-:Y:S01]  /*2b10*/  ISETP.GT.AND P5, PT, R17, 0x41, PT ;  /* 0x000000411100780c */ /* 0x000fe20003fa4270 */
[----:B------:R-:W-:Y:S01]  /*2b20*/  FFMA.FTZ R111, R111, UR10, -R97 ;  /* 0x0000000a6f6f7c23 */ /* 0x000fe20008010861 */
[C---:B------:R-:W-:Y:S01]  /*2b30*/  ISETP.GT.AND P6, PT, R17.reuse, 0x48, PT ;  /* 0x000000481100780c */ /* 0x040fe20003fc4270 */
[----:B------:R-:W-:Y:S01]  /*2b40*/  MUFU.EX2 R96, R96 ;  /* 0x0000006000607308 */ /* 0x000fe20000000800 */
[----:B------:R-:W-:-:S02]  /*2b50*/  ISETP.GT.AND P1, PT, R17, 0x49, PT ;  /* 0x000000491100780c */ /* 0x000fc40003f24270 */
[----:B------:R-:W-:Y:S01]  /*2b60*/  FSEL R118, R118, -INF , !P2 ;  /* 0xff80000076767808 */ /* 0x000fe20005000000 */
[--C-:B--2---:R-:W-:Y:S01]  /*2b70*/  FFMA.FTZ R88, R108, UR10, -R100.reuse ;  /* 0x0000000a6c587c23 */ /* 0x104fe20008010864 */
[----:B------:R-:W-:Y:S01]  /*2b80*/  FSEL R119, R119, -INF , !P3 ;  /* 0xff80000077777808 */ /* 0x000fe20005800000 */
[----:B------:R-:W2:Y:S01]  /*2b90*/  SHFL.IDX PT, R108, R12, R232, 0x1f ;  /* 0x00001fe80c6c7589 */ /* 0x000ea200000e0000 */
[----:B------:R-:W-:Y:S01]  /*2ba0*/  FSEL R122, R122, -INF , !P4 ;  /* 0xff8000007a7a7808 */ /* 0x000fe20006000000 */
[----:B------:R-:W-:Y:S01]  /*2bb0*/  FFMA.FTZ R110, R110, UR10, -R100 ;  /* 0x0000000a6e6e7c23 */ /* 0x000fe20008010864 */
[----:B------:R-:W-:Y:S01]  /*2bc0*/  FSEL R123, R123, -INF , !P5 ;  /* 0xff8000007b7b7808 */ /* 0x000fe20006800000 */
[----:B------:R-:W-:Y:S01]  /*2bd0*/  MUFU.EX2 R18, R18 ;  /* 0x0000001200127308 */ /* 0x000fe20000000800 */
[----:B------:R-:W-:Y:S02]  /*2be0*/  FSEL R126, R126, -INF , !P6 ;  /* 0xff8000007e7e7808 */ /* 0x000fe40007000000 */
[----:B------:R-:W-:Y:S01]  /*2bf0*/  FSEL R127, R127, -INF , !P1 ;  /* 0xff8000007f7f7808 */ /* 0x000fe20004800000 */
[----:B---3--:R-:W-:Y:S01]  /*2c00*/  FFMA.FTZ R100, R136, UR10, -R129 ;  /* 0x0000000a88647c23 */ /* 0x008fe20008010881 */
[C---:B------:R-:W-:Y:S01]  /*2c10*/  ISETP.GT.AND P2, PT, R17.reuse, 0x50, PT ;  /* 0x000000501100780c */ /* 0x040fe20003f44270 */
[----:B------:R-:W3:Y:S01]  /*2c20*/  SHFL.IDX PT, R136, R11, R234, 0x1f ;  /* 0x00001fea0b887589 */ /* 0x000ee200000e0000 */
[C---:B------:R-:W-:Y:S01]  /*2c30*/  ISETP.GT.AND P3, PT, R17.reuse, 0x51, PT ;  /* 0x000000511100780c */ /* 0x040fe20003f64270 */
[----:B------:R-:W-:Y:S01]  /*2c40*/  FFMA.FTZ R126, R126, UR10, -R224 ;  /* 0x0000000a7e7e7c23 */ /* 0x000fe200080108e0 */
[----:B------:R-:W-:Y:S01]  /*2c50*/  ISETP.GT.AND P4, PT, R17, 0x58, PT ;  /* 0x000000581100780c */ /* 0x000fe20003f84270 */
[----:B-1----:R-:W-:Y:S01]  /*2c60*/  FFMA.FTZ R119, R119, UR10, -R109 ;  /* 0x0000000a77777c23 */ /* 0x002fe2000801086d */
[C---:B------:R-:W-:Y:S01]  /*2c70*/  ISETP.GT.AND P5, PT, R17.reuse, 0x59, PT ;  /* 0x000000591100780c */ /* 0x040fe20003fa4270 */
[----:B------:R-:W-:Y:S01]  /*2c80*/  MUFU.EX2 R221, R221 ;  /* 0x000000dd00dd7308 */ /* 0x000fe20000000800 */
[----:B------:R-:W-:-:S02]  /*2c90*/  ISETP.GT.AND P6, PT, R17, 0x60, PT ;  /* 0x000000601100780c */ /* 0x000fc40003fc4270 */
[----:B------:R-:W-:Y:S02]  /*2ca0*/  ISETP.GT.AND P1, PT, R17, 0x61, PT ;  /* 0x000000611100780c */ /* 0x000fe40003f24270 */
[----:B------:R-:W-:Y:S02]  /*2cb0*/  FSEL R130, R130, -INF , !P2 ;  /* 0xff80000082827808 */ /* 0x000fe40005000000 */
[----:B------:R-:W-:Y:S01]  /*2cc0*/  FSEL R131, R131, -INF , !P3 ;  /* 0xff80000083837808 */ /* 0x000fe20005800000 */
[----:B--2---:R-:W-:Y:S01]  /*2cd0*/  FFMA.FTZ R91, R116, UR10, -R108 ;  /* 0x0000000a745b7c23 */ /* 0x004fe2000801086c */
[----:B------:R-:W-:Y:S01]  /*2ce0*/  FSEL R134, R134, -INF , !P4 ;  /* 0xff80000086867808 */ /* 0x000fe20006000000 */
[----:B------:R-:W-:Y:S01]  /*2cf0*/  FFMA.FTZ R116, R102, UR10, -R90 ;  /* 0x0000000a66747c23 */ /* 0x000fe2000801085a */
[----:B------:R-:W-:Y:S01]  /*2d00*/  FSEL R135, R135, -INF , !P5 ;  /* 0xff80000087877808 */ /* 0x000fe20006800000 */
[----:B------:R1:W-:Y:S01]  /*2d10*/  MUFU.EX2 R90, R91 ;  /* 0x0000005b005a7308 */ /* 0x0003e20000000800 */
[----:B------:R-:W-:Y:S01]  /*2d20*/  FSEL R138, R138, -INF , !P6 ;  /* 0xff8000008a8a7808 */ /* 0x000fe20007000000 */
[----:B------:R-:W-:Y:S01]  /*2d30*/  FFMA.FTZ R118, R118, UR10, -R108 ;  /* 0x0000000a76767c23 */ /* 0x000fe2000801086c */
[----:B------:R-:W-:Y:S01]  /*2d40*/  FSEL R139, R139, -INF , !P1 ;  /* 0xff8000008b8b7808 */ /* 0x000fe20004800000 */
[----:B------:R-:W-:Y:S01]  /*2d50*/  FFMA.FTZ R131, R131, UR10, -R226 ;  /* 0x0000000a83837c23 */ /* 0x000fe200080108e2 */
[C---:B------:R-:W-:Y:S01]  /*2d60*/  ISETP.GT.AND P2, PT, R17.reuse, 0x68, PT ;  /* 0x000000681100780c */ /* 0x040fe20003f44270 */
[----:B---3--:R-:W-:Y:S01]  /*2d70*/  FFMA.FTZ R102, R144, UR10, -R136 ;  /* 0x0000000a90667c23 */ /* 0x008fe20008010888 */
[C---:B------:R-:W-:Y:S01]  /*2d80*/  ISETP.GT.AND P3, PT, R17.reuse, 0x69, PT ;  /* 0x000000691100780c */ /* 0x040fe20003f64270 */
[----:B------:R-:W2:Y:S01]  /*2d90*/  MUFU.EX2 R126, R126 ;  /* 0x0000007e007e7308 */ /* 0x000ea20000000800 */
[----:B------:R-:W-:Y:S01]  /*2da0*/  ISETP.GT.AND P4, PT, R17, 0x70, PT ;  /* 0x000000701100780c */ /* 0x000fe20003f84270 */
[----:B-1----:R-:W-:Y:S01]  /*2db0*/  FFMA.FTZ R91, R117, UR10, -R109 ;  /* 0x0000000a755b7c23 */ /* 0x002fe2000801086d */
[C---:B------:R-:W-:Y:S01]  /*2dc0*/  ISETP.GT.AND P5, PT, R17.reuse, 0x71, PT ;  /* 0x000000711100780c */ /* 0x040fe20003fa4270 */
[----:B------:R-:W-:Y:S01]  /*2dd0*/  SHFL.IDX PT, R117, R10, R235, 0x1f ;  /* 0x00001feb0a757589 */ /* 0x000fe200000e0000 */
[C---:B------:R-:W-:Y:S01]  /*2de0*/  ISETP.GT.AND P6, PT, R17.reuse, 0x78, PT ;  /* 0x000000781100780c */ /* 0x040fe20003fc4270 */
[----:B------:R-:W-:Y:S01]  /*2df0*/  FFMA.FTZ R138, R138, UR10, -R129 ;  /* 0x0000000a8a8a7c23 */ /* 0x000fe20008010881 */
[----:B------:R-:W-:Y:S01]  /*2e00*/  ISETP.GT.AND P1, PT, R17, 0x79, PT ;  /* 0x000000791100780c */ /* 0x000fe20003f24270 */
[--C-:B------:R-:W-:Y:S01]  /*2e10*/  FFMA.FTZ R17, R92, UR10, -R220.reuse ;  /* 0x0000000a5c117c23 */ /* 0x100fe200080108dc */
[----:B------:R-:W-:Y:S01]  /*2e20*/  FFMA.FTZ R220, R94, UR10, -R220 ;  /* 0x0000000a5edc7c23 */ /* 0x000fe200080108dc */
[----:B------:R-:W1:Y:S01]  /*2e30*/  SHFL.IDX PT, R92, R9, R231, 0x1f ;  /* 0x00001fe7095c7589 */ /* 0x000e6200000e0000 */
[----:B------:R-:W-:Y:S01]  /*2e40*/  FFMA.FTZ R94, R124, UR10, -R224 ;  /* 0x0000000a7c5e7c23 */ /* 0x000fe200080108e0 */
[----:B------:R-:W-:Y:S01]  /*2e50*/  FSEL R108, R143, -INF , !P3 ;  /* 0xff8000008f6c7808 */ /* 0x000fe20005800000 */
[----:B------:R-:W-:-:S02]  /*2e60*/  WARPGROUP.DEPBAR.LE gsb0, 0x0 ;  /* 0x00008000000079c5 */ /* 0x000fc40000010000 */
[----:B------:R-:W-:Y:S01]  /*2e70*/  WARPGROUP.ARRIVE ;  /* 0x00000000000079c5 */ /* 0x000fe20000000000 */
[----:B-1----:R-:W-:Y:S01]  /*2e80*/  FFMA.FTZ R20, R101, UR10, -R92 ;  /* 0x0000000a65147c23 */ /* 0x002fe2000801085c */
[----:B------:R1:W-:Y:S01]  /*2e90*/  MUFU.EX2 R9, R21 ;  /* 0x0000001500097308 */ /* 0x0003e20000000800 */
[----:B------:R-:W3:Y:S01]  /*2ea0*/  SHFL.IDX PT, R101, R12, R234, 0x1f ;  /* 0x00001fea0c657589 */ /* 0x000ee200000e0000 */
[--C-:B------:R-:W-:Y:S01]  /*2eb0*/  FFMA.FTZ R95, R125, UR10, -R117.reuse ;  /* 0x0000000a7d5f7c23 */ /* 0x100fe20008010875 */
[----:B------:R-:W-:Y:S01]  /*2ec0*/  FFMA.FTZ R127, R127, UR10, -R117 ;  /* 0x0000000a7f7f7c23 */ /* 0x000fe20008010875 */
[----:B------:R-:W-:Y:S01]  /*2ed0*/  HGMMA.64x128x16.F32 R24, gdesc[UR4], R24, gsb0 ;  /* 0x01e00000041879f0 */ /* 0x000fe20008000818 */
[----:B------:R-:W-:Y:S01]  /*2ee0*/  UIADD3 UR6, UR8, 0x6, URZ ;  /* 0x0000000608067890 */ /* 0x000fe2000fffe03f */
[----:B------:R-:W5:Y:S01]  /*2ef0*/  SHFL.IDX PT, R124, R10, R232, 0x1f ;  /* 0x00001fe80a7c7589 */ /* 0x000f6200000e0000 */
[----:B------:R-:W-:Y:S01]  /*2f00*/  UIADD3 UR4, UR9, 0x6, URZ ;  /* 0x0000000609047890 */ /* 0x000fe2000fffe03f */
[----:B------:R-:W-:Y:S01]  /*2f10*/  MUFU.EX2 R94, R94 ;  /* 0x0000005e005e7308 */ /* 0x000fe20000000800 */
[----:B------:R-:W-:Y:S01]  /*2f20*/  UMOV UR7, 0x40000040 ;  /* 0x4000004000077882 */ /* 0x000fe20000000000 */
[----:B------:R-:W-:Y:S01]  /*2f30*/  UMOV UR5, 0x40000040 ;  /* 0x4000004000057882 */ /* 0x000fe20000000000 */
[----:B-1----:R-:W-:Y:S01]  /*2f40*/  FFMA.FTZ R21, R104, UR10, -R225 ;  /* 0x0000000a68157c23 */ /* 0x002fe200080108e1 */
[----:B------:R-:W-:Y:S01]  /*2f50*/  VIADD R104, R8, 0x4 ;  /* 0x0000000408687836 */ /* 0x000fe20000000000 */
[----:B------:R-:W1:Y:S01]  /*2f60*/  SHFL.IDX PT, R125, R10, R231, 0x1f ;  /* 0x00001fe70a7d7589 */ /* 0x000e6200000e0000 */
[----:B------:R-:W-:-:S02]  /*2f70*/  FSEL R142, R142, -INF , !P2 ;  /* 0xff8000008e8e7808 */ /* 0x000fc40005000000 */
[----:B------:R-:W2:Y:S01]  /*2f80*/  MUFU.EX2 R127, R127 ;  /* 0x0000007f007f7308 */ /* 0x000ea20000000800 */
[----:B------:R-:W4:Y:S01]  /*2f90*/  SHFL.IDX PT, R223, R10, R104, 0x1f ;  /* 0x00001f680adf7589 */ /* 0x000f2200000e0000 */
[----:B------:R-:W-:Y:S02]  /*2fa0*/  FSEL R150, R150, -INF , !P6 ;  /* 0xff80000096967808 */ /* 0x000fe40007000000 */
[----:B------:R-:W-:Y:S01]  /*2fb0*/  FSEL R151, R151, -INF , !P1 ;  /* 0xff80000097977808 */ /* 0x000fe20004800000 */
[----:B------:R-:W-:Y:S03]  /*2fc0*/  SHFL.IDX PT, R225, R11, R232, 0x1f ;  /* 0x00001fe80be17589 */ /* 0x000fe600000e0000 */
[----:B------:R-:W2:Y:S01]  /*2fd0*/  MUFU.EX2 R95, R95 ;  /* 0x0000005f005f7308 */ /* 0x000ea20000000800 */
[----:B---3--:R-:W-:Y:S01]  /*2fe0*/  FFMA.FTZ R12, R112, UR10, -R101 ;  /* 0x0000000a700c7c23 */ /* 0x008fe20008010865 */
[----:B------:R-:W-:Y:S01]  /*2ff0*/  FFMA.FTZ R112, R99, UR10, -R89 ;  /* 0x0000000a63707c23 */ /* 0x000fe20008010859 */
[----:B------:R-:W-:Y:S01]  /*3000*/  FFMA.FTZ R89, R113, UR10, -R98 ;  /* 0x0000000a71597c23 */ /* 0x000fe20008010862 */
[----:B------:R-:W-:Y:S01]  /*3010*/  FFMA.FTZ R114, R114, UR10, -R101 ;  /* 0x0000000a72727c23 */ /* 0x000fe20008010865 */
[----:B------:R-:W3:Y:S01]  /*3020*/  SHFL.IDX PT, R113, R10, R8, 0x1f ;  /* 0x00001f080a717589 */ /* 0x000ee200000e0000 */
[--C-:B-----5:R-:W-:Y:S01]  /*3030*/  FFMA.FTZ R132, R132, UR10, -R124.reuse ;  /* 0x0000000a84847c23 */ /* 0x120fe2000801087c */
[----:B------:R-:W-:Y:S01]  /*3040*/  FFMA.FTZ R134, R134, UR10, -R124 ;  /* 0x0000000a86867c23 */ /* 0x000fe2000801087c */
[----:B------:R-:W-:Y:S01]  /*3050*/  FSEL R124, R147, -INF , !P5 ;  /* 0xff800000937c7808 */ /* 0x000fe20006800000 */
[----:B------:R-:W-:Y:S01]  /*3060*/  MUFU.EX2 R131, R131 ;  /* 0x0000008300837308 */ /* 0x000fe20000000800 */
[--C-:B-1----:R-:W-:Y:S01]  /*3070*/  FFMA.FTZ R133, R133, UR10, -R125.reuse ;  /* 0x0000000a85857c23 */ /* 0x102fe2000801087d */
[----:B------:R-:W-:-:S06]  /*3080*/  FFMA.FTZ R135, R135, UR10, -R125 ;  /* 0x0000000a87877c23 */ /* 0x000fcc000801087d */
[----:B------:R1:W-:Y:S01]  /*3090*/  MUFU.EX2 R97, R132 ;  /* 0x0000008400617308 */ /* 0x0003e20000000800 */
[----:B----4-:R-:W-:-:S07]  /*30a0*/  FFMA.FTZ R123, R123, UR10, -R223 ;  /* 0x0000000a7b7b7c23 */ /* 0x010fce00080108df */
[----:B------:R-:W-:Y:S01]  /*30b0*/  MUFU.EX2 R17, R17 ;  /* 0x0000001100117308 */ /* 0x000fe20000000800 */
[----:B-1----:R-:W-:Y:S02]  /*30c0*/  FFMA.FTZ R132, R115, UR10, -R98 ;  /* 0x0000000a73847c23 */ /* 0x002fe40008010862 */
[----:B------:R-:W1:Y:S01]  /*30d0*/  SHFL.IDX PT, R115, R11, R237, 0x1f ;  /* 0x00001fed0b737589 */ /* 0x000e6200000e0000 */
[--C-:B---3--:R-:W-:Y:S01]  /*30e0*/  FFMA.FTZ R93, R120, UR10, -R113.reuse ;  /* 0x0000000a785d7c23 */ /* 0x108fe20008010871 */
[----:B------:R-:W-:Y:S01]  /*30f0*/  FFMA.FTZ R120, R103, UR10, -R92 ;  /* 0x0000000a67787c23 */ /* 0x000fe2000801085c */
[----:B------:R-:W-:Y:S02]  /*3100*/  FFMA.FTZ R122, R122, UR10, -R113 ;  /* 0x0000000a7a7a7c23 */ /* 0x000fe40008010871 */
[----:B------:R3:W-:Y:S08]  /*3110*/  MUFU.EX2 R92, R93 ;  /* 0x0000005d005c7308 */ /* 0x0007f00000000800 */
[----:B------:R4:W-:Y:S01]  /*3120*/  MUFU.EX2 R98, R133 ;  /* 0x0000008500627308 */ /* 0x0009e20000000800 */
[----:B---3--:R-:W-:-:S02]  /*3130*/  FFMA.FTZ R93, R121, UR10, -R223 ;  /* 0x0000000a795d7c23 */ /* 0x008fc400080108df */
[----:B------:R-:W3:Y:S05]  /*3140*/  SHFL.IDX PT, R121, R10, R234, 0x1f ;  /* 0x00001fea0a797589 */ /* 0x000eea00000e0000 */
[----:B------:R-:W-:Y:S01]  /*3150*/  MUFU.EX2 R220, R220 ;  /* 0x000000dc00dc7308 */ /* 0x000fe20000000800 */
[----:B----4-:R-:W-:Y:S01]  /*3160*/  SHFL.IDX PT, R133, R11, R235, 0x1f ;  /* 0x00001feb0b857589 */ /* 0x010fe200000e0000 */
[--C-:B-1----:R-:W-:Y:S01]  /*3170*/  FFMA.FTZ R101, R140, UR10, -R115.reuse ;  /* 0x0000000a8c657c23 */ /* 0x102fe20008010873 */
[----:B------:R-:W-:Y:S02]  /*3180*/  FFMA.FTZ R115, R142, UR10, -R115 ;  /* 0x0000000a8e737c23 */ /* 0x000fe40008010873 */
[----:B------:R-:W1:Y:S03]  /*3190*/  SHFL.IDX PT, R140, R11, R231, 0x1f ;  /* 0x00001fe70b8c7589 */ /* 0x000e6600000e0000 */
[----:B------:R-:W-:Y:S08]  /*31a0*/  MUFU.EX2 R15, R15 ;  /* 0x0000000f000f7308 */ /* 0x000ff00000000800 */
[----:B------:R-:W-:Y:S01]  /*31b0*/  MUFU.EX2 R19, R19 ;  /* 0x0000001300137308 */ /* 0x000fe20000000800 */
[--C-:B---3--:R-:W-:Y:S01]  /*31c0*/  FFMA.FTZ R10, R128, UR10, -R121.reuse ;  /* 0x0000000a800a7c23 */ /* 0x108fe20008010879 */
[----:B------:R-:W-:Y:S01]  /*31d0*/  FFMA.FTZ R130, R130, UR10, -R121 ;  /* 0x0000000a82827c23 */ /* 0x000fe20008010879 */
[----:B------:R3:W4:Y:S05]  /*31e0*/  SHFL.IDX PT, R128, R11, R104, 0x1f ;  /* 0x00001f680b807589 */ /* 0x00072a00000e0000 */
[----:B------:R-:W-:Y:S01]  /*31f0*/  MUFU.EX2 R20, R20 ;  /* 0x0000001400147308 */ /* 0x000fe20000000800 */
[--C-:B-1----:R-:W-:Y:S01]  /*3200*/  FFMA.FTZ R105, R149, UR10, -R140.reuse ;  /* 0x0000000a95697c23 */ /* 0x102fe2000801088c */
[----:B------:R-:W-:Y:S01]  /*3210*/  FFMA.FTZ R140, R151, UR10, -R140 ;  /* 0x0000000a978c7c23 */ /* 0x000fe2000801088c */
[----:B---3--:R-:W-:-:S05]  /*3220*/  FFMA.FTZ R104, R148, UR10, -R225 ;  /* 0x0000000a94687c23 */ /* 0x008fca00080108e1 */
[----:B------:R-:W1:Y:S01]  /*3230*/  MUFU.EX2 R130, R130 ;  /* 0x0000008200827308 */ /* 0x000e620000000800 */
[----:B------:R-:W-:-:S07]  /*3240*/  FFMA.FTZ R225, R150, UR10, -R225 ;  /* 0x0000000a96e17c23 */ /* 0x000fce00080108e1 */
[----:B------:R-:W-:Y:S01]  /*3250*/  MUFU.EX2 R93, R93 ;  /* 0x0000005d005d7308 */ /* 0x000fe20000000800 */
[--C-:B----4-:R-:W-:Y:S01]  /*3260*/  FFMA.FTZ R99, R137, UR10, -R128.reuse ;  /* 0x0000000a89637c23 */ /* 0x110fe20008010880 */
[----:B------:R-:W-:Y:S01]  /*3270*/  FFMA.FTZ R139, R139, UR10, -R128 ;  /* 0x0000000a8b8b7c23 */ /* 0x000fe20008010880 */
[----:B------:R3:W4:Y:S05]  /*3280*/  SHFL.IDX PT, R137, R11, R233, 0x1f ;  /* 0x00001fe90b897589 */ /* 0x00072a00000e0000 */
[----:B------:R-:W-:Y:S08]  /*3290*/  MUFU.EX2 R222, R222 ;  /* 0x000000de00de7308 */ /* 0x000ff00000000800 */
[----:B------:R-:W-:Y:S08]  /*32a0*/  MUFU.EX2 R112, R112 ;  /* 0x0000007000707308 */ /* 0x000ff00000000800 */
[----:B---3--:R3:W5:Y:S01]  /*32b0*/  MUFU.EX2 R11, R101 ;  /* 0x00000065000b7308 */ /* 0x0087620000000800 */
[----:B------:R-:W-:-:S02]  /*32c0*/  WARPGROUP.DEPBAR.LE gsb0, 0x0 ;  /* 0x00008000000079c5 */ /* 0x000fc40000010000 */
[----:B------:R-:W-:Y:S01]  /*32d0*/  WARPGROUP.ARRIVE ;  /* 0x00000000000079c5 */ /* 0x000fe20000000000 */
[--C-:B----4-:R-:W-:Y:S01]  /*32e0*/  FFMA.FTZ R103, R145, UR10, -R137.reuse ;  /* 0x0000000a91677c23 */ /* 0x110fe20008010889 */
[----:B------:R-:W-:-:S04]  /*32f0*/  FFMA.FTZ R137, R124, UR10, -R137 ;  /* 0x0000000a7c897c23 */ /* 0x000fc80008010889 */
[----:B------:R-:W-:Y:S01]  /*3300*/  HGMMA.64x128x16.F32 R24, gdesc[UR4], R24, gsb0 ;  /* 0x01e00000041879f0 */ /* 0x000fe20008000818 */
[--C-:B---3--:R-:W-:Y:S01]  /*3310*/  FFMA.FTZ R101, R141, UR10, -R133.reuse ;  /* 0x0000000a8d657c23 */ /* 0x108fe20008010885 */
[----:B------:R-:W-:Y:S01]  /*3320*/  VIADD R141, R8, 0x4 ;  /* 0x00000004088d7836 */ /* 0x000fe20000000000 */
[----:B------:R-:W-:Y:S01]  /*3330*/  R2UR UR4, R13 ;  /* 0x000000000d0472ca */ /* 0x000fe200000e0000 */
[----:B------:R-:W-:Y:S01]  /*3340*/  FFMA.FTZ R133, R108, UR10, -R133 ;  /* 0x0000000a6c857c23 */ /* 0x000fe20008010885 */
[----:B------:R-:W-:Y:S01]  /*3350*/  FSEL R13, R146, -INF , !P4 ;  /* 0xff800000920d7808 */ /* 0x000fe20006000000 */
[----:B------:R-:W-:Y:S04]  /*3360*/  MUFU.EX2 R116, R116 ;  /* 0x0000007400747308 */ /* 0x000fe80000000800 */
[----:B------:R-:W-:-:S04]  /*3370*/  FFMA.FTZ R136, R13, UR10, -R136 ;  /* 0x0000000a0d887c23 */ /* 0x000fc80008010888 */
        /* <DEDUP_REMOVED lines=9> */
[----:B------:R-:W-:Y:S08]  /*3410*/  MUFU.EX2 R88, R88 ;  /* 0x0000005800587308 */ /* 0x000ff00000000800 */
[----:B------:R-:W-:Y:S08]  /*3420*/  MUFU.EX2 R23, R23 ;  /* 0x0000001700177308 */ /* 0x000ff00000000800 */
[----:B------:R-:W4:Y:S08]  /*3430*/  MUFU.EX2 R106, R106 ;  /* 0x0000006a006a7308 */ /* 0x000f300000000800 */
[----:B------:R-:W4:Y:S08]  /*3440*/  MUFU.EX2 R107, R107 ;  /* 0x0000006b006b7308 */ /* 0x000f300000000800 */
[----:B------:R-:W4:Y:S08]  /*3450*/  MUFU.EX2 R110, R110 ;  /* 0x0000006e006e7308 */ /* 0x000f300000000800 */
[----:B------:R-:W4:Y:S01]  /*3460*/  MUFU.EX2 R111, R111 ;  /* 0x0000006f006f7308 */ /* 0x000f220000000800 */
[----:B------:R-:W-:-:S02]  /*3470*/  WARPGROUP.DEPBAR.LE gsb0, 0x0 ;  /* 0x00008000000079c5 */ /* 0x000fc40000010000 */
[----:B------:R-:W2:Y:S05]  /*3480*/  LDS R14, [R14+0x400] ;  /* 0x000400000e0e7984 */ /* 0x000eaa0000000800 */
[----:B------:R-:W4:Y:S01]  /*3490*/  MUFU.EX2 R12, R12 ;  /* 0x0000000c000c7308 */ /* 0x000f220000000800 */
[----:B------:R-:W-:Y:S04]  /*34a0*/  LDS R229, [R229+0x400] ;  /* 0x00040000e5e57984 */ /* 0x000fe80000000800 */
[----:B------:R-:W-:Y:S03]  /*34b0*/  LDS R228, [R228+0x400] ;  /* 0x00040000e4e47984 */ /* 0x000fe60000000800 */
[----:B------:R-:W4:Y:S01]  /*34c0*/  MUFU.EX2 R89, R89 ;  /* 0x0000005900597308 */ /* 0x000f220000000800 */
[----:B------:R-:W-:Y:S07]  /*34d0*/  LDS R227, [R227+0x400] ;  /* 0x00040000e3e37984 */ /* 0x000fee0000000800 */
[----:B------:R-:W-:Y:S08]  /*34e0*/  MUFU.EX2 R91, R91 ;  /* 0x0000005b005b7308 */ /* 0x000ff00000000800 */
[----:B------:R-:W4:Y:S08]  /*34f0*/  MUFU.EX2 R114, R114 ;  /* 0x0000007200727308 */ /* 0x000f300000000800 */
[----:B------:R-:W4:Y:S01]  /*3500*/  MUFU.EX2 R132, R132 ;  /* 0x0000008400847308 */ /* 0x000f220000000800 */
[----:B--2---:R-:W2:Y:S07]  /*3510*/  SHFL.IDX PT, R124, R14, R8, 0x1f ;  /* 0x00001f080e7c7589 */ /* 0x004eae00000e0000 */
[----:B------:R-:W4:Y:S01]  /*3520*/  MUFU.EX2 R118, R118 ;  /* 0x0000007600767308 */ /* 0x000f220000000800 */
[----:B------:R-:W1:Y:S04]  /*3530*/  SHFL.IDX PT, R113, R14, R235, 0x1f ;  /* 0x00001feb0e717589 */ /* 0x000e6800000e0000 */
[----:B------:R-:W5:Y:S03]  /*3540*/  SHFL.IDX PT, R121, R14, R141, 0x1f ;  /* 0x00001f8d0e797589 */ /* 0x000f6600000e0000 */
[----:B------:R-:W4:Y:S01]  /*3550*/  MUFU.EX2 R119, R119 ;  /* 0x0000007700777308 */ /* 0x000f220000000800 */
[----:B------:R-:W3:Y:S04]  /*3560*/  SHFL.IDX PT, R13, R14, R232, 0x1f ;  /* 0x00001fe80e0d7589 */ /* 0x000ee800000e0000 */
[----:B------:R-:W4:Y:S03]  /*3570*/  SHFL.IDX PT, R117, R14, R237, 0x1f ;  /* 0x00001fed0e757589 */ /* 0x000f2600000e0000 */
[----:B------:R-:W4:Y:S01]  /*3580*/  MUFU.EX2 R10, R10 ;  /* 0x0000000a000a7308 */ /* 0x000f220000000800 */
[----:B------:R-:W4:Y:S01]  /*3590*/  SHFL.IDX PT, R108, R14, R233, 0x1f ;  /* 0x00001fe90e6c7589 */ /* 0x000f2200000e0000 */
[--C-:B--2---:R-:W-:Y:S01]  /*35a0*/  FADD.FTZ R24, R24, -R124.reuse ;  /* 0x8000007c18187221 */ /* 0x104fe20000010000 */
[----:B------:R-:W-:-:S02]  /*35b0*/  FADD.FTZ R26, R26, -R124 ;  /* 0x8000007c1a1a7221 */ /* 0x000fc40000010000 */
[----:B------:R-:W2:Y:S03]  /*35c0*/  SHFL.IDX PT, R109, R14, R234, 0x1f ;  /* 0x00001fea0e6d7589 */ /* 0x000ea600000e0000 */
[----:B------:R-:W2:Y:S01]  /*35d0*/  MUFU.EX2 R100, R100 ;  /* 0x0000006400647308 */ /* 0x000ea20000000800 */
[--C-:B-1----:R-:W-:Y:S01]  /*35e0*/  FADD.FTZ R29, R29, -R113.reuse ;  /* 0x800000711d1d7221 */ /* 0x102fe20000010000 */
[----:B------:R-:W-:Y:S01]  /*35f0*/  FADD.FTZ R31, R31, -R113 ;  /* 0x800000711f1f7221 */ /* 0x000fe20000010000 */
[----:B------:R-:W1:Y:S01]  /*3600*/  SHFL.IDX PT, R124, R14, R231, 0x1f ;  /* 0x00001fe70e7c7589 */ /* 0x000e6200000e0000 */
[--C-:B-----5:R-:W-:Y:S01]  /*3610*/  FADD.FTZ R25, R25, -R121.reuse ;  /* 0x8000007919197221 */ /* 0x120fe20000010000 */
[----:B------:R-:W-:Y:S02]  /*3620*/  FADD.FTZ R27, R27, -R121 ;  /* 0x800000791b1b7221 */ /* 0x000fe40000010000 */
[----:B------:R-:W5:Y:S01]  /*3630*/  SHFL.IDX PT, R113, R229, R141, 0x1f ;  /* 0x00001f8de5717589 */ /* 0x000f6200000e0000 */
[----:B------:R-:W5:Y:S01]  /*3640*/  MUFU.EX2 R99, R99 ;  /* 0x0000006300637308 */ /* 0x000f620000000800 */
[--C-:B---3--:R-:W-:Y:S01]  /*3650*/  FADD.FTZ R36, R36, -R13.reuse ;  /* 0x8000000d24247221 */ /* 0x108fe20000010000 */
[----:B------:R-:W-:Y:S01]  /*3660*/  FADD.FTZ R38, R38, -R13 ;  /* 0x8000000d26267221 */ /* 0x000fe20000010000 */
[----:B------:R-:W3:Y:S01]  /*3670*/  SHFL.IDX PT, R14, R229, R233, 0x1f ;  /* 0x00001fe9e50e7589 */ /* 0x000ee200000e0000 */
[--C-:B----4-:R-:W-:Y:S01]  /*3680*/  FADD.FTZ R28, R28, -R117.reuse ;  /* 0x800000751c1c7221 */ /* 0x110fe20000010000 */
[----:B------:R-:W-:-:S02]  /*3690*/  FADD.FTZ R30, R30, -R117 ;  /* 0x800000751e1e7221 */ /* 0x000fc40000010000 */
[----:B------:R-:W4:Y:S01]  /*36a0*/  SHFL.IDX PT, R13, R229, R232, 0x1f ;  /* 0x00001fe8e50d7589 */ /* 0x000f2200000e0000 */
[----:B------:R-:W4:Y:S01]  /*36b0*/  MUFU.EX2 R115, R115 ;  /* 0x0000007300737308 */ /* 0x000f220000000800 */
[--C-:B------:R-:W-:Y:S01]  /*36c0*/  FADD.FTZ R33, R33, -R108.reuse ;  /* 0x8000006c21217221 */ /* 0x100fe20000010000 */
[----:B------:R-:W-:Y:S01]  /*36d0*/  FADD.FTZ R35, R35, -R108 ;  /* 0x8000006c23237221 */ /* 0x000fe20000010000 */
[----:B------:R-:W4:Y:S01]  /*36e0*/  SHFL.IDX PT, R117, R229, R237, 0x1f ;  /* 0x00001fede5757589 */ /* 0x000f2200000e0000 */
[--C-:B--2---:R-:W-:Y:S01]  /*36f0*/  FADD.FTZ R32, R32, -R109.reuse ;  /* 0x8000006d20207221 */ /* 0x104fe20000010000 */
[----:B------:R-:W-:Y:S02]  /*3700*/  FADD.FTZ R34, R34, -R109 ;  /* 0x8000006d22227221 */ /* 0x000fe40000010000 */
[----:B------:R-:W2:Y:S01]  /*3710*/  SHFL.IDX PT, R108, R229, R234, 0x1f ;  /* 0x00001feae56c7589 */ /* 0x000ea200000e0000 */
[----:B------:R-:W-:Y:S01]  /*3720*/  MUFU.EX2 R102, R102 ;  /* 0x0000006600667308 */ /* 0x000fe20000000800 */
[--C-:B-1----:R-:W-:Y:S01]  /*3730*/  FADD.FTZ R37, R37, -R124.reuse ;  /* 0x8000007c25257221 */ /* 0x102fe20000010000 */
[----:B------:R-:W-:Y:S01]  /*3740*/  FADD.FTZ R39, R39, -R124 ;  /* 0x8000007c27277221 */ /* 0x000fe20000010000 */
[----:B------:R-:W1:Y:S01]  /*3750*/  SHFL.IDX PT, R121, R229, R8, 0x1f ;  /* 0x00001f08e5797589 */ /* 0x000e6200000e0000 */
[--C-:B-----5:R-:W-:Y:S01]  /*3760*/  FADD.FTZ R41, R41, -R113.reuse ;  /* 0x8000007129297221 */ /* 0x120fe20000010000 */
[----:B------:R-:W-:-:S02]  /*3770*/  FADD.FTZ R43, R43, -R113 ;  /* 0x800000712b2b7221 */ /* 0x000fc40000010000 */
[----:B------:R-:W-:Y:S01]  /*3780*/  SHFL.IDX PT, R124, R228, R141, 0x1f ;  /* 0x00001f8de47c7589 */ /* 0x000fe200000e0000 */
[----:B------:R-:W-:Y:S01]  /*3790*/  MUFU.EX2 R103, R103 ;  /* 0x0000006700677308 */ /* 0x000fe20000000800 */
[--C-:B---3--:R-:W-:Y:S01]  /*37a0*/  FADD.FTZ R49, R49, -R14.reuse ;  /* 0x8000000e31317221 */ /* 0x108fe20000010000 */
[----:B------:R-:W-:Y:S01]  /*37b0*/  FADD.FTZ R51, R51, -R14 ;  /* 0x8000000e33337221 */ /* 0x000fe20000010000 */
[----:B------:R3:W-:Y:S01]  /*37c0*/  SHFL.IDX PT, R113, R227, R141, 0x1f ;  /* 0x00001f8de3717589 */ /* 0x0007e200000e0000 */
[--C-:B----4-:R-:W-:Y:S01]  /*37d0*/  FADD.FTZ R52, R52, -R13.reuse ;  /* 0x8000000d34347221 */ /* 0x110fe20000010000 */
[----:B------:R-:W-:Y:S02]  /*37e0*/  FADD.FTZ R54, R54, -R13 ;  /* 0x8000000d36367221 */ /* 0x000fe40000010000 */
[----:B------:R-:W4:Y:S01]  /*37f0*/  SHFL.IDX PT, R109, R229, R235, 0x1f ;  /* 0x00001febe56d7589 */ /* 0x000f2200000e0000 */
[----:B------:R-:W-:Y:S01]  /*3800*/  MUFU.EX2 R104, R104 ;  /* 0x0000006800687308 */ /* 0x000fe20000000800 */
[--C-:B------:R-:W-:Y:S01]  /*3810*/  FADD.FTZ R44, R44, -R117.reuse ;  /* 0x800000752c2c7221 */ /* 0x100fe20000010000 */
[----:B------:R-:W-:Y:S01]  /*3820*/  FADD.FTZ R46, R46, -R117 ;  /* 0x800000752e2e7221 */ /* 0x000fe20000010000 */
[----:B------:R-:W5:Y:S04]  /*3830*/  SHFL.IDX PT, R13, R228, R235, 0x1f ;  /* 0x00001febe40d7589 */ /* 0x000f6800000e0000 */
[----:B---3--:R-:W3:Y:S01]  /*3840*/  LDL R141, [R1+0x38] ;  /* 0x00003800018d7983 */ /* 0x008ee20000100800 */
[--C-:B--2---:R-:W-:Y:S01]  /*3850*/  FADD.FTZ R48, R48, -R108.reuse ;  /* 0x8000006c30307221 */ /* 0x104fe20000010000 */
[----:B------:R-:W-:Y:S01]  /*3860*/  FADD.FTZ R50, R50, -R108 ;  /* 0x8000006c32327221 */ /* 0x000fe20000010000 */
[----:B------:R-:W-:Y:S01]  /*3870*/  MUFU.EX2 R105, R105 ;  /* 0x0000006900697308 */ /* 0x000fe20000000800 */
[----:B------:R-:W2:Y:S01]  /*3880*/  SHFL.IDX PT, R117, R228, R237, 0x1f ;  /* 0x00001fede4757589 */ /* 0x000ea200000e0000 */
[--C-:B-1----:R-:W-:Y:S01]  /*3890*/  FADD.FTZ R40, R40, -R121.reuse ;  /* 0x8000007928287221 */ /* 0x102fe20000010000 */
[----:B------:R-:W-:-:S02]  /*38a0*/  FADD.FTZ R42, R42, -R121 ;  /* 0x800000792a2a7221 */ /* 0x000fc40000010000 */
[----:B------:R-:W-:Y:S04]  /*38b0*/  SHFL.IDX PT, R14, R228, R232, 0x1f ;  /* 0x00001fe8e40e7589 */ /* 0x000fe800000e0000 */
[----:B------:R-:W1:Y:S01]  /*38c0*/  SHFL.IDX PT, R232, R227, R232, 0x1f ;  /* 0x00001fe8e3e87589 */ /* 0x000e6200000e0000 */
[--C-:B----4-:R-:W-:Y:S01]  /*38d0*/  FADD.FTZ R45, R45, -R109.reuse ;  /* 0x8000006d2d2d7221 */ /* 0x110fe20000010000 */
[----:B------:R-:W-:Y:S02]  /*38e0*/  FADD.FTZ R47, R47, -R109 ;  /* 0x8000006d2f2f7221 */ /* 0x000fe40000010000 */
[----:B------:R-:W4:Y:S04]  /*38f0*/  SHFL.IDX PT, R108, R228, R233, 0x1f ;  /* 0x00001fe9e46c7589 */ /* 0x000f2800000e0000 */
[----:B------:R-:W-:Y:S04]  /*3900*/  SHFL.IDX PT, R121, R228, R8, 0x1f ;  /* 0x00001f08e4797589 */ /* 0x000fe800000e0000 */
[----:B------:R-:W4:Y:S04]  /*3910*/  SHFL.IDX PT, R109, R228, R234, 0x1f ;  /* 0x00001feae46d7589 */ /* 0x000f2800000e0000 */
[----:B------:R-:W4:Y:S04]  /*3920*/  SHFL.IDX PT, R237, R227, R237, 0x1f ;  /* 0x00001fede3ed7589 */ /* 0x000f2800000e0000 */
[----:B------:R-:W4:Y:S04]  /*3930*/  SHFL.IDX PT, R235, R227, R235, 0x1f ;  /* 0x00001febe3eb7589 */ /* 0x000f2800000e0000 */
[----:B------:R-:W-:Y:S04]  /*3940*/  SHFL.IDX PT, R229, R229, R231, 0x1f ;  /* 0x00001fe7e5e57589 */ /* 0x000fe800000e0000 */
[----:B------:R-:W4:Y:S04]  /*3950*/  SHFL.IDX PT, R228, R228, R231, 0x1f ;  /* 0x00001fe7e4e47589 */ /* 0x000f2800000e0000 */
[----:B------:R-:W4:Y:S04]  /*3960*/  SHFL.IDX PT, R231, R227, R231, 0x1f ;  /* 0x00001fe7e3e77589 */ /* 0x000f2800000e0000 */
[----:B------:R-:W-:Y:S04]  /*3970*/  SHFL.IDX PT, R234, R227, R234, 0x1f ;  /* 0x00001feae3ea7589 */ /* 0x000fe800000e0000 */
[----:B------:R-:W-:Y:S04]  /*3980*/  SHFL.IDX PT, R233, R227, R233, 0x1f ;  /* 0x00001fe9e3e97589 */ /* 0x000fe800000e0000 */
[----:B------:R-:W4:Y:S01]  /*3990*/  SHFL.IDX PT, R227, R227, R8, 0x1f ;  /* 0x00001f08e3e37589 */ /* 0x000f2200000e0000 */
[----:B-----5:R-:W-:Y:S01]  /*39a0*/  FADD.FTZ R61, R61, -R13 ;  /* 0x8000000d3d3d7221 */ /* 0x020fe20000010000 */
[----:B--2---:R-:W-:Y:S01]  /*39b0*/  FADD.FTZ R62, R62, -R117 ;  /* 0x800000753e3e7221 */ /* 0x004fe20000010000 */
[----:B------:R-:W-:Y:S01]  /*39c0*/  FADD.FTZ R13, R63, -R13 ;  /* 0x8000000d3f0d7221 */ /* 0x000fe20000010000 */
[----:B-1----:R-:W-:Y:S01]  /*39d0*/  FADD.FTZ R128, R84, -R232 ;  /* 0x800000e854807221 */ /* 0x002fe20000010000 */
[----:B------:R-:W-:Y:S01]  /*39e0*/  FMUL.FTZ R84, R217, R24 ;  /* 0x00000018d9547220 */ /* 0x000fe20000410000 */
[----:B------:R-:W-:Y:S01]  /*39f0*/  FMUL.FTZ R25, R218, R25 ;  /* 0x00000019da197220 */ /* 0x000fe20000410000 */
[----:B------:R-:W-:Y:S01]  /*3a00*/  FMUL.FTZ R26, R216, R26 ;  /* 0x0000001ad81a7220 */ /* 0x000fe20000410000 */
[----:B------:R-:W-:Y:S01]  /*3a10*/  FMUL.FTZ R27, R219, R27 ;  /* 0x0000001bdb1b7220 */ /* 0x000fe20000410000 */
[----:B------:R-:W1:Y:S01]  /*3a20*/  MUFU.EX2 R133, R133 ;  /* 0x0000008500857308 */ /* 0x000e620000000800 */
[----:B------:R-:W-:Y:S01]  /*3a30*/  FMUL.FTZ R62, R126, R62 ;  /* 0x0000003e7e3e7220 */ /* 0x000fe20000410000 */
[----:B------:R-:W-:Y:S01]  /*3a40*/  FMUL.FTZ R13, R127, R13 ;  /* 0x0000000d7f0d7220 */ /* 0x000fe20000410000 */
[--C-:B------:R-:W-:Y:S01]  /*3a50*/  FADD.FTZ R57, R57, -R124.reuse ;  /* 0x8000007c39397221 */ /* 0x100fe20000010000 */
[----:B------:R-:W-:Y:S01]  /*3a60*/  FADD.FTZ R59, R59, -R124 ;  /* 0x8000007c3b3b7221 */ /* 0x000fe20000010000 */
[----:B------:R-:W-:Y:S01]  /*3a70*/  FADD.FTZ R60, R60, -R117 ;  /* 0x800000753c3c7221 */ /* 0x000fe20000010000 */
[----:B----4-:R-:W-:Y:S01]  /*3a80*/  FADD.FTZ R65, R65, -R108 ;  /* 0x8000006c41417221 */ /* 0x010fe20000010000 */
[----:B------:R-:W-:Y:S01]  /*3a90*/  FADD.FTZ R63, R68, -R14 ;  /* 0x8000000e443f7221 */ /* 0x000fe20000010000 */
[----:B------:R-:W2:Y:S01]  /*3aa0*/  MUFU.EX2 R136, R136 ;  /* 0x0000008800887308 */ /* 0x000ea20000000800 */
[----:B------:R-:W-:Y:S01]  /*3ab0*/  FADD.FTZ R66, R66, -R109 ;  /* 0x8000006d42427221 */ /* 0x000fe20000010000 */
[----:B------:R-:W-:Y:S01]  /*3ac0*/  FADD.FTZ R67, R67, -R108 ;  /* 0x8000006c43437221 */ /* 0x000fe20000010000 */
[----:B------:R-:W-:Y:S01]  /*3ad0*/  FADD.FTZ R14, R70, -R14 ;  /* 0x8000000e460e7221 */ /* 0x000fe20000010000 */
[----:B------:R-:W-:Y:S01]  /*3ae0*/  FADD.FTZ R117, R76, -R237 ;  /* 0x800000ed4c757221 */ /* 0x000fe20000010000 */
[----:B------:R-:W-:Y:S01]  /*3af0*/  FADD.FTZ R124, R77, -R235 ;  /* 0x800000eb4d7c7221 */ /* 0x000fe20000010000 */
[----:B------:R-:W-:-:S02]  /*3b00*/  FADD.FTZ R70, R69, -R228 ;  /* 0x800000e445467221 */ /* 0x000fc40000010000 */
[----:B------:R-:W4:Y:S01]  /*3b10*/  MUFU.EX2 R137, R137 ;  /* 0x0000008900897308 */ /* 0x000f220000000800 */
[----:B------:R-:W-:Y:S01]  /*3b20*/  FADD.FTZ R228, R71, -R228 ;  /* 0x800000e447e47221 */ /* 0x000fe20000010000 */
[----:B------:R-:W-:Y:S01]  /*3b30*/  FADD.FTZ R129, R85, -R231 ;  /* 0x800000e755817221 */ /* 0x000fe20000010000 */
[----:B------:R-:W-:Y:S01]  /*3b40*/  F2FP.F16.F32.PACK_AB R84, R25, R84 ;  /* 0x000000541954723e */ /* 0x000fe200000000ff */
[----:B------:R-:W-:-:S04]  /*3b50*/  FMUL.FTZ R25, R96, R65 ;  /* 0x0000004160197220 */ /* 0x000fc80000410000 */
[----:B------:R-:W5:Y:S01]  /*3b60*/  MUFU.EX2 R225, R225 ;  /* 0x000000e100e17308 */ /* 0x000f620000000800 */
[----:B------:R-:W-:Y:S01]  /*3b70*/  F2FP.F16.F32.PACK_AB R85, R27, R26 ;  /* 0x0000001a1b55723e */ /* 0x000fe200000000ff */
[----:B------:R-:W-:Y:S01]  /*3b80*/  FADD.FTZ R64, R64, -R109 ;  /* 0x8000006d40407221 */ /* 0x000fe20000010000 */
[----:B------:R-:W-:-:S05]  /*3b90*/  F2FP.F16.F32.PACK_AB R71, R13, R62 ;  /* 0x0000003e0d47723e */ /* 0x000fca00000000ff */
[----:B------:R-:W5:Y:S01]  /*3ba0*/  MUFU.EX2 R140, R140 ;  /* 0x0000008c008c7308 */ /* 0x000f620000000800 */
        /* <DEDUP_REMOVED lines=8> */
[--C-:B------:R-:W-:Y:S01]  /*3c30*/  FADD.FTZ R56, R56, -R121.reuse ;  /* 0x8000007938387221 */ /* 0x100fe20000010000 */
[----:B------:R-:W-:Y:S01]  /*3c40*/  FADD.FTZ R58, R58, -R121 ;  /* 0x800000793a3a7221 */ /* 0x000fe20000010000 */
[----:B------:R-:W-:Y:S01]  /*3c50*/  FADD.FTZ R227, R74, -R227 ;  /* 0x800000e34ae37221 */ /* 0x000fe20000010000 */
[----:B------:R-:W-:Y:S01]  /*3c60*/  FADD.FTZ R113, R75, -R113 ;  /* 0x800000714b717221 */ /* 0x000fe20000010000 */
        /* <DEDUP_REMOVED lines=60> */
[----:B-1----:R-:W-:Y:S01]  /*4030*/  FMUL.FTZ R28, R133, R235 ;  /* 0x000000eb851c7220 */ /* 0x002fe20000410000 */
        /* <DEDUP_REMOVED lines=35> */
[----:B---3--:R-:W-:-:S04]  /*4270*/  IMAD R13, R0, 0x4000, R141 ;  /* 0x00004000000d7824 */ /* 0x008fc800078e028d */
        /* <DEDUP_REMOVED lines=75> */
[----:B------:R-:W-:-:S04]  /*4730*/  VIADD R28, R236, 0x20c00 ;  /* 0x00020c00ec1c7836 */ /* 0x000fc80000000000 */
        /* <DEDUP_REMOVED lines=71> */
.L_x_6112:
        /* <DEDUP_REMOVED lines=68> */
.L_x_6113:
[----:B-1----:R-:W2:Y:S01]  /*4ff0*/  LDL R5, [R1+0x4] ;  /* 0x0000040001057983 */ /* 0x002ea20000100800 */
[----:B------:R-:W-:Y:S02]  /*5000*/  VIADD R16, R16, 0x1 ;  /* 0x0000000110107836 */ /* 0x000fe40000000000 */
        /* <DEDUP_REMOVED lines=9> */
[----:B----4-:R-:W-:Y:S05]  /*50a0*/  @!P1 BRA `(.L_x_6114) ;  /* 0xffffffc8007c9947 */ /* 0x010fea000383ffff */
.L_x_6103:
[----:B------:R-:W-:-:S13]  /*50b0*/  ISETP.GE.AND P0, PT, R16, UR38, PT ;  /* 0x0000002610007c0c */ /* 0x000fda000bf06270 */
[----:B------:R-:W-:Y:S05]  /*50c0*/  @P0 BRA `(.L_x_6115) ;  /* 0x0000003800500947 */ /* 0x000fea0003800000 */
[----:B------:R-:W1:Y:S01]  /*50d0*/  LDL.LU R11, [R1+0x28] ;  /* 0x00002800010b7983 */ /* 0x000e620000300800 */
[----:B------:R-:W-:-:S03]  /*50e0*/  ULDC UR4, c[0x0][0x290] ;  /* 0x0000a40000047ab9 */ /* 0x000fc60000000800 */
[----:B------:R-:W2:Y:S01]  /*50f0*/  LDL.LU R10, [R1+0x1c] ;  /* 0x00001c00010a7983 */ /* 0x000ea20000300800 */
[----:B------:R-:W-:-:S03]  /*5100*/  UIMAD UR4, UR36, -0x80, UR4 ;  /* 0xffffff80240478a4 */ /* 0x000fc6000f8e0204 */
[----:B------:R-:W3:Y:S01]  /*5110*/  LDL.LU R21, [R1+0x18] ;  /* 0x0000180001157983 */ /* 0x000ee20000300800 */
[----:B------:R-:W4:Y:S02]  /*5120*/  S2R R5, SR_TID.X ;  /* 0x0000000000057919 */ /* 0x000f240000002100 */
[----:B----4-:R-:W-:-:S05]  /*5130*/  VIADD R5, R5, 0xffffff80 ;  /* 0xffffff8005057836 */ /* 0x010fca0000000000 */
[----:B------:R-:W-:-:S04]  /*5140*/  SHF.R.S32.HI R6, RZ, 0x1f, R5 ;  /* 0x0000001fff067819 */ /* 0x000fc80000011405 */
[----:B------:R-:W-:-:S04]  /*5150*/  LEA.HI R7, R6, R5, RZ, 0x7 ;  /* 0x0000000506077211 */ /* 0x000fc800078f38ff */
[----:B------:R-:W-:Y:S02]  /*5160*/  LOP3.LUT R8, R7, 0xffffff80, RZ, 0xc0, !PT ;  /* 0xffffff8007087812 */ /* 0x000fe400078ec0ff */
[----:B------:R-:W-:-:S03]  /*5170*/  SHF.R.S32.HI R7, RZ, 0x7, R7 ;  /* 0x00000007ff077819 */ /* 0x000fc60000011407 */
[----:B------:R-:W-:Y:S01]  /*5180*/  IMAD.IADD R9, R5, 0x1, -R8 ;  /* 0x0000000105097824 */ /* 0x000fe200078e0a08 */
[----:B------:R-:W-:-:S04]  /*5190*/  LEA.HI R8, R6, R5, RZ, 0x5 ;  /* 0x0000000506087211 */ /* 0x000fc800078f28ff */
[----:B------:R-:W-:-:S05]  /*51a0*/  LOP3.LUT R8, R8, 0xffffffe0, RZ, 0xc0, !PT ;  /* 0xffffffe008087812 */ /* 0x000fca00078ec0ff */
[----:B------:R-:W-:Y:S02]  /*51b0*/  IMAD.IADD R8, R5, 0x1, -R8 ;  /* 0x0000000105087824 */ /* 0x000fe400078e0a08 */
[----:B------:R-:W-:Y:S02]  /*51c0*/  IMAD.U32 R15, RZ, RZ, UR4 ;  /* 0x00000004ff0f7e24 */ /* 0x000fe4000f8e00ff */
[----:B------:R-:W-:Y:S02]  /*51d0*/  IMAD R230, R230, 0x2000, R236 ;  /* 0x00002000e6e67824 */ /* 0x000fe400078e02ec */
[----:B------:R-:W-:Y:S02]  /*51e0*/  IMAD.MOV.U32 R19, RZ, RZ, 0x40000040 ;  /* 0x40000040ff137424 */ /* 0x000fe400078e00ff */
[----:B------:R-:W-:Y:S01]  /*51f0*/  IMAD.MOV.U32 R235, RZ, RZ, 0x40000040 ;  /* 0x40000040ffeb7424 */ /* 0x000fe200078e00ff */
[----:B-1----:R-:W-:Y:S02]  /*5200*/  LEA.HI R13, R11, R9, RZ, 0x5 ;  /* 0x000000090b0d7211 */ /* 0x002fe400078f28ff */
[----:B------:R-:W-:-:S02]  /*5210*/  LEA.HI R9, R7, R7, RZ, 0x1 ;  /* 0x0000000707097211 */ /* 0x000fc400078f08ff */
[--C-:B--2---:R-:W-:Y:S02]  /*5220*/  SHF.R.S32.HI R11, RZ, 0x2, R10.reuse ;  /* 0x00000002ff0b7819 */ /* 0x104fe4000001140a */
[----:B------:R-:W-:Y:S02]  /*5230*/  LOP3.LUT R12, R9, 0xfffffffe, RZ, 0xc0, !PT ;  /* 0xfffffffe090c7812 */ /* 0x000fe400078ec0ff */
[----:B------:R-:W-:Y:S02]  /*5240*/  SHF.R.S32.HI R10, RZ, 0x1f, R10 ;  /* 0x0000001fff0a7819 */ /* 0x000fe4000001140a */
[----:B------:R-:W-:Y:S02]  /*5250*/  SHF.R.S32.HI R9, RZ, 0x1f, R8 ;  /* 0x0000001fff097819 */ /* 0x000fe40000011408 */
[----:B------:R-:W-:Y:S01]  /*5260*/  SHF.R.S32.HI R14, RZ, 0x5, R13 ;  /* 0x00000005ff0e7819 */ /* 0x000fe2000001140d */
[----:B------:R-:W-:Y:S01]  /*5270*/  IMAD.IADD R13, R7, 0x1, -R12 ;  /* 0x00000001070d7824 */ /* 0x000fe200078e0a0c */
[----:B------:R-:W-:-:S02]  /*5280*/  LEA.HI R10, R10, R11, RZ, 0x3 ;  /* 0x0000000b0a0a7211 */ /* 0x000fc400078f18ff */
[CC--:B------:R-:W-:Y:S02]  /*5290*/  LEA.HI R7, R9.reuse, R8.reuse, RZ, 0x3 ;  /* 0x0000000809077211 */ /* 0x0c0fe400078f18ff */
[----:B------:R-:W-:Y:S02]  /*52a0*/  LEA.HI R9, R9, R8, RZ, 0x2 ;  /* 0x0000000809097211 */ /* 0x000fe400078f10ff */
[----:B------:R-:W-:Y:S02]  /*52b0*/  LOP3.LUT R12, R10, 0xfffffff8, RZ, 0xc0, !PT ;  /* 0xfffffff80a0c7812 */ /* 0x000fe400078ec0ff */
[--C-:B------:R-:W-:Y:S02]  /*52c0*/  SHF.R.S32.HI R8, RZ, 0x3, R7.reuse ;  /* 0x00000003ff087819 */ /* 0x100fe40000011407 */
[----:B------:R-:W-:Y:S02]  /*52d0*/  SHF.R.S32.HI R7, RZ, 0x1f, R7 ;  /* 0x0000001fff077819 */ /* 0x000fe40000011407 */
[----:B------:R-:W-:Y:S01]  /*52e0*/  SHF.R.S32.HI R10, RZ, 0x2, R9 ;  /* 0x00000002ff0a7819 */ /* 0x000fe20000011409 */
[----:B------:R-:W-:Y:S01]  /*52f0*/  IMAD R14, R14, -0x10, R15 ;  /* 0xfffffff00e0e7824 */ /* 0x000fe200078e020f */
[----:B------:R-:W-:-:S02]  /*5300*/  LEA.HI R7, R7, R8, RZ, 0x4 ;  /* 0x0000000807077211 */ /* 0x000fc400078f20ff */
[----:B------:R-:W-:Y:S02]  /*5310*/  LEA.HI R9, R9, R10, RZ, 0x1 ;  /* 0x0000000a09097211 */ /* 0x000fe400078f08ff */
[----:B------:R-:W-:Y:S02]  /*5320*/  LEA.HI R15, R6, R5, RZ, 0x2 ;  /* 0x00000005060f7211 */ /* 0x000fe400078f10ff */
[----:B------:R-:W-:Y:S02]  /*5330*/  LOP3.LUT R7, R7, 0x1ffffff0, RZ, 0xc0, !PT ;  /* 0x1ffffff007077812 */ /* 0x000fe400078ec0ff */
[----:B------:R-:W-:Y:S02]  /*5340*/  LOP3.LUT R9, R9, 0xfffffffe, RZ, 0xc0, !PT ;  /* 0xfffffffe09097812 */ /* 0x000fe400078ec0ff */
[----:B------:R-:W-:Y:S01]  /*5350*/  IADD3 R6, R14, R12, -R11 ;  /* 0x0000000c0e067210 */ /* 0x000fe20007ffe80b */
[----:B------:R-:W-:Y:S01]  /*5360*/  IMAD.IADD R8, R8, 0x1, -R7 ;  /* 0x0000000108087824 */ /* 0x000fe200078e0a07 */
[----:B------:R-:W-:Y:S01]  /*5370*/  LOP3.LUT R12, R15, 0xfffffffc, RZ, 0xc0, !PT ;  /* 0xfffffffc0f0c7812 */ /* 0x000fe200078ec0ff */
[----:B------:R-:W-:-:S02]  /*5380*/  IMAD.IADD R9, R10, 0x1, -R9 ;  /* 0x000000010a097824 */ /* 0x000fc400078e0a09 */
[C---:B------:R-:W-:Y:S02]  /*5390*/  VIADD R11, R10.reuse, 0x8 ;  /* 0x000000080a0b7836 */ /* 0x040fe40000000000 */
[----:B------:R-:W-:Y:S02]  /*53a0*/  IMAD R6, R13, -0x40, R6 ;  /* 0xffffffc00d067824 */ /* 0x000fe400078e0206 */
[----:B------:R-:W-:Y:S02]  /*53b0*/  VIADD R13, R10, 0x10 ;  /* 0x000000100a0d7836 */ /* 0x000fe40000000000 */
[----:B------:R-:W-:Y:S02]  /*53c0*/  IMAD R7, R8, 0x8, R9 ;  /* 0x0000000808077824 */ /* 0x000fe400078e0209 */
[----:B------:R-:W-:Y:S01]  /*53d0*/  IMAD.IADD R5, R5, 0x1, -R12 ;  /* 0x0000000105057824 */ /* 0x000fe200078e0a0c */
[----:B------:R-:W-:Y:S02]  /*53e0*/  LEA.HI R12, R11, R11, RZ, 0x1 ;  /* 0x0000000b0b0c7211 */ /* 0x000fe400078f08ff */
[----:B------:R-:W-:Y:S01]  /*53f0*/  LEA.HI R8, R13, R13, RZ, 0x1 ;  /* 0x0000000d0d087211 */ /* 0x000fe200078f08ff */
[----:B------:R1:W-:Y:S01]  /*5400*/  STL [R1+0x40], R7 ;  /* 0x0000400701007387 */ /* 0x0003e20000100800 */
[----:B------:R-:W-:Y:S01]  /*5410*/  LOP3.LUT R14, R12, 0xfffffffe, RZ, 0xc0, !PT ;  /* 0xfffffffe0c0e7812 */ /* 0x000fe200078ec0ff */
[----:B------:R-:W-:Y:S01]  /*5420*/  VIADD R15, R10, 0x18 ;  /* 0x000000180a0f7836 */ /* 0x000fe20000000000 */
[----:B------:R-:W-:-:S02]  /*5430*/  LOP3.LUT R10, R8, 0xfffffffe, RZ, 0xc0, !PT ;  /* 0xfffffffe080a7812 */ /* 0x000fc400078ec0ff */
[--C-:B------:R-:W-:Y:S02]  /*5440*/  SHF.R.S32.HI R9, RZ, 0x1, R8.reuse ;  /* 0x00000001ff097819 */ /* 0x100fe40000011408 */
[----:B------:R-:W-:Y:S02]  /*5450*/  SHF.R.S32.HI R8, RZ, 0x1f, R8 ;  /* 0x0000001fff087819 */ /* 0x000fe40000011408 */
[--C-:B-1----:R-:W-:Y:S02]  /*5460*/  SHF.R.S32.HI R7, RZ, 0x1, R12.reuse ;  /* 0x00000001ff077819 */ /* 0x102fe4000001140c */
[----:B------:R-:W-:Y:S01]  /*5470*/  SHF.R.S32.HI R12, RZ, 0x1f, R12 ;  /* 0x0000001fff0c7819 */ /* 0x000fe2000001140c */
[----:B------:R-:W-:Y:S01]  /*5480*/  IMAD.IADD R14, R11, 0x1, -R14 ;  /* 0x000000010b0e7824 */ /* 0x000fe200078e0a0e */
[----:B------:R-:W-:Y:S02]  /*5490*/  LEA.HI R8, R8, R9, RZ, 0x4 ;  /* 0x0000000908087211 */ /* 0x000fe400078f20ff */
[----:B------:R-:W-:-:S02]  /*54a0*/  LEA.HI R12, R12, R7, RZ, 0x4 ;  /* 0x000000070c0c7211 */ /* 0x000fc400078f20ff */
[----:B------:R-:W-:Y:S02]  /*54b0*/  LEA.HI R11, R15, R15, RZ, 0x1 ;  /* 0x0000000f0f0b7211 */ /* 0x000fe400078f08ff */
[----:B------:R-:W-:Y:S02]  /*54c0*/  LOP3.LUT R12, R12, 0x1ffffff0, RZ, 0xc0, !PT ;  /* 0x1ffffff00c0c7812 */ /* 0x000fe400078ec0ff */
[----:B------:R-:W-:Y:S02]  /*54d0*/  LOP3.LUT R8, R8, 0x1ffffff0, RZ, 0xc0, !PT ;  /* 0x1ffffff008087812 */ /* 0x000fe400078ec0ff */
[--C-:B------:R-:W-:Y:S02]  /*54e0*/  SHF.R.S32.HI R17, RZ, 0x1, R11.reuse ;  /* 0x00000001ff117819 */ /* 0x100fe4000001140b */
[----:B------:R-:W-:Y:S01]  /*54f0*/  SHF.R.S32.HI R18, RZ, 0x1f, R11 ;  /* 0x0000001fff127819 */ /* 0x000fe2000001140b */
[----:B------:R-:W-:Y:S02]  /*5500*/  IMAD.IADD R10, R13, 0x1, -R10 ;  /* 0x000000010d0a7824 */ /* 0x000fe400078e0a0a */
[----:B------:R-:W-:Y:S01]  /*5510*/  IMAD.IADD R7, R7, 0x1, -R12 ;  /* 0x0000000107077824 */ /* 0x000fe200078e0a0c */
[----:B------:R-:W-:Y:S01]  /*5520*/  LEA.HI R13, R18, R17, RZ, 0x4 ;  /* 0x00000011120d7211 */ /* 0x000fe200078f20ff */
[----:B------:R-:W-:Y:S01]  /*5530*/  IMAD.IADD R9, R9, 0x1, -R8 ;  /* 0x0000000109097824 */ /* 0x000fe200078e0a08 */
[----:B------:R-:W-:Y:S01]  /*5540*/  LOP3.LUT R18, R11, 0xfffffffe, RZ, 0xc0, !PT ;  /* 0xfffffffe0b127812 */ /* 0x000fe200078ec0ff */
[----:B------:R-:W-:Y:S01]  /*5550*/  IMAD R8, R7, 0x8, R14 ;  /* 0x0000000807087824 */ /* 0x000fe200078e020e */
[----:B------:R-:W-:Y:S01]  /*5560*/  LOP3.LUT R20, R13, 0x1ffffff0, RZ, 0xc0, !PT ;  /* 0x1ffffff00d147812 */ /* 0x000fe200078ec0ff */
[----:B------:R-:W-:-:S02]  /*5570*/  IMAD R7, R9, 0x8, R10 ;  /* 0x0000000809077824 */ /* 0x000fc400078e020a */
[----:B------:R-:W-:Y:S01]  /*5580*/  IMAD.IADD R18, R15, 0x1, -R18 ;  /* 0x000000010f127824 */ /* 0x000fe200078e0a12 */
[----:B------:R1:W-:Y:S01]  /*5590*/  STL [R1+0x34], R8 ;  /* 0x0000340801007387 */ /* 0x0003e20000100800 */
[----:B------:R-:W-:-:S03]  /*55a0*/  IMAD.IADD R17, R17, 0x1, -R20 ;  /* 0x0000000111117824 */ /* 0x000fc600078e0a14 */
[----:B------:R2:W-:Y:S01]  /*55b0*/  STL [R1+0x30], R7 ;  /* 0x0000300701007387 */ /* 0x0005e20000100800 */
[----:B------:R-:W-:Y:S02]  /*55c0*/  IMAD R10, R17, 0x8, R18 ;  /* 0x00000008110a7824 */ /* 0x000fe400078e0212 */
[C---:B-1----:R-:W-:Y:S02]  /*55d0*/  VIADD R8, R230.reuse, 0x4000 ;  /* 0x00004000e6087836 */ /* 0x042fe40000000000 */
[----:B--2---:R-:W-:Y:S01]  /*55e0*/  VIADD R7, R230, 0x20c00 ;  /* 0x00020c00e6077836 */ /* 0x004fe20000000000 */
[----:B------:R-:W-:Y:S02]  /*55f0*/  SHF.R.U32.HI R230, RZ, 0x4, R230 ;  /* 0x00000004ffe67819 */ /* 0x000fe400000116e6 */
[----:B------:R-:W-:Y:S02]  /*5600*/  SHF.R.U32.HI R8, RZ, 0x4, R8 ;  /* 0x00000004ff087819 */ /* 0x000fe40000011608 */
[----:B------:R-:W-:-:S02]  /*5610*/  SHF.R.U32.HI R7, RZ, 0x4, R7 ;  /* 0x00000004ff077819 */ /* 0x000fc40000011607 */
[----:B------:R-:W-:Y:S01]  /*5620*/  LOP3.LUT R230, R230, 0x3fff, RZ, 0xc0, !PT ;  /* 0x00003fffe6e67812 */ /* 0x000fe200078ec0ff */
[----:B------:R1:W-:Y:S01]  /*5630*/  STL [R1+0x2c], R10 ;  /* 0x00002c0a01007387 */ /* 0x0003e20000100800 */
[----:B------:R-:W-:Y:S02]  /*5640*/  LOP3.LUT R8, R8, 0x3fff, RZ, 0xc0, !PT ;  /* 0x00003fff08087812 */ /* 0x000fe400078ec0ff */
[----:B------:R-:W-:Y:S02]  /*5650*/  LOP3.LUT R7, R7, 0x3fff, RZ, 0xc0, !PT ;  /* 0x00003fff07077812 */ /* 0x000fe400078ec0ff */
[----:B------:R-:W-:Y:S02]  /*5660*/  LOP3.LUT R237, R8, 0x10000, RZ, 0xfc, !PT ;  /* 0x0001000008ed7812 */ /* 0x000fe400078efcff */
[----:B-1----:R-:W-:Y:S02]  /*5670*/  LOP3.LUT R10, R230, 0x10000, RZ, 0xfc, !PT ;  /* 0x00010000e60a7812 */ /* 0x002fe400078efcff */
[----:B------:R-:W-:Y:S01]  /*5680*/  LOP3.LUT R7, R7, 0x10000, RZ, 0xfc, !PT ;  /* 0x0001000007077812 */ /* 0x000fe200078efcff */
[----:B------:R-:W-:-:S02]  /*5690*/  IMAD.MOV.U32 R15, RZ, RZ, 0x40000040 ;  /* 0x40000040ff0f7424 */ /* 0x000fc400078e00ff */
[C---:B------:R-:W-:Y:S02]  /*56a0*/  VIADD R18, R10.reuse, 0x2 ;  /* 0x000000020a127836 */ /* 0x040fe40000000000 */
[C---:B------:R-:W-:Y:S01]  /*56b0*/  VIADD R14, R10.reuse, 0x4 ;  /* 0x000000040a0e7836 */ /* 0x040fe20000000000 */
[----:B------:R1:W-:Y:S01]  /*56c0*/  STL [R1+0x28], R10 ;  /* 0x0000280a01007387 */ /* 0x0003e20000100800 */
[----:B------:R-:W-:Y:S02]  /*56d0*/  VIADD R12, R10, 0x6 ;  /* 0x000000060a0c7836 */ /* 0x000fe40000000000 */
[----:B------:R-:W-:Y:S01]  /*56e0*/  IMAD.MOV.U32 R13, RZ, RZ, 0x40000040 ;  /* 0x40000040ff0d7424 */ /* 0x000fe200078e00ff */
[----:B------:R2:W-:Y:S01]  /*56f0*/  STL [R1+0x3c], R7 ;  /* 0x00003c0701007387 */ /* 0x0005e20000100800 */
[----:B------:R-:W-:Y:S02]  /*5700*/  VIADD R8, R237, 0x4 ;  /* 0x00000004ed087836 */ /* 0x000fe40000000000 */
[----:B------:R-:W-:Y:S01]  /*5710*/  IMAD.MOV.U32 R9, RZ, RZ, 0x40000040 ;  /* 0x40000040ff097424 */ /* 0x000fe200078e00ff */
[----:B------:R4:W-:Y:S01]  /*5720*/  STL.64 [R1+0x20], R18 ;  /* 0x0000201201007387 */ /* 0x0009e20000100a00 */
[----:B------:R-:W-:-:S02]  /*5730*/  IMAD.MOV.U32 R11, RZ, RZ, 0x40000040 ;  /* 0x40000040ff0b7424 */ /* 0x000fc400078e00ff */
[----:B-1----:R-:W-:Y:S01]  /*5740*/  VIADD R10, R237, 0x2 ;  /* 0x00000002ed0a7836 */ /* 0x002fe20000000000 */
[----:B------:R4:W-:Y:S04]  /*5750*/  STL.64 [R1+0x18], R14 ;  /* 0x0000180e01007387 */ /* 0x0009e80000100a00 */
[----:B------:R4:W-:Y:S04]  /*5760*/  STL.64 [R1+0x10], R12 ;  /* 0x0000100c01007387 */ /* 0x0009e80000100a00 */
[----:B------:R4:W-:Y:S04]  /*5770*/  STL.64 [R1], R8 ;  /* 0x0000000801007387 */ /* 0x0009e80000100a00 */
[----:B------:R4:W-:Y:S01]  /*5780*/  STL.64 [R1+0x8], R10 ;  /* 0x0000080a01007387 */ /* 0x0009e20000100a00 */
[----:B--2---:R-:W-:Y:S01]  /*5790*/  VIADD R7, R5, 0x4 ;  /* 0x0000000405077836 */ /* 0x004fe20000000000 */
[----:B---3--:R-:W-:Y:S01]  /*57a0*/  LOP3.LUT R231, R21, 0x1, RZ, 0xfc, !PT ;  /* 0x0000000115e77812 */ /* 0x008fe200078efcff */
[----:B------:R-:W-:-:S02]  /*57b0*/  VIADD R20, R5, 0x8 ;  /* 0x0000000805147836 */ /* 0x000fc40000000000 */
[C---:B------:R-:W-:Y:S02]  /*57c0*/  VIADD R17, R5.reuse, 0xc ;  /* 0x0000000c05117836 */ /* 0x040fe40000000000 */
[----:B------:R-:W-:Y:S02]  /*57d0*/  VIADD R7, R5, 0x10 ;  /* 0x0000001005077836 */ /* 0x000fe40000000000 */
[----:B------:R-:W-:Y:S02]  /*57e0*/  VIADD R234, R237, 0x6 ;  /* 0x00000006edea7836 */ /* 0x000fe40000000000 */
[C---:B------:R-:W-:Y:S02]  /*57f0*/  VIADD R20, R5.reuse, 0x14 ;  /* 0x0000001405147836 */ /* 0x040fe40000000000 */
[C---:B------:R-:W-:Y:S02]  /*5800*/  VIADD R17, R5.reuse, 0x18 ;  /* 0x0000001805117836 */ /* 0x040fe40000000000 */
[----:B----4-:R-:W-:-:S07]  /*5810*/  VIADD R7, R5, 0x1c ;  /* 0x0000001c05077836 */ /* 0x010fce0000000000 */
.L_x_6126:
[----:B------:R-:W-:Y:S01]  /*5820*/  ISETP.NE.AND P0, PT, R231, 0x3, PT ;  /* 0x00000003e700780c */ /* 0x000fe20003f05270 */
[----:B------:R-:W-:-:S12]  /*5830*/  YIELD ;  /* 0x0000000000007946 */ /* 0x000fd80003800000 */
[----:B--2---:R-:W-:Y:S05]  /*5840*/  @!P0 BRA `(.L_x_6116) ;  /* 0x0000000000048947 */ /* 0x004fea0003800000 */
[----:B------:R-:W-:Y:S01]  /*5850*/  BPT.TRAP 0x1 ;  /* 0x000000040000795c */ /* 0x000fe20000300000 */
.L_x_6116:
[----:B------:R-:W-:Y:S01]  /*5860*/  IMAD R7, R0, 0x8, R236 ;  /* 0x0000000800077824 */ /* 0x000fe200078e02ec */
[----:B------:R-:W-:-:S04]  /*5870*/  SHF.L.U32 R20, R4, 0x1f, RZ ;  /* 0x0000001f04147819 */ /* 0x000fc800000006ff */
[----:B------:R1:W2:Y:S01]  /*5880*/  SYNCS.PHASECHK.TRANS64.TRYWAIT P1, [R7+URZ+0x30c10], R20 ;  /* 0x030c1014070075a7 */ /* 0x0002a2000802017f */
[----:B------:R-:W-:Y:S05]  /*5890*/  @!P0 BRA `(.L_x_6117) ;  /* 0x0000000000048947 */ /* 0x000fea0003800000 */
[----:B------:R-:W-:Y:S01]  /*58a0*/  BPT.TRAP 0x1 ;  /* 0x000000040000795c */ /* 0x000fe20000300000 */
.L_x_6117:
[----:B------:R-:W-:-:S05]  /*58b0*/  VIADD R8, R236, 0x10000 ;  /* 0x00010000ec087836 */ /* 0x000fca0000000000 */
[----:B------:R-:W-:-:S04]  /*58c0*/  SHF.R.U32.HI R8, RZ, 0x4, R8 ;  /* 0x00000004ff087819 */ /* 0x000fc80000011608 */
[----:B------:R-:W-:-:S04]  /*58d0*/  LOP3.LUT R8, R8, 0x3fff, RZ, 0xc0, !PT ;  /* 0x00003fff08087812 */ /* 0x000fc800078ec0ff */
[----:B------:R-:W-:Y:S01]  /*58e0*/  LOP3.LUT R9, R8, 0x10000, RZ, 0xfc, !PT ;  /* 0x0001000008097812 */ /* 0x000fe200078efcff */
[----:B--2---:R-:W-:Y:S06]  /*58f0*/  @P1 BRA `(.L_x_6118) ;  /* 0x0000000000081947 */ /* 0x004fec0003800000 */
[----:B------:R-:W2:Y:S02]  /*5900*/  SYNCS.PHASECHK.TRANS64.TRYWAIT P1, [R7+URZ+0x30c10], R20 ;  /* 0x030c1014070075a7 */ /* 0x000ea4000802017f */
[----:B--2---:R-:W-:Y:S05]  /*5910*/  @!P1 BRA `(.L_x_6119) ;  /* 0x0000007800609947 */ /* 0x004fea0003800000 */
.L_x_6118:
        /* <DEDUP_REMOVED lines=63> */
.L_x_6120:
[----:B------:R1:W1:Y:S01]  /*5d10*/  SYNCS.PHASECHK.TRANS64.TRYWAIT P1, [R7+URZ+0x30c30], R20 ;  /* 0x030c3014070075a7 */ /* 0x000262000802017f */
[----:B------:R-:W-:Y:S05]  /*5d20*/  @!P0 BRA `(.L_x_6121) ;  /* 0x0000000000048947 */ /* 0x000fea0003800000 */
[----:B------:R-:W-:Y:S01]  /*5d30*/  BPT.TRAP 0x1 ;  /* 0x000000040000795c */ /* 0x000fe20000300000 */
.L_x_6121:
        /* <DEDUP_REMOVED lines=8> */
.L_x_6122:
[----:B------:R-:W5:Y:S01]  /*5dc0*/  LDL.64 R12, [R1+0x8] ;  /* 0x00000800010c7983 */ /* 0x000f620000100a00 */
[----:B------:R-:W-:Y:S01]  /*5dd0*/  R2UR UR4, R237 ;  /* 0x00000000ed0472ca */ /* 0x000fe200000e0000 */
[----:B------:R-:W-:Y:S01]  /*5de0*/  WARPGROUP.ARRIVE ;  /* 0x00000000000079c5 */ /* 0x000fe20000000000 */
[----:B------:R-:W-:Y:S01]  /*5df0*/  R2UR UR6, R9 ;  /* 0x00000000090672ca */ /* 0x000fe200000e0000 */
[----:B------:R-:W4:Y:S01]  /*5e00*/  LDL.64 R20, [R1] ;  /* 0x0000000001147983 */ /* 0x000f220000100a00 */
[----:B------:R-:W-:Y:S01]  /*5e10*/  UMOV UR5, 0x40000040 ;  /* 0x4000004000057882 */ /* 0x000fe20000000000 */
[----:B------:R-:W-:Y:S01]  /*5e20*/  UMOV UR7, 0x40000040 ;  /* 0x4000004000077882 */ /* 0x000fe20000000000 */
[----:B------:R-:W-:Y:S01]  /*5e30*/  UMOV UR11, 0x40000040 ;  /* 0x40000040000b7882 */ /* 0x000fe20000000000 */
[C---:B------:R-:W-:Y:S01]  /*5e40*/  VIADD R14, R5.reuse, 0x4 ;  /* 0x00000004050e7836 */ /* 0x040fe20000000000 */
[----:B--2---:R-:W1:Y:S01]  /*5e50*/  SHFL.IDX PT, R9, R10, R5, 0x1f ;  /* 0x00001f050a097589 */ /* 0x004e6200000e0000 */
[C---:B------:R-:W-:Y:S01]  /*5e60*/  ISETP.GT.AND P1, PT, R6.reuse, 0x8, PT ;  /* 0x000000080600780c */ /* 0x040fe20003f24270 */
[----:B------:R-:W-:Y:S01]  /*5e70*/  VIADD R17, R5, 0x8 ;  /* 0x0000000805117836 */ /* 0x000fe20000000000 */
[----:B------:R-:W-:Y:S01]  /*5e80*/  ISETP.GT.AND P2, PT, R6, RZ, PT ;  /* 0x000000ff0600720c */ /* 0x000fe20003f44270 */
[----:B------:R-:W2:Y:S01]  /*5e90*/  SHFL.IDX PT, R11, R10, R14, 0x1f ;  /* 0x00001f0e0a0b7589 */ /* 0x000ea200000e0000 */
[----:B------:R-:W-:-:S02]  /*5ea0*/  FSEL R91, R91, -INF , P1 ;  /* 0xff8000005b5b7808 */ /* 0x000fc40000800000 */
[----:B------:R-:W-:Y:S01]  /*5eb0*/  HGMMA.64x128x16.F32 R24, gdesc[UR4], RZ, !UPT, gsb0 ;  /* 0x01e00000041879f0 */ /* 0x000fe2000c0008ff */
[----:B------:R-:W-:Y:S01]  /*5ec0*/  UIADD3 UR4, UR6, 0x2, URZ ;  /* 0x0000000206047890 */ /* 0x000fe2000fffe03f */
[----:B------:R-:W-:Y:S01]  /*5ed0*/  FSEL R88, R88, -INF , P2 ;  /* 0xff80000058587808 */ /* 0x000fe20001000000 */
[----:B------:R-:W-:Y:S01]  /*5ee0*/  ULDC UR5, c[0x0][0x744] ;  /* 0x0001d10000057ab9 */ /* 0x000fe20000000800 */
[----:B------:R-:W-:Y:S02]  /*5ef0*/  FSEL R90, R90, -INF , P1 ;  /* 0xff8000005a5a7808 */ /* 0x000fe40000800000 */
[----:B------:R-:W-:Y:S02]  /*5f00*/  FSEL R89, R89, -INF , P2 ;  /* 0xff80000059597808 */ /* 0x000fe40001000000 */
[----:B------:R-:W-:Y:S01]  /*5f10*/  UMOV UR10, UR4 ;  /* 0x00000004000a7c82 */ /* 0x000fe20008000000 */
[----:B---3--:R-:W-:Y:S01]  /*5f20*/  SHFL.IDX PT, R18, R233, R5, 0x1f ;  /* 0x00001f05e9127589 */ /* 0x008fe200000e0000 */
[----:B------:R-:W-:-:S02]  /*5f30*/  FSEL R92, R92, -INF , P2 ;  /* 0xff8000005c5c7808 */ /* 0x000fc40001000000 */
[----:B------:R-:W-:Y:S01]  /*5f40*/  FSEL R94, R94, -INF , P1 ;  /* 0xff8000005e5e7808 */ /* 0x000fe20000800000 */
[--C-:B-1----:R-:W-:Y:S01]  /*5f50*/  FFMA.FTZ R88, R88, UR5, -R9.reuse ;  /* 0x0000000558587c23 */ /* 0x102fe20008010809 */
[----:B------:R-:W-:Y:S01]  /*5f60*/  FFMA.FTZ R90, R90, UR5, -R9 ;  /* 0x000000055a5a7c23 */ /* 0x000fe20008010809 */
[--C-:B--2---:R-:W-:Y:S01]  /*5f70*/  FFMA.FTZ R91, R91, UR5, -R11.reuse ;  /* 0x000000055b5b7c23 */ /* 0x104fe2000801080b */
[----:B------:R-:W-:Y:S01]  /*5f80*/  FFMA.FTZ R89, R89, UR5, -R11 ;  /* 0x0000000559597c23 */ /* 0x000fe2000801080b */
[----:B------:R-:W-:Y:S02]  /*5f90*/  WARPGROUP.DEPBAR.LE gsb0, 0x0 ;  /* 0x00008000000079c5 */ /* 0x000fe40000010000 */
[----:B------:R-:W-:Y:S01]  /*5fa0*/  WARPGROUP.ARRIVE ;  /* 0x00000000000079c5 */ /* 0x000fe20000000000 */
[----:B------:R1:W-:Y:S01]  /*5fb0*/  MUFU.EX2 R230, R91 ;  /* 0x0000005b00e67308 */ /* 0x0003e20000000800 */
[----:B------:R-:W-:Y:S01]  /*5fc0*/  UIADD3 UR4, UR6, 0x4, URZ ;  /* 0x0000000406047890 */ /* 0x000fe2000fffe03f */
[----:B------:R-:W-:-:S02]  /*5fd0*/  FSEL R93, R93, -INF , P2 ;  /* 0xff8000005d5d7808 */ /* 0x000fc40001000000 */
[----:B------:R-:W-:Y:S02]  /*5fe0*/  FSEL R95, R95, -INF , P1 ;  /* 0xff8000005f5f7808 */ /* 0x000fe40000800000 */
[----:B------:R-:W-:Y:S02]  /*5ff0*/  FSEL R101, R101, -INF , P2 ;  /* 0xff80000065657808 */ /* 0x000fe40001000000 */
[----:B------:R-:W-:Y:S01]  /*6000*/  FSEL R104, R104, -INF , P2 ;  /* 0xff80000068687808 */ /* 0x000fe20001000000 */
[----:B-1----:R-:W-:Y:S01]  /*6010*/  VIADD R91, R5, 0x1c ;  /* 0x0000001c055b7836 */ /* 0x002fe20000000000 */
[----:B------:R-:W-:Y:S02]  /*6020*/  FSEL R98, R98, -INF , P1 ;  /* 0xff80000062627808 */ /* 0x000fe40000800000 */
[----:B------:R-:W-:Y:S02]  /*6030*/  FSEL R103, R103, -INF , P1 ;  /* 0xff80000067677808 */ /* 0x000fe40000800000 */
[----:B------:R-:W-:Y:S01]  /*6040*/  FSEL R106, R106, -INF , P1 ;  /* 0xff8000006a6a7808 */ /* 0x000fe20000800000 */
[----:B------:R-:W-:Y:S01]  /*6050*/  SHFL.IDX PT, R15, R10, R91, 0x1f ;  /* 0x00001f5b0a0f7589 */ /* 0x000fe200000e0000 */
[----:B------:R1:W-:Y:S01]  /*6060*/  MUFU.EX2 R222, R88 ;  /* 0x0000005800de7308 */ /* 0x0003e20000000800 */
[----:B-----5:R-:W-:-:S02]  /*6070*/  R2UR UR8, R12 ;  /* 0x000000000c0872ca */ /* 0x020fc400000e0000 */
[----:B------:R-:W-:Y:S01]  /*6080*/  R2UR UR9, R13 ;  /* 0x000000000d0972ca */ /* 0x000fe200000e0000 */
[----:B------:R-:W-:Y:S01]  /*6090*/  VIADD R13, R5, 0xc ;  /* 0x0000000c050d7836 */ /* 0x000fe20000000000 */
[----:B------:R-:W2:Y:S03]  /*60a0*/  SHFL.IDX PT, R12, R10, R17, 0x1f ;  /* 0x00001f110a0c7589 */ /* 0x000ea600000e0000 */
[----:B------:R3:W5:Y:S01]  /*60b0*/  MUFU.EX2 R232, R90 ;  /* 0x0000005a00e87308 */ /* 0x0007620000000800 */
[----:B------:R1:W3:Y:S04]  /*60c0*/  SHFL.IDX PT, R9, R10, R13, 0x1f ;  /* 0x00001f0d0a097589 */ /* 0x0002e800000e0000 */
[----:B------:R-:W-:Y:S01]  /*60d0*/  SHFL.IDX PT, R22, R233, R17, 0x1f ;  /* 0x00001f11e9167589 */ /* 0x000fe200000e0000 */
[----:B------:R-:W-:-:S02]  /*60e0*/  FSEL R97, R97, -INF , P2 ;  /* 0xff80000061617808 */ /* 0x000fc40001000000 */
[----:B------:R-:W-:Y:S01]  /*60f0*/  MUFU.EX2 R225, R89 ;  /* 0x0000005900e17308 */ /* 0x000fe20000000800 */
[----:B------:R-:W-:Y:S01]  /*6100*/  HGMMA.64x128x16.F32 R24, gdesc[UR8], R24, gsb0 ;  /* 0x01e00000081879f0 */ /* 0x000fe20008000818 */
[----:B-1----:R-:W-:Y:S01]  /*6110*/  VIADD R13, R5, 0x10 ;  /* 0x00000010050d7836 */ /* 0x002fe20000000000 */
[----:B----4-:R-:W-:-:S04]  /*6120*/  R2UR UR8, R20 ;  /* 0x00000000140872ca */ /* 0x010fc800000e0000 */
[----:B------:R1:W4:Y:S01]  /*6130*/  SHFL.IDX PT, R11, R10, R13, 0x1f ;  /* 0x00001f0d0a0b7589 */ /* 0x00032200000e0000 */
[----:B------:R-:W-:Y:S01]  /*6140*/  R2UR UR9, R21 ;  /* 0x00000000150972ca */ /* 0x000fe200000e0000 */
[----:B------:R-:W-:Y:S01]  /*6150*/  UMOV UR10, UR4 ;  /* 0x00000004000a7c82 */ /* 0x000fe20008000000 */
[----:B------:R-:W-:Y:S01]  /*6160*/  UMOV UR11, 0x40000040 ;  /* 0x40000040000b7882 */ /* 0x000fe20000000000 */
[----:B------:R5:W-:Y:S01]  /*6170*/  SHFL.IDX PT, R20, R233, R14, 0x1f ;  /* 0x00001f0ee9147589 */ /* 0x000be200000e0000 */
[--C-:B--2---:R-:W-:Y:S01]  /*6180*/  FFMA.FTZ R92, R92, UR5, -R12.reuse ;  /* 0x000000055c5c7c23 */ /* 0x104fe2000801080c */
[----:B------:R-:W-:Y:S01]  /*6190*/  FFMA.FTZ R94, R94, UR5, -R12 ;  /* 0x000000055e5e7c23 */ /* 0x000fe2000801080c */
[----:B-1----:R-:W-:Y:S02]  /*61a0*/  VIADD R13, R5, 0x14 ;  /* 0x00000014050d7836 */ /* 0x002fe40000000000 */
[--C-:B---3--:R-:W-:Y:S01]  /*61b0*/  FFMA.FTZ R93, R93, UR5, -R9.reuse ;  /* 0x000000055d5d7c23 */ /* 0x108fe20008010809 */
[----:B------:R-:W-:Y:S01]  /*61c0*/  FFMA.FTZ R95, R95, UR5, -R9 ;  /* 0x000000055f5f7c23 */ /* 0x000fe20008010809 */
[--C-:B------:R-:W-:Y:S01]  /*61d0*/  FFMA.FTZ R17, R104, UR5, -R18.reuse ;  /* 0x0000000568117c23 */ /* 0x100fe20008010812 */
[--C-:B-----5:R-:W-:Y:S01]  /*61e0*/  FFMA.FTZ R14, R101, UR5, -R15.reuse ;  /* 0x00000005650e7c23 */ /* 0x120fe2000801080f */
[----:B------:R1:W2:Y:S01]  /*61f0*/  SHFL.IDX PT, R12, R10, R13, 0x1f ;  /* 0x00001f0d0a0c7589 */ /* 0x0002a200000e0000 */
[----:B------:R-:W-:Y:S01]  /*6200*/  FFMA.FTZ R15, R103, UR5, -R15 ;  /* 0x00000005670f7c23 */ /* 0x000fe2000801080f */
[----:B------:R-:W-:Y:S01]  /*6210*/  FFMA.FTZ R18, R106, UR5, -R18 ;  /* 0x000000056a127c23 */ /* 0x000fe20008010812 */
[----:B------:R-:W-:-:S02]  /*6220*/  VIADD R103, R5, 0xc ;  /* 0x0000000c05677836 */ /* 0x000fc40000000000 */
[C---:B------:R-:W-:Y:S02]  /*6230*/  VIADD R106, R5.reuse, 0x10 ;  /* 0x00000010056a7836 */ /* 0x040fe40000000000 */
[C---:B------:R-:W-:Y:S02]  /*6240*/  VIADD R101, R5.reuse, 0x14 ;  /* 0x0000001405657836 */ /* 0x040fe40000000000 */
[----:B----4-:R-:W-:Y:S01]  /*6250*/  FFMA.FTZ R9, R98, UR5, -R11 ;  /* 0x0000000562097c23 */ /* 0x010fe2000801080b */
[C---:B------:R-:W-:Y:S01]  /*6260*/  VIADD R104, R5.reuse, 0x18 ;  /* 0x0000001805687836 */ /* 0x040fe20000000000 */
[----:B------:R-:W3:Y:S01]  /*6270*/  SHFL.IDX PT, R98, R223, R5, 0x1f ;  /* 0x00001f05df627589 */ /* 0x000ee200000e0000 */
[----:B------:R4:W-:Y:S03]  /*6280*/  MUFU.EX2 R229, R92 ;  /* 0x0000005c00e57308 */ /* 0x0009e60000000800 */
[----:B------:R-:W-:Y:S04]  /*6290*/  SHFL.IDX PT, R88, R233, R103, 0x1f ;  /* 0x00001f67e9587589 */ /* 0x000fe800000e0000 */
[----:B------:R-:W-:Y:S01]  /*62a0*/  SHFL.IDX PT, R90, R233, R106, 0x1f ;  /* 0x00001f6ae95a7589 */ /* 0x000fe200000e0000 */
[----:B------:R5:W-:Y:S03]  /*62b0*/  MUFU.EX2 R228, R94 ;  /* 0x0000005e00e47308 */ /* 0x000be60000000800 */
[----:B----4-:R-:W-:Y:S04]  /*62c0*/  SHFL.IDX PT, R92, R233, R101, 0x1f ;  /* 0x00001f65e95c7589 */ /* 0x010fe800000e0000 */
[----:B-----5:R-:W-:Y:S04]  /*62d0*/  SHFL.IDX PT, R94, R233, R104, 0x1f ;  /* 0x00001f68e95e7589 */ /* 0x020fe800000e0000 */
[----:B------:R-:W4:Y:S01]  /*62e0*/  SHFL.IDX PT, R233, R233, R91, 0x1f ;  /* 0x00001f5be9e97589 */ /* 0x000f2200000e0000 */
[----:B-1----:R-:W-:Y:S01]  /*62f0*/  VIADD R13, R5, 0x18 ;  /* 0x00000018050d7836 */ /* 0x002fe20000000000 */
[----:B------:R-:W-:-:S02]  /*6300*/  FSEL R120, R120, -INF , P2 ;  /* 0xff80000078787808 */ /* 0x000fc40001000000 */
[----:B------:R-:W-:-:S03]  /*6310*/  FSEL R117, R117, -INF , P2 ;  /* 0xff80000075757808 */ /* 0x000fc60001000000 */
[----:B------:R2:W-:Y:S01]  /*6320*/  SHFL.IDX PT, R13, R10, R13, 0x1f ;  /* 0x00001f0d0a0d7589 */ /* 0x0005e200000e0000 */
[----:B------:R4:W-:Y:S01]  /*6330*/  MUFU.EX2 R226, R95 ;  /* 0x0000005f00e27308 */ /* 0x0009e20000000800 */
[----:B--2---:R-:W-:Y:S01]  /*6340*/  FFMA.FTZ R10, R97, UR5, -R12 ;  /* 0x00000005610a7c23 */ /* 0x004fe2000801080c */
[----:B---3--:R-:W-:Y:S01]  /*6350*/  FFMA.FTZ R97, R120, UR5, -R98 ;  /* 0x0000000578617c23 */ /* 0x008fe20008010862 */
[----:B------:R-:W-:Y:S01]  /*6360*/  FSEL R120, R144, -INF , P2 ;  /* 0xff80000090787808 */ /* 0x000fe20001000000 */
[----:B------:R-:W-:Y:S02]  /*6370*/  VIADD R144, R5, 0x14 ;  /* 0x0000001405907836 */ /* 0x000fe40000000000 */
[----:B----4-:R-:W-:-:S03]  /*6380*/  FFMA.FTZ R95, R117, UR5, -R233 ;  /* 0x00000005755f7c23 */ /* 0x010fc600080108e9 */
[----:B------:R-:W1:Y:S01]  /*6390*/  SHFL.IDX PT, R117, R219, R144, 0x1f ;  /* 0x00001f90db757589 */ /* 0x000e6200000e0000 */
[----:B------:R-:W-:Y:S02]  /*63a0*/  WARPGROUP.DEPBAR.LE gsb0, 0x0 ;  /* 0x00008000000079c5 */ /* 0x000fe40000010000 */
[----:B------:R-:W-:-:S06]  /*63b0*/  WARPGROUP.ARRIVE ;  /* 0x00000000000079c5 */ /* 0x000fcc0000000000 */
[----:B------:R-:W-:Y:S01]  /*63c0*/  HGMMA.64x128x16.F32 R24, gdesc[UR8], R24, gsb0 ;  /* 0x01e00000081879f0 */ /* 0x000fe20008000818 */
[----:B------:R-:W-:Y:S02]  /*63d0*/  FSEL R116, R116, -INF , P2 ;  /* 0xff80000074747808 */ /* 0x000fe40001000000 */
[----:B------:R-:W-:Y:S01]  /*63e0*/  FSEL R118, R118, -INF , P1 ;  /* 0xff80000076767808 */ /* 0x000fe20000800000 */
[----:B------:R2:W-:Y:S01]  /*63f0*/  MUFU.EX2 R227, R93 ;  /* 0x0000005d00e37308 */ /* 0x0005e20000000800 */
[----:B------:R-:W-:Y:S01]  /*6400*/  FSEL R147, R147, -INF , P1 ;  /* 0xff80000093937808 */ /* 0x000fe20000800000 */
[--C-:B--2---:R-:W-:Y:S02]  /*6410*/  FFMA.FTZ R93, R116, UR5, -R94.reuse ;  /* 0x00000005745d7c23 */ /* 0x104fe4000801085e */
[----:B------:R-:W-:Y:S01]  /*6420*/  FFMA.FTZ R94, R118, UR5, -R94 ;  /* 0x00000005765e7c23 */ /* 0x000fe2000801085e */
[----:B------:R-:W-:-:S05]  /*6430*/  FSEL R118, R145, -INF , P2 ;  /* 0xff80000091767808 */ /* 0x000fca0001000000 */
[--C-:B-1----:R-:W-:Y:S01]  /*6440*/  FFMA.FTZ R118, R118, UR5, -R117.reuse ;  /* 0x0000000576767c23 */ /* 0x102fe20008010875 */
[----:B------:R-:W-:Y:S02]  /*6450*/  FFMA.FTZ R117, R147, UR5, -R117 ;  /* 0x0000000593757c23 */ /* 0x000fe40008010875 */
[----:B------:R-:W2:Y:S01]  /*6460*/  LDL R147, [R1+0x38] ;  /* 0x0000380001937983 */ /* 0x000ea20000100800 */
[----:B------:R-:W-:Y:S02]  /*6470*/  R2UR UR8, R234 ;  /* 0x00000000ea0872ca */ /* 0x000fe400000e0000 */
[----:B------:R-:W-:Y:S01]  /*6480*/  R2UR UR9, R235 ;  /* 0x00000000eb0972ca */ /* 0x000fe200000e0000 */
[----:B------:R-:W-:Y:S01]  /*6490*/  UIADD3 UR6, UR6, 0x6, URZ ;  /* 0x0000000606067890 */ /* 0x000fe2000fffe03f */
[----:B------:R-:W-:-:S06]  /*64a0*/  UMOV UR11, 0x40000040 ;  /* 0x40000040000b7882 */ /* 0x000fcc0000000000 */
[----:B------:R-:W-:Y:S01]  /*64b0*/  UMOV UR10, UR6 ;  /* 0x00000006000a7c82 */ /* 0x000fe20008000000 */
[----:B------:R-:W-:Y:S02]  /*64c0*/  WARPGROUP.DEPBAR.LE gsb0, 0x0 ;  /* 0x00008000000079c5 */ /* 0x000fe40000010000 */
[----:B------:R-:W-:-:S06]  /*64d0*/  WARPGROUP.ARRIVE ;  /* 0x00000000000079c5 */ /* 0x000fcc0000000000 */
[----:B------:R-:W-:Y:S01]  /*64e0*/  HGMMA.64x128x16.F32 R24, gdesc[UR8], R24, gsb0 ;  /* 0x01e00000081879f0 */ /* 0x000fe20008000818 */
[----:B------:R-:W-:Y:S01]  /*64f0*/  FSEL R113, R113, -INF , P2 ;  /* 0xff80000071717808 */ /* 0x000fe20001000000 */
[----:B------:R-:W1:Y:S01]  /*6500*/  SHFL.IDX PT, R103, R223, R103, 0x1f ;  /* 0x00001f67df677589 */ /* 0x000e6200000e0000 */
[----:B------:R-:W-:Y:S02]  /*6510*/  FSEL R96, R96, -INF , P2 ;  /* 0xff80000060607808 */ /* 0x000fe40001000000 */
[----:B------:R-:W-:Y:S01]  /*6520*/  FSEL R99, R99, -INF , P1 ;  /* 0xff80000063637808 */ /* 0x000fe20000800000 */
[----:B------:R-:W-:Y:S01]  /*6530*/  FFMA.FTZ R91, R113, UR5, -R92 ;  /* 0x00000005715b7c23 */ /* 0x000fe2000801085c */
[----:B------:R-:W-:Y:S01]  /*6540*/  FSEL R108, R108, -INF , P2 ;  /* 0xff8000006c6c7808 */ /* 0x000fe20001000000 */
[----:B------:R-:W-:Y:S01]  /*6550*/  VIADD R113, R5, 0x4 ;  /* 0x0000000405717836 */ /* 0x000fe20000000000 */
[----:B------:R-:W-:Y:S02]  /*6560*/  FSEL R100, R100, -INF , P2 ;  /* 0xff80000064647808 */ /* 0x000fe40001000000 */
[----:B------:R-:W-:-:S02]  /*6570*/  FSEL R110, R110, -INF , P1 ;  /* 0xff8000006e6e7808 */ /* 0x000fc40000800000 */
[----:B------:R-:W-:Y:S01]  /*6580*/  FSEL R112, R112, -INF , P2 ;  /* 0xff80000070707808 */ /* 0x000fe20001000000 */
[----:B------:R-:W-:Y:S01]  /*6590*/  FFMA.FTZ R96, R96, UR5, -R11 ;  /* 0x0000000560607c23 */ /* 0x000fe2000801080b */
[----:B------:R-:W-:Y:S01]  /*65a0*/  FSEL R114, R114, -INF , P1 ;  /* 0xff80000072727808 */ /* 0x000fe20000800000 */
[----:B------:R-:W-:Y:S01]  /*65b0*/  FFMA.FTZ R11, R99, UR5, -R12 ;  /* 0x00000005630b7c23 */ /* 0x000fe2000801080c */
[--C-:B------:R-:W-:Y:S01]  /*65c0*/  FFMA.FTZ R21, R108, UR5, -R22.reuse ;  /* 0x000000056c157c23 */ /* 0x100fe20008010816 */
[----:B------:R-:W-:Y:S01]  /*65d0*/  FFMA.FTZ R12, R100, UR5, -R13 ;  /* 0x00000005640c7c23 */ /* 0x000fe2000801080d */
[----:B------:R-:W-:Y:S01]  /*65e0*/  FFMA.FTZ R22, R110, UR5, -R22 ;  /* 0x000000056e167c23 */ /* 0x000fe20008010816 */
[--C-:B------:R-:W-:Y:S01]  /*65f0*/  FFMA.FTZ R89, R112, UR5, -R90.reuse ;  /* 0x0000000570597c23 */ /* 0x100fe2000801085a */
[----:B------:R-:W3:Y:S01]  /*6600*/  SHFL.IDX PT, R100, R223, R113, 0x1f ;  /* 0x00001f71df647589 */ /* 0x000ee200000e0000 */
[----:B------:R-:W-:Y:S01]  /*6610*/  FSEL R102, R102, -INF , P1 ;  /* 0xff80000066667808 */ /* 0x000fe20000800000 */
[----:B------:R-:W-:-:S02]  /*6620*/  FFMA.FTZ R90, R114, UR5, -R90 ;  /* 0x00000005725a7c23 */ /* 0x000fc4000801085a */
[----:B------:R4:W5:Y:S01]  /*6630*/  SHFL.IDX PT, R110, R223, R104, 0x1f ;  /* 0x00001f68df6e7589 */ /* 0x00096200000e0000 */
[----:B------:R-:W-:Y:S01]  /*6640*/  VIADD R114, R5, 0x8 ;  /* 0x0000000805727836 */ /* 0x000fe20000000000 */
[----:B------:R-:W-:Y:S02]  /*6650*/  FSEL R109, R109, -INF , P2 ;  /* 0xff8000006d6d7808 */ /* 0x000fe40001000000 */
[----:B------:R5:W5:Y:S01]  /*6660*/  SHFL.IDX PT, R108, R223, R101, 0x1f ;  /* 0x00001f65df6c7589 */ /* 0x000b6200000e0000 */
[----:B------:R-:W-:Y:S02]  /*6670*/  FFMA.FTZ R13, R102, UR5, -R13 ;  /* 0x00000005660d7c23 */ /* 0x000fe4000801080d */
[----:B------:R-:W-:Y:S01]  /*6680*/  FFMA.FTZ R23, R109, UR5, -R88 ;  /* 0x000000056d177c23 */ /* 0x000fe20008010858 */
[----:B------:R-:W5:Y:S01]  /*6690*/  SHFL.IDX PT, R102, R223, R114, 0x1f ;  /* 0x00001f72df667589 */ /* 0x000f6200000e0000 */
[----:B------:R-:W-:Y:S02]  /*66a0*/  FSEL R109, R125, -INF , P2 ;  /* 0xff8000007d6d7808 */ /* 0x000fe40001000000 */
[----:B----4-:R-:W-:-:S02]  /*66b0*/  FSEL R104, R127, -INF , P1 ;  /* 0xff8000007f687808 */ /* 0x010fc40000800000 */
[----:B------:R-:W-:Y:S01]  /*66c0*/  FSEL R119, R119, -INF , P1 ;  /* 0xff80000077777808 */ /* 0x000fe20000800000 */
[--C-:B-1----:R-:W-:Y:S01]  /*66d0*/  FFMA.FTZ R109, R109, UR5, -R103.reuse ;  /* 0x000000056d6d7c23 */ /* 0x102fe20008010867 */
[----:B------:R-:W-:Y:S01]  /*66e0*/  FSEL R105, R105, -INF , P2 ;  /* 0xff80000069697808 */ /* 0x000fe20001000000 */
[----:B------:R-:W-:Y:S01]  /*66f0*/  FFMA.FTZ R104, R104, UR5, -R103 ;  /* 0x0000000568687c23 */ /* 0x000fe20008010867 */
[----:B------:R-:W-:Y:S01]  /*6700*/  FSEL R107, R107, -INF , P1 ;  /* 0xff8000006b6b7808 */ /* 0x000fe20000800000 */
[----:B------:R1:W-:Y:S01]  /*6710*/  MUFU.EX2 R224, R96 ;  /* 0x0000006000e07308 */ /* 0x0003e20000000800 */
[----:B------:R-:W-:Y:S01]  /*6720*/  FSEL R99, R121, -INF , P2 ;  /* 0xff80000079637808 */ /* 0x000fe20001000000 */
[----:B------:R-:W-:Y:S01]  /*6730*/  FFMA.FTZ R19, R105, UR5, -R20 ;  /* 0x0000000569137c23 */ /* 0x000fe20008010814 */
[----:B------:R-:W-:Y:S02]  /*6740*/  FSEL R123, R123, -INF , P1 ;  /* 0xff8000007b7b7808 */ /* 0x000fe40000800000 */
[----:B------:R-:W-:-:S03]  /*6750*/  FSEL R134, R134, -INF , P1 ;  /* 0xff80000086867808 */ /* 0x000fc60000800000 */
[----:B------:R4:W-:Y:S01]  /*6760*/  MUFU.EX2 R103, R109 ;  /* 0x0000006d00677308 */ /* 0x0009e20000000800 */
[----:B-1----:R-:W-:Y:S01]  /*6770*/  FFMA.FTZ R96, R119, UR5, -R233 ;  /* 0x0000000577607c23 */ /* 0x002fe200080108e9 */
[----:B------:R-:W-:Y:S02]  /*6780*/  VIADD R233, R5, 0x1c ;  /* 0x0000001c05e97836 */ /* 0x000fe40000000000 */
[----:B------:R-:W-:Y:S01]  /*6790*/  FFMA.FTZ R20, R107, UR5, -R20 ;  /* 0x000000056b147c23 */ /* 0x000fe20008010814 */
[----:B------:R-:W1:Y:S01]  /*67a0*/  SHFL.IDX PT, R106, R223, R106, 0x1f ;  /* 0x00001f6adf6a7589 */ /* 0x000e6200000e0000 */
[----:B------:R-:W-:Y:S02]  /*67b0*/  FSEL R107, R129, -INF , P2 ;  /* 0xff800000816b7808 */ /* 0x000fe40001000000 */
[----:B----4-:R-:W-:Y:S01]  /*67c0*/  FSEL R109, R132, -INF , P2 ;  /* 0xff800000846d7808 */ /* 0x010fe20001000000 */
[--C-:B---3--:R-:W-:Y:S01]  /*67d0*/  FFMA.FTZ R99, R99, UR5, -R100.reuse ;  /* 0x0000000563637c23 */ /* 0x108fe20008010864 */
[----:B------:R-:W-:Y:S01]  /*67e0*/  FSEL R131, R131, -INF , P1 ;  /* 0xff80000083837808 */ /* 0x000fe20000800000 */
[----:B------:R-:W-:Y:S01]  /*67f0*/  FFMA.FTZ R100, R123, UR5, -R100 ;  /* 0x000000057b647c23 */ /* 0x000fe20008010864 */
[----:B------:R-:W3:Y:S01]  /*6800*/  SHFL.IDX PT, R112, R223, R233, 0x1f ;  /* 0x00001fe9df707589 */ /* 0x000ee200000e0000 */
[--C-:B-----5:R-:W-:Y:S01]  /*6810*/  FFMA.FTZ R109, R109, UR5, -R110.reuse ;  /* 0x000000056d6d7c23 */ /* 0x120fe2000801086e */
[----:B------:R-:W-:Y:S01]  /*6820*/  FFMA.FTZ R110, R134, UR5, -R110 ;  /* 0x00000005866e7c23 */ /* 0x000fe2000801086e */
[----:B------:R-:W-:Y:S01]  /*6830*/  FSEL R111, R111, -INF , P1 ;  /* 0xff8000006f6f7808 */ /* 0x000fe20000800000 */
[----:B------:R4:W-:Y:S01]  /*6840*/  SHFL.IDX PT, R134, R219, R113, 0x1f ;  /* 0x00001f71db867589 */ /* 0x0009e200000e0000 */
[----:B------:R-:W-:Y:S01]  /*6850*/  FSEL R101, R124, -INF , P2 ;  /* 0xff8000007c657808 */ /* 0x000fe20001000000 */
[--C-:B------:R-:W-:Y:S01]  /*6860*/  FFMA.FTZ R107, R107, UR5, -R108.reuse ;  /* 0x000000056b6b7c23 */ /* 0x100fe2000801086c */
[----:B------:R-:W-:Y:S01]  /*6870*/  FSEL R126, R126, -INF , P1 ;  /* 0xff8000007e7e7808 */ /* 0x000fe20000800000 */
[----:B------:R5:W-:Y:S01]  /*6880*/  SHFL.IDX PT, R123, R219, R114, 0x1f ;  /* 0x00001f72db7b7589 */ /* 0x000be200000e0000 */
[----:B------:R-:W-:Y:S01]  /*6890*/  FFMA.FTZ R108, R131, UR5, -R108 ;  /* 0x00000005836c7c23 */ /* 0x000fe2000801086c */
[----:B------:R-:W-:Y:S01]  /*68a0*/  FSEL R116, R148, -INF , P2 ;  /* 0xff80000094747808 */ /* 0x000fe20001000000 */
[----:B------:R-:W-:Y:S01]  /*68b0*/  VIADD R148, R5, 0xc ;  /* 0x0000000c05947836 */ /* 0x000fe20000000000 */
[----:B----4-:R-:W-:Y:S01]  /*68c0*/  FSEL R113, R151, -INF , P1 ;  /* 0xff80000097717808 */ /* 0x010fe20000800000 */
[----:B------:R-:W-:Y:S01]  /*68d0*/  VIADD R151, R5, 0x4 ;  /* 0x0000000405977836 */ /* 0x000fe20000000000 */
[----:B-----5:R-:W-:Y:S01]  /*68e0*/  FSEL R114, R149, -INF , P2 ;  /* 0xff80000095727808 */ /* 0x020fe20001000000 */
[----:B------:R-:W-:Y:S01]  /*68f0*/  VIADD R149, R5, 0x8 ;  /* 0x0000000805957836 */ /* 0x000fe20000000000 */
[----:B------:R-:W-:Y:S01]  /*6900*/  SHFL.IDX PT, R131, R219, R5, 0x1f ;  /* 0x00001f05db837589 */ /* 0x000fe200000e0000 */
[----:B------:R-:W-:Y:S01]  /*6910*/  FFMA.FTZ R88, R111, UR5, -R88 ;  /* 0x000000056f587c23 */ /* 0x000fe20008010858 */
[----:B------:R-:W-:Y:S01]  /*6920*/  FFMA.FTZ R101, R101, UR5, -R102 ;  /* 0x0000000565657c23 */ /* 0x000fe20008010866 */
[----:B------:R-:W-:-:S02]  /*6930*/  VIADD R145, R5, 0x10 ;  /* 0x0000001005917836 */ /* 0x000fc40000000000 */
[----:B------:R-:W-:Y:S01]  /*6940*/  FFMA.FTZ R102, R126, UR5, -R102 ;  /* 0x000000057e667c23 */ /* 0x000fe20008010866 */
[----:B------:R-:W-:Y:S02]  /*6950*/  FSEL R111, R133, -INF , P2 ;  /* 0xff800000856f7808 */ /* 0x000fe40001000000 */
[----:B------:R-:W-:Y:S01]  /*6960*/  FSEL R105, R128, -INF , P2 ;  /* 0xff80000080697808 */ /* 0x000fe20001000000 */
[----:B------:R-:W-:Y:S02]  /*6970*/  WARPGROUP.DEPBAR.LE gsb0, 0x0 ;  /* 0x00008000000079c5 */ /* 0x000fe40000010000 */
[----:B------:R-:W4:Y:S04]  /*6980*/  LDS R221, [R221+0x400] ;  /* 0x00040000dddd7984 */ /* 0x000f280000000800 */
[----:B------:R-:W-:Y:S04]  /*6990*/  LDS R218, [R218+0x400] ;  /* 0x00040000dada7984 */ /* 0x000fe80000000800 */
[----:B------:R-:W-:Y:S04]  /*69a0*/  LDS R217, [R217+0x400] ;  /* 0x00040000d9d97984 */ /* 0x000fe80000000800 */
[----:B------:R-:W-:Y:S01]  /*69b0*/  SHFL.IDX PT, R121, R219, R148, 0x1f ;  /* 0x00001f94db797589 */ /* 0x000fe200000e0000 */
[----:B------:R-:W-:-:S02]  /*69c0*/  FSEL R130, R130, -INF , P1 ;  /* 0xff80000082827808 */ /* 0x000fc40000800000 */
[----:B------:R-:W-:Y:S01]  /*69d0*/  FSEL R135, R135, -INF , P1 ;  /* 0xff80000087877808 */ /* 0x000fe20000800000 */
[----:B------:R-:W-:Y:S01]  /*69e0*/  LDS R216, [R216+0x400] ;  /* 0x00040000d8d87984 */ /* 0x000fe20000000800 */
[--C-:B-1----:R-:W-:Y:S01]  /*69f0*/  FFMA.FTZ R105, R105, UR5, -R106.reuse ;  /* 0x0000000569697c23 */ /* 0x102fe2000801086a */
[----:B------:R-:W-:Y:S01]  /*6a00*/  FFMA.FTZ R106, R130, UR5, -R106 ;  /* 0x00000005826a7c23 */ /* 0x000fe2000801086a */
[----:B------:R-:W-:Y:S01]  /*6a10*/  FSEL R122, R122, -INF , P1 ;  /* 0xff8000007a7a7808 */ /* 0x000fe20000800000 */
[--C-:B---3--:R-:W-:Y:S01]  /*6a20*/  FFMA.FTZ R111, R111, UR5, -R112.reuse ;  /* 0x000000056f6f7c23 */ /* 0x108fe20008010870 */
[----:B------:R-:W-:Y:S01]  /*6a30*/  FSEL R130, R136, -INF , P2 ;  /* 0xff80000088827808 */ /* 0x000fe20001000000 */
[----:B------:R-:W-:Y:S01]  /*6a40*/  FFMA.FTZ R112, R135, UR5, -R112 ;  /* 0x0000000587707c23 */ /* 0x000fe20008010870 */
[----:B----4-:R-:W1:Y:S04]  /*6a50*/  SHFL.IDX PT, R124, R221, R5, 0x1f ;  /* 0x00001f05dd7c7589 */ /* 0x010e6800000e0000 */
[----:B------:R-:W3:Y:S04]  /*6a60*/  SHFL.IDX PT, R126, R221, R151, 0x1f ;  /* 0x00001f97dd7e7589 */ /* 0x000ee800000e0000 */
[----:B------:R-:W4:Y:S04]  /*6a70*/  SHFL.IDX PT, R133, R221, R149, 0x1f ;  /* 0x00001f95dd857589 */ /* 0x000f2800000e0000 */
[----:B------:R-:W5:Y:S04]  /*6a80*/  SHFL.IDX PT, R128, R221, R148, 0x1f ;  /* 0x00001f94dd807589 */ /* 0x000f6800000e0000 */
[----:B------:R-:W5:Y:S01]  /*6a90*/  SHFL.IDX PT, R129, R221, R145, 0x1f ;  /* 0x00001f91dd817589 */ /* 0x000f6200000e0000 */
[----:B------:R-:W-:Y:S01]  /*6aa0*/  FSEL R135, R137, -INF , P2 ;  /* 0xff80000089877808 */ /* 0x000fe20001000000 */
[----:B------:R-:W-:Y:S01]  /*6ab0*/  FFMA.FTZ R98, R122, UR5, -R98 ;  /* 0x000000057a627c23 */ /* 0x000fe20008010862 */
[----:B------:R-:W-:Y:S01]  /*6ac0*/  FFMA.FTZ R130, R130, UR5, -R131 ;  /* 0x0000000582827c23 */ /* 0x000fe20008010883 */
[----:B------:R-:W-:Y:S01]  /*6ad0*/  FSEL R122, R141, -INF , P2 ;  /* 0xff8000008d7a7808 */ /* 0x000fe20001000000 */
[----:B------:R-:W-:Y:S01]  /*6ae0*/  VIADD R223, R5, 0x18 ;  /* 0x0000001805df7836 */ /* 0x000fe20000000000 */
[----:B------:R-:W-:Y:S01]  /*6af0*/  FSEL R139, R139, -INF , P1 ;  /* 0xff8000008b8b7808 */ /* 0x000fe20000800000 */
[----:B------:R-:W-:Y:S01]  /*6b00*/  FFMA.FTZ R135, R135, UR5, -R134 ;  /* 0x0000000587877c23 */ /* 0x000fe20008010886 */
[----:B------:R-:W-:Y:S01]  /*6b10*/  FSEL R138, R138, -INF , P1 ;  /* 0xff8000008a8a7808 */ /* 0x000fe20000800000 */
[--C-:B-1----:R-:W-:Y:S01]  /*6b20*/  FADD.FTZ R24, R24, -R124.reuse ;  /* 0x8000007c18187221 */ /* 0x102fe20000010000 */
[----:B------:R-:W-:Y:S01]  /*6b30*/  FSEL R143, R143, -INF , P1 ;  /* 0xff8000008f8f7808 */ /* 0x000fe20000800000 */
[----:B------:R-:W-:Y:S01]  /*6b40*/  FADD.FTZ R26, R26, -R124 ;  /* 0x8000007c1a1a7221 */ /* 0x000fe20000010000 */
[--C-:B---3--:R-:W-:Y:S01]  /*6b50*/  FADD.FTZ R124, R25, -R126.reuse ;  /* 0x8000007e197c7221 */ /* 0x108fe20000010000 */
[----:B------:R-:W-:Y:S01]  /*6b60*/  FADD.FTZ R126, R27, -R126 ;  /* 0x8000007e1b7e7221 */ /* 0x000fe20000010000 */
[----:B----4-:R-:W-:-:S02]  /*6b70*/  FADD.FTZ R127, R28, -R133 ;  /* 0x800000851c7f7221 */ /* 0x010fc40000010000 */
[----:B------:R1:W-:Y:S01]  /*6b80*/  MUFU.EX2 R28, R130 ;  /* 0x00000082001c7308 */ /* 0x0003e20000000800 */
[----:B------:R-:W-:Y:S01]  /*6b90*/  FFMA.FTZ R134, R139, UR5, -R134 ;  /* 0x000000058b867c23 */ /* 0x000fe20008010886 */
[--C-:B-----5:R-:W-:Y:S01]  /*6ba0*/  FADD.FTZ R27, R31, -R128.reuse ;  /* 0x800000801f1b7221 */ /* 0x120fe20000010000 */
[----:B------:R-:W-:Y:S01]  /*6bb0*/  FFMA.FTZ R122, R122, UR5, -R121 ;  /* 0x000000057a7a7c23 */ /* 0x000fe20008010879 */
[----:B------:R-:W-:Y:S01]  /*6bc0*/  FADD.FTZ R25, R30, -R133 ;  /* 0x800000851e197221 */ /* 0x000fe20000010000 */
[----:B------:R-:W-:Y:S01]  /*6bd0*/  FFMA.FTZ R131, R138, UR5, -R131 ;  /* 0x000000058a837c23 */ /* 0x000fe20008010883 */
[----:B------:R-:W-:Y:S01]  /*6be0*/  FFMA.FTZ R121, R143, UR5, -R121 ;  /* 0x000000058f797c23 */ /* 0x000fe20008010879 */
[----:B------:R-:W3:Y:S01]  /*6bf0*/  SHFL.IDX PT, R139, R218, R149, 0x1f ;  /* 0x00001f95da8b7589 */ /* 0x000ee200000e0000 */
[----:B-1----:R-:W-:Y:S01]  /*6c00*/  FADD.FTZ R130, R29, -R128 ;  /* 0x800000801d827221 */ /* 0x002fe20000010000 */
[----:B------:R-:W-:Y:S02]  /*6c10*/  FADD.FTZ R128, R32, -R129 ;  /* 0x8000008120807221 */ /* 0x000fe40000010000 */
[----:B------:R-:W-:Y:S01]  /*6c20*/  SHFL.IDX PT, R136, R218, R223, 0x1f ;  /* 0x00001fdfda887589 */ /* 0x000fe200000e0000 */
[----:B------:R1:W-:Y:S03]  /*6c30*/  MUFU.EX2 R30, R135 ;  /* 0x00000087001e7308 */ /* 0x0003e60000000800 */
[----:B------:R-:W4:Y:S04]  /*6c40*/  SHFL.IDX PT, R32, R218, R144, 0x1f ;  /* 0x00001f90da207589 */ /* 0x000f2800000e0000 */
[----:B------:R-:W5:Y:S04]  /*6c50*/  SHFL.IDX PT, R143, R221, R223, 0x1f ;  /* 0x00001fdfdd8f7589 */ /* 0x000f6800000e0000 */
[----:B------:R-:W5:Y:S04]  /*6c60*/  SHFL.IDX PT, R141, R218, R5, 0x1f ;  /* 0x00001f05da8d7589 */ /* 0x000f6800000e0000 */
[----:B------:R-:W5:Y:S04]  /*6c70*/  SHFL.IDX PT, R138, R218, R145, 0x1f ;  /* 0x00001f91da8a7589 */ /* 0x000f6800000e0000 */
[----:B-1----:R-:W1:Y:S04]  /*6c80*/  SHFL.IDX PT, R135, R217, R5, 0x1f ;  /* 0x00001f05d9877589 */ /* 0x002e6800000e0000 */
[----:B------:R-:W1:Y:S04]  /*6c90*/  SHFL.IDX PT, R137, R218, R148, 0x1f ;  /* 0x00001f94da897589 */ /* 0x000e6800000e0000 */
[----:B------:R-:W1:Y:S01]  /*6ca0*/  SHFL.IDX PT, R132, R221, R144, 0x1f ;  /* 0x00001f90dd847589 */ /* 0x000e6200000e0000 */
[----:B------:R-:W-:-:S02]  /*6cb0*/  FSEL R125, R140, -INF , P2 ;  /* 0xff8000008c7d7808 */ /* 0x000fc40001000000 */
[----:B------:R-:W-:-:S03]  /*6cc0*/  FSEL R142, R142, -INF , P1 ;  /* 0xff8000008e8e7808 */ /* 0x000fc60000800000 */
[----:B------:R-:W-:Y:S01]  /*6cd0*/  FFMA.FTZ R125, R125, UR5, -R123 ;  /* 0x000000057d7d7c23 */ /* 0x000fe2000801087b */
[----:B------:R-:W-:Y:S01]  /*6ce0*/  FSEL R115, R115, -INF , P1 ;  /* 0xff80000073737808 */ /* 0x000fe20000800000 */
[--C-:B---3--:R-:W-:Y:S01]  /*6cf0*/  FADD.FTZ R44, R44, -R139.reuse ;  /* 0x8000008b2c2c7221 */ /* 0x108fe20000010000 */
[----:B------:R-:W-:Y:S01]  /*6d00*/  FADD.FTZ R46, R46, -R139 ;  /* 0x8000008b2e2e7221 */ /* 0x000fe20000010000 */
[--C-:B----4-:R-:W-:Y:S01]  /*6d10*/  FADD.FTZ R49, R49, -R32.reuse ;  /* 0x8000002031317221 */ /* 0x110fe20000010000 */
[----:B------:R-:W-:Y:S01]  /*6d20*/  FADD.FTZ R51, R51, -R32 ;  /* 0x8000002033337221 */ /* 0x000fe20000010000 */
[--C-:B------:R-:W-:Y:S01]  /*6d30*/  FADD.FTZ R52, R52, -R136.reuse ;  /* 0x8000008834347221 */ /* 0x100fe20000010000 */
[----:B------:R-:W-:Y:S01]  /*6d40*/  FADD.FTZ R54, R54, -R136 ;  /* 0x8000008836367221 */ /* 0x000fe20000010000 */
[----:B------:R-:W3:Y:S01]  /*6d50*/  SHFL.IDX PT, R119, R219, R145, 0x1f ;  /* 0x00001f91db777589 */ /* 0x000ee200000e0000 */
[--C-:B-----5:R-:W-:Y:S01]  /*6d60*/  FADD.FTZ R133, R36, -R143.reuse ;  /* 0x8000008f24857221 */ /* 0x120fe20000010000 */
[----:B------:R-:W-:Y:S01]  /*6d70*/  FADD.FTZ R38, R38, -R143 ;  /* 0x8000008f26267221 */ /* 0x000fe20000010000 */
[--C-:B------:R-:W-:Y:S01]  /*6d80*/  FADD.FTZ R40, R40, -R141.reuse ;  /* 0x8000008d28287221 */ /* 0x100fe20000010000 */
[----:B------:R-:W-:Y:S01]  /*6d90*/  FADD.FTZ R42, R42, -R141 ;  /* 0x8000008d2a2a7221 */ /* 0x000fe20000010000 */
[--C-:B------:R-:W-:Y:S01]  /*6da0*/  FADD.FTZ R48, R48, -R138.reuse ;  /* 0x8000008a30307221 */ /* 0x100fe20000010000 */
[----:B------:R-:W-:Y:S01]  /*6db0*/  FADD.FTZ R50, R50, -R138 ;  /* 0x8000008a32327221 */ /* 0x000fe20000010000 */
[----:B------:R4:W-:Y:S01]  /*6dc0*/  MUFU.EX2 R32, R125 ;  /* 0x0000007d00207308 */ /* 0x0009e20000000800 */
[----:B------:R-:W-:Y:S01]  /*6dd0*/  SHFL.IDX PT, R136, R217, R145, 0x1f ;  /* 0x00001f91d9887589 */ /* 0x000fe200000e0000 */
[--C-:B-1----:R-:W-:Y:S01]  /*6de0*/  FADD.FTZ R56, R56, -R135.reuse ;  /* 0x8000008738387221 */ /* 0x102fe20000010000 */
[----:B------:R-:W-:Y:S01]  /*6df0*/  FADD.FTZ R58, R58, -R135 ;  /* 0x800000873a3a7221 */ /* 0x000fe20000010000 */
[----:B------:R-:W-:Y:S01]  /*6e00*/  FFMA.FTZ R123, R142, UR5, -R123 ;  /* 0x000000058e7b7c23 */ /* 0x000fe2000801087b */
[----:B------:R-:W-:Y:S01]  /*6e10*/  SHFL.IDX PT, R139, R216, R145, 0x1f ;  /* 0x00001f91d88b7589 */ /* 0x000fe200000e0000 */
[--C-:B------:R-:W-:Y:S01]  /*6e20*/  FADD.FTZ R45, R45, -R137.reuse ;  /* 0x800000892d2d7221 */ /* 0x100fe20000010000 */
[----:B------:R-:W-:-:S02]  /*6e30*/  FADD.FTZ R47, R47, -R137 ;  /* 0x800000892f2f7221 */ /* 0x000fc40000010000 */
[----:B----4-:R-:W-:Y:S01]  /*6e40*/  SHFL.IDX PT, R125, R216, R5, 0x1f ;  /* 0x00001f05d87d7589 */ /* 0x010fe200000e0000 */
[----:B------:R-:W-:-:S03]  /*6e50*/  FFMA.FTZ R92, R115, UR5, -R92 ;  /* 0x00000005735c7c23 */ /* 0x000fc6000801085c */
[----:B------:R-:W-:Y:S01]  /*6e60*/  SHFL.IDX PT, R135, R216, R151, 0x1f ;  /* 0x00001f97d8877589 */ /* 0x000fe200000e0000 */
[----:B------:R-:W-:-:S03]  /*6e70*/  FADD.FTZ R129, R34, -R129 ;  /* 0x8000008122817221 */ /* 0x000fc60000010000 */
[----:B------:R-:W-:Y:S04]  /*6e80*/  SHFL.IDX PT, R138, R216, R149, 0x1f ;  /* 0x00001f95d88a7589 */ /* 0x000fe800000e0000 */
[----:B------:R-:W-:Y:S04]  /*6e90*/  SHFL.IDX PT, R143, R216, R148, 0x1f ;  /* 0x00001f94d88f7589 */ /* 0x000fe800000e0000 */
[----:B------:R-:W-:Y:S04]  /*6ea0*/  SHFL.IDX PT, R141, R216, R144, 0x1f ;  /* 0x00001f90d88d7589 */ /* 0x000fe800000e0000 */
[----:B------:R-:W-:Y:S01]  /*6eb0*/  SHFL.IDX PT, R145, R216, R223, 0x1f ;  /* 0x00001fdfd8917589 */ /* 0x000fe200000e0000 */
[----:B------:R1:W-:Y:S03]  /*6ec0*/  MUFU.EX2 R29, R131 ;  /* 0x00000083001d7308 */ /* 0x0003e60000000800 */
[----:B------:R-:W4:Y:S04]  /*6ed0*/  SHFL.IDX PT, R142, R221, R233, 0x1f ;  /* 0x00001fe9dd8e7589 */ /* 0x000f2800000e0000 */
[----:B------:R-:W5:Y:S04]  /*6ee0*/  SHFL.IDX PT, R216, R216, R233, 0x1f ;  /* 0x00001fe9d8d87589 */ /* 0x000f6800000e0000 */
[----:B------:R-:W2:Y:S01]  /*6ef0*/  SHFL.IDX PT, R137, R217, R149, 0x1f ;  /* 0x00001f95d9897589 */ /* 0x000ea200000e0000 */
[--C-:B-1----:R-:W-:Y:S01]  /*6f00*/  FADD.FTZ R131, R33, -R132.reuse ;  /* 0x8000008421837221 */ /* 0x102fe20000010000 */
[----:B------:R-:W-:-:S02]  /*6f10*/  FADD.FTZ R132, R35, -R132 ;  /* 0x8000008423847221 */ /* 0x000fc40000010000 */
[----:B------:R-:W1:Y:S04]  /*6f20*/  SHFL.IDX PT, R115, R219, R223, 0x1f ;  /* 0x00001fdfdb737589 */ /* 0x000e6800000e0000 */
[----:B------:R-:W1:Y:S01]  /*6f30*/  SHFL.IDX PT, R34, R217, R151, 0x1f ;  /* 0x00001f97d9227589 */ /* 0x000e6200000e0000 */
[----:B------:R3:W-:Y:S03]  /*6f40*/  MUFU.EX2 R31, R134 ;  /* 0x00000086001f7308 */ /* 0x0007e60000000800 */
[----:B------:R-:W1:Y:S04]  /*6f50*/  SHFL.IDX PT, R219, R219, R233, 0x1f ;  /* 0x00001fe9dbdb7589 */ /* 0x000e6800000e0000 */
[----:B------:R-:W1:Y:S01]  /*6f60*/  SHFL.IDX PT, R35, R217, R148, 0x1f ;  /* 0x00001f94d9237589 */ /* 0x000e6200000e0000 */
[----:B------:R-:W1:Y:S03]  /*6f70*/  MUFU.EX2 R12, R12 ;  /* 0x0000000c000c7308 */ /* 0x000e660000000800 */
[----:B------:R-:W1:Y:S04]  /*6f80*/  SHFL.IDX PT, R33, R218, R233, 0x1f ;  /* 0x00001fe9da217589 */ /* 0x000e6800000e0000 */
[----:B---3--:R-:W3:Y:S01]  /*6f90*/  SHFL.IDX PT, R134, R217, R144, 0x1f ;  /* 0x00001f90d9867589 */ /* 0x008ee200000e0000 */
[----:B------:R-:W3:Y:S03]  /*6fa0*/  MUFU.EX2 R14, R14 ;  /* 0x0000000e000e7308 */ /* 0x000ee60000000800 */
[----:B------:R-:W3:Y:S04]  /*6fb0*/  SHFL.IDX PT, R36, R217, R223, 0x1f ;  /* 0x00001fdfd9247589 */ /* 0x000ee800000e0000 */
[----:B------:R-:W3:Y:S01]  /*6fc0*/  SHFL.IDX PT, R217, R217, R233, 0x1f ;  /* 0x00001fe9d9d97589 */ /* 0x000ee200000e0000 */
[----:B------:R-:W-:-:S03]  /*6fd0*/  FSEL R146, R146, -INF , P1 ;  /* 0xff80000092927808 */ /* 0x000fc60000800000 */
[----:B------:R-:W3:Y:S01]  /*6fe0*/  SHFL.IDX PT, R140, R218, R151, 0x1f ;  /* 0x00001f97da8c7589 */ /* 0x000ee200000e0000 */
[----:B------:R-:W3:Y:S01]  /*6ff0*/  MUFU.EX2 R107, R107 ;  /* 0x0000006b006b7308 */ /* 0x000ee20000000800 */
[--C-:B------:R-:W-:Y:S01]  /*7000*/  FFMA.FTZ R120, R120, UR5, -R119.reuse ;  /* 0x0000000578787c23 */ /* 0x100fe20008010877 */
[----:B------:R-:W-:Y:S01]  /*7010*/  FSEL R150, R150, -INF , P1 ;  /* 0xff80000096967808 */ /* 0x000fe20000800000 */
[----:B------:R-:W-:Y:S01]  /*7020*/  FFMA.FTZ R119, R146, UR5, -R119 ;  /* 0x0000000592777c23 */ /* 0x000fe20008010877 */
[----:B----4-:R-:W-:Y:S01]  /*7030*/  FADD.FTZ R37, R37, -R142 ;  /* 0x8000008e25257221 */ /* 0x010fe20000010000 */
[----:B-----5:R-:W-:-:S03]  /*7040*/  FADD.FTZ R146, R85, -R216 ;  /* 0x800000d855927221 */ /* 0x020fc60000010000 */
[----:B------:R-:W4:Y:S01]  /*7050*/  MUFU.EX2 R106, R106 ;  /* 0x0000006a006a7308 */ /* 0x000f220000000800 */
[--C-:B--2---:R-:W-:Y:S01]  /*7060*/  FADD.FTZ R60, R60, -R137.reuse ;  /* 0x800000893c3c7221 */ /* 0x104fe20000010000 */
[----:B------:R-:W-:Y:S01]  /*7070*/  FADD.FTZ R62, R62, -R137 ;  /* 0x800000893e3e7221 */ /* 0x000fe20000010000 */
[----:B------:R-:W-:Y:S01]  /*7080*/  FMUL.FTZ R26, R232, R26 ;  /* 0x0000001ae81a7220 */ /* 0x000fe20000410000 */
[----:B------:R-:W-:-:S04]  /*7090*/  FMUL.FTZ R85, R230, R126 ;  /* 0x0000007ee6557220 */ /* 0x000fc80000410000 */
[----:B------:R-:W2:Y:S01]  /*70a0*/  MUFU.EX2 R13, R13 ;  /* 0x0000000d000d7308 */ /* 0x000ea20000000800 */
[----:B------:R-:W-:Y:S01]  /*70b0*/  FADD.FTZ R137, R80, -R139 ;  /* 0x8000008b50897221 */ /* 0x000fe20000010000 */
[----:B-1----:R-:W-:Y:S01]  /*70c0*/  FFMA.FTZ R116, R116, UR5, -R115 ;  /* 0x0000000574747c23 */ /* 0x002fe20008010873 */
[----:B------:R-:W-:-:S05]  /*70d0*/  FADD.FTZ R57, R57, -R34 ;  /* 0x8000002239397221 */ /* 0x000fca0000010000 */
[----:B------:R-:W1:Y:S01]  /*70e0*/  MUFU.EX2 R15, R15 ;  /* 0x0000000f000f7308 */ /* 0x000e620000000800 */
[----:B------:R-:W-:Y:S01]  /*70f0*/  FADD.FTZ R59, R59, -R34 ;  /* 0x800000223b3b7221 */ /* 0x000fe20000010000 */
[----:B------:R-:W-:-:S06]  /*7100*/  FADD.FTZ R139, R82, -R139 ;  /* 0x8000008b528b7221 */ /* 0x000fcc0000010000 */
[----:B------:R-:W5:Y:S01]  /*7110*/  MUFU.EX2 R101, R101 ;  /* 0x0000006500657308 */ /* 0x000f620000000800 */
[----:B------:R-:W-:Y:S01]  /*7120*/  FFMA.FTZ R115, R150, UR5, -R115 ;  /* 0x0000000596737c23 */ /* 0x000fe20008010873 */
[----:B------:R-:W-:-:S06]  /*7130*/  FFMA.FTZ R114, R114, UR5, -R219 ;  /* 0x0000000572727c23 */ /* 0x000fcc00080108db */
[----:B------:R-:W5:Y:S01]  /*7140*/  MUFU.EX2 R102, R102 ;  /* 0x0000006600667308 */ /* 0x000f620000000800 */
[----:B------:R-:W-:Y:S01]  /*7150*/  FMUL.FTZ R82, R12, R133 ;  /* 0x000000850c527220 */ /* 0x000fe20000410000 */
[----:B---3--:R-:W-:-:S06]  /*7160*/  FMUL.FTZ R37, R14, R37 ;  /* 0x000000250e257220 */ /* 0x008fcc0000410000 */
[----:B------:R-:W3:Y:S08]  /*7170*/  MUFU.EX2 R104, R104 ;  /* 0x0000006800687308 */ /* 0x000ef00000000800 */
[----:B------:R-:W3:Y:S08]  /*7180*/  MUFU.EX2 R105, R105 ;  /* 0x0000006900697308 */ /* 0x000ef00000000800 */
[----:B------:R-:W3:Y:S08]  /*7190*/  MUFU.EX2 R108, R108 ;  /* 0x0000006c006c7308 */ /* 0x000ef00000000800 */
[----:B------:R-:W3:Y:S08]  /*71a0*/  MUFU.EX2 R109, R109 ;  /* 0x0000006d006d7308 */ /* 0x000ef00000000800 */
[----:B------:R-:W3:Y:S01]  /*71b0*/  MUFU.EX2 R111, R111 ;  /* 0x0000006f006f7308 */ /* 0x000ee20000000800 */
[----:B------:R-:W-:Y:S01]  /*71c0*/  FFMA.FTZ R113, R113, UR5, -R219 ;  /* 0x0000000571717c23 */ /* 0x000fe200080108db */
[--C-:B------:R-:W-:Y:S01]  /*71d0*/  FADD.FTZ R61, R61, -R35.reuse ;  /* 0x800000233d3d7221 */ /* 0x100fe20000010000 */
[----:B------:R-:W-:Y:S01]  /*71e0*/  FADD.FTZ R63, R63, -R35 ;  /* 0x800000233f3f7221 */ /* 0x000fe20000010000 */
[----:B------:R-:W-:Y:S01]  /*71f0*/  F2FP.F16.F32.PACK_AB R85, R85, R26 ;  /* 0x0000001a5555723e */ /* 0x000fe200000000ff */
[----:B------:R-:W-:-:S03]  /*7200*/  FMUL.FTZ R25, R228, R25 ;  /* 0x00000019e4197220 */ /* 0x000fc60000410000 */
[----:B------:R-:W-:Y:S01]  /*7210*/  MUFU.EX2 R9, R9 ;  /* 0x0000000900097308 */ /* 0x000fe20000000800 */
[----:B------:R-:W-:Y:S01]  /*7220*/  FMUL.FTZ R26, R226, R27 ;  /* 0x0000001be21a7220 */ /* 0x000fe20000410000 */
[--C-:B------:R-:W-:Y:S01]  /*7230*/  FADD.FTZ R53, R53, -R33.reuse ;  /* 0x8000002135357221 */ /* 0x100fe20000010000 */
[----:B------:R-:W-:-:S05]  /*7240*/  FADD.FTZ R55, R55, -R33 ;  /* 0x8000002137377221 */ /* 0x000fca0000010000 */
[----:B------:R-:W3:Y:S01]  /*7250*/  MUFU.EX2 R10, R10 ;  /* 0x0000000a000a7308 */ /* 0x000ee20000000800 */
[----:B------:R-:W-:Y:S01]  /*7260*/  FADD.FTZ R65, R65, -R134 ;  /* 0x8000008641417221 */ /* 0x000fe20000010000 */
[----:B------:R-:W-:-:S06]  /*7270*/  F2FP.F16.F32.PACK_AB R82, R37, R82 ;  /* 0x000000522552723e */ /* 0x000fcc00000000ff */
[----:B------:R-:W3:Y:S01]  /*7280*/  MUFU.EX2 R11, R11 ;  /* 0x0000000b000b7308 */ /* 0x000ee20000000800 */
[----:B------:R-:W-:-:S07]  /*7290*/  FADD.FTZ R66, R66, -R136 ;  /* 0x8000008842427221 */ /* 0x000fce0000010000 */
[----:B------:R-:W3:Y:S01]  /*72a0*/  MUFU.EX2 R97, R97 ;  /* 0x0000006100617308 */ /* 0x000ee20000000800 */
[----:B------:R-:W-:-:S07]  /*72b0*/  FADD.FTZ R39, R39, -R142 ;  /* 0x8000008e27277221 */ /* 0x000fce0000010000 */
[----:B------:R-:W-:Y:S01]  /*72c0*/  MUFU.EX2 R98, R98 ;  /* 0x0000006200627308 */ /* 0x000fe20000000800 */
[----:B------:R-:W-:-:S07]  /*72d0*/  FADD.FTZ R64, R64, -R136 ;  /* 0x8000008840407221 */ /* 0x000fce0000010000 */
[----:B------:R-:W3:Y:S01]  /*72e0*/  MUFU.EX2 R99, R99 ;  /* 0x0000006300637308 */ /* 0x000ee20000000800 */
[----:B------:R-:W-:-:S07]  /*72f0*/  FADD.FTZ R216, R87, -R216 ;  /* 0x800000d857d87221 */ /* 0x000fce0000010000 */
[----:B------:R-:W3:Y:S08]  /*7300*/  MUFU.EX2 R100, R100 ;  /* 0x0000006400647308 */ /* 0x000ef00000000800 */
[----:B------:R4:W3:Y:S01]  /*7310*/  MUFU.EX2 R34, R122 ;  /* 0x0000007a00227308 */ /* 0x0008e20000000800 */
[----:B------:R-:W-:-:S07]  /*7320*/  FADD.FTZ R144, R84, -R145 ;  /* 0x8000009154907221 */ /* 0x000fce0000010000 */
[----:B------:R-:W3:Y:S01]  /*7330*/  MUFU.EX2 R17, R17 ;  /* 0x0000001100117308 */ /* 0x000ee20000000800 */
[----:B----4-:R-:W-:-:S07]  /*7340*/  FADD.FTZ R122, R68, -R36 ;  /* 0x80000024447a7221 */ /* 0x010fce0000010000 */
[----:B------:R-:W-:Y:S01]  /*7350*/  MUFU.EX2 R18, R18 ;  /* 0x0000001200127308 */ /* 0x000fe20000000800 */
[----:B------:R-:W-:-:S07]  /*7360*/  F2FP.F16.F32.PACK_AB R87, R26, R25 ;  /* 0x000000191a57723e */ /* 0x000fce00000000ff */
[----:B------:R-:W4:Y:S08]  /*7370*/  MUFU.EX2 R19, R19 ;  /* 0x0000001300137308 */ /* 0x000f300000000800 */
[----:B------:R-:W4:Y:S08]  /*7380*/  MUFU.EX2 R20, R20 ;  /* 0x0000001400147308 */ /* 0x000f300000000800 */
[----:B------:R-:W4:Y:S08]  /*7390*/  MUFU.EX2 R21, R21 ;  /* 0x0000001500157308 */ /* 0x000f300000000800 */
[----:B------:R-:W-:Y:S08]  /*73a0*/  MUFU.EX2 R22, R22 ;  /* 0x0000001600167308 */ /* 0x000ff00000000800 */
[----:B------:R-:W4:Y:S08]  /*73b0*/  MUFU.EX2 R23, R23 ;  /* 0x0000001700177308 */ /* 0x000f300000000800 */
[----:B------:R-:W4:Y:S01]  /*73c0*/  MUFU.EX2 R88, R88 ;  /* 0x0000005800587308 */ /* 0x000f220000000800 */
[----:B------:R-:W-:-:S07]  /*73d0*/  FADD.FTZ R145, R86, -R145 ;  /* 0x8000009156917221 */ /* 0x000fce0000010000 */
[----:B------:R-:W4:Y:S01]  /*73e0*/  MUFU.EX2 R89, R89 ;  /* 0x0000005900597308 */ /* 0x000f220000000800 */
[----:B------:R-:W-:-:S07]  /*73f0*/  FMUL.FTZ R25, R107, R65 ;  /* 0x000000416b197220 */ /* 0x000fce0000410000 */
[----:B------:R-:W-:Y:S08]  /*7400*/  MUFU.EX2 R90, R90 ;  /* 0x0000005a005a7308 */ /* 0x000ff00000000800 */
[----:B------:R-:W4:Y:S08]  /*7410*/  MUFU.EX2 R91, R91 ;  /* 0x0000005b005b7308 */ /* 0x000f300000000800 */
[----:B------:R-:W4:Y:S08]  /*7420*/  MUFU.EX2 R92, R92 ;  /* 0x0000005c005c7308 */ /* 0x000f300000000800 */
[----:B------:R-:W4:Y:S08]  /*7430*/  MUFU.EX2 R93, R93 ;  /* 0x0000005d005d7308 */ /* 0x000f300000000800 */
[----:B------:R-:W-:Y:S08]  /*7440*/  MUFU.EX2 R94, R94 ;  /* 0x0000005e005e7308 */ /* 0x000ff00000000800 */
[----:B------:R-:W4:Y:S08]  /*7450*/  MUFU.EX2 R95, R95 ;  /* 0x0000005f005f7308 */ /* 0x000f300000000800 */
[----:B------:R-:W4:Y:S01]  /*7460*/  MUFU.EX2 R96, R96 ;  /* 0x0000006000607308 */ /* 0x000f220000000800 */
[----:B------:R-:W-:-:S07]  /*7470*/  FMUL.FTZ R86, R229, R127 ;  /* 0x0000007fe5567220 */ /* 0x000fce0000410000 */
[----:B------:R2:W-:Y:S01]  /*7480*/  MUFU.EX2 R35, R121 ;  /* 0x0000007900237308 */ /* 0x0005e20000000800 */
[----:B------:R-:W-:-:S07]  /*7490*/  FMUL.FTZ R65, R106, R66 ;  /* 0x000000426a417220 */ /* 0x000fce0000410000 */
[----:B------:R-:W4:Y:S01]  /*74a0*/  MUFU.EX2 R110, R110 ;  /* 0x0000006e006e7308 */ /* 0x000f220000000800 */
[----:B--2---:R-:W-:Y:S01]  /*74b0*/  FADD.FTZ R121, R67, -R134 ;  /* 0x8000008643797221 */ /* 0x004fe20000010000 */
[----:B------:R-:W-:Y:S01]  /*74c0*/  FADD.FTZ R67, R70, -R36 ;  /* 0x8000002446437221 */ /* 0x000fe20000010000 */
[----:B------:R-:W-:-:S05]  /*74d0*/  FADD.FTZ R70, R69, -R217 ;  /* 0x800000d945467221 */ /* 0x000fca0000010000 */
[----:B------:R-:W2:Y:S01]  /*74e0*/  MUFU.EX2 R112, R112 ;  /* 0x0000007000707308 */ /* 0x000ea20000000800 */
[----:B------:R-:W-:Y:S01]  /*74f0*/  FMUL.FTZ R38, R13, R38 ;  /* 0x000000260d267220 */ /* 0x000fe20000410000 */
[----:B-1----:R-:W-:-:S06]  /*7500*/  FMUL.FTZ R39, R15, R39 ;  /* 0x000000270f277220 */ /* 0x002fcc0000410000 */
[----:B------:R-:W1:Y:S01]  /*7510*/  MUFU.EX2 R33, R123 ;  /* 0x0000007b00217308 */ /* 0x000e620000000800 */
[----:B-----5:R-:W-:Y:S01]  /*7520*/  FMUL.FTZ R60, R101, R60 ;  /* 0x0000003c653c7220 */ /* 0x020fe20000410000 */
[----:B------:R-:W-:Y:S01]  /*7530*/  FMUL.FTZ R61, R103, R61 ;  /* 0x0000003d673d7220 */ /* 0x000fe20000410000 */
[----:B------:R-:W-:-:S05]  /*7540*/  FMUL.FTZ R62, R102, R62 ;  /* 0x0000003e663e7220 */ /* 0x000fca0000410000 */
[----:B------:R5:W1:Y:S01]  /*7550*/  MUFU.EX2 R36, R120 ;  /* 0x0000007800247308 */ /* 0x000a620000000800 */
[----:B---3--:R-:W-:Y:S01]  /*7560*/  FMUL.FTZ R63, R104, R63 ;  /* 0x0000003f683f7220 */ /* 0x008fe20000410000 */
[----:B------:R-:W-:Y:S01]  /*7570*/  FMUL.FTZ R64, R105, R64 ;  /* 0x0000004069407220 */ /* 0x000fe20000410000 */
[----:B------:R-:W-:-:S05]  /*7580*/  FMUL.FTZ R26, R108, R121 ;  /* 0x000000796c1a7220 */ /* 0x000fca0000410000 */
[----:B------:R-:W3:Y:S01]  /*7590*/  MUFU.EX2 R119, R119 ;  /* 0x0000007700777308 */ /* 0x000ee20000000800 */
[----:B-----5:R-:W-:Y:S01]  /*75a0*/  FADD.FTZ R120, R71, -R217 ;  /* 0x800000d947787221 */ /* 0x020fe20000010000 */
[----:B------:R-:W-:Y:S01]  /*75b0*/  FMUL.FTZ R71, R227, R130 ;  /* 0x00000082e3477220 */ /* 0x000fe20000410000 */
[----:B------:R-:W-:-:S05]  /*75c0*/  FMUL.FTZ R66, R109, R122 ;  /* 0x0000007a6d427220 */ /* 0x000fca0000410000 */
[----:B------:R-:W5:Y:S01]  /*75d0*/  MUFU.EX2 R118, R118 ;  /* 0x0000007600767308 */ /* 0x000f620000000800 */
[----:B------:R-:W-:Y:S01]  /*75e0*/  FMUL.FTZ R27, R111, R70 ;  /* 0x000000466f1b7220 */ /* 0x000fe20000410000 */
[----:B------:R-:W-:-:S06]  /*75f0*/  FADD.FTZ R123, R72, -R125 ;  /* 0x8000007d487b7221 */ /* 0x000fcc0000010000 */
[----:B------:R-:W5:Y:S01]  /*7600*/  MUFU.EX2 R117, R117 ;  /* 0x0000007500757308 */ /* 0x000f620000000800 */
[----:B------:R-:W-:-:S07]  /*7610*/  FADD.FTZ R134, R73, -R135 ;  /* 0x8000008749867221 */ /* 0x000fce0000010000 */
[----:B------:R-:W5:Y:S01]  /*7620*/  MUFU.EX2 R116, R116 ;  /* 0x0000007400747308 */ /* 0x000f620000000800 */
[----:B------:R-:W-:-:S07]  /*7630*/  FADD.FTZ R41, R41, -R140 ;  /* 0x8000008c29297221 */ /* 0x000fce0000010000 */
[----:B------:R-:W5:Y:S01]  /*7640*/  MUFU.EX2 R115, R115 ;  /* 0x0000007300737308 */ /* 0x000f620000000800 */
[----:B------:R-:W-:-:S07]  /*7650*/  FADD.FTZ R43, R43, -R140 ;  /* 0x8000008c2b2b7221 */ /* 0x000fce0000010000 */
[----:B------:R-:W5:Y:S01]  /*7660*/  MUFU.EX2 R114, R114 ;  /* 0x0000007200727308 */ /* 0x000f620000000800 */
[----:B------:R-:W-:-:S07]  /*7670*/  FADD.FTZ R125, R74, -R125 ;  /* 0x8000007d4a7d7221 */ /* 0x000fce0000010000 */
[----:B------:R-:W5:Y:S01]  /*7680*/  MUFU.EX2 R37, R113 ;  /* 0x0000007100257308 */ /* 0x000f620000000800 */
[----:B------:R-:W-:Y:S01]  /*7690*/  FADD.FTZ R135, R75, -R135 ;  /* 0x800000874b877221 */ /* 0x000fe20000010000 */
[----:B------:R-:W-:Y:S01]  /*76a0*/  FADD.FTZ R136, R76, -R138 ;  /* 0x8000008a4c887221 */ /* 0x000fe20000010000 */
[----:B------:R-:W-:Y:S01]  /*76b0*/  FADD.FTZ R142, R77, -R143 ;  /* 0x8000008f4d8e7221 */ /* 0x000fe20000010000 */
[--C-:B------:R-:W-:Y:S01]  /*76c0*/  FADD.FTZ R140, R81, -R141.reuse ;  /* 0x8000008d518c7221 */ /* 0x100fe20000010000 */
[----:B------:R-:W-:Y:S01]  /*76d0*/  FADD.FTZ R141, R83, -R141 ;  /* 0x8000008d538d7221 */ /* 0x000fe20000010000 */
        /* <DEDUP_REMOVED lines=42> */
[----:B------:R-:W-:Y:S01]  /*7980*/  IMAD R220, R0, 0x400, R220 ;  /* 0x0000040000dc7824 */ /* 0x000fe200078e02dc */
[----:B------:R-:W-:Y:S01]  /*7990*/  F2FP.F16.F32.PACK_AB R84, R69, R84 ;  /* 0x000000544554723e */ /* 0x000fe200000000ff */
[----:B------:R-:W-:Y:S01]  /*79a0*/  FMUL.FTZ R67, R110, R67 ;  /* 0x000000436e437220 */ /* 0x000fe20000410000 */
[----:B--2---:R-:W-:Y:S01]  /*79b0*/  FMUL.FTZ R120, R112, R120 ;  /* 0x0000007870787220 */ /* 0x004fe20000410000 */
[----:B------:R-:W-:Y:S01]  /*79c0*/  IMAD R39, R39, 0x2, R236 ;  /* 0x0000000227277824 */ /* 0x000fe200078e02ec */
[----:B------:R-:W-:Y:S01]  /*79d0*/  F2FP.F16.F32.PACK_AB R80, R131, R80 ;  /* 0x000000508350723e */ /* 0x000fe200000000ff */
[----:B-1----:R-:W-:Y:S01]  /*79e0*/  FMUL.FTZ R63, R33, R138 ;  /* 0x0000008a213f7220 */ /* 0x002fe20000410000 */
        /* <DEDUP_REMOVED lines=24> */
[----:B------:R-:W-:Y:S02]  /*7b70*/  R2UR UR4, R220 ;  /* 0x00000000dc0472ca */ /* 0x000fe400000e0000 */
        /* <DEDUP_REMOVED lines=14> */
[----:B------:R-:W-:-:S03]  /*7c60*/  F2FP.F16.F32.PACK_AB R27, R226, R228 ;  /* 0x000000e4e21b723e */ /* 0x000fc600000000ff */
        /* <DEDUP_REMOVED lines=137> */
.L_x_6124:
        /* <DEDUP_REMOVED lines=70> */
.L_x_6125:
[----:B------:R-:W-:Y:S02]  /*8960*/  VIADD R16, R16, 0x1 ;  /* 0x0000000110107836 */ /* 0x000fe40000000000 */
[----:B------:R-:W-:Y:S02]  /*8970*/  VIADD R7, R7, 0x30c20 ;  /* 0x00030c2007077836 */ /* 0x000fe40000000000 */
[----:B------:R-:W-:Y:S01]  /*8980*/  VIADD R0, R0, 0x1 ;  /* 0x0000000100007836 */ /* 0x000fe20000000000 */
[----:B------:R-:W-:Y:S02]  /*8990*/  ISETP.GE.AND P1, PT, R16, UR38, PT ;  /* 0x0000002610007c0c */ /* 0x000fe4000bf26270 */
[----:B------:R-:W-:Y:S02]  /*89a0*/  PRMT R7, RZ, 0x654, R7 ;  /* 0x00000654ff077816 */ /* 0x000fe40000000007 */
[C---:B------:R-:W-:Y:S02]  /*89b0*/  ISETP.NE.AND P0, PT, R0.reuse, 0x2, PT ;  /* 0x000000020000780c */ /* 0x040fe40003f05270 */
[----:B------:R1:W-:Y:S02]  /*89c0*/  SYNCS.ARRIVE.TRANS64.RED.A1T0 RZ, [R7+URZ], RZ ;  /* 0x000000ff07ff79a7 */ /* 0x0003e4000810043f */
[----:B------:R-:W-:-:S02]  /*89d0*/  SEL R0, R0, RZ, P0 ;  /* 0x000000ff00007207 */ /* 0x000fc40000000000 */
[----:B-1----:R-:W-:-:S04]  /*89e0*/  SEL R7, RZ, 0x1, P0 ;  /* 0x00000001ff077807 */ /* 0x002fc80000000000 */
[----:B------:R-:W-:Y:S01]  /*89f0*/  LOP3.LUT R4, R4, R7, RZ, 0x3c, !PT ;  /* 0x0000000704047212 */ /* 0x000fe200078e3cff */
[----:B------:R-:W-:Y:S06]  /*8a00*/  @!P1 BRA `(.L_x_6126) ;  /* 0xffffffcc00849947 */ /* 0x000fec000383ffff */
.L_x_6115:
        /* <DEDUP_REMOVED lines=34> */
.L_x_6095:
[----:B------:R-:W-:Y:S05]  /*8c30*/  @P0 BRA `(.L_x_6127) ;  /* 0x0000000800c80947 */ /* 0x000fea0003800000 */
[----:B------:R-:W3:Y:S01]  /*8c40*/  S2R R3, SR_CgaCtaId ;  /* 0x0000000000037919 */ /* 0x000ee20000008800 */
[----:B------:R-:W-:-:S04]  /*8c50*/  MOV R0, 0x400 ;  /* 0x0000040000007802 */ /* 0x000fc80000000f00 */
[----:B---3--:R-:W-:-:S04]  /*8c60*/  LEA R17, R3, R0, 0x18 ;  /* 0x0000000003117211 */ /* 0x008fc800078ec0ff */
[----:B------:R-:W-:-:S13]  /*8c70*/  LOP3.LUT P0, RZ, R17, 0x3ff, RZ, 0xc0, !PT ;  /* 0x000003ff11ff7812 */ /* 0x000fda000780c0ff */
[----:B------:R-:W-:Y:S05]  /*8c80*/  @!P0 BRA `(.L_x_6128) ;  /* 0x0000000000408947 */ /* 0x000fea0003800000 */
[----:B------:R-:W-:Y:S01]  /*8c90*/  MOV R0, 0x0 ;  /* 0x0000000000007802 */ /* 0x000fe20000000f00 */
[----:B------:R-:W-:Y:S01]  /*8ca0*/  ULDC.64 UR4, c[0x4][0x90] ;  /* 0x0100240000047ab9 */ /* 0x000fe20000000a00 */
[----:B------:R-:W-:Y:S01]  /*8cb0*/  ULDC.64 UR6, c[0x4][0x98] ;  /* 0x0100260000067ab9 */ /* 0x000fe20000000a00 */
[----:B------:R-:W-:Y:S01]  /*8cc0*/  IMAD.U32 R4, RZ, RZ, UR4 ;  /* 0x00000004ff047e24 */ /* 0x000fe2000f8e00ff */
[----:B--2---:R2:W3:Y:S01]  /*8cd0*/  LDC.64 R2, c[0x4][R0] ;  /* 0x0100000000027b82 */ /* 0x0044e20000000a00 */
        /* <DEDUP_REMOVED lines=8> */
[----:B-12---:R-:W-:-:S07]  /*8d60*/  IMAD.MOV.U32 R13, RZ, RZ, RZ ;  /* 0x000000ffff0d7224 */ /* 0x006fce00078e00ff */
[----:B------:R-:W-:-:S07]  /*8d70*/  LEPC R20, `(.L_x_6128) ;  /* 0x000000001014794e */ /* 0x000fce0000000000 */
[----:B---3--:R-:W-:Y:S05]  /*8d80*/  CALL.ABS.NOINC R2 ;  /* 0x0000000002007343 */ /* 0x008fea0003c00000 */
.L_x_6128:
[----:B------:R-:W-:-:S05]  /*8d90*/  VIADD R16, R17, 0x4000 ;  /* 0x0000400011107836 */ /* 0x000fca0000000000 */
        /* <DEDUP_REMOVED lines=18> */
.L_x_6129:
        /* <DEDUP_REMOVED lines=18> */
.L_x_6130:
        /* <DEDUP_REMOVED lines=18> */
.L_x_6131:
[----:B------:R-:W3:Y:S01]  /*9100*/  S2R R0, SR_TID.X ;  /* 0x0000000000007919 */ /* 0x000ee20000002100 */
        /* <DEDUP_REMOVED lines=62> */
[----:B------:R-:W-:Y:S01]  /*94f0*/  STSM.16.M88.4 [R0+0x4000], R184 ;  /* 0x004000b800007844 */ /* 0x000fe20000000200 */
[----:B------:R-:W-:-:S03]  /*9500*/  IADD3 R2, R3, 0x4000, R0 ;  /* 0x0000400003027810 */ /* 0x000fc60007ffe000 */
[----:B------:R-:W2:Y:S01]  /*9510*/  SHFL.IDX PT, R5, R6, RZ, 0x1f ;  /* 0x00001fff06057589 */ /* 0x000ea200000e0000 */
[----:B------:R-:W-:-:S03]  /*9520*/  IMAD.IADD R3, R3, 0x1, R4 ;  /* 0x0000000103037824 */ /* 0x000fc600078e0204 */
[----:B------:R3:W-:Y:S04]  /*9530*/  STSM.16.M88.4 [R2], R192 ;  /* 0x000000c002007844 */ /* 0x0007e80000000200 */
[----:B------:R3:W-:Y:S04]  /*9540*/  STSM.16.M88.4 [R4], R200 ;  /* 0x000000c804007844 */ /* 0x0007e80000000200 */
[----:B------:R3:W-:Y:S04]  /*9550*/  STSM.16.M88.4 [R3], R208 ;  /* 0x000000d003007844 */ /* 0x0007e80000000200 */
[----:B------:R3:W-:Y:S04]  /*9560*/  STSM.16.M88.4 [R0], R152 ;  /* 0x0000009800007844 */ /* 0x0007e80000000200 */
[----:B------:R3:W-:Y:S04]  /*9570*/  STSM.16.M88.4 [R2+-0x4000], R160 ;  /* 0xffc000a002007844 */ /* 0x0007e80000000200 */
[----:B------:R3:W-:Y:S01]  /*9580*/  STSM.16.M88.4 [R4+-0x4000], R168 ;  /* 0xffc000a804007844 */ /* 0x0007e20000000200 */
[----:B--2---:R-:W-:-:S03]  /*9590*/  ISETP.NE.AND P0, PT, R5, 0x7, PT ;  /* 0x000000070500780c */ /* 0x004fc60003f05270 */
        /* <DEDUP_REMOVED lines=22> */
[----:B--2---:R-:W-:Y:S02]  /*9700*/  UMOV UR40, UR6 ;  /* 0x0000000600287c82 */ /* 0x004fe40008000000 */
[----:B------:R2:W-:Y:S02]  /*9710*/  UTMASTG.4D [UR40], [UR8] ;  /* 0x00000028080073b5 */ /* 0x0005e40008018000 */
[----:B--2---:R0:W-:Y:S02]  /*9720*/  UTMACMDFLUSH ;  /* 0x00000000000079b7 */ /* 0x0041e40000000000 */
.L_x_6133:
[----:B------:R-:W-:Y:S05]  /*9730*/  BSYNC B0 ;  /* 0x0000000000007941 */ /* 0x000fea0003800000 */
.L_x_6132:
[----:B------:R-:W-:-:S04]  /*9740*/  DEPBAR.LE SB0, 0x0 ;  /* 0x000080000000791a */ /* 0x000fc80000000000 */
[----:B------:R-:W-:Y:S05]  /*9750*/  BRA `(.L_x_6094) ;  /* 0x0000003800707947 */ /* 0x000fea0003800000 */
.L_x_6127:
[----:B------:R-:W3:Y:S01]  /*9760*/  S2R R0, SR_TID.X ;  /* 0x0000000000007919 */ /* 0x000ee20000002100 */
[----:B--2---:R-:W2:Y:S01]  /*9770*/  LDC.64 R2, c[0x0][0x820] ;  /* 0x00020800ff027b82 */ /* 0x004ea20000000a00 */
[----:B------:R-:W-:Y:S01]  /*9780*/  IMAD.U32 R9, RZ, RZ, UR43 ;  /* 0x0000002bff097e24 */ /* 0x000fe2000f8e00ff */
[----:B------:R-:W-:Y:S01]  /*9790*/  BSSY B0, `(.L_x_6134) ;  /* 0x0000038000007945 */ /* 0x000fe20003800000 */
[----:B------:R-:W-:Y:S02]  /*97a0*/  IMAD.U32 R27, RZ, RZ, UR36 ;  /* 0x00000024ff1b7e24 */ /* 0x000fe4000f8e00ff */
[----:B------:R-:W-:Y:S01]  /*97b0*/  IMAD.U32 R25, RZ, RZ, UR44 ;  /* 0x0000002cff197e24 */ /* 0x000fe2000f8e00ff */
[----:B------:R-:W-:Y:S02]  /*97c0*/  SHF.R.S32.HI R9, RZ, 0x1f, R9 ;  /* 0x0000001fff097819 */ /* 0x000fe40000011409 */
[----:B------:R-:W4:Y:S02]  /*97d0*/  LDC.64 R18, c[0x0][0x808] ;  /* 0x00020200ff127b82 */ /* 0x000f240000000a00 */
[----:B------:R-:W-:-:S06]  /*97e0*/  SHF.R.S32.HI R25, RZ, 0x1f, R25 ;  /* 0x0000001fff197819 */ /* 0x000fcc0000011419 */
[----:B------:R-:W5:Y:S08]  /*97f0*/  LDC.64 R14, c[0x0][0x828] ;  /* 0x00020a00ff0e7b82 */ /* 0x000f700000000a00 */
[----:B------:R-:W1:Y:S01]  /*9800*/  LDC.64 R16, c[0x0][0x850] ;  /* 0x00021400ff107b82 */ /* 0x000e620000000a00 */
[----:B---3--:R-:W-:-:S07]  /*9810*/  VIADD R5, R0, 0xffffff80 ;  /* 0xffffff8000057836 */ /* 0x008fce0000000000 */
[----:B------:R-:W3:Y:S01]  /*9820*/  LDC R23, c[0x0][0x83c] ;  /* 0x00020f00ff177b82 */ /* 0x000ee20000000800 */
[----:B----4-:R-:W-:Y:S01]  /*9830*/  IMAD R11, R27, -0x80, R18 ;  /* 0xffffff801b0b7824 */ /* 0x010fe200078e0212 */
[----:B------:R-:W-:-:S04]  /*9840*/  SHF.R.S32.HI R0, RZ, 0x1f, R5 ;  /* 0x0000001fff007819 */ /* 0x000fc80000011405 */
[----:B------:R-:W-:Y:S02]  /*9850*/  LEA.HI R8, R0, R5, RZ, 0x3 ;  /* 0x0000000500087211 */ /* 0x000fe400078f18ff */
[----:B------:R-:W4:Y:S02]  /*9860*/  LDC.64 R20, c[0x0][0x858] ;  /* 0x00021600ff147b82 */ /* 0x000f240000000a00 */
[----:B------:R-:W-:-:S05]  /*9870*/  LOP3.LUT R0, R8, 0x1ffffff8, RZ, 0xc0, !PT ;  /* 0x1ffffff808007812 */ /* 0x000fca00078ec0ff */
[----:B------:R-:W-:-:S04]  /*9880*/  IMAD.IADD R0, R5, 0x1, -R0 ;  /* 0x0000000105007824 */ /* 0x000fc800078e0a00 */
[----:B------:R-:W-:Y:S02]  /*9890*/  IMAD.SHL.U32 R6, R0, 0x8, RZ ;  /* 0x0000000800067824 */ /* 0x000fe400078e00ff */
[----:B--2---:R-:W-:-:S03]  /*98a0*/  IMAD R0, R9, R2, RZ ;  /* 0x0000000209007224 */ /* 0x004fc600078e02ff */
[----:B------:R-:W-:Y:S01]  /*98b0*/  SHF.R.S32.HI R7, RZ, 0x1f, R6 ;  /* 0x0000001fff077819 */ /* 0x000fe20000011406 */
[----:B------:R-:W-:Y:S02]  /*98c0*/  IMAD R3, R3, UR43, R0 ;  /* 0x0000002b03037c24 */ /* 0x000fe4000f8e0200 */
[----:B------:R-:W-:Y:S01]  /*98d0*/  IMAD.WIDE.U32 R4, R2, UR43, R6 ;  /* 0x0000002b02047c25 */ /* 0x000fe2000f8e0006 */
[----:B------:R-:W-:-:S03]  /*98e0*/  SHF.R.S32.HI R2, RZ, 0x3, R8 ;  /* 0x00000003ff027819 */ /* 0x000fc60000011408 */
[----:B------:R-:W-:Y:S01]  /*98f0*/  IMAD.IADD R5, R5, 0x1, R3 ;  /* 0x0000000105057824 */ /* 0x000fe200078e0203 */
[C---:B------:R-:W-:Y:S01]  /*9900*/  ISETP.GE.AND P2, PT, R2.reuse, R11, PT ;  /* 0x0000000b0200720c */ /* 0x040fe20003f46270 */
[C---:B------:R-:W-:Y:S02]  /*9910*/  VIADD R0, R2.reuse, 0x20 ;  /* 0x0000002002007836 */ /* 0x040fe40000000000 */
[----:B------:R-:W-:Y:S01]  /*9920*/  VIADD R3, R2, 0x60 ;  /* 0x0000006002037836 */ /* 0x000fe20000000000 */
[----:B------:R-:W-:Y:S01]  /*9930*/  ISETP.GE.OR P6, PT, R6, R19, P2 ;  /* 0x000000130600720c */ /* 0x000fe200017c6670 */
[----:B-----5:R-:W-:Y:S01]  /*9940*/  IMAD R8, R25, R14, RZ ;  /* 0x0000000e19087224 */ /* 0x020fe200078e02ff */
[-C--:B------:R-:W-:Y:S01]  /*9950*/  ISETP.GE.AND P3, PT, R0, R11.reuse, PT ;  /* 0x0000000b0000720c */ /* 0x080fe20003f66270 */
[----:B------:R-:W-:Y:S01]  /*9960*/  VIADD R0, R2, 0x40 ;  /* 0x0000004002007836 */ /* 0x000fe20000000000 */
[-C--:B------:R-:W-:Y:S01]  /*9970*/  ISETP.GE.AND P1, PT, R3, R11.reuse, PT ;  /* 0x0000000b0300720c */ /* 0x080fe20003f26270 */
[----:B------:R-:W-:Y:S01]  /*9980*/  IMAD R15, R15, UR44, R8 ;  /* 0x0000002c0f0f7c24 */ /* 0x000fe2000f8e0208 */
[----:B------:R-:W-:Y:S01]  /*9990*/  SHF.R.S32.HI R3, RZ, 0x1f, R2 ;  /* 0x0000001fff037819 */ /* 0x000fe20000011402 */
[----:B-1----:R-:W-:Y:S01]  /*99a0*/  IMAD.WIDE.U32 R12, R14, UR44, R4 ;  /* 0x0000002c0e0c7c25 */ /* 0x002fe2000f8e0004 */
[----:B------:R-:W-:-:S02]  /*99b0*/  ISETP.GE.AND P0, PT, R0, R11, PT ;  /* 0x0000000b0000720c */ /* 0x000fc40003f06270 */
[CC--:B------:R-:W-:Y:S01]  /*99c0*/  ISETP.GE.OR P4, PT, R6.reuse, R19.reuse, P3 ;  /* 0x000000130600720c */ /* 0x0c0fe20001f86670 */
[----:B------:R-:W-:Y:S01]  /*99d0*/  IMAD.WIDE R10, R27, 0x80, R2 ;  /* 0x000000801b0a7825 */ /* 0x000fe200078e0202 */
[----:B------:R-:W-:Y:S01]  /*99e0*/  ISETP.GE.OR P5, PT, R6, R19, P0 ;  /* 0x000000130600720c */ /* 0x000fe200007a6670 */
[----:B------:R-:W1:Y:S02]  /*99f0*/  LDC.64 R26, c[0x0][0x208] ;  /* 0x00008200ff1a7b82 */ /* 0x000e640000000a00 */
[----:B------:R-:W-:Y:S02]  /*9a00*/  IMAD R0, R9, R16, RZ ;  /* 0x0000001009007224 */ /* 0x000fe400078e02ff */
[----:B------:R-:W-:-:S04]  /*9a10*/  IMAD.WIDE.U32 R8, R16, UR43, R6 ;  /* 0x0000002b10087c25 */ /* 0x000fc8000f8e0006 */
[----:B------:R-:W-:Y:S02]  /*9a20*/  IMAD R17, R17, UR43, R0 ;  /* 0x0000002b11117c24 */ /* 0x000fe4000f8e0200 */
[----:B------:R-:W-:Y:S01]  /*9a30*/  IMAD.IADD R5, R13, 0x1, R15 ;  /* 0x000000010d057824 */ /* 0x000fe200078e020f */
[----:B---34-:R-:W-:Y:S06]  /*9a40*/  @P6 BRA `(.L_x_6135) ;  /* 0x0000000000306947 */ /* 0x018fec0003800000 */
[----:B------:R-:W-:Y:S01]  /*9a50*/  ULDC.64 UR4, c[0x0][0x818] ;  /* 0x0002060000047ab9 */ /* 0x000fe20000000a00 */
[----:B------:R-:W-:Y:S01]  /*9a60*/  IMAD.MOV.U32 R4, RZ, RZ, R12 ;  /* 0x000000ffff047224 */ /* 0x000fe200078e000c */
[----:B-1----:R-:W-:Y:S01]  /*9a70*/  R2UR UR6, R26 ;  /* 0x000000001a0672ca */ /* 0x002fe200000e0000 */
        /* <DEDUP_REMOVED lines=9> */
.L_x_6135:
[----:B------:R-:W-:Y:S05]  /*9b10*/  BSYNC B0 ;  /* 0x0000000000007941 */ /* 0x000fea0003800000 */
.L_x_6134:
[----:B------:R-:W-:Y:S01]  /*9b20*/  IMAD.IADD R9, R9, 0x1, R17 ;  /* 0x0000000109097824 */ /* 0x000fe200078e0211 */
[----:B------:R-:W-:Y:S01]  /*9b30*/  BSSY B0, `(.L_x_6136) ;  /* 0x0000019000007945 */ /* 0x000fe20003800000 */
[----:B------:R-:W-:Y:S01]  /*9b40*/  IMAD R0, R25, R20, RZ ;  /* 0x0000001419007224 */ /* 0x000fe200078e02ff */
[----:B------:R-:W-:Y:S01]  /*9b50*/  ISETP.GE.OR P6, PT, R6, R19, P1 ;  /* 0x000000130600720c */ /* 0x000fe20000fc6670 */
[----:B------:R-:W-:Y:S01]  /*9b60*/  IMAD.WIDE.U32 R8, R20, UR44, R8 ;  /* 0x0000002c14087c25 */ /* 0x000fe2000f8e0008 */
[CC--:B------:R-:W-:Y:S02]  /*9b70*/  ISETP.GE.OR P2, PT, R6.reuse, R23.reuse, P2 ;  /* 0x000000170600720c */ /* 0x0c0fe40001746670 */
[CC--:B------:R-:W-:Y:S01]  /*9b80*/  ISETP.GE.OR P3, PT, R6.reuse, R23.reuse, P3 ;  /* 0x000000170600720c */ /* 0x0c0fe20001f66670 */
[----:B--2---:R-:W-:Y:S01]  /*9b90*/  IMAD R15, R21, UR44, R0 ;  /* 0x0000002c150f7c24 */ /* 0x004fe2000f8e0200 */
[CC--:B------:R-:W-:Y:S02]  /*9ba0*/  ISETP.GE.OR P0, PT, R6.reuse, R23.reuse, P0 ;  /* 0x000000170600720c */ /* 0x0c0fe40000706670 */
[----:B------:R-:W-:Y:S01]  /*9bb0*/  ISETP.GE.OR P1, PT, R6, R23, P1 ;  /* 0x000000170600720c */ /* 0x000fe20000f26670 */
[----:B------:R-:W-:-:S12]  /*9bc0*/  @P4 BRA `(.L_x_6137) ;  /* 0x00000000003c4947 */ /* 0x000fd80003800000 */
[----:B------:R-:W-:Y:S01]  /*9bd0*/  IADD3 R7, P4, R10, 0x20, RZ ;  /* 0x000000200a077810 */ /* 0x000fe20007f9e0ff */
[----:B------:R-:W-:Y:S01]  /*9be0*/  ULDC.64 UR4, c[0x0][0x818] ;  /* 0x0002060000047ab9 */ /* 0x000fe20000000a00 */
[----:B------:R-:W-:Y:S01]  /*9bf0*/  IMAD.MOV.U32 R2, RZ, RZ, R12 ;  /* 0x000000ffff027224 */ /* 0x000fe200078e000c */
[----:B-1----:R-:W-:Y:S01]  /*9c00*/  R2UR UR6, R26 ;  /* 0x000000001a0672ca */ /* 0x002fe200000e0000 */
        /* <DEDUP_REMOVED lines=11> */
.L_x_6137:
[----:B------:R-:W-:Y:S05]  /*9cc0*/  BSYNC B0 ;  /* 0x0000000000007941 */ /* 0x000fea0003800000 */
.L_x_6136:
[----:B------:R-:W-:Y:S04]  /*9cd0*/  BSSY B0, `(.L_x_6138) ;  /* 0x0000011000007945 */ /* 0x000fe80003800000 */
[----:B------:R-:W-:Y:S05]  /*9ce0*/  @P5 BRA `(.L_x_6139) ;  /* 0x00000000003c5947 */ /* 0x000fea0003800000 */
[----:B--2---:R-:W-:Y:S01]  /*9cf0*/  IADD3 R7, P4, R10, 0x40, RZ ;  /* 0x000000400a077810 */ /* 0x004fe20007f9e0ff */
        /* <DEDUP_REMOVED lines=14> */
.L_x_6139:
[----:B------:R-:W-:Y:S05]  /*9de0*/  BSYNC B0 ;  /* 0x0000000000007941 */ /* 0x000fea0003800000 */
.L_x_6138:
[----:B------:R-:W-:Y:S04]  /*9df0*/  BSSY B0, `(.L_x_6140) ;  /* 0x0000011000007945 */ /* 0x000fe80003800000 */
[----:B------:R-:W-:Y:S05]  /*9e00*/  @P6 BRA `(.L_x_6141) ;  /* 0x00000000003c6947 */ /* 0x000fea0003800000 */
[----:B--23--:R-:W-:Y:S01]  /*9e10*/  IADD3 R7, P4, R10, 0x60, RZ ;  /* 0x000000600a077810 */ /* 0x00cfe20007f9e0ff */
        /* <DEDUP_REMOVED lines=14> */
.L_x_6141:
[----:B------:R-:W-:Y:S05]  /*9f00*/  BSYNC B0 ;  /* 0x0000000000007941 */ /* 0x000fea0003800000 */
.L_x_6140:
[----:B------:R-:W-:Y:S01]  /*9f10*/  BSSY B0, `(.L_x_6142) ;  /* 0x000000f000007945 */ /* 0x000fe20003800000 */
[----:B----4-:R-:W-:-:S03]  /*9f20*/  IMAD.IADD R5, R9, 0x1, R15 ;  /* 0x0000000109057824 */ /* 0x010fc600078e020f */
[----:B------:R-:W-:Y:S05]  /*9f30*/  @P2 BRA `(.L_x_6143) ;  /* 0x0000000000302947 */ /* 0x000fea0003800000 */
[----:B------:R-:W-:Y:S01]  /*9f40*/  ULDC.64 UR4, c[0x0][0x848] ;  /* 0x0002120000047ab9 */ /* 0x000fe20000000a00 */
[----:B------:R-:W-:Y:S01]  /*9f50*/  IMAD.MOV.U32 R4, RZ, RZ, R8 ;  /* 0x000000ffff047224 */ /* 0x000fe200078e0008 */
[----:B-1----:R-:W-:Y:S01]  /*9f60*/  R2UR UR6, R26 ;  /* 0x000000001a0672ca */ /* 0x002fe200000e0000 */
[----:B--23--:R-:W-:Y:S01]  /*9f70*/  IMAD R7, R11, UR4, RZ ;  /* 0x000000040b077c24 */ /* 0x00cfe2000f8e02ff */
        /* <DEDUP_REMOVED lines=8> */
.L_x_6143:
[----:B------:R-:W-:Y:S05]  /*a000*/  BSYNC B0 ;  /* 0x0000000000007941 */ /* 0x000fea0003800000 */
.L_x_6142:
[----:B------:R-:W-:Y:S04]  /*a010*/  BSSY B0, `(.L_x_6144) ;  /* 0x0000011000007945 */ /* 0x000fe80003800000 */
[----:B------:R-:W-:Y:S05]  /*a020*/  @P3 BRA `(.L_x_6145) ;  /* 0x00000000003c3947 */ /* 0x000fea0003800000 */
[----:B--234-:R-:W-:Y:S01]  /*a030*/  IADD3 R7, P2, R10, 0x20, RZ ;  /* 0x000000200a077810 */ /* 0x01cfe20007f5e0ff */
        /* <DEDUP_REMOVED lines=14> */
.L_x_6145:
[----:B------:R-:W-:Y:S05]  /*a120*/  BSYNC B0 ;  /* 0x0000000000007941 */ /* 0x000fea0003800000 */
.L_x_6144:
[----:B------:R-:W-:Y:S04]  /*a130*/  BSSY B0, `(.L_x_6146) ;  /* 0x0000011000007945 */ /* 0x000fe80003800000 */
[----:B------:R-:W-:Y:S05]  /*a140*/  @P0 BRA `(.L_x_6147) ;  /* 0x00000000003c0947 */ /* 0x000fea0003800000 */
[----:B-1234-:R-:W-:Y:S01]  /*a150*/  IADD3 R7, P0, R10, 0x40, RZ ;  /* 0x000000400a077810 */ /* 0x01efe20007f1e0ff */
        /* <DEDUP_REMOVED lines=14> */
.L_x_6147:
[----:B------:R-:W-:Y:S05]  /*a240*/  BSYNC B0 ;  /* 0x0000000000007941 */ /* 0x000fea0003800000 */
.L_x_6146:
        /* <DEDUP_REMOVED lines=17> */
.L_x_6090:
        /* <DEDUP_REMOVED lines=29> */
.L_x_6149:
[----:B------:R-:W-:Y:S01]  /*a530*/  ULDC UR9, c[0x0][0xb44] ;  /* 0x0002d10000097ab9 */ /* 0x000fe20000000800 */
[----:B------:R-:W-:Y:S01]  /*a540*/  UMOV UR7, UR8 ;  /* 0x0000000800077c82 */ /* 0x000fe20008000000 */
[----:B------:R-:W-:-:S11]  /*a550*/  UISETP.NE.AND UP0, UPT, UR9, 0x1, UPT ;  /* 0x000000010900788c */ /* 0x000fd6000bf05270 */
[----:B------:R-:W-:Y:S02]  /*a560*/  @UP0 ULDC.64 UR10, c[0x0][0xb48] ;  /* 0x0002d200000a0ab9 */ /* 0x000fe40000000a00 */
[----:B------:R-:W-:-:S04]  /*a570*/  UIMAD.WIDE.U32 UR4, UR8, UR10, URZ ;  /* 0x0000000a080472a5 */ /* 0x000fc8000f8e003f */
[----:B------:R-:W-:-:S04]  /*a580*/  @UP0 USHF.R.U32.HI UR7, URZ, UR11, UR5 ;  /* 0x0000000b3f070299 */ /* 0x000fc80008011605 */
[----:B------:R-:W-:-:S12]  /*a590*/  UIMAD UR4, UR7, UR9, URZ ;  /* 0x00000009070472a4 */ /* 0x000fd8000f8e023f */
.L_x_6150:
        /* <DEDUP_REMOVED lines=20> */
[----:B------:R-:W-:Y:S02]  /*a6e0*/  USHF.R.S32.HI UR6, URZ, 0x1f, UR5 ;  /* 0x0000001f3f067899 */ /* 0x000fe40008011405 */
[----:B------:R-:W-:-:S02]  /*a6f0*/  USHF.R.S32.HI UR4, URZ, 0x1f, UR7 ;  /* 0x0000001f3f047899 */ /* 0x000fc40008011407 */
[----:B------:R-:W-:Y:S02]  /*a700*/  ULEA.HI UR5, UR6, UR5, URZ, 0x7 ;  /* 0x0000000506057291 */ /* 0x000fe4000f8f383f */
[----:B------:R-:W-:Y:S02]  /*a710*/  ULEA.HI UR4, UR4, UR7, URZ, 0x7 ;  /* 0x0000000704047291 */ /* 0x000fe4000f8f383f */
[----:B------:R-:W-:Y:S02]  /*a720*/  USHF.R.S32.HI UR5, URZ, 0x7, UR5 ;  /* 0x000000073f057899 */ /* 0x000fe40008011405 */
[----:B------:R-:W-:-:S04]  /*a730*/  USHF.R.S32.HI UR4, URZ, 0x7, UR4 ;  /* 0x000000073f047899 */ /* 0x000fc80008011404 */
        /* <DEDUP_REMOVED lines=41> */
.L_x_6153:
[----:B------:R-:W-:Y:S05]  /*a9d0*/  BSYNC B0 ;  /* 0x0000000000007941 */ /* 0x000fea0003800000 */
.L_x_6152:
        /* <DEDUP_REMOVED lines=19> */
.L_x_6155:
[----:B------:R-:W-:Y:S05]  /*ab10*/  BSYNC B0 ;  /* 0x0000000000007941 */ /* 0x000fea0003800000 */
.L_x_6154:
[----:B------:R-:W-:Y:S06]  /*ab20*/  BAR.ARV 0xa, 0xa0 ;  /* 0x0282800000007b1d */ /* 0x000fec0000002000 */
[----:B------:R-:W-:Y:S04]  /*ab30*/  BSSY B0, `(.L_x_6156) ;  /* 0x0000003000007945 */ /* 0x000fe80003800000 */
[----:B------:R-:W-:Y:S05]  /*ab40*/  @!P0 BRA `(.L_x_6157) ;  /* 0x0000000000048947 */ /* 0x000fea0003800000 */
[----:B------:R-:W-:-:S04]  /*ab50*/  DEPBAR.LE SB0, 0x0 ;  /* 0x000080000000791a */ /* 0x000fc80000000000 */
.L_x_6157:
[----:B------:R-:W-:Y:S05]  /*ab60*/  BSYNC B0 ;  /* 0x0000000000007941 */ /* 0x000fea0003800000 */
.L_x_6156:
[----:B------:R-:W-:Y:S06]  /*ab70*/  BAR.ARV 0xb, 0xa0 ;  /* 0x02c2800000007b1d */ /* 0x000fec0000002000 */
[----:B------:R-:W-:Y:S01]  /*ab80*/  UIADD3 UR12, UR8, 0x1, URZ ;  /* 0x00000001080c7890 */ /* 0x000fe2000fffe03f */
[----:B------:R-:W-:Y:S11]  /*ab90*/  BRA `(.L_x_6158) ;  /* 0x0000000000047947 */ /* 0x000ff60003800000 */
.L_x_6151:
[----:B------:R-:W-:-:S05]  /*aba0*/  UMOV UR12, UR8 ;  /* 0x00000008000c7c82 */ /* 0x000fca0008000000 */
.L_x_6158:
[----:B------:R-:W-:-:S04]  /*abb0*/  UIADD3 UR4, UR8, 0x1, URZ ;  /* 0x0000000108047890 */ /* 0x000fc8000fffe03f */
[----:B------:R-:W-:-:S06]  /*abc0*/  UISETP.NE.AND UP0, UPT, UR5, UR4, UPT ;  /* 0x000000040500728c */ /* 0x000fcc000bf05270 */
[----:B------:R-:W-:-:S13]  /*abd0*/  PLOP3.LUT P1, PT, PT, PT, UP0, 0x80, 0x0 ;  /* 0x000000000000781c */ /* 0x000fda0003f2f008 */
[----:B------:R-:W-:Y:S05]  /*abe0*/  @!P1 BRA `(.L_x_6094) ;  /* 0x00000024004c9947 */ /* 0x000fea0003800000 */
[----:B------:R-:W-:Y:S01]  /*abf0*/  ULDC.64 UR10, c[0x0][0x2c0] ;  /* 0x0000b000000a7ab9 */ /* 0x000fe20000000a00 */
[----:B------:R-:W-:Y:S02]  /*ac00*/  UIADD3 UR19, UR9, UR7, URZ ;  /* 0x0000000709137290 */ /* 0x000fe4000fffe03f */
        /* <DEDUP_REMOVED lines=12> */
.L_x_6171:
        /* <DEDUP_REMOVED lines=20> */
.L_x_6160:
[----:B------:R-:W-:Y:S05]  /*ae10*/  BSYNC B0 ;  /* 0x0000000000007941 */ /* 0x000fea0003800000 */
.L_x_6159:
        /* <DEDUP_REMOVED lines=13> */
.L_x_6162:
[----:B------:R-:W-:Y:S05]  /*aef0*/  BSYNC B0 ;  /* 0x0000000000007941 */ /* 0x000fea0003800000 */
.L_x_6161:
[----:B------:R-:W-:Y:S06]  /*af00*/  BAR.ARV 0xa, 0xa0 ;  /* 0x0282800000007b1d */ /* 0x000fec0000002000 */
[----:B------:R-:W-:Y:S04]  /*af10*/  BSSY B0, `(.L_x_6163) ;  /* 0x0000003000007945 */ /* 0x000fe80003800000 */
[----:B------:R-:W-:Y:S05]  /*af20*/  @!P0 BRA `(.L_x_6164) ;  /* 0x0000000000048947 */ /* 0x000fea0003800000 */
[----:B------:R-:W-:-:S04]  /*af30*/  DEPBAR.LE SB0, 0x0 ;  /* 0x000080000000791a */ /* 0x000fc80000000000 */
.L_x_6164:
[----:B------:R-:W-:Y:S05]  /*af40*/  BSYNC B0 ;  /* 0x0000000000007941 */ /* 0x000fea0003800000 */
.L_x_6163:
        /* <DEDUP_REMOVED lines=13> */
.L_x_6166:
[----:B------:R-:W-:Y:S05]  /*b020*/  BSYNC B0 ;  /* 0x0000000000007941 */ /* 0x000fea0003800000 */
.L_x_6165:
        /* <DEDUP_REMOVED lines=13> */
.L_x_6168:
[----:B------:R-:W-:Y:S05]  /*b100*/  BSYNC B0 ;  /* 0x0000000000007941 */ /* 0x000fea0003800000 */
.L_x_6167:
[----:B------:R-:W-:Y:S01]  /*b110*/  UIADD3 UR12, UR12, 0x2, URZ ;  /* 0x000000020c0c7890 */ /* 0x000fe2000fffe03f */
[----:B------:R-:W-:Y:S06]  /*b120*/  BAR.ARV 0xa, 0xa0 ;  /* 0x0282800000007b1d */ /* 0x000fec0000002000 */
[----:B------:R-:W-:Y:S01]  /*b130*/  UISETP.GE.AND UP0, UPT, UR12, UR5, UPT ;  /* 0x000000050c00728c */ /* 0x000fe2000bf06270 */
[----:B------:R-:W-:Y:S04]  /*b140*/  BSSY B0, `(.L_x_6169) ;  /* 0x0000003000007945 */ /* 0x000fe80003800000 */
[----:B------:R-:W-:Y:S06]  /*b150*/  @!P0 BRA `(.L_x_6170) ;  /* 0x0000000000048947 */ /* 0x000fec0003800000 */
[----:B------:R-:W-:-:S04]  /*b160*/  DEPBAR.LE SB0, 0x0 ;  /* 0x000080000000791a */ /* 0x000fc80000000000 */
.L_x_6170:
[----:B------:R-:W-:Y:S05]  /*b170*/  BSYNC B0 ;  /* 0x0000000000007941 */ /* 0x000fea0003800000 */
.L_x_6169:
[----:B------:R-:W-:Y:S06]  /*b180*/  BAR.ARV 0xb, 0xa0 ;  /* 0x02c2800000007b1d */ /* 0x000fec0000002000 */
[----:B------:R-:W-:Y:S01]  /*b190*/  PLOP3.LUT P1, PT, PT, PT, UP0, 0x80, 0x0 ;  /* 0x000000000000781c */ /* 0x000fe20003f2f008 */
[----:B------:R-:W-:Y:S02]  /*b1a0*/  UIADD3 UR20, UR20, 0x4000, URZ ;  /* 0x0000400014147890 */ /* 0x000fe4000fffe03f */
[----:B------:R-:W-:-:S10]  /*b1b0*/  UIADD3 UR4, UR4, 0x4000, URZ ;  /* 0x0000400004047890 */ /* 0x000fd4000fffe03f */
[----:B------:R-:W-:Y:S05]  /*b1c0*/  @!P1 BRA `(.L_x_6171) ;  /* 0xfffffff800c09947 */ /* 0x000fea000383ffff */
[----:B------:R-:W-:Y:S05]  /*b1d0*/  BRA `(.L_x_6094) ;  /* 0x0000001c00d07947 */ /* 0x000fea0003800000 */
.L_x_6148:
        /* <DEDUP_REMOVED lines=21> */
.L_x_6172:
[----:B------:R-:W-:Y:S01]  /*b330*/  ULDC UR8, c[0x0][0xb44] ;  /* 0x0002d10000087ab9 */ /* 0x000fe20000000800 */
[----:B------:R-:W-:Y:S01]  /*b340*/  UMOV UR11, UR7 ;  /* 0x00000007000b7c82 */ /* 0x000fe20008000000 */
[----:B------:R-:W-:-:S11]  /*b350*/  UISETP.NE.AND UP0, UPT, UR8, 0x1, UPT ;  /* 0x000000010800788c */ /* 0x000fd6000bf05270 */
[----:B------:R-:W-:Y:S02]  /*b360*/  @UP0 ULDC.64 UR12, c[0x0][0xb48] ;  /* 0x0002d200000c0ab9 */ /* 0x000fe40000000a00 */
[----:B------:R-:W-:-:S04]  /*b370*/  UIMAD.WIDE.U32 UR4, UR7, UR12, URZ ;  /* 0x0000000c070472a5 */ /* 0x000fc8000f8e003f */
[----:B------:R-:W-:-:S04]  /*b380*/  @UP0 USHF.R.U32.HI UR11, URZ, UR13, UR5 ;  /* 0x0000000d3f0b0299 */ /* 0x000fc80008011605 */
[----:B------:R-:W-:-:S12]  /*b390*/  UIMAD UR4, UR11, UR8, URZ ;  /* 0x000000080b0472a4 */ /* 0x000fd8000f8e023f */
.L_x_6173:
[----:B------:R-:W-:Y:S01]  /*b3a0*/  ULDC UR8, c[0x0][0xb38] ;  /* 0x0002ce0000087ab9 */ /* 0x000fe20000000800 */
[----:B------:R-:W-:Y:S01]  /*b3b0*/  UIADD3 UR4, UR7, -UR4, URZ ;  /* 0x8000000407047290 */ /* 0x000fe2000fffe03f */
[----:B------:R-:W-:Y:S01]  /*b3c0*/  IMAD.MOV.U32 R10, RZ, RZ, 0x1 ;  /* 0x00000001ff0a7424 */ /* 0x000fe200078e00ff */
        /* <DEDUP_REMOVED lines=16> */
[----:B------:R-:W2:Y:S01]  /*b4d0*/  LDC R2, c[0x0][0x290] ;  /* 0x0000a400ff027b82 */ /* 0x000ea20000000800 */
[----:B-1----:R-:W-:-:S05]  /*b4e0*/  VIADD R4, R3, 0x7f ;  /* 0x0000007f03047836 */ /* 0x002fca0000000000 */
[----:B------:R-:W-:Y:S02]  /*b4f0*/  SHF.R.S32.HI R5, RZ, 0x1f, R4 ;  /* 0x0000001fff057819 */ /* 0x000fe40000011404 */
[----:B--2---:R-:W-:Y:S02]  /*b500*/  IADD3 R2, -R2, UR11, R3 ;  /* 0x0000000b02027c10 */ /* 0x004fe4000fffe103 */
[----:B------:R-:W-:-:S03]  /*b510*/  LEA.HI R4, R5, R4, RZ, 0x7 ;  /* 0x0000000405047211 */ /* 0x000fc600078f38ff */
[----:B------:R-:W-:Y:S01]  /*b520*/  VIADD R2, R2, -UR4 ;  /* 0x8000000402027c36 */ /* 0x000fe20008000000 */
[----:B------:R-:W-:-:S04]  /*b530*/  SHF.R.S32.HI R4, RZ, 0x7, R4 ;  /* 0x00000007ff047819 */ /* 0x000fc80000011404 */
[----:B------:R-:W-:-:S04]  /*b540*/  SHF.R.S32.HI R3, RZ, 0x1f, R2 ;  /* 0x0000001fff037819 */ /* 0x000fc80000011402 */
[----:B------:R-:W-:-:S04]  /*b550*/  LEA.HI R3, R3, R2, RZ, 0x7 ;  /* 0x0000000203037211 */ /* 0x000fc800078f38ff */
[----:B------:R-:W-:-:S04]  /*b560*/  SHF.R.S32.HI R3, RZ, 0x7, R3 ;  /* 0x00000007ff037819 */ /* 0x000fc80000011403 */
        /* <DEDUP_REMOVED lines=22> */
[----:B------:R-:W-:Y:S02]  /*b6d0*/  IMAD.IADD R9, R9, 0x1, R3 ;  /* 0x0000000109097824 */ /* 0x000fe400078e0203 */
[----:B------:R-:W1:Y:S01]  /*b6e0*/  LDC.64 R2, c[0x0][0x738] ;  /* 0x0001ce00ff027b82 */ /* 0x000e620000000a00 */
[----:B------:R-:W-:-:S04]  /*b6f0*/  IMAD.WIDE.U32 R6, R6, UR20, RZ ;  /* 0x0000001406067c25 */ /* 0x000fc8000f8e00ff */
[----:B------:R-:W-:Y:S02]  /*b700*/  IMAD.IADD R7, R7, 0x1, R11 ;  /* 0x0000000107077824 */ /* 0x000fe400078e020b */
[----:B------:R-:W-:Y:S02]  /*b710*/  IMAD.U32 R11, RZ, RZ, UR21 ;  /* 0x00000015ff0b7e24 */ /* 0x000fe4000f8e00ff */
[----:B---3--:R-:W-:-:S03]  /*b720*/  IMAD.WIDE.U32 R8, R12, UR21, R8 ;  /* 0x000000150c087c25 */ /* 0x008fc6000f8e0008 */
[----:B------:R-:W-:-:S05]  /*b730*/  SHF.R.S32.HI R11, RZ, 0x1f, R11 ;  /* 0x0000001fff0b7819 */ /* 0x000fca000001140b */
[----:B------:R-:W-:-:S04]  /*b740*/  IMAD R0, R11, R12, RZ ;  /* 0x0000000c0b007224 */ /* 0x000fc800078e02ff */
[----:B------:R-:W-:Y:S02]  /*b750*/  IMAD R13, R13, UR21, R0 ;  /* 0x000000150d0d7c24 */ /* 0x000fe4000f8e0200 */
[----:B-1----:R-:W-:Y:S02]  /*b760*/  IMAD R0, R11, R2, RZ ;  /* 0x000000020b007224 */ /* 0x002fe400078e02ff */
[----:B------:R-:W-:-:S04]  /*b770*/  IMAD.WIDE.U32 R6, R2, UR21, R6 ;  /* 0x0000001502067c25 */ /* 0x000fc8000f8e0006 */
[----:B------:R-:W-:Y:S02]  /*b780*/  IMAD R3, R3, UR21, R0 ;  /* 0x0000001503037c24 */ /* 0x000fe4000f8e0200 */
[----:B------:R-:W-:Y:S01]  /*b790*/  IMAD.MOV.U32 R0, RZ, RZ, RZ ;  /* 0x000000ffff007224 */ /* 0x000fe200078e00ff */
        /* <DEDUP_REMOVED lines=11> */
.L_x_6204:
[----:B------:R-:W-:Y:S02]  /*b850*/  IMAD.IADD R12, R9, 0x1, R13 ;  /* 0x00000001090c7824 */ /* 0x000fe400078e020d */
[----:B------:R-:W-:Y:S02]  /*b860*/  IMAD.IADD R2, R7, 0x1, R3 ;  /* 0x0000000107027824 */ /* 0x000fe400078e0203 */
[----:B------:R-:W-:Y:S01]  /*b870*/  IMAD.MOV.U32 R10, RZ, RZ, 0x1 ;  /* 0x00000001ff0a7424 */ /* 0x000fe200078e00ff */
[----:B------:R2:W-:Y:S04]  /*b880*/  STL [R1+0x4], R12 ;  /* 0x0000040c01007387 */ /* 0x0005e80000100800 */
[----:B------:R2:W-:Y:S01]  /*b890*/  STL [R1], R2 ;  /* 0x0000000201007387 */ /* 0x0005e20000100800 */
[----:B------:R-:W-:Y:S05]  /*b8a0*/  @P0 BRA `(.L_x_6177) ;  /* 0x0000000000180947 */ /* 0x000fea0003800000 */
[----:B--2---:R-:W2:Y:S01]  /*b8b0*/  S2R R2, SR_TID.X ;  /* 0x0000000000027919 */ /* 0x004ea20000002100 */
[----:B------:R-:W-:-:S04]  /*b8c0*/  IMAD.MOV.U32 R3, RZ, RZ, 0x4200 ;  /* 0x00004200ff037424 */ /* 0x000fc800078e00ff */
[----:B------:R3:W-:Y:S01]  /*b8d0*/  SYNCS.ARRIVE.TRANS64 RZ, [R0+URZ+0x30c10], R3 ;  /* 0x030c100300ff79a7 */ /* 0x0007e2000800003f */
[----:B--2---:R-:W-:-:S13]  /*b8e0*/  LOP3.LUT P1, RZ, R2, 0x1f, RZ, 0xc0, !PT ;  /* 0x0000001f02ff7812 */ /* 0x004fda000782c0ff */
[----:B---3--:R-:W-:Y:S05]  /*b8f0*/  @!P1 BRA `(.L_x_6177) ;  /* 0x0000000000049947 */ /* 0x008fea0003800000 */
[----:B------:R-:W-:Y:S01]  /*b900*/  BPT.TRAP 0x1 ;  /* 0x000000040000795c */ /* 0x000fe20000300000 */
.L_x_6177:
[----:B------:R-:W-:Y:S01]  /*b910*/  R2UR UR19, R5 ;  /* 0x00000000051372ca */ /* 0x000fe200000e0000 */
[----:B------:R-:W3:Y:S01]  /*b920*/  LDC.64 R14, c[0x0][0x198] ;  /* 0x00006600ff0e7b82 */ /* 0x000ee20000000a00 */
[----:B------:R-:W-:Y:S01]  /*b930*/  ULDC.64 UR4, c[0x0][0x700] ;  /* 0x0001c00000047ab9 */ /* 0x000fe20000000a00 */
[----:B------:R-:W-:Y:S01]  /*b940*/  R2UR UR8, R0 ;  /* 0x00000000000872ca */ /* 0x000fe200000e0000 */
[----:B-1----:R-:W-:Y:S01]  /*b950*/  IMAD.U32 R11, RZ, RZ, UR4 ;  /* 0x00000004ff0b7e24 */ /* 0x002fe2000f8e00ff */
[----:B------:R-:W-:Y:S01]  /*b960*/  UMOV UR24, 0x0 ;  /* 0x0000000000187882 */ /* 0x000fe20000000000 */
[----:B------:R-:W-:Y:S01]  /*b970*/  VIADD R17, R4, 0xffffffff ;  /* 0xffffffff04117836 */ /* 0x000fe20000000000 */
[----:B------:R-:W-:Y:S01]  /*b980*/  UMOV UR25, 0x14f00000 ;  /* 0x14f0000000197882 */ /* 0x000fe20000000000 */
[----:B------:R-:W-:Y:S01]  /*b990*/  UMOV UR18, URZ ;  /* 0x0000003f00127c82 */ /* 0x000fe20008000000 */
[----:B------:R-:W-:Y:S01]  /*b9a0*/  UMOV UR9, 0x20 ;  /* 0x0000002000097882 */ /* 0x000fe20000000000 */
[----:B------:R-:W-:Y:S01]  /*b9b0*/  UMOV UR13, UR21 ;  /* 0x00000015000d7c82 */ /* 0x000fe20008000000 */
[----:B------:R1:W-:Y:S01]  /*b9c0*/  STL [R1+0x14], R17 ;  /* 0x0000141101007387 */ /* 0x0003e20000100800 */
[----:B------:R-:W-:Y:S01]  /*b9d0*/  UMOV UR10, UR18 ;  /* 0x00000012000a7c82 */ /* 0x000fe20008000000 */
[----:B------:R-:W-:-:S02]  /*b9e0*/  USHF.L.U32 UR19, UR19, 0x7, URZ ;  /* 0x0000000713137899 */ /* 0x000fc4000800063f */
[----:B------:R1:W-:Y:S01]  /*b9f0*/  STL [R1+0x8], RZ ;  /* 0x000008ff01007387 */ /* 0x0003e20000100800 */
[----:B------:R-:W-:Y:S02]  /*ba00*/  UIADD3 UR16, UR8, 0x10000, URZ ;  /* 0x0001000008107890 */ /* 0x000fe4000fffe03f */
[----:B------:R-:W-:Y:S01]  /*ba10*/  UIADD3 UR17, UR8, 0x30c10, URZ ;  /* 0x00030c1008117890 */ /* 0x000fe2000fffe03f */
[----:B------:R-:W-:Y:S01]  /*ba20*/  IMAD.U32 R3, RZ, RZ, UR19 ;  /* 0x00000013ff037e24 */ /* 0x000fe2000f8e00ff */
[----:B--2---:R-:W-:Y:S01]  /*ba30*/  IADD3 R2, P1, R8, UR19, RZ ;  /* 0x0000001308027c10 */ /* 0x004fe2000ff3e0ff */
[----:B------:R-:W-:Y:S01]  /*ba40*/  UIADD3 UR26, UR8, 0x20000, URZ ;  /* 0x00020000081a7890 */ /* 0x000fe2000fffe03f */
[----:B------:R-:W-:Y:S02]  /*ba50*/  UMOV UR28, UR12 ;  /* 0x0000000c001c7c82 */ /* 0x000fe40008000000 */
[----:B------:R-:W-:Y:S01]  /*ba60*/  LEA.HI.X.SX32 R3, R3, R12, 0x1, P1 ;  /* 0x0000000c03037211 */ /* 0x000fe200008f0eff */
[----:B------:R-:W-:Y:S01]  /*ba70*/  IMAD.U32 R12, RZ, RZ, UR5 ;  /* 0x00000005ff0c7e24 */ /* 0x000fe2000f8e00ff */
[C---:B------:R-:W-:Y:S01]  /*ba80*/  LEA R13, P1, R2.reuse, R11, 0x2 ;  /* 0x0000000b020d7211 */ /* 0x040fe200078210ff */
[----:B---3--:R-:W-:Y:S01]  /*ba90*/  IMAD.MOV.U32 R16, RZ, RZ, R15 ;  /* 0x000000ffff107224 */ /* 0x008fe200078e000f */
[----:B------:R-:W-:Y:S01]  /*baa0*/  UMOV UR27, UR17 ;  /* 0x00000011001b7c82 */ /* 0x000fe20008000000 */
[----:B------:R-:W-:Y:S01]  /*bab0*/  IMAD.MOV.U32 R15, RZ, RZ, 0x8000 ;  /* 0x00008000ff0f7424 */ /* 0x000fe200078e00ff */
[----:B------:R-:W-:Y:S01]  /*bac0*/  R2UR UR4, R13 ;  /* 0x000000000d0472ca */ /* 0x000fe200000e0000 */
[----:B------:R-:W-:Y:S01]  /*bad0*/  IMAD.MOV.U32 R13, RZ, RZ, R14 ;  /* 0x000000ffff0d7224 */ /* 0x000fe200078e000e */
[----:B------:R-:W-:Y:S01]  /*bae0*/  LEA.HI.X R2, R2, R12, R3, 0x2, P1 ;  /* 0x0000000c02027211 */ /* 0x000fe200008f1403 */
[----:B------:R-:W-:-:S03]  /*baf0*/  UMOV UR29, UR21 ;  /* 0x00000015001d7c82 */ /* 0x000fc60008000000 */
[----:B------:R-:W-:Y:S02]  /*bb00*/  R2UR UR5, R2 ;  /* 0x00000000020572ca */ /* 0x000fe400000e0000 */
[----:B------:R-:W-:-:S04]  /*bb10*/  IADD3 R2, P1, R13, 0xf0, RZ ;  /* 0x000000f00d027810 */ /* 0x000fc80007f3e0ff */
[----:B------:R-:W-:Y:S01]  /*bb20*/  R2UR UR22, R2 ;  /* 0x00000000021672ca */ /* 0x000fe200000e0000 */
[----:B------:R-:W-:Y:S01]  /*bb30*/  IMAD.X R3, RZ, RZ, R16, P1 ;  /* 0x000000ffff037224 */ /* 0x000fe200008e0610 */
[----:B------:R-:W-:-:S04]  /*bb40*/  IADD3 R14, P1, R13, 0x2f0, RZ ;  /* 0x000002f00d0e7810 */ /* 0x000fc80007f3e0ff */
[----:B------:R-:W-:Y:S01]  /*bb50*/  R2UR UR6, R14 ;  /* 0x000000000e0672ca */ /* 0x000fe200000e0000 */
[----:B------:R-:W-:Y:S01]  /*bb60*/  IMAD.X R14, RZ, RZ, R16, P1 ;  /* 0x000000ffff0e7224 */ /* 0x000fe200008e0610 */
[----:B------:R-:W-:-:S04]  /*bb70*/  R2UR UR23, R3 ;  /* 0x00000000031772ca */ /* 0x000fc800000e0000 */
[----:B------:R-:W-:Y:S02]  /*bb80*/  R2UR UR7, R14 ;  /* 0x000000000e0772ca */ /* 0x000fe400000e0000 */
[----:B------:R-:W-:-:S04]  /*bb90*/  IADD3 R14, P1, R13, 0x3f0, RZ ;  /* 0x000003f00d0e7810 */ /* 0x000fc80007f3e0ff */
[----:B------:R-:W-:Y:S01]  /*bba0*/  R2UR UR14, R14 ;  /* 0x000000000e0e72ca */ /* 0x000fe200000e0000 */
[----:B------:R-:W-:Y:S01]  /*bbb0*/  IMAD.X R14, RZ, RZ, R16, P1 ;  /* 0x000000ffff0e7224 */ /* 0x000fe200008e0610 */
[----:B------:R-:W-:Y:S01]  /*bbc0*/  ISETP.GE.AND P1, PT, R5, R17, PT ;  /* 0x000000110500720c */ /* 0x000fe20003f26270 */
[----:B------:R-:W-:Y:S03]  /*bbd0*/  UTMALDG.4D [UR16], [UR22], desc[UR24] ;  /* 0x00001810160075b4 */ /* 0x000fe60008019000 */
[----:B------:R-:W-:Y:S01]  /*bbe0*/  R2UR UR15, R14 ;  /* 0x000000000e0f72ca */ /* 0x000fe200000e0000 */
[----:B------:R2:W-:Y:S01]  /*bbf0*/  UBLKCP.S.G [UR26], [UR4], UR9 ;  /* 0x0000001a040073ba */ /* 0x0005e20008000209 */
[----:B------:R1:W-:Y:S01]  /*bc00*/  SYNCS.ARRIVE.TRANS64 RZ, [R0+URZ+0x30c00], R15 ;  /* 0x030c000f00ff79a7 */ /* 0x0003e2000800003f */
[----:B--2---:R-:W-:Y:S02]  /*bc10*/  UIADD3 UR9, UR8, 0x30c00, URZ ;  /* 0x00030c0008097890 */ /* 0x004fe4000fffe03f */
[----:B------:R-:W-:Y:S01]  /*bc20*/  UIADD3 UR24, UR8, 0x4000, URZ ;  /* 0x0000400008187890 */ /* 0x000fe2000fffe03f */
[----:B------:R-:W-:Y:S01]  /*bc30*/  UMOV UR16, 0x0 ;  /* 0x0000000000107882 */ /* 0x000fe20000000000 */
[----:B------:R-:W-:Y:S01]  /*bc40*/  UMOV UR17, 0x10000000 ;  /* 0x1000000000117882 */ /* 0x000fe20000000000 */
[----:B------:R-:W-:Y:S01]  /*bc50*/  UMOV UR27, UR11 ;  /* 0x0000000b001b7c82 */ /* 0x000fe20008000000 */
[----:B------:R-:W-:Y:S01]  /*bc60*/  UMOV UR26, UR18 ;  /* 0x00000012001a7c82 */ /* 0x000fe20008000000 */
[----:B------:R-:W-:-:S02]  /*bc70*/  UMOV UR25, UR9 ;  /* 0x0000000900197c82 */ /* 0x000fc40008000000 */
[----:B------:R1:W-:Y:S02]  /*bc80*/  UTMALDG.4D [UR8], [UR6], desc[UR16] ;  /* 0x00001008060075b4 */ /* 0x0003e40008019000 */
[----:B------:R1:W-:Y:S02]  /*bc90*/  UTMALDG.4D [UR24], [UR14], desc[UR16] ;  /* 0x000010180e0075b4 */ /* 0x0003e40008019000 */
[----:B-1----:R-:W-:Y:S05]  /*bca0*/  @P1 BRA `(.L_x_6178) ;  /* 0x0000000c00b41947 */ /* 0x002fea0003800000 */
[----:B------:R-:W-:Y:S01]  /*bcb0*/  LOP3.LUT R18, RZ, R5, RZ, 0x33, !PT ;  /* 0x00000005ff127212 */ /* 0x000fe200078e33ff */
[----:B------:R-:W-:Y:S02]  /*bcc0*/  IMAD.MOV.U32 R10, RZ, RZ, 0x1 ;  /* 0x00000001ff0a7424 */ /* 0x000fe400078e00ff */
[----:B------:R-:W-:Y:S02]  /*bcd0*/  IMAD.MOV.U32 R17, RZ, RZ, R5 ;  /* 0x000000ffff117224 */ /* 0x000fe400078e0005 */
[C---:B------:R-:W-:Y:S02]  /*bce0*/  IMAD.IADD R18, R4.reuse, 0x1, R18 ;  /* 0x0000000104127824 */ /* 0x040fe400078e0212 */
[----:B------:R-:W-:-:S05]  /*bcf0*/  VIADD R4, R4, 0xfffffffe ;  /* 0xfffffffe04047836 */ /* 0x000fca0000000000 */
[----:B------:R-:W-:Y:S02]  /*bd00*/  ISETP.NE.AND P1, PT, R4, R5, PT ;  /* 0x000000050400720c */ /* 0x000fe40003f25270 */
[----:B------:R-:W-:-:S05]  /*bd10*/  LOP3.LUT R4, R18, 0x1, RZ, 0xc0, !PT ;  /* 0x0000000112047812 */ /* 0x000fca00078ec0ff */
[----:B------:R1:W-:Y:S06]  /*bd20*/  STL [R1+0x10], R4 ;  /* 0x0000100401007387 */ /* 0x0003ec0000100800 */
[----:B------:R-:W-:Y:S05]  /*bd30*/  @!P1 BRA `(.L_x_6179) ;  /* 0x00000008005c9947 */ /* 0x000fea0003800000 */
[----:B------:R-:W-:Y:S02]  /*bd40*/  IMAD.IADD R18, R18, 0x1, -R4 ;  /* 0x0000000112127824 */ /* 0x000fe400078e0a04 */
[----:B------:R-:W-:Y:S02]  /*bd50*/  IMAD.MOV.U32 R17, RZ, RZ, R5 ;  /* 0x000000ffff117224 */ /* 0x000fe400078e0005 */
[----:B------:R-:W-:-:S07]  /*bd60*/  IMAD.MOV.U32 R10, RZ, RZ, 0x1 ;  /* 0x00000001ff0a7424 */ /* 0x000fce00078e00ff */
.L_x_6188:
[----:B------:R-:W-:-:S04]  /*bd70*/  SHF.L.U32 R19, R10, 0x1f, RZ ;  /* 0x0000001f0a137819 */ /* 0x000fc800000006ff */
[----:B------:R-:W2:Y:S02]  /*bd80*/  SYNCS.PHASECHK.TRANS64.TRYWAIT P1, [R0+URZ+0x30c40], R19 ;  /* 0x030c4013000075a7 */ /* 0x000ea4000802017f */
[----:B--2---:R-:W-:Y:S05]  /*bd90*/  @!P1 BRA `(.L_x_6180) ;  /* 0x00000014007c9947 */ /* 0x004fea0003800000 */
.L_x_6205:
        /* <DEDUP_REMOVED lines=8> */
.L_x_6181:
[----:B------:R-:W3:Y:S01]  /*be20*/  LDL R11, [R1] ;  /* 0x00000000010b7983 */ /* 0x000ee20000100800 */
[----:B------:R-:W4:Y:S01]  /*be30*/  LDC.64 R14, c[0x0][0x728] ;  /* 0x0001ca00ff0e7b82 */ /* 0x000f220000000a00 */
[----:B------:R-:W-:Y:S01]  /*be40*/  IMAD.SHL.U32 R20, R17, 0x80, RZ ;  /* 0x0000008011147824 */ /* 0x000fe200078e00ff */
        /* <DEDUP_REMOVED lines=11> */
[----:B----4-:R-:W-:-:S04]  /*bf00*/  LEA R3, P2, R2, R14, 0x2 ;  /* 0x0000000e02037211 */ /* 0x010fc800078410ff */
[----:B------:R-:W-:Y:S01]  /*bf10*/  UMOV UR5, UR17 ;  /* 0x0000001100057c82 */ /* 0x000fe20008000000 */
[----:B------:R-:W-:Y:S01]  /*bf20*/  R2UR UR6, R3 ;  /* 0x00000000030672ca */ /* 0x000fe200000e0000 */
[----:B-1----:R-:W-:Y:S02]  /*bf30*/  IMAD.MOV.U32 R13, RZ, RZ, R4 ;  /* 0x000000ffff0d7224 */ /* 0x002fe400078e0004 */
[----:B------:R-:W-:Y:S01]  /*bf40*/  IMAD.MOV.U32 R16, RZ, RZ, R5 ;  /* 0x000000ffff107224 */ /* 0x000fe200078e0005 */
[----:B---3--:R-:W-:Y:S02]  /*bf50*/  LEA.HI.X.SX32 R3, R20, R11, 0x1, P1 ;  /* 0x0000000b14037211 */ /* 0x008fe400008f0eff */
[----:B------:R-:W-:Y:S02]  /*bf60*/  IADD3 R4, P1, R13, 0x1f0, RZ ;  /* 0x000001f00d047810 */ /* 0x000fe40007f3e0ff */
[----:B------:R-:W-:Y:S02]  /*bf70*/  LEA.HI.X R3, R2, R15, R3, 0x2, P2 ;  /* 0x0000000f02037211 */ /* 0x000fe400010f1403 */
[----:B------:R-:W-:Y:S01]  /*bf80*/  R2UR UR8, R4 ;  /* 0x00000000040872ca */ /* 0x000fe200000e0000 */
[----:B------:R-:W-:Y:S01]  /*bf90*/  IMAD.X R5, RZ, RZ, R16, P1 ;  /* 0x000000ffff057224 */ /* 0x000fe200008e0610 */
[----:B------:R-:W-:-:S04]  /*bfa0*/  R2UR UR7, R3 ;  /* 0x00000000030772ca */ /* 0x000fc800000e0000 */
[----:B------:R-:W-:-:S13]  /*bfb0*/  R2UR UR9, R5 ;  /* 0x00000000050972ca */ /* 0x000fda00000e0000 */
[----:B------:R1:W-:Y:S01]  /*bfc0*/  UTMALDG.4D [UR16], [UR8], desc[UR14] ;  /* 0x00000e10080075b4 */ /* 0x0003e20008019000 */
[----:B------:R1:W-:Y:S01]  /*bfd0*/  UBLKCP.S.G [UR4], [UR6], UR10 ;  /* 0x00000004060073ba */ /* 0x0003e2000800020a */
[----:B------:R-:W3:Y:S02]  /*bfe0*/  SYNCS.PHASECHK.TRANS64.TRYWAIT P1, [R0+URZ+0x30c28], R19 ;  /* 0x030c2813000075a7 */ /* 0x000ee4000802017f */
[----:B-1-3--:R-:W-:Y:S05]  /*bff0*/  @!P1 BRA `(.L_x_6182) ;  /* 0x0000001000f89947 */ /* 0x00afea0003800000 */
.L_x_6206:
        /* <DEDUP_REMOVED lines=8> */
.L_x_6183:
[----:B------:R-:W-:Y:S01]  /*c080*/  VIADD R20, R20, 0x80 ;  /* 0x0000008014147836 */ /* 0x000fe20000000000 */
[----:B------:R-:W-:Y:S02]  /*c090*/  ULDC.64 UR4, c[0x0][0x700] ;  /* 0x0001c00000047ab9 */ /* 0x000fe40000000a00 */
[----:B------:R-:W-:Y:S02]  /*c0a0*/  IMAD.U32 R11, RZ, RZ, UR4 ;  /* 0x00000004ff0b7e24 */ /* 0x000fe4000f8e00ff */
[----:B------:R-:W-:-:S04]  /*c0b0*/  IADD3 R2, P1, R20, R8, RZ ;  /* 0x0000000814027210 */ /* 0x000fc80007f3e0ff */
        /* <DEDUP_REMOVED lines=26> */
.L_x_6207:
        /* <DEDUP_REMOVED lines=8> */
.L_x_6185:
[----:B-123--:R-:W2:Y:S01]  /*c2e0*/  LDL R19, [R1] ;  /* 0x0000000001137983 */ /* 0x00eea20000100800 */
[C---:B------:R-:W-:Y:S01]  /*c2f0*/  R2UR UR19, R20.reuse ;  /* 0x00000000141372ca */ /* 0x040fe200000e0000 */
[----:B------:R-:W-:Y:S01]  /*c300*/  UMOV UR6, 0x0 ;  /* 0x0000000000067882 */ /* 0x000fe20000000000 */
[----:B------:R-:W-:Y:S01]  /*c310*/  IADD3 R20, P1, R20, R6, RZ ;  /* 0x0000000614147210 */ /* 0x000fe20007f3e0ff */
[----:B------:R-:W-:Y:S01]  /*c320*/  UMOV UR7, 0x14f00000 ;  /* 0x14f0000000077882 */ /* 0x000fe20000000000 */
[----:B------:R-:W-:Y:S01]  /*c330*/  R2UR UR8, R0 ;  /* 0x00000000000872ca */ /* 0x000fe200000e0000 */
[----:B------:R-:W-:Y:S01]  /*c340*/  UMOV UR18, URZ ;  /* 0x0000003f00127c82 */ /* 0x000fe20008000000 */
[----:B------:R-:W-:Y:S01]  /*c350*/  R2UR UR4, R4 ;  /* 0x00000000040472ca */ /* 0x000fe200000e0000 */
[----:B------:R-:W-:Y:S01]  /*c360*/  UMOV UR10, 0x20 ;  /* 0x00000020000a7882 */ /* 0x000fe20000000000 */
[----:B------:R-:W-:Y:S02]  /*c370*/  R2UR UR5, R5 ;  /* 0x00000000050572ca */ /* 0x000fe400000e0000 */
[----:B------:R-:W-:-:S04]  /*c380*/  LOP3.LUT R10, R10, 0x1, RZ, 0x3c, !PT ;  /* 0x000000010a0a7812 */ /* 0x000fc800078e3cff */
[----:B------:R-:W-:-:S03]  /*c390*/  SHF.L.U32 R4, R10, 0x1f, RZ ;  /* 0x0000001f0a047819 */ /* 0x000fc600000006ff */
[----:B------:R-:W-:Y:S02]  /*c3a0*/  UIADD3 UR16, UR8, 0x1c000, URZ ;  /* 0x0001c00008107890 */ /* 0x000fe4000fffe03f */
[----:B------:R-:W-:Y:S02]  /*c3b0*/  UIADD3 UR17, UR8, 0x30c38, URZ ;  /* 0x00030c3808117890 */ /* 0x000fe4000fffe03f */
[----:B------:R-:W-:-:S05]  /*c3c0*/  UIADD3 UR8, UR8, 0x20600, URZ ;  /* 0x0002060008087890 */ /* 0x000fca000fffe03f */
[----:B------:R-:W-:Y:S02]  /*c3d0*/  UMOV UR9, UR17 ;  /* 0x0000001100097c82 */ /* 0x000fe40008000000 */
[----:B------:R1:W-:Y:S01]  /*c3e0*/  UTMALDG.4D [UR16], [UR4], desc[UR6] ;  /* 0x00000610040075b4 */ /* 0x0003e20008019000 */
[----:B--2---:R-:W-:Y:S01]  /*c3f0*/  IMAD.X R21, R21, 0x1, R19, P1 ;  /* 0x0000000115157824 */ /* 0x004fe200008e0613 */
[----:B------:R-:W-:-:S04]  /*c400*/  LEA R14, P1, R20, R14, 0x2 ;  /* 0x0000000e140e7211 */ /* 0x000fc800078210ff */
[----:B------:R-:W-:Y:S02]  /*c410*/  LEA.HI.X R21, R20, R15, R21, 0x2, P1 ;  /* 0x0000000f14157211 */ /* 0x000fe400008f1415 */
[----:B------:R-:W-:Y:S02]  /*c420*/  R2UR UR14, R14 ;  /* 0x000000000e0e72ca */ /* 0x000fe400000e0000 */
[----:B------:R-:W-:-:S13]  /*c430*/  R2UR UR15, R21 ;  /* 0x00000000150f72ca */ /* 0x000fda00000e0000 */
[----:B------:R1:W-:Y:S01]  /*c440*/  UBLKCP.S.G [UR8], [UR14], UR10 ;  /* 0x000000080e0073ba */ /* 0x0003e2000800020a */
[----:B------:R-:W2:Y:S02]  /*c450*/  SYNCS.PHASECHK.TRANS64.TRYWAIT P1, [R0+URZ+0x30c20], R4 ;  /* 0x030c2004000075a7 */ /* 0x000ea4000802017f */
[----:B-12---:R-:W-:Y:S05]  /*c460*/  @!P1 BRA `(.L_x_6186) ;  /* 0x0000001000049947 */ /* 0x006fea0003800000 */
.L_x_6209:
[----:B------:R-:W-:Y:S05]  /*c470*/  @P0 BRA `(.L_x_6187) ;  /* 0x00000000001c0947 */ /* 0x000fea0003800000 */
[----:B------:R-:W2:Y:S01]  /*c480*/  S2R R5, SR_TID.X ;  /* 0x0000000000057919 */ /* 0x000ea20000002100 */
[----:B-1----:R-:W-:-:S04]  /*c490*/  IMAD.MOV.U32 R4, RZ, RZ, 0x4200 ;  /* 0x00004200ff047424 */ /* 0x002fc800078e00ff */
[----:B------:R3:W-:Y:S01]  /*c4a0*/  SYNCS.ARRIVE.TRANS64 RZ, [R0+URZ+0x30c10], R4 ;  /* 0x030c100400ff79a7 */ /* 0x0007e2000800003f */
[----:B--2---:R-:W-:-:S04]  /*c4b0*/  LOP3.LUT R5, R5, 0x1f, RZ, 0xc0, !PT ;  /* 0x0000001f05057812 */ /* 0x004fc800078ec0ff */
[----:B------:R-:W-:-:S13]  /*c4c0*/  ISETP.NE.AND P1, PT, R5, RZ, PT ;  /* 0x000000ff0500720c */ /* 0x000fda0003f25270 */
[----:B---3--:R-:W-:Y:S05]  /*c4d0*/  @!P1 BRA `(.L_x_6187) ;  /* 0x0000000000049947 */ /* 0x008fea0003800000 */
[----:B------:R-:W-:Y:S01]  /*c4e0*/  BPT.TRAP 0x1 ;  /* 0x000000040000795c */ /* 0x000fe20000300000 */
.L_x_6187:
[----:B------:R-:W2:Y:S01]  /*c4f0*/  LDL R14, [R1+0x4] ;  /* 0x00000400010e7983 */ /* 0x000ea20000100800 */
        /* <DEDUP_REMOVED lines=8> */
[----:B------:R-:W-:-:S05]  /*c580*/  UMOV UR9, 0x20 ;  /* 0x0000002000097882 */ /* 0x000fca0000000000 */
[----:B------:R-:W-:Y:S02]  /*c590*/  UIADD3 UR8, UR8, 0x2, URZ ;  /* 0x0000000208087890 */ /* 0x000fe4000fffe03f */
[----:B------:R-:W-:Y:S02]  /*c5a0*/  UIADD3 UR16, UR14, 0x10000, URZ ;  /* 0x000100000e107890 */ /* 0x000fe4000fffe03f */
[----:B------:R-:W-:Y:S02]  /*c5b0*/  USHF.L.U32 UR19, UR8, 0x7, URZ ;  /* 0x0000000708137899 */ /* 0x000fe4000800063f */
[----:B------:R-:W-:Y:S01]  /*c5c0*/  UIADD3 UR17, UR14, 0x30c10, URZ ;  /* 0x00030c100e117890 */ /* 0x000fe2000fffe03f */
[----:B------:R-:W-:Y:S01]  /*c5d0*/  IMAD.U32 R17, RZ, RZ, UR8 ;  /* 0x00000008ff117e24 */ /* 0x000fe2000f8e00ff */
[----:B------:R-:W-:Y:S02]  /*c5e0*/  UIADD3 UR14, UR14, 0x20000, URZ ;  /* 0x000200000e0e7890 */ /* 0x000fe4000fffe03f */
[----:B-1----:R-:W-:-:S03]  /*c5f0*/  IADD3 R4, P1, R8, UR19, RZ ;  /* 0x0000001308047c10 */ /* 0x002fc6000ff3e0ff */
[----:B------:R-:W-:Y:S01]  /*c600*/  UMOV UR15, UR17 ;  /* 0x00000011000f7c82 */ /* 0x000fe20008000000 */
[----:B------:R-:W-:Y:S01]  /*c610*/  LEA R5, P2, R4, R11, 0x2 ;  /* 0x0000000b04057211 */ /* 0x000fe200078410ff */
[----:B------:R3:W-:Y:S03]  /*c620*/  UTMALDG.4D [UR16], [UR4], desc[UR6] ;  /* 0x00000610040075b4 */ /* 0x0007e60008019000 */
[----:B------:R-:W-:Y:S01]  /*c630*/  R2UR UR22, R5 ;  /* 0x00000000051672ca */ /* 0x000fe200000e0000 */
[----:B------:R-:W-:-:S05]  /*c640*/  IMAD.U32 R5, RZ, RZ, UR19 ;  /* 0x00000013ff057e24 */ /* 0x000fca000f8e00ff */
[----:B--2---:R-:W-:Y:S02]  /*c650*/  LEA.HI.X.SX32 R5, R5, R14, 0x1, P1 ;  /* 0x0000000e05057211 */ /* 0x004fe400008f0eff */
[----:B------:R-:W-:Y:S02]  /*c660*/  ISETP.NE.AND P1, PT, R18, RZ, PT ;  /* 0x000000ff1200720c */ /* 0x000fe40003f25270 */
[----:B------:R-:W-:-:S04]  /*c670*/  LEA.HI.X R5, R4, R12, R5, 0x2, P2 ;  /* 0x0000000c04057211 */ /* 0x000fc800010f1405 */
[----:B------:R-:W-:-:S13]  /*c680*/  R2UR UR23, R5 ;  /* 0x00000000051772ca */ /* 0x000fda00000e0000 */
[----:B------:R3:W-:Y:S02]  /*c690*/  UBLKCP.S.G [UR14], [UR22], UR9 ;  /* 0x0000000e160073ba */ /* 0x0007e40008000209 */
[----:B---3--:R-:W-:Y:S05]  /*c6a0*/  @P1 BRA `(.L_x_6188) ;  /* 0xfffffff400b01947 */ /* 0x008fea000383ffff */
.L_x_6179:
[----:B-1----:R-:W2:Y:S04]  /*c6b0*/  LDL.LU R4, [R1+0x10] ;  /* 0x0000100001047983 */ /* 0x002ea80000300800 */
[----:B------:R1:W5:Y:S01]  /*c6c0*/  LDL R5, [R1+0x14] ;  /* 0x0000140001057983 */ /* 0x0003620000100800 */
[----:B--2---:R-:W-:-:S13]  /*c6d0*/  ISETP.NE.AND P1, PT, R4, RZ, PT ;  /* 0x000000ff0400720c */ /* 0x004fda0003f25270 */
[----:B-1----:R-:W-:Y:S05]  /*c6e0*/  @!P1 BRA `(.L_x_6178) ;  /* 0x0000000400249947 */ /* 0x002fea0003800000 */
[----:B------:R-:W-:-:S04]  /*c6f0*/  SHF.L.U32 R14, R10, 0x1f, RZ ;  /* 0x0000001f0a0e7819 */ /* 0x000fc800000006ff */
[----:B------:R-:W1:Y:S02]  /*c700*/  SYNCS.PHASECHK.TRANS64.TRYWAIT P1, [R0+URZ+0x30c40], R14 ;  /* 0x030c400e000075a7 */ /* 0x000e64000802017f */
[----:B-1----:R-:W-:Y:S05]  /*c710*/  @!P1 BRA `(.L_x_6189) ;  /* 0x0000000c00709947 */ /* 0x002fea0003800000 */
.L_x_6210:
[----:B------:R-:W-:Y:S05]  /*c720*/  @P0 BRA `(.L_x_6190) ;  /* 0x00000000001c0947 */ /* 0x000fea0003800000 */
[----:B------:R-:W2:Y:S02]  /*c730*/  S2R R4, SR_TID.X ;  /* 0x0000000000047919 */ /* 0x000ea40000002100 */
[----:B--2--5:R-:W-:Y:S01]  /*c740*/  LOP3.LUT R5, R4, 0x1f, RZ, 0xc0, !PT ;  /* 0x0000001f04057812 */ /* 0x024fe200078ec0ff */
[----:B------:R-:W-:-:S03]  /*c750*/  IMAD.MOV.U32 R4, RZ, RZ, 0x4200 ;  /* 0x00004200ff047424 */ /* 0x000fc600078e00ff */
[----:B------:R-:W-:Y:S01]  /*c760*/  ISETP.NE.AND P1, PT, R5, RZ, PT ;  /* 0x000000ff0500720c */ /* 0x000fe20003f25270 */
[----:B------:R2:W-:-:S12]  /*c770*/  SYNCS.ARRIVE.TRANS64 RZ, [R0+URZ+0x30c30], R4 ;  /* 0x030c300400ff79a7 */ /* 0x0005d8000800003f */
[----:B--2---:R-:W-:Y:S05]  /*c780*/  @!P1 BRA `(.L_x_6190) ;  /* 0x0000000000049947 */ /* 0x004fea0003800000 */
[----:B------:R-:W-:Y:S01]  /*c790*/  BPT.TRAP 0x1 ;  /* 0x000000040000795c */ /* 0x000fe20000300000 */
.L_x_6190:
[----:B------:R-:W2:Y:S01]  /*c7a0*/  LDL R18, [R1] ;  /* 0x0000000001127983 */ /* 0x000ea20000100800 */
[----:B-----5:R-:W3:Y:S01]  /*c7b0*/  LDC.64 R4, c[0x0][0x728] ;  /* 0x0001ca00ff047b82 */ /* 0x020ee20000000a00 */
        /* <DEDUP_REMOVED lines=11> */
[----:B---3--:R-:W-:-:S04]  /*c870*/  LEA R4, P2, R15, R4, 0x2 ;  /* 0x000000040f047211 */ /* 0x008fc800078410ff */
[----:B------:R-:W-:Y:S01]  /*c880*/  UMOV UR9, UR17 ;  /* 0x0000001100097c82 */ /* 0x000fe20008000000 */
[----:B------:R-:W-:Y:S02]  /*c890*/  R2UR UR14, R4 ;  /* 0x00000000040e72ca */ /* 0x000fe400000e0000 */
[----:B--2---:R-:W-:-:S04]  /*c8a0*/  LEA.HI.X.SX32 R4, R17, R18, 0x1, P1 ;  /* 0x0000001211047211 */ /* 0x004fc800008f0eff */
        /* <DEDUP_REMOVED lines=8> */
[----:B------:R-:W3:Y:S02]  /*c930*/  SYNCS.PHASECHK.TRANS64.TRYWAIT P1, [R0+URZ+0x30c28], R14 ;  /* 0x030c280e000075a7 */ /* 0x000ee4000802017f */
[----:B--23--:R-:W-:Y:S05]  /*c940*/  @!P1 BRA `(.L_x_6191) ;  /* 0x0000000800f89947 */ /* 0x00cfea0003800000 */
.L_x_6211:
        /* <DEDUP_REMOVED lines=8> */
.L_x_6192:
[----:B------:R-:W3:Y:S01]  /*c9d0*/  LDL.LU R4, [R1+0x4] ;  /* 0x0000040001047983 */ /* 0x000ee20000300800 */
        /* <DEDUP_REMOVED lines=11> */
[----:B------:R-:W-:Y:S01]  /*ca90*/  IMAD.U32 R5, RZ, RZ, UR19 ;  /* 0x00000013ff057e24 */ /* 0x000fe2000f8e00ff */
[----:B------:R-:W-:Y:S01]  /*caa0*/  IADD3 R8, P0, R8, UR19, RZ ;  /* 0x0000001308087c10 */ /* 0x000fe2000ff1e0ff */
[----:B------:R-:W-:Y:S01]  /*cab0*/  UIADD3 UR8, UR8, 0x20200, URZ ;  /* 0x0002020008087890 */ /* 0x000fe2000fffe03f */
[----:B------:R-:W-:Y:S02]  /*cac0*/  IMAD.MOV.U32 R2, RZ, RZ, 0x1 ;  /* 0x00000001ff027424 */ /* 0x000fe400078e00ff */
[----:B------:R-:W-:-:S02]  /*cad0*/  UMOV UR9, UR17 ;  /* 0x0000001100097c82 */ /* 0x000fc40008000000 */
[----:B------:R4:W-:Y:S01]  /*cae0*/  UTMALDG.4D [UR16], [UR4], desc[UR6] ;  /* 0x00000610040075b4 */ /* 0x0009e20008019000 */
[----:B---3--:R-:W-:Y:S02]  /*caf0*/  LEA.HI.X.SX32 R5, R5, R4, 0x1, P0 ;  /* 0x0000000405057211 */ /* 0x008fe400000f0eff */
[----:B------:R-:W-:-:S04]  /*cb00*/  LEA R11, P0, R8, R11, 0x2 ;  /* 0x0000000b080b7211 */ /* 0x000fc800078010ff */
[----:B------:R-:W-:Y:S02]  /*cb10*/  LEA.HI.X R12, R8, R12, R5, 0x2, P0 ;  /* 0x0000000c080c7211 */ /* 0x000fe400000f1405 */
[----:B------:R-:W-:Y:S01]  /*cb20*/  R2UR UR14, R11 ;  /* 0x000000000b0e72ca */ /* 0x000fe200000e0000 */
[----:B------:R4:W5:Y:S01]  /*cb30*/  LDL.LU R5, [R1+0x14] ;  /* 0x0000140001057983 */ /* 0x0009620000300800 */
[----:B------:R-:W-:-:S03]  /*cb40*/  R2UR UR15, R12 ;  /* 0x000000000c0f72ca */ /* 0x000fc600000e0000 */
[----:B------:R4:W-:Y:S10]  /*cb50*/  STL [R1+0x8], R2 ;  /* 0x0000080201007387 */ /* 0x0009f40000100800 */
[----:B------:R4:W-:Y:S02]  /*cb60*/  UBLKCP.S.G [UR8], [UR14], UR10 ;  /* 0x000000080e0073ba */ /* 0x0009e4000800020a */
[----:B----4-:R-:W-:Y:S01]  /*cb70*/  NOP ;  /* 0x0000000000007918 */ /* 0x010fe20000000000 */
.L_x_6178:
[----:B------:R-:W3:Y:S01]  /*cb80*/  LDL R3, [R1+0x8] ;  /* 0x0000080001037983 */ /* 0x000ee20000100800 */
[----:B------:R-:W4:Y:S02]  /*cb90*/  S2R R2, SR_TID.X ;  /* 0x0000000000027919 */ /* 0x000f240000002100 */
[----:B----4-:R-:W-:-:S04]  /*cba0*/  LOP3.LUT R2, R2, 0x7f, RZ, 0xc0, !PT ;  /* 0x0000007f02027812 */ /* 0x010fc800078ec0ff */
[----:B------:R-:W-:Y:S01]  /*cbb0*/  ISETP.NE.AND P1, PT, R2, RZ, PT ;  /* 0x000000ff0200720c */ /* 0x000fe20003f25270 */
[----:B---3--:R-:W-:Y:S01]  /*cbc0*/  IMAD R4, R3, 0x8, R0 ;  /* 0x0000000803047824 */ /* 0x008fe200078e0200 */
[----:B------:R-:W-:-:S04]  /*cbd0*/  SHF.L.U32 R3, R10, 0x1f, RZ ;  /* 0x0000001f0a037819 */ /* 0x000fc800000006ff */
[----:B------:R-:W3:Y:S02]  /*cbe0*/  SYNCS.PHASECHK.TRANS64.TRYWAIT P0, [R4+URZ+0x30c40], R3 ;  /* 0x030c4003040075a7 */ /* 0x000ee4000800017f */
[----:B---3--:R-:W-:Y:S05]  /*cbf0*/  @!P0 BRA `(.L_x_6193) ;  /* 0x0000000800608947 */ /* 0x008fea0003800000 */
.L_x_6212:
[----:B------:R-:W-:Y:S05]  /*cc00*/  @P1 BRA `(.L_x_6194) ;  /* 0x0000000000181947 */ /* 0x000fea0003800000 */
[----:B------:R-:W4:Y:S01]  /*cc10*/  S2R R2, SR_TID.X ;  /* 0x0000000000027919 */ /* 0x000f220000002100 */
[----:B---3--:R-:W-:-:S04]  /*cc20*/  IMAD.MOV.U32 R3, RZ, RZ, 0x4200 ;  /* 0x00004200ff037424 */ /* 0x008fc800078e00ff */
[----:B------:R3:W-:Y:S01]  /*cc30*/  SYNCS.ARRIVE.TRANS64 RZ, [R4+URZ+0x30c30], R3 ;  /* 0x030c300304ff79a7 */ /* 0x0007e2000800003f */
[----:B----4-:R-:W-:-:S13]  /*cc40*/  LOP3.LUT P0, RZ, R2, 0x1f, RZ, 0xc0, !PT ;  /* 0x0000001f02ff7812 */ /* 0x010fda000780c0ff */
[----:B---3--:R-:W-:Y:S05]  /*cc50*/  @!P0 BRA `(.L_x_6194) ;  /* 0x0000000000048947 */ /* 0x008fea0003800000 */
[----:B------:R-:W-:Y:S01]  /*cc60*/  BPT.TRAP 0x1 ;  /* 0x000000040000795c */ /* 0x000fe20000300000 */
.L_x_6194:
[----:B------:R-:W4:Y:S01]  /*cc70*/  LDL.LU R9, [R1] ;  /* 0x0000000001097983 */ /* 0x000f220000300800 */
[----:B-----5:R-:W-:Y:S01]  /*cc80*/  R2UR UR19, R5 ;  /* 0x00000000051372ca */ /* 0x020fe200000e0000 */
[----:B---3--:R-:W3:Y:S02]  /*cc90*/  LDC.64 R2, c[0x0][0x728] ;  /* 0x0001ca00ff027b82 */ /* 0x008ee40000000a00 */
[----:B------:R-:W2:Y:S01]  /*cca0*/  LDL.LU R8, [R1+0x8] ;  /* 0x0000080001087983 */ /* 0x000ea20000300800 */
[----:B------:R-:W-:Y:S01]  /*ccb0*/  R2UR UR17, R4 ;  /* 0x00000000041172ca */ /* 0x000fe200000e0000 */
[----:B------:R-:W-:Y:S01]  /*ccc0*/  UMOV UR6, 0x0 ;  /* 0x0000000000067882 */ /* 0x000fe20000000000 */
[----:B------:R-:W-:Y:S01]  /*ccd0*/  UMOV UR7, 0x14f00000 ;  /* 0x14f0000000077882 */ /* 0x000fe20000000000 */
[----:B------:R-:W-:Y:S01]  /*cce0*/  UMOV UR18, URZ ;  /* 0x0000003f00127c82 */ /* 0x000fe20008000000 */
[----:B------:R-:W-:-:S05]  /*ccf0*/  UMOV UR10, 0x20 ;  /* 0x00000020000a7882 */ /* 0x000fca0000000000 */
[----:B------:R-:W-:-:S04]  /*cd00*/  USHF.L.U32 UR19, UR19, 0x7, URZ ;  /* 0x0000000713137899 */ /* 0x000fc8000800063f */
[----:B------:R-:W-:Y:S02]  /*cd10*/  UIADD3 UR17, UR17, 0x30c30, URZ ;  /* 0x00030c3011117890 */ /* 0x000fe4000fffe03f */
[----:B------:R-:W-:Y:S01]  /*cd20*/  IMAD.U32 R5, RZ, RZ, UR19 ;  /* 0x00000013ff057e24 */ /* 0x000fe2000f8e00ff */
[----:B------:R-:W-:-:S04]  /*cd30*/  IADD3 R6, P0, R6, UR19, RZ ;  /* 0x0000001306067c10 */ /* 0x000fc8000ff1e0ff */
[----:B------:R-:W-:Y:S01]  /*cd40*/  UMOV UR9, UR17 ;  /* 0x0000001100097c82 */ /* 0x000fe20008000000 */
[----:B----4-:R-:W-:Y:S02]  /*cd50*/  LEA.HI.X.SX32 R5, R5, R9, 0x1, P0 ;  /* 0x0000000905057211 */ /* 0x010fe400000f0eff */
[----:B---3--:R-:W-:Y:S01]  /*cd60*/  LEA R2, P0, R6, R2, 0x2 ;  /* 0x0000000206027211 */ /* 0x008fe200078010ff */
[C-C-:B--2---:R-:W-:Y:S02]  /*cd70*/  IMAD R4, R8.reuse, 0x4000, R0.reuse ;  /* 0x0000400008047824 */ /* 0x144fe400078e0200 */
[----:B-1----:R-:W-:Y:S01]  /*cd80*/  IMAD R0, R8, 0x200, R0 ;  /* 0x0000020008007824 */ /* 0x002fe200078e0200 */
[----:B------:R-:W-:Y:S02]  /*cd90*/  LEA.HI.X R3, R6, R3, R5, 0x2, P0 ;  /* 0x0000000306037211 */ /* 0x000fe400000f1405 */
[----:B------:R-:W-:Y:S02]  /*cda0*/  IADD3 R13, P0, R13, 0x1f0, RZ ;  /* 0x000001f00d0d7810 */ /* 0x000fe40007f1e0ff */
[----:B------:R-:W-:-:S02]  /*cdb0*/  R2UR UR16, R4 ;  /* 0x00000000041072ca */ /* 0x000fc400000e0000 */
[----:B------:R-:W-:Y:S01]  /*cdc0*/  R2UR UR8, R0 ;  /* 0x00000000000872ca */ /* 0x000fe200000e0000 */
[----:B------:R-:W-:Y:S01]  /*cdd0*/  IMAD.X R16, RZ, RZ, R16, P0 ;  /* 0x000000ffff107224 */ /* 0x000fe200000e0610 */
[----:B------:R-:W-:Y:S01]  /*cde0*/  R2UR UR4, R13 ;  /* 0x000000000d0472ca */ /* 0x000fe200000e0000 */
[----:B------:R-:W-:Y:S01]  /*cdf0*/  VIADD R0, R8, 0x1 ;  /* 0x0000000108007836 */ /* 0x000fe20000000000 */
[----:B------:R-:W-:Y:S02]  /*ce00*/  R2UR UR14, R2 ;  /* 0x00000000020e72ca */ /* 0x000fe400000e0000 */
[----:B------:R-:W-:Y:S02]  /*ce10*/  R2UR UR5, R16 ;  /* 0x00000000100572ca */ /* 0x000fe400000e0000 */
[----:B------:R-:W-:Y:S02]  /*ce20*/  R2UR UR15, R3 ;  /* 0x00000000030f72ca */ /* 0x000fe400000e0000 */
[----:B------:R-:W-:Y:S01]  /*ce30*/  ISETP.NE.AND P0, PT, R0, 0x2, PT ;  /* 0x000000020000780c */ /* 0x000fe20003f05270 */
[----:B------:R-:W-:-:S02]  /*ce40*/  UIADD3 UR16, UR16, 0x18000, URZ ;  /* 0x0001800010107890 */ /* 0x000fc4000fffe03f */
[----:B------:R-:W-:Y:S01]  /*ce50*/  UIADD3 UR8, UR8, 0x20400, URZ ;  /* 0x0002040008087890 */ /* 0x000fe2000fffe03f */
[----:B------:R-:W-:Y:S02]  /*ce60*/  SEL R3, RZ, 0x1, P0 ;  /* 0x00000001ff037807 */ /* 0x000fe40000000000 */
[----:B------:R-:W-:Y:S02]  /*ce70*/  SEL R0, R0, RZ, P0 ;  /* 0x000000ff00007207 */ /* 0x000fe40000000000 */
[----:B------:R-:W-:Y:S02]  /*ce80*/  LOP3.LUT R10, R10, R3, RZ, 0x3c, !PT ;  /* 0x000000030a0a7212 */ /* 0x000fe400078e3cff */
[----:B------:R1:W-:Y:S02]  /*ce90*/  UTMALDG.4D [UR16], [UR4], desc[UR6] ;  /* 0x00000610040075b4 */ /* 0x0003e40008019000 */
[----:B------:R1:W-:Y:S02]  /*cea0*/  UBLKCP.S.G [UR8], [UR14], UR10 ;  /* 0x000000080e0073ba */ /* 0x0003e4000800020a */
[----:B-1----:R-:W-:Y:S01]  /*ceb0*/  NOP ;  /* 0x0000000000007918 */ /* 0x002fe20000000000 */
.L_x_6175:
[----:B------:R-:W-:Y:S05]  /*cec0*/  BSYNC B0 ;  /* 0x0000000000007941 */ /* 0x000fea0003800000 */
.L_x_6174:
[----:B------:R-:W-:-:S03]  /*ced0*/  UMOV UR4, 0xffffffff ;  /* 0xffffffff00047882 */ /* 0x000fc60000000000 */
[----:B------:R-:W-:Y:S05]  /*cee0*/  BRA.DIV UR4, `(.L_x_6195) ;  /* 0x0000000604b87947 */ /* 0x000fea000b800000 */
[----:B------:R-:W-:-:S13]  /*cef0*/  ELECT P6, URZ, PT ;  /* 0x00000000003f782f */ /* 0x000fda00038c0000 */
.L_x_6215:
[----:B------:R-:W-:Y:S05]  /*cf00*/  @!P6 BRA `(.L_x_6094) ;  /* 0x000000000084e947 */ /* 0x000fea0003800000 */
[----:B------:R-:W2:Y:S02]  /*cf10*/  LDL.LU R2, [R1+0x18] ;  /* 0x0000180001027983 */ /* 0x000ea40000300800 */
[----:B--2---:R-:W-:-:S04]  /*cf20*/  LOP3.LUT R2, R2, 0x2, RZ, 0xfc, !PT ;  /* 0x0000000202027812 */ /* 0x004fc800078efcff */
[----:B------:R-:W-:-:S13]  /*cf30*/  ISETP.NE.AND P2, PT, R2, 0x3, PT ;  /* 0x000000030200780c */ /* 0x000fda0003f45270 */
[----:B------:R-:W-:Y:S05]  /*cf40*/  @!P2 BRA `(.L_x_6196) ;  /* 0x000000000004a947 */ /* 0x000fea0003800000 */
[----:B------:R-:W-:Y:S01]  /*cf50*/  BPT.TRAP 0x1 ;  /* 0x000000040000795c */ /* 0x000fe20000300000 */
.L_x_6196:
        /* <DEDUP_REMOVED lines=15> */
.L_x_6216:
[----:B------:R-:W2:Y:S02]  /*d050*/  SYNCS.PHASECHK.TRANS64.TRYWAIT P0, [R3+URZ], R2 ;  /* 0x00000002030075a7 */ /* 0x000ea4000800017f */
[----:B--2---:R-:W-:Y:S05]  /*d060*/  @!P0 BRA `(.L_x_6198) ;  /* 0x00000004008c8947 */ /* 0x004fea0003800000 */
.L_x_6217:
[----:B------:R-:W-:Y:S05]  /*d070*/  @!P2 BRA `(.L_x_6199) ;  /* 0x000000000004a947 */ /* 0x000fea0003800000 */
[----:B------:R-:W-:Y:S01]  /*d080*/  BPT.TRAP 0x1 ;  /* 0x000000040000795c */ /* 0x000fe20000300000 */
.L_x_6199:
[----:B--2---:R-:W-:-:S04]  /*d090*/  VIADD R3, R8, 0x30c40 ;  /* 0x00030c4008037836 */ /* 0x004fc80000000000 */
[----:B------:R-:W-:-:S04]  /*d0a0*/  IMAD R5, R0, 0x8, R3 ;  /* 0x0000000800057824 */ /* 0x000fc800078e0203 */
[----:B------:R-:W2:Y:S02]  /*d0b0*/  SYNCS.PHASECHK.TRANS64.TRYWAIT P0, [R5+URZ], R4 ;  /* 0x00000004050075a7 */ /* 0x000ea4000800017f */
[----:B--2---:R-:W-:Y:S05]  /*d0c0*/  @!P0 BRA `(.L_x_6200) ;  /* 0x0000000400888947 */ /* 0x004fea0003800000 */
.L_x_6218:
[----:B------:R-:W-:-:S07]  /*d0d0*/  IMAD R3, R6, 0x8, R3 ;  /* 0x0000000806037824 */ /* 0x000fce00078e0203 */
.L_x_6201:
[----:B---3--:R3:W4:Y:S02]  /*d0e0*/  SYNCS.PHASECHK.TRANS64.TRYWAIT P0, [R3+URZ], R2 ;  /* 0x00000002030075a7 */ /* 0x008724000800017f */
[----:B----4-:R-:W-:Y:S05]  /*d0f0*/  @!P0 NANOSLEEP.SYNCS 0x989680 ;  /* 0x009896800000895d */ /* 0x010fea0003900000 */
[----:B------:R-:W4:Y:S02]  /*d100*/  @!P0 SYNCS.PHASECHK.TRANS64 P0, [R3+URZ], R2 ;  /* 0x00000002030085a7 */ /* 0x000f24000800007f */
[----:B----4-:R-:W-:Y:S05]  /*d110*/  @!P0 BRA `(.L_x_6201) ;  /* 0xfffffffc00f08947 */ /* 0x010fea000383ffff */
.L_x_6094:
[----:B------:R-:W-:Y:S05]  /*d120*/  BSYNC B6 ;  /* 0x0000000000067941 */ /* 0x000fea0003800000 */
.L_x_6089:
[----:B------:R-:W-:Y:S05]  /*d130*/  EXIT ;  /* 0x000000000000794d */ /* 0x000fea0003800000 */
.L_x_6100:
[----:B------:R-:W-:Y:S02]  /*d140*/  IMAD.MOV.U32 R12, RZ, RZ, RZ ;  /* 0x000000ffff0c7224 */ /* 0x000fe400078e00ff */
[----:B------:R-:W-:Y:S02]  /*d150*/  IMAD.MOV.U32 R11, RZ, RZ, 0x1f ;  /* 0x0000001fff0b7424 */ /* 0x000fe400078e00ff */
[----:B------:R-:W-:-:S07]  /*d160*/  IMAD.MOV.U32 R15, RZ, RZ, -0x1 ;  /* 0xffffffffff0f7424 */ /* 0x000fce00078e00ff */
[----:B------:R-:W-:Y:S05]  /*d170*/  WARPSYNC.COLLECTIVE R15, `(.L_x_6202) ;  /* 0x000000000f087348 */ /* 0x000fea0003c00000 */
[----:B------:R1:W2:Y:S02]  /*d180*/  SHFL.IDX P6, R14, R13, R12, R11 ;  /* 0x0000000c0d0e7389 */ /* 0x0002a400000c000b */
[----:B-12---:R-:W-:Y:S01]  /*d190*/  ENDCOLLECTIVE ;  /* 0x000000000000791b */ /* 0x006fe20003800000 */
.L_x_6202:
[----:B------:R-:W-:Y:S05]  /*d1a0*/  BRA `(.L_x_6203) ;  /* 0xffffff3c00dc7947 */ /* 0x000fea000383ffff */
.L_x_6102:
[----:B----4-:R4:W1:Y:S02]  /*d1b0*/  SYNCS.PHASECHK.TRANS64.TRYWAIT P0, [R236+URZ+0x30c00], R9 ;  /* 0x030c0009ec0075a7 */ /* 0x010864000800017f */
[----:B-1----:R-:W-:Y:S05]  /*d1c0*/  @!P0 NANOSLEEP.SYNCS 0x989680 ;  /* 0x009896800000895d */ /* 0x002fea0003900000 */
[----:B------:R-:W1:Y:S02]  /*d1d0*/  @!P0 SYNCS.PHASECHK.TRANS64 P0, [R236+URZ+0x30c00], R9 ;  /* 0x030c0009ec0085a7 */ /* 0x000e64000800007f */
[----:B-1----:R-:W-:Y:S05]  /*d1e0*/  @!P0 BRA `(.L_x_6102) ;  /* 0xfffffffc00f08947 */ /* 0x002fea000383ffff */
[----:B------:R-:W-:Y:S05]  /*d1f0*/  BRA `(.L_x_6101) ;  /* 0xffffff3c00f07947 */ /* 0x000fea000383ffff */
.L_x_6107:
[----:B--2---:R2:W3:Y:S02]  /*d200*/  SYNCS.PHASECHK.TRANS64.TRYWAIT P1, [R6+URZ+0x30c10], R17 ;  /* 0x030c1011060075a7 */ /* 0x0044e4000802017f */
[----:B---3--:R-:W-:Y:S05]  /*d210*/  @!P1 NANOSLEEP.SYNCS 0x989680 ;  /* 0x009896800000995d */ /* 0x008fea0003900000 */
[----:B------:R-:W3:Y:S02]  /*d220*/  @!P1 SYNCS.PHASECHK.TRANS64 P1, [R6+URZ+0x30c10], R17 ;  /* 0x030c1011060095a7 */ /* 0x000ee4000802007f */
[----:B---3--:R-:W-:Y:S05]  /*d230*/  @!P1 BRA `(.L_x_6107) ;  /* 0xfffffffc00f09947 */ /* 0x008fea000383ffff */
[----:B------:R-:W-:Y:S05]  /*d240*/  BRA `(.L_x_6106) ;  /* 0xffffff4800587947 */ /* 0x000fea000383ffff */
.L_x_6111:
[----:B------:R1:W1:Y:S02]  /*d250*/  SYNCS.PHASECHK.TRANS64.TRYWAIT P1, [R6+URZ+0x30c30], R17 ;  /* 0x030c3011060075a7 */ /* 0x000264000802017f */
[----:B-1----:R-:W-:Y:S05]  /*d260*/  @!P1 NANOSLEEP.SYNCS 0x989680 ;  /* 0x009896800000995d */ /* 0x002fea0003900000 */
[----:B------:R-:W1:Y:S02]  /*d270*/  @!P1 SYNCS.PHASECHK.TRANS64 P1, [R6+URZ+0x30c30], R17 ;  /* 0x030c3011060095a7 */ /* 0x000e64000802007f */
[----:B-1----:R-:W-:Y:S05]  /*d280*/  @!P1 BRA `(.L_x_6111) ;  /* 0xfffffffc00f09947 */ /* 0x002fea000383ffff */
[----:B------:R-:W-:Y:S05]  /*d290*/  BRA `(.L_x_6110) ;  /* 0xffffff4c00747947 */ /* 0x000fea000383ffff */
.L_x_6119:
[----:B--2---:R2:W3:Y:S02]  /*d2a0*/  SYNCS.PHASECHK.TRANS64.TRYWAIT P1, [R7+URZ+0x30c10], R20 ;  /* 0x030c1014070075a7 */ /* 0x0044e4000802017f */
[----:B---3--:R-:W-:Y:S05]  /*d2b0*/  @!P1 NANOSLEEP.SYNCS 0x989680 ;  /* 0x009896800000995d */ /* 0x008fea0003900000 */
[----:B------:R-:W3:Y:S02]  /*d2c0*/  @!P1 SYNCS.PHASECHK.TRANS64 P1, [R7+URZ+0x30c10], R20 ;  /* 0x030c1014070095a7 */ /* 0x000ee4000802007f */
[----:B---3--:R-:W-:Y:S05]  /*d2d0*/  @!P1 BRA `(.L_x_6119) ;  /* 0xfffffffc00f09947 */ /* 0x008fea000383ffff */
[----:B------:R-:W-:Y:S05]  /*d2e0*/  BRA `(.L_x_6118) ;  /* 0xffffff84008c7947 */ /* 0x000fea000383ffff */
.L_x_6123:
[----:B------:R1:W1:Y:S02]  /*d2f0*/  SYNCS.PHASECHK.TRANS64.TRYWAIT P1, [R7+URZ+0x30c30], R20 ;  /* 0x030c3014070075a7 */ /* 0x000264000802017f */
[----:B-1----:R-:W-:Y:S05]  /*d300*/  @!P1 NANOSLEEP.SYNCS 0x989680 ;  /* 0x009896800000995d */ /* 0x002fea0003900000 */
[----:B------:R-:W1:Y:S02]  /*d310*/  @!P1 SYNCS.PHASECHK.TRANS64 P1, [R7+URZ+0x30c30], R20 ;  /* 0x030c3014070095a7 */ /* 0x000e64000802007f */
[----:B-1----:R-:W-:Y:S05]  /*d320*/  @!P1 BRA `(.L_x_6123) ;  /* 0xfffffffc00f09947 */ /* 0x002fea000383ffff */
[----:B------:R-:W-:Y:S05]  /*d330*/  BRA `(.L_x_6122) ;  /* 0xffffff8800a07947 */ /* 0x000fea000383ffff */
.L_x_6176:
[----:B-1----:R1:W2:Y:S02]  /*d340*/  SYNCS.PHASECHK.TRANS64.TRYWAIT P1, [R0+URZ+0x30c20], R11 ;  /* 0x030c200b000075a7 */ /* 0x0022a4000802017f */
[----:B--2---:R-:W-:Y:S05]  /*d350*/  @!P1 NANOSLEEP.SYNCS 0x989680 ;  /* 0x009896800000995d */ /* 0x004fea0003900000 */
[----:B------:R-:W2:Y:S02]  /*d360*/  @!P1 SYNCS.PHASECHK.TRANS64 P1, [R0+URZ+0x30c20], R11 ;  /* 0x030c200b000095a7 */ /* 0x000ea4000802007f */
[----:B--2---:R-:W-:Y:S05]  /*d370*/  @!P1 BRA `(.L_x_6176) ;  /* 0xfffffffc00f09947 */ /* 0x004fea000383ffff */
[----:B------:R-:W-:Y:S05]  /*d380*/  BRA `(.L_x_6204) ;  /* 0xffffffe400307947 */ /* 0x000fea000383ffff */
.L_x_6180:
[----:B--2---:R2:W3:Y:S02]  /*d390*/  SYNCS.PHASECHK.TRANS64.TRYWAIT P1, [R0+URZ+0x30c40], R19 ;  /* 0x030c4013000075a7 */ /* 0x0044e4000802017f */
[----:B---3--:R-:W-:Y:S05]  /*d3a0*/  @!P1 NANOSLEEP.SYNCS 0x989680 ;  /* 0x009896800000995d */ /* 0x008fea0003900000 */
[----:B------:R-:W3:Y:S02]  /*d3b0*/  @!P1 SYNCS.PHASECHK.TRANS64 P1, [R0+URZ+0x30c40], R19 ;  /* 0x030c4013000095a7 */ /* 0x000ee4000802007f */
[----:B---3--:R-:W-:Y:S05]  /*d3c0*/  @!P1 BRA `(.L_x_6180) ;  /* 0xfffffffc00f09947 */ /* 0x008fea000383ffff */
[----:B------:R-:W-:Y:S05]  /*d3d0*/  BRA `(.L_x_6205) ;  /* 0xffffffe800707947 */ /* 0x000fea000383ffff */
.L_x_6182:
[----:B-1----:R1:W3:Y:S02]  /*d3e0*/  SYNCS.PHASECHK.TRANS64.TRYWAIT P1, [R0+URZ+0x30c28], R19 ;  /* 0x030c2813000075a7 */ /* 0x0022e4000802017f */
[----:B---3--:R-:W-:Y:S05]  /*d3f0*/  @!P1 NANOSLEEP.SYNCS 0x989680 ;  /* 0x009896800000995d */ /* 0x008fea0003900000 */
[----:B------:R-:W3:Y:S02]  /*d400*/  @!P1 SYNCS.PHASECHK.TRANS64 P1, [R0+URZ+0x30c28], R19 ;  /* 0x030c2813000095a7 */ /* 0x000ee4000802007f */
[----:B---3--:R-:W-:Y:S05]  /*d410*/  @!P1 BRA `(.L_x_6182) ;  /* 0xfffffffc00f09947 */ /* 0x008fea000383ffff */
[----:B------:R-:W-:Y:S05]  /*d420*/  BRA `(.L_x_6206) ;  /* 0xffffffe800f47947 */ /* 0x000fea000383ffff */
.L_x_6184:
[----:B---3--:R3:W4:Y:S02]  /*d430*/  SYNCS.PHASECHK.TRANS64.TRYWAIT P1, [R0+URZ+0x30c48], R19 ;  /* 0x030c4813000075a7 */ /* 0x008724000802017f */
[----:B----4-:R-:W-:Y:S05]  /*d440*/  @!P1 NANOSLEEP.SYNCS 0x989680 ;  /* 0x009896800000995d */ /* 0x010fea0003900000 */
[----:B------:R-:W4:Y:S02]  /*d450*/  @!P1 SYNCS.PHASECHK.TRANS64 P1, [R0+URZ+0x30c48], R19 ;  /* 0x030c4813000095a7 */ /* 0x000f24000802007f */
[----:B----4-:R-:W-:Y:S05]  /*d460*/  @!P1 BRA `(.L_x_6184) ;  /* 0xfffffffc00f09947 */ /* 0x010fea000383ffff */
[----:B------:R-:W-:Y:S05]  /*d470*/  BRA `(.L_x_6207) ;  /* 0xffffffec00787947 */ /* 0x000fea000383ffff */
.L_x_6186:
[----:B------:R-:W-:-:S07]  /*d480*/  SHF.L.U32 R4, R10, 0x1f, RZ ;  /* 0x0000001f0a047819 */ /* 0x000fce00000006ff */
.L_x_6208:
[----:B-1----:R1:W2:Y:S02]  /*d490*/  SYNCS.PHASECHK.TRANS64.TRYWAIT P1, [R0+URZ+0x30c20], R4 ;  /* 0x030c2004000075a7 */ /* 0x0022a4000802017f */
[----:B--2---:R-:W-:Y:S05]  /*d4a0*/  @!P1 NANOSLEEP.SYNCS 0x989680 ;  /* 0x009896800000995d */ /* 0x004fea0003900000 */
[----:B------:R-:W2:Y:S02]  /*d4b0*/  @!P1 SYNCS.PHASECHK.TRANS64 P1, [R0+URZ+0x30c20], R4 ;  /* 0x030c2004000095a7 */ /* 0x000ea4000802007f */
[----:B--2---:R-:W-:Y:S05]  /*d4c0*/  @!P1 BRA `(.L_x_6208) ;  /* 0xfffffffc00f09947 */ /* 0x004fea000383ffff */
[----:B------:R-:W-:Y:S05]  /*d4d0*/  BRA `(.L_x_6209) ;  /* 0xffffffec00e47947 */ /* 0x000fea000383ffff */
.L_x_6189:
[----:B-1----:R1:W2:Y:S02]  /*d4e0*/  SYNCS.PHASECHK.TRANS64.TRYWAIT P1, [R0+URZ+0x30c40], R14 ;  /* 0x030c400e000075a7 */ /* 0x0022a4000802017f */
[----:B--2---:R-:W-:Y:S05]  /*d4f0*/  @!P1 NANOSLEEP.SYNCS 0x989680 ;  /* 0x009896800000995d */ /* 0x004fea0003900000 */
[----:B------:R-:W2:Y:S02]  /*d500*/  @!P1 SYNCS.PHASECHK.TRANS64 P1, [R0+URZ+0x30c40], R14 ;  /* 0x030c400e000095a7 */ /* 0x000ea4000802007f */
[----:B--2---:R-:W-:Y:S05]  /*d510*/  @!P1 BRA `(.L_x_6189) ;  /* 0xfffffffc00f09947 */ /* 0x004fea000383ffff */
[----:B------:R-:W-:Y:S05]  /*d520*/  BRA `(.L_x_6210) ;  /* 0xfffffff0007c7947 */ /* 0x000fea000383ffff */
.L_x_6191:
[----:B--2---:R2:W3:Y:S02]  /*d530*/  SYNCS.PHASECHK.TRANS64.TRYWAIT P1, [R0+URZ+0x30c28], R14 ;  /* 0x030c280e000075a7 */ /* 0x0044e4000802017f */
[----:B---3--:R-:W-:Y:S05]  /*d540*/  @!P1 NANOSLEEP.SYNCS 0x989680 ;  /* 0x009896800000995d */ /* 0x008fea0003900000 */
[----:B------:R-:W3:Y:S02]  /*d550*/  @!P1 SYNCS.PHASECHK.TRANS64 P1, [R0+URZ+0x30c28], R14 ;  /* 0x030c280e000095a7 */ /* 0x000ee4000802007f */
[----:B---3--:R-:W-:Y:S05]  /*d560*/  @!P1 BRA `(.L_x_6191) ;  /* 0xfffffffc00f09947 */ /* 0x008fea000383ffff */
[----:B------:R-:W-:Y:S05]  /*d570*/  BRA `(.L_x_6211) ;  /* 0xfffffff000f47947 */ /* 0x000fea000383ffff */
.L_x_6193:
[----:B---3--:R3:W4:Y:S02]  /*d580*/  SYNCS.PHASECHK.TRANS64.TRYWAIT P0, [R4+URZ+0x30c40], R3 ;  /* 0x030c4003040075a7 */ /* 0x008724000800017f */
[----:B----4-:R-:W-:Y:S05]  /*d590*/  @!P0 NANOSLEEP.SYNCS 0x989680 ;  /* 0x009896800000895d */ /* 0x010fea0003900000 */
[----:B------:R-:W4:Y:S02]  /*d5a0*/  @!P0 SYNCS.PHASECHK.TRANS64 P0, [R4+URZ+0x30c40], R3 ;  /* 0x030c4003040085a7 */ /* 0x000f24000800007f */
[----:B----4-:R-:W-:Y:S05]  /*d5b0*/  @!P0 BRA `(.L_x_6193) ;  /* 0xfffffffc00f08947 */ /* 0x010fea000383ffff */
[----:B------:R-:W-:Y:S05]  /*d5c0*/  BRA `(.L_x_6212) ;  /* 0xfffffff4008c7947 */ /* 0x000fea000383ffff */
.L_x_6195:
[----:B------:R-:W-:Y:S01]  /*d5d0*/  BSSY B0, `(.L_x_6213) ;  /* 0x0000006000007945 */ /* 0x000fe20003800000 */
[----:B------:R-:W-:-:S07]  /*d5e0*/  IMAD.MOV.U32 R15, RZ, RZ, -0x1 ;  /* 0xffffffffff0f7424 */ /* 0x000fce00078e00ff */
[----:B------:R-:W-:Y:S05]  /*d5f0*/  WARPSYNC.COLLECTIVE R15, `(.L_x_6214) ;  /* 0x000000000f0c7348 */ /* 0x000fea0003c00000 */
[----:B------:R-:W-:Y:S02]  /*d600*/  ELECT P6, UR62, PT ;  /* 0x00000000003e782f */ /* 0x000fe400038c0000 */
[----:B------:R-:W-:Y:S01]  /*d610*/  MOV R14, UR62 ;  /* 0x0000003e000e7c02 */ /* 0x000fe20008000f00 */
[----:B------:R-:W-:Y:S10]  /*d620*/  ENDCOLLECTIVE ;  /* 0x000000000000791b */ /* 0x000ff40003800000 */
.L_x_6214:
[----:B------:R-:W-:Y:S05]  /*d630*/  BSYNC B0 ;  /* 0x0000000000007941 */ /* 0x000fea0003800000 */
.L_x_6213:
[----:B------:R-:W-:Y:S05]  /*d640*/  BRA `(.L_x_6215) ;  /* 0xfffffff8002c7947 */ /* 0x000fea000383ffff */
.L_x_6197:
[----:B-1----:R1:W2:Y:S02]  /*d650*/  SYNCS.PHASECHK.TRANS64.TRYWAIT P0, [R7+URZ], R4 ;  /* 0x00000004070075a7 */ /* 0x0022a4000800017f */
[----:B--2---:R-:W-:Y:S05]  /*d660*/  @!P0 NANOSLEEP.SYNCS 0x989680 ;  /* 0x009896800000895d */ /* 0x004fea0003900000 */
[----:B------:R-:W2:Y:S02]  /*d670*/  @!P0 SYNCS.PHASECHK.TRANS64 P0, [R7+URZ], R4 ;  /* 0x00000004070085a7 */ /* 0x000ea4000800007f */
[----:B--2---:R-:W-:Y:S05]  /*d680*/  @!P0 BRA `(.L_x_6197) ;  /* 0xfffffffc00f08947 */ /* 0x004fea000383ffff */
[----:B------:R-:W-:Y:S05]  /*d690*/  BRA `(.L_x_6216) ;  /* 0xfffffff8006c7947 */ /* 0x000fea000383ffff */
.L_x_6198:
[----:B--2---:R2:W3:Y:S02]  /*d6a0*/  SYNCS.PHASECHK.TRANS64.TRYWAIT P0, [R3+URZ], R2 ;  /* 0x00000002030075a7 */ /* 0x0044e4000800017f */
[----:B---3--:R-:W-:Y:S05]  /*d6b0*/  @!P0 NANOSLEEP.SYNCS 0x989680 ;  /* 0x009896800000895d */ /* 0x008fea0003900000 */
[----:B------:R-:W3:Y:S02]  /*d6c0*/  @!P0 SYNCS.PHASECHK.TRANS64 P0, [R3+URZ], R2 ;  /* 0x00000002030085a7 */ /* 0x000ee4000800007f */
[----:B---3--:R-:W-:Y:S05]  /*d6d0*/  @!P0 BRA `(.L_x_6198) ;  /* 0xfffffffc00f08947 */ /* 0x008fea000383ffff */
[----:B------:R-:W-:Y:S05]  /*d6e0*/  BRA `(.L_x_6217) ;  /* 0xfffffff800607947 */ /* 0x000fea000383ffff */
.L_x_6200:
[----:B--2---:R2:W3:Y:S02]  /*d6f0*/  SYNCS.PHASECHK.TRANS64.TRYWAIT P0, [R5+URZ], R4 ;  /* 0x00000004050075a7 */ /* 0x0044e4000800017f */
[----:B---3--:R-:W-:Y:S05]  /*d700*/  @!P0 NANOSLEEP.SYNCS 0x989680 ;  /* 0x009896800000895d */ /* 0x008fea0003900000 */
[----:B------:R-:W3:Y:S02]  /*d710*/  @!P0 SYNCS.PHASECHK.TRANS64 P0, [R5+URZ], R4 ;  /* 0x00000004050085a7 */ /* 0x000ee4000800007f */
[----:B---3--:R-:W-:Y:S05]  /*d720*/  @!P0 BRA `(.L_x_6200) ;  /* 0xfffffffc00f08947 */ /* 0x008fea000383ffff */
[----:B------:R-:W-:Y:S05]  /*d730*/  BRA `(.L_x_6218) ;  /* 0xfffffff800647947 */ /* 0x000fea000383ffff */
.L_x_6219:
        /* <DEDUP_REMOVED lines=12> */
.L_x_7417:


//--------------------- .text._ZN7cutlass13device_kernelIN5flash11enable_sm90INS1_16FlashAttnBwdSm90INS1_25CollectiveMainloopBwdSm90ILi2ELi2ELi2EN4cute5tupleIJNS5_1CILi1EEES8_S8_EEENS6_IJNS7_ILi128EEESA_NS7_ILi64EEEEEENS_6half_tEfNS_4arch4Sm90ELb1ELb0ELb0ELb0ELb1ELb1ELb0ELb0ELi2ELi1ELi2ELi2ELb0EEENS1_21CollectiveEpilogueBwdISC_SD_SF_Li256ELb0ELb0ELi1EEENS1_25SingleTileBwdLPTSchedulerILb0ELi128ELb1EEEEEEEEEvNT_6ParamsE --------------------------
	.section	.text._ZN7cutlass13device_kernelIN5flash11enable_sm90INS1_16FlashAttnBwdSm90INS1_25CollectiveMainloopBwdSm90ILi2ELi2ELi2EN4cute5tupleIJNS5_1CILi1EEES8_S8_EEENS6_IJNS7_ILi128EEESA_NS7_ILi64EEEEEENS_6half_tEfNS_4arch4Sm90ELb1ELb0ELb0ELb0ELb1ELb1ELb0ELb0ELi2ELi1ELi2ELi2ELb0EEENS1_21CollectiveEpilogueBwdISC_SD_SF_Li256ELb0ELb0ELi1EEENS1_25SingleTileBwdLPTSchedulerILb0ELi128ELb1EEEEEEEEEvNT_6ParamsE,"ax",@progbits
	.align	128
.text._ZN7cutlass13device_kernelIN5flash11enable_sm90INS1_16FlashAttnBwdSm90INS1_25CollectiveMainloopBwdSm90ILi2ELi2ELi2EN4cute5tupleIJNS5_1CILi1EEES8_S8_EEENS6_IJNS7_ILi128EEESA_NS7_ILi64EEEEEENS_6half_tEfNS_4arch4Sm90ELb1ELb0ELb0ELb0ELb1ELb1ELb0ELb0ELi2ELi1ELi2ELi2ELb0EEENS1_21CollectiveEpilogueBwdISC_SD_SF_Li256ELb0ELb0ELi1EEENS1_25SingleTileBwdLPTSchedulerILb0ELi128ELb1EEEEEEEEEvNT_6ParamsE:
        .type           _ZN7cutlass13device_kernelIN5flash11enable_sm90INS1_16FlashAttnBwdSm90INS1_25CollectiveMainloopBwdSm90ILi2ELi2ELi2EN4cute5tupleIJNS5_1CILi1EEES8_S8_EEENS6_IJNS7_ILi128EEESA_NS7_ILi64EEEEEENS_6half_tEfNS_4arch4Sm90ELb1ELb0ELb0ELb0ELb1ELb1ELb0ELb0ELi2ELi1ELi2ELi2ELb0EEENS1_21CollectiveEpilogueBwdISC_SD_SF_Li256ELb0ELb0ELi1EEENS1_25SingleTileBwdLPTSchedulerILb0ELi128ELb1EEEEEEEEEvNT_6ParamsE,@function
        .size           _ZN7cutlass13device_kernelIN5flash11enable_sm90INS1_16FlashAttnBwdSm90INS1_25CollectiveMainloopBwdSm90ILi2ELi2ELi2EN4cute5tupleIJNS5_1CILi1EEES8_S8_EEENS6_IJNS7_ILi128EEESA_NS7_ILi64EEEEEENS_6half_tEfNS_4arch4Sm90ELb1ELb0ELb0ELb0ELb1ELb1ELb0ELb0ELi2ELi1ELi2ELi2ELb0EEENS1_21CollectiveEpilogueBwdISC_SD_SF_Li256ELb0ELb0ELi1EEENS1_25SingleTileBwdLPTSchedulerILb0ELi128ELb1EEEEEEEEEvNT_6ParamsE,(.L_x_7418 - _ZN7cutlass13device_kernelIN5flash11enable_sm90INS1_16FlashAttnBwdSm90INS1_25CollectiveMainloopBwdSm90ILi2ELi2ELi2EN4cute5tupleIJNS5_1CILi1EEES8_S8_EEENS6_IJNS7_ILi128EEESA_NS7_ILi64EEEEEENS_6half_tEfNS_4arch4Sm90ELb1ELb0ELb0ELb0ELb1ELb1ELb0ELb0ELi2ELi1ELi2ELi2ELb0EEENS1_21CollectiveEpilogueBwdISC_SD_SF_Li256ELb0ELb0ELi1EEENS1_25SingleTileBwdLPTSchedulerILb0ELi128ELb1EEEEEEEEEvNT_6ParamsE)
        .other          _ZN7cutlass13device_kernelIN5flash11enable_sm90INS1_16FlashAttnBwdSm90INS1_25CollectiveMainloopBwdSm90ILi2ELi2ELi2EN4cute5tupleIJNS5_1CILi1EEES8_S8_EEENS6_IJNS7_ILi128EEESA_NS7_ILi64EEEEEENS_6half_tEfNS_4arch4Sm90ELb1ELb0ELb0ELb0ELb1ELb1ELb0ELb0ELi2ELi1ELi2ELi2ELb0EEENS1_21CollectiveEpilogueBwdISC_SD_SF_Li256ELb0ELb0ELi1EEENS1_25SingleTileBwdLPTSchedulerILb0ELi128ELb1EEEEEEEEEvNT_6ParamsE,@"STO_CUDA_ENTRY STV_DEFAULT"
_ZN7cutlass13device_kernelIN5flash11enable_sm90INS1_16FlashAttnBwdSm90INS1_25CollectiveMainloopBwdSm90ILi2ELi2ELi2EN4cute5tupleIJNS5_1CILi1EEES8_S8_EEENS6_IJNS7_ILi128EEESA_NS7_ILi64EEEEEENS_6half_tEfNS_4arch4Sm90ELb1ELb0ELb0ELb0ELb1ELb1ELb0ELb0ELi2ELi1ELi2ELi2ELb0EEENS1_21CollectiveEpilogueBwdISC_SD_SF_Li256ELb0ELb0ELi1EEENS1_25SingleTileBwdLPTSchedulerILb0ELi128ELb1EEEEEEEEEvNT_6ParamsE:
        /* <DEDUP_REMOVED lines=29> */
.L_x_6221:
[----:B------:R-:W-:Y:S05]  /*01d0*/  BSYNC B0 ;  /* 0x0000000000007941 */ /* 0x000fea0003800000 */
.L_x_6220:
        /* <DEDUP_REMOVED lines=34> */
.L_x_6222:
        /* <DEDUP_REMOVED lines=22> */
.L_x_6223:
        /* <DEDUP_REMOVED lines=9> */
.L_x_6226:
        /* <DEDUP_REMOVED lines=32> */
.L_x_6227:
[----:B------:R-:W-:Y:S01]  /*07f0*/  ULDC UR7, c[0x0][0xb44] ;  /* 0x0002d10000077ab9 */ /* 0x000fe20000000800 */
[----:B------:R-:W-:Y:S01]  /*0800*/  UMOV UR38, UR10 ;  /* 0x0000000a00267c82 */ /* 0x000fe20008000000 */
[----:B------:R-:W-:-:S11]  /*0810*/  UISETP.NE.AND UP0, UPT, UR7, 0x1, UPT ;  /* 0x000000010700788c */ /* 0x000fd6000bf05270 */
[----:B------:R-:W-:Y:S02]  /*0820*/  @UP0 ULDC.64 UR8, c[0x0][0xb48] ;  /* 0x0002d20000080ab9 */ /* 0x000fe40000000a00 */
[----:B------:R-:W-:-:S04]  /*0830*/  UIMAD.WIDE.U32 UR4, UR10, UR8, URZ ;  /* 0x000000080a0472a5 */ /* 0x000fc8000f8e003f */
[----:B------:R-:W-:-:S04]  /*0840*/  @UP0 USHF.R.U32.HI UR38, URZ, UR9, UR5 ;  /* 0x000000093f260299 */ /* 0x000fc80008011605 */
[----:B------:R-:W-:-:S12]  /*0850*/  UIMAD UR4, UR38, UR7, URZ ;  /* 0x00000007260472a4 */ /* 0x000fd8000f8e023f */
.L_x_6228:
        /* <DEDUP_REMOVED lines=55> */
[----:B------:R-:W-:Y:S02]  /*0bd0*/  CS2R R186, SRZ ;  /* 0x0000000000ba7805 */ /* 0x000fe4000001ff00 */
[----:B------:R-:W-:Y:S02]  /*0be0*/  CS2R R184, SRZ ;  /* 0x0000000000b87805 */ /* 0x000fe4000001ff00 */
[----:B------:R-:W-:-:S04]  /*0bf0*/  SHF.R.S32.HI R3, RZ, 0x1f, R0 ;  /* 0x0000001fff037819 */ /* 0x000fc80000011400 */
[----:B------:R-:W-:Y:S02]  /*0c00*/  LEA.HI R0, R3, R0, RZ, 0x7 ;  /* 0x0000000003007211 */ /* 0x000fe400078f38ff */
[----:B------:R-:W-:Y:S02]  /*0c10*/  SHF.R.S32.HI R3, RZ, 0x1f, R18 ;  /* 0x0000001fff037819 */ /* 0x000fe40000011412 */
[----:B------:R-:W-:Y:S02]  /*0c20*/  SHF.R.S32.HI R0, RZ, 0x7, R0 ;  /* 0x00000007ff007819 */ /* 0x000fe40000011400 */
[----:B------:R-:W-:Y:S02]  /*0c30*/  LEA.HI R3, R3, R18, RZ, 0x7 ;  /* 0x0000001203037211 */ /* 0x000fe400078f38ff */
[----:B------:R-:W-:Y:S02]  /*0c40*/  VIMNMX R16, RZ, R0, !PT ;  /* 0x00000000ff107248 */ /* 0x000fe40007fe0100 */
[----:B------:R-:W-:-:S04]  /*0c50*/  SHF.R.S32.HI R2, RZ, 0x7, R3 ;  /* 0x00000007ff027819 */ /* 0x000fc80000011403 */
[----:B------:R-:W-:Y:S01]  /*0c60*/  ISETP.GT.AND P1, PT, R2, R16, PT ;  /* 0x000000100200720c */ /* 0x000fe20003f24270 */
[----:B------:R1:W-:-:S12]  /*0c70*/  STL [R1+0x44], R2 ;  /* 0x0000440201007387 */ /* 0x0003d80000100800 */
        /* <DEDUP_REMOVED lines=22> */
.L_x_6232:
        /* <DEDUP_REMOVED lines=15> */
.L_x_6231:
        /* <DEDUP_REMOVED lines=22> */
.L_x_6234:
        /* <DEDUP_REMOVED lines=15> */
.L_x_6233:
[----:B------:R-:W-:Y:S01]  /*1120*/  SHF.R.S32.HI R6, RZ, 0x1f, R17 ;  /* 0x0000001fff067819 */ /* 0x000fe20000011411 */
[----:B------:R-:W-:-:S03]  /*1130*/  UMOV UR4, 0xffffffff ;  /* 0xffffffff00047882 */ /* 0x000fc60000000000 */
[----:B------:R-:W-:-:S04]  /*1140*/  LEA.HI R0, R6, R17, RZ, 0x7 ;  /* 0x0000001106007211 */ /* 0x000fc800078f38ff */
[----:B------:R-:W-:Y:S01]  /*1150*/  SHF.R.S32.HI R13, RZ, 0x7, R0 ;  /* 0x00000007ff0d7819 */ /* 0x000fe20000011400 */
[----:B------:R-:W-:Y:S06]  /*1160*/  BRA.DIV UR4, `(.L_x_6235) ;  /* 0x000000ca04547947 */ /* 0x000fec000b800000 */
[----:B------:R1:W2:Y:S02]  /*1170*/  SHFL.IDX PT, R14, R13, RZ, 0x1f ;  /* 0x00001fff0d0e7589 */ /* 0x0002a400000e0000 */
.L_x_6356:
[----:B------:R-:W-:Y:S01]  /*1180*/  SHF.L.U32 R11, RZ, 0x1f, RZ ;  /* 0x0000001fff0b7819 */ /* 0x000fe200000006ff */
[----:B------:R-:W3:Y:S01]  /*1190*/  LDC R15, c[0x0][0x290] ;  /* 0x0000a400ff0f7b82 */ /* 0x000ee20000000800 */
[CC--:B------:R-:W-:Y:S01]  /*11a0*/  LEA.HI R5, R6.reuse, R17.reuse, RZ, 0x5 ;  /* 0x0000001106057211 */ /* 0x0c0fe200078f28ff */
[----:B------:R-:W-:Y:S01]  /*11b0*/  IMAD.SHL.U32 R3, R17, 0x40, RZ ;  /* 0x0000004011037824 */ /* 0x000fe200078e00ff */
[-C--:B------:R-:W-:Y:S02]  /*11c0*/  LEA.HI R8, R6, R17.reuse, RZ, 0x4 ;  /* 0x0000001106087211 */ /* 0x080fe400078f20ff */
[----:B------:R-:W-:Y:S02]  /*11d0*/  SHF.R.S32.HI R2, RZ, 0x5, R5 ;  /* 0x00000005ff027819 */ /* 0x000fe40000011405 */
[----:B------:R-:W-:Y:S01]  /*11e0*/  LOP3.LUT R3, R3, 0x1c0, RZ, 0xc0, !PT ;  /* 0x000001c003037812 */ /* 0x000fe200078ec0ff */
[----:B------:R-:W4:Y:S01]  /*11f0*/  SYNCS.PHASECHK.TRANS64.TRYWAIT P0, [R236+URZ+0x30c00], R11 ;  /* 0x030c000bec0075a7 */ /* 0x000f22000800017f */
[----:B------:R-:W-:Y:S01]  /*1200*/  SHF.R.S32.HI R9, RZ, 0x4, R8 ;  /* 0x00000004ff097819 */ /* 0x000fe20000011408 */
[----:B------:R-:W-:Y:S01]  /*1210*/  IMAD.SHL.U32 R4, R2, 0x10, RZ ;  /* 0x0000001002047824 */ /* 0x000fe200078e00ff */
[----:B------:R-:W-:-:S02]  /*1220*/  LEA.HI R2, R6, R17, RZ, 0x3 ;  /* 0x0000001106027211 */ /* 0x000fc400078f18ff */
[----:B------:R-:W-:Y:S02]  /*1230*/  LEA.HI R8, R8, R9, RZ, 0x1 ;  /* 0x0000000908087211 */ /* 0x000fe400078f08ff */
[----:B------:R-:W-:-:S04]  /*1240*/  LOP3.LUT R7, R3, 0x30, R4, 0xf8, !PT ;  /* 0x0000003003077812 */ /* 0x000fc800078ef804 */
[----:B------:R-:W-:Y:S01]  /*1250*/  LOP3.LUT R7, R7, 0x8, R2, 0xf8, !PT ;  /* 0x0000000807077812 */ /* 0x000fe200078ef802 */
[----:B---34-:R-:W-:Y:S06]  /*1260*/  @P0 BRA `(.L_x_6236) ;  /* 0x0000000000080947 */ /* 0x018fec0003800000 */
[----:B------:R-:W3:Y:S02]  /*1270*/  SYNCS.PHASECHK.TRANS64.TRYWAIT P0, [R236+URZ+0x30c00], R11 ;  /* 0x030c000bec0075a7 */ /* 0x000ee4000800017f */
[----:B---3--:R-:W-:Y:S05]  /*1280*/  @!P0 BRA `(.L_x_6237) ;  /* 0x000000c800288947 */ /* 0x008fea0003800000 */
.L_x_6236:
[----:B--2---:R-:W-:Y:S01]  /*1290*/  LEA.HI R2, R14, R14, RZ, 0x1 ;  /* 0x0000000e0e027211 */ /* 0x004fe200078f08ff */
[----:B------:R-:W-:Y:S01]  /*12a0*/  ULDC UR4, c[0x0][0x74c] ;  /* 0x0001d30000047ab9 */ /* 0x000fe20000000800 */
[----:B------:R-:W-:Y:S02]  /*12b0*/  SHF.R.U32.HI R4, RZ, 0x3, R3 ;  /* 0x00000003ff047819 */ /* 0x000fe40000011603 */
[----:B------:R-:W-:Y:S02]  /*12c0*/  LOP3.LUT R3, R2, 0xffffe, RZ, 0xc0, !PT ;  /* 0x000ffffe02037812 */ /* 0x000fe400078ec0ff */
[----:B------:R-:W-:Y:S02]  /*12d0*/  LOP3.LUT R8, R8, 0x7ffffe, RZ, 0xc0, !PT ;  /* 0x007ffffe08087812 */ /* 0x000fe400078ec0ff */
[----:B------:R-:W-:Y:S01]  /*12e0*/  LOP3.LUT R4, R7, R4, RZ, 0x3c, !PT ;  /* 0x0000000407047212 */ /* 0x000fe200078e3cff */
[----:B------:R-:W-:Y:S01]  /*12f0*/  IMAD.IADD R230, R14, 0x1, -R3 ;  /* 0x000000010ee67824 */ /* 0x000fe200078e0a03 */
[----:B------:R-:W-:Y:S01]  /*1300*/  IADD3 R18, -R15, UR42, R18 ;  /* 0x0000002a0f127c10 */ /* 0x000fe2000fffe112 */
[----:B------:R-:W2:Y:S01]  /*1310*/  LDL R3, [R1+0x44] ;  /* 0x0000440001037983 */ /* 0x000ea20000100800 */
[----:B------:R-:W-:-:S03]  /*1320*/  IMAD.IADD R8, R9, 0x1, -R8 ;  /* 0x0000000109087824 */ /* 0x000fc600078e0a08 */
[----:B------:R-:W-:Y:S02]  /*1330*/  VIADD R18, R18, -UR4 ;  /* 0x8000000412127c36 */ /* 0x000fe40008000000 */
[----:B------:R-:W-:-:S03]  /*1340*/  IMAD R9, R13, 0x10, R8 ;  /* 0x000000100d097824 */ /* 0x000fc600078e0208 */
[----:B------:R-:W-:Y:S01]  /*1350*/  SHF.R.S32.HI R7, RZ, 0x1f, R18 ;  /* 0x0000001fff077819 */ /* 0x000fe20000011412 */
[----:B------:R-:W-:-:S05]  /*1360*/  IMAD.U32 R2, R9, 0x200, R4 ;  /* 0x0000020009027824 */ /* 0x000fca00078e0004 */
[----:B------:R4:W-:Y:S01]  /*1370*/  STL [R1+0x38], R2 ;  /* 0x0000380201007387 */ /* 0x0009e20000100800 */
[----:B------:R-:W-:Y:S02]  /*1380*/  LEA.HI R7, R7, R18, RZ, 0x7 ;  /* 0x0000001207077211 */ /* 0x000fe400078f38ff */
[----:B----4-:R-:W-:-:S05]  /*1390*/  LOP3.LUT R2, R0, 0xffffff80, RZ, 0xc0, !PT ;  /* 0xffffff8000027812 */ /* 0x010fca00078ec0ff */
[----:B------:R-:W-:Y:S01]  /*13a0*/  IMAD.IADD R8, R17, 0x1, -R2 ;  /* 0x0000000111087824 */ /* 0x000fe200078e0a02 */
[----:B------:R-:W-:-:S04]  /*13b0*/  LEA.HI.SX32 R7, R7, 0x1, 0x19 ;  /* 0x0000000107077811 */ /* 0x000fc800078fcaff */
[----:B------:R-:W-:-:S04]  /*13c0*/  SHF.R.S32.HI R10, RZ, 0x1f, R8 ;  /* 0x0000001fff0a7819 */ /* 0x000fc80000011408 */
[----:B------:R-:W-:Y:S01]  /*13d0*/  LEA.HI R9, R10, R8, RZ, 0x2 ;  /* 0x000000080a097211 */ /* 0x000fe200078f10ff */
[----:B------:R-:W-:Y:S01]  /*13e0*/  STL [R1+0x28], R10 ;  /* 0x0000280a01007387 */ /* 0x000fe20000100800 */
        /* <DEDUP_REMOVED lines=34> */
[----:B--2---:R-:W-:-:S05]  /*1610*/  VIMNMX R3, R3, R7, PT ;  /* 0x0000000703037248 */ /* 0x004fca0003fe0100 */
[----:B------:R2:W-:Y:S04]  /*1620*/  STL [R1+0x4], R3 ;  /* 0x0000040301007387 */ /* 0x0005e80000100800 */
[----:B------:R4:W-:Y:S01]  /*1630*/  STL [R1+0x1c], R9 ;  /* 0x00001c0901007387 */ /* 0x0009e20000100800 */
[----:B------:R-:W-:Y:S01]  /*1640*/  ISETP.GE.AND P0, PT, R16, R3, PT ;  /* 0x000000031000720c */ /* 0x000fe20003f06270 */
[----:B------:R-:W-:Y:S01]  /*1650*/  IMAD R7, R13, 0x400, R8 ;  /* 0x000004000d077824 */ /* 0x000fe200078e0208 */
[----:B--2---:R-:W-:-:S03]  /*1660*/  LOP3.LUT R3, R9, 0xfffffffc, RZ, 0xc0, !PT ;  /* 0xfffffffc09037812 */ /* 0x004fc600078ec0ff */
[----:B------:R-:W-:-:S04]  /*1670*/  IMAD.SHL.U32 R7, R7, 0x4, RZ ;  /* 0x0000000407077824 */ /* 0x000fc800078e00ff */
[----:B------:R-:W-:Y:S02]  /*1680*/  IMAD R2, R7, 0x4, R236 ;  /* 0x0000000407027824 */ /* 0x000fe400078e02ec */
[----:B------:R-:W-:Y:S02]  /*1690*/  IMAD.IADD R3, R8, 0x1, -R3 ;  /* 0x0000000108037824 */ /* 0x000fe400078e0a03 */
[----:B----4-:R-:W-:Y:S05]  /*16a0*/  @P0 BRA `(.L_x_6238) ;  /* 0x0000003800940947 */ /* 0x010fea0003800000 */
[----:B------:R-:W-:Y:S01]  /*16b0*/  LEA.HI R8, R10, R8, RZ, 0x5 ;  /* 0x000000080a087211 */ /* 0x000fe200078f28ff */
[----:B------:R-:W-:Y:S01]  /*16c0*/  IMAD.MOV.U32 R183, RZ, RZ, RZ ;  /* 0x000000ffffb77224 */ /* 0x000fe200078e00ff */
[----:B------:R-:W-:Y:S01]  /*16d0*/  LOP3.LUT R0, R5, 0xffffffe0, RZ, 0xc0, !PT ;  /* 0xffffffe005007812 */ /* 0x000fe200078ec0ff */
[----:B------:R-:W-:Y:S01]  /*16e0*/  VIADD R5, R15, -UR42 ;  /* 0x8000002a0f057c36 */ /* 0x000fe20008000000 */
[----:B------:R-:W-:Y:S02]  /*16f0*/  LEA.HI R4, R13, R13, RZ, 0x1 ;  /* 0x0000000d0d047211 */ /* 0x000fe400078f08ff */
        /* <DEDUP_REMOVED lines=35> */
[----:B---3--:R-:W-:Y:S01]  /*1930*/  SHF.R.S32.HI R11, RZ, 0x1f, R10 ;  /* 0x0000001fff0b7819 */ /* 0x008fe2000001140a */
        /* <DEDUP_REMOVED lines=27> */
.L_x_6249:
[----:B---3--:R-:W2:Y:S01]  /*1af0*/  LDL R5, [R1+0x18] ;  /* 0x0000180001057983 */ /* 0x008ea20000100800 */
[----:B------:R-:W-:Y:S05]  /*1b00*/  YIELD ;  /* 0x0000000000007946 */ /* 0x000fea0003800000 */
[----:B--2---:R-:W-:-:S04]  /*1b10*/  LOP3.LUT R5, R5, 0x1, RZ, 0xfc, !PT ;  /* 0x0000000105057812 */ /* 0x004fc800078efcff */
[----:B------:R-:W-:-:S13]  /*1b20*/  ISETP.NE.AND P0, PT, R5, 0x3, PT ;  /* 0x000000030500780c */ /* 0x000fda0003f05270 */
[----:B------:R-:W-:Y:S05]  /*1b30*/  @!P0 BRA `(.L_x_6239) ;  /* 0x0000000000048947 */ /* 0x000fea0003800000 */
[----:B------:R-:W-:Y:S01]  /*1b40*/  BPT.TRAP 0x1 ;  /* 0x000000040000795c */ /* 0x000fe20000300000 */
.L_x_6239:
[----:B------:R-:W-:Y:S01]  /*1b50*/  IMAD R6, R0, 0x8, R236 ;  /* 0x0000000800067824 */ /* 0x000fe200078e02ec */
[----:B------:R-:W-:-:S04]  /*1b60*/  SHF.L.U32 R17, R4, 0x1f, RZ ;  /* 0x0000001f04117819 */ /* 0x000fc800000006ff */
[----:B------:R1:W2:Y:S01]  /*1b70*/  SYNCS.PHASECHK.TRANS64.TRYWAIT P1, [R6+URZ+0x30c10], R17 ;  /* 0x030c1011060075a7 */ /* 0x0002a2000802017f */
[----:B------:R-:W-:Y:S05]  /*1b80*/  @!P0 BRA `(.L_x_6240) ;  /* 0x0000000000048947 */ /* 0x000fea0003800000 */
[----:B------:R-:W-:Y:S01]  /*1b90*/  BPT.TRAP 0x1 ;  /* 0x000000040000795c */ /* 0x000fe20000300000 */
.L_x_6240:
[----:B------:R-:W-:-:S05]  /*1ba0*/  VIADD R5, R236, 0x10000 ;  /* 0x00010000ec057836 */ /* 0x000fca0000000000 */
[----:B------:R-:W-:-:S04]  /*1bb0*/  SHF.R.U32.HI R5, RZ, 0x4, R5 ;  /* 0x00000004ff057819 */ /* 0x000fc80000011605 */
[----:B------:R-:W-:Y:S01]  /*1bc0*/  LOP3.LUT R5, R5, 0x3fff, RZ, 0xc0, !PT ;  /* 0x00003fff05057812 */ /* 0x000fe200078ec0ff */
[----:B--2---:R-:W-:Y:S06]  /*1bd0*/  @P1 BRA `(.L_x_6241) ;  /* 0x0000000000081947 */ /* 0x004fec0003800000 */
[----:B------:R-:W2:Y:S02]  /*1be0*/  SYNCS.PHASECHK.TRANS64.TRYWAIT P1, [R6+URZ+0x30c10], R17 ;  /* 0x030c1011060075a7 */ /* 0x000ea4000802017f */
[----:B--2---:R-:W-:Y:S05]  /*1bf0*/  @!P1 BRA `(.L_x_6242) ;  /* 0x000000bc00e09947 */ /* 0x004fea0003800000 */
.L_x_6241:
        /* <DEDUP_REMOVED lines=64> */
.L_x_6243:
[----:B------:R1:W1:Y:S01]  /*2000*/  SYNCS.PHASECHK.TRANS64.TRYWAIT P1, [R6+URZ+0x30c30], R17 ;  /* 0x030c3011060075a7 */ /* 0x000262000802017f */
[----:B------:R-:W-:Y:S05]  /*2010*/  @!P0 BRA `(.L_x_6244) ;  /* 0x0000000000048947 */ /* 0x000fea0003800000 */
[----:B------:R-:W-:Y:S01]  /*2020*/  BPT.TRAP 0x1 ;  /* 0x000000040000795c */ /* 0x000fe20000300000 */
.L_x_6244:
        /* <DEDUP_REMOVED lines=9> */
.L_x_6245:
        /* <DEDUP_REMOVED lines=37> */
[----:B------:R-:W-:Y:S01]  /*2310*/  SHFL.IDX PT, R222, R9, R234, 0x1f ;  /* 0x00001fea09de7589 */ /* 0x000fe200000e0000 */
[C---:B------:R-:W-:Y:S01]  /*2320*/  ISETP.GT.AND P6, PT, R17.reuse, 0x19, PT ;  /* 0x000000191100780c */ /* 0x040fe20003fc4270 */
[----:B------:R-:W-:Y:S01]  /*2330*/  VIADD R235, R8, 0xc ;  /* 0x0000000c08eb7836 */ /* 0x000fe20000000000 */
[----:B------:R-:W-:Y:S01]  /*2340*/  FSEL R92, R92, -INF , !P1 ;  /* 0xff8000005c5c7808 */ /* 0x000fe20004800000 */
[----:B------:R-:W1:Y:S01]  /*2350*/  SHFL.IDX PT, R18, R9, R8, 0x1f ;  /* 0x00001f0809127589 */ /* 0x000e6200000e0000 */
[----:B------:R-:W-:Y:S01]  /*2360*/  ISETP.GT.AND P1, PT, R17, 0x20, PT ;  /* 0x000000201100780c */ /* 0x000fe20003f24270 */
[----:B------:R-:W-:Y:S01]  /*2370*/  IMAD R13, R0, 0x400, R13 ;  /* 0x00000400000d7824 */ /* 0x000fe200078e020d */
[----:B------:R-:W-:Y:S01]  /*2380*/  FSEL R93, R93, -INF , !P2 ;  /* 0xff8000005d5d7808 */ /* 0x000fe20005000000 */
[----:B------:R-:W-:Y:S01]  /*2390*/  SHFL.IDX PT, R221, R9, R235, 0x1f ;  /* 0x00001feb09dd7589 */ /* 0x000fe200000e0000 */
[----:B------:R-:W-:-:S02]  /*23a0*/  FSEL R96, R96, -INF , !P3 ;  /* 0xff80000060607808 */ /* 0x000fc40005800000 */
[----:B------:R-:W-:Y:S01]  /*23b0*/  FSEL R97, R97, -INF , !P4 ;  /* 0xff80000061617808 */ /* 0x000fe20006000000 */
[----:B---3--:R-:W2:Y:S01]  /*23c0*/  SHFL.IDX PT, R225, R12, R8, 0x1f ;  /* 0x00001f080ce17589 */ /* 0x008ea200000e0000 */
[----:B------:R-:W-:Y:S02]  /*23d0*/  FSEL R100, R100, -INF , !P5 ;  /* 0xff80000064647808 */ /* 0x000fe40006800000 */
[----:B------:R-:W-:Y:S01]  /*23e0*/  FSEL R101, R101, -INF , !P6 ;  /* 0xff80000065657808 */ /* 0x000fe20007000000 */
[----:B----4-:R-:W-:Y:S01]  /*23f0*/  SHFL.IDX PT, R224, R10, R237, 0x1f ;  /* 0x00001fed0ae07589 */ /* 0x010fe200000e0000 */
[C---:B------:R-:W-:Y:S02]  /*2400*/  ISETP.GT.AND P2, PT, R17.reuse, 0x21, PT ;  /* 0x000000211100780c */ /* 0x040fe40003f44270 */
[C---:B------:R-:W-:Y:S01]  /*2410*/  ISETP.GT.AND P3, PT, R17.reuse, 0x28, PT ;  /* 0x000000281100780c */ /* 0x040fe20003f64270 */
[----:B------:R-:W-:Y:S01]  /*2420*/  SHFL.IDX PT, R226, R10, R233, 0x1f ;  /* 0x00001fe90ae27589 */ /* 0x000fe200000e0000 */
[----:B------:R-:W-:-:S02]  /*2430*/  ISETP.GT.AND P4, PT, R17, 0x29, PT ;  /* 0x000000291100780c */ /* 0x000fc40003f84270 */
[C---:B------:R-:W-:Y:S02]  /*2440*/  ISETP.GT.AND P5, PT, R17.reuse, 0x30, PT ;  /* 0x000000301100780c */ /* 0x040fe40003fa4270 */
[C---:B------:R-:W-:Y:S02]  /*2450*/  ISETP.GT.AND P6, PT, R17.reuse, 0x31, PT ;  /* 0x000000311100780c */ /* 0x040fe40003fc4270 */
[----:B------:R-:W-:Y:S01]  /*2460*/  FSEL R104, R104, -INF , !P1 ;  /* 0xff80000068687808 */ /* 0x000fe20004800000 */
[----:B-1----:R-:W-:Y:S01]  /*2470*/  FFMA.FTZ R88, R88, UR10, -R18 ;  /* 0x0000000a58587c23 */ /* 0x002fe20008010812 */
[----:B------:R-:W-:Y:S02]  /*2480*/  ISETP.GT.AND P1, PT, R17, 0x38, PT ;  /* 0x000000381100780c */ /* 0x000fe40003f24270 */
[----:B------:R-:W-:Y:S01]  /*2490*/  FSEL R105, R105, -INF , !P2 ;  /* 0xff80000069697808 */ /* 0x000fe20005000000 */
[----:B------:R-:W1:Y:S01]  /*24a0*/  MUFU.EX2 R217, R88 ;  /* 0x0000005800d97308 */ /* 0x000e620000000800 */
[----:B------:R-:W-:-:S02]  /*24b0*/  FSEL R108, R108, -INF , !P3 ;  /* 0xff8000006c6c7808 */ /* 0x000fc40005800000 */
[----:B------:R-:W-:Y:S01]  /*24c0*/  FSEL R109, R109, -INF , !P4 ;  /* 0xff8000006d6d7808 */ /* 0x000fe20006000000 */
[----:B--2---:R-:W-:Y:S01]  /*24d0*/  FFMA.FTZ R21, R104, UR10, -R225 ;  /* 0x0000000a68157c23 */ /* 0x004fe200080108e1 */
[----:B------:R-:W-:Y:S01]  /*24e0*/  FSEL R112, R112, -INF , !P5 ;  /* 0xff80000070707808 */ /* 0x000fe20006800000 */
[----:B------:R-:W-:Y:S01]  /*24f0*/  VIADD R104, R8, 0x4 ;  /* 0x0000000408687836 */ /* 0x000fe20000000000 */
[----:B------:R-:W-:Y:S02]  /*2500*/  FSEL R113, R113, -INF , !P6 ;  /* 0xff80000071717808 */ /* 0x000fe40007000000 */
[C---:B------:R-:W-:Y:S01]  /*2510*/  ISETP.GT.AND P2, PT, R17.reuse, 0x39, PT ;  /* 0x000000391100780c */ /* 0x040fe20003f44270 */
[----:B------:R-:W-:Y:S01]  /*2520*/  MUFU.EX2 R21, R21 ;  /* 0x0000001500157308 */ /* 0x000fe20000000800 */
[C---:B------:R-:W-:Y:S01]  /*2530*/  ISETP.GT.AND P3, PT, R17.reuse, 0x40, PT ;  /* 0x000000401100780c */ /* 0x040fe20003f64270 */
[----:B------:R-:W-:Y:S01]  /*2540*/  SHFL.IDX PT, R223, R10, R104, 0x1f ;  /* 0x00001f680adf7589 */ /* 0x000fe200000e0000 */
        /* <DEDUP_REMOVED lines=29> */
[----:B------:R-:W2:Y:S01]  /*2720*/  SHFL.IDX PT, R15, R9, R19, 0x1f ;  /* 0x00001f13090f7589 */ /* 0x000ea200000e0000 */
        /* <DEDUP_REMOVED lines=14> */
[--C-:B--2---:R-:W-:Y:S01]  /*2810*/  FFMA.FTZ R218, R89, UR10, -R15.reuse ;  /* 0x0000000a59da7c23 */ /* 0x104fe2000801080f */
[C---:B------:R-:W-:Y:S01]  /*2820*/  ISETP.GT.AND P3, PT, R17.reuse, 0x9, PT ;  /* 0x000000091100780c */ /* 0x040fe20003f64270 */
[----:B------:R-:W2:Y:S01]  /*2830*/  SHFL.IDX PT, R89, R9, R233, 0x1f ;  /* 0x00001fe909597589 */ /* 0x000ea200000e0000 */
        /* <DEDUP_REMOVED lines=9> */
[----:B------:R-:W-:Y:S01]  /*28d0*/  SHFL.IDX PT, R90, R9, R232, 0x1f ;  /* 0x00001fe8095a7589 */ /* 0x000fe200000e0000 */
        /* <DEDUP_REMOVED lines=9> */
[----:B------:R-:W3:Y:S01]  /*2970*/  MUFU.EX2 R218, R218 ;  /* 0x000000da00da7308 */ /* 0x000ee20000000800 */
[----:B------:R-:W-:-:S02]  /*2980*/  FSEL R103, R103, -INF , !P1 ;  /* 0xff80000067677808 */ /* 0x000fc40004800000 */
[----:B------:R-:W-:Y:S01]  /*2990*/  ISETP.GT.AND P2, PT, R17, 0x20, PT ;  /* 0x000000201100780c */ /* 0x000fe20003f44270 */
[----:B--2---:R-:W-:Y:S01]  /*29a0*/  FFMA.FTZ R15, R97, UR10, -R89 ;  /* 0x0000000a610f7c23 */ /* 0x004fe20008010859 */
[C---:B------:R-:W-:Y:S01]  /*29b0*/  ISETP.GT.AND P3, PT, R17.reuse, 0x21, PT ;  /* 0x000000211100780c */ /* 0x040fe20003f64270 */
[----:B------:R-:W2:Y:S01]  /*29c0*/  SHFL.IDX PT, R97, R12, R235, 0x1f ;  /* 0x00001feb0c617589 */ /* 0x000ea200000e0000 */
[C---:B------:R-:W-:Y:S01]  /*29d0*/  ISETP.GT.AND P4, PT, R17.reuse, 0x28, PT ;  /* 0x000000281100780c */ /* 0x040fe20003f84270 */
[----:B------:R-:W4:Y:S01]  /*29e0*/  MUFU.EX2 R216, R216 ;  /* 0x000000d800d87308 */ /* 0x000f220000000800 */
[C---:B------:R-:W-:Y:S02]  /*29f0*/  ISETP.GT.AND P5, PT, R17.reuse, 0x29, PT ;  /* 0x000000291100780c */ /* 0x040fe40003fa4270 */
[C---:B------:R-:W-:Y:S02]  /*2a00*/  ISETP.GT.AND P6, PT, R17.reuse, 0x30, PT ;  /* 0x000000301100780c */ /* 0x040fe40003fc4270 */
[----:B------:R-:W-:-:S02]  /*2a10*/  ISETP.GT.AND P1, PT, R17, 0x31, PT ;  /* 0x000000311100780c */ /* 0x000fc40003f24270 */
[----:B------:R-:W-:Y:S01]  /*2a20*/  FSEL R106, R106, -INF , !P2 ;  /* 0xff8000006a6a7808 */ /* 0x000fe20005000000 */
[----:B------:R-:W5:Y:S01]  /*2a30*/  MUFU.EX2 R219, R219 ;  /* 0x000000db00db7308 */ /* 0x000f620000000800 */
[----:B------:R-:W-:Y:S02]  /*2a40*/  FSEL R107, R107, -INF , !P3 ;  /* 0xff8000006b6b7808 */ /* 0x000fe40005800000 */
[----:B------:R-:W-:Y:S01]  /*2a50*/  FSEL R110, R110, -INF , !P4 ;  /* 0xff8000006e6e7808 */ /* 0x000fe20006000000 */
[----:B------:R-:W-:Y:S01]  /*2a60*/  FFMA.FTZ R106, R106, UR10, -R225 ;  /* 0x0000000a6a6a7c23 */ /* 0x000fe200080108e1 */
[----:B------:R-:W-:Y:S01]  /*2a70*/  FSEL R111, R111, -INF , !P5 ;  /* 0xff8000006f6f7808 */ /* 0x000fe20006800000 */
[----:B------:R-:W-:Y:S01]  /*2a80*/  SHFL.IDX PT, R225, R11, R232, 0x1f ;  /* 0x00001fe80be17589 */ /* 0x000fe200000e0000 */
[----:B------:R-:W-:Y:S01]  /*2a90*/  FSEL R114, R114, -INF , !P6 ;  /* 0xff80000072727808 */ /* 0x000fe20007000000 */
[----:B------:R-:W-:Y:S01]  /*2aa0*/  MUFU.EX2 R18, R18 ;  /* 0x0000001200127308 */ /* 0x000fe20000000800 */
[----:B------:R-:W-:-:S02]  /*2ab0*/  FSEL R115, R115, -INF , !P1 ;  /* 0xff80000073737808 */ /* 0x000fc40004800000 */
[C---:B------:R-:W-:Y:S02]  /*2ac0*/  ISETP.GT.AND P2, PT, R17.reuse, 0x38, PT ;  /* 0x000000381100780c */ /* 0x040fe40003f44270 */
[----:B------:R-:W-:Y:S01]  /*2ad0*/  ISETP.GT.AND P3, PT, R17, 0x39, PT ;  /* 0x000000391100780c */ /* 0x000fe20003f64270 */
[--C-:B--2---:R-:W-:Y:S01]  /*2ae0*/  FFMA.FTZ R23, R109, UR10, -R97.reuse ;  /* 0x0000000a6d177c23 */ /* 0x104fe20008010861 */
[C---:B------:R-:W-:Y:S01]  /*2af0*/  ISETP.GT.AND P4, PT, R17.reuse, 0x40, PT ;  /* 0x000000401100780c */ /* 0x040fe20003f84270 */
[----:B------:R-:W2:Y:S01]  /*2b00*/  SHFL.IDX PT, R109, R12, R231, 0x1f ;  /* 0x00001fe70c6d7589 */ /* 0x000ea200000e0000 */
[----:B------:R-:W-:Y:S01]  /*2b10*/  ISETP.GT.AND P5, PT, R17, 0x41, PT ;  /* 0x000000411100780c */ /* 0x000fe20003fa4270 */
[----:B------:R-:W-:Y:S01]  /*2b20*/  FFMA.FTZ R111, R111, UR10, -R97 ;  /* 0x0000000a6f6f7c23 */ /* 0x000fe20008010861 */
[C---:B------:R-:W-:Y:S01]  /*2b30*/  ISETP.GT.AND P6, PT, R17.reuse, 0x48, PT ;  /* 0x000000481100780c */ /* 0x040fe20003fc4270 */
[----:B------:R-:W-:Y:S01]  /*2b40*/  MUFU.EX2 R221, R221 ;  /* 0x000000dd00dd7308 */ /* 0x000fe20000000800 */
[----:B------:R-:W-:-:S02]  /*2b50*/  ISETP.GT.AND P1, PT, R17, 0x49, PT ;  /* 0x000000491100780c */ /* 0x000fc40003f24270 */
[----:B------:R-:W-:Y:S02]  /*2b60*/  FSEL R118, R118, -INF , !P2 ;  /* 0xff80000076767808 */ /* 0x000fe40005000000 */
[----:B------:R-:W-:Y:S02]  /*2b70*/  FSEL R119, R119, -INF , !P3 ;  /* 0xff80000077777808 */ /* 0x000fe40005800000 */
[----:B------:R-:W-:Y:S01]  /*2b80*/  FSEL R122, R122, -INF , !P4 ;  /* 0xff8000007a7a7808 */ /* 0x000fe20006000000 */
[----:B------:R-:W-:Y:S01]  /*2b90*/  MUFU.EX2 R15, R15 ;  /* 0x0000000f000f7308 */ /* 0x000fe20000000800 */
[----:B------:R-:W-:Y:S02]  /*2ba0*/  FSEL R123, R123, -INF , !P5 ;  /* 0xff8000007b7b7808 */ /* 0x000fe40006800000 */
[----:B------:R-:W-:Y:S02]  /*2bb0*/  FSEL R126, R126, -INF , !P6 ;  /* 0xff8000007e7e7808 */ /* 0x000fe40007000000 */
[----:B------:R-:W-:Y:S01]  /*2bc0*/  FSEL R127, R127, -INF , !P1 ;  /* 0xff8000007f7f7808 */ /* 0x000fe20004800000 */
[----:B------:R-:W-:Y:S01]  /*2bd0*/  FFMA.FTZ R123, R123, UR10, -R223 ;  /* 0x0000000a7b7b7c23 */ /* 0x000fe200080108df */
[C---:B------:R-:W-:Y:S01]  /*2be0*/  ISETP.GT.AND P2, PT, R17.reuse, 0x50, PT ;  /* 0x000000501100780c */ /* 0x040fe20003f44270 */
[----:B------:R-:W-:Y:S01]  /*2bf0*/  FFMA.FTZ R126, R126, UR10, -R224 ;  /* 0x0000000a7e7e7c23 */ /* 0x000fe200080108e0 */
[C---:B------:R-:W-:Y:S01]  /*2c00*/  ISETP.GT.AND P3, PT, R17.reuse, 0x51, PT ;  /* 0x000000511100780c */ /* 0x040fe20003f64270 */
[----:B------:R-:W-:Y:S01]  /*2c10*/  MUFU.EX2 R23, R23 ;  /* 0x0000001700177308 */ /* 0x000fe20000000800 */
[----:B------:R-:W-:Y:S01]  /*2c20*/  ISETP.GT.AND P4, PT, R17, 0x58, PT ;  /* 0x000000581100780c */ /* 0x000fe20003f84270 */
[----:B--2---:R-:W-:Y:S01]  /*2c30*/  FFMA.FTZ R119, R119, UR10, -R109 ;  /* 0x0000000a77777c23 */ /* 0x004fe2000801086d */
[----:B------:R-:W-:-:S02]  /*2c40*/  ISETP.GT.AND P5, PT, R17, 0x59, PT ;  /* 0x000000591100780c */ /* 0x000fc40003fa4270 */
[C---:B------:R-:W-:Y:S02]  /*2c50*/  ISETP.GT.AND P6, PT, R17.reuse, 0x60, PT ;  /* 0x000000601100780c */ /* 0x040fe40003fc4270 */
[----:B------:R-:W-:Y:S01]  /*2c60*/  ISETP.GT.AND P1, PT, R17, 0x61, PT ;  /* 0x000000611100780c */ /* 0x000fe20003f24270 */
[----:B------:R-:W2:Y:S01]  /*2c70*/  MUFU.EX2 R126, R126 ;  /* 0x0000007e007e7308 */ /* 0x000ea20000000800 */
[----:B------:R-:W-:Y:S02]  /*2c80*/  FSEL R130, R130, -INF , !P2 ;  /* 0xff80000082827808 */ /* 0x000fe40005000000 */
[----:B------:R-:W-:Y:S02]  /*2c90*/  FSEL R131, R131, -INF , !P3 ;  /* 0xff80000083837808 */ /* 0x000fe40005800000 */
[----:B------:R-:W-:Y:S02]  /*2ca0*/  FSEL R134, R134, -INF , !P4 ;  /* 0xff80000086867808 */ /* 0x000fe40006000000 */
[----:B------:R-:W-:Y:S01]  /*2cb0*/  FSEL R135, R135, -INF , !P5 ;  /* 0xff80000087877808 */ /* 0x000fe20006800000 */
[----:B------:R-:W-:Y:S01]  /*2cc0*/  FFMA.FTZ R131, R131, UR10, -R226 ;  /* 0x0000000a83837c23 */ /* 0x000fe200080108e2 */
[----:B------:R-:W-:Y:S01]  /*2cd0*/  FSEL R138, R138, -INF , !P6 ;  /* 0xff8000008a8a7808 */ /* 0x000fe20007000000 */
[----:B------:R-:W-:Y:S01]  /*2ce0*/  MUFU.EX2 R123, R123 ;  /* 0x0000007b007b7308 */ /* 0x000fe20000000800 */
[----:B------:R-:W-:-:S02]  /*2cf0*/  FSEL R139, R139, -INF , !P1 ;  /* 0xff8000008b8b7808 */ /* 0x000fc40004800000 */
[C---:B------:R-:W-:Y:S02]  /*2d00*/  ISETP.GT.AND P2, PT, R17.reuse, 0x68, PT ;  /* 0x000000681100780c */ /* 0x040fe40003f44270 */
[C---:B------:R-:W-:Y:S02]  /*2d10*/  ISETP.GT.AND P3, PT, R17.reuse, 0x69, PT ;  /* 0x000000691100780c */ /* 0x040fe40003f64270 */
[C---:B------:R-:W-:Y:S01]  /*2d20*/  ISETP.GT.AND P4, PT, R17.reuse, 0x70, PT ;  /* 0x000000701100780c */ /* 0x040fe20003f84270 */
[----:B------:R-:W-:Y:S01]  /*2d30*/  MUFU.EX2 R106, R106 ;  /* 0x0000006a006a7308 */ /* 0x000fe20000000800 */
[C---:B------:R-:W-:Y:S02]  /*2d40*/  ISETP.GT.AND P5, PT, R17.reuse, 0x71, PT ;  /* 0x000000711100780c */ /* 0x040fe40003fa4270 */
[C---:B------:R-:W-:Y:S02]  /*2d50*/  ISETP.GT.AND P6, PT, R17.reuse, 0x78, PT ;  /* 0x000000781100780c */ /* 0x040fe40003fc4270 */
[----:B------:R-:W-:Y:S01]  /*2d60*/  ISETP.GT.AND P1, PT, R17, 0x79, PT ;  /* 0x000000791100780c */ /* 0x000fe20003f24270 */
[--C-:B------:R-:W-:Y:S01]  /*2d70*/  FFMA.FTZ R17, R92, UR10, -R220.reuse ;  /* 0x0000000a5c117c23 */ /* 0x100fe200080108dc */
[----:B------:R-:W-:Y:S01]  /*2d80*/  FFMA.FTZ R220, R94, UR10, -R220 ;  /* 0x0000000a5edc7c23 */ /* 0x000fe200080108dc */
[----:B------:R1:W3:Y:S01]  /*2d90*/  SHFL.IDX PT, R92, R9, R231, 0x1f ;  /* 0x00001fe7095c7589 */ /* 0x0002e200000e0000 */
[----:B------:R-:W-:Y:S01]  /*2da0*/  FFMA.FTZ R94, R124, UR10, -R224 ;  /* 0x0000000a7c5e7c23 */ /* 0x000fe200080108e0 */
[----:B------:R-:W-:Y:S01]  /*2db0*/  FSEL R142, R142, -INF , !P2 ;  /* 0xff8000008e8e7808 */ /* 0x000fe20005000000 */
[----:B------:R-:W-:Y:S01]  /*2dc0*/  MUFU.EX2 R111, R111 ;  /* 0x0000006f006f7308 */ /* 0x000fe20000000800 */
[----:B------:R-:W4:Y:S01]  /*2dd0*/  SHFL.IDX PT, R124, R10, R232, 0x1f ;  /* 0x00001fe80a7c7589 */ /* 0x000f2200000e0000 */
[----:B------:R-:W-:-:S02]  /*2de0*/  FSEL R150, R150, -INF , !P6 ;  /* 0xff80000096967808 */ /* 0x000fc40007000000 */
[----:B------:R-:W-:Y:S01]  /*2df0*/  FSEL R151, R151, -INF , !P1 ;  /* 0xff80000097977808 */ /* 0x000fe20004800000 */
[--C-:B-1----:R-:W-:Y:S01]  /*2e00*/  FFMA.FTZ R9, R96, UR10, -R222.reuse ;  /* 0x0000000a60097c23 */ /* 0x102fe200080108de */
[----:B------:R-:W-:Y:S01]  /*2e10*/  FFMA.FTZ R222, R98, UR10, -R222 ;  /* 0x0000000a62de7c23 */ /* 0x000fe200080108de */
[----:B------:R1:W5:Y:S01]  /*2e20*/  SHFL.IDX PT, R96, R12, R19, 0x1f ;  /* 0x00001f130c607589 */ /* 0x00036200000e0000 */
[----:B------:R-:W-:Y:S03]  /*2e30*/  MUFU.EX2 R94, R94 ;  /* 0x0000005e005e7308 */ /* 0x000fe60000000800 */
[----:B------:R-:W2:Y:S01]  /*2e40*/  SHFL.IDX PT, R98, R12, R233, 0x1f ;  /* 0x00001fe90c627589 */ /* 0x000ea200000e0000 */
[----:B------:R-:W-:Y:S02]  /*2e50*/  WARPGROUP.DEPBAR.LE gsb0, 0x0 ;  /* 0x00008000000079c5 */ /* 0x000fe40000010000 */
[----:B------:R-:W-:Y:S01]  /*2e60*/  WARPGROUP.ARRIVE ;  /* 0x00000000000079c5 */ /* 0x000fe20000000000 */
[----:B-1----:R-:W-:Y:S01]  /*2e70*/  FFMA.FTZ R19, R100, UR10, -R90 ;  /* 0x0000000a64137c23 */ /* 0x002fe2000801085a */
[----:B---3--:R-:W-:Y:S01]  /*2e80*/  FFMA.FTZ R20, R101, UR10, -R92 ;  /* 0x0000000a65147c23 */ /* 0x008fe2000801085c */
[----:B------:R-:W1:Y:S01]  /*2e90*/  SHFL.IDX PT, R100, R12, R237, 0x1f ;  /* 0x00001fed0c647589 */ /* 0x000e6200000e0000 */
[--C-:B----4-:R-:W-:Y:S01]  /*2ea0*/  FFMA.FTZ R132, R132, UR10, -R124.reuse ;  /* 0x0000000a84847c23 */ /* 0x110fe2000801087c */
[----:B------:R-:W-:Y:S01]  /*2eb0*/  FFMA.FTZ R134, R134, UR10, -R124 ;  /* 0x0000000a86867c23 */ /* 0x000fe2000801087c */
[----:B------:R-:W-:Y:S01]  /*2ec0*/  HGMMA.64x128x16.F32 R24, gdesc[UR4], R24, gsb0 ;  /* 0x01e00000041879f0 */ /* 0x000fe20008000818 */
[----:B------:R-:W-:Y:S01]  /*2ed0*/  UIADD3 UR6, UR8, 0x6, URZ ;  /* 0x0000000608067890 */ /* 0x000fe2000fffe03f */
[----:B------:R-:W3:Y:S01]  /*2ee0*/  SHFL.IDX PT, R101, R12, R234, 0x1f ;  /* 0x00001fea0c657589 */ /* 0x000ee200000e0000 */
[----:B------:R-:W-:Y:S01]  /*2ef0*/  UIADD3 UR4, UR9, 0x6, URZ ;  /* 0x0000000609047890 */ /* 0x000fe2000fffe03f */
[----:B------:R2:W-:Y:S01]  /*2f00*/  MUFU.EX2 R97, R132 ;  /* 0x0000008400617308 */ /* 0x0005e20000000800 */
[----:B------:R-:W-:Y:S01]  /*2f10*/  UMOV UR7, 0x40000040 ;  /* 0x4000004000077882 */ /* 0x000fe20000000000 */
[----:B------:R-:W-:Y:S01]  /*2f20*/  UMOV UR5, 0x40000040 ;  /* 0x4000004000057882 */ /* 0x000fe20000000000 */
[--C-:B-----5:R-:W-:Y:S01]  /*2f30*/  FFMA.FTZ R22, R105, UR10, -R96.reuse ;  /* 0x0000000a69167c23 */ /* 0x120fe20008010860 */
[----:B------:R-:W-:Y:S01]  /*2f40*/  FFMA.FTZ R107, R107, UR10, -R96 ;  /* 0x0000000a6b6b7c23 */ /* 0x000fe20008010860 */
[----:B------:R-:W-:Y:S01]  /*2f50*/  FFMA.FTZ R96, R129, UR10, -R226 ;  /* 0x0000000a81607c23 */ /* 0x000fe200080108e2 */
[----:B------:R-:W-:Y:S01]  /*2f60*/  FSEL R124, R147, -INF , !P5 ;  /* 0xff800000937c7808 */ /* 0x000fe20006800000 */
[----:B------:R-:W4:Y:S01]  /*2f70*/  SHFL.IDX PT, R129, R11, R8, 0x1f ;  /* 0x00001f080b817589 */ /* 0x000f2200000e0000 */
[----:B------:R-:W-:Y:S01]  /*2f80*/  MUFU.EX2 R131, R131 ;  /* 0x0000008300837308 */ /* 0x000fe20000000800 */
[----:B--2---:R-:W-:-:S02]  /*2f90*/  FFMA.FTZ R132, R115, UR10, -R98 ;  /* 0x0000000a73847c23 */ /* 0x004fc40008010862 */
[----:B------:R-:W2:Y:S05]  /*2fa0*/  SHFL.IDX PT, R115, R11, R237, 0x1f ;  /* 0x00001fed0b737589 */ /* 0x000eaa00000e0000 */
[----:B------:R-:W-:Y:S01]  /*2fb0*/  MUFU.EX2 R96, R96 ;  /* 0x0000006000607308 */ /* 0x000fe20000000800 */
[--C-:B-1----:R-:W-:Y:S01]  /*2fc0*/  FFMA.FTZ R88, R108, UR10, -R100.reuse ;  /* 0x0000000a6c587c23 */ /* 0x102fe20008010864 */
[----:B------:R-:W-:Y:S01]  /*2fd0*/  FFMA.FTZ R110, R110, UR10, -R100 ;  /* 0x0000000a6e6e7c23 */ /* 0x000fe20008010864 */
[----:B------:R1:W5:Y:S01]  /*2fe0*/  SHFL.IDX PT, R108, R12, R232, 0x1f ;  /* 0x00001fe80c6c7589 */ /* 0x00036200000e0000 */
[----:B---3--:R-:W-:-:S04]  /*2ff0*/  FFMA.FTZ R114, R114, UR10, -R101 ;  /* 0x0000000a72727c23 */ /* 0x008fc80008010865 */
[----:B------:R-:W-:Y:S01]  /*3000*/  MUFU.EX2 R17, R17 ;  /* 0x0000001100117308 */ /* 0x000fe20000000800 */
[----:B-1----:R-:W-:Y:S01]  /*3010*/  FFMA.FTZ R12, R112, UR10, -R101 ;  /* 0x0000000a700c7c23 */ /* 0x002fe20008010865 */
[----:B------:R-:W-:Y:S01]  /*3020*/  FFMA.FTZ R112, R99, UR10, -R89 ;  /* 0x0000000a63707c23 */ /* 0x000fe20008010859 */
[----:B------:R-:W-:Y:S01]  /*3030*/  FFMA.FTZ R89, R113, UR10, -R98 ;  /* 0x0000000a71597c23 */ /* 0x000fe20008010862 */
[--C-:B----4-:R-:W-:Y:S01]  /*3040*/  FFMA.FTZ R100, R136, UR10, -R129.reuse ;  /* 0x0000000a88647c23 */ /* 0x110fe20008010881 */
[----:B------:R-:W1:Y:S01]  /*3050*/  SHFL.IDX PT, R113, R10, R8, 0x1f ;  /* 0x00001f080a717589 */ /* 0x000e6200000e0000 */
[----:B------:R-:W-:Y:S01]  /*3060*/  FFMA.FTZ R138, R138, UR10, -R129 ;  /* 0x0000000a8a8a7c23 */ /* 0x000fe20008010881 */
[--C-:B--2---:R-:W-:Y:S01]  /*3070*/  FFMA.FTZ R101, R140, UR10, -R115.reuse ;  /* 0x0000000a8c657c23 */ /* 0x104fe20008010873 */
[----:B------:R-:W-:Y:S01]  /*3080*/  MUFU.EX2 R220, R220 ;  /* 0x000000dc00dc7308 */ /* 0x000fe20000000800 */
[----:B------:R-:W2:Y:S01]  /*3090*/  SHFL.IDX PT, R136, R11, R234, 0x1f ;  /* 0x00001fea0b887589 */ /* 0x000ea200000e0000 */
[----:B------:R-:W-:-:S03]  /*30a0*/  FFMA.FTZ R115, R142, UR10, -R115 ;  /* 0x0000000a8e737c23 */ /* 0x000fc60008010873 */
[----:B------:R-:W3:Y:S01]  /*30b0*/  SHFL.IDX PT, R140, R11, R231, 0x1f ;  /* 0x00001fe70b8c7589 */ /* 0x000ee200000e0000 */
[----:B-----5:R-:W-:Y:S01]  /*30c0*/  FFMA.FTZ R91, R116, UR10, -R108 ;  /* 0x0000000a745b7c23 */ /* 0x020fe2000801086c */
[----:B------:R-:W-:Y:S01]  /*30d0*/  FFMA.FTZ R116, R102, UR10, -R90 ;  /* 0x0000000a66747c23 */ /* 0x000fe2000801085a */
[----:B------:R-:W-:Y:S01]  /*30e0*/  FFMA.FTZ R118, R118, UR10, -R108 ;  /* 0x0000000a76767c23 */ /* 0x000fe2000801086c */
[----:B------:R-:W-:Y:S01]  /*30f0*/  FSEL R108, R143, -INF , !P3 ;  /* 0xff8000008f6c7808 */ /* 0x000fe20005800000 */
[----:B------:R4:W-:Y:S08]  /*3100*/  MUFU.EX2 R90, R91 ;  /* 0x0000005b005a7308 */ /* 0x0009f00000000800 */
[----:B------:R-:W-:Y:S01]  /*3110*/  MUFU.EX2 R9, R9 ;  /* 0x0000000900097308 */ /* 0x000fe20000000800 */
[----:B----4-:R-:W-:Y:S01]  /*3120*/  FFMA.FTZ R91, R117, UR10, -R109 ;  /* 0x0000000a755b7c23 */ /* 0x010fe2000801086d */
[--C-:B-1----:R-:W-:Y:S01]  /*3130*/  FFMA.FTZ R93, R120, UR10, -R113.reuse ;  /* 0x0000000a785d7c23 */ /* 0x102fe20008010871 */
[----:B------:R-:W-:Y:S01]  /*3140*/  FFMA.FTZ R120, R103, UR10, -R92 ;  /* 0x0000000a67787c23 */ /* 0x000fe2000801085c */
[----:B------:R-:W1:Y:S01]  /*3150*/  SHFL.IDX PT, R117, R10, R235, 0x1f ;  /* 0x00001feb0a757589 */ /* 0x000e6200000e0000 */
[----:B------:R-:W-:Y:S01]  /*3160*/  FFMA.FTZ R122, R122, UR10, -R113 ;  /* 0x0000000a7a7a7c23 */ /* 0x000fe20008010871 */
[----:B--2---:R-:W-:-:S02]  /*3170*/  FFMA.FTZ R102, R144, UR10, -R136 ;  /* 0x0000000a90667c23 */ /* 0x004fc40008010888 */
[----:B------:R2:W-:Y:S01]  /*3180*/  MUFU.EX2 R92, R93 ;  /* 0x0000005d005c7308 */ /* 0x0005e20000000800 */
[--C-:B---3--:R-:W-:Y:S01]  /*3190*/  FFMA.FTZ R105, R149, UR10, -R140.reuse ;  /* 0x0000000a95697c23 */ /* 0x108fe2000801088c */
[----:B------:R-:W-:-:S06]  /*31a0*/  FFMA.FTZ R140, R151, UR10, -R140 ;  /* 0x0000000a978c7c23 */ /* 0x000fcc000801088c */
[----:B------:R-:W-:Y:S01]  /*31b0*/  MUFU.EX2 R19, R19 ;  /* 0x0000001300137308 */ /* 0x000fe20000000800 */
[----:B--2---:R-:W-:Y:S02]  /*31c0*/  FFMA.FTZ R93, R121, UR10, -R223 ;  /* 0x0000000a795d7c23 */ /* 0x004fe400080108df */
[----:B------:R-:W2:Y:S05]  /*31d0*/  SHFL.IDX PT, R121, R10, R234, 0x1f ;  /* 0x00001fea0a797589 */ /* 0x000eaa00000e0000 */
[----:B------:R-:W-:Y:S01]  /*31e0*/  MUFU.EX2 R20, R20 ;  /* 0x0000001400147308 */ /* 0x000fe20000000800 */
[--C-:B-1----:R-:W-:Y:S01]  /*31f0*/  FFMA.FTZ R95, R125, UR10, -R117.reuse ;  /* 0x0000000a7d5f7c23 */ /* 0x102fe20008010875 */
[----:B------:R-:W-:Y:S01]  /*3200*/  FFMA.FTZ R127, R127, UR10, -R117 ;  /* 0x0000000a7f7f7c23 */ /* 0x000fe20008010875 */
[----:B------:R2:W1:Y:S05]  /*3210*/  SHFL.IDX PT, R125, R10, R231, 0x1f ;  /* 0x00001fe70a7d7589 */ /* 0x00046a00000e0000 */
[----:B------:R-:W-:Y:S08]  /*3220*/  MUFU.EX2 R93, R93 ;  /* 0x0000005d005d7308 */ /* 0x000ff00000000800 */
[----:B------:R-:W3:Y:S01]  /*3230*/  MUFU.EX2 R127, R127 ;  /* 0x0000007f007f7308 */ /* 0x000ee20000000800 */
[--C-:B--2---:R-:W-:Y:S01]  /*3240*/  FFMA.FTZ R10, R128, UR10, -R121.reuse ;  /* 0x0000000a800a7c23 */ /* 0x104fe20008010879 */
[----:B------:R-:W-:Y:S01]  /*3250*/  FFMA.FTZ R130, R130, UR10, -R121 ;  /* 0x0000000a82827c23 */ /* 0x000fe20008010879 */
[----:B------:R2:W4:Y:S05]  /*3260*/  SHFL.IDX PT, R128, R11, R104, 0x1f ;  /* 0x00001f680b807589 */ /* 0x00052a00000e0000 */
[----:B------:R-:W5:Y:S01]  /*3270*/  MUFU.EX2 R95, R95 ;  /* 0x0000005f005f7308 */ /* 0x000f620000000800 */
[--C-:B-1----:R-:W-:Y:S01]  /*3280*/  FFMA.FTZ R133, R133, UR10, -R125.reuse ;  /* 0x0000000a85857c23 */ /* 0x102fe2000801087d */
[----:B------:R-:W-:-:S06]  /*3290*/  FFMA.FTZ R135, R135, UR10, -R125 ;  /* 0x0000000a87877c23 */ /* 0x000fcc000801087d */
[----:B------:R-:W1:Y:S01]  /*32a0*/  MUFU.EX2 R130, R130 ;  /* 0x0000008200827308 */ /* 0x000e620000000800 */
[--C-:B--2---:R-:W-:Y:S01]  /*32b0*/  FFMA.FTZ R104, R148, UR10, -R225.reuse ;  /* 0x0000000a94687c23 */ /* 0x104fe200080108e1 */
[----:B------:R-:W-:-:S06]  /*32c0*/  FFMA.FTZ R225, R150, UR10, -R225 ;  /* 0x0000000a96e17c23 */ /* 0x000fcc00080108e1 */
[----:B------:R2:W-:Y:S01]  /*32d0*/  MUFU.EX2 R98, R133 ;  /* 0x0000008500627308 */ /* 0x0005e20000000800 */
[--C-:B----4-:R-:W-:Y:S01]  /*32e0*/  FFMA.FTZ R99, R137, UR10, -R128.reuse ;  /* 0x0000000a89637c23 */ /* 0x110fe20008010880 */
[----:B------:R-:W-:Y:S01]  /*32f0*/  FFMA.FTZ R139, R139, UR10, -R128 ;  /* 0x0000000a8b8b7c23 */ /* 0x000fe20008010880 */
[----:B------:R-:W4:Y:S05]  /*3300*/  SHFL.IDX PT, R137, R11, R233, 0x1f ;  /* 0x00001fe90b897589 */ /* 0x000f2a00000e0000 */
[----:B------:R-:W-:Y:S01]  /*3310*/  MUFU.EX2 R222, R222 ;  /* 0x000000de00de7308 */ /* 0x000fe20000000800 */
[----:B------:R-:W-:Y:S02]  /*3320*/  WARPGROUP.DEPBAR.LE gsb0, 0x0 ;  /* 0x00008000000079c5 */ /* 0x000fe40000010000 */
[----:B------:R-:W-:Y:S01]  /*3330*/  WARPGROUP.ARRIVE ;  /* 0x00000000000079c5 */ /* 0x000fe20000000000 */
[----:B--2---:R2:W3:Y:S04]  /*3340*/  SHFL.IDX PT, R133, R11, R235, 0x1f ;  /* 0x00001feb0b857589 */ /* 0x0044e800000e0000 */
[----:B------:R-:W-:Y:S01]  /*3350*/  MUFU.EX2 R112, R112 ;  /* 0x0000007000707308 */ /* 0x000fe20000000800 */
[----:B------:R-:W-:Y:S01]  /*3360*/  HGMMA.64x128x16.F32 R24, gdesc[UR4], R24, gsb0 ;  /* 0x01e00000041879f0 */ /* 0x000fe20008000818 */
[----:B------:R-:W-:-:S02]  /*3370*/  R2UR UR4, R13 ;  /* 0x000000000d0472ca */ /* 0x000fc400000e0000 */
[----:B------:R-:W-:-:S04]  /*3380*/  FSEL R13, R146, -INF , !P4 ;  /* 0xff800000920d7808 */ /* 0x000fc80006000000 */
[----:B--2---:R3:W2:Y:S01]  /*3390*/  MUFU.EX2 R11, R101 ;  /* 0x00000065000b7308 */ /* 0x0046a20000000800 */
[----:B------:R-:W-:Y:S01]  /*33a0*/  FFMA.FTZ R136, R13, UR10, -R136 ;  /* 0x0000000a0d887c23 */ /* 0x000fe20008010888 */
[--C-:B----4-:R-:W-:Y:S01]  /*33b0*/  FFMA.FTZ R103, R145, UR10, -R137.reuse ;  /* 0x0000000a91677c23 */ /* 0x110fe20008010889 */
[----:B------:R-:W-:-:S05]  /*33c0*/  FFMA.FTZ R137, R124, UR10, -R137 ;  /* 0x0000000a7c897c23 */ /* 0x000fca0008010889 */
[----:B------:R-:W-:Y:S01]  /*33d0*/  MUFU.EX2 R116, R116 ;  /* 0x0000007400747308 */ /* 0x000fe20000000800 */
[--C-:B---3--:R-:W-:Y:S01]  /*33e0*/  FFMA.FTZ R101, R141, UR10, -R133.reuse ;  /* 0x0000000a8d657c23 */ /* 0x108fe20008010885 */
[----:B------:R-:W-:Y:S02]  /*33f0*/  VIADD R141, R8, 0x4 ;  /* 0x00000004088d7836 */ /* 0x000fe40000000000 */
[----:B------:R-:W-:-:S04]  /*3400*/  FFMA.FTZ R133, R108, UR10, -R133 ;  /* 0x0000000a6c857c23 */ /* 0x000fc80008010885 */
[----:B------:R-:W-:Y:S08]  /*3410*/  MUFU.EX2 R120, R120 ;  /* 0x0000007800787308 */ /* 0x000ff00000000800 */
[----:B------:R-:W3:Y:S08]  /*3420*/  MUFU.EX2 R101, R101 ;  /* 0x0000006500657308 */ /* 0x000ef00000000800 */
[----:B------:R-:W4:Y:S08]  /*3430*/  MUFU.EX2 R122, R122 ;  /* 0x0000007a007a7308 */ /* 0x000f300000000800 */
        /* <DEDUP_REMOVED lines=13> */
[----:B------:R-:W4:Y:S01]  /*3510*/  MUFU.EX2 R139, R139 ;  /* 0x0000008b008b7308 */ /* 0x000f220000000800 */
[----:B------:R-:W-:Y:S04]  /*3520*/  LDS R229, [R229+0x400] ;  /* 0x00040000e5e57984 */ /* 0x000fe80000000800 */
[----:B------:R-:W-:Y:S03]  /*3530*/  LDS R228, [R228+0x400] ;  /* 0x00040000e4e47984 */ /* 0x000fe60000000800 */
[----:B------:R-:W4:Y:S01]  /*3540*/  MUFU.EX2 R132, R132 ;  /* 0x0000008400847308 */ /* 0x000f220000000800 */
[----:B------:R-:W-:Y:S07]  /*3550*/  LDS R227, [R227+0x400] ;  /* 0x00040000e3e37984 */ /* 0x000fee0000000800 */
[----:B------:R-:W4:Y:S08]  /*3560*/  MUFU.EX2 R118, R118 ;  /* 0x0000007600767308 */ /* 0x000f300000000800 */
[----:B------:R-:W4:Y:S08]  /*3570*/  MUFU.EX2 R119, R119 ;  /* 0x0000007700777308 */ /* 0x000f300000000800 */
[----:B------:R-:W4:Y:S01]  /*3580*/  MUFU.EX2 R10, R10 ;  /* 0x0000000a000a7308 */ /* 0x000f220000000800 */
[----:B-----5:R-:W5:Y:S07]  /*3590*/  SHFL.IDX PT, R124, R14, R8, 0x1f ;  /* 0x00001f080e7c7589 */ /* 0x020f6e00000e0000 */
[----:B------:R-:W4:Y:S01]  /*35a0*/  MUFU.EX2 R100, R100 ;  /* 0x0000006400647308 */ /* 0x000f220000000800 */
[----:B------:R-:W1:Y:S04]  /*35b0*/  SHFL.IDX PT, R113, R14, R235, 0x1f ;  /* 0x00001feb0e717589 */ /* 0x000e6800000e0000 */
[----:B------:R-:W2:Y:S03]  /*35c0*/  SHFL.IDX PT, R121, R14, R141, 0x1f ;  /* 0x00001f8d0e797589 */ /* 0x000ea600000e0000 */
[----:B------:R-:W4:Y:S01]  /*35d0*/  MUFU.EX2 R99, R99 ;  /* 0x0000006300637308 */ /* 0x000f220000000800 */
[----:B------:R-:W3:Y:S04]  /*35e0*/  SHFL.IDX PT, R13, R14, R232, 0x1f ;  /* 0x00001fe80e0d7589 */ /* 0x000ee800000e0000 */
[----:B------:R-:W4:Y:S03]  /*35f0*/  SHFL.IDX PT, R117, R14, R237, 0x1f ;  /* 0x00001fed0e757589 */ /* 0x000f2600000e0000 */
[----:B------:R-:W4:Y:S01]  /*3600*/  MUFU.EX2 R115, R115 ;  /* 0x0000007300737308 */ /* 0x000f220000000800 */
[----:B------:R-:W4:Y:S01]  /*3610*/  SHFL.IDX PT, R108, R14, R233, 0x1f ;  /* 0x00001fe90e6c7589 */ /* 0x000f2200000e0000 */
[--C-:B-----5:R-:W-:Y:S01]  /*3620*/  FADD.FTZ R24, R24, -R124.reuse ;  /* 0x8000007c18187221 */ /* 0x120fe20000010000 */
[----:B------:R-:W-:-:S02]  /*3630*/  FADD.FTZ R26, R26, -R124 ;  /* 0x8000007c1a1a7221 */ /* 0x000fc40000010000 */
[----:B------:R-:W5:Y:S03]  /*3640*/  SHFL.IDX PT, R109, R14, R234, 0x1f ;  /* 0x00001fea0e6d7589 */ /* 0x000f6600000e0000 */
[----:B------:R-:W-:Y:S01]  /*3650*/  MUFU.EX2 R102, R102 ;  /* 0x0000006600667308 */ /* 0x000fe20000000800 */
[--C-:B-1----:R-:W-:Y:S01]  /*3660*/  FADD.FTZ R29, R29, -R113.reuse ;  /* 0x800000711d1d7221 */ /* 0x102fe20000010000 */
[----:B------:R-:W-:Y:S01]  /*3670*/  FADD.FTZ R31, R31, -R113 ;  /* 0x800000711f1f7221 */ /* 0x000fe20000010000 */
[----:B------:R-:W1:Y:S01]  /*3680*/  SHFL.IDX PT, R124, R14, R231, 0x1f ;  /* 0x00001fe70e7c7589 */ /* 0x000e6200000e0000 */
[--C-:B--2---:R-:W-:Y:S01]  /*3690*/  FADD.FTZ R25, R25, -R121.reuse ;  /* 0x8000007919197221 */ /* 0x104fe20000010000 */
[----:B------:R-:W-:Y:S02]  /*36a0*/  FADD.FTZ R27, R27, -R121 ;  /* 0x800000791b1b7221 */ /* 0x000fe40000010000 */
[----:B------:R-:W2:Y:S01]  /*36b0*/  SHFL.IDX PT, R113, R229, R141, 0x1f ;  /* 0x00001f8de5717589 */ /* 0x000ea200000e0000 */
[----:B------:R-:W-:Y:S01]  /*36c0*/  MUFU.EX2 R103, R103 ;  /* 0x0000006700677308 */ /* 0x000fe20000000800 */
[--C-:B---3--:R-:W-:Y:S01]  /*36d0*/  FADD.FTZ R36, R36, -R13.reuse ;  /* 0x8000000d24247221 */ /* 0x108fe20000010000 */
[----:B------:R-:W-:Y:S01]  /*36e0*/  FADD.FTZ R38, R38, -R13 ;  /* 0x8000000d26267221 */ /* 0x000fe20000010000 */
[----:B------:R-:W3:Y:S01]  /*36f0*/  SHFL.IDX PT, R14, R229, R233, 0x1f ;  /* 0x00001fe9e50e7589 */ /* 0x000ee200000e0000 */
[--C-:B----4-:R-:W-:Y:S01]  /*3700*/  FADD.FTZ R28, R28, -R117.reuse ;  /* 0x800000751c1c7221 */ /* 0x110fe20000010000 */
[----:B------:R-:W-:-:S02]  /*3710*/  FADD.FTZ R30, R30, -R117 ;  /* 0x800000751e1e7221 */ /* 0x000fc40000010000 */
[----:B------:R-:W4:Y:S01]  /*3720*/  SHFL.IDX PT, R13, R229, R232, 0x1f ;  /* 0x00001fe8e50d7589 */ /* 0x000f2200000e0000 */
[----:B------:R-:W-:Y:S01]  /*3730*/  MUFU.EX2 R104, R104 ;  /* 0x0000006800687308 */ /* 0x000fe20000000800 */
[--C-:B------:R-:W-:Y:S01]  /*3740*/  FADD.FTZ R33, R33, -R108.reuse ;  /* 0x8000006c21217221 */ /* 0x100fe20000010000 */
[----:B------:R-:W-:Y:S01]  /*3750*/  FADD.FTZ R35, R35, -R108 ;  /* 0x8000006c23237221 */ /* 0x000fe20000010000 */
[----:B------:R-:W4:Y:S01]  /*3760*/  SHFL.IDX PT, R117, R229, R237, 0x1f ;  /* 0x00001fede5757589 */ /* 0x000f2200000e0000 */
[--C-:B-----5:R-:W-:Y:S01]  /*3770*/  FADD.FTZ R32, R32, -R109.reuse ;  /* 0x8000006d20207221 */ /* 0x120fe20000010000 */
[----:B------:R-:W-:Y:S02]  /*3780*/  FADD.FTZ R34, R34, -R109 ;  /* 0x8000006d22227221 */ /* 0x000fe40000010000 */
[----:B------:R-:W5:Y:S01]  /*3790*/  SHFL.IDX PT, R108, R229, R234, 0x1f ;  /* 0x00001feae56c7589 */ /* 0x000f6200000e0000 */
[----:B------:R-:W-:Y:S01]  /*37a0*/  MUFU.EX2 R105, R105 ;  /* 0x0000006900697308 */ /* 0x000fe20000000800 */
[--C-:B-1----:R-:W-:Y:S01]  /*37b0*/  FADD.FTZ R37, R37, -R124.reuse ;  /* 0x8000007c25257221 */ /* 0x102fe20000010000 */
[----:B------:R-:W-:Y:S01]  /*37c0*/  FADD.FTZ R39, R39, -R124 ;  /* 0x8000007c27277221 */ /* 0x000fe20000010000 */
[----:B------:R-:W1:Y:S01]  /*37d0*/  SHFL.IDX PT, R121, R229, R8, 0x1f ;  /* 0x00001f08e5797589 */ /* 0x000e6200000e0000 */
[--C-:B--2---:R-:W-:Y:S01]  /*37e0*/  FADD.FTZ R41, R41, -R113.reuse ;  /* 0x8000007129297221 */ /* 0x104fe20000010000 */
[----:B------:R-:W-:-:S02]  /*37f0*/  FADD.FTZ R43, R43, -R113 ;  /* 0x800000712b2b7221 */ /* 0x000fc40000010000 */
[----:B------:R-:W-:Y:S01]  /*3800*/  SHFL.IDX PT, R124, R228, R141, 0x1f ;  /* 0x00001f8de47c7589 */ /* 0x000fe200000e0000 */
[--C-:B---3--:R-:W-:Y:S01]  /*3810*/  FADD.FTZ R49, R49, -R14.reuse ;  /* 0x8000000e31317221 */ /* 0x108fe20000010000 */
[----:B------:R-:W-:Y:S02]  /*3820*/  FADD.FTZ R51, R51, -R14 ;  /* 0x8000000e33337221 */ /* 0x000fe40000010000 */
[----:B------:R2:W-:Y:S01]  /*3830*/  SHFL.IDX PT, R113, R227, R141, 0x1f ;  /* 0x00001f8de3717589 */ /* 0x0005e200000e0000 */
[--C-:B----4-:R-:W-:Y:S01]  /*3840*/  FADD.FTZ R52, R52, -R13.reuse ;  /* 0x8000000d34347221 */ /* 0x110fe20000010000 */
[----:B------:R-:W-:Y:S02]  /*3850*/  FADD.FTZ R54, R54, -R13 ;  /* 0x8000000d36367221 */ /* 0x000fe40000010000 */
[----:B------:R-:W3:Y:S01]  /*3860*/  SHFL.IDX PT, R109, R229, R235, 0x1f ;  /* 0x00001febe56d7589 */ /* 0x000ee200000e0000 */
[--C-:B------:R-:W-:Y:S01]  /*3870*/  FADD.FTZ R44, R44, -R117.reuse ;  /* 0x800000752c2c7221 */ /* 0x100fe20000010000 */
[----:B------:R-:W-:-:S02]  /*3880*/  FADD.FTZ R46, R46, -R117 ;  /* 0x800000752e2e7221 */ /* 0x000fc40000010000 */
[----:B------:R-:W4:Y:S04]  /*3890*/  SHFL.IDX PT, R13, R228, R235, 0x1f ;  /* 0x00001febe40d7589 */ /* 0x000f2800000e0000 */
[----:B--2---:R-:W2:Y:S01]  /*38a0*/  LDL R141, [R1+0x38] ;  /* 0x00003800018d7983 */ /* 0x004ea20000100800 */
[--C-:B-----5:R-:W-:Y:S01]  /*38b0*/  FADD.FTZ R48, R48, -R108.reuse ;  /* 0x8000006c30307221 */ /* 0x120fe20000010000 */
[----:B------:R-:W-:Y:S02]  /*38c0*/  FADD.FTZ R50, R50, -R108 ;  /* 0x8000006c32327221 */ /* 0x000fe40000010000 */
[----:B------:R-:W5:Y:S01]  /*38d0*/  SHFL.IDX PT, R117, R228, R237, 0x1f ;  /* 0x00001fede4757589 */ /* 0x000f6200000e0000 */
[--C-:B-1----:R-:W-:Y:S01]  /*38e0*/  FADD.FTZ R40, R40, -R121.reuse ;  /* 0x8000007928287221 */ /* 0x102fe20000010000 */
[----:B------:R-:W-:-:S02]  /*38f0*/  FADD.FTZ R42, R42, -R121 ;  /* 0x800000792a2a7221 */ /* 0x000fc40000010000 */
[----:B------:R-:W-:Y:S04]  /*3900*/  SHFL.IDX PT, R14, R228, R232, 0x1f ;  /* 0x00001fe8e40e7589 */ /* 0x000fe800000e0000 */
[----:B------:R-:W1:Y:S01]  /*3910*/  SHFL.IDX PT, R232, R227, R232, 0x1f ;  /* 0x00001fe8e3e87589 */ /* 0x000e6200000e0000 */
[--C-:B---3--:R-:W-:Y:S01]  /*3920*/  FADD.FTZ R45, R45, -R109.reuse ;  /* 0x8000006d2d2d7221 */ /* 0x108fe20000010000 */
[----:B------:R-:W-:Y:S02]  /*3930*/  FADD.FTZ R47, R47, -R109 ;  /* 0x8000006d2f2f7221 */ /* 0x000fe40000010000 */
[----:B------:R-:W3:Y:S04]  /*3940*/  SHFL.IDX PT, R108, R228, R233, 0x1f ;  /* 0x00001fe9e46c7589 */ /* 0x000ee800000e0000 */
[----:B------:R-:W-:Y:S04]  /*3950*/  SHFL.IDX PT, R121, R228, R8, 0x1f ;  /* 0x00001f08e4797589 */ /* 0x000fe800000e0000 */
[----:B------:R-:W3:Y:S04]  /*3960*/  SHFL.IDX PT, R109, R228, R234, 0x1f ;  /* 0x00001feae46d7589 */ /* 0x000ee800000e0000 */
[----:B------:R-:W3:Y:S04]  /*3970*/  SHFL.IDX PT, R237, R227, R237, 0x1f ;  /* 0x00001fede3ed7589 */ /* 0x000ee800000e0000 */
[----:B------:R-:W3:Y:S04]  /*3980*/  SHFL.IDX PT, R235, R227, R235, 0x1f ;  /* 0x00001febe3eb7589 */ /* 0x000ee800000e0000 */
[----:B------:R-:W-:Y:S04]  /*3990*/  SHFL.IDX PT, R229, R229, R231, 0x1f ;  /* 0x00001fe7e5e57589 */ /* 0x000fe800000e0000 */
[----:B------:R-:W3:Y:S04]  /*39a0*/  SHFL.IDX PT, R228, R228, R231, 0x1f ;  /* 0x00001fe7e4e47589 */ /* 0x000ee800000e0000 */
[----:B------:R-:W3:Y:S04]  /*39b0*/  SHFL.IDX PT, R231, R227, R231, 0x1f ;  /* 0x00001fe7e3e77589 */ /* 0x000ee800000e0000 */
[----:B------:R-:W-:Y:S04]  /*39c0*/  SHFL.IDX PT, R234, R227, R234, 0x1f ;  /* 0x00001feae3ea7589 */ /* 0x000fe800000e0000 */
[----:B------:R-:W-:Y:S04]  /*39d0*/  SHFL.IDX PT, R233, R227, R233, 0x1f ;  /* 0x00001fe9e3e97589 */ /* 0x000fe800000e0000 */
[----:B------:R-:W3:Y:S01]  /*39e0*/  SHFL.IDX PT, R227, R227, R8, 0x1f ;  /* 0x00001f08e3e37589 */ /* 0x000ee200000e0000 */
[----:B----4-:R-:W-:Y:S01]  /*39f0*/  FADD.FTZ R61, R61, -R13 ;  /* 0x8000000d3d3d7221 */ /* 0x010fe20000010000 */
[----:B-----5:R-:W-:Y:S01]  /*3a00*/  FADD.FTZ R62, R62, -R117 ;  /* 0x800000753e3e7221 */ /* 0x020fe20000010000 */
        /* <DEDUP_REMOVED lines=12> */
[----:B---3--:R-:W-:Y:S01]  /*3ad0*/  FADD.FTZ R65, R65, -R108 ;  /* 0x8000006c41417221 */ /* 0x008fe20000010000 */
[----:B------:R-:W-:Y:S01]  /*3ae0*/  FADD.FTZ R63, R68, -R14 ;  /* 0x8000000e443f7221 */ /* 0x000fe20000010000 */
[----:B------:R-:W3:Y:S01]  /*3af0*/  MUFU.EX2 R136, R136 ;  /* 0x0000008800887308 */ /* 0x000ee20000000800 */
        /* <DEDUP_REMOVED lines=124> */
[----:B--2---:R-:W-:-:S04]  /*42c0*/  IMAD R13, R0, 0x4000, R141 ;  /* 0x00004000000d7824 */ /* 0x004fc800078e028d */
        /* <DEDUP_REMOVED lines=147> */
.L_x_6247:
        /* <DEDUP_REMOVED lines=68> */
.L_x_6248:
        /* <DEDUP_REMOVED lines=12> */
.L_x_6238:
[----:B------:R-:W2:Y:S02]  /*5100*/  LDL R5, [R1+0x44] ;  /* 0x0000440001057983 */ /* 0x000ea40000100800 */
[----:B--2---:R-:W-:-:S13]  /*5110*/  ISETP.GE.AND P0, PT, R16, R5, PT ;  /* 0x000000051000720c */ /* 0x004fda0003f06270 */
[----:B------:R-:W-:Y:S05]  /*5120*/  @P0 BRA `(.L_x_6250) ;  /* 0x0000003800500947 */ /* 0x000fea0003800000 */
[----:B-1----:R-:W2:Y:S01]  /*5130*/  LDL.LU R13, [R1+0x28] ;  /* 0x00002800010d7983 */ /* 0x002ea20000300800 */
[----:B------:R-:W1:Y:S03]  /*5140*/  LDC R15, c[0x0][0x290] ;  /* 0x0000a400ff0f7b82 */ /* 0x000e660000000800 */
[----:B------:R-:W4:Y:S04]  /*5150*/  LDL.LU R22, [R1+0x1c] ;  /* 0x00001c0001167983 */ /* 0x000f280000300800 */
[----:B------:R-:W5:Y:S01]  /*5160*/  LDL.LU R21, [R1+0x18] ;  /* 0x0000180001157983 */ /* 0x000f620000300800 */
[----:B------:R-:W3:Y:S01]  /*5170*/  S2R R5, SR_TID.X ;  /* 0x0000000000057919 */ /* 0x000ee20000002100 */
[----:B-1----:R-:W-:-:S02]  /*5180*/  VIADD R20, R15, -UR42 ;  /* 0x8000002a0f147c36 */ /* 0x002fc40008000000 */
[----:B---3--:R-:W-:-:S05]  /*5190*/  VIADD R5, R5, 0xffffff80 ;  /* 0xffffff8005057836 */ /* 0x008fca0000000000 */
        /* <DEDUP_REMOVED lines=9> */
[----:B------:R-:W-:Y:S01]  /*5230*/  SHF.R.S32.HI R9, RZ, 0x1f, R8 ;  /* 0x0000001fff097819 */ /* 0x000fe20000011408 */
[----:B------:R-:W-:Y:S01]  /*5240*/  IMAD.IADD R6, R5, 0x1, -R6 ;  /* 0x0000000105067824 */ /* 0x000fe200078e0a06 */
[----:B------:R-:W-:Y:S01]  /*5250*/  LEA.HI R12, R7, R7, RZ, 0x1 ;  /* 0x00000007070c7211 */ /* 0x000fe200078f08ff */
[----:B------:R-:W-:Y:S01]  /*5260*/  IMAD.IADD R5, R5, 0x1, -R14 ;  /* 0x0000000105057824 */ /* 0x000fe200078e0a0e */
[CC--:B------:R-:W-:Y:S02]  /*5270*/  LEA.HI R10, R9.reuse, R8.reuse, RZ, 0x3 ;  /* 0x00000008090a7211 */ /* 0x0c0fe400078f18ff */
[----:B------:R-:W-:Y:S02]  /*5280*/  LEA.HI R9, R9, R8, RZ, 0x2 ;  /* 0x0000000809097211 */ /* 0x000fe400078f10ff */
        /* <DEDUP_REMOVED lines=11> */
[----:B------:R-:W-:Y:S02]  /*5340*/  IMAD.IADD R8, R8, 0x1, -R11 ;  /* 0x0000000108087824 */ /* 0x000fe400078e0a0b */
[C---:B------:R-:W-:Y:S01]  /*5350*/  IMAD.IADD R9, R10.reuse, 0x1, -R9 ;  /* 0x000000010a097824 */ /* 0x040fe200078e0a09 */
[----:B------:R-:W-:Y:S01]  /*5360*/  LOP3.LUT R17, R15, 0xfffffffe, RZ, 0xc0, !PT ;  /* 0xfffffffe0f117812 */ /* 0x000fe200078ec0ff */
[----:B------:R-:W-:Y:S02]  /*5370*/  VIADD R12, R10, 0x10 ;  /* 0x000000100a0c7836 */ /* 0x000fe40000000000 */
[----:B------:R-:W-:-:S05]  /*5380*/  IMAD R8, R8, 0x8, R9 ;  /* 0x0000000808087824 */ /* 0x000fca00078e0209 */
[----:B------:R1:W-:Y:S01]  /*5390*/  STL [R1+0x40], R8 ;  /* 0x0000400801007387 */ /* 0x0003e20000100800 */
[----:B------:R-:W-:Y:S02]  /*53a0*/  IMAD.IADD R17, R14, 0x1, -R17 ;  /* 0x000000010e117824 */ /* 0x000fe400078e0a11 */
[----:B------:R-:W-:Y:S02]  /*53b0*/  IMAD R230, R230, 0x2000, R236 ;  /* 0x00002000e6e67824 */ /* 0x000fe400078e02ec */
[----:B------:R-:W-:Y:S01]  /*53c0*/  IMAD.MOV.U32 R235, RZ, RZ, 0x40000040 ;  /* 0x40000040ffeb7424 */ /* 0x000fe200078e00ff */
[----:B--2---:R-:W-:Y:S01]  /*53d0*/  LEA.HI R13, R13, R6, RZ, 0x5 ;  /* 0x000000060d0d7211 */ /* 0x004fe200078f28ff */
[----:B------:R-:W-:Y:S01]  /*53e0*/  VIADD R6, R10, 0x8 ;  /* 0x000000080a067836 */ /* 0x000fe20000000000 */
[----:B------:R-:W-:Y:S02]  /*53f0*/  LEA.HI R10, R12, R12, RZ, 0x1 ;  /* 0x0000000c0c0a7211 */ /* 0x000fe400078f08ff */
[----:B------:R-:W-:-:S02]  /*5400*/  SHF.R.S32.HI R19, RZ, 0x5, R13 ;  /* 0x00000005ff137819 */ /* 0x000fc4000001140d */
[----:B------:R-:W-:Y:S02]  /*5410*/  LEA.HI R7, R6, R6, RZ, 0x1 ;  /* 0x0000000606077211 */ /* 0x000fe400078f08ff */
[----:B------:R-:W-:Y:S02]  /*5420*/  LOP3.LUT R13, R10, 0xfffffffe, RZ, 0xc0, !PT ;  /* 0xfffffffe0a0d7812 */ /* 0x000fe400078ec0ff */
[----:B------:R-:W-:Y:S02]  /*5430*/  LOP3.LUT R11, R7, 0xfffffffe, RZ, 0xc0, !PT ;  /* 0xfffffffe070b7812 */ /* 0x000fe400078ec0ff */
[----:B-1----:R-:W-:-:S03]  /*5440*/  SHF.R.S32.HI R8, RZ, 0x1, R10 ;  /* 0x00000001ff087819 */ /* 0x002fc6000001140a */
[----:B------:R-:W-:Y:S01]  /*5450*/  IMAD.IADD R11, R6, 0x1, -R11 ;  /* 0x00000001060b7824 */ /* 0x000fe200078e0a0b */
        /* <DEDUP_REMOVED lines=10> */
[----:B------:R-:W-:Y:S01]  /*5500*/  LOP3.LUT R15, R15, 0x1ffffff0, RZ, 0xc0, !PT ;  /* 0x1ffffff00f0f7812 */ /* 0x000fe200078ec0ff */
[----:B------:R-:W-:Y:S02]  /*5510*/  IMAD.IADD R6, R6, 0x1, -R7 ;  /* 0x0000000106067824 */ /* 0x000fe400078e0a07 */
[----:B------:R-:W-:-:S02]  /*5520*/  IMAD.IADD R13, R12, 0x1, -R13 ;  /* 0x000000010c0d7824 */ /* 0x000fc400078e0a0d */
[----:B------:R-:W-:Y:S02]  /*5530*/  IMAD.IADD R8, R8, 0x1, -R9 ;  /* 0x0000000108087824 */ /* 0x000fe400078e0a09 */
[----:B------:R-:W-:Y:S02]  /*5540*/  IMAD.IADD R10, R10, 0x1, -R15 ;  /* 0x000000010a0a7824 */ /* 0x000fe400078e0a0f */
[----:B------:R-:W-:Y:S02]  /*5550*/  IMAD R6, R6, 0x8, R11 ;  /* 0x0000000806067824 */ /* 0x000fe400078e020b */
[----:B------:R-:W-:Y:S02]  /*5560*/  IMAD R8, R8, 0x8, R13 ;  /* 0x0000000808087824 */ /* 0x000fe400078e020d */
[----:B------:R-:W-:Y:S01]  /*5570*/  IMAD R7, R10, 0x8, R17 ;  /* 0x000000080a077824 */ /* 0x000fe200078e0211 */
[----:B----4-:R-:W-:Y:S01]  /*5580*/  SHF.R.S32.HI R12, RZ, 0x2, R22 ;  /* 0x00000002ff0c7819 */ /* 0x010fe20000011416 */
[----:B------:R-:W-:Y:S01]  /*5590*/  IMAD R20, R19, -0x10, R20 ;  /* 0xfffffff013147824 */ /* 0x000fe200078e0214 */
[----:B------:R-:W-:Y:S01]  /*55a0*/  SHF.R.S32.HI R19, RZ, 0x1f, R22 ;  /* 0x0000001fff137819 */ /* 0x000fe20000011416 */
[----:B------:R-:W-:Y:S04]  /*55b0*/  STL [R1+0x3c], R6 ;  /* 0x00003c0601007387 */ /* 0x000fe80000100800 */
[----:B------:R1:W-:Y:S01]  /*55c0*/  STL [R1+0x30], R8 ;  /* 0x0000300801007387 */ /* 0x0003e20000100800 */
[----:B------:R-:W-:-:S03]  /*55d0*/  LEA.HI R19, R19, R12, RZ, 0x3 ;  /* 0x0000000c13137211 */ /* 0x000fc600078f18ff */
[----:B------:R2:W-:Y:S01]  /*55e0*/  STL [R1+0x2c], R7 ;  /* 0x00002c0701007387 */ /* 0x0005e20000100800 */
[----:B------:R-:W-:Y:S01]  /*55f0*/  LOP3.LUT R19, R19, 0xfffffff8, RZ, 0xc0, !PT ;  /* 0xfffffff813137812 */ /* 0x000fe200078ec0ff */
[C---:B-1----:R-:W-:Y:S02]  /*5600*/  VIADD R8, R230.reuse, 0x4000 ;  /* 0x00004000e6087836 */ /* 0x042fe40000000000 */
[----:B--2---:R-:W-:Y:S01]  /*5610*/  VIADD R7, R230, 0x20c00 ;  /* 0x00020c00e6077836 */ /* 0x004fe20000000000 */
[----:B------:R-:W-:Y:S02]  /*5620*/  SHF.R.U32.HI R230, RZ, 0x4, R230 ;  /* 0x00000004ffe67819 */ /* 0x000fe400000116e6 */
[----:B------:R-:W-:Y:S02]  /*5630*/  SHF.R.U32.HI R8, RZ, 0x4, R8 ;  /* 0x00000004ff087819 */ /* 0x000fe40000011608 */
[----:B------:R-:W-:Y:S02]  /*5640*/  SHF.R.U32.HI R7, RZ, 0x4, R7 ;  /* 0x00000004ff077819 */ /* 0x000fe40000011607 */
[----:B------:R-:W-:-:S02]  /*5650*/  LOP3.LUT R230, R230, 0x3fff, RZ, 0xc0, !PT ;  /* 0x00003fffe6e67812 */ /* 0x000fc400078ec0ff */
[----:B------:R-:W-:Y:S02]  /*5660*/  IADD3 R19, R20, R19, -R12 ;  /* 0x0000001314137210 */ /* 0x000fe40007ffe80c */
[----:B------:R-:W-:Y:S02]  /*5670*/  LOP3.LUT R8, R8, 0x3fff, RZ, 0xc0, !PT ;  /* 0x00003fff08087812 */ /* 0x000fe400078ec0ff */
[----:B------:R-:W-:Y:S02]  /*5680*/  LOP3.LUT R7, R7, 0x3fff, RZ, 0xc0, !PT ;  /* 0x00003fff07077812 */ /* 0x000fe400078ec0ff */
[----:B------:R-:W-:Y:S01]  /*5690*/  LOP3.LUT R10, R230, 0x10000, RZ, 0xfc, !PT ;  /* 0x00010000e60a7812 */ /* 0x000fe200078efcff */
[----:B------:R-:W-:Y:S01]  /*56a0*/  IMAD R6, R18, -0x40, R19 ;  /* 0xffffffc012067824 */ /* 0x000fe200078e0213 */
[----:B------:R-:W-:Y:S01]  /*56b0*/  LOP3.LUT R237, R8, 0x10000, RZ, 0xfc, !PT ;  /* 0x0001000008ed7812 */ /* 0x000fe200078efcff */
[----:B------:R-:W-:Y:S01]  /*56c0*/  IMAD.MOV.U32 R19, RZ, RZ, 0x40000040 ;  /* 0x40000040ff137424 */ /* 0x000fe200078e00ff */
[----:B------:R-:W-:Y:S01]  /*56d0*/  LOP3.LUT R7, R7, 0x10000, RZ, 0xfc, !PT ;  /* 0x0001000007077812 */ /* 0x000fe200078efcff */
[----:B------:R-:W-:-:S02]  /*56e0*/  VIADD R18, R10, 0x2 ;  /* 0x000000020a127836 */ /* 0x000fc40000000000 */
[C---:B------:R-:W-:Y:S02]  /*56f0*/  VIADD R14, R10.reuse, 0x4 ;  /* 0x000000040a0e7836 */ /* 0x040fe40000000000 */
[----:B------:R-:W-:Y:S01]  /*5700*/  IMAD.MOV.U32 R15, RZ, RZ, 0x40000040 ;  /* 0x40000040ff0f7424 */ /* 0x000fe200078e00ff */
        /* <DEDUP_REMOVED lines=14> */
[----:B-----5:R-:W-:Y:S01]  /*57f0*/  LOP3.LUT R231, R21, 0x1, RZ, 0xfc, !PT ;  /* 0x0000000115e77812 */ /* 0x020fe200078efcff */
[----:B------:R-:W-:-:S02]  /*5800*/  VIADD R20, R5, 0x8 ;  /* 0x0000000805147836 */ /* 0x000fc40000000000 */
[C---:B------:R-:W-:Y:S02]  /*5810*/  VIADD R17, R5.reuse, 0xc ;  /* 0x0000000c05117836 */ /* 0x040fe40000000000 */
[----:B------:R-:W-:Y:S02]  /*5820*/  VIADD R7, R5, 0x10 ;  /* 0x0000001005077836 */ /* 0x000fe40000000000 */
[----:B------:R-:W-:Y:S02]  /*5830*/  VIADD R234, R237, 0x6 ;  /* 0x00000006edea7836 */ /* 0x000fe40000000000 */
[C---:B------:R-:W-:Y:S02]  /*5840*/  VIADD R20, R5.reuse, 0x14 ;  /* 0x0000001405147836 */ /* 0x040fe40000000000 */
[C---:B------:R-:W-:Y:S02]  /*5850*/  VIADD R17, R5.reuse, 0x18 ;  /* 0x0000001805117836 */ /* 0x040fe40000000000 */
[----:B---3--:R-:W-:-:S07]  /*5860*/  VIADD R7, R5, 0x1c ;  /* 0x0000001c05077836 */ /* 0x008fce0000000000 */
.L_x_6261:
[----:B------:R-:W-:Y:S01]  /*5870*/  ISETP.NE.AND P0, PT, R231, 0x3, PT ;  /* 0x00000003e700780c */ /* 0x000fe20003f05270 */
[----:B------:R-:W-:-:S12]  /*5880*/  YIELD ;  /* 0x0000000000007946 */ /* 0x000fd80003800000 */
[----:B------:R-:W-:Y:S05]  /*5890*/  @!P0 BRA `(.L_x_6251) ;  /* 0x0000000000048947 */ /* 0x000fea0003800000 */
[----:B------:R-:W-:Y:S01]  /*58a0*/  BPT.TRAP 0x1 ;  /* 0x000000040000795c */ /* 0x000fe20000300000 */
.L_x_6251:
[----:B------:R-:W-:Y:S01]  /*58b0*/  IMAD R7, R0, 0x8, R236 ;  /* 0x0000000800077824 */ /* 0x000fe200078e02ec */
[----:B------:R-:W-:-:S04]  /*58c0*/  SHF.L.U32 R20, R4, 0x1f, RZ ;  /* 0x0000001f04147819 */ /* 0x000fc800000006ff */
[----:B------:R1:W2:Y:S01]  /*58d0*/  SYNCS.PHASECHK.TRANS64.TRYWAIT P1, [R7+URZ+0x30c10], R20 ;  /* 0x030c1014070075a7 */ /* 0x0002a2000802017f */
[----:B------:R-:W-:Y:S05]  /*58e0*/  @!P0 BRA `(.L_x_6252) ;  /* 0x0000000000048947 */ /* 0x000fea0003800000 */
[----:B------:R-:W-:Y:S01]  /*58f0*/  BPT.TRAP 0x1 ;  /* 0x000000040000795c */ /* 0x000fe20000300000 */
.L_x_6252:
[----:B------:R-:W-:-:S05]  /*5900*/  VIADD R8, R236, 0x10000 ;  /* 0x00010000ec087836 */ /* 0x000fca0000000000 */
[----:B------:R-:W-:-:S04]  /*5910*/  SHF.R.U32.HI R8, RZ, 0x4, R8 ;  /* 0x00000004ff087819 */ /* 0x000fc80000011608 */
[----:B------:R-:W-:-:S04]  /*5920*/  LOP3.LUT R8, R8, 0x3fff, RZ, 0xc0, !PT ;  /* 0x00003fff08087812 */ /* 0x000fc800078ec0ff */
[----:B------:R-:W-:Y:S01]  /*5930*/  LOP3.LUT R9, R8, 0x10000, RZ, 0xfc, !PT ;  /* 0x0001000008097812 */ /* 0x000fe200078efcff */
[----:B--2---:R-:W-:Y:S06]  /*5940*/  @P1 BRA `(.L_x_6253) ;  /* 0x0000000000081947 */ /* 0x004fec0003800000 */
[----:B------:R-:W2:Y:S02]  /*5950*/  SYNCS.PHASECHK.TRANS64.TRYWAIT P1, [R7+URZ+0x30c10], R20 ;  /* 0x030c1014070075a7 */ /* 0x000ea4000802017f */
[----:B--2---:R-:W-:Y:S05]  /*5960*/  @!P1 BRA `(.L_x_6254) ;  /* 0x0000008000ac9947 */ /* 0x004fea0003800000 */
.L_x_6253:
        /* <DEDUP_REMOVED lines=63> */
.L_x_6255:
[----:B------:R1:W1:Y:S01]  /*5d60*/  SYNCS.PHASECHK.TRANS64.TRYWAIT P1, [R7+URZ+0x30c30], R20 ;  /* 0x030c3014070075a7 */ /* 0x000262000802017f */
[----:B------:R-:W-:Y:S05]  /*5d70*/  @!P0 BRA `(.L_x_6256) ;  /* 0x0000000000048947 */ /* 0x000fea0003800000 */
[----:B------:R-:W-:Y:S01]  /*5d80*/  BPT.TRAP 0x1 ;  /* 0x000000040000795c */ /* 0x000fe20000300000 */
.L_x_6256:
        /* <DEDUP_REMOVED lines=8> */
.L_x_6257:
        /* <DEDUP_REMOVED lines=342> */
[----:B------:R-:W-:-:S07]  /*7370*/  F2FP.F16.F32.PACK_AB R87, R26, R25 ;  /* 0x000000191a57723e */ /* 0x000fce00000000ff */
[----:B------:R-:W3:Y:S01]  /*7380*/  MUFU.EX2 R17, R17 ;  /* 0x0000001100117308 */ /* 0x000ee20000000800 */
[----:B----4-:R-:W-:-:S07]  /*7390*/  FADD.FTZ R122, R68, -R36 ;  /* 0x80000024447a7221 */ /* 0x010fce0000010000 */
        /* <DEDUP_REMOVED lines=8> */
[----:B------:R-:W4:Y:S08]  /*7420*/  MUFU.EX2 R89, R89 ;  /* 0x0000005900597308 */ /* 0x000f300000000800 */
        /* <DEDUP_REMOVED lines=9> */
[----:B--2---:R-:W-:-:S07]  /*74c0*/  FMUL.FTZ R38, R13, R38 ;  /* 0x000000260d267220 */ /* 0x004fce0000410000 */
[----:B------:R-:W2:Y:S01]  /*74d0*/  MUFU.EX2 R110, R110 ;  /* 0x0000006e006e7308 */ /* 0x000ea20000000800 */
[----:B-1----:R-:W-:Y:S01]  /*74e0*/  FADD.FTZ R121, R67, -R134 ;  /* 0x8000008643797221 */ /* 0x002fe20000010000 */
[----:B------:R-:W-:Y:S01]  /*74f0*/  FADD.FTZ R67, R70, -R36 ;  /* 0x8000002446437221 */ /* 0x000fe20000010000 */
[----:B------:R-:W-:-:S05]  /*7500*/  FADD.FTZ R70, R69, -R217 ;  /* 0x800000d945467221 */ /* 0x000fca0000010000 */
[----:B------:R-:W1:Y:S01]  /*7510*/  MUFU.EX2 R112, R112 ;  /* 0x0000007000707308 */ /* 0x000e620000000800 */
[----:B------:R-:W-:Y:S01]  /*7520*/  FMUL.FTZ R39, R15, R39 ;  /* 0x000000270f277220 */ /* 0x000fe20000410000 */
[----:B-----5:R-:W-:-:S06]  /*7530*/  FMUL.FTZ R60, R101, R60 ;  /* 0x0000003c653c7220 */ /* 0x020fcc0000410000 */
[----:B------:R5:W1:Y:S01]  /*7540*/  MUFU.EX2 R33, R123 ;  /* 0x0000007b00217308 */ /* 0x000a620000000800 */
[----:B------:R-:W-:Y:S01]  /*7550*/  FMUL.FTZ R61, R103, R61 ;  /* 0x0000003d673d7220 */ /* 0x000fe20000410000 */
[----:B------:R-:W-:Y:S01]  /*7560*/  FMUL.FTZ R62, R102, R62 ;  /* 0x0000003e663e7220 */ /* 0x000fe20000410000 */
[----:B---3--:R-:W-:-:S05]  /*7570*/  FMUL.FTZ R63, R104, R63 ;  /* 0x0000003f683f7220 */ /* 0x008fca0000410000 */
[----:B------:R3:W1:Y:S01]  /*7580*/  MUFU.EX2 R36, R120 ;  /* 0x0000007800247308 */ /* 0x0006620000000800 */
[----:B------:R-:W-:Y:S01]  /*7590*/  FMUL.FTZ R64, R105, R64 ;  /* 0x0000004069407220 */ /* 0x000fe20000410000 */
[----:B------:R-:W-:Y:S01]  /*75a0*/  FMUL.FTZ R26, R108, R121 ;  /* 0x000000796c1a7220 */ /* 0x000fe20000410000 */
[----:B------:R-:W-:-:S05]  /*75b0*/  FMUL.FTZ R66, R109, R122 ;  /* 0x0000007a6d427220 */ /* 0x000fca0000410000 */
[----:B------:R-:W1:Y:S01]  /*75c0*/  MUFU.EX2 R119, R119 ;  /* 0x0000007700777308 */ /* 0x000e620000000800 */
[----:B------:R-:W-:Y:S01]  /*75d0*/  FMUL.FTZ R27, R111, R70 ;  /* 0x000000466f1b7220 */ /* 0x000fe20000410000 */
[----:B-----5:R-:W-:-:S06]  /*75e0*/  FADD.FTZ R123, R72, -R125 ;  /* 0x8000007d487b7221 */ /* 0x020fcc0000010000 */
        /* <DEDUP_REMOVED lines=14> */
[----:B------:R-:W-:Y:S01]  /*76d0*/  FADD.FTZ R144, R84, -R145 ;  /* 0x8000009154907221 */ /* 0x000fe20000010000 */
[----:B---3--:R-:W-:Y:S01]  /*76e0*/  FADD.FTZ R120, R71, -R217 ;  /* 0x800000d947787221 */ /* 0x008fe20000010000 */
        /* <DEDUP_REMOVED lines=47> */
[----:B--2---:R-:W-:Y:S01]  /*79e0*/  FMUL.FTZ R67, R110, R67 ;  /* 0x000000436e437220 */ /* 0x004fe20000410000 */
[----:B------:R-:W-:Y:S01]  /*79f0*/  F2FP.F16.F32.PACK_AB R86, R130, R86 ;  /* 0x000000568256723e */ /* 0x000fe200000000ff */
[----:B-1----:R-:W-:Y:S01]  /*7a00*/  FMUL.FTZ R120, R112, R120 ;  /* 0x0000007870787220 */ /* 0x002fe20000410000 */
        /* <DEDUP_REMOVED lines=180> */
.L_x_6259:
        /* <DEDUP_REMOVED lines=70> */
.L_x_6260:
[----:B--2---:R-:W2:Y:S01]  /*89b0*/  LDL R8, [R1+0x44] ;  /* 0x0000440001087983 */ /* 0x004ea20000100800 */
[----:B------:R-:W-:Y:S02]  /*89c0*/  VIADD R16, R16, 0x1 ;  /* 0x0000000110107836 */ /* 0x000fe40000000000 */
        /* <DEDUP_REMOVED lines=10> */
.L_x_6250:
        /* <DEDUP_REMOVED lines=34> */
.L_x_6230:
        /* <DEDUP_REMOVED lines=13> */
[----:B------:R-:W-:Y:S02]  /*8d60*/  IMAD.U32 R6, RZ, RZ, UR6 ;  /* 0x00000006ff067e24 */ /* 0x000fe4000f8e00ff */
[----:B------:R-:W-:Y:S02]  /*8d70*/  IMAD.U32 R7, RZ, RZ, UR7 ;  /* 0x00000007ff077e24 */ /* 0x000fe4000f8e00ff */
[----:B------:R-:W-:-:S02]  /*8d80*/  IMAD.U32 R10, RZ, RZ, UR4 ;  /* 0x00000004ff0a7e24 */ /* 0x000fc4000f8e00ff */
[----:B---3--:R-:W-:Y:S02]  /*8d90*/  IMAD.U32 R11, RZ, RZ, UR5 ;  /* 0x00000005ff0b7e24 */ /* 0x008fe4000f8e00ff */
[----:B------:R-:W-:Y:S02]  /*8da0*/  IMAD.MOV.U32 R8, RZ, RZ, 0x70 ;  /* 0x00000070ff087424 */ /* 0x000fe400078e00ff */
[----:B------:R-:W-:Y:S02]  /*8db0*/  IMAD.MOV.U32 R12, RZ, RZ, 0x1 ;  /* 0x00000001ff0c7424 */ /* 0x000fe400078e00ff */
[----:B-12---:R-:W-:-:S07]  /*8dc0*/  IMAD.MOV.U32 R13, RZ, RZ, RZ ;  /* 0x000000ffff0d7224 */ /* 0x006fce00078e00ff */
[----:B------:R-:W-:-:S07]  /*8dd0*/  LEPC R20, `(.L_x_6263) ;  /* 0x000000001014794e */ /* 0x000fce0000000000 */
[----:B----4-:R-:W-:Y:S05]  /*8de0*/  CALL.ABS.NOINC R2 ;  /* 0x0000000002007343 */ /* 0x010fea0003c00000 */
.L_x_6263:
        /* <DEDUP_REMOVED lines=19> */
.L_x_6264:
        /* <DEDUP_REMOVED lines=18> */
.L_x_6265:
        /* <DEDUP_REMOVED lines=18> */
.L_x_6266:
        /* <DEDUP_REMOVED lines=95> */
[----:B--2---:R-:W-:Y:S02]  /*9750*/  UMOV UR40, UR6 ;  /* 0x0000000600287c82 */ /* 0x004fe40008000000 */
[----:B------:R2:W-:Y:S02]  /*9760*/  UTMASTG.4D [UR40], [UR8] ;  /* 0x00000028080073b5 */ /* 0x0005e40008018000 */
[----:B--2---:R0:W-:Y:S02]  /*9770*/  UTMACMDFLUSH ;  /* 0x00000000000079b7 */ /* 0x0041e40000000000 */
.L_x_6268:
[----:B------:R-:W-:Y:S05]  /*9780*/  BSYNC B0 ;  /* 0x0000000000007941 */ /* 0x000fea0003800000 */
.L_x_6267:
[----:B------:R-:W-:-:S04]  /*9790*/  DEPBAR.LE SB0, 0x0 ;  /* 0x000080000000791a */ /* 0x000fc80000000000 */
[----:B------:R-:W-:Y:S05]  /*97a0*/  BRA `(.L_x_6229) ;  /* 0x0000004000bc7947 */ /* 0x000fea0003800000 */
.L_x_6262:
[----:B------:R-:W2:Y:S01]  /*97b0*/  S2R R0, SR_TID.X ;  /* 0x0000000000007919 */ /* 0x000ea20000002100 */
[----:B------:R-:W4:Y:S01]  /*97c0*/  LDC.64 R6, c[0x0][0x820] ;  /* 0x00020800ff067b82 */ /* 0x000f220000000a00 */
[----:B------:R-:W-:Y:S01]  /*97d0*/  IMAD.U32 R9, RZ, RZ, UR43 ;  /* 0x0000002bff097e24 */ /* 0x000fe2000f8e00ff */
[----:B------:R-:W-:Y:S01]  /*97e0*/  ULOP3.LUT UR4, URZ, UR38, URZ, 0x33, !UPT ;  /* 0x000000263f047292 */ /* 0x000fe2000f8e333f */
[----:B------:R-:W-:Y:S01]  /*97f0*/  IMAD.U32 R25, RZ, RZ, UR44 ;  /* 0x0000002cff197e24 */ /* 0x000fe2000f8e00ff */
[----:B------:R-:W-:Y:S02]  /*9800*/  BSSY B0, `(.L_x_6269) ;  /* 0x0000036000007945 */ /* 0x000fe40003800000 */
[----:B------:R-:W-:Y:S02]  /*9810*/  SHF.R.S32.HI R9, RZ, 0x1f, R9 ;  /* 0x0000001fff097819 */ /* 0x000fe40000011409 */
[----:B------:R-:W3:Y:S01]  /*9820*/  LDC.64 R18, c[0x0][0x808] ;  /* 0x00020200ff127b82 */ /* 0x000ee20000000a00 */
[----:B------:R-:W-:-:S07]  /*9830*/  SHF.R.S32.HI R25, RZ, 0x1f, R25 ;  /* 0x0000001fff197819 */ /* 0x000fce0000011419 */
[----:B------:R-:W5:Y:S08]  /*9840*/  LDC.64 R14, c[0x0][0x828] ;  /* 0x00020a00ff0e7b82 */ /* 0x000f700000000a00 */
[----:B------:R-:W1:Y:S01]  /*9850*/  LDC R10, c[0x0][0xb2c] ;  /* 0x0002cb00ff0a7b82 */ /* 0x000e620000000800 */
[----:B--2---:R-:W-:-:S07]  /*9860*/  VIADD R3, R0, 0xffffff80 ;  /* 0xffffff8000037836 */ /* 0x004fce0000000000 */
[----:B------:R-:W2:Y:S01]  /*9870*/  LDC.64 R16, c[0x0][0x850] ;  /* 0x00021400ff107b82 */ /* 0x000ea20000000a00 */
[----:B---3--:R-:W-:Y:S01]  /*9880*/  VIADD R11, R18, -UR42 ;  /* 0x8000002a120b7c36 */ /* 0x008fe20008000000 */
[----:B------:R-:W-:-:S04]  /*9890*/  SHF.R.S32.HI R0, RZ, 0x1f, R3 ;  /* 0x0000001fff007819 */ /* 0x000fc80000011403 */
[----:B------:R-:W-:Y:S02]  /*98a0*/  LEA.HI R8, R0, R3, RZ, 0x3 ;  /* 0x0000000300087211 */ /* 0x000fe400078f18ff */
[----:B------:R-:W3:Y:S02]  /*98b0*/  LDC R23, c[0x0][0x83c] ;  /* 0x00020f00ff177b82 */ /* 0x000ee40000000800 */
[----:B------:R-:W-:-:S05]  /*98c0*/  LOP3.LUT R0, R8, 0x1ffffff8, RZ, 0xc0, !PT ;  /* 0x1ffffff808007812 */ /* 0x000fca00078ec0ff */
[----:B------:R-:W-:Y:S01]  /*98d0*/  IMAD.IADD R0, R3, 0x1, -R0 ;  /* 0x0000000103007824 */ /* 0x000fe200078e0a00 */
[----:B------:R-:W3:Y:S03]  /*98e0*/  LDC.64 R20, c[0x0][0x858] ;  /* 0x00021600ff147b82 */ /* 0x000ee60000000a00 */
[----:B------:R-:W-:Y:S02]  /*98f0*/  IMAD.SHL.U32 R4, R0, 0x8, RZ ;  /* 0x0000000800047824 */ /* 0x000fe400078e00ff */
[----:B----4-:R-:W-:-:S03]  /*9900*/  IMAD R0, R9, R6, RZ ;  /* 0x0000000609007224 */ /* 0x010fc600078e02ff */
[----:B------:R-:W-:Y:S01]  /*9910*/  SHF.R.S32.HI R5, RZ, 0x1f, R4 ;  /* 0x0000001fff057819 */ /* 0x000fe20000011404 */
[----:B------:R-:W-:Y:S02]  /*9920*/  IMAD R7, R7, UR43, R0 ;  /* 0x0000002b07077c24 */ /* 0x000fe4000f8e0200 */
[----:B-----5:R-:W-:Y:S02]  /*9930*/  IMAD R0, R25, R14, RZ ;  /* 0x0000000e19007224 */ /* 0x020fe400078e02ff */
[----:B------:R-:W-:-:S04]  /*9940*/  IMAD.WIDE.U32 R2, R6, UR43, R4 ;  /* 0x0000002b06027c25 */ /* 0x000fc8000f8e0004 */
[----:B------:R-:W-:Y:S01]  /*9950*/  IMAD.MOV.U32 R6, RZ, RZ, R2 ;  /* 0x000000ffff067224 */ /* 0x000fe200078e0002 */
[----:B------:R-:W-:Y:S01]  /*9960*/  SHF.R.S32.HI R2, RZ, 0x3, R8 ;  /* 0x00000003ff027819 */ /* 0x000fe20000011408 */
[----:B------:R-:W-:Y:S02]  /*9970*/  IMAD.IADD R7, R3, 0x1, R7 ;  /* 0x0000000103077824 */ /* 0x000fe400078e0207 */
[----:B------:R-:W-:Y:S01]  /*9980*/  IMAD R15, R15, UR44, R0 ;  /* 0x0000002c0f0f7c24 */ /* 0x000fe2000f8e0200 */
[C---:B------:R-:W-:Y:S01]  /*9990*/  ISETP.GE.AND P2, PT, R2.reuse, R11, PT ;  /* 0x0000000b0200720c */ /* 0x040fe20003f46270 */
[C---:B------:R-:W-:Y:S02]  /*99a0*/  VIADD R3, R2.reuse, 0x40 ;  /* 0x0000004002037836 */ /* 0x040fe40000000000 */
[----:B------:R-:W-:Y:S01]  /*99b0*/  VIADD R0, R2, 0x20 ;  /* 0x0000002002007836 */ /* 0x000fe20000000000 */
[----:B------:R-:W-:Y:S01]  /*99c0*/  ISETP.GE.OR P6, PT, R4, R19, P2 ;  /* 0x000000130400720c */ /* 0x000fe200017c6670 */
[----:B------:R-:W-:Y:S01]  /*99d0*/  VIADD R8, R2, 0x60 ;  /* 0x0000006002087836 */ /* 0x000fe20000000000 */
[-C--:B------:R-:W-:Y:S01]  /*99e0*/  ISETP.GE.AND P0, PT, R3, R11.reuse, PT ;  /* 0x0000000b0300720c */ /* 0x080fe20003f06270 */
[----:B-1----:R-:W-:Y:S01]  /*99f0*/  IMAD.WIDE.U32 R12, R14, UR44, R6 ;  /* 0x0000002c0e0c7c25 */ /* 0x002fe2000f8e0006 */
[----:B------:R-:W-:-:S02]  /*9a00*/  ISETP.GE.AND P3, PT, R0, R11, PT ;  /* 0x0000000b0000720c */ /* 0x000fc40003f66270 */
[----:B------:R-:W-:Y:S01]  /*9a10*/  ISETP.GE.AND P1, PT, R8, R11, PT ;  /* 0x0000000b0800720c */ /* 0x000fe20003f26270 */
[----:B------:R-:W-:Y:S01]  /*9a20*/  VIADD R11, R10, UR4 ;  /* 0x000000040a0b7c36 */ /* 0x000fe20008000000 */
[----:B------:R-:W-:Y:S01]  /*9a30*/  SHF.R.S32.HI R3, RZ, 0x1f, R2 ;  /* 0x0000001fff037819 */ /* 0x000fe20000011402 */
[----:B--2---:R-:W-:Y:S01]  /*9a40*/  IMAD R0, R9, R16, RZ ;  /* 0x0000001009007224 */ /* 0x004fe200078e02ff */
[-C--:B------:R-:W-:Y:S01]  /*9a50*/  ISETP.GE.OR P4, PT, R4, R19.reuse, P3 ;  /* 0x000000130400720c */ /* 0x080fe20001f86670 */
[----:B------:R-:W-:Y:S01]  /*9a60*/  IMAD.WIDE.U32 R8, R16, UR43, R4 ;  /* 0x0000002b10087c25 */ /* 0x000fe2000f8e0004 */
[----:B------:R-:W-:-:S03]  /*9a70*/  ISETP.GE.OR P5, PT, R4, R19, P0 ;  /* 0x000000130400720c */ /* 0x000fc600007a6670 */
[----:B------:R-:W-:-:S04]  /*9a80*/  IMAD.WIDE R10, R11, 0x80, R2 ;  /* 0x000000800b0a7825 */ /* 0x000fc800078e0202 */
[----:B------:R-:W-:Y:S02]  /*9a90*/  IMAD R17, R17, UR43, R0 ;  /* 0x0000002b11117c24 */ /* 0x000fe4000f8e0200 */
[----:B------:R-:W-:Y:S01]  /*9aa0*/  IMAD.IADD R7, R13, 0x1, R15 ;  /* 0x000000010d077824 */ /* 0x000fe200078e020f */
[----:B---3--:R-:W-:Y:S06]  /*9ab0*/  @P6 BRA `(.L_x_6270) ;  /* 0x0000000000286947 */ /* 0x008fec0003800000 */
        /* <DEDUP_REMOVED lines=10> */
.L_x_6270:
[----:B------:R-:W-:Y:S05]  /*9b60*/  BSYNC B0 ;  /* 0x0000000000007941 */ /* 0x000fea0003800000 */
.L_x_6269:
        /* <DEDUP_REMOVED lines=24> */
.L_x_6272:
[----:B------:R-:W-:Y:S05]  /*9cf0*/  BSYNC B0 ;  /* 0x0000000000007941 */ /* 0x000fea0003800000 */
.L_x_6271:
        /* <DEDUP_REMOVED lines=15> */
.L_x_6274:
[----:B------:R-:W-:Y:S05]  /*9df0*/  BSYNC B0 ;  /* 0x0000000000007941 */ /* 0x000fea0003800000 */
.L_x_6273:
        /* <DEDUP_REMOVED lines=15> */
.L_x_6276:
[----:B------:R-:W-:Y:S05]  /*9ef0*/  BSYNC B0 ;  /* 0x0000000000007941 */ /* 0x000fea0003800000 */
.L_x_6275:
[----:B------:R-:W-:Y:S01]  /*9f00*/  BSSY B0, `(.L_x_6277) ;  /* 0x000000d000007945 */ /* 0x000fe20003800000 */
[----:B-123--:R-:W-:-:S03]  /*9f10*/  IMAD.IADD R5, R9, 0x1, R15 ;  /* 0x0000000109057824 */ /* 0x00efc600078e020f */
[----:B------:R-:W-:Y:S05]  /*9f20*/  @P2 BRA `(.L_x_6278) ;  /* 0x0000000000282947 */ /* 0x000fea0003800000 */
        /* <DEDUP_REMOVED lines=10> */
.L_x_6278:
[----:B------:R-:W-:Y:S05]  /*9fd0*/  BSYNC B0 ;  /* 0x0000000000007941 */ /* 0x000fea0003800000 */
.L_x_6277:
        /* <DEDUP_REMOVED lines=15> */
.L_x_6280:
[----:B------:R-:W-:Y:S05]  /*a0d0*/  BSYNC B0 ;  /* 0x0000000000007941 */ /* 0x000fea0003800000 */
.L_x_6279:
        /* <DEDUP_REMOVED lines=15> */
.L_x_6282:
[----:B------:R-:W-:Y:S05]  /*a1d0*/  BSYNC B0 ;  /* 0x0000000000007941 */ /* 0x000fea0003800000 */
.L_x_6281:
[----:B------:R-:W-:Y:S05]  /*a1e0*/  @P1 BRA `(.L_x_6229) ;  /* 0x00000038002c1947 */ /* 0x000fea0003800000 */
[----:B-123--:R-:W-:Y:S01]  /*a1f0*/  IADD3 R7, P0, R10, 0x60, RZ ;  /* 0x000000600a077810 */ /* 0x00efe20007f1e0ff */
        /* <DEDUP_REMOVED lines=13> */
.L_x_6225:
        /* <DEDUP_REMOVED lines=29> */
.L_x_6284:
[----:B------:R-:W-:Y:S01]  /*a4a0*/  ULDC UR9, c[0x0][0xb44] ;  /* 0x0002d10000097ab9 */ /* 0x000fe20000000800 */
[----:B------:R-:W-:Y:S01]  /*a4b0*/  UMOV UR7, UR8 ;  /* 0x0000000800077c82 */ /* 0x000fe20008000000 */
[----:B------:R-:W-:-:S11]  /*a4c0*/  UISETP.NE.AND UP0, UPT, UR9, 0x1, UPT ;  /* 0x000000010900788c */ /* 0x000fd6000bf05270 */
[----:B------:R-:W-:Y:S02]  /*a4d0*/  @UP0 ULDC.64 UR10, c[0x0][0xb48] ;  /* 0x0002d200000a0ab9 */ /* 0x000fe40000000a00 */
[----:B------:R-:W-:-:S04]  /*a4e0*/  UIMAD.WIDE.U32 UR4, UR8, UR10, URZ ;  /* 0x0000000a080472a5 */ /* 0x000fc8000f8e003f */
[----:B------:R-:W-:-:S04]  /*a4f0*/  @UP0 USHF.R.U32.HI UR7, URZ, UR11, UR5 ;  /* 0x0000000b3f070299 */ /* 0x000fc80008011605 */
[----:B------:R-:W-:-:S12]  /*a500*/  UIMAD UR4, UR7, UR9, URZ ;  /* 0x00000009070472a4 */ /* 0x000fd8000f8e023f */
.L_x_6285:
        /* <DEDUP_REMOVED lines=22> */
[----:B------:R-:W-:-:S04]  /*a670*/  UIADD3 UR4, -UR5, UR4, -UR16 ;  /* 0x0000000405047290 */ /* 0x000fc8000fffe910 */
        /* <DEDUP_REMOVED lines=54> */
[----:B------:R-:W-:-:S04]  /*a9e0*/  ULEA UR4, UR8, UR12, 0x7 ;  /* 0x0000000c08047291 */ /* 0x000fc8000f8e383f */
[----:B------:R-:W-:-:S04]  /*a9f0*/  USHF.R.S32.HI UR10, URZ, 0x1f, UR4 ;  /* 0x0000001f3f0a7899 */ /* 0x000fc80008011404 */
[----:B------:R-:W-:-:S04]  /*aa00*/  ULEA.HI UR10, UR10, UR4, URZ, 0x7 ;  /* 0x000000040a0a7291 */ /* 0x000fc8000f8f383f */
[----:B------:R-:W-:-:S04]  /*aa10*/  USHF.R.S32.HI UR10, URZ, 0x7, UR10 ;  /* 0x000000073f0a7899 */ /* 0x000fc8000801140a */
[----:B------:R-:W-:-:S04]  /*aa20*/  UISETP.LT.AND UP0, UPT, UR16, UR10, UPT ;  /* 0x0000000a1000728c */ /* 0x000fc8000bf01270 */
[----:B------:R-:W-:-:S06]  /*aa30*/  USEL UR10, UR16, UR10, UP0 ;  /* 0x0000000a100a7287 */ /* 0x000fcc0008000000 */
[----:B------:R-:W-:-:S07]  /*aa40*/  VIADD R5, R8, UR10 ;  /* 0x0000000a08057c36 */ /* 0x000fce0008000000 */
.L_x_6289:
[----:B------:R-:W2:Y:S04]  /*aa50*/  LDG.E.STRONG.GPU R4, desc[UR36][R2.64] ;  /* 0x0000002402047981 */ /* 0x000ea8000c1ef900 */
[----:B--2---:R-:W-:Y:S01]  /*aa60*/  CCTL.IVALL ;  /* 0x00000000ff00798f */ /* 0x004fe20002000000 */
[----:B------:R-:W-:Y:S05]  /*aa70*/  YIELD ;  /* 0x0000000000007946 */ /* 0x000fea0003800000 */
[----:B------:R-:W-:-:S13]  /*aa80*/  ISETP.NE.AND P1, PT, R4, R5, PT ;  /* 0x000000050400720c */ /* 0x000fda0003f25270 */
[----:B------:R-:W-:Y:S05]  /*aa90*/  @P1 BRA `(.L_x_6289) ;  /* 0xfffffffc00ec1947 */ /* 0x000fea000383ffff */
.L_x_6288:
[----:B------:R-:W-:Y:S05]  /*aaa0*/  BSYNC B0 ;  /* 0x0000000000007941 */ /* 0x000fea0003800000 */
.L_x_6287:
[----:B------:R-:W-:-:S03]  /*aab0*/  UMOV UR4, 0xffffffff ;  /* 0xffffffff00047882 */ /* 0x000fc60000000000 */
[----:B------:R-:W-:Y:S05]  /*aac0*/  BRA.DIV UR4, `(.L_x_6290) ;  /* 0x00000032047c7947 */ /* 0x000fea000b800000 */
[----:B------:R-:W-:Y:S01]  /*aad0*/  NOP ;  /* 0x0000000000007918 */ /* 0x000fe20000000000 */
.L_x_6359:
[----:B------:R-:W-:Y:S01]  /*aae0*/  IMAD.U32 R9, RZ, RZ, UR8 ;  /* 0x00000008ff097e24 */ /* 0x000fe2000f8e00ff */
[----:B------:R-:W-:Y:S05]  /*aaf0*/  WARPSYNC.ALL ;  /* 0x0000000000007948 */ /* 0x000fea0003800000 */
[----:B------:R-:W-:Y:S01]  /*ab00*/  BAR.SYNC.DEFER_BLOCKING 0xd, 0xa0 ;  /* 0x0342800000007b1d */ /* 0x000fe20000010000 */
[----:B------:R-:W-:-:S05]  /*ab10*/  IMAD.SHL.U32 R9, R9, 0x2000, RZ ;  /* 0x0000200009097824 */ /* 0x000fca00078e00ff */
        /* <DEDUP_REMOVED lines=18> */
.L_x_6292:
[----:B------:R-:W-:Y:S05]  /*ac40*/  BSYNC B0 ;  /* 0x0000000000007941 */ /* 0x000fea0003800000 */
.L_x_6291:
        /* <DEDUP_REMOVED lines=20> */
.L_x_6294:
[----:B------:R-:W-:Y:S05]  /*ad90*/  BSYNC B0 ;  /* 0x0000000000007941 */ /* 0x000fea0003800000 */
.L_x_6293:
[----:B------:R-:W-:Y:S06]  /*ada0*/  BAR.ARV 0xa, 0xa0 ;  /* 0x0282800000007b1d */ /* 0x000fec0000002000 */
[----:B------:R-:W-:Y:S04]  /*adb0*/  BSSY B0, `(.L_x_6295) ;  /* 0x0000003000007945 */ /* 0x000fe80003800000 */
[----:B------:R-:W-:Y:S05]  /*adc0*/  @!P0 BRA `(.L_x_6296) ;  /* 0x0000000000048947 */ /* 0x000fea0003800000 */
[----:B------:R-:W-:-:S04]  /*add0*/  DEPBAR.LE SB0, 0x0 ;  /* 0x000080000000791a */ /* 0x000fc80000000000 */
.L_x_6296:
[----:B------:R-:W-:Y:S05]  /*ade0*/  BSYNC B0 ;  /* 0x0000000000007941 */ /* 0x000fea0003800000 */
.L_x_6295:
        /* <DEDUP_REMOVED lines=19> */
.L_x_6298:
[----:B------:R-:W-:Y:S05]  /*af20*/  BSYNC B0 ;  /* 0x0000000000007941 */ /* 0x000fea0003800000 */
.L_x_6297:
[----:B------:R-:W-:Y:S01]  /*af30*/  UIADD3 UR17, UR8, 0x1, URZ ;  /* 0x0000000108117890 */ /* 0x000fe2000fffe03f */
[----:B------:R-:W-:Y:S11]  /*af40*/  BRA `(.L_x_6299) ;  /* 0x0000000000047947 */ /* 0x000ff60003800000 */
.L_x_6286:
[----:B------:R-:W-:-:S05]  /*af50*/  UMOV UR17, UR8 ;  /* 0x0000000800117c82 */ /* 0x000fca0008000000 */
.L_x_6299:
        /* <DEDUP_REMOVED lines=12> */
.L_x_6324:
        /* <DEDUP_REMOVED lines=18> */
.L_x_6302:
[----:B------:R-:W2:Y:S04]  /*b140*/  LDG.E.STRONG.GPU R4, desc[UR36][R2.64] ;  /* 0x0000002402047981 */ /* 0x000ea8000c1ef900 */
[----:B--2---:R-:W-:Y:S01]  /*b150*/  CCTL.IVALL ;  /* 0x00000000ff00798f */ /* 0x004fe20002000000 */
[----:B------:R-:W-:Y:S05]  /*b160*/  YIELD ;  /* 0x0000000000007946 */ /* 0x000fea0003800000 */
[----:B------:R-:W-:-:S13]  /*b170*/  ISETP.NE.AND P1, PT, R4, R5, PT ;  /* 0x000000050400720c */ /* 0x000fda0003f25270 */
[----:B------:R-:W-:Y:S05]  /*b180*/  @P1 BRA `(.L_x_6302) ;  /* 0xfffffffc00ec1947 */ /* 0x000fea000383ffff */
.L_x_6301:
[----:B------:R-:W-:Y:S05]  /*b190*/  BSYNC B0 ;  /* 0x0000000000007941 */ /* 0x000fea0003800000 */
.L_x_6300:
[----:B------:R-:W-:-:S03]  /*b1a0*/  UMOV UR18, 0xffffffff ;  /* 0xffffffff00127882 */ /* 0x000fc60000000000 */
[----:B------:R-:W-:Y:S05]  /*b1b0*/  BRA.DIV UR18, `(.L_x_6303) ;  /* 0x0000002a12dc7947 */ /* 0x000fea000b800000 */
[----:B------:R-:W-:Y:S01]  /*b1c0*/  NOP ;  /* 0x0000000000007918 */ /* 0x000fe20000000000 */
.L_x_6362:
        /* <DEDUP_REMOVED lines=17> */
[----:B------:R1:W-:Y:S02]  /*b2e0*/  UBLKRED.G.S.ADD.F32.RN [UR18], [UR24], UR26, desc[UR28] ;  /* 0x00001c12180073bb */ /* 0x0003e400080a141a */
[----:B-1----:R0:W-:Y:S02]  /*b2f0*/  UTMACMDFLUSH ;  /* 0x00000000000079b7 */ /* 0x0021e40000000000 */
.L_x_6305:
[----:B------:R-:W-:Y:S05]  /*b300*/  BSYNC B0 ;  /* 0x0000000000007941 */ /* 0x000fea0003800000 */
.L_x_6304:
        /* <DEDUP_REMOVED lines=15> */
.L_x_6307:
[----:B------:R-:W-:Y:S05]  /*b400*/  BSYNC B0 ;  /* 0x0000000000007941 */ /* 0x000fea0003800000 */
.L_x_6306:
[----:B------:R-:W-:Y:S06]  /*b410*/  BAR.ARV 0xa, 0xa0 ;  /* 0x0282800000007b1d */ /* 0x000fec0000002000 */
[----:B------:R-:W-:Y:S04]  /*b420*/  BSSY B0, `(.L_x_6308) ;  /* 0x0000003000007945 */ /* 0x000fe80003800000 */
[----:B------:R-:W-:Y:S05]  /*b430*/  @!P0 BRA `(.L_x_6309) ;  /* 0x0000000000048947 */ /* 0x000fea0003800000 */
[----:B------:R-:W-:-:S04]  /*b440*/  DEPBAR.LE SB0, 0x0 ;  /* 0x000080000000791a */ /* 0x000fc80000000000 */
.L_x_6309:
[----:B------:R-:W-:Y:S05]  /*b450*/  BSYNC B0 ;  /* 0x0000000000007941 */ /* 0x000fea0003800000 */
.L_x_6308:
        /* <DEDUP_REMOVED lines=19> */
.L_x_6311:
[----:B------:R-:W-:Y:S05]  /*b590*/  BSYNC B0 ;  /* 0x0000000000007941 */ /* 0x000fea0003800000 */
.L_x_6310:
        /* <DEDUP_REMOVED lines=10> */
[----:B------:R-:W-:-:S04]  /*b640*/  UIADD3 UR10, UR10, 0x80, URZ ;  /* 0x000000800a0a7890 */ /* 0x000fc8000fffe03f */
[----:B------:R-:W-:-:S04]  /*b650*/  USHF.R.S32.HI UR11, URZ, 0x1f, UR10 ;  /* 0x0000001f3f0b7899 */ /* 0x000fc8000801140a */
[----:B------:R-:W-:-:S04]  /*b660*/  ULEA.HI UR11, UR11, UR10, URZ, 0x7 ;  /* 0x0000000a0b0b7291 */ /* 0x000fc8000f8f383f */
[----:B------:R-:W-:-:S04]  /*b670*/  USHF.R.S32.HI UR11, URZ, 0x7, UR11 ;  /* 0x000000073f0b7899 */ /* 0x000fc8000801140b */
[----:B------:R-:W-:-:S04]  /*b680*/  UISETP.LT.AND UP0, UPT, UR16, UR11, UPT ;  /* 0x0000000b1000728c */ /* 0x000fc8000bf01270 */
[----:B------:R-:W-:-:S06]  /*b690*/  USEL UR11, UR16, UR11, UP0 ;  /* 0x0000000b100b7287 */ /* 0x000fcc0008000000 */
[----:B------:R-:W-:-:S07]  /*b6a0*/  VIADD R5, R8, UR11 ;  /* 0x0000000b08057c36 */ /* 0x000fce0008000000 */
.L_x_6314:
[----:B------:R-:W2:Y:S04]  /*b6b0*/  LDG.E.STRONG.GPU R4, desc[UR36][R2.64] ;  /* 0x0000002402047981 */ /* 0x000ea8000c1ef900 */
[----:B--2---:R-:W-:Y:S01]  /*b6c0*/  CCTL.IVALL ;  /* 0x00000000ff00798f */ /* 0x004fe20002000000 */
[----:B------:R-:W-:Y:S05]  /*b6d0*/  YIELD ;  /* 0x0000000000007946 */ /* 0x000fea0003800000 */
[----:B------:R-:W-:-:S13]  /*b6e0*/  ISETP.NE.AND P1, PT, R4, R5, PT ;  /* 0x000000050400720c */ /* 0x000fda0003f25270 */
[----:B------:R-:W-:Y:S05]  /*b6f0*/  @P1 BRA `(.L_x_6314) ;  /* 0xfffffffc00ec1947 */ /* 0x000fea000383ffff */
.L_x_6313:
[----:B------:R-:W-:Y:S05]  /*b700*/  BSYNC B0 ;  /* 0x0000000000007941 */ /* 0x000fea0003800000 */
.L_x_6312:
[----:B------:R-:W-:-:S03]  /*b710*/  UMOV UR10, 0xffffffff ;  /* 0xffffffff000a7882 */ /* 0x000fc60000000000 */
[----:B------:R-:W-:Y:S05]  /*b720*/  BRA.DIV UR10, `(.L_x_6315) ;  /* 0x000000260a9c7947 */ /* 0x000fea000b800000 */
[----:B------:R-:W-:Y:S01]  /*b730*/  NOP ;  /* 0x0000000000007918 */ /* 0x000fe20000000000 */
.L_x_6365:
        /* <DEDUP_REMOVED lines=15> */
.L_x_6317:
[----:B------:R-:W-:Y:S05]  /*b830*/  BSYNC B0 ;  /* 0x0000000000007941 */ /* 0x000fea0003800000 */
.L_x_6316:
        /* <DEDUP_REMOVED lines=15> */
.L_x_6319:
[----:B------:R-:W-:Y:S05]  /*b930*/  BSYNC B0 ;  /* 0x0000000000007941 */ /* 0x000fea0003800000 */
.L_x_6318:
[----:B------:R-:W-:Y:S06]  /*b940*/  BAR.ARV 0xa, 0xa0 ;  /* 0x0282800000007b1d */ /* 0x000fec0000002000 */
[----:B------:R-:W-:Y:S04]  /*b950*/  BSSY B0, `(.L_x_6320) ;  /* 0x0000003000007945 */ /* 0x000fe80003800000 */
[----:B------:R-:W-:Y:S05]  /*b960*/  @!P0 BRA `(.L_x_6321) ;  /* 0x0000000000048947 */ /* 0x000fea0003800000 */
[----:B------:R-:W-:-:S04]  /*b970*/  DEPBAR.LE SB0, 0x0 ;  /* 0x000080000000791a */ /* 0x000fc80000000000 */
.L_x_6321:
[----:B------:R-:W-:Y:S05]  /*b980*/  BSYNC B0 ;  /* 0x0000000000007941 */ /* 0x000fea0003800000 */
.L_x_6320:
        /* <DEDUP_REMOVED lines=19> */
.L_x_6323:
[----:B------:R-:W-:Y:S05]  /*bac0*/  BSYNC B0 ;  /* 0x0000000000007941 */ /* 0x000fea0003800000 */
.L_x_6322:
[----:B------:R-:W-:Y:S02]  /*bad0*/  UIADD3 UR17, UR17, 0x2, URZ ;  /* 0x0000000211117890 */ /* 0x000fe4000fffe03f */
[----:B------:R-:W-:Y:S02]  /*bae0*/  UIADD3 UR4, UR4, 0x4000, URZ ;  /* 0x0000400004047890 */ /* 0x000fe4000fffe03f */
[----:B------:R-:W-:-:S06]  /*baf0*/  UISETP.GE.AND UP0, UPT, UR17, UR5, UPT ;  /* 0x000000051100728c */ /* 0x000fcc000bf06270 */
[----:B------:R-:W-:-:S13]  /*bb00*/  PLOP3.LUT P1, PT, PT, PT, UP0, 0x80, 0x0 ;  /* 0x000000000000781c */ /* 0x000fda0003f2f008 */
[----:B------:R-:W-:Y:S05]  /*bb10*/  @!P1 BRA `(.L_x_6324) ;  /* 0xfffffff400409947 */ /* 0x000fea000383ffff */
[----:B------:R-:W-:Y:S05]  /*bb20*/  BRA `(.L_x_6229) ;  /* 0x0000001c00dc7947 */ /* 0x000fea0003800000 */
.L_x_6283:
        /* <DEDUP_REMOVED lines=21> */
.L_x_6325:
[----:B------:R-:W-:Y:S01]  /*bc80*/  ULDC UR9, c[0x0][0xb44] ;  /* 0x0002d10000097ab9 */ /* 0x000fe20000000800 */
[----:B------:R-:W-:Y:S01]  /*bc90*/  UMOV UR7, UR8 ;  /* 0x0000000800077c82 */ /* 0x000fe20008000000 */
[----:B------:R-:W-:-:S11]  /*bca0*/  UISETP.NE.AND UP0, UPT, UR9, 0x1, UPT ;  /* 0x000000010900788c */ /* 0x000fd6000bf05270 */
[----:B------:R-:W-:Y:S02]  /*bcb0*/  @UP0 ULDC.64 UR10, c[0x0][0xb48] ;  /* 0x0002d200000a0ab9 */ /* 0x000fe40000000a00 */
[----:B------:R-:W-:-:S04]  /*bcc0*/  UIMAD.WIDE.U32 UR4, UR8, UR10, URZ ;  /* 0x0000000a080472a5 */ /* 0x000fc8000f8e003f */
[----:B------:R-:W-:-:S04]  /*bcd0*/  @UP0 USHF.R.U32.HI UR7, URZ, UR11, UR5 ;  /* 0x0000000b3f070299 */ /* 0x000fc80008011605 */
[----:B------:R-:W-:-:S12]  /*bce0*/  UIMAD UR4, UR7, UR9, URZ ;  /* 0x00000009070472a4 */ /* 0x000fd8000f8e023f */
.L_x_6326:
        /* <DEDUP_REMOVED lines=20> */
[----:B------:R-:W2:Y:S01]  /*be30*/  LDC R2, c[0x0][0x290] ;  /* 0x0000a400ff027b82 */ /* 0x000ea20000000800 */
[----:B------:R-:W-:Y:S01]  /*be40*/  USHF.L.U32 UR11, UR7, 0x7, URZ ;  /* 0x00000007070b7899 */ /* 0x000fe2000800063f */
[----:B------:R-:W-:Y:S01]  /*be50*/  ULDC UR4, c[0x0][0x74c] ;  /* 0x0001d30000047ab9 */ /* 0x000fe20000000800 */
        /* <DEDUP_REMOVED lines=55> */
.L_x_6366:
        /* <DEDUP_REMOVED lines=12> */
.L_x_6330:
        /* <DEDUP_REMOVED lines=70> */
.L_x_6341:
[----:B------:R-:W-:-:S04]  /*c6f0*/  SHF.L.U32 R19, R10, 0x1f, RZ ;  /* 0x0000001f0a137819 */ /* 0x000fc800000006ff */
[----:B------:R-:W2:Y:S02]  /*c700*/  SYNCS.PHASECHK.TRANS64.TRYWAIT P1, [R0+URZ+0x30c40], R19 ;  /* 0x030c4013000075a7 */ /* 0x000ea4000802017f */
[----:B--2---:R-:W-:Y:S05]  /*c710*/  @!P1 BRA `(.L_x_6333) ;  /* 0x0000001400d09947 */ /* 0x004fea0003800000 */
.L_x_6367:
        /* <DEDUP_REMOVED lines=8> */
.L_x_6334:
        /* <DEDUP_REMOVED lines=30> */
.L_x_6368:
        /* <DEDUP_REMOVED lines=8> */
.L_x_6336:
        /* <DEDUP_REMOVED lines=30> */
.L_x_6369:
        /* <DEDUP_REMOVED lines=8> */
.L_x_6338:
        /* <DEDUP_REMOVED lines=25> */
.L_x_6371:
        /* <DEDUP_REMOVED lines=8> */
.L_x_6340:
        /* <DEDUP_REMOVED lines=28> */
.L_x_6332:
[----:B-1----:R-:W2:Y:S04]  /*d030*/  LDL.LU R4, [R1+0x10] ;  /* 0x0000100001047983 */ /* 0x002ea80000300800 */
[----:B------:R1:W5:Y:S01]  /*d040*/  LDL R5, [R1+0x14] ;  /* 0x0000140001057983 */ /* 0x0003620000100800 */
[----:B--2---:R-:W-:-:S13]  /*d050*/  ISETP.NE.AND P1, PT, R4, RZ, PT ;  /* 0x000000ff0400720c */ /* 0x004fda0003f25270 */
[----:B-1----:R-:W-:Y:S05]  /*d060*/  @!P1 BRA `(.L_x_6331) ;  /* 0x0000000400249947 */ /* 0x002fea0003800000 */
[----:B------:R-:W-:-:S04]  /*d070*/  SHF.L.U32 R14, R10, 0x1f, RZ ;  /* 0x0000001f0a0e7819 */ /* 0x000fc800000006ff */
[----:B------:R-:W1:Y:S02]  /*d080*/  SYNCS.PHASECHK.TRANS64.TRYWAIT P1, [R0+URZ+0x30c40], R14 ;  /* 0x030c400e000075a7 */ /* 0x000e64000802017f */
[----:B-1----:R-:W-:Y:S05]  /*d090*/  @!P1 BRA `(.L_x_6342) ;  /* 0x0000000c00c49947 */ /* 0x002fea0003800000 */
.L_x_6372:
        /* <DEDUP_REMOVED lines=8> */
.L_x_6343:
        /* <DEDUP_REMOVED lines=27> */
.L_x_6373:
        /* <DEDUP_REMOVED lines=8> */
.L_x_6345:
        /* <DEDUP_REMOVED lines=27> */
.L_x_6331:
        /* <DEDUP_REMOVED lines=8> */
.L_x_6374:
[----:B------:R-:W-:Y:S05]  /*d580*/  @P1 BRA `(.L_x_6347) ;  /* 0x0000000000181947 */ /* 0x000fea0003800000 */
[----:B------:R-:W4:Y:S01]  /*d590*/  S2R R2, SR_TID.X ;  /* 0x0000000000027919 */ /* 0x000f220000002100 */
[----:B---3--:R-:W-:-:S04]  /*d5a0*/  IMAD.MOV.U32 R3, RZ, RZ, 0x4200 ;  /* 0x00004200ff037424 */ /* 0x008fc800078e00ff */
[----:B------:R3:W-:Y:S01]  /*d5b0*/  SYNCS.ARRIVE.TRANS64 RZ, [R4+URZ+0x30c30], R3 ;  /* 0x030c300304ff79a7 */ /* 0x0007e2000800003f */
[----:B----4-:R-:W-:-:S13]  /*d5c0*/  LOP3.LUT P0, RZ, R2, 0x1f, RZ, 0xc0, !PT ;  /* 0x0000001f02ff7812 */ /* 0x010fda000780c0ff */
[----:B---3--:R-:W-:Y:S05]  /*d5d0*/  @!P0 BRA `(.L_x_6347) ;  /* 0x0000000000048947 */ /* 0x008fea0003800000 */
[----:B------:R-:W-:Y:S01]  /*d5e0*/  BPT.TRAP 0x1 ;  /* 0x000000040000795c */ /* 0x000fe20000300000 */
.L_x_6347:
        /* <DEDUP_REMOVED lines=37> */
.L_x_6328:
[----:B------:R-:W-:Y:S05]  /*d840*/  BSYNC B0 ;  /* 0x0000000000007941 */ /* 0x000fea0003800000 */
.L_x_6327:
[----:B------:R-:W-:-:S03]  /*d850*/  UMOV UR4, 0xffffffff ;  /* 0xffffffff00047882 */ /* 0x000fc60000000000 */
[----:B------:R-:W-:Y:S05]  /*d860*/  BRA.DIV UR4, `(.L_x_6348) ;  /* 0x0000000a040c7947 */ /* 0x000fea000b800000 */
[----:B------:R-:W-:-:S13]  /*d870*/  ELECT P6, URZ, PT ;  /* 0x00000000003f782f */ /* 0x000fda00038c0000 */
.L_x_6377:
[----:B------:R-:W-:Y:S05]  /*d880*/  @!P6 BRA `(.L_x_6229) ;  /* 0x000000000084e947 */ /* 0x000fea0003800000 */
[----:B------:R-:W2:Y:S02]  /*d890*/  LDL.LU R2, [R1+0x18] ;  /* 0x0000180001027983 */ /* 0x000ea40000300800 */
[----:B--2---:R-:W-:-:S04]  /*d8a0*/  LOP3.LUT R2, R2, 0x2, RZ, 0xfc, !PT ;  /* 0x0000000202027812 */ /* 0x004fc800078efcff */
[----:B------:R-:W-:-:S13]  /*d8b0*/  ISETP.NE.AND P2, PT, R2, 0x3, PT ;  /* 0x000000030200780c */ /* 0x000fda0003f45270 */
[----:B------:R-:W-:Y:S05]  /*d8c0*/  @!P2 BRA `(.L_x_6349) ;  /* 0x000000000004a947 */ /* 0x000fea0003800000 */
[----:B------:R-:W-:Y:S01]  /*d8d0*/  BPT.TRAP 0x1 ;  /* 0x000000040000795c */ /* 0x000fe20000300000 */
.L_x_6349:
        /* <DEDUP_REMOVED lines=15> */
.L_x_6378:
[----:B------:R-:W2:Y:S02]  /*d9d0*/  SYNCS.PHASECHK.TRANS64.TRYWAIT P0, [R3+URZ], R2 ;  /* 0x00000002030075a7 */ /* 0x000ea4000800017f */
[----:B--2---:R-:W-:Y:S05]  /*d9e0*/  @!P0 BRA `(.L_x_6351) ;  /* 0x0000000400e08947 */ /* 0x004fea0003800000 */
.L_x_6379:
[----:B------:R-:W-:Y:S05]  /*d9f0*/  @!P2 BRA `(.L_x_6352) ;  /* 0x000000000004a947 */ /* 0x000fea0003800000 */
[----:B------:R-:W-:Y:S01]  /*da00*/  BPT.TRAP 0x1 ;  /* 0x000000040000795c */ /* 0x000fe20000300000 */
.L_x_6352:
[----:B--2---:R-:W-:-:S04]  /*da10*/  VIADD R3, R8, 0x30c40 ;  /* 0x00030c4008037836 */ /* 0x004fc80000000000 */
[----:B------:R-:W-:-:S04]  /*da20*/  IMAD R5, R0, 0x8, R3 ;  /* 0x0000000800057824 */ /* 0x000fc800078e0203 */
[----:B------:R-:W2:Y:S02]  /*da30*/  SYNCS.PHASECHK.TRANS64.TRYWAIT P0, [R5+URZ], R4 ;  /* 0x00000004050075a7 */ /* 0x000ea4000800017f */
[----:B--2---:R-:W-:Y:S05]  /*da40*/  @!P0 BRA `(.L_x_6353) ;  /* 0x0000000400dc8947 */ /* 0x004fea0003800000 */
.L_x_6380:
[----:B------:R-:W-:-:S07]  /*da50*/  IMAD R3, R6, 0x8, R3 ;  /* 0x0000000806037824 */ /* 0x000fce00078e0203 */
.L_x_6354:
[----:B---3--:R3:W4:Y:S02]  /*da60*/  SYNCS.PHASECHK.TRANS64.TRYWAIT P0, [R3+URZ], R2 ;  /* 0x00000002030075a7 */ /* 0x008724000800017f */
[----:B----4-:R-:W-:Y:S05]  /*da70*/  @!P0 NANOSLEEP.SYNCS 0x989680 ;  /* 0x009896800000895d */ /* 0x010fea0003900000 */
[----:B------:R-:W4:Y:S02]  /*da80*/  @!P0 SYNCS.PHASECHK.TRANS64 P0, [R3+URZ], R2 ;  /* 0x00000002030085a7 */ /* 0x000f24000800007f */
[----:B----4-:R-:W-:Y:S05]  /*da90*/  @!P0 BRA `(.L_x_6354) ;  /* 0xfffffffc00f08947 */ /* 0x010fea000383ffff */
.L_x_6229:
[----:B------:R-:W-:Y:S05]  /*daa0*/  BSYNC B6 ;  /* 0x0000000000067941 */ /* 0x000fea0003800000 */
.L_x_6224:
[----:B------:R-:W-:Y:S05]  /*dab0*/  EXIT ;  /* 0x000000000000794d */ /* 0x000fea0003800000 */
.L_x_6235:
[----:B------:R-:W-:Y:S02]  /*dac0*/  IMAD.MOV.U32 R12, RZ, RZ, RZ ;  /* 0x000000ffff0c7224 */ /* 0x000fe400078e00ff */
[----:B------:R-:W-:Y:S02]  /*dad0*/  IMAD.MOV.U32 R11, RZ, RZ, 0x1f ;  /* 0x0000001fff0b7424 */ /* 0x000fe400078e00ff */
[----:B------:R-:W-:-:S07]  /*dae0*/  IMAD.MOV.U32 R15, RZ, RZ, -0x1 ;  /* 0xffffffffff0f7424 */ /* 0x000fce00078e00ff */
[----:B------:R-:W-:Y:S05]  /*daf0*/  WARPSYNC.COLLECTIVE R15, `(.L_x_6355) ;  /* 0x000000000f087348 */ /* 0x000fea0003c00000 */
[----:B------:R1:W2:Y:S02]  /*db00*/  SHFL.IDX P6, R14, R13, R12, R11 ;  /* 0x0000000c0d0e7389 */ /* 0x0002a400000c000b */
[----:B-12---:R-:W-:Y:S01]  /*db10*/  ENDCOLLECTIVE ;  /* 0x000000000000791b */ /* 0x006fe20003800000 */
.L_x_6355:
[----:B------:R-:W-:Y:S05]  /*db20*/  BRA `(.L_x_6356) ;  /* 0xffffff3400947947 */ /* 0x000fea000383ffff */
.L_x_6237:
[----:B---3--:R3:W4:Y:S02]  /*db30*/  SYNCS.PHASECHK.TRANS64.TRYWAIT P0, [R236+URZ+0x30c00], R11 ;  /* 0x030c000bec0075a7 */ /* 0x008724000800017f */
[----:B----4-:R-:W-:Y:S05]  /*db40*/  @!P0 NANOSLEEP.SYNCS 0x989680 ;  /* 0x009896800000895d */ /* 0x010fea0003900000 */
[----:B------:R-:W4:Y:S02]  /*db50*/  @!P0 SYNCS.PHASECHK.TRANS64 P0, [R236+URZ+0x30c00], R11 ;  /* 0x030c000bec0085a7 */ /* 0x000f24000800007f */
[----:B----4-:R-:W-:Y:S05]  /*db60*/  @!P0 BRA `(.L_x_6237) ;  /* 0xfffffffc00f08947 */ /* 0x010fea000383ffff */
[----:B------:R-:W-:Y:S05]  /*db70*/  BRA `(.L_x_6236) ;  /* 0xffffff3400c47947 */ /* 0x000fea000383ffff */
.L_x_6242:
[----:B--2---:R2:W3:Y:S02]  /*db80*/  SYNCS.PHASECHK.TRANS64.TRYWAIT P1, [R6+URZ+0x30c10], R17 ;  /* 0x030c1011060075a7 */ /* 0x0044e4000802017f */
[----:B---3--:R-:W-:Y:S05]  /*db90*/  @!P1 NANOSLEEP.SYNCS 0x989680 ;  /* 0x009896800000995d */ /* 0x008fea0003900000 */
[----:B------:R-:W3:Y:S02]  /*dba0*/  @!P1 SYNCS.PHASECHK.TRANS64 P1, [R6+URZ+0x30c10], R17 ;  /* 0x030c1011060095a7 */ /* 0x000ee4000802007f */
[----:B---3--:R-:W-:Y:S05]  /*dbb0*/  @!P1 BRA `(.L_x_6242) ;  /* 0xfffffffc00f09947 */ /* 0x008fea000383ffff */
[----:B------:R-:W-:Y:S05]  /*dbc0*/  BRA `(.L_x_6241) ;  /* 0xffffff40000c7947 */ /* 0x000fea000383ffff */
.L_x_6246:
[----:B------:R1:W1:Y:S02]  /*dbd0*/  SYNCS.PHASECHK.TRANS64.TRYWAIT P1, [R6+URZ+0x30c30], R17 ;  /* 0x030c3011060075a7 */ /* 0x000264000802017f */
[----:B-1----:R-:W-:Y:S05]  /*dbe0*/  @!P1 NANOSLEEP.SYNCS 0x989680 ;  /* 0x009896800000995d */ /* 0x002fea0003900000 */
[----:B------:R-:W1:Y:S02]  /*dbf0*/  @!P1 SYNCS.PHASECHK.TRANS64 P1, [R6+URZ+0x30c30], R17 ;  /* 0x030c3011060095a7 */ /* 0x000e64000802007f */
[----:B-1----:R-:W-:Y:S05]  /*dc00*/  @!P1 BRA `(.L_x_6246) ;  /* 0xfffffffc00f09947 */ /* 0x002fea000383ffff */
[----:B------:R-:W-:Y:S05]  /*dc10*/  BRA `(.L_x_6245) ;  /* 0xffffff4400287947 */ /* 0x000fea000383ffff */
.L_x_6254:
[----:B--2---:R2:W3:Y:S02]  /*dc20*/  SYNCS.PHASECHK.TRANS64.TRYWAIT P1, [R7+URZ+0x30c10], R20 ;  /* 0x030c1014070075a7 */ /* 0x0044e4000802017f */
[----:B---3--:R-:W-:Y:S05]  /*dc30*/  @!P1 NANOSLEEP.SYNCS 0x989680 ;  /* 0x009896800000995d */ /* 0x008fea0003900000 */
[----:B------:R-:W3:Y:S02]  /*dc40*/  @!P1 SYNCS.PHASECHK.TRANS64 P1, [R7+URZ+0x30c10], R20 ;  /* 0x030c1014070095a7 */ /* 0x000ee4000802007f */
[----:B---3--:R-:W-:Y:S05]  /*dc50*/  @!P1 BRA `(.L_x_6254) ;  /* 0xfffffffc00f09947 */ /* 0x008fea000383ffff */
[----:B------:R-:W-:Y:S05]  /*dc60*/  BRA `(.L_x_6253) ;  /* 0xffffff7c00407947 */ /* 0x000fea000383ffff */
.L_x_6258:
[----:B------:R1:W1:Y:S02]  /*dc70*/  SYNCS.PHASECHK.TRANS64.TRYWAIT P1, [R7+URZ+0x30c30], R20 ;  /* 0x030c3014070075a7 */ /* 0x000264000802017f */
[----:B-1----:R-:W-:Y:S05]  /*dc80*/  @!P1 NANOSLEEP.SYNCS 0x989680 ;  /* 0x009896800000995d */ /* 0x002fea0003900000 */
[----:B------:R-:W1:Y:S02]  /*dc90*/  @!P1 SYNCS.PHASECHK.TRANS64 P1, [R7+URZ+0x30c30], R20 ;  /* 0x030c3014070095a7 */ /* 0x000e64000802007f */
[----:B-1----:R-:W-:Y:S05]  /*dca0*/  @!P1 BRA `(.L_x_6258) ;  /* 0xfffffffc00f09947 */ /* 0x002fea000383ffff */
[----:B------:R-:W-:Y:S05]  /*dcb0*/  BRA `(.L_x_6257) ;  /* 0xffffff8000547947 */ /* 0x000fea000383ffff */
.L_x_6290:
[----:B------:R-:W-:Y:S01]  /*dcc0*/  BSSY B0, `(.L_x_6357) ;  /* 0x0000005000007945 */ /* 0x000fe20003800000 */
[----:B------:R-:W-:-:S07]  /*dcd0*/  IMAD.MOV.U32 R15, RZ, RZ, -0x1 ;  /* 0xffffffffff0f7424 */ /* 0x000fce00078e00ff */
[----:B------:R-:W-:Y:S05]  /*dce0*/  WARPSYNC.COLLECTIVE R15, `(.L_x_6358) ;  /* 0x000000000f087348 */ /* 0x000fea0003c00000 */
[----:B------:R-:W-:Y:S01]  /*dcf0*/  NOP ;  /* 0x0000000000007918 */ /* 0x000fe20000000000 */
[----:B------:R-:W-:Y:S01]  /*dd00*/  ENDCOLLECTIVE ;  /* 0x000000000000791b */ /* 0x000fe20003800000 */
.L_x_6358:
[----:B------:R-:W-:Y:S05]  /*dd10*/  BSYNC B0 ;  /* 0x0000000000007941 */ /* 0x000fea0003800000 */
.L_x_6357:
[----:B------:R-:W-:Y:S05]  /*dd20*/  BRA `(.L_x_6359) ;  /* 0xffffffcc006c7947 */ /* 0x000fea000383ffff */
.L_x_6303:
[----:B------:R-:W-:Y:S01]  /*dd30*/  BSSY B0, `(.L_x_6360) ;  /* 0x0000005000007945 */ /* 0x000fe20003800000 */
[----:B------:R-:W-:-:S07]  /*dd40*/  IMAD.MOV.U32 R15, RZ, RZ, -0x1 ;  /* 0xffffffffff0f7424 */ /* 0x000fce00078e00ff */
[----:B------:R-:W-:Y:S05]  /*dd50*/  WARPSYNC.COLLECTIVE R15, `(.L_x_6361) ;  /* 0x000000000f087348 */ /* 0x000fea0003c00000 */
[----:B------:R-:W-:Y:S01]  /*dd60*/  NOP ;  /* 0x0000000000007918 */ /* 0x000fe20000000000 */
[----:B------:R-:W-:Y:S01]  /*dd70*/  ENDCOLLECTIVE ;  /* 0x000000000000791b */ /* 0x000fe20003800000 */
.L_x_6361:
[----:B------:R-:W-:Y:S05]  /*dd80*/  BSYNC B0 ;  /* 0x0000000000007941 */ /* 0x000fea0003800000 */
.L_x_6360:
[----:B------:R-:W-:Y:S05]  /*dd90*/  BRA `(.L_x_6362) ;  /* 0xffffffd4000c7947 */ /* 0x000fea000383ffff */
.L_x_6315:
[----:B------:R-:W-:Y:S01]  /*dda0*/  BSSY B0, `(.L_x_6363) ;  /* 0x0000005000007945 */ /* 0x000fe20003800000 */
[----:B------:R-:W-:-:S07]  /*ddb0*/  IMAD.MOV.U32 R15, RZ, RZ, -0x1 ;  /* 0xffffffffff0f7424 */ /* 0x000fce00078e00ff */
[----:B------:R-:W-:Y:S05]  /*ddc0*/  WARPSYNC.COLLECTIVE R15, `(.L_x_6364) ;  /* 0x000000000f087348 */ /* 0x000fea0003c00000 */
[----:B------:R-:W-:Y:S01]  /*ddd0*/  NOP ;  /* 0x0000000000007918 */ /* 0x000fe20000000000 */
[----:B------:R-:W-:Y:S01]  /*dde0*/  ENDCOLLECTIVE ;  /* 0x000000000000791b */ /* 0x000fe20003800000 */
.L_x_6364:
[----:B------:R-:W-:Y:S05]  /*ddf0*/  BSYNC B0 ;  /* 0x0000000000007941 */ /* 0x000fea0003800000 */
.L_x_6363:
[----:B------:R-:W-:Y:S05]  /*de00*/  BRA `(.L_x_6365) ;  /* 0xffffffd8004c7947 */ /* 0x000fea000383ffff */
.L_x_6329:
[----:B-1----:R1:W2:Y:S02]  /*de10*/  SYNCS.PHASECHK.TRANS64.TRYWAIT P1, [R0+URZ+0x30c20], R11 ;  /* 0x030c200b000075a7 */ /* 0x0022a4000802017f */
[----:B--2---:R-:W-:Y:S05]  /*de20*/  @!P1 NANOSLEEP.SYNCS 0x989680 ;  /* 0x009896800000995d */ /* 0x004fea0003900000 */
[----:B------:R-:W2:Y:S02]  /*de30*/  @!P1 SYNCS.PHASECHK.TRANS64 P1, [R0+URZ+0x30c20], R11 ;  /* 0x030c200b000095a7 */ /* 0x000ea4000802007f */
[----:B--2---:R-:W-:Y:S05]  /*de40*/  @!P1 BRA `(.L_x_6329) ;  /* 0xfffffffc00f09947 */ /* 0x004fea000383ffff */
[----:B------:R-:W-:Y:S05]  /*de50*/  BRA `(.L_x_6366) ;  /* 0xffffffe000dc7947 */ /* 0x000fea000383ffff */
.L_x_6333:
[----:B--2---:R2:W3:Y:S02]  /*de60*/  SYNCS.PHASECHK.TRANS64.TRYWAIT P1, [R0+URZ+0x30c40], R19 ;  /* 0x030c4013000075a7 */ /* 0x0044e4000802017f */
[----:B---3--:R-:W-:Y:S05]  /*de70*/  @!P1 NANOSLEEP.SYNCS 0x989680 ;  /* 0x009896800000995d */ /* 0x008fea0003900000 */
[----:B------:R-:W3:Y:S02]  /*de80*/  @!P1 SYNCS.PHASECHK.TRANS64 P1, [R0+URZ+0x30c40], R19 ;  /* 0x030c4013000095a7 */ /* 0x000ee4000802007f */
[----:B---3--:R-:W-:Y:S05]  /*de90*/  @!P1 BRA `(.L_x_6333) ;  /* 0xfffffffc00f09947 */ /* 0x008fea000383ffff */
[----:B------:R-:W-:Y:S05]  /*dea0*/  BRA `(.L_x_6367) ;  /* 0xffffffe8001c7947 */ /* 0x000fea000383ffff */
.L_x_6335:
[----:B-1----:R1:W3:Y:S02]  /*deb0*/  SYNCS.PHASECHK.TRANS64.TRYWAIT P1, [R0+URZ+0x30c28], R19 ;  /* 0x030c2813000075a7 */ /* 0x0022e4000802017f */
[----:B---3--:R-:W-:Y:S05]  /*dec0*/  @!P1 NANOSLEEP.SYNCS 0x989680 ;  /* 0x009896800000995d */ /* 0x008fea0003900000 */
[----:B------:R-:W3:Y:S02]  /*ded0*/  @!P1 SYNCS.PHASECHK.TRANS64 P1, [R0+URZ+0x30c28], R19 ;  /* 0x030c2813000095a7 */ /* 0x000ee4000802007f */
[----:B---3--:R-:W-:Y:S05]  /*dee0*/  @!P1 BRA `(.L_x_6335) ;  /* 0xfffffffc00f09947 */ /* 0x008fea000383ffff */
[----:B------:R-:W-:Y:S05]  /*def0*/  BRA `(.L_x_6368) ;  /* 0xffffffe800a07947 */ /* 0x000fea000383ffff */
.L_x_6337:
[----:B---3--:R3:W4:Y:S02]  /*df00*/  SYNCS.PHASECHK.TRANS64.TRYWAIT P1, [R0+URZ+0x30c48], R19 ;  /* 0x030c4813000075a7 */ /* 0x008724000802017f */
[----:B----4-:R-:W-:Y:S05]  /*df10*/  @!P1 NANOSLEEP.SYNCS 0x989680 ;  /* 0x009896800000995d */ /* 0x010fea0003900000 */
[----:B------:R-:W4:Y:S02]  /*df20*/  @!P1 SYNCS.PHASECHK.TRANS64 P1, [R0+URZ+0x30c48], R19 ;  /* 0x030c4813000095a7 */ /* 0x000f24000802007f */
[----:B----4-:R-:W-:Y:S05]  /*df30*/  @!P1 BRA `(.L_x_6337) ;  /* 0xfffffffc00f09947 */ /* 0x010fea000383ffff */
[----:B------:R-:W-:Y:S05]  /*df40*/  BRA `(.L_x_6369) ;  /* 0xffffffec00247947 */ /* 0x000fea000383ffff */
.L_x_6339:
[----:B------:R-:W-:-:S07]  /*df50*/  SHF.L.U32 R4, R10, 0x1f, RZ ;  /* 0x0000001f0a047819 */ /* 0x000fce00000006ff */
.L_x_6370:
[----:B-1----:R1:W2:Y:S02]  /*df60*/  SYNCS.PHASECHK.TRANS64.TRYWAIT P1, [R0+URZ+0x30c20], R4 ;  /* 0x030c2004000075a7 */ /* 0x0022a4000802017f */
[----:B--2---:R-:W-:Y:S05]  /*df70*/  @!P1 NANOSLEEP.SYNCS 0x989680 ;  /* 0x009896800000995d */ /* 0x004fea0003900000 */
[----:B------:R-:W2:Y:S02]  /*df80*/  @!P1 SYNCS.PHASECHK.TRANS64 P1, [R0+URZ+0x30c20], R4 ;  /* 0x030c2004000095a7 */ /* 0x000ea4000802007f */
[----:B--2---:R-:W-:Y:S05]  /*df90*/  @!P1 BRA `(.L_x_6370) ;  /* 0xfffffffc00f09947 */ /* 0x004fea000383ffff */
[----:B------:R-:W-:Y:S05]  /*dfa0*/  BRA `(.L_x_6371) ;  /* 0xffffffec00907947 */ /* 0x000fea000383ffff */
.L_x_6342:
[----:B-1----:R1:W2:Y:S02]  /*dfb0*/  SYNCS.PHASECHK.TRANS64.TRYWAIT P1, [R0+URZ+0x30c40], R14 ;  /* 0x030c400e000075a7 */ /* 0x0022a4000802017f */
[----:B--2---:R-:W-:Y:S05]  /*dfc0*/  @!P1 NANOSLEEP.SYNCS 0x989680 ;  /* 0x009896800000995d */ /* 0x004fea0003900000 */
[----:B------:R-:W2:Y:S02]  /*dfd0*/  @!P1 SYNCS.PHASECHK.TRANS64 P1, [R0+URZ+0x30c40], R14 ;  /* 0x030c400e000095a7 */ /* 0x000ea4000802007f */
[----:B--2---:R-:W-:Y:S05]  /*dfe0*/  @!P1 BRA `(.L_x_6342) ;  /* 0xfffffffc00f09947 */ /* 0x004fea000383ffff */
[----:B------:R-:W-:Y:S05]  /*dff0*/  BRA `(.L_x_6372) ;  /* 0xfffffff000287947 */ /* 0x000fea000383ffff */
.L_x_6344:
[----:B--2---:R2:W3:Y:S02]  /*e000*/  SYNCS.PHASECHK.TRANS64.TRYWAIT P1, [R0+URZ+0x30c28], R14 ;  /* 0x030c280e000075a7 */ /* 0x0044e4000802017f */
[----:B---3--:R-:W-:Y:S05]  /*e010*/  @!P1 NANOSLEEP.SYNCS 0x989680 ;  /* 0x009896800000995d */ /* 0x008fea0003900000 */
[----:B------:R-:W3:Y:S02]  /*e020*/  @!P1 SYNCS.PHASECHK.TRANS64 P1, [R0+URZ+0x30c28], R14 ;  /* 0x030c280e000095a7 */ /* 0x000ee4000802007f */
[----:B---3--:R-:W-:Y:S05]  /*e030*/  @!P1 BRA `(.L_x_6344) ;  /* 0xfffffffc00f09947 */ /* 0x008fea000383ffff */
[----:B------:R-:W-:Y:S05]  /*e040*/  BRA `(.L_x_6373) ;  /* 0xfffffff000a07947 */ /* 0x000fea000383ffff */
.L_x_6346:
[----:B---3--:R3:W4:Y:S02]  /*e050*/  SYNCS.PHASECHK.TRANS64.TRYWAIT P0, [R4+URZ+0x30c40], R3 ;  /* 0x030c4003040075a7 */ /* 0x008724000800017f */
[----:B----4-:R-:W-:Y:S05]  /*e060*/  @!P0 NANOSLEEP.SYNCS 0x989680 ;  /* 0x009896800000895d */ /* 0x010fea0003900000 */
[----:B------:R-:W4:Y:S02]  /*e070*/  @!P0 SYNCS.PHASECHK.TRANS64 P0, [R4+URZ+0x30c40], R3 ;  /* 0x030c4003040085a7 */ /* 0x000f24000800007f */
[----:B----4-:R-:W-:Y:S05]  /*e080*/  @!P0 BRA `(.L_x_6346) ;  /* 0xfffffffc00f08947 */ /* 0x010fea000383ffff */
[----:B------:R-:W-:Y:S05]  /*e090*/  BRA `(.L_x_6374) ;  /* 0xfffffff400387947 */ /* 0x000fea000383ffff */
.L_x_6348:
[----:B------:R-:W-:Y:S01]  /*e0a0*/  BSSY B0, `(.L_x_6375) ;  /* 0x0000006000007945 */ /* 0x000fe20003800000 */
[----:B------:R-:W-:-:S07]  /*e0b0*/  IMAD.MOV.U32 R15, RZ, RZ, -0x1 ;  /* 0xffffffffff0f7424 */ /* 0x000fce00078e00ff */
[----:B------:R-:W-:Y:S05]  /*e0c0*/  WARPSYNC.COLLECTIVE R15, `(.L_x_6376) ;  /* 0x000000000f0c7348 */ /* 0x000fea0003c00000 */
[----:B------:R-:W-:Y:S02]  /*e0d0*/  ELECT P6, UR62, PT ;  /* 0x00000000003e782f */ /* 0x000fe400038c0000 */
[----:B------:R-:W-:Y:S01]  /*e0e0*/  MOV R14, UR62 ;  /* 0x0000003e000e7c02 */ /* 0x000fe20008000f00 */
[----:B------:R-:W-:Y:S10]  /*e0f0*/  ENDCOLLECTIVE ;  /* 0x000000000000791b */ /* 0x000ff40003800000 */
.L_x_6376:
[----:B------:R-:W-:Y:S05]  /*e100*/  BSYNC B0 ;  /* 0x0000000000007941 */ /* 0x000fea0003800000 */
.L_x_6375:
[----:B------:R-:W-:Y:S05]  /*e110*/  BRA `(.L_x_6377) ;  /* 0xfffffff400d87947 */ /* 0x000fea000383ffff */
.L_x_6350:
[----:B-1----:R1:W2:Y:S02]  /*e120*/  SYNCS.PHASECHK.TRANS64.TRYWAIT P0, [R7+URZ], R4 ;  /* 0x00000004070075a7 */ /* 0x0022a4000800017f */
[----:B--2---:R-:W-:Y:S05]  /*e130*/  @!P0 NANOSLEEP.SYNCS 0x989680 ;  /* 0x009896800000895d */ /* 0x004fea0003900000 */
[----:B------:R-:W2:Y:S02]  /*e140*/  @!P0 SYNCS.PHASECHK.TRANS64 P0, [R7+URZ], R4 ;  /* 0x00000004070085a7 */ /* 0x000ea4000800007f */
[----:B--2---:R-:W-:Y:S05]  /*e150*/  @!P0 BRA `(.L_x_6350) ;  /* 0xfffffffc00f08947 */ /* 0x004fea000383ffff */
[----:B------:R-:W-:Y:S05]  /*e160*/  BRA `(.L_x_6378) ;  /* 0xfffffff800187947 */ /* 0x000fea000383ffff */
.L_x_6351:
[----:B--2---:R2:W3:Y:S02]  /*e170*/  SYNCS.PHASECHK.TRANS64.TRYWAIT P0, [R3+URZ], R2 ;  /* 0x00000002030075a7 */ /* 0x0044e4000800017f */
[----:B---3--:R-:W-:Y:S05]  /*e180*/  @!P0 NANOSLEEP.SYNCS 0x989680 ;  /* 0x009896800000895d */ /* 0x008fea0003900000 */
[----:B------:R-:W3:Y:S02]  /*e190*/  @!P0 SYNCS.PHASECHK.TRANS64 P0, [R3+URZ], R2 ;  /* 0x00000002030085a7 */ /* 0x000ee4000800007f */
[----:B---3--:R-:W-:Y:S05]  /*e1a0*/  @!P0 BRA `(.L_x_6351) ;  /* 0xfffffffc00f08947 */ /* 0x008fea000383ffff */
[----:B------:R-:W-:Y:S05]  /*e1b0*/  BRA `(.L_x_6379) ;  /* 0xfffffff8000c7947 */ /* 0x000fea000383ffff */
.L_x_6353:
[----:B--2---:R2:W3:Y:S02]  /*e1c0*/  SYNCS.PHASECHK.TRANS64.TRYWAIT P0, [R5+URZ], R4 ;  /* 0x00000004050075a7 */ /* 0x0044e4000800017f */
[----:B---3--:R-:W-:Y:S05]  /*e1d0*/  @!P0 NANOSLEEP.SYNCS 0x989680 ;  /* 0x009896800000895d */ /* 0x008fea0003900000 */
[----:B------:R-:W3:Y:S02]  /*e1e0*/  @!P0 SYNCS.PHASECHK.TRANS64 P0, [R5+URZ], R4 ;  /* 0x00000004050085a7 */ /* 0x000ee4000800007f */
[----:B---3--:R-:W-:Y:S05]  /*e1f0*/  @!P0 BRA `(.L_x_6353) ;  /* 0xfffffffc00f08947 */ /* 0x008fea000383ffff */
[----:B------:R-:W-:Y:S05]  /*e200*/  BRA `(.L_x_6380) ;  /* 0xfffffff800107947 */ /* 0x000fea000383ffff */
.L_x_6381:
        /* <DEDUP_REMOVED lines=15> */
.L_x_7418:


//--------------------- .text._ZN7cutlass13device_kernelIN5flash11enable_sm90INS1_16FlashAttnBwdSm90INS1_25CollectiveMainloopBwdSm90ILi2ELi2ELi2EN4cute5tupleIJNS5_1CILi1EEES8_S8_EEENS6_IJNS7_ILi128EEESA_NS7_ILi64EEEEEENS_6half_tEfNS_4arch4Sm90ELb1ELb0ELb0ELb0ELb0ELb1ELb0ELb0ELi2ELi1ELi2ELi2ELb0EEENS1_24CollectiveEpilogueBwdGQAISC_fSF_Li256ELb0ELb0EEENS1_25SingleTileBwdLPTSchedulerILb0ELi128ELb0EEEEEEEEEvNT_6ParamsE --------------------------
	.section	.text._ZN7cutlass13device_kernelIN5flash11enable_sm90INS1_16FlashAttnBwdSm90INS1_25CollectiveMainloopBwdSm90ILi2ELi2ELi2EN4cute5tupleIJNS5_1CILi1EEES8_S8_EEENS6_IJNS7_ILi128EEESA_NS7_ILi64EEEEEENS_6half_tEfNS_4arch4Sm90ELb1ELb0ELb0ELb0ELb0ELb1ELb0ELb0ELi2ELi1ELi2ELi2ELb0EEENS1_24CollectiveEpilogueBwdGQAISC_fSF_Li256ELb0ELb0EEENS1_25SingleTileBwdLPTSchedulerILb0ELi128ELb0EEEEEEEEEvNT_6ParamsE,"ax",@progbits
	.align	128
.text._ZN7cutlass13device_kernelIN5flash11enable_sm90INS1_16FlashAttnBwdSm90INS1_25CollectiveMainloopBwdSm90ILi2ELi2ELi2EN4cute5tupleIJNS5_1CILi1EEES8_S8_EEENS6_IJNS7_ILi128EEESA_NS7_ILi64EEEEEENS_6half_tEfNS_4arch4Sm90ELb1ELb0ELb0ELb0ELb0ELb1ELb0ELb0ELi2ELi1ELi2ELi2ELb0EEENS1_24CollectiveEpilogueBwdGQAISC_fSF_Li256ELb0ELb0EEENS1_25SingleTileBwdLPTSchedulerILb0ELi128ELb0EEEEEEEEEvNT_6ParamsE:
        .type           _ZN7cutlass13device_kernelIN5flash11enable_sm90INS1_16FlashAttnBwdSm90INS1_25CollectiveMainloopBwdSm90ILi2ELi2ELi2EN4cute5tupleIJNS5_1CILi1EEES8_S8_EEENS6_IJNS7_ILi128EEESA_NS7_ILi64EEEEEENS_6half_tEfNS_4arch4Sm90ELb1ELb0ELb0ELb0ELb0ELb1ELb0ELb0ELi2ELi1ELi2ELi2ELb0EEENS1_24CollectiveEpilogueBwdGQAISC_fSF_Li256ELb0ELb0EEENS1_25SingleTileBwdLPTSchedulerILb0ELi128ELb0EEEEEEEEEvNT_6ParamsE,@function
        .size           _ZN7cutlass13device_kernelIN5flash11enable_sm90INS1_16FlashAttnBwdSm90INS1_25CollectiveMainloopBwdSm90ILi2ELi2ELi2EN4cute5tupleIJNS5_1CILi1EEES8_S8_EEENS6_IJNS7_ILi128EEESA_NS7_ILi64EEEEEENS_6half_tEfNS_4arch4Sm90ELb1ELb0ELb0ELb0ELb0ELb1ELb0ELb0ELi2ELi1ELi2ELi2ELb0EEENS1_24CollectiveEpilogueBwdGQAISC_fSF_Li256ELb0ELb0EEENS1_25SingleTileBwdLPTSchedulerILb0ELi128ELb0EEEEEEEEEvNT_6ParamsE,(.L_x_7419 - _ZN7cutlass13device_kernelIN5flash11enable_sm90INS1_16FlashAttnBwdSm90INS1_25CollectiveMainloopBwdSm90ILi2ELi2ELi2EN4cute5tupleIJNS5_1CILi1EEES8_S8_EEENS6_IJNS7_ILi128EEESA_NS7_ILi64EEEEEENS_6half_tEfNS_4arch4Sm90ELb1ELb0ELb0ELb0ELb0ELb1ELb0ELb0ELi2ELi1ELi2ELi2ELb0EEENS1_24CollectiveEpilogueBwdGQAISC_fSF_Li256ELb0ELb0EEENS1_25SingleTileBwdLPTSchedulerILb0ELi128ELb0EEEEEEEEEvNT_6ParamsE)
        .other          _ZN7cutlass13device_kernelIN5flash11enable_sm90INS1_16FlashAttnBwdSm90INS1_25CollectiveMainloopBwdSm90ILi2ELi2ELi2EN4cute5tupleIJNS5_1CILi1EEES8_S8_EEENS6_IJNS7_ILi128EEESA_NS7_ILi64EEEEEENS_6half_tEfNS_4arch4Sm90ELb1ELb0ELb0ELb0ELb0ELb1ELb0ELb0ELi2ELi1ELi2ELi2ELb0EEENS1_24CollectiveEpilogueBwdGQAISC_fSF_Li256ELb0ELb0EEENS1_25SingleTileBwdLPTSchedulerILb0ELi128ELb0EEEEEEEEEvNT_6ParamsE,@"STO_CUDA_ENTRY STV_DEFAULT"
_ZN7cutlass13device_kernelIN5flash11enable_sm90INS1_16FlashAttnBwdSm90INS1_25CollectiveMainloopBwdSm90ILi2ELi2ELi2EN4cute5tupleIJNS5_1CILi1EEES8_S8_EEENS6_IJNS7_ILi128EEESA_NS7_ILi64EEEEEENS_6half_tEfNS_4arch4Sm90ELb1ELb0ELb0ELb0ELb0ELb1ELb0ELb0ELi2ELi1ELi2ELi2ELb0EEENS1_24CollectiveEpilogueBwdGQAISC_fSF_Li256ELb0ELb0EEENS1_25SingleTileBwdLPTSchedulerILb0ELi128ELb0EEEEEEEEEvNT_6ParamsE:
        /* <DEDUP_REMOVED lines=24> */
.L_x_6383:
[----:B------:R-:W-:Y:S05]  /*0180*/  BSYNC B0 ;  /* 0x0000000000007941 */ /* 0x000fea0003800000 */
.L_x_6382:
        /* <DEDUP_REMOVED lines=37> */
.L_x_6384:
        /* <DEDUP_REMOVED lines=22> */
.L_x_6385:
[----:B------:R-:W-:Y:S01]  /*0540*/  PLOP3.LUT P0, PT, PT, PT, UP0, 0x80, 0x0 ;  /* 0x000000000000781c */ /* 0x000fe20003f0f008 */
[----:B------:R-:W-:Y:S01]  /*0550*/  NOP ;  /* 0x0000000000007918 */ /* 0x000fe20000000000 */
[----:B------:R-:W-:Y:S01]  /*0560*/  BSSY B6, `(.L_x_6386) ;  /* 0x0000bd2000067945 */ /* 0x000fe20003800000 */
[----:B-12-4-:R-:W-:Y:S10]  /*0570*/  BAR.SYNC.DEFER_BLOCKING 0x0 ;  /* 0x0000000000007b1d */ /* 0x016ff40000010000 */
[----:B------:R-:W-:Y:S05]  /*0580*/  @!P0 BRA `(.L_x_6387) ;  /* 0x0000009000088947 */ /* 0x000fea0003800000 */
.L_x_6388:
        /* <DEDUP_REMOVED lines=32> */
.L_x_6389:
[----:B------:R-:W-:Y:S01]  /*0790*/  ULDC UR7, c[0x0][0x8cc] ;  /* 0x0002330000077ab9 */ /* 0x000fe20000000800 */
[----:B------:R-:W-:Y:S01]  /*07a0*/  UMOV UR37, UR10 ;  /* 0x0000000a00257c82 */ /* 0x000fe20008000000 */
[----:B------:R-:W-:-:S11]  /*07b0*/  UISETP.NE.AND UP0, UPT, UR7, 0x1, UPT ;  /* 0x000000010700788c */ /* 0x000fd6000bf05270 */
[----:B------:R-:W-:Y:S02]  /*07c0*/  @UP0 ULDC.64 UR8, c[0x0][0x8d0] ;  /* 0x0002340000080ab9 */ /* 0x000fe40000000a00 */
[----:B------:R-:W-:-:S04]  /*07d0*/  UIMAD.WIDE.U32 UR4, UR10, UR8, URZ ;  /* 0x000000080a0472a5 */ /* 0x000fc8000f8e003f */
[----:B------:R-:W-:-:S04]  /*07e0*/  @UP0 USHF.R.U32.HI UR37, URZ, UR9, UR5 ;  /* 0x000000093f250299 */ /* 0x000fc80008011605 */
[----:B------:R-:W-:-:S12]  /*07f0*/  UIMAD UR4, UR37, UR7, URZ ;  /* 0x00000007250472a4 */ /* 0x000fd8000f8e023f */
.L_x_6390:
        /* <DEDUP_REMOVED lines=15> */
[----:B------:R-:W-:Y:S01]  /*08f0*/  IMAD.U32 R0, RZ, RZ, UR4 ;  /* 0x00000004ff007e24 */ /* 0x000fe2000f8e00ff */
[----:B------:R-:W-:Y:S01]  /*0900*/  ULEA UR4, UR37, UR39, 0x7 ;  /* 0x0000002725047291 */ /* 0x000fe2000f8e383f */
[----:B------:R-:W-:Y:S01]  /*0910*/  PLOP3.LUT P0, PT, PT, PT, PT, 0x80, 0x0 ;  /* 0x000000000000781c */ /* 0x000fe20003f0f070 */
[----:B------:R-:W-:Y:S01]  /*0920*/  ULDC UR5, c[0x0][0x290] ;  /* 0x0000a40000057ab9 */ /* 0x000fe20000000800 */
[----:B------:R-:W-:Y:S01]  /*0930*/  ULDC UR6, c[0x0][0x74c] ;  /* 0x0001d30000067ab9 */ /* 0x000fe20000000800 */
[----:B------:R-:W-:Y:S01]  /*0940*/  UIADD3 UR39, UR39, 0x7f, URZ ;  /* 0x0000007f27277890 */ /* 0x000fe2000fffe03f */
[----:B------:R1:W-:Y:S01]  /*0950*/  STL [R1+0x3c], R0 ;  /* 0x00003c0001007387 */ /* 0x0003e20000100800 */
[----:B------:R-:W-:Y:S01]  /*0960*/  UIADD3 UR4, -UR6, UR4, -UR5 ;  /* 0x0000000406047290 */ /* 0x000fe2000fffe905 */
[----:B------:R-:W-:Y:S02]  /*0970*/  CS2R R152, SRZ ;  /* 0x0000000000987805 */ /* 0x000fe4000001ff00 */
[----:B------:R-:W-:-:S02]  /*0980*/  CS2R R184, SRZ ;  /* 0x0000000000b87805 */ /* 0x000fc4000001ff00 */
[----:B------:R-:W-:Y:S01]  /*0990*/  CS2R R154, SRZ ;  /* 0x00000000009a7805 */ /* 0x000fe2000001ff00 */
[----:B------:R-:W-:Y:S01]  /*09a0*/  USHF.R.S32.HI UR5, URZ, 0x1f, UR4 ;  /* 0x0000001f3f057899 */ /* 0x000fe20008011404 */
[----:B------:R-:W-:Y:S02]  /*09b0*/  CS2R R156, SRZ ;  /* 0x00000000009c7805 */ /* 0x000fe4000001ff00 */
        /* <DEDUP_REMOVED lines=17> */
[----:B------:R-:W-:Y:S01]  /*0ad0*/  CS2R R178, SRZ ;  /* 0x0000000000b27805 */ /* 0x000fe2000001ff00 */
[----:B------:R-:W-:Y:S01]  /*0ae0*/  UISETP.GT.AND UP0, UPT, UR40, UR41, UPT ;  /* 0x000000292800728c */ /* 0x000fe2000bf04270 */
[----:B------:R-:W-:Y:S02]  /*0af0*/  CS2R R180, SRZ ;  /* 0x0000000000b47805 */ /* 0x000fe4000001ff00 */
[----:B------:R-:W-:Y:S02]  /*0b00*/  CS2R R182, SRZ ;  /* 0x0000000000b67805 */ /* 0x000fe4000001ff00 */
[----:B------:R-:W-:Y:S02]  /*0b10*/  CS2R R186, SRZ ;  /* 0x0000000000ba7805 */ /* 0x000fe4000001ff00 */
[----:B------:R-:W-:-:S02]  /*0b20*/  CS2R R188, SRZ ;  /* 0x0000000000bc7805 */ /* 0x000fc4000001ff00 */
[----:B------:R-:W-:Y:S02]  /*0b30*/  CS2R R190, SRZ ;  /* 0x0000000000be7805 */ /* 0x000fe4000001ff00 */
[----:B------:R-:W-:Y:S02]  /*0b40*/  PLOP3.LUT P1, PT, PT, PT, UP0, 0x80, 0x0 ;  /* 0x000000000000781c */ /* 0x000fe40003f2f008 */
        /* <DEDUP_REMOVED lines=12> */
[----:B-1----:R-:W-:Y:S06]  /*0c10*/  @!P1 BRA `(.L_x_6392) ;  /* 0x0000008000749947 */ /* 0x002fec0003800000 */
        /* <DEDUP_REMOVED lines=21> */
.L_x_6394:
        /* <DEDUP_REMOVED lines=15> */
.L_x_6393:
        /* <DEDUP_REMOVED lines=22> */
.L_x_6396:
        /* <DEDUP_REMOVED lines=15> */
.L_x_6395:
[----:B------:R-:W-:Y:S01]  /*10b0*/  SHF.R.S32.HI R5, RZ, 0x1f, R16 ;  /* 0x0000001fff057819 */ /* 0x000fe20000011410 */
[----:B------:R-:W-:-:S03]  /*10c0*/  UMOV UR4, 0xffffffff ;  /* 0xffffffff00047882 */ /* 0x000fc60000000000 */
[----:B------:R-:W-:-:S04]  /*10d0*/  LEA.HI R0, R5, R16, RZ, 0x7 ;  /* 0x0000001005007211 */ /* 0x000fc800078f38ff */
[----:B------:R-:W-:Y:S01]  /*10e0*/  SHF.R.S32.HI R13, RZ, 0x7, R0 ;  /* 0x00000007ff0d7819 */ /* 0x000fe20000011400 */
[----:B------:R-:W-:Y:S06]  /*10f0*/  BRA.DIV UR4, `(.L_x_6397) ;  /* 0x000000b204687947 */ /* 0x000fec000b800000 */
[----:B------:R1:W2:Y:S02]  /*1100*/  SHFL.IDX PT, R14, R13, RZ, 0x1f ;  /* 0x00001fff0d0e7589 */ /* 0x0002a400000e0000 */
.L_x_6483:
[----:B------:R-:W-:Y:S01]  /*1110*/  SHF.L.U32 R15, RZ, 0x1f, RZ ;  /* 0x0000001fff0f7819 */ /* 0x000fe200000006ff */
[----:B------:R-:W-:Y:S01]  /*1120*/  IMAD.SHL.U32 R3, R16, 0x40, RZ ;  /* 0x0000004010037824 */ /* 0x000fe200078e00ff */
[CC--:B------:R-:W-:Y:S02]  /*1130*/  LEA.HI R7, R5.reuse, R16.reuse, RZ, 0x5 ;  /* 0x0000001005077211 */ /* 0x0c0fe400078f28ff */
[----:B------:R-:W3:Y:S01]  /*1140*/  SYNCS.PHASECHK.TRANS64.TRYWAIT P0, [R236+URZ+0x30c00], R15 ;  /* 0x030c000fec0075a7 */ /* 0x000ee2000800017f */
[----:B------:R-:W-:Y:S02]  /*1150*/  LEA.HI R6, R5, R16, RZ, 0x4 ;  /* 0x0000001005067211 */ /* 0x000fe400078f20ff */
[----:B------:R-:W-:Y:S02]  /*1160*/  SHF.R.S32.HI R2, RZ, 0x5, R7 ;  /* 0x00000005ff027819 */ /* 0x000fe40000011407 */
[----:B------:R-:W-:Y:S02]  /*1170*/  SHF.R.S32.HI R11, RZ, 0x4, R6 ;  /* 0x00000004ff0b7819 */ /* 0x000fe40000011406 */
[----:B------:R-:W-:Y:S01]  /*1180*/  LOP3.LUT R4, R3, 0x1c0, RZ, 0xc0, !PT ;  /* 0x000001c003047812 */ /* 0x000fe200078ec0ff */
[----:B------:R-:W-:Y:S01]  /*1190*/  IMAD.SHL.U32 R9, R2, 0x10, RZ ;  /* 0x0000001002097824 */ /* 0x000fe200078e00ff */
[----:B------:R-:W-:-:S02]  /*11a0*/  LEA.HI R8, R6, R11, RZ, 0x1 ;  /* 0x0000000b06087211 */ /* 0x000fc400078f08ff */
[----:B--2---:R-:W-:Y:S02]  /*11b0*/  LEA.HI R2, R14, R14, RZ, 0x1 ;  /* 0x0000000e0e027211 */ /* 0x004fe400078f08ff */
[----:B------:R-:W-:Y:S02]  /*11c0*/  LOP3.LUT R8, R8, 0x7ffffe, RZ, 0xc0, !PT ;  /* 0x007ffffe08087812 */ /* 0x000fe400078ec0ff */
[----:B------:R-:W-:Y:S02]  /*11d0*/  LEA.HI R3, R5, R16, RZ, 0x3 ;  /* 0x0000001005037211 */ /* 0x000fe400078f18ff */
[----:B------:R-:W-:Y:S01]  /*11e0*/  LOP3.LUT R6, R4, 0x30, R9, 0xf8, !PT ;  /* 0x0000003004067812 */ /* 0x000fe200078ef809 */
[----:B------:R-:W-:Y:S01]  /*11f0*/  IMAD.IADD R8, R11, 0x1, -R8 ;  /* 0x000000010b087824 */ /* 0x000fe200078e0a08 */
[----:B------:R-:W-:Y:S02]  /*1200*/  LOP3.LUT R229, R2, 0xffffe, RZ, 0xc0, !PT ;  /* 0x000ffffe02e57812 */ /* 0x000fe400078ec0ff */
[----:B------:R-:W-:Y:S01]  /*1210*/  LOP3.LUT R3, R6, 0x8, R3, 0xf8, !PT ;  /* 0x0000000806037812 */ /* 0x000fe200078ef803 */
[----:B------:R-:W-:Y:S01]  /*1220*/  IMAD R8, R13, 0x10, R8 ;  /* 0x000000100d087824 */ /* 0x000fe200078e0208 */
[----:B------:R-:W-:Y:S01]  /*1230*/  SHF.R.U32.HI R4, RZ, 0x3, R4 ;  /* 0x00000003ff047819 */ /* 0x000fe20000011604 */
[----:B------:R-:W-:-:S03]  /*1240*/  IMAD.IADD R229, R14, 0x1, -R229 ;  /* 0x000000010ee57824 */ /* 0x000fc600078e0ae5 */
[----:B------:R-:W-:Y:S01]  /*1250*/  LOP3.LUT R3, R3, R4, RZ, 0x3c, !PT ;  /* 0x0000000403037212 */ /* 0x000fe200078e3cff */
[----:B---3--:R-:W-:Y:S06]  /*1260*/  @P0 BRA `(.L_x_6398) ;  /* 0x0000000000080947 */ /* 0x008fec0003800000 */
[----:B------:R-:W2:Y:S02]  /*1270*/  SYNCS.PHASECHK.TRANS64.TRYWAIT P0, [R236+URZ+0x30c00], R15 ;  /* 0x030c000fec0075a7 */ /* 0x000ea4000800017f */
[----:B--2---:R-:W-:Y:S05]  /*1280*/  @!P0 BRA `(.L_x_6399) ;  /* 0x000000b000208947 */ /* 0x004fea0003800000 */
.L_x_6398:
[----:B------:R-:W-:Y:S01]  /*1290*/  ULDC UR6, c[0x0][0x290] ;  /* 0x0000a40000067ab9 */ /* 0x000fe20000000800 */
[----:B------:R-:W-:Y:S01]  /*12a0*/  ULDC UR5, c[0x0][0x74c] ;  /* 0x0001d30000057ab9 */ /* 0x000fe20000000800 */
[----:B------:R-:W-:Y:S01]  /*12b0*/  UIADD3 UR4, UR39, -UR6, URZ ;  /* 0x8000000627047290 */ /* 0x000fe2000fffe03f */
[----:B------:R-:W-:Y:S01]  /*12c0*/  IMAD.U32 R2, R8, 0x200, R3 ;  /* 0x0000020008027824 */ /* 0x000fe200078e0003 */
[----:B------:R-:W-:Y:S01]  /*12d0*/  LOP3.LUT R3, R0, 0xffffff80, RZ, 0xc0, !PT ;  /* 0xffffff8000037812 */ /* 0x000fe200078ec0ff */
[----:B------:R-:W-:Y:S01]  /*12e0*/  IMAD.MOV.U32 R0, RZ, RZ, RZ ;  /* 0x000000ffff007224 */ /* 0x000fe200078e00ff */
[----:B------:R-:W-:Y:S01]  /*12f0*/  ULEA UR4, UR37, UR4, 0x7 ;  /* 0x0000000425047291 */ /* 0x000fe2000f8e383f */
[----:B------:R-:W-:Y:S01]  /*1300*/  IMAD.MOV.U32 R4, RZ, RZ, RZ ;  /* 0x000000ffff047224 */ /* 0x000fe200078e00ff */
[----:B------:R3:W-:Y:S01]  /*1310*/  STL [R1+0x30], R2 ;  /* 0x0000300201007387 */ /* 0x0007e20000100800 */
[----:B------:R-:W-:Y:S01]  /*1320*/  IMAD.IADD R6, R16, 0x1, -R3 ;  /* 0x0000000110067824 */ /* 0x000fe200078e0a03 */
[----:B------:R-:W-:Y:S01]  /*1330*/  UIADD3 UR4, UR4, -UR5, URZ ;  /* 0x8000000504047290 */ /* 0x000fe2000fffe03f */
[----:B------:R-:W-:-:S02]  /*1340*/  CS2R R152, SRZ ;  /* 0x0000000000987805 */ /* 0x000fc4000001ff00 */
[----:B------:R-:W-:Y:S01]  /*1350*/  CS2R R154, SRZ ;  /* 0x00000000009a7805 */ /* 0x000fe2000001ff00 */
[--C-:B------:R-:W-:Y:S01]  /*1360*/  IMAD R9, R13, 0x400, R6.reuse ;  /* 0x000004000d097824 */ /* 0x100fe200078e0206 */
[----:B------:R-:W-:Y:S01]  /*1370*/  USHF.R.S32.HI UR5, URZ, 0x1f, UR4 ;  /* 0x0000001f3f057899 */ /* 0x000fe20008011404 */
[----:B------:R-:W-:Y:S02]  /*1380*/  SHF.R.S32.HI R11, RZ, 0x1f, R6 ;  /* 0x0000001fff0b7819 */ /* 0x000fe40000011406 */
[----:B------:R-:W-:Y:S01]  /*1390*/  CS2R R156, SRZ ;  /* 0x00000000009c7805 */ /* 0x000fe2000001ff00 */
[----:B------:R-:W-:Y:S01]  /*13a0*/  IMAD.SHL.U32 R9, R9, 0x4, RZ ;  /* 0x0000000409097824 */ /* 0x000fe200078e00ff */
[----:B------:R-:W-:Y:S01]  /*13b0*/  ULEA.HI UR5, UR5, UR4, URZ, 0x7 ;  /* 0x0000000405057291 */ /* 0x000fe2000f8f383f */
[----:B------:R-:W-:Y:S01]  /*13c0*/  LEA.HI R10, R11, R6, RZ, 0x2 ;  /* 0x000000060b0a7211 */ /* 0x000fe200078f10ff */
[----:B------:R4:W-:Y:S01]  /*13d0*/  STL [R1+0x20], R11 ;  /* 0x0000200b01007387 */ /* 0x0009e20000100800 */
[----:B------:R-:W-:Y:S01]  /*13e0*/  CS2R R158, SRZ ;  /* 0x00000000009e7805 */ /* 0x000fe2000001ff00 */
[----:B------:R-:W-:Y:S01]  /*13f0*/  ULEA.HI.SX32 UR5, UR5, 0x1, 0x19 ;  /* 0x0000000105057891 */ /* 0x000fe2000f8fca3f */
[----:B------:R-:W-:-:S02]  /*1400*/  LOP3.LUT R3, R10, 0xfffffffc, RZ, 0xc0, !PT ;  /* 0xfffffffc0a037812 */ /* 0x000fc400078ec0ff */
[----:B------:R-:W-:Y:S02]  /*1410*/  CS2R R160, SRZ ;  /* 0x0000000000a07805 */ /* 0x000fe4000001ff00 */
[----:B------:R-:W-:Y:S02]  /*1420*/  CS2R R162, SRZ ;  /* 0x0000000000a27805 */ /* 0x000fe4000001ff00 */
[----:B------:R-:W-:Y:S02]  /*1430*/  CS2R R164, SRZ ;  /* 0x0000000000a47805 */ /* 0x000fe4000001ff00 */
[----:B------:R-:W-:Y:S01]  /*1440*/  CS2R R166, SRZ ;  /* 0x0000000000a67805 */ /* 0x000fe2000001ff00 */
[----:B---3--:R-:W-:Y:S01]  /*1450*/  IMAD.U32 R2, RZ, RZ, UR5 ;  /* 0x00000005ff027e24 */ /* 0x008fe2000f8e00ff */
[----:B------:R-:W-:Y:S02]  /*1460*/  CS2R R168, SRZ ;  /* 0x0000000000a87805 */ /* 0x000fe4000001ff00 */
[----:B------:R-:W-:-:S02]  /*1470*/  CS2R R170, SRZ ;  /* 0x0000000000aa7805 */ /* 0x000fc4000001ff00 */
[----:B------:R-:W-:Y:S02]  /*1480*/  CS2R R172, SRZ ;  /* 0x0000000000ac7805 */ /* 0x000fe4000001ff00 */
[----:B------:R-:W-:Y:S02]  /*1490*/  CS2R R174, SRZ ;  /* 0x0000000000ae7805 */ /* 0x000fe4000001ff00 */
[----:B------:R-:W-:Y:S02]  /*14a0*/  VIMNMX R12, R2, UR40, PT ;  /* 0x00000028020c7c48 */ /* 0x000fe4000bfe0100 */
[----:B------:R-:W-:Y:S02]  /*14b0*/  CS2R R176, SRZ ;  /* 0x0000000000b07805 */ /* 0x000fe4000001ff00 */
[----:B------:R-:W-:Y:S02]  /*14c0*/  CS2R R178, SRZ ;  /* 0x0000000000b27805 */ /* 0x000fe4000001ff00 */
[----:B------:R-:W-:-:S02]  /*14d0*/  CS2R R180, SRZ ;  /* 0x0000000000b47805 */ /* 0x000fc4000001ff00 */
[----:B------:R-:W-:Y:S01]  /*14e0*/  ISETP.LE.AND P0, PT, R12, UR41, PT ;  /* 0x000000290c007c0c */ /* 0x000fe2000bf03270 */
[----:B------:R4:W-:Y:S01]  /*14f0*/  STL [R1], R12 ;  /* 0x0000000c01007387 */ /* 0x0009e20000100800 */
        /* <DEDUP_REMOVED lines=17> */
[----:B------:R-:W-:Y:S01]  /*1610*/  CS2R R214, SRZ ;  /* 0x0000000000d67805 */ /* 0x000fe2000001ff00 */
[----:B------:R-:W-:-:S02]  /*1620*/  IMAD R2, R9, 0x4, R236 ;  /* 0x0000000409027824 */ /* 0x000fc400078e02ec */
[----:B------:R-:W-:Y:S01]  /*1630*/  IMAD.IADD R3, R6, 0x1, -R3 ;  /* 0x0000000106037824 */ /* 0x000fe200078e0a03 */
[----:B----4-:R-:W-:Y:S06]  /*1640*/  @P0 BRA `(.L_x_6400) ;  /* 0x0000003c000c0947 */ /* 0x010fec0003800000 */
[----:B------:R-:W-:Y:S01]  /*1650*/  UIMAD UR4, UR37, -0x80, UR6 ;  /* 0xffffff80250478a4 */ /* 0x000fe2000f8e0206 */
[----:B------:R-:W-:Y:S02]  /*1660*/  LOP3.LUT R7, R7, 0xffffffe0, RZ, 0xc0, !PT ;  /* 0xffffffe007077812 */ /* 0x000fe400078ec0ff */
[----:B------:R-:W-:Y:S02]  /*1670*/  CS2R R182, SRZ ;  /* 0x0000000000b67805 */ /* 0x000fe4000001ff00 */
        /* <DEDUP_REMOVED lines=10> */
[----:B------:R-:W-:Y:S01]  /*1720*/  SHF.R.S32.HI R6, RZ, 0x2, R10 ;  /* 0x00000002ff067819 */ /* 0x000fe2000001140a */
[----:B-1----:R-:W-:Y:S01]  /*1730*/  IMAD.IADD R13, R13, 0x1, -R4 ;  /* 0x000000010d0d7824 */ /* 0x002fe200078e0a04 */
[----:B------:R-:W-:Y:S02]  /*1740*/  SHF.R.S32.HI R9, RZ, 0x1f, R10 ;  /* 0x0000001fff097819 */ /* 0x000fe4000001140a */
[----:B------:R-:W-:Y:S02]  /*1750*/  CS2R R176, SRZ ;  /* 0x0000000000b07805 */ /* 0x000fe4000001ff00 */
[----:B------:R-:W-:-:S02]  /*1760*/  LEA.HI R4, R0, R7, RZ, 0x3 ;  /* 0x0000000700047211 */ /* 0x000fc400078f18ff */
[----:B------:R-:W-:Y:S02]  /*1770*/  CS2R R174, SRZ ;  /* 0x0000000000ae7805 */ /* 0x000fe4000001ff00 */
[----:B------:R-:W-:Y:S02]  /*1780*/  LEA.HI R7, R0, R7, RZ, 0x2 ;  /* 0x0000000700077211 */ /* 0x000fe400078f10ff */
[----:B------:R-:W-:Y:S02]  /*1790*/  CS2R R172, SRZ ;  /* 0x0000000000ac7805 */ /* 0x000fe4000001ff00 */
[----:B------:R-:W-:Y:S02]  /*17a0*/  LEA.HI R9, R9, R6, RZ, 0x3 ;  /* 0x0000000609097211 */ /* 0x000fe400078f18ff */
[----:B------:R-:W-:Y:S02]  /*17b0*/  CS2R R170, SRZ ;  /* 0x0000000000aa7805 */ /* 0x000fe4000001ff00 */
[----:B------:R-:W-:-:S02]  /*17c0*/  LEA.HI R10, R5, R16, RZ, 0x2 ;  /* 0x00000010050a7211 */ /* 0x000fc400078f10ff */
[----:B------:R-:W-:Y:S02]  /*17d0*/  CS2R R168, SRZ ;  /* 0x0000000000a87805 */ /* 0x000fe4000001ff00 */
[--C-:B------:R-:W-:Y:S02]  /*17e0*/  SHF.R.S32.HI R0, RZ, 0x3, R4.reuse ;  /* 0x00000003ff007819 */ /* 0x100fe40000011404 */
[----:B------:R-:W-:Y:S02]  /*17f0*/  CS2R R166, SRZ ;  /* 0x0000000000a67805 */ /* 0x000fe4000001ff00 */
[----:B------:R-:W-:Y:S02]  /*1800*/  SHF.R.S32.HI R5, RZ, 0x1f, R4 ;  /* 0x0000001fff057819 */ /* 0x000fe40000011404 */
[----:B------:R-:W-:Y:S02]  /*1810*/  CS2R R164, SRZ ;  /* 0x0000000000a47805 */ /* 0x000fe4000001ff00 */
[----:B------:R-:W-:-:S02]  /*1820*/  LOP3.LUT R9, R9, 0xfffffff8, RZ, 0xc0, !PT ;  /* 0xfffffff809097812 */ /* 0x000fc400078ec0ff */
[----:B------:R-:W-:Y:S02]  /*1830*/  CS2R R162, SRZ ;  /* 0x0000000000a27805 */ /* 0x000fe4000001ff00 */
[----:B------:R-:W-:Y:S02]  /*1840*/  SHF.R.S32.HI R4, RZ, 0x2, R7 ;  /* 0x00000002ff047819 */ /* 0x000fe40000011407 */
[----:B------:R-:W-:Y:S02]  /*1850*/  CS2R R160, SRZ ;  /* 0x0000000000a07805 */ /* 0x000fe4000001ff00 */
[----:B------:R-:W-:Y:S02]  /*1860*/  LEA.HI R5, R5, R0, RZ, 0x4 ;  /* 0x0000000005057211 */ /* 0x000fe400078f20ff */
[----:B------:R-:W-:Y:S02]  /*1870*/  CS2R R158, SRZ ;  /* 0x00000000009e7805 */ /* 0x000fe4000001ff00 */
[----:B------:R-:W-:Y:S01]  /*1880*/  IADD3 R12, R8, R9, -R6 ;  /* 0x00000009080c7210 */ /* 0x000fe20007ffe806 */
[C---:B------:R-:W-:Y:S01]  /*1890*/  VIADD R6, R4.reuse, 0x8 ;  /* 0x0000000804067836 */ /* 0x040fe20000000000 */
[----:B------:R-:W-:Y:S01]  /*18a0*/  LOP3.LUT R9, R5, 0x1ffffff0, RZ, 0xc0, !PT ;  /* 0x1ffffff005097812 */ /* 0x000fe200078ec0ff */
[----:B------:R-:W-:Y:S01]  /*18b0*/  VIADD R14, R4, 0x18 ;  /* 0x00000018040e7836 */ /* 0x000fe20000000000 */
[----:B------:R-:W-:-:S02]  /*18c0*/  LOP3.LUT R11, R10, 0xfffffffc, RZ, 0xc0, !PT ;  /* 0xfffffffc0a0b7812 */ /* 0x000fc400078ec0ff */
[----:B------:R-:W-:Y:S02]  /*18d0*/  CS2R R156, SRZ ;  /* 0x00000000009c7805 */ /* 0x000fe4000001ff00 */
[----:B------:R-:W-:Y:S01]  /*18e0*/  LEA.HI R10, R6, R6, RZ, 0x1 ;  /* 0x00000006060a7211 */ /* 0x000fe200078f08ff */
[----:B------:R-:W-:Y:S01]  /*18f0*/  IMAD.IADD R0, R0, 0x1, -R9 ;  /* 0x0000000100007824 */ /* 0x000fe200078e0a09 */
[----:B------:R-:W-:Y:S01]  /*1900*/  LEA.HI R5, R7, R4, RZ, 0x1 ;  /* 0x0000000407057211 */ /* 0x000fe200078f08ff */
[----:B------:R-:W-:Y:S01]  /*1910*/  IMAD R7, R13, -0x40, R12 ;  /* 0xffffffc00d077824 */ /* 0x000fe200078e020c */
[----:B------:R-:W-:Y:S01]  /*1920*/  LOP3.LUT R9, R10, 0xfffffffe, RZ, 0xc0, !PT ;  /* 0xfffffffe0a097812 */ /* 0x000fe200078ec0ff */
[----:B------:R-:W-:Y:S01]  /*1930*/  VIADD R12, R4, 0x10 ;  /* 0x00000010040c7836 */ /* 0x000fe20000000000 */
[----:B------:R-:W-:Y:S01]  /*1940*/  LOP3.LUT R5, R5, 0xfffffffe, RZ, 0xc0, !PT ;  /* 0xfffffffe05057812 */ /* 0x000fe200078ec0ff */
[----:B------:R-:W-:Y:S01]  /*1950*/  IMAD.IADD R8, R16, 0x1, -R11 ;  /* 0x0000000110087824 */ /* 0x000fe200078e0a0b */
[----:B------:R-:W-:Y:S01]  /*1960*/  LEA.HI R16, R14, R14, RZ, 0x1 ;  /* 0x0000000e0e107211 */ /* 0x000fe200078f08ff */
[----:B------:R-:W-:Y:S01]  /*1970*/  IMAD.IADD R9, R6, 0x1, -R9 ;  /* 0x0000000106097824 */ /* 0x000fe200078e0a09 */
[----:B------:R-:W-:Y:S01]  /*1980*/  LEA.HI R6, R12, R12, RZ, 0x1 ;  /* 0x0000000c0c067211 */ /* 0x000fe200078f08ff */
[----:B------:R-:W-:Y:S01]  /*1990*/  IMAD.IADD R5, R4, 0x1, -R5 ;  /* 0x0000000104057824 */ /* 0x000fe200078e0a05 */
[----:B------:R-:W-:-:S02]  /*19a0*/  SHF.R.S32.HI R4, RZ, 0x1, R10 ;  /* 0x00000001ff047819 */ /* 0x000fc4000001140a */
[----:B------:R-:W-:Y:S02]  /*19b0*/  CS2R R154, SRZ ;  /* 0x00000000009a7805 */ /* 0x000fe4000001ff00 */
[----:B------:R-:W-:Y:S01]  /*19c0*/  SHF.R.S32.HI R11, RZ, 0x1f, R10 ;  /* 0x0000001fff0b7819 */ /* 0x000fe2000001140a */
[----:B------:R-:W-:Y:S01]  /*19d0*/  IMAD R5, R0, 0x8, R5 ;  /* 0x0000000800057824 */ /* 0x000fe200078e0205 */
[----:B------:R-:W-:Y:S02]  /*19e0*/  LOP3.LUT R13, R6, 0xfffffffe, RZ, 0xc0, !PT ;  /* 0xfffffffe060d7812 */ /* 0x000fe400078ec0ff */
[----:B------:R-:W-:Y:S02]  /*19f0*/  CS2R R152, SRZ ;  /* 0x0000000000987805 */ /* 0x000fe4000001ff00 */
[----:B------:R-:W-:Y:S02]  /*1a00*/  SHF.R.S32.HI R10, RZ, 0x1, R6 ;  /* 0x00000001ff0a7819 */ /* 0x000fe40000011406 */
[----:B------:R-:W-:-:S02]  /*1a10*/  CS2R R214, SRZ ;  /* 0x0000000000d67805 */ /* 0x000fc4000001ff00 */
[----:B--2---:R-:W-:Y:S01]  /*1a20*/  SHF.R.S32.HI R15, RZ, 0x1f, R6 ;  /* 0x0000001fff0f7819 */ /* 0x004fe20000011406 */
[----:B------:R-:W-:Y:S01]  /*1a30*/  IMAD.IADD R13, R12, 0x1, -R13 ;  /* 0x000000010c0d7824 */ /* 0x000fe200078e0a0d */
[--C-:B------:R-:W-:Y:S01]  /*1a40*/  SHF.R.S32.HI R6, RZ, 0x1, R16.reuse ;  /* 0x00000001ff067819 */ /* 0x100fe20000011410 */
[----:B------:R1:W-:Y:S01]  /*1a50*/  STL [R1+0x10], R5 ;  /* 0x0000100501007387 */ /* 0x0003e20000100800 */
[----:B------:R-:W-:Y:S02]  /*1a60*/  SHF.R.S32.HI R17, RZ, 0x1f, R16 ;  /* 0x0000001fff117819 */ /* 0x000fe40000011410 */
[----:B------:R-:W-:Y:S02]  /*1a70*/  CS2R R212, SRZ ;  /* 0x0000000000d47805 */ /* 0x000fe4000001ff00 */
[----:B------:R-:W-:Y:S02]  /*1a80*/  LEA.HI R11, R11, R4, RZ, 0x4 ;  /* 0x000000040b0b7211 */ /* 0x000fe400078f20ff */
[----:B------:R-:W-:-:S02]  /*1a90*/  CS2R R210, SRZ ;  /* 0x0000000000d27805 */ /* 0x000fc4000001ff00 */
[----:B------:R-:W-:Y:S02]  /*1aa0*/  LEA.HI R15, R15, R10, RZ, 0x4 ;  /* 0x0000000a0f0f7211 */ /* 0x000fe400078f20ff */
[----:B------:R-:W-:Y:S02]  /*1ab0*/  CS2R R208, SRZ ;  /* 0x0000000000d07805 */ /* 0x000fe4000001ff00 */
[----:B------:R-:W-:Y:S02]  /*1ac0*/  LEA.HI R12, R17, R6, RZ, 0x4 ;  /* 0x00000006110c7211 */ /* 0x000fe400078f20ff */
[----:B------:R-:W-:Y:S02]  /*1ad0*/  CS2R R206, SRZ ;  /* 0x0000000000ce7805 */ /* 0x000fe4000001ff00 */
[----:B------:R-:W-:Y:S02]  /*1ae0*/  LOP3.LUT R11, R11, 0x1ffffff0, RZ, 0xc0, !PT ;  /* 0x1ffffff00b0b7812 */ /* 0x000fe400078ec0ff */
[----:B------:R-:W-:-:S02]  /*1af0*/  CS2R R204, SRZ ;  /* 0x0000000000cc7805 */ /* 0x000fc4000001ff00 */
[----:B------:R-:W-:Y:S02]  /*1b00*/  LOP3.LUT R15, R15, 0x1ffffff0, RZ, 0xc0, !PT ;  /* 0x1ffffff00f0f7812 */ /* 0x000fe400078ec0ff */
        /* <DEDUP_REMOVED lines=14> */
[----:B-1----:R-:W-:Y:S01]  /*1bf0*/  IMAD R5, R6, 0x8, R17 ;  /* 0x0000000806057824 */ /* 0x002fe200078e0211 */
[----:B------:R1:W-:Y:S01]  /*1c00*/  STL [R1+0xc], R4 ;  /* 0x00000c0401007387 */ /* 0x0003e20000100800 */
[----:B------:R-:W-:-:S02]  /*1c10*/  CS2R R190, SRZ ;  /* 0x0000000000be7805 */ /* 0x000fc4000001ff00 */
[----:B------:R-:W-:Y:S02]  /*1c20*/  CS2R R188, SRZ ;  /* 0x0000000000bc7805 */ /* 0x000fe4000001ff00 */
[----:B------:R-:W-:Y:S01]  /*1c30*/  CS2R R186, SRZ ;  /* 0x0000000000ba7805 */ /* 0x000fe2000001ff00 */
[----:B------:R2:W-:Y:S01]  /*1c40*/  STL [R1+0x8], R0 ;  /* 0x0000080001007387 */ /* 0x0005e20000100800 */
[----:B------:R-:W-:-:S03]  /*1c50*/  CS2R R184, SRZ ;  /* 0x0000000000b87805 */ /* 0x000fc6000001ff00 */
[----:B------:R3:W-:Y:S01]  /*1c60*/  STL [R1+0x4], R5 ;  /* 0x0000040501007387 */ /* 0x0007e20000100800 */
[----:B-1----:R-:W-:Y:S02]  /*1c70*/  IMAD.MOV.U32 R4, RZ, RZ, RZ ;  /* 0x000000ffff047224 */ /* 0x002fe400078e00ff */
[----:B--2---:R-:W-:-:S07]  /*1c80*/  IMAD.MOV.U32 R0, RZ, RZ, RZ ;  /* 0x000000ffff007224 */ /* 0x004fce00078e00ff */
.L_x_6411:
[----:B------:R-:W-:-:S06]  /*1c90*/  ULOP3.LUT UR4, UR36, 0x1, URZ, 0xfc, !UPT ;  /* 0x0000000124047892 */ /* 0x000fcc000f8efc3f */
[----:B---3--:R-:W-:-:S05]  /*1ca0*/  IMAD.U32 R5, RZ, RZ, UR4 ;  /* 0x00000004ff057e24 */ /* 0x008fca000f8e00ff */
[----:B------:R-:W-:-:S13]  /*1cb0*/  ISETP.NE.AND P0, PT, R5, 0x3, PT ;  /* 0x000000030500780c */ /* 0x000fda0003f05270 */
[----:B------:R-:W-:Y:S05]  /*1cc0*/  @!P0 BRA `(.L_x_6401) ;  /* 0x0000000000048947 */ /* 0x000fea0003800000 */
[----:B------:R-:W-:Y:S01]  /*1cd0*/  BPT.TRAP 0x1 ;  /* 0x000000040000795c */ /* 0x000fe20000300000 */
.L_x_6401:
[----:B------:R-:W-:Y:S01]  /*1ce0*/  IMAD R6, R0, 0x8, R236 ;  /* 0x0000000800067824 */ /* 0x000fe200078e02ec */
[----:B------:R-:W-:-:S04]  /*1cf0*/  SHF.L.U32 R19, R4, 0x1f, RZ ;  /* 0x0000001f04137819 */ /* 0x000fc800000006ff */
[----:B------:R1:W2:Y:S01]  /*1d00*/  SYNCS.PHASECHK.TRANS64.TRYWAIT P1, [R6+URZ+0x30c10], R19 ;  /* 0x030c1013060075a7 */ /* 0x0002a2000802017f */
[----:B------:R-:W-:Y:S05]  /*1d10*/  @!P0 BRA `(.L_x_6402) ;  /* 0x0000000000048947 */ /* 0x000fea0003800000 */
[----:B------:R-:W-:Y:S01]  /*1d20*/  BPT.TRAP 0x1 ;  /* 0x000000040000795c */ /* 0x000fe20000300000 */
.L_x_6402:
[----:B------:R-:W-:-:S05]  /*1d30*/  VIADD R5, R236, 0x10000 ;  /* 0x00010000ec057836 */ /* 0x000fca0000000000 */
[----:B------:R-:W-:-:S04]  /*1d40*/  SHF.R.U32.HI R5, RZ, 0x4, R5 ;  /* 0x00000004ff057819 */ /* 0x000fc80000011605 */
[----:B------:R-:W-:Y:S01]  /*1d50*/  LOP3.LUT R5, R5, 0x3fff, RZ, 0xc0, !PT ;  /* 0x00003fff05057812 */ /* 0x000fe200078ec0ff */
[----:B--2---:R-:W-:Y:S06]  /*1d60*/  @P1 BRA `(.L_x_6403) ;  /* 0x0000000000081947 */ /* 0x004fec0003800000 */
[----:B------:R-:W2:Y:S02]  /*1d70*/  SYNCS.PHASECHK.TRANS64.TRYWAIT P1, [R6+URZ+0x30c10], R19 ;  /* 0x030c1013060075a7 */ /* 0x000ea4000802017f */
[----:B--2---:R-:W-:Y:S05]  /*1d80*/  @!P1 BRA `(.L_x_6404) ;  /* 0x000000a400749947 */ /* 0x004fea0003800000 */
.L_x_6403:
        /* <DEDUP_REMOVED lines=32> */
[----:B----4-:R-:W-:Y:S02]  /*1f90*/  IMAD R12, R0, 0x80, R12 ;  /* 0x00000080000c7824 */ /* 0x010fe400078e020c */
[----:B------:R-:W-:Y:S01]  /*1fa0*/  VIADD R10, R236, 0x20000 ;  /* 0x00020000ec0a7836 */ /* 0x000fe20000000000 */
[----:B------:R-:W-:Y:S02]  /*1fb0*/  WARPGROUP.DEPBAR.LE gsb0, 0x0 ;  /* 0x00008000000079c5 */ /* 0x000fe40000010000 */
[----:B------:R-:W-:Y:S01]  /*1fc0*/  WARPGROUP.ARRIVE ;  /* 0x00000000000079c5 */ /* 0x000fe20000000000 */
[C---:B-----5:R-:W-:Y:S02]  /*1fd0*/  IMAD R14, R0.reuse, 0x80, R13 ;  /* 0x00000080000e7824 */ /* 0x060fe400078e020d */
        /* <DEDUP_REMOVED lines=9> */
[--C-:B------:R-:W-:Y:S02]  /*2070*/  IMAD R11, R9, 0x4, R236.reuse ;  /* 0x00000004090b7824 */ /* 0x100fe400078e02ec */
[----:B------:R-:W-:-:S02]  /*2080*/  IMAD R14, R227, 0x4, R236 ;  /* 0x00000004e30e7824 */ /* 0x000fc400078e02ec */
[--C-:B------:R-:W-:Y:S02]  /*2090*/  IMAD R13, R15, 0x4, R236.reuse ;  /* 0x000000040f0d7824 */ /* 0x100fe400078e02ec */
[----:B------:R-:W-:Y:S02]  /*20a0*/  IMAD R12, R17, 0x4, R236 ;  /* 0x00000004110c7824 */ /* 0x000fe400078e02ec */
[--C-:B------:R-:W-:Y:S02]  /*20b0*/  IMAD R9, R9, 0x4, R10.reuse ;  /* 0x0000000409097824 */ /* 0x100fe400078e020a */
[--C-:B------:R-:W-:Y:S02]  /*20c0*/  IMAD R227, R227, 0x4, R10.reuse ;  /* 0x00000004e3e37824 */ /* 0x100fe400078e020a */
[--C-:B------:R-:W-:Y:S02]  /*20d0*/  IMAD R15, R15, 0x4, R10.reuse ;  /* 0x000000040f0f7824 */ /* 0x100fe400078e020a */
[----:B------:R-:W-:Y:S01]  /*20e0*/  IMAD R10, R17, 0x4, R10 ;  /* 0x00000004110a7824 */ /* 0x000fe200078e020a */
[----:B------:R-:W-:-:S02]  /*20f0*/  WARPGROUP.DEPBAR.LE gsb0, 0x0 ;  /* 0x00008000000079c5 */ /* 0x000fc40000010000 */
        /* <DEDUP_REMOVED lines=9> */
.L_x_6405:
[----:B------:R1:W1:Y:S01]  /*2190*/  SYNCS.PHASECHK.TRANS64.TRYWAIT P1, [R6+URZ+0x30c30], R19 ;  /* 0x030c3013060075a7 */ /* 0x000262000802017f */
[----:B------:R-:W-:Y:S05]  /*21a0*/  @!P0 BRA `(.L_x_6406) ;  /* 0x0000000000048947 */ /* 0x000fea0003800000 */
[----:B------:R-:W-:Y:S01]  /*21b0*/  BPT.TRAP 0x1 ;  /* 0x000000040000795c */ /* 0x000fe20000300000 */
.L_x_6406:
[----:B------:R-:W-:-:S05]  /*21c0*/  VIADD R16, R236, 0x18000 ;  /* 0x00018000ec107836 */ /* 0x000fca0000000000 */
[----:B------:R-:W-:-:S04]  /*21d0*/  SHF.R.U32.HI R16, RZ, 0x4, R16 ;  /* 0x00000004ff107819 */ /* 0x000fc80000011610 */
[----:B------:R-:W-:-:S04]  /*21e0*/  LOP3.LUT R16, R16, 0x3fff, RZ, 0xc0, !PT ;  /* 0x00003fff10107812 */ /* 0x000fc800078ec0ff */
[----:B------:R-:W-:Y:S01]  /*21f0*/  LOP3.LUT R17, R16, 0x10000, RZ, 0xfc, !PT ;  /* 0x0001000010117812 */ /* 0x000fe200078efcff */
[----:B-1----:R-:W-:Y:S06]  /*2200*/  @P1 BRA `(.L_x_6407) ;  /* 0x0000000000081947 */ /* 0x002fec0003800000 */
[----:B------:R-:W1:Y:S02]  /*2210*/  SYNCS.PHASECHK.TRANS64.TRYWAIT P1, [R6+URZ+0x30c30], R19 ;  /* 0x030c3013060075a7 */ /* 0x000e64000802017f */
[----:B-1----:R-:W-:Y:S05]  /*2220*/  @!P1 BRA `(.L_x_6408) ;  /* 0x000000a000609947 */ /* 0x002fea0003800000 */
.L_x_6407:
[----:B------:R-:W-:Y:S01]  /*2230*/  UIADD3 UR9, UR9, 0x4000, URZ ;  /* 0x0000400009097890 */ /* 0x000fe2000fffe03f */
[----:B------:R-:W-:Y:S01]  /*2240*/  IMAD R17, R0, 0x400, R17 ;  /* 0x0000040000117824 */ /* 0x000fe200078e0211 */
[----:B------:R-:W-:Y:S01]  /*2250*/  ULDC UR4, c[0x0][0x280] ;  /* 0x0000a00000047ab9 */ /* 0x000fe20000000800 */
[----:B------:R-:W-:Y:S01]  /*2260*/  IMAD.MOV.U32 R18, RZ, RZ, -0x2 ;  /* 0xfffffffeff127424 */ /* 0x000fe200078e00ff */
[----:B------:R-:W-:Y:S01]  /*2270*/  USHF.R.U32.HI UR9, URZ, 0x4, UR9 ;  /* 0x000000043f097899 */ /* 0x000fe20008011609 */
[----:B------:R-:W-:Y:S01]  /*2280*/  WARPGROUP.ARRIVE ;  /* 0x00000000000079c5 */ /* 0x000fe20000000000 */
[----:B------:R-:W-:Y:S01]  /*2290*/  R2UR UR8, R17 ;  /* 0x00000000110872ca */ /* 0x000fe200000e0000 */
[----:B------:R-:W-:Y:S01]  /*22a0*/  UIMAD UR4, UR41, -0x80, UR4 ;  /* 0xffffff80290478a4 */ /* 0x000fe2000f8e0204 */
[----:B------:R-:W-:Y:S01]  /*22b0*/  ISETP.GT.AND P1, PT, R7, RZ, PT ;  /* 0x000000ff0700720c */ /* 0x000fe20003f24270 */
[----:B------:R-:W-:Y:S01]  /*22c0*/  ULOP3.LUT UR9, UR9, 0x3fff, URZ, 0xc0, !UPT ;  /* 0x00003fff09097892 */ /* 0x000fe2000f8ec03f */
[C---:B------:R-:W-:Y:S01]  /*22d0*/  VIADD R233, R8.reuse, 0x10 ;  /* 0x0000001008e97836 */ /* 0x040fe20000000000 */
[----:B------:R-:W-:Y:S01]  /*22e0*/  UMOV UR7, 0x40000040 ;  /* 0x4000004000077882 */ /* 0x000fe20000000000 */
[----:B------:R-:W-:Y:S01]  /*22f0*/  UMOV UR5, 0x40000040 ;  /* 0x4000004000057882 */ /* 0x000fe20000000000 */
[----:B------:R-:W-:Y:S01]  /*2300*/  ULOP3.LUT UR9, UR9, 0x10000, URZ, 0xfc, !UPT ;  /* 0x0001000009097892 */ /* 0x000fe2000f8efc3f */
[----:B------:R-:W-:Y:S01]  /*2310*/  IMAD R18, R3, R18, UR4 ;  /* 0x0000000403127e24 */ /* 0x000fe2000f8e0212 */
[----:B--2---:R-:W1:Y:S01]  /*2320*/  SHFL.IDX PT, R222, R11, R233, 0x1f ;  /* 0x00001fe90bde7589 */ /* 0x004e6200000e0000 */
[----:B------:R-:W-:Y:S01]  /*2330*/  VIADD R235, R8, 0x8 ;  /* 0x0000000808eb7836 */ /* 0x000fe20000000000 */
[----:B------:R-:W-:Y:S01]  /*2340*/  ULDC UR10, c[0x0][0x744] ;  /* 0x0001d100000a7ab9 */ /* 0x000fe20000000800 */
[----:B------:R-:W-:Y:S01]  /*2350*/  IMAD.IADD R17, R18, 0x1, -R7 ;  /* 0x0000000112117824 */ /* 0x000fe200078e0a07 */
[----:B------:R-:W-:Y:S01]  /*2360*/  UMOV UR6, UR8 ;  /* 0x0000000800067c82 */ /* 0x000fe20008000000 */
[----:B------:R-:W-:Y:S01]  /*2370*/  UMOV UR4, UR9 ;  /* 0x0000000900047c82 */ /* 0x000fe20008000000 */
[----:B------:R-:W-:Y:S01]  /*2380*/  VIADD R237, R8, 0x4 ;  /* 0x0000000408ed7836 */ /* 0x000fe20000000000 */
[----:B------:R-:W-:Y:S01]  /*2390*/  HGMMA.64x128x16.F32 R24, gdesc[UR4], RZ, !UPT, gsb0 ;  /* 0x01e00000041879f0 */ /* 0x000fe2000c0008ff */
[----:B------:R-:W-:Y:S01]  /*23a0*/  SEL R18, R17, 0x80, P1 ;  /* 0x0000008011127807 */ /* 0x000fe20000800000 */
[----:B------:R-:W-:Y:S01]  /*23b0*/  UIADD3 UR6, UR8, 0x2, URZ ;  /* 0x0000000208067890 */ /* 0x000fe2000fffe03f */
[----:B------:R-:W-:Y:S01]  /*23c0*/  SHFL.IDX PT, R220, R11, R235, 0x1f ;  /* 0x00001feb0bdc7589 */ /* 0x000fe200000e0000 */
[----:B------:R-:W-:Y:S01]  /*23d0*/  UIADD3 UR4, UR9, 0x2, URZ ;  /* 0x0000000209047890 */ /* 0x000fe2000fffe03f */
[C---:B------:R-:W-:Y:S01]  /*23e0*/  ISETP.GT.AND P5, PT, R18.reuse, RZ, PT ;  /* 0x000000ff1200720c */ /* 0x040fe20003fa4270 */
[----:B------:R-:W-:Y:S01]  /*23f0*/  UMOV UR7, 0x40000040 ;  /* 0x4000004000077882 */ /* 0x000fe20000000000 */
[----:B------:R-:W-:Y:S01]  /*2400*/  ISETP.GT.AND P6, PT, R18, 0x1, PT ;  /* 0x000000011200780c */ /* 0x000fe20003fc4270 */
[----:B------:R-:W-:Y:S01]  /*2410*/  UMOV UR5, 0x40000040 ;  /* 0x4000004000057882 */ /* 0x000fe20000000000 */
[----:B------:R-:W-:Y:S01]  /*2420*/  FSEL R88, R88, -INF , !P5 ;  /* 0xff80000058587808 */ /* 0x000fe20006800000 */
[----:B------:R-:W-:Y:S01]  /*2430*/  VIADD R231, R8, 0x18 ;  /* 0x0000001808e77836 */ /* 0x000fe20000000000 */
[----:B------:R-:W-:Y:S01]  /*2440*/  FSEL R89, R89, -INF , !P6 ;  /* 0xff80000059597808 */ /* 0x000fe20007000000 */
[----:B------:R-:W-:Y:S01]  /*2450*/  VIADD R19, R17, 0x8 ;  /* 0x0000000811137836 */ /* 0x000fe20000000000 */
[C---:B------:R-:W-:Y:S01]  /*2460*/  ISETP.GT.AND P1, PT, R18.reuse, 0x8, PT ;  /* 0x000000081200780c */ /* 0x040fe20003f24270 */
[----:B------:R-:W2:Y:S01]  /*2470*/  SHFL.IDX PT, R17, R11, R237, 0x1f ;  /* 0x00001fed0b117589 */ /* 0x000ea200000e0000 */
[----:B------:R-:W-:Y:S01]  /*2480*/  ISETP.GT.AND P2, PT, R18, 0x9, PT ;  /* 0x000000091200780c */ /* 0x000fe20003f44270 */
[----:B------:R-:W-:Y:S01]  /*2490*/  VIADD R230, R8, 0x1c ;  /* 0x0000001c08e67836 */ /* 0x000fe20000000000 */
[C---:B------:R-:W-:Y:S01]  /*24a0*/  ISETP.GT.AND P3, PT, R18.reuse, 0x10, PT ;  /* 0x000000101200780c */ /* 0x040fe20003f64270 */
[----:B------:R-:W5:Y:S01]  /*24b0*/  SHFL.IDX PT, R224, R11, R231, 0x1f ;  /* 0x00001fe70be07589 */ /* 0x000f6200000e0000 */
[----:B------:R-:W-:Y:S01]  /*24c0*/  ISETP.GT.AND P4, PT, R18, 0x11, PT ;  /* 0x000000111200780c */ /* 0x000fe20003f84270 */
[----:B------:R-:W-:Y:S01]  /*24d0*/  VIADD R232, R8, 0x14 ;  /* 0x0000001408e87836 */ /* 0x000fe20000000000 */
[----:B------:R-:W-:Y:S01]  /*24e0*/  ISETP.GT.AND P5, PT, R18, 0x18, PT ;  /* 0x000000181200780c */ /* 0x000fe20003fa4270 */
[----:B------:R-:W-:Y:S01]  /*24f0*/  VIADD R234, R8, 0xc ;  /* 0x0000000c08ea7836 */ /* 0x000fe20000000000 */
[----:B------:R-:W-:Y:S01]  /*2500*/  ISETP.GT.AND P6, PT, R18, 0x19, PT ;  /* 0x000000191200780c */ /* 0x000fe20003fc4270 */
[----:B---3--:R-:W-:Y:S01]  /*2510*/  SHFL.IDX PT, R223, R14, R230, 0x1f ;  /* 0x00001fe60edf7589 */ /* 0x008fe200000e0000 */
[----:B------:R-:W-:-:S02]  /*2520*/  FSEL R92, R92, -INF , !P1 ;  /* 0xff8000005c5c7808 */ /* 0x000fc40004800000 */
[----:B------:R-:W-:Y:S01]  /*2530*/  FSEL R93, R93, -INF , !P2 ;  /* 0xff8000005d5d7808 */ /* 0x000fe20005000000 */
[----:B------:R-:W-:Y:S01]  /*2540*/  SHFL.IDX PT, R221, R11, R234, 0x1f ;  /* 0x00001fea0bdd7589 */ /* 0x000fe200000e0000 */
[----:B------:R-:W-:Y:S02]  /*2550*/  FSEL R96, R96, -INF , !P3 ;  /* 0xff80000060607808 */ /* 0x000fe40005800000 */
[----:B------:R-:W-:Y:S01]  /*2560*/  FSEL R97, R97, -INF , !P4 ;  /* 0xff80000061617808 */ /* 0x000fe20006000000 */
[----:B----4-:R-:W-:Y:S01]  /*2570*/  SHFL.IDX PT, R226, R13, R231, 0x1f ;  /* 0x00001fe70de27589 */ /* 0x010fe200000e0000 */
[----:B------:R-:W-:Y:S01]  /*2580*/  FSEL R100, R100, -INF , !P5 ;  /* 0xff80000064647808 */ /* 0x000fe20006800000 */
[----:B-1----:R-:W-:Y:S01]  /*2590*/  FFMA.FTZ R21, R96, UR10, -R222 ;  /* 0x0000000a60157c23 */ /* 0x002fe200080108de */
[----:B------:R-:W-:Y:S01]  /*25a0*/  FSEL R101, R101, -INF , !P6 ;  /* 0xff80000065657808 */ /* 0x000fe20007000000 */
[----:B------:R-:W1:Y:S01]  /*25b0*/  SHFL.IDX PT, R96, R14, R8, 0x1f ;  /* 0x00001f080e607589 */ /* 0x000e6200000e0000 */
[C---:B------:R-:W-:Y:S01]  /*25c0*/  ISETP.GT.AND P1, PT, R18.reuse, 0x20, PT ;  /* 0x000000201200780c */ /* 0x040fe20003f24270 */
[----:B--2---:R-:W-:Y:S01]  /*25d0*/  FFMA.FTZ R218, R89, UR10, -R17 ;  /* 0x0000000a59da7c23 */ /* 0x004fe20008010811 */
[C---:B------:R-:W-:Y:S01]  /*25e0*/  ISETP.GT.AND P2, PT, R18.reuse, 0x21, PT ;  /* 0x000000211200780c */ /* 0x040fe20003f44270 */
[----:B------:R-:W-:Y:S01]  /*25f0*/  SHFL.IDX PT, R89, R11, R232, 0x1f ;  /* 0x00001fe80b597589 */ /* 0x000fe200000e0000 */
[----:B------:R-:W-:Y:S01]  /*2600*/  ISETP.GT.AND P3, PT, R18, 0x28, PT ;  /* 0x000000281200780c */ /* 0x000fe20003f64270 */
[----:B-----5:R-:W-:Y:S01]  /*2610*/  FFMA.FTZ R20, R100, UR10, -R224 ;  /* 0x0000000a64147c23 */ /* 0x020fe200080108e0 */
[C---:B------:R-:W-:Y:S01]  /*2620*/  ISETP.GT.AND P4, PT, R18.reuse, 0x29, PT ;  /* 0x000000291200780c */ /* 0x040fe20003f84270 */
[----:B------:R-:W-:Y:S01]  /*2630*/  SHFL.IDX PT, R100, R14, R235, 0x1f ;  /* 0x00001feb0e647589 */ /* 0x000fe200000e0000 */
[----:B------:R-:W-:Y:S01]  /*2640*/  ISETP.GT.AND P5, PT, R18, 0x30, PT ;  /* 0x000000301200780c */ /* 0x000fe20003fa4270 */
[----:B------:R-:W-:Y:S01]  /*2650*/  IMAD R16, R0, 0x400, R16 ;  /* 0x0000040000107824 */ /* 0x000fe200078e0210 */
[----:B------:R-:W-:Y:S01]  /*2660*/  ISETP.GT.AND P6, PT, R18, 0x31, PT ;  /* 0x000000311200780c */ /* 0x000fe20003fc4270 */
[----:B------:R-:W-:Y:S01]  /*2670*/  SHFL.IDX PT, R225, R13, R232, 0x1f ;  /* 0x00001fe80de17589 */ /* 0x000fe200000e0000 */
[----:B------:R-:W-:Y:S01]  /*2680*/  FSEL R104, R104, -INF , !P1 ;  /* 0xff80000068687808 */ /* 0x000fe20004800000 */
[----:B------:R-:W-:Y:S01]  /*2690*/  MUFU.EX2 R218, R218 ;  /* 0x000000da00da7308 */ /* 0x000fe20000000800 */
[----:B------:R-:W-:Y:S01]  /*26a0*/  FSEL R105, R105, -INF , !P2 ;  /* 0xff80000069697808 */ /* 0x000fe20005000000 */
[----:B------:R-:W-:Y:S01]  /*26b0*/  SHFL.IDX PT, R228, R12, R231, 0x1f ;  /* 0x00001fe70ce47589 */ /* 0x000fe200000e0000 */
[----:B------:R-:W-:-:S02]  /*26c0*/  FSEL R108, R108, -INF , !P3 ;  /* 0xff8000006c6c7808 */ /* 0x000fc40005800000 */
[----:B------:R-:W-:Y:S02]  /*26d0*/  FSEL R109, R109, -INF , !P4 ;  /* 0xff8000006d6d7808 */ /* 0x000fe40006000000 */
[----:B------:R-:W-:Y:S01]  /*26e0*/  FSEL R112, R112, -INF , !P5 ;  /* 0xff80000070707808 */ /* 0x000fe20006800000 */
[----:B------:R-:W-:Y:S01]  /*26f0*/  MUFU.EX2 R20, R20 ;  /* 0x0000001400147308 */ /* 0x000fe20000000800 */
[----:B------:R-:W-:Y:S01]  /*2700*/  FSEL R113, R113, -INF , !P6 ;  /* 0xff80000071717808 */ /* 0x000fe20007000000 */
[----:B-1----:R-:W-:Y:S01]  /*2710*/  FFMA.FTZ R22, R104, UR10, -R96 ;  /* 0x0000000a68167c23 */ /* 0x002fe20008010860 */
[C---:B------:R-:W-:Y:S01]  /*2720*/  ISETP.GT.AND P1, PT, R18.reuse, 0x38, PT ;  /* 0x000000381200780c */ /* 0x040fe20003f24270 */
[----:B------:R-:W-:Y:S01]  /*2730*/  SHFL.IDX PT, R104, R14, R233, 0x1f ;  /* 0x00001fe90e687589 */ /* 0x000fe200000e0000 */
[C---:B------:R-:W-:Y:S02]  /*2740*/  ISETP.GT.AND P2, PT, R18.reuse, 0x39, PT ;  /* 0x000000391200780c */ /* 0x040fe40003f44270 */
[C---:B------:R-:W-:Y:S01]  /*2750*/  ISETP.GT.AND P3, PT, R18.reuse, 0x40, PT ;  /* 0x000000401200780c */ /* 0x040fe20003f64270 */
[----:B------:R-:W-:Y:S01]  /*2760*/  MUFU.EX2 R22, R22 ;  /* 0x0000001600167308 */ /* 0x000fe20000000800 */
[----:B------:R-:W-:-:S02]  /*2770*/  ISETP.GT.AND P4, PT, R18, 0x41, PT ;  /* 0x000000411200780c */ /* 0x000fc40003f84270 */
[C---:B------:R-:W-:Y:S02]  /*2780*/  ISETP.GT.AND P5, PT, R18.reuse, 0x48, PT ;  /* 0x000000481200780c */ /* 0x040fe40003fa4270 */
[----:B------:R-:W-:Y:S02]  /*2790*/  ISETP.GT.AND P6, PT, R18, 0x49, PT ;  /* 0x000000491200780c */ /* 0x000fe40003fc4270 */
[----:B------:R-:W-:Y:S02]  /*27a0*/  FSEL R116, R116, -INF , !P1 ;  /* 0xff80000074747808 */ /* 0x000fe40004800000 */
[----:B------:R-:W-:Y:S02]  /*27b0*/  FSEL R117, R117, -INF , !P2 ;  /* 0xff80000075757808 */ /* 0x000fe40005000000 */
[----:B------:R-:W-:Y:S02]  /*27c0*/  FSEL R120, R120, -INF , !P3 ;  /* 0xff80000078787808 */ /* 0x000fe40005800000 */
[----:B------:R-:W-:-:S02]  /*27d0*/  FSEL R121, R121, -INF , !P4 ;  /* 0xff80000079797808 */ /* 0x000fc40006000000 */
[----:B------:R-:W-:Y:S02]  /*27e0*/  FSEL R124, R124, -INF , !P5 ;  /* 0xff8000007c7c7808 */ /* 0x000fe40006800000 */
[----:B------:R-:W-:Y:S02]  /*27f0*/  FSEL R125, R125, -INF , !P6 ;  /* 0xff8000007d7d7808 */ /* 0x000fe40007000000 */
[C---:B------:R-:W-:Y:S02]  /*2800*/  ISETP.GT.AND P1, PT, R18.reuse, 0x50, PT ;  /* 0x000000501200780c */ /* 0x040fe40003f24270 */
[C---:B------:R-:W-:Y:S02]  /*2810*/  ISETP.GT.AND P2, PT, R18.reuse, 0x51, PT ;  /* 0x000000511200780c */ /* 0x040fe40003f44270 */
[C---:B------:R-:W-:Y:S02]  /*2820*/  ISETP.GT.AND P3, PT, R18.reuse, 0x58, PT ;  /* 0x000000581200780c */ /* 0x040fe40003f64270 */
        /* <DEDUP_REMOVED lines=15> */
[----:B------:R-:W1:Y:S01]  /*2920*/  SHFL.IDX PT, R18, R11, R8, 0x1f ;  /* 0x00001f080b127589 */ /* 0x000e6200000e0000 */
[----:B------:R-:W-:Y:S02]  /*2930*/  FSEL R140, R140, -INF , !P1 ;  /* 0xff8000008c8c7808 */ /* 0x000fe40004800000 */
[----:B------:R-:W-:Y:S02]  /*2940*/  ISETP.GT.AND P1, PT, R7, 0x8, PT ;  /* 0x000000080700780c */ /* 0x000fe40003f24270 */
[----:B------:R-:W-:Y:S02]  /*2950*/  FSEL R149, R149, -INF , !P6 ;  /* 0xff80000095957808 */ /* 0x000fe40007000000 */
[----:B------:R-:W-:-:S02]  /*2960*/  SEL R19, R19, 0x80, P1 ;  /* 0x0000008013137807 */ /* 0x000fc40000800000 */
[----:B------:R-:W-:Y:S02]  /*2970*/  FSEL R145, R145, -INF , !P4 ;  /* 0xff80000091917808 */ /* 0x000fe40006000000 */
[C---:B------:R-:W-:Y:S01]  /*2980*/  ISETP.GT.AND P6, PT, R19.reuse, RZ, PT ;  /* 0x000000ff1300720c */ /* 0x040fe20003fc4270 */
[----:B------:R-:W-:Y:S02]  /*2990*/  WARPGROUP.DEPBAR.LE gsb0, 0x0 ;  /* 0x00008000000079c5 */ /* 0x000fe40000010000 */
[----:B------:R-:W-:Y:S01]  /*29a0*/  WARPGROUP.ARRIVE ;  /* 0x00000000000079c5 */ /* 0x000fe20000000000 */
[----:B------:R-:W-:Y:S02]  /*29b0*/  FSEL R216, R90, -INF , !P6 ;  /* 0xff8000005ad87808 */ /* 0x000fe40007000000 */
[C---:B------:R-:W-:Y:S02]  /*29c0*/  ISETP.GT.AND P4, PT, R19.reuse, 0x10, PT ;  /* 0x000000101300780c */ /* 0x040fe40003f84270 */
[C---:B------:R-:W-:Y:S01]  /*29d0*/  ISETP.GT.AND P1, PT, R19.reuse, 0x1, PT ;  /* 0x000000011300780c */ /* 0x040fe20003f24270 */
[----:B------:R-:W-:Y:S01]  /*29e0*/  HGMMA.64x128x16.F32 R24, gdesc[UR4], R24, gsb0 ;  /* 0x01e00000041879f0 */ /* 0x000fe20008000818 */
[----:B------:R-:W-:Y:S01]  /*29f0*/  FSEL R98, R98, -INF , !P4 ;  /* 0xff80000062627808 */ /* 0x000fe20006000000 */
[----:B------:R-:W-:Y:S01]  /*2a00*/  UIADD3 UR6, UR8, 0x4, URZ ;  /* 0x0000000408067890 */ /* 0x000fe2000fffe03f */
[--C-:B-1----:R-:W-:Y:S01]  /*2a10*/  FFMA.FTZ R88, R88, UR10, -R18.reuse ;  /* 0x0000000a58587c23 */ /* 0x102fe20008010812 */
[----:B------:R-:W-:Y:S01]  /*2a20*/  FFMA.FTZ R216, R216, UR10, -R18 ;  /* 0x0000000ad8d87c23 */ /* 0x000fe20008010812 */
[----:B------:R-:W-:Y:S01]  /*2a30*/  FFMA.FTZ R18, R92, UR10, -R220 ;  /* 0x0000000a5c127c23 */ /* 0x000fe200080108dc */
[----:B------:R-:W-:Y:S01]  /*2a40*/  FFMA.FTZ R222, R98, UR10, -R222 ;  /* 0x0000000a62de7c23 */ /* 0x000fe200080108de */
[----:B------:R1:W2:Y:S01]  /*2a50*/  SHFL.IDX PT, R92, R11, R230, 0x1f ;  /* 0x00001fe60b5c7589 */ /* 0x0002a200000e0000 */
[----:B------:R-:W-:Y:S01]  /*2a60*/  FSEL R148, R148, -INF , !P5 ;  /* 0xff80000094947808 */ /* 0x000fe20006800000 */
[----:B------:R2:W-:Y:S01]  /*2a70*/  MUFU.EX2 R217, R88 ;  /* 0x0000005800d97308 */ /* 0x0005e20000000800 */
[----:B------:R-:W-:Y:S01]  /*2a80*/  ISETP.GT.AND P5, PT, R19, 0x11, PT ;  /* 0x000000111300780c */ /* 0x000fe20003fa4270 */
[----:B------:R-:W-:Y:S01]  /*2a90*/  SHFL.IDX PT, R98, R14, R234, 0x1f ;  /* 0x00001fea0e627589 */ /* 0x000fe200000e0000 */
[----:B------:R-:W-:Y:S01]  /*2aa0*/  FSEL R91, R91, -INF , !P1 ;  /* 0xff8000005b5b7808 */ /* 0x000fe20004800000 */
[----:B------:R-:W-:Y:S01]  /*2ab0*/  UIADD3 UR4, UR9, 0x4, URZ ;  /* 0x0000000409047890 */ /* 0x000fe2000fffe03f */
[----:B------:R-:W-:Y:S01]  /*2ac0*/  FSEL R99, R99, -INF , !P5 ;  /* 0xff80000063637808 */ /* 0x000fe20006800000 */
[----:B------:R-:W-:Y:S01]  /*2ad0*/  UMOV UR7, 0x40000040 ;  /* 0x4000004000077882 */ /* 0x000fe20000000000 */
[----:B------:R-:W-:Y:S01]  /*2ae0*/  FSEL R141, R141, -INF , !P2 ;  /* 0xff8000008d8d7808 */ /* 0x000fe20005000000 */
[----:B-1----:R-:W-:Y:S01]  /*2af0*/  MUFU.EX2 R11, R21 ;  /* 0x00000015000b7308 */ /* 0x002fe20000000800 */
[----:B------:R-:W-:Y:S01]  /*2b00*/  FFMA.FTZ R219, R91, UR10, -R17 ;  /* 0x0000000a5bdb7c23 */ /* 0x000fe20008010811 */
[----:B------:R-:W-:Y:S01]  /*2b10*/  FFMA.FTZ R17, R97, UR10, -R89 ;  /* 0x0000000a61117c23 */ /* 0x000fe20008010859 */
[----:B------:R-:W-:Y:S01]  /*2b20*/  FSEL R144, R144, -INF , !P3 ;  /* 0xff80000090907808 */ /* 0x000fe20005800000 */
[----:B------:R-:W1:Y:S01]  /*2b30*/  SHFL.IDX PT, R97, R14, R237, 0x1f ;  /* 0x00001fed0e617589 */ /* 0x000e6200000e0000 */
[C---:B------:R-:W-:Y:S01]  /*2b40*/  ISETP.GT.AND P2, PT, R19.reuse, 0x8, PT ;  /* 0x000000081300780c */ /* 0x040fe20003f44270 */
[----:B------:R-:W-:Y:S01]  /*2b50*/  UMOV UR5, 0x40000040 ;  /* 0x4000004000057882 */ /* 0x000fe20000000000 */
[----:B------:R-:W-:-:S02]  /*2b60*/  ISETP.GT.AND P3, PT, R19, 0x9, PT ;  /* 0x000000091300780c */ /* 0x000fc40003f64270 */
[C---:B------:R-:W-:Y:S02]  /*2b70*/  ISETP.GT.AND P6, PT, R19.reuse, 0x18, PT ;  /* 0x000000181300780c */ /* 0x040fe40003fc4270 */
[----:B------:R-:W-:Y:S01]  /*2b80*/  ISETP.GT.AND P4, PT, R19, 0x28, PT ;  /* 0x000000281300780c */ /* 0x000fe20003f84270 */
[----:B------:R-:W-:Y:S02]  /*2b90*/  WARPGROUP.DEPBAR.LE gsb0, 0x0 ;  /* 0x00008000000079c5 */ /* 0x000fe40000010000 */
[----:B--2---:R-:W-:Y:S01]  /*2ba0*/  FFMA.FTZ R88, R101, UR10, -R92 ;  /* 0x0000000a65587c23 */ /* 0x004fe2000801085c */
[----:B------:R-:W-:Y:S01]  /*2bb0*/  ISETP.GT.AND P1, PT, R19, 0x19, PT ;  /* 0x000000191300780c */ /* 0x000fe20003f24270 */
[----:B------:R-:W2:Y:S01]  /*2bc0*/  SHFL.IDX PT, R101, R14, R232, 0x1f ;  /* 0x00001fe80e657589 */ /* 0x000ea200000e0000 */
[----:B------:R-:W-:Y:S01]  /*2bd0*/  FSEL R94, R94, -INF , !P2 ;  /* 0xff8000005e5e7808 */ /* 0x000fe20005000000 */
[----:B------:R3:W-:Y:S01]  /*2be0*/  MUFU.EX2 R21, R88 ;  /* 0x0000005800157308 */ /* 0x0007e20000000800 */
[----:B------:R-:W-:Y:S01]  /*2bf0*/  FSEL R95, R95, -INF , !P3 ;  /* 0xff8000005f5f7808 */ /* 0x000fe20005800000 */
[----:B------:R-:W-:Y:S01]  /*2c00*/  WARPGROUP.ARRIVE ;  /* 0x00000000000079c5 */ /* 0x000fe20000000000 */
[----:B------:R-:W-:Y:S01]  /*2c10*/  FSEL R102, R102, -INF , !P6 ;  /* 0xff80000066667808 */ /* 0x000fe20007000000 */
[----:B------:R-:W-:Y:S01]  /*2c20*/  FFMA.FTZ R220, R94, UR10, -R220 ;  /* 0x0000000a5edc7c23 */ /* 0x000fe200080108dc */
[----:B------:R-:W-:Y:S01]  /*2c30*/  FSEL R103, R103, -INF , !P1 ;  /* 0xff80000067677808 */ /* 0x000fe20004800000 */
[----:B-1----:R-:W-:Y:S01]  /*2c40*/  FFMA.FTZ R23, R105, UR10, -R97 ;  /* 0x0000000a69177c23 */ /* 0x002fe20008010861 */
[C---:B------:R-:W-:Y:S01]  /*2c50*/  ISETP.GT.AND P2, PT, R19.reuse, 0x20, PT ;  /* 0x000000201300780c */ /* 0x040fe20003f44270 */
[----:B------:R-:W-:Y:S01]  /*2c60*/  HGMMA.64x128x16.F32 R24, gdesc[UR4], R24, gsb0 ;  /* 0x01e00000041879f0 */ /* 0x000fe20008000818 */
[----:B---3--:R-:W-:Y:S01]  /*2c70*/  FFMA.FTZ R88, R108, UR10, -R100 ;  /* 0x0000000a6c587c23 */ /* 0x008fe20008010864 */
[C---:B------:R-:W-:Y:S01]  /*2c80*/  ISETP.GT.AND P3, PT, R19.reuse, 0x21, PT ;  /* 0x000000211300780c */ /* 0x040fe20003f64270 */
[----:B------:R1:W3:Y:S01]  /*2c90*/  SHFL.IDX PT, R108, R14, R231, 0x1f ;  /* 0x00001fe70e6c7589 */ /* 0x0002e200000e0000 */
[C---:B------:R-:W-:Y:S01]  /*2ca0*/  ISETP.GT.AND P5, PT, R19.reuse, 0x29, PT ;  /* 0x000000291300780c */ /* 0x040fe20003fa4270 */
[----:B------:R-:W-:Y:S01]  /*2cb0*/  FFMA.FTZ R224, R102, UR10, -R224 ;  /* 0x0000000a66e07c23 */ /* 0x000fe200080108e0 */
[C---:B------:R-:W-:Y:S01]  /*2cc0*/  ISETP.GT.AND P6, PT, R19.reuse, 0x30, PT ;  /* 0x000000301300780c */ /* 0x040fe20003fc4270 */
[----:B------:R-:W-:Y:S01]  /*2cd0*/  UIADD3 UR6, UR8, 0x6, URZ ;  /* 0x0000000608067890 */ /* 0x000fe2000fffe03f */
[----:B------:R-:W-:Y:S01]  /*2ce0*/  ISETP.GT.AND P1, PT, R19, 0x31, PT ;  /* 0x000000311300780c */ /* 0x000fe20003f24270 */
[----:B------:R-:W-:Y:S01]  /*2cf0*/  UIADD3 UR4, UR9, 0x6, URZ ;  /* 0x0000000609047890 */ /* 0x000fe2000fffe03f */
[----:B------:R-:W-:Y:S01]  /*2d00*/  FSEL R106, R106, -INF , !P2 ;  /* 0xff8000006a6a7808 */ /* 0x000fe20005000000 */
[----:B------:R-:W-:Y:S01]  /*2d10*/  UMOV UR7, 0x40000040 ;  /* 0x4000004000077882 */ /* 0x000fe20000000000 */
[----:B------:R-:W-:Y:S01]  /*2d20*/  FSEL R107, R107, -INF , !P3 ;  /* 0xff8000006b6b7808 */ /* 0x000fe20005800000 */
[----:B-1----:R-:W-:Y:S01]  /*2d30*/  FFMA.FTZ R14, R109, UR10, -R98 ;  /* 0x0000000a6d0e7c23 */ /* 0x002fe20008010862 */
[----:B------:R-:W-:Y:S01]  /*2d40*/  FFMA.FTZ R109, R99, UR10, -R89 ;  /* 0x0000000a636d7c23 */ /* 0x000fe20008010859 */
[----:B------:R-:W-:Y:S01]  /*2d50*/  FFMA.FTZ R89, R112, UR10, -R104 ;  /* 0x0000000a70597c23 */ /* 0x000fe20008010868 */
[----:B------:R-:W-:Y:S01]  /*2d60*/  FSEL R110, R110, -INF , !P4 ;  /* 0xff8000006e6e7808 */ /* 0x000fe20006000000 */
[----:B------:R-:W-:Y:S01]  /*2d70*/  SHFL.IDX PT, R112, R13, R8, 0x1f ;  /* 0x00001f080d707589 */ /* 0x000fe200000e0000 */
[----:B------:R-:W-:Y:S01]  /*2d80*/  FSEL R111, R111, -INF , !P5 ;  /* 0xff8000006f6f7808 */ /* 0x000fe20006800000 */
[----:B--2---:R-:W-:Y:S01]  /*2d90*/  FFMA.FTZ R90, R113, UR10, -R101 ;  /* 0x0000000a715a7c23 */ /* 0x004fe20008010865 */
[----:B------:R-:W-:Y:S01]  /*2da0*/  FSEL R114, R114, -INF , !P6 ;  /* 0xff80000072727808 */ /* 0x000fe20007000000 */
[----:B------:R-:W1:Y:S01]  /*2db0*/  SHFL.IDX PT, R113, R13, R237, 0x1f ;  /* 0x00001fed0d717589 */ /* 0x000e6200000e0000 */
[----:B------:R-:W-:Y:S01]  /*2dc0*/  FSEL R115, R115, -INF , !P1 ;  /* 0xff80000073737808 */ /* 0x000fe20004800000 */
[----:B------:R-:W-:Y:S01]  /*2dd0*/  FFMA.FTZ R111, R111, UR10, -R98 ;  /* 0x0000000a6f6f7c23 */ /* 0x000fe20008010862 */
[C---:B------:R-:W-:Y:S01]  /*2de0*/  ISETP.GT.AND P2, PT, R19.reuse, 0x38, PT ;  /* 0x000000381300780c */ /* 0x040fe20003f44270 */
[----:B------:R-:W-:Y:S01]  /*2df0*/  FFMA.FTZ R98, R132, UR10, -R226 ;  /* 0x0000000a84627c23 */ /* 0x000fe200080108e2 */
[C---:B------:R-:W-:Y:S01]  /*2e00*/  ISETP.GT.AND P3, PT, R19.reuse, 0x39, PT ;  /* 0x000000391300780c */ /* 0x040fe20003f64270 */
[----:B---3--:R-:W-:Y:S01]  /*2e10*/  FFMA.FTZ R91, R116, UR10, -R108 ;  /* 0x0000000a745b7c23 */ /* 0x008fe2000801086c */
[----:B------:R-:W-:Y:S01]  /*2e20*/  ISETP.GT.AND P4, PT, R19, 0x40, PT ;  /* 0x000000401300780c */ /* 0x000fe20003f84270 */
[----:B------:R-:W-:Y:S01]  /*2e30*/  FFMA.FTZ R116, R103, UR10, -R92 ;  /* 0x0000000a67747c23 */ /* 0x000fe2000801085c */
[----:B------:R-:W-:Y:S01]  /*2e40*/  ISETP.GT.AND P5, PT, R19, 0x41, PT ;  /* 0x000000411300780c */ /* 0x000fe20003fa4270 */
[----:B------:R-:W-:Y:S01]  /*2e50*/  FFMA.FTZ R92, R117, UR10, -R223 ;  /* 0x0000000a755c7c23 */ /* 0x000fe200080108df */
[C---:B------:R-:W-:Y:S01]  /*2e60*/  ISETP.GT.AND P6, PT, R19.reuse, 0x48, PT ;  /* 0x000000481300780c */ /* 0x040fe20003fc4270 */
[----:B------:R-:W-:Y:S01]  /*2e70*/  SHFL.IDX PT, R117, R13, R235, 0x1f ;  /* 0x00001feb0d757589 */ /* 0x000fe200000e0000 */
[----:B------:R-:W-:Y:S01]  /*2e80*/  ISETP.GT.AND P1, PT, R19, 0x49, PT ;  /* 0x000000491300780c */ /* 0x000fe20003f24270 */
[----:B------:R-:W-:Y:S01]  /*2e90*/  FFMA.FTZ R107, R107, UR10, -R97 ;  /* 0x0000000a6b6b7c23 */ /* 0x000fe20008010861 */
[----:B------:R-:W-:Y:S01]  /*2ea0*/  FSEL R118, R118, -INF , !P2 ;  /* 0xff80000076767808 */ /* 0x000fe20005000000 */
[----:B------:R-:W2:Y:S01]  /*2eb0*/  SHFL.IDX PT, R132, R12, R235, 0x1f ;  /* 0x00001feb0c847589 */ /* 0x000ea200000e0000 */
[----:B------:R-:W-:Y:S01]  /*2ec0*/  FSEL R119, R119, -INF , !P3 ;  /* 0xff80000077777808 */ /* 0x000fe20005800000 */
[----:B------:R-:W-:Y:S01]  /*2ed0*/  FFMA.FTZ R97, R129, UR10, -R225 ;  /* 0x0000000a81617c23 */ /* 0x000fe200080108e1 */
[----:B------:R-:W-:Y:S01]  /*2ee0*/  FSEL R122, R122, -INF , !P4 ;  /* 0xff8000007a7a7808 */ /* 0x000fe20006000000 */
[----:B------:R-:W3:Y:S01]  /*2ef0*/  SHFL.IDX PT, R129, R12, R237, 0x1f ;  /* 0x00001fed0c817589 */ /* 0x000ee200000e0000 */
[----:B------:R-:W-:Y:S01]  /*2f00*/  FSEL R123, R123, -INF , !P5 ;  /* 0xff8000007b7b7808 */ /* 0x000fe20006800000 */
[----:B------:R-:W-:Y:S01]  /*2f10*/  FFMA.FTZ R110, R110, UR10, -R100 ;  /* 0x0000000a6e6e7c23 */ /* 0x000fe20008010864 */
[----:B------:R-:W-:Y:S01]  /*2f20*/  FSEL R126, R126, -INF , !P6 ;  /* 0xff8000007e7e7808 */ /* 0x000fe20007000000 */
[----:B-1----:R-:W-:Y:S01]  /*2f30*/  FFMA.FTZ R94, R121, UR10, -R113 ;  /* 0x0000000a795e7c23 */ /* 0x002fe20008010871 */
[----:B------:R-:W-:Y:S01]  /*2f40*/  FSEL R127, R127, -INF , !P1 ;  /* 0xff8000007f7f7808 */ /* 0x000fe20004800000 */
[----:B------:R-:W1:Y:S01]  /*2f50*/  SHFL.IDX PT, R121, R13, R233, 0x1f ;  /* 0x00001fe90d797589 */ /* 0x000e6200000e0000 */
[----:B------:R-:W-:Y:S01]  /*2f60*/  ISETP.GT.AND P2, PT, R19, 0x50, PT ;  /* 0x000000501300780c */ /* 0x000fe20003f44270 */
[----:B------:R-:W-:Y:S01]  /*2f70*/  FFMA.FTZ R115, R115, UR10, -R101 ;  /* 0x0000000a73737c23 */ /* 0x000fe20008010865 */
[C---:B------:R-:W-:Y:S01]  /*2f80*/  ISETP.GT.AND P3, PT, R19.reuse, 0x51, PT ;  /* 0x000000511300780c */ /* 0x040fe20003f64270 */
[----:B------:R-:W-:Y:S01]  /*2f90*/  UMOV UR5, 0x40000040 ;  /* 0x4000004000057882 */ /* 0x000fe20000000000 */
[C---:B------:R-:W-:Y:S01]  /*2fa0*/  ISETP.GT.AND P4, PT, R19.reuse, 0x58, PT ;  /* 0x000000581300780c */ /* 0x040fe20003f84270 */
[----:B------:R-:W-:Y:S01]  /*2fb0*/  FFMA.FTZ R105, R148, UR10, -R228 ;  /* 0x0000000a94697c23 */ /* 0x000fe200080108e4 */
[C---:B------:R-:W-:Y:S01]  /*2fc0*/  ISETP.GT.AND P5, PT, R19.reuse, 0x59, PT ;  /* 0x000000591300780c */ /* 0x040fe20003fa4270 */
[----:B------:R-:W4:Y:S01]  /*2fd0*/  MUFU.EX2 R216, R216 ;  /* 0x000000d800d87308 */ /* 0x000f220000000800 */
[----:B------:R-:W-:-:S02]  /*2fe0*/  ISETP.GT.AND P6, PT, R19, 0x60, PT ;  /* 0x000000601300780c */ /* 0x000fc40003fc4270 */
[----:B------:R-:W-:Y:S02]  /*2ff0*/  ISETP.GT.AND P1, PT, R19, 0x61, PT ;  /* 0x000000611300780c */ /* 0x000fe40003f24270 */
[----:B------:R-:W-:Y:S01]  /*3000*/  FSEL R130, R130, -INF , !P2 ;  /* 0xff80000082827808 */ /* 0x000fe20005000000 */
[----:B--2---:R-:W-:Y:S01]  /*3010*/  FFMA.FTZ R102, R140, UR10, -R132 ;  /* 0x0000000a8c667c23 */ /* 0x004fe20008010884 */
[----:B------:R-:W-:Y:S01]  /*3020*/  FSEL R131, R131, -INF , !P3 ;  /* 0xff80000083837808 */ /* 0x000fe20005800000 */
[----:B------:R-:W-:Y:S01]  /*3030*/  SHFL.IDX PT, R140, R12, R230, 0x1f ;  /* 0x00001fe60c8c7589 */ /* 0x000fe200000e0000 */
[----:B------:R-:W-:Y:S01]  /*3040*/  FSEL R134, R134, -INF , !P4 ;  /* 0xff80000086867808 */ /* 0x000fe20006000000 */
[----:B---3--:R-:W-:Y:S01]  /*3050*/  FFMA.FTZ R101, R137, UR10, -R129 ;  /* 0x0000000a89657c23 */ /* 0x008fe20008010881 */
[----:B------:R-:W-:Y:S01]  /*3060*/  FSEL R135, R135, -INF , !P5 ;  /* 0xff80000087877808 */ /* 0x000fe20006800000 */
[----:B------:R-:W-:Y:S01]  /*3070*/  SHFL.IDX PT, R137, R12, R232, 0x1f ;  /* 0x00001fe80c897589 */ /* 0x000fe200000e0000 */
[----:B------:R-:W-:Y:S01]  /*3080*/  FSEL R138, R138, -INF , !P6 ;  /* 0xff8000008a8a7808 */ /* 0x000fe20007000000 */
[----:B------:R-:W2:Y:S01]  /*3090*/  MUFU.EX2 R219, R219 ;  /* 0x000000db00db7308 */ /* 0x000ea20000000800 */
[----:B------:R-:W-:Y:S01]  /*30a0*/  FSEL R139, R139, -INF , !P1 ;  /* 0xff8000008b8b7808 */ /* 0x000fe20004800000 */
[----:B-1----:R-:W-:Y:S01]  /*30b0*/  FFMA.FTZ R128, R128, UR10, -R121 ;  /* 0x0000000a80807c23 */ /* 0x002fe20008010879 */
[----:B------:R-:W-:-:S02]  /*30c0*/  ISETP.GT.AND P2, PT, R19, 0x68, PT ;  /* 0x000000681300780c */ /* 0x000fc40003f44270 */
[C---:B------:R-:W-:Y:S02]  /*30d0*/  ISETP.GT.AND P3, PT, R19.reuse, 0x69, PT ;  /* 0x000000691300780c */ /* 0x040fe40003f64270 */
[C---:B------:R-:W-:Y:S01]  /*30e0*/  ISETP.GT.AND P4, PT, R19.reuse, 0x70, PT ;  /* 0x000000701300780c */ /* 0x040fe20003f84270 */
[----:B------:R-:W1:Y:S01]  /*30f0*/  MUFU.EX2 R18, R18 ;  /* 0x0000001200127308 */ /* 0x000e620000000800 */
[C---:B------:R-:W-:Y:S02]  /*3100*/  ISETP.GT.AND P5, PT, R19.reuse, 0x71, PT ;  /* 0x000000711300780c */ /* 0x040fe40003fa4270 */
[C---:B------:R-:W-:Y:S02]  /*3110*/  ISETP.GT.AND P6, PT, R19.reuse, 0x78, PT ;  /* 0x000000781300780c */ /* 0x040fe40003fc4270 */
[----:B------:R-:W-:Y:S01]  /*3120*/  ISETP.GT.AND P1, PT, R19, 0x79, PT ;  /* 0x000000791300780c */ /* 0x000fe20003f24270 */
[--C-:B------:R-:W-:Y:S01]  /*3130*/  FFMA.FTZ R19, R93, UR10, -R221.reuse ;  /* 0x0000000a5d137c23 */ /* 0x100fe200080108dd */
[----:B------:R-:W-:Y:S01]  /*3140*/  FFMA.FTZ R93, R120, UR10, -R112 ;  /* 0x0000000a785d7c23 */ /* 0x000fe20008010870 */
[----:B------:R-:W-:Y:S01]  /*3150*/  FFMA.FTZ R221, R95, UR10, -R221 ;  /* 0x0000000a5fdd7c23 */ /* 0x000fe200080108dd */
[----:B------:R-:W3:Y:S01]  /*3160*/  SHFL.IDX PT, R120, R13, R234, 0x1f ;  /* 0x00001fea0d787589 */ /* 0x000ee200000e0000 */
[----:B------:R-:W-:Y:S01]  /*3170*/  FFMA.FTZ R95, R124, UR10, -R117 ;  /* 0x0000000a7c5f7c23 */ /* 0x000fe20008010875 */
[----:B------:R-:W-:Y:S01]  /*3180*/  FFMA.FTZ R124, R106, UR10, -R96 ;  /* 0x0000000a6a7c7c23 */ /* 0x000fe20008010860 */
[----:B------:R-:W-:Y:S08]  /*3190*/  MUFU.EX2 R220, R220 ;  /* 0x000000dc00dc7308 */ /* 0x000ff00000000800 */
[----:B------:R-:W-:Y:S08]  /*31a0*/  MUFU.EX2 R17, R17 ;  /* 0x0000001100117308 */ /* 0x000ff00000000800 */
[----:B------:R-:W-:Y:S01]  /*31b0*/  MUFU.EX2 R222, R222 ;  /* 0x000000de00de7308 */ /* 0x000fe20000000800 */
[----:B---3--:R-:W-:-:S02]  /*31c0*/  FFMA.FTZ R96, R125, UR10, -R120 ;  /* 0x0000000a7d607c23 */ /* 0x008fc40008010878 */
[----:B------:R3:W5:Y:S05]  /*31d0*/  SHFL.IDX PT, R125, R13, R230, 0x1f ;  /* 0x00001fe60d7d7589 */ /* 0x00076a00000e0000 */
[----:B------:R-:W-:Y:S01]  /*31e0*/  MUFU.EX2 R23, R23 ;  /* 0x0000001700177308 */ /* 0x000fe20000000800 */
[----:B------:R-:W-:-:S07]  /*31f0*/  WARPGROUP.DEPBAR.LE gsb0, 0x0 ;  /* 0x00008000000079c5 */ /* 0x000fce0000010000 */
[----:B---3--:R3:W-:Y:S01]  /*3200*/  MUFU.EX2 R13, R128 ;  /* 0x00000080000d7308 */ /* 0x0087e20000000800 */
[----:B-----5:R-:W-:Y:S01]  /*3210*/  FFMA.FTZ R99, R133, UR10, -R125 ;  /* 0x0000000a85637c23 */ /* 0x020fe2000801087d */
[----:B------:R-:W-:Y:S01]  /*3220*/  WARPGROUP.ARRIVE ;  /* 0x00000000000079c5 */ /* 0x000fe20000000000 */
[----:B------:R-:W-:Y:S05]  /*3230*/  SHFL.IDX PT, R133, R12, R234, 0x1f ;  /* 0x00001fea0c857589 */ /* 0x000fea00000e0000 */
[----:B------:R-:W-:Y:S01]  /*3240*/  HGMMA.64x128x16.F32 R24, gdesc[UR4], R24, gsb0 ;  /* 0x01e00000041879f0 */ /* 0x000fe20008000818 */
[----:B---3--:R-:W-:Y:S01]  /*3250*/  FFMA.FTZ R128, R114, UR10, -R104 ;  /* 0x0000000a72807c23 */ /* 0x008fe20008010868 */
[----:B------:R-:W-:Y:S01]  /*3260*/  FFMA.FTZ R123, R123, UR10, -R113 ;  /* 0x0000000a7b7b7c23 */ /* 0x000fe20008010871 */
[----:B------:R-:W3:Y:S01]  /*3270*/  SHFL.IDX PT, R114, R12, R8, 0x1f ;  /* 0x00001f080c727589 */ /* 0x000ee200000e0000 */
[----:B------:R-:W-:Y:S01]  /*3280*/  FFMA.FTZ R127, R127, UR10, -R120 ;  /* 0x0000000a7f7f7c23 */ /* 0x000fe20008010878 */
[----:B------:R-:W-:Y:S01]  /*3290*/  FFMA.FTZ R118, R118, UR10, -R108 ;  /* 0x0000000a76767c23 */ /* 0x000fe2000801086c */
[----:B------:R-:W-:Y:S01]  /*32a0*/  FFMA.FTZ R122, R122, UR10, -R112 ;  /* 0x0000000a7a7a7c23 */ /* 0x000fe20008010870 */
[----:B------:R-:W-:Y:S01]  /*32b0*/  FFMA.FTZ R126, R126, UR10, -R117 ;  /* 0x0000000a7e7e7c23 */ /* 0x000fe20008010875 */
[----:B------:R-:W5:Y:S01]  /*32c0*/  MUFU.EX2 R19, R19 ;  /* 0x0000001300137308 */ /* 0x000f620000000800 */
[----:B------:R-:W-:Y:S01]  /*32d0*/  FFMA.FTZ R130, R130, UR10, -R121 ;  /* 0x0000000a82827c23 */ /* 0x000fe20008010879 */
[----:B------:R-:W-:-:S06]  /*32e0*/  FFMA.FTZ R135, R135, UR10, -R125 ;  /* 0x0000000a87877c23 */ /* 0x000fcc000801087d */
[----:B------:R-:W5:Y:S01]  /*32f0*/  MUFU.EX2 R98, R98 ;  /* 0x0000006200627308 */ /* 0x000f620000000800 */
[----:B------:R-:W-:-:S07]  /*3300*/  FFMA.FTZ R131, R131, UR10, -R225 ;  /* 0x0000000a83837c23 */ /* 0x000fce00080108e1 */
[----:B------:R-:W5:Y:S01]  /*3310*/  MUFU.EX2 R99, R99 ;  /* 0x0000006300637308 */ /* 0x000f620000000800 */
[--C-:B---3--:R-:W-:Y:S02]  /*3320*/  FFMA.FTZ R100, R136, UR10, -R114.reuse ;  /* 0x0000000a88647c23 */ /* 0x108fe40008010872 */
[----:B------:R3:W4:Y:S01]  /*3330*/  SHFL.IDX PT, R136, R12, R233, 0x1f ;  /* 0x00001fe90c887589 */ /* 0x00072200000e0000 */
[----:B------:R-:W-:Y:S02]  /*3340*/  R2UR UR4, R16 ;  /* 0x00000000100472ca */ /* 0x000fe400000e0000 */
[----:B------:R-:W-:Y:S01]  /*3350*/  FSEL R113, R142, -INF , !P2 ;  /* 0xff8000008e717808 */ /* 0x000fe20005000000 */
[----:B------:R-:W-:Y:S01]  /*3360*/  FFMA.FTZ R104, R145, UR10, -R137 ;  /* 0x0000000a91687c23 */ /* 0x000fe20008010889 */
[----:B------:R-:W-:Y:S01]  /*3370*/  FFMA.FTZ R138, R138, UR10, -R114 ;  /* 0x0000000a8a8a7c23 */ /* 0x000fe20008010872 */
[----:B------:R-:W5:Y:S08]  /*3380*/  MUFU.EX2 R95, R95 ;  /* 0x0000005f005f7308 */ /* 0x000f700000000800 */
[----:B---3--:R3:W-:Y:S01]  /*3390*/  MUFU.EX2 R12, R102 ;  /* 0x00000066000c7308 */ /* 0x0087e20000000800 */
[----:B------:R-:W-:-:S07]  /*33a0*/  FFMA.FTZ R134, R134, UR10, -R226 ;  /* 0x0000000a86867c23 */ /* 0x000fce00080108e2 */
[----:B------:R-:W5:Y:S01]  /*33b0*/  MUFU.EX2 R96, R96 ;  /* 0x0000006000607308 */ /* 0x000f620000000800 */
[--C-:B---3--:R-:W-:Y:S02]  /*33c0*/  FFMA.FTZ R102, R141, UR10, -R133.reuse ;  /* 0x0000000a8d667c23 */ /* 0x108fe40008010885 */
[----:B------:R-:W3:Y:S01]  /*33d0*/  LDL R141, [R1+0x30] ;  /* 0x00003000018d7983 */ /* 0x000ee20000100800 */
[----:B------:R-:W-:Y:S01]  /*33e0*/  FSEL R16, R143, -INF , !P3 ;  /* 0xff8000008f107808 */ /* 0x000fe20005800000 */
[----:B------:R-:W-:Y:S01]  /*33f0*/  FFMA.FTZ R132, R113, UR10, -R132 ;  /* 0x0000000a71847c23 */ /* 0x000fe20008010884 */
[----:B------:R-:W-:Y:S02]  /*3400*/  FSEL R113, R146, -INF , !P4 ;  /* 0xff80000092717808 */ /* 0x000fe40006000000 */
[----:B------:R-:W5:Y:S01]  /*3410*/  MUFU.EX2 R97, R97 ;  /* 0x0000006100617308 */ /* 0x000f620000000800 */
[----:B------:R-:W-:Y:S01]  /*3420*/  FFMA.FTZ R133, R16, UR10, -R133 ;  /* 0x0000000a10857c23 */ /* 0x000fe20008010885 */
[----:B------:R-:W-:Y:S01]  /*3430*/  FSEL R16, R147, -INF , !P5 ;  /* 0xff80000093107808 */ /* 0x000fe20006800000 */
[--C-:B----4-:R-:W-:Y:S01]  /*3440*/  FFMA.FTZ R103, R144, UR10, -R136.reuse ;  /* 0x0000000a90677c23 */ /* 0x110fe20008010888 */
[----:B------:R-:W-:-:S03]  /*3450*/  FFMA.FTZ R136, R113, UR10, -R136 ;  /* 0x0000000a71887c23 */ /* 0x000fc60008010888 */
[----:B------:R-:W-:Y:S01]  /*3460*/  FFMA.FTZ R137, R16, UR10, -R137 ;  /* 0x0000000a10897c23 */ /* 0x000fe20008010889 */
[----:B------:R-:W-:Y:S01]  /*3470*/  FSEL R113, R150, -INF , !P6 ;  /* 0xff80000096717808 */ /* 0x000fe20007000000 */
[----:B------:R-:W-:Y:S04]  /*3480*/  MUFU.EX2 R101, R101 ;  /* 0x0000006500657308 */ /* 0x000fe80000000800 */
[----:B------:R-:W-:Y:S01]  /*3490*/  FFMA.FTZ R228, R113, UR10, -R228 ;  /* 0x0000000a71e47c23 */ /* 0x000fe200080108e4 */
[----:B------:R-:W-:Y:S01]  /*34a0*/  FFMA.FTZ R119, R119, UR10, -R223 ;  /* 0x0000000a77777c23 */ /* 0x000fe200080108df */
[----:B------:R-:W-:Y:S01]  /*34b0*/  FSEL R151, R151, -INF , !P1 ;  /* 0xff80000097977808 */ /* 0x000fe20004800000 */
[----:B------:R-:W-:Y:S01]  /*34c0*/  FFMA.FTZ R139, R139, UR10, -R129 ;  /* 0x0000000a8b8b7c23 */ /* 0x000fe20008010881 */
        /* <DEDUP_REMOVED lines=10> */
[----:B------:R-:W-:Y:S01]  /*3570*/  LDS R227, [R227+0x400] ;  /* 0x00040000e3e37984 */ /* 0x000fe20000000800 */
[----:B------:R-:W5:Y:S03]  /*3580*/  MUFU.EX2 R130, R130 ;  /* 0x0000008200827308 */ /* 0x000f660000000800 */
[----:B------:R-:W-:Y:S04]  /*3590*/  LDS R15, [R15+0x400] ;  /* 0x000400000f0f7984 */ /* 0x000fe80000000800 */
[----:B------:R-:W-:Y:S01]  /*35a0*/  LDS R10, [R10+0x400] ;  /* 0x000400000a0a7984 */ /* 0x000fe20000000800 */
[----:B------:R-:W5:Y:S01]  /*35b0*/  MUFU.EX2 R135, R135 ;  /* 0x0000008700877308 */ /* 0x000f620000000800 */
[----:B------:R-:W-:-:S07]  /*35c0*/  FFMA.FTZ R106, R149, UR10, -R140 ;  /* 0x0000000a956a7c23 */ /* 0x000fce000801088c */
[----:B------:R-:W5:Y:S08]  /*35d0*/  MUFU.EX2 R100, R100 ;  /* 0x0000006400647308 */ /* 0x000f700000000800 */
[----:B------:R-:W-:Y:S08]  /*35e0*/  MUFU.EX2 R89, R89 ;  /* 0x0000005900597308 */ /* 0x000ff00000000800 */
[----:B------:R-:W-:Y:S01]  /*35f0*/  MUFU.EX2 R90, R90 ;  /* 0x0000005a005a7308 */ /* 0x000fe20000000800 */
[----:B----4-:R-:W4:Y:S04]  /*3600*/  SHFL.IDX PT, R120, R9, R8, 0x1f ;  /* 0x00001f0809787589 */ /* 0x010f2800000e0000 */
[----:B------:R-:W2:Y:S03]  /*3610*/  SHFL.IDX PT, R117, R9, R237, 0x1f ;  /* 0x00001fed09757589 */ /* 0x000ea600000e0000 */
[----:B------:R-:W-:Y:S01]  /*3620*/  MUFU.EX2 R91, R91 ;  /* 0x0000005b005b7308 */ /* 0x000fe20000000800 */
[----:B------:R-:W1:Y:S04]  /*3630*/  SHFL.IDX PT, R114, R9, R235, 0x1f ;  /* 0x00001feb09727589 */ /* 0x000e6800000e0000 */
[----:B------:R-:W5:Y:S03]  /*3640*/  SHFL.IDX PT, R112, R9, R233, 0x1f ;  /* 0x00001fe909707589 */ /* 0x000f6600000e0000 */
[----:B------:R-:W-:Y:S01]  /*3650*/  MUFU.EX2 R92, R92 ;  /* 0x0000005c005c7308 */ /* 0x000fe20000000800 */
[----:B------:R-:W5:Y:S04]  /*3660*/  SHFL.IDX PT, R108, R9, R232, 0x1f ;  /* 0x00001fe8096c7589 */ /* 0x000f6800000e0000 */
[----:B------:R-:W5:Y:S04]  /*3670*/  SHFL.IDX PT, R16, R9, R231, 0x1f ;  /* 0x00001fe709107589 */ /* 0x000f6800000e0000 */
[----:B------:R-:W5:Y:S01]  /*3680*/  SHFL.IDX PT, R113, R9, R234, 0x1f ;  /* 0x00001fea09717589 */ /* 0x000f6200000e0000 */
[--C-:B----4-:R-:W-:Y:S01]  /*3690*/  FADD.FTZ R24, R24, -R120.reuse ;  /* 0x8000007818187221 */ /* 0x110fe20000010000 */
[----:B------:R-:W-:-:S02]  /*36a0*/  FADD.FTZ R26, R26, -R120 ;  /* 0x800000781a1a7221 */ /* 0x000fc40000010000 */
[----:B------:R-:W-:Y:S01]  /*36b0*/  SHFL.IDX PT, R120, R9, R230, 0x1f ;  /* 0x00001fe609787589 */ /* 0x000fe200000e0000 */
[--C-:B--2---:R-:W-:Y:S01]  /*36c0*/  FADD.FTZ R25, R25, -R117.reuse ;  /* 0x8000007519197221 */ /* 0x104fe20000010000 */
[----:B------:R-:W-:Y:S01]  /*36d0*/  FADD.FTZ R27, R27, -R117 ;  /* 0x800000751b1b7221 */ /* 0x000fe20000010000 */
[--C-:B-1----:R-:W-:Y:S01]  /*36e0*/  FADD.FTZ R28, R28, -R114.reuse ;  /* 0x800000721c1c7221 */ /* 0x102fe20000010000 */
[----:B------:R-:W-:Y:S01]  /*36f0*/  FADD.FTZ R30, R30, -R114 ;  /* 0x800000721e1e7221 */ /* 0x000fe20000010000 */
[----:B------:R-:W1:Y:S01]  /*3700*/  SHFL.IDX PT, R9, R227, R231, 0x1f ;  /* 0x00001fe7e3097589 */ /* 0x000e6200000e0000 */
[--C-:B-----5:R-:W-:Y:S01]  /*3710*/  FADD.FTZ R32, R32, -R112.reuse ;  /* 0x8000007020207221 */ /* 0x120fe20000010000 */
[----:B------:R-:W-:Y:S02]  /*3720*/  FADD.FTZ R34, R34, -R112 ;  /* 0x8000007022227221 */ /* 0x000fe40000010000 */
[----:B------:R-:W2:Y:S01]  /*3730*/  SHFL.IDX PT, R117, R227, R8, 0x1f ;  /* 0x00001f08e3757589 */ /* 0x000ea200000e0000 */
[--C-:B------:R-:W-:Y:S01]  /*3740*/  FADD.FTZ R33, R33, -R108.reuse ;  /* 0x8000006c21217221 */ /* 0x100fe20000010000 */
[----:B------:R-:W-:-:S02]  /*3750*/  FADD.FTZ R35, R35, -R108 ;  /* 0x8000006c23237221 */ /* 0x000fc40000010000 */
[----:B------:R-:W4:Y:S01]  /*3760*/  SHFL.IDX PT, R114, R227, R235, 0x1f ;  /* 0x00001febe3727589 */ /* 0x000f2200000e0000 */
[--C-:B------:R-:W-:Y:S01]  /*3770*/  FADD.FTZ R36, R36, -R16.reuse ;  /* 0x8000001024247221 */ /* 0x100fe20000010000 */
[----:B------:R-:W-:Y:S02]  /*3780*/  FADD.FTZ R38, R38, -R16 ;  /* 0x8000001026267221 */ /* 0x000fe40000010000 */
[----:B------:R-:W5:Y:S04]  /*3790*/  SHFL.IDX PT, R112, R227, R234, 0x1f ;  /* 0x00001feae3707589 */ /* 0x000f6800000e0000 */
[----:B------:R-:W5:Y:S04]  /*37a0*/  SHFL.IDX PT, R108, R227, R233, 0x1f ;  /* 0x00001fe9e36c7589 */ /* 0x000f6800000e0000 */
[----:B------:R-:W5:Y:S01]  /*37b0*/  SHFL.IDX PT, R16, R227, R232, 0x1f ;  /* 0x00001fe8e3107589 */ /* 0x000f6200000e0000 */
[--C-:B------:R-:W-:Y:S01]  /*37c0*/  FADD.FTZ R29, R29, -R113.reuse ;  /* 0x800000711d1d7221 */ /* 0x100fe20000010000 */
[----:B------:R-:W-:-:S02]  /*37d0*/  FADD.FTZ R31, R31, -R113 ;  /* 0x800000711f1f7221 */ /* 0x000fc40000010000 */
[----:B------:R-:W5:Y:S01]  /*37e0*/  SHFL.IDX PT, R113, R227, R237, 0x1f ;  /* 0x00001fede3717589 */ /* 0x000f6200000e0000 */
[--C-:B-1----:R-:W-:Y:S01]  /*37f0*/  FADD.FTZ R52, R52, -R9.reuse ;  /* 0x8000000934347221 */ /* 0x102fe20000010000 */
[----:B------:R-:W-:Y:S01]  /*3800*/  FADD.FTZ R54, R54, -R9 ;  /* 0x8000000936367221 */ /* 0x000fe20000010000 */
[--C-:B------:R-:W-:Y:S01]  /*3810*/  FADD.FTZ R37, R37, -R120.reuse ;  /* 0x8000007825257221 */ /* 0x100fe20000010000 */
[----:B------:R-:W-:Y:S01]  /*3820*/  FADD.FTZ R39, R39, -R120 ;  /* 0x8000007827277221 */ /* 0x000fe20000010000 */
[--C-:B--2---:R-:W-:Y:S01]  /*3830*/  FADD.FTZ R40, R40, -R117.reuse ;  /* 0x8000007528287221 */ /* 0x104fe20000010000 */
[----:B------:R-:W-:Y:S01]  /*3840*/  FADD.FTZ R42, R42, -R117 ;  /* 0x800000752a2a7221 */ /* 0x000fe20000010000 */
[----:B------:R-:W-:Y:S01]  /*3850*/  SHFL.IDX PT, R9, R15, R231, 0x1f ;  /* 0x00001fe70f097589 */ /* 0x000fe200000e0000 */
[--C-:B----4-:R-:W-:Y:S01]  /*3860*/  FADD.FTZ R44, R44, -R114.reuse ;  /* 0x800000722c2c7221 */ /* 0x110fe20000010000 */
[----:B------:R-:W-:Y:S02]  /*3870*/  FADD.FTZ R46, R46, -R114 ;  /* 0x800000722e2e7221 */ /* 0x000fe40000010000 */
[----:B------:R-:W-:Y:S01]  /*3880*/  SHFL.IDX PT, R117, R15, R8, 0x1f ;  /* 0x00001f080f757589 */ /* 0x000fe200000e0000 */
[--C-:B-----5:R-:W-:Y:S01]  /*3890*/  FADD.FTZ R45, R45, -R112.reuse ;  /* 0x800000702d2d7221 */ /* 0x120fe20000010000 */
[----:B------:R-:W-:-:S02]  /*38a0*/  FADD.FTZ R47, R47, -R112 ;  /* 0x800000702f2f7221 */ /* 0x000fc40000010000 */
[----:B------:R-:W-:Y:S01]  /*38b0*/  SHFL.IDX PT, R120, R15, R237, 0x1f ;  /* 0x00001fed0f787589 */ /* 0x000fe200000e0000 */
[--C-:B------:R-:W-:Y:S01]  /*38c0*/  FADD.FTZ R48, R48, -R108.reuse ;  /* 0x8000006c30307221 */ /* 0x100fe20000010000 */
[----:B------:R-:W-:Y:S02]  /*38d0*/  FADD.FTZ R50, R50, -R108 ;  /* 0x8000006c32327221 */ /* 0x000fe40000010000 */
[----:B------:R-:W-:Y:S01]  /*38e0*/  SHFL.IDX PT, R114, R15, R235, 0x1f ;  /* 0x00001feb0f727589 */ /* 0x000fe200000e0000 */
[--C-:B------:R-:W-:Y:S01]  /*38f0*/  FADD.FTZ R49, R49, -R16.reuse ;  /* 0x8000001031317221 */ /* 0x100fe20000010000 */
[----:B------:R-:W-:Y:S02]  /*3900*/  FADD.FTZ R51, R51, -R16 ;  /* 0x8000001033337221 */ /* 0x000fe40000010000 */
[----:B------:R-:W-:Y:S04]  /*3910*/  SHFL.IDX PT, R112, R15, R234, 0x1f ;  /* 0x00001fea0f707589 */ /* 0x000fe800000e0000 */
[----:B------:R-:W-:Y:S04]  /*3920*/  SHFL.IDX PT, R108, R15, R233, 0x1f ;  /* 0x00001fe90f6c7589 */ /* 0x000fe800000e0000 */
[----:B------:R-:W-:Y:S04]  /*3930*/  SHFL.IDX PT, R16, R15, R232, 0x1f ;  /* 0x00001fe80f107589 */ /* 0x000fe800000e0000 */
[----:B------:R-:W-:Y:S04]  /*3940*/  SHFL.IDX PT, R15, R15, R230, 0x1f ;  /* 0x00001fe60f0f7589 */ /* 0x000fe800000e0000 */
[----:B------:R-:W1:Y:S04]  /*3950*/  SHFL.IDX PT, R231, R10, R231, 0x1f ;  /* 0x00001fe70ae77589 */ /* 0x000e6800000e0000 */
[----:B------:R-:W-:Y:S04]  /*3960*/  SHFL.IDX PT, R227, R227, R230, 0x1f ;  /* 0x00001fe6e3e37589 */ /* 0x000fe800000e0000 */
[----:B------:R-:W2:Y:S01]  /*3970*/  SHFL.IDX PT, R230, R10, R230, 0x1f ;  /* 0x00001fe60ae67589 */ /* 0x000ea200000e0000 */
[--C-:B------:R-:W-:Y:S01]  /*3980*/  FADD.FTZ R41, R41, -R113.reuse ;  /* 0x8000007129297221 */ /* 0x100fe20000010000 */
[----:B------:R-:W-:-:S02]  /*3990*/  FADD.FTZ R43, R43, -R113 ;  /* 0x800000712b2b7221 */ /* 0x000fc40000010000 */
[----:B------:R-:W-:Y:S04]  /*39a0*/  SHFL.IDX PT, R237, R10, R237, 0x1f ;  /* 0x00001fed0aed7589 */ /* 0x000fe800000e0000 */
[----:B------:R-:W4:Y:S04]  /*39b0*/  SHFL.IDX PT, R113, R10, R8, 0x1f ;  /* 0x00001f080a717589 */ /* 0x000f2800000e0000 */
[----:B------:R-:W5:Y:S04]  /*39c0*/  SHFL.IDX PT, R235, R10, R235, 0x1f ;  /* 0x00001feb0aeb7589 */ /* 0x000f6800000e0000 */
[----:B------:R-:W5:Y:S04]  /*39d0*/  SHFL.IDX PT, R234, R10, R234, 0x1f ;  /* 0x00001fea0aea7589 */ /* 0x000f6800000e0000 */
[----:B------:R-:W3:Y:S04]  /*39e0*/  SHFL.IDX PT, R233, R10, R233, 0x1f ;  /* 0x00001fe90ae97589 */ /* 0x000ee800000e0000 */
[----:B------:R2:W3:Y:S01]  /*39f0*/  SHFL.IDX PT, R232, R10, R232, 0x1f ;  /* 0x00001fe80ae87589 */ /* 0x0004e200000e0000 */
[----:B------:R-:W-:Y:S01]  /*3a00*/  FMUL.FTZ R26, R216, R26 ;  /* 0x0000001ad81a7220 */ /* 0x000fe20000410000 */
[----:B------:R-:W-:Y:S01]  /*3a10*/  FMUL.FTZ R27, R219, R27 ;  /* 0x0000001bdb1b7220 */ /* 0x000fe20000410000 */
[----:B------:R-:W5:Y:S01]  /*3a20*/  MUFU.EX2 R221, R221 ;  /* 0x000000dd00dd7308 */ /* 0x000f620000000800 */
[----:B-1----:R-:W-:Y:S01]  /*3a30*/  FADD.FTZ R121, R84, -R231 ;  /* 0x800000e754797221 */ /* 0x002fe20000010000 */
[----:B------:R-:W-:Y:S01]  /*3a40*/  FMUL.FTZ R28, R18, R28 ;  /* 0x0000001c121c7220 */ /* 0x000fe20000410000 */
[----:B------:R-:W-:Y:S01]  /*3a50*/  FMUL.FTZ R29, R19, R29 ;  /* 0x0000001d131d7220 */ /* 0x000fe20000410000 */
[----:B------:R-:W-:Y:S01]  /*3a60*/  FADD.FTZ R60, R60, -R114 ;  /* 0x800000723c3c7221 */ /* 0x000fe20000010000 */
[----:B--2---:R-:W-:-:S03]  /*3a70*/  FADD.FTZ R10, R68, -R9 ;  /* 0x80000009440a7221 */ /* 0x004fc60000010000 */
[----:B------:R-:W1:Y:S01]  /*3a80*/  MUFU.EX2 R126, R126 ;  /* 0x0000007e007e7308 */ /* 0x000e620000000800 */
[----:B------:R-:W-:Y:S01]  /*3a90*/  FADD.FTZ R9, R70, -R9 ;  /* 0x8000000946097221 */ /* 0x000fe20000010000 */
[----:B------:R-:W-:Y:S01]  /*3aa0*/  FADD.FTZ R70, R69, -R15 ;  /* 0x8000000f45467221 */ /* 0x000fe20000010000 */
[----:B------:R-:W-:Y:S01]  /*3ab0*/  FADD.FTZ R61, R61, -R112 ;  /* 0x800000703d3d7221 */ /* 0x000fe20000010000 */
[----:B------:R-:W-:Y:S01]  /*3ac0*/  FMUL.FTZ R84, R217, R24 ;  /* 0x00000018d9547220 */ /* 0x000fe20000410000 */
[----:B------:R-:W-:-:S03]  /*3ad0*/  FMUL.FTZ R25, R218, R25 ;  /* 0x00000019da197220 */ /* 0x000fc60000410000 */
[----:B------:R-:W2:Y:S01]  /*3ae0*/  MUFU.EX2 R127, R127 ;  /* 0x0000007f007f7308 */ /* 0x000ea20000000800 */
[----:B------:R-:W-:Y:S01]  /*3af0*/  FFMA.FTZ R140, R151, UR10, -R140 ;  /* 0x0000000a978c7c23 */ /* 0x000fe2000801088c */
[----:B------:R-:W-:Y:S01]  /*3b00*/  FADD.FTZ R125, R85, -R230 ;  /* 0x800000e6557d7221 */ /* 0x000fe20000010000 */
[----:B------:R-:W-:Y:S01]  /*3b10*/  FADD.FTZ R65, R65, -R16 ;  /* 0x8000001041417221 */ /* 0x000fe20000010000 */
[----:B------:R-:W-:-:S04]  /*3b20*/  F2FP.F16.F32.PACK_AB R85, R27, R26 ;  /* 0x0000001a1b55723e */ /* 0x000fc800000000ff */
[----:B------:R-:W2:Y:S01]  /*3b30*/  MUFU.EX2 R131, R131 ;  /* 0x0000008300837308 */ /* 0x000ea20000000800 */
[----:B------:R-:W-:Y:S01]  /*3b40*/  FADD.FTZ R66, R66, -R108 ;  /* 0x8000006c42427221 */ /* 0x000fe20000010000 */
[----:B------:R-:W-:Y:S01]  /*3b50*/  FADD.FTZ R231, R86, -R231 ;  /* 0x800000e756e77221 */ /* 0x000fe20000010000 */
[----:B------:R-:W-:Y:S01]  /*3b60*/  FMUL.FTZ R10, R98, R10 ;  /* 0x0000000a620a7220 */ /* 0x000fe20000410000 */
[----:B------:R-:W-:-:S04]  /*3b70*/  FMUL.FTZ R27, R99, R70 ;  /* 0x00000046631b7220 */ /* 0x000fc80000410000 */
[----:B------:R-:W3:Y:S01]  /*3b80*/  MUFU.EX2 R122, R122 ;  /* 0x0000007a007a7308 */ /* 0x000ee20000000800 */
[----:B------:R-:W-:Y:S01]  /*3b90*/  F2FP.F16.F32.PACK_AB R86, R29, R28 ;  /* 0x0000001c1d56723e */ /* 0x000fe200000000ff */
[----:B------:R-:W-:Y:S01]  /*3ba0*/  FMUL.FTZ R60, R95, R60 ;  /* 0x0000003c5f3c7220 */ /* 0x000fe20000410000 */
[----:B------:R-:W-:-:S05]  /*3bb0*/  FMUL.FTZ R61, R96, R61 ;  /* 0x0000003d603d7220 */ /* 0x000fca0000410000 */
[----:B------:R-:W3:Y:S01]  /*3bc0*/  MUFU.EX2 R123, R123 ;  /* 0x0000007b007b7308 */ /* 0x000ee20000000800 */
[----:B------:R-:W-:Y:S01]  /*3bd0*/  FADD.FTZ R64, R64, -R108 ;  /* 0x8000006c40407221 */ /* 0x000fe20000010000 */
[----:B------:R-:W-:-:S06]  /*3be0*/  FADD.FTZ R16, R67, -R16 ;  /* 0x8000001043107221 */ /* 0x000fcc0000010000 */
[----:B------:R-:W3:Y:S01]  /*3bf0*/  MUFU.EX2 R134, R134 ;  /* 0x0000008600867308 */ /* 0x000ee20000000800 */
[----:B------:R-:W-:Y:S01]  /*3c00*/  FADD.FTZ R15, R71, -R15 ;  /* 0x8000000f470f7221 */ /* 0x000fe20000010000 */
[----:B------:R-:W-:-:S06]  /*3c10*/  F2FP.F16.F32.PACK_AB R84, R25, R84 ;  /* 0x000000541954723e */ /* 0x000fcc00000000ff */
[----:B------:R-:W3:Y:S01]  /*3c20*/  MUFU.EX2 R124, R124 ;  /* 0x0000007c007c7308 */ /* 0x000ee20000000800 */
[----:B----4-:R-:W-:Y:S01]  /*3c30*/  FADD.FTZ R67, R72, -R113 ;  /* 0x8000007148437221 */ /* 0x010fe20000010000 */
[----:B------:R-:W-:-:S06]  /*3c40*/  FADD.FTZ R108, R73, -R237 ;  /* 0x800000ed496c7221 */ /* 0x000fcc0000010000 */
[----:B------:R-:W4:Y:S01]  /*3c50*/  MUFU.EX2 R107, R107 ;  /* 0x0000006b006b7308 */ /* 0x000f220000000800 */
[----:B------:R-:W-:-:S07]  /*3c60*/  FMUL.FTZ R25, R97, R65 ;  /* 0x0000004161197220 */ /* 0x000fce0000410000 */
[----:B------:R-:W4:Y:S01]  /*3c70*/  MUFU.EX2 R110, R110 ;  /* 0x0000006e006e7308 */ /* 0x000f220000000800 */
[----:B------:R-:W-:-:S07]  /*3c80*/  FMUL.FTZ R65, R130, R66 ;  /* 0x0000004282417220 */ /* 0x000fce0000410000 */
[----:B------:R-:W4:Y:S01]  /*3c90*/  MUFU.EX2 R128, R128 ;  /* 0x0000008000807308 */ /* 0x000f220000000800 */
[----:B------:R-:W-:-:S07]  /*3ca0*/  F2FP.F16.F32.PACK_AB R66, R27, R10 ;  /* 0x0000000a1b42723e */ /* 0x000fce00000000ff */
[----:B------:R-:W4:Y:S08]  /*3cb0*/  MUFU.EX2 R115, R115 ;  /* 0x0000007300737308 */ /* 0x000f300000000800 */
[----:B------:R-:W4:Y:S08]  /*3cc0*/  MUFU.EX2 R118, R118 ;  /* 0x0000007600767308 */ /* 0x000f300000000800 */
[----:B------:R-:W4:Y:S01]  /*3cd0*/  MUFU.EX2 R119, R119 ;  /* 0x0000007700777308 */ /* 0x000f220000000800 */
[----:B------:R-:W-:Y:S01]  /*3ce0*/  F2FP.F16.F32.PACK_AB R70, R61, R60 ;  /* 0x0000003c3d46723e */ /* 0x000fe200000000ff */
[----:B------:R-:W-:-:S06]  /*3cf0*/  FMUL.FTZ R10, R135, R15 ;  /* 0x0000000f870a7220 */ /* 0x000fcc0000410000 */
[----:B------:R-:W-:Y:S01]  /*3d00*/  MUFU.EX2 R102, R102 ;  /* 0x0000006600667308 */ /* 0x000fe20000000800 */
[----:B------:R-:W-:Y:S01]  /*3d10*/  FMUL.FTZ R60, R100, R67 ;  /* 0x00000043643c7220 */ /* 0x000fe20000410000 */
[----:B------:R-:W-:-:S06]  /*3d20*/  FMUL.FTZ R15, R101, R108 ;  /* 0x0000006c650f7220 */ /* 0x000fcc0000410000 */
[----:B------:R-:W4:Y:S01]  /*3d30*/  MUFU.EX2 R138, R138 ;  /* 0x0000008a008a7308 */ /* 0x000f220000000800 */
[----:B------:R-:W-:-:S07]  /*3d40*/  FADD.FTZ R62, R62, -R114 ;  /* 0x800000723e3e7221 */ /* 0x000fce0000010000 */
[----:B------:R-:W4:Y:S01]  /*3d50*/  MUFU.EX2 R139, R139 ;  /* 0x0000008b008b7308 */ /* 0x000f220000000800 */
[----:B------:R-:W-:-:S07]  /*3d60*/  FADD.FTZ R63, R63, -R112 ;  /* 0x800000703f3f7221 */ /* 0x000fce0000010000 */
[----:B------:R-:W4:Y:S08]  /*3d70*/  MUFU.EX2 R132, R132 ;  /* 0x0000008400847308 */ /* 0x000f300000000800 */
[----:B------:R-:W4:Y:S01]  /*3d80*/  MUFU.EX2 R133, R133 ;  /* 0x0000008500857308 */ /* 0x000f220000000800 */
[----:B------:R-:W-:-:S07]  /*3d90*/  FADD.FTZ R56, R56, -R117 ;  /* 0x8000007538387221 */ /* 0x000fce0000010000 */
[----:B------:R-:W4:Y:S01]  /*3da0*/  MUFU.EX2 R103, R103 ;  /* 0x0000006700677308 */ /* 0x000f220000000800 */
[----:B------:R-:W-:-:S07]  /*3db0*/  FADD.FTZ R58, R58, -R117 ;  /* 0x800000753a3a7221 */ /* 0x000fce0000010000 */
[----:B------:R-:W-:Y:S01]  /*3dc0*/  MUFU.EX2 R104, R104 ;  /* 0x0000006800687308 */ /* 0x000fe20000000800 */
[----:B------:R-:W-:-:S07]  /*3dd0*/  FADD.FTZ R57, R57, -R120 ;  /* 0x8000007839397221 */ /* 0x000fce0000010000 */
[----:B------:R-:W-:Y:S01]  /*3de0*/  MUFU.EX2 R105, R105 ;  /* 0x0000006900697308 */ /* 0x000fe20000000800 */
[----:B------:R-:W-:-:S07]  /*3df0*/  FADD.FTZ R59, R59, -R120 ;  /* 0x800000783b3b7221 */ /* 0x000fce0000010000 */
[----:B------:R-:W-:Y:S08]  /*3e00*/  MUFU.EX2 R106, R106 ;  /* 0x0000006a006a7308 */ /* 0x000ff00000000800 */
[----:B------:R-:W4:Y:S08]  /*3e10*/  MUFU.EX2 R136, R136 ;  /* 0x0000008800887308 */ /* 0x000f300000000800 */
[----:B------:R-:W4:Y:S08]  /*3e20*/  MUFU.EX2 R137, R137 ;  /* 0x0000008900897308 */ /* 0x000f300000000800 */
[----:B------:R-:W4:Y:S08]  /*3e30*/  MUFU.EX2 R228, R228 ;  /* 0x000000e400e47308 */ /* 0x000f300000000800 */
[----:B------:R-:W4:Y:S01]  /*3e40*/  MUFU.EX2 R29, R140 ;  /* 0x0000008c001d7308 */ /* 0x000f220000000800 */
[--C-:B------:R-:W-:Y:S01]  /*3e50*/  FADD.FTZ R53, R53, -R227.reuse ;  /* 0x800000e335357221 */ /* 0x100fe20000010000 */
[----:B------:R-:W-:Y:S01]  /*3e60*/  FADD.FTZ R55, R55, -R227 ;  /* 0x800000e337377221 */ /* 0x000fe20000010000 */
[----:B------:R-:W-:Y:S01]  /*3e70*/  FMUL.FTZ R30, R220, R30 ;  /* 0x0000001edc1e7220 */ /* 0x000fe20000410000 */
[----:B-----5:R-:W-:Y:S01]  /*3e80*/  FMUL.FTZ R31, R221, R31 ;  /* 0x0000001fdd1f7220 */ /* 0x020fe20000410000 */
[----:B-1----:R-:W-:Y:S01]  /*3e90*/  FMUL.FTZ R62, R126, R62 ;  /* 0x0000003e7e3e7220 */ /* 0x002fe20000410000 */
[----:B--2---:R-:W-:Y:S01]  /*3ea0*/  FMUL.FTZ R63, R127, R63 ;  /* 0x0000003f7f3f7220 */ /* 0x004fe20000410000 */
[----:B------:R-:W-:Y:S01]  /*3eb0*/  FMUL.FTZ R16, R131, R16 ;  /* 0x0000001083107220 */ /* 0x000fe20000410000 */
[----:B------:R-:W-:Y:S01]  /*3ec0*/  F2FP.F16.F32.PACK_AB R60, R15, R60 ;  /* 0x0000003c0f3c723e */ /* 0x000fe200000000ff */
        /* <DEDUP_REMOVED lines=12> */
[----:B---3--:R-:W-:Y:S01]  /*3f90*/  FMUL.FTZ R58, R122, R58 ;  /* 0x0000003a7a3a7220 */ /* 0x008fe20000410000 */
[----:B------:R-:W-:Y:S01]  /*3fa0*/  FMUL.FTZ R59, R123, R59 ;  /* 0x0000003b7b3b7220 */ /* 0x000fe20000410000 */
[----:B------:R-:W-:Y:S01]  /*3fb0*/  FMUL.FTZ R9, R134, R9 ;  /* 0x0000000986097220 */ /* 0x000fe20000410000 */
[----:B------:R-:W-:-:S02]  /*3fc0*/  IMAD R15, R0, 0x4000, R141 ;  /* 0x00004000000f7824 */ /* 0x000fc400078e028d */
[----:B------:R-:W-:Y:S01]  /*3fd0*/  FADD.FTZ R113, R74, -R113 ;  /* 0x800000714a717221 */ /* 0x000fe20000010000 */
[----:B------:R-:W-:Y:S01]  /*3fe0*/  FADD.FTZ R237, R75, -R237 ;  /* 0x800000ed4bed7221 */ /* 0x000fe20000010000 */
[----:B------:R-:W-:Y:S01]  /*3ff0*/  FADD.FTZ R235, R78, -R235 ;  /* 0x800000eb4eeb7221 */ /* 0x000fe20000010000 */
[----:B------:R-:W-:Y:S01]  /*4000*/  FADD.FTZ R234, R79, -R234 ;  /* 0x800000ea4fea7221 */ /* 0x000fe20000010000 */
[--C-:B------:R-:W-:Y:S01]  /*4010*/  FADD.FTZ R114, R80, -R233.reuse ;  /* 0x800000e950727221 */ /* 0x100fe20000010000 */
[--C-:B------:R-:W-:Y:S01]  /*4020*/  FADD.FTZ R120, R81, -R232.reuse ;  /* 0x800000e851787221 */ /* 0x100fe20000010000 */
        /* <DEDUP_REMOVED lines=59> */
[----:B------:R1:W-:Y:S01]  /*43e0*/  STSM.16.MT88.4 [R15+0x21c00], R76 ;  /* 0x021c004c0f007844 */ /* 0x0003e20000004200 */
        /* <DEDUP_REMOVED lines=11> */
[----:B------:R1:W-:Y:S04]  /*44a0*/  STSM.16.MT88.4 [R15+0x23c00], R60 ;  /* 0x023c003c0f007844 */ /* 0x0003e80000004200 */
[----:B------:R1:W-:Y:S01]  /*44b0*/  STSM.16.MT88.4 [R15+0x24400], R56 ;  /* 0x024400380f007844 */ /* 0x0003e20000004200 */
[----:B------:R-:W-:Y:S01]  /*44c0*/  WARPGROUP.ARRIVE ;  /* 0x00000000000079c5 */ /* 0x000fe20000000000 */
[----:B------:R-:W-:Y:S01]  /*44d0*/  UMOV UR6, UR4 ;  /* 0x0000000400067c82 */ /* 0x000fe20008000000 */
[----:B------:R-:W-:-:S04]  /*44e0*/  UMOV UR7, 0x40000040 ;  /* 0x4000004000077882 */ /* 0x000fc80000000000 */
        /* <DEDUP_REMOVED lines=137> */
.L_x_6409:
        /* <DEDUP_REMOVED lines=68> */
.L_x_6410:
[----:B-1----:R-:W2:Y:S01]  /*51c0*/  LDL R5, [R1] ;  /* 0x0000000001057983 */ /* 0x002ea20000100800 */
        /* <DEDUP_REMOVED lines=11> */
.L_x_6400:
[----:B------:R-:W-:-:S06]  /*5280*/  UISETP.GE.AND UP0, UPT, UR41, UR40, UPT ;  /* 0x000000282900728c */ /* 0x000fcc000bf06270 */
[----:B------:R-:W-:-:S13]  /*5290*/  PLOP3.LUT P0, PT, PT, PT, UP0, 0x80, 0x0 ;  /* 0x000000000000781c */ /* 0x000fda0003f0f008 */
[----:B------:R-:W-:Y:S05]  /*52a0*/  @P0 BRA `(.L_x_6412) ;  /* 0x0000003800480947 */ /* 0x000fea0003800000 */
[----:B------:R-:W1:Y:S01]  /*52b0*/  LDL.LU R11, [R1+0x20] ;  /* 0x00002000010b7983 */ /* 0x000e620000300800 */
[----:B------:R-:W-:-:S03]  /*52c0*/  ULDC UR4, c[0x0][0x290] ;  /* 0x0000a40000047ab9 */ /* 0x000fc60000000800 */
[----:B------:R-:W3:Y:S01]  /*52d0*/  LDL.LU R10, [R1+0x14] ;  /* 0x00001400010a7983 */ /* 0x000ee20000300800 */
[----:B------:R-:W-:Y:S01]  /*52e0*/  UIMAD UR4, UR37, -0x80, UR4 ;  /* 0xffffff80250478a4 */ /* 0x000fe2000f8e0204 */
[----:B------:R-:W-:Y:S01]  /*52f0*/  IMAD R229, R229, 0x2000, R236 ;  /* 0x00002000e5e57824 */ /* 0x000fe200078e02ec */
[----:B------:R-:W4:Y:S01]  /*5300*/  S2R R5, SR_TID.X ;  /* 0x0000000000057919 */ /* 0x000f220000002100 */
[----:B------:R-:W-:-:S03]  /*5310*/  IMAD.MOV.U32 R235, RZ, RZ, 0x40000040 ;  /* 0x40000040ffeb7424 */ /* 0x000fc600078e00ff */
[----:B--2---:R-:W-:Y:S02]  /*5320*/  IMAD.U32 R15, RZ, RZ, UR4 ;  /* 0x00000004ff0f7e24 */ /* 0x004fe4000f8e00ff */
[----:B------:R-:W-:Y:S02]  /*5330*/  IMAD.MOV.U32 R233, RZ, RZ, 0x40000040 ;  /* 0x40000040ffe97424 */ /* 0x000fe400078e00ff */
        /* <DEDUP_REMOVED lines=8> */
[----:B------:R-:W-:Y:S01]  /*53c0*/  IMAD.IADD R8, R5, 0x1, -R8 ;  /* 0x0000000105087824 */ /* 0x000fe200078e0a08 */
[----:B-1----:R-:W-:Y:S02]  /*53d0*/  LEA.HI R13, R11, R9, RZ, 0x5 ;  /* 0x000000090b0d7211 */ /* 0x002fe400078f28ff */
[----:B------:R-:W-:Y:S02]  /*53e0*/  LEA.HI R9, R7, R7, RZ, 0x1 ;  /* 0x0000000707097211 */ /* 0x000fe400078f08ff */
[--C-:B---3--:R-:W-:Y:S02]  /*53f0*/  SHF.R.S32.HI R11, RZ, 0x2, R10.reuse ;  /* 0x00000002ff0b7819 */ /* 0x108fe4000001140a */
[----:B------:R-:W-:Y:S02]  /*5400*/  LOP3.LUT R12, R9, 0xfffffffe, RZ, 0xc0, !PT ;  /* 0xfffffffe090c7812 */ /* 0x000fe400078ec0ff */
[----:B------:R-:W-:Y:S02]  /*5410*/  SHF.R.S32.HI R10, RZ, 0x1f, R10 ;  /* 0x0000001fff0a7819 */ /* 0x000fe4000001140a */
[----:B------:R-:W-:-:S02]  /*5420*/  SHF.R.S32.HI R9, RZ, 0x1f, R8 ;  /* 0x0000001fff097819 */ /* 0x000fc40000011408 */
[----:B------:R-:W-:Y:S01]  /*5430*/  SHF.R.S32.HI R14, RZ, 0x5, R13 ;  /* 0x00000005ff0e7819 */ /* 0x000fe2000001140d */
[----:B------:R-:W-:Y:S01]  /*5440*/  IMAD.IADD R13, R7, 0x1, -R12 ;  /* 0x00000001070d7824 */ /* 0x000fe200078e0a0c */
[----:B------:R-:W-:Y:S02]  /*5450*/  LEA.HI R10, R10, R11, RZ, 0x3 ;  /* 0x0000000b0a0a7211 */ /* 0x000fe400078f18ff */
[CC--:B------:R-:W-:Y:S01]  /*5460*/  LEA.HI R7, R9.reuse, R8.reuse, RZ, 0x3 ;  /* 0x0000000809077211 */ /* 0x0c0fe200078f18ff */
[----:B------:R-:W-:Y:S01]  /*5470*/  IMAD R14, R14, -0x10, R15 ;  /* 0xfffffff00e0e7824 */ /* 0x000fe200078e020f */
[----:B------:R-:W-:Y:S02]  /*5480*/  LEA.HI R9, R9, R8, RZ, 0x2 ;  /* 0x0000000809097211 */ /* 0x000fe400078f10ff */
[----:B------:R-:W-:Y:S02]  /*5490*/  LOP3.LUT R12, R10, 0xfffffff8, RZ, 0xc0, !PT ;  /* 0xfffffff80a0c7812 */ /* 0x000fe400078ec0ff */
[----:B------:R-:W-:-:S02]  /*54a0*/  SHF.R.S32.HI R8, RZ, 0x3, R7 ;  /* 0x00000003ff087819 */ /* 0x000fc40000011407 */
[----:B------:R-:W-:Y:S02]  /*54b0*/  SHF.R.S32.HI R7, RZ, 0x1f, R7 ;  /* 0x0000001fff077819 */ /* 0x000fe40000011407 */
[----:B------:R-:W-:Y:S02]  /*54c0*/  SHF.R.S32.HI R10, RZ, 0x2, R9 ;  /* 0x00000002ff0a7819 */ /* 0x000fe40000011409 */
[----:B------:R-:W-:Y:S02]  /*54d0*/  LEA.HI R7, R7, R8, RZ, 0x4 ;  /* 0x0000000807077211 */ /* 0x000fe400078f20ff */
[----:B------:R-:W-:Y:S02]  /*54e0*/  LEA.HI R9, R9, R10, RZ, 0x1 ;  /* 0x0000000a09097211 */ /* 0x000fe400078f08ff */
[----:B------:R-:W-:Y:S02]  /*54f0*/  LEA.HI R15, R6, R5, RZ, 0x2 ;  /* 0x00000005060f7211 */ /* 0x000fe400078f10ff */
[----:B------:R-:W-:-:S02]  /*5500*/  LOP3.LUT R7, R7, 0x1ffffff0, RZ, 0xc0, !PT ;  /* 0x1ffffff007077812 */ /* 0x000fc400078ec0ff */
[----:B------:R-:W-:Y:S02]  /*5510*/  LOP3.LUT R9, R9, 0xfffffffe, RZ, 0xc0, !PT ;  /* 0xfffffffe09097812 */ /* 0x000fe400078ec0ff */
[----:B------:R-:W-:Y:S01]  /*5520*/  IADD3 R6, R14, R12, -R11 ;  /* 0x0000000c0e067210 */ /* 0x000fe20007ffe80b */
[----:B------:R-:W-:Y:S01]  /*5530*/  IMAD.IADD R8, R8, 0x1, -R7 ;  /* 0x0000000108087824 */ /* 0x000fe200078e0a07 */
[----:B------:R-:W-:Y:S01]  /*5540*/  LOP3.LUT R12, R15, 0xfffffffc, RZ, 0xc0, !PT ;  /* 0xfffffffc0f0c7812 */ /* 0x000fe200078ec0ff */
[C---:B------:R-:W-:Y:S02]  /*5550*/  IMAD.IADD R9, R10.reuse, 0x1, -R9 ;  /* 0x000000010a097824 */ /* 0x040fe400078e0a09 */
[C---:B------:R-:W-:Y:S02]  /*5560*/  VIADD R11, R10.reuse, 0x8 ;  /* 0x000000080a0b7836 */ /* 0x040fe40000000000 */
[----:B------:R-:W-:Y:S02]  /*5570*/  IMAD R6, R13, -0x40, R6 ;  /* 0xffffffc00d067824 */ /* 0x000fe400078e0206 */
[----:B------:R-:W-:-:S02]  /*5580*/  VIADD R13, R10, 0x10 ;  /* 0x000000100a0d7836 */ /* 0x000fc40000000000 */
[----:B------:R-:W-:Y:S02]  /*5590*/  IMAD R7, R8, 0x8, R9 ;  /* 0x0000000808077824 */ /* 0x000fe400078e0209 */
[----:B------:R-:W-:Y:S01]  /*55a0*/  IMAD.IADD R5, R5, 0x1, -R12 ;  /* 0x0000000105057824 */ /* 0x000fe200078e0a0c */
[----:B------:R-:W-:Y:S01]  /*55b0*/  LEA.HI R12, R11, R11, RZ, 0x1 ;  /* 0x0000000b0b0c7211 */ /* 0x000fe200078f08ff */
[----:B------:R-:W-:Y:S01]  /*55c0*/  VIADD R15, R10, 0x18 ;  /* 0x000000180a0f7836 */ /* 0x000fe20000000000 */
[----:B------:R-:W-:Y:S01]  /*55d0*/  LEA.HI R8, R13, R13, RZ, 0x1 ;  /* 0x0000000d0d087211 */ /* 0x000fe200078f08ff */
[----:B------:R1:W-:Y:S01]  /*55e0*/  STL [R1+0x38], R7 ;  /* 0x0000380701007387 */ /* 0x0003e20000100800 */
[----:B------:R-:W-:Y:S02]  /*55f0*/  LOP3.LUT R14, R12, 0xfffffffe, RZ, 0xc0, !PT ;  /* 0xfffffffe0c0e7812 */ /* 0x000fe400078ec0ff */
[----:B------:R-:W-:Y:S02]  /*5600*/  LOP3.LUT R10, R8, 0xfffffffe, RZ, 0xc0, !PT ;  /* 0xfffffffe080a7812 */ /* 0x000fe400078ec0ff */
[----:B------:R-:W-:Y:S01]  /*5610*/  SHF.R.S32.HI R9, RZ, 0x1, R8 ;  /* 0x00000001ff097819 */ /* 0x000fe20000011408 */
[----:B------:R-:W-:Y:S01]  /*5620*/  IMAD.IADD R14, R11, 0x1, -R14 ;  /* 0x000000010b0e7824 */ /* 0x000fe200078e0a0e */
[----:B------:R-:W-:Y:S01]  /*5630*/  SHF.R.S32.HI R8, RZ, 0x1f, R8 ;  /* 0x0000001fff087819 */ /* 0x000fe20000011408 */
[----:B------:R-:W-:Y:S01]  /*5640*/  IMAD.IADD R10, R13, 0x1, -R10 ;  /* 0x000000010d0a7824 */ /* 0x000fe200078e0a0a */
[----:B------:R-:W-:Y:S01]  /*5650*/  LEA.HI R11, R15, R15, RZ, 0x1 ;  /* 0x0000000f0f0b7211 */ /* 0x000fe200078f08ff */
[----:B------:R-:W-:Y:S01]  /*5660*/  IMAD.MOV.U32 R13, RZ, RZ, 0x40000040 ;  /* 0x40000040ff0d7424 */ /* 0x000fe200078e00ff */
[----:B-1----:R-:W-:-:S02]  /*5670*/  SHF.R.S32.HI R7, RZ, 0x1, R12 ;  /* 0x00000001ff077819 */ /* 0x002fc4000001140c */
[----:B------:R-:W-:Y:S02]  /*5680*/  SHF.R.S32.HI R12, RZ, 0x1f, R12 ;  /* 0x0000001fff0c7819 */ /* 0x000fe4000001140c */
[----:B------:R-:W-:Y:S02]  /*5690*/  LEA.HI R8, R8, R9, RZ, 0x4 ;  /* 0x0000000908087211 */ /* 0x000fe400078f20ff */
[----:B------:R-:W-:Y:S02]  /*56a0*/  LEA.HI R12, R12, R7, RZ, 0x4 ;  /* 0x000000070c0c7211 */ /* 0x000fe400078f20ff */
[----:B------:R-:W-:Y:S02]  /*56b0*/  LOP3.LUT R8, R8, 0x1ffffff0, RZ, 0xc0, !PT ;  /* 0x1ffffff008087812 */ /* 0x000fe400078ec0ff */
[----:B------:R-:W-:Y:S02]  /*56c0*/  LOP3.LUT R12, R12, 0x1ffffff0, RZ, 0xc0, !PT ;  /* 0x1ffffff00c0c7812 */ /* 0x000fe400078ec0ff */
[--C-:B------:R-:W-:Y:S01]  /*56d0*/  SHF.R.S32.HI R16, RZ, 0x1, R11.reuse ;  /* 0x00000001ff107819 */ /* 0x100fe2000001140b */
[----:B------:R-:W-:Y:S01]  /*56e0*/  IMAD.IADD R9, R9, 0x1, -R8 ;  /* 0x0000000109097824 */ /* 0x000fe200078e0a08 */
[----:B------:R-:W-:Y:S01]  /*56f0*/  SHF.R.S32.HI R17, RZ, 0x1f, R11 ;  /* 0x0000001fff117819 */ /* 0x000fe2000001140b */
[----:B------:R-:W-:Y:S01]  /*5700*/  IMAD.IADD R7, R7, 0x1, -R12 ;  /* 0x0000000107077824 */ /* 0x000fe200078e0a0c */
[----:B------:R-:W-:Y:S01]  /*5710*/  LOP3.LUT R18, R11, 0xfffffffe, RZ, 0xc0, !PT ;  /* 0xfffffffe0b127812 */ /* 0x000fe200078ec0ff */
[----:B------:R-:W-:Y:S01]  /*5720*/  IMAD.MOV.U32 R11, RZ, RZ, 0x40000040 ;  /* 0x40000040ff0b7424 */ /* 0x000fe200078e00ff */
[----:B------:R-:W-:Y:S01]  /*5730*/  LEA.HI R17, R17, R16, RZ, 0x4 ;  /* 0x0000001011117211 */ /* 0x000fe200078f20ff */
[----:B------:R-:W-:-:S02]  /*5740*/  IMAD R8, R7, 0x8, R14 ;  /* 0x0000000807087824 */ /* 0x000fc400078e020e */
[----:B------:R-:W-:Y:S01]  /*5750*/  IMAD R7, R9, 0x8, R10 ;  /* 0x0000000809077824 */ /* 0x000fe200078e020a */
[----:B------:R-:W-:Y:S01]  /*5760*/  LOP3.LUT R17, R17, 0x1ffffff0, RZ, 0xc0, !PT ;  /* 0x1ffffff011117812 */ /* 0x000fe200078ec0ff */
[----:B------:R-:W-:Y:S01]  /*5770*/  IMAD.IADD R18, R15, 0x1, -R18 ;  /* 0x000000010f127824 */ /* 0x000fe200078e0a12 */
[----:B------:R1:W-:Y:S01]  /*5780*/  STL [R1+0x34], R8 ;  /* 0x0000340801007387 */ /* 0x0003e20000100800 */
[----:B------:R-:W-:Y:S02]  /*5790*/  IMAD.MOV.U32 R15, RZ, RZ, 0x40000040 ;  /* 0x40000040ff0f7424 */ /* 0x000fe400078e00ff */
[----:B------:R-:W-:Y:S01]  /*57a0*/  IMAD.IADD R17, R16, 0x1, -R17 ;  /* 0x0000000110117824 */ /* 0x000fe200078e0a11 */
[----:B------:R2:W-:Y:S01]  /*57b0*/  STL [R1+0x28], R7 ;  /* 0x0000280701007387 */ /* 0x0005e20000100800 */
[----:B------:R-:W-:Y:S02]  /*57c0*/  IMAD.MOV.U32 R9, RZ, RZ, 0x40000040 ;  /* 0x40000040ff097424 */ /* 0x000fe400078e00ff */
[----:B------:R-:W-:-:S02]  /*57d0*/  IMAD R10, R17, 0x8, R18 ;  /* 0x00000008110a7824 */ /* 0x000fc400078e0212 */
[----:B------:R-:W-:Y:S02]  /*57e0*/  VIADD R17, R5, 0x8 ;  /* 0x0000000805117836 */ /* 0x000fe40000000000 */
[----:B-1----:R-:W-:Y:S01]  /*57f0*/  VIADD R8, R229, 0x4000 ;  /* 0x00004000e5087836 */ /* 0x002fe20000000000 */
[----:B------:R1:W-:Y:S01]  /*5800*/  STL [R1+0x24], R10 ;  /* 0x0000240a01007387 */ /* 0x0003e20000100800 */
[----:B------:R-:W-:Y:S02]  /*5810*/  VIADD R16, R5, 0xc ;  /* 0x0000000c05107836 */ /* 0x000fe40000000000 */
[----:B--2---:R-:W-:Y:S01]  /*5820*/  VIADD R7, R229, 0x20c00 ;  /* 0x00020c00e5077836 */ /* 0x004fe20000000000 */
[----:B------:R-:W-:Y:S01]  /*5830*/  SHF.R.U32.HI R229, RZ, 0x4, R229 ;  /* 0x00000004ffe57819 */ /* 0x000fe200000116e5 */
[C---:B------:R-:W-:Y:S01]  /*5840*/  VIADD R17, R5.reuse, 0x14 ;  /* 0x0000001405117836 */ /* 0x040fe20000000000 */
[----:B------:R-:W-:Y:S01]  /*5850*/  SHF.R.U32.HI R8, RZ, 0x4, R8 ;  /* 0x00000004ff087819 */ /* 0x000fe20000011608 */
[----:B------:R-:W-:Y:S01]  /*5860*/  VIADD R16, R5, 0x18 ;  /* 0x0000001805107836 */ /* 0x000fe20000000000 */
[----:B------:R-:W-:-:S02]  /*5870*/  SHF.R.U32.HI R7, RZ, 0x4, R7 ;  /* 0x00000004ff077819 */ /* 0x000fc40000011607 */
[----:B------:R-:W-:Y:S02]  /*5880*/  LOP3.LUT R229, R229, 0x3fff, RZ, 0xc0, !PT ;  /* 0x00003fffe5e57812 */ /* 0x000fe400078ec0ff */
[----:B------:R-:W-:Y:S02]  /*5890*/  LOP3.LUT R8, R8, 0x3fff, RZ, 0xc0, !PT ;  /* 0x00003fff08087812 */ /* 0x000fe400078ec0ff */
[----:B------:R-:W-:Y:S02]  /*58a0*/  LOP3.LUT R7, R7, 0x3fff, RZ, 0xc0, !PT ;  /* 0x00003fff07077812 */ /* 0x000fe400078ec0ff */
[----:B-1----:R-:W-:Y:S02]  /*58b0*/  LOP3.LUT R10, R229, 0x10000, RZ, 0xfc, !PT ;  /* 0x00010000e50a7812 */ /* 0x002fe400078efcff */
[----:B------:R-:W-:Y:S02]  /*58c0*/  LOP3.LUT R237, R8, 0x10000, RZ, 0xfc, !PT ;  /* 0x0001000008ed7812 */ /* 0x000fe400078efcff */
[----:B------:R-:W-:Y:S01]  /*58d0*/  LOP3.LUT R7, R7, 0x10000, RZ, 0xfc, !PT ;  /* 0x0001000007077812 */ /* 0x000fe200078efcff */
[C---:B------:R-:W-:Y:S01]  /*58e0*/  VIADD R14, R10.reuse, 0x2 ;  /* 0x000000020a0e7836 */ /* 0x040fe20000000000 */
[----:B------:R1:W-:Y:S01]  /*58f0*/  STL [R1+0x20], R10 ;  /* 0x0000200a01007387 */ /* 0x0003e20000100800 */
[----:B------:R-:W-:-:S02]  /*5900*/  VIADD R12, R10, 0x4 ;  /* 0x000000040a0c7836 */ /* 0x000fc40000000000 */
[C---:B------:R-:W-:Y:S01]  /*5910*/  VIADD R8, R237.reuse, 0x2 ;  /* 0x00000002ed087836 */ /* 0x040fe20000000000 */
[----:B------:R2:W-:Y:S01]  /*5920*/  STL [R1+0x2c], R7 ;  /* 0x00002c0701007387 */ /* 0x0005e20000100800 */
[C---:B------:R-:W-:Y:S02]  /*5930*/  VIADD R234, R237.reuse, 0x4 ;  /* 0x00000004edea7836 */ /* 0x040fe40000000000 */
[----:B------:R-:W-:Y:S01]  /*5940*/  VIADD R232, R237, 0x6 ;  /* 0x00000006ede87836 */ /* 0x000fe20000000000 */
[----:B------:R3:W-:Y:S01]  /*5950*/  STL.64 [R1+0x18], R14 ;  /* 0x0000180e01007387 */ /* 0x0007e20000100a00 */
[----:B-1----:R-:W-:-:S03]  /*5960*/  VIADD R10, R10, 0x6 ;  /* 0x000000060a0a7836 */ /* 0x002fc60000000000 */
[----:B------:R3:W-:Y:S01]  /*5970*/  STL.64 [R1+0x10], R12 ;  /* 0x0000100c01007387 */ /* 0x0007e20000100a00 */
[----:B--2---:R-:W-:-:S03]  /*5980*/  VIADD R7, R5, 0x4 ;  /* 0x0000000405077836 */ /* 0x004fc60000000000 */
[----:B------:R3:W-:Y:S01]  /*5990*/  STL.64 [R1+0x8], R10 ;  /* 0x0000080a01007387 */ /* 0x0007e20000100a00 */
[C---:B------:R-:W-:Y:S02]  /*59a0*/  VIADD R7, R5.reuse, 0x10 ;  /* 0x0000001005077836 */ /* 0x040fe40000000000 */
[----:B------:R-:W-:Y:S01]  /*59b0*/  VIADD R7, R5, 0x1c ;  /* 0x0000001c05077836 */ /* 0x000fe20000000000 */
[----:B------:R3:W-:Y:S06]  /*59c0*/  STL.64 [R1], R8 ;  /* 0x0000000801007387 */ /* 0x0007ec0000100a00 */
.L_x_6423:
[----:B------:R-:W-:-:S05]  /*59d0*/  IMAD.U32 R7, RZ, RZ, UR36 ;  /* 0x00000024ff077e24 */ /* 0x000fca000f8e00ff */
[----:B------:R-:W-:-:S04]  /*59e0*/  LOP3.LUT R7, R7, 0x1, RZ, 0xfc, !PT ;  /* 0x0000000107077812 */ /* 0x000fc800078efcff */
[----:B------:R-:W-:-:S13]  /*59f0*/  ISETP.NE.AND P0, PT, R7, 0x3, PT ;  /* 0x000000030700780c */ /* 0x000fda0003f05270 */
[----:B--2---:R-:W-:Y:S05]  /*5a00*/  @!P0 BRA `(.L_x_6413) ;  /* 0x0000000000048947 */ /* 0x004fea0003800000 */
[----:B------:R-:W-:Y:S01]  /*5a10*/  BPT.TRAP 0x1 ;  /* 0x000000040000795c */ /* 0x000fe20000300000 */
.L_x_6413:
[----:B------:R-:W-:Y:S01]  /*5a20*/  IMAD R7, R0, 0x8, R236 ;  /* 0x0000000800077824 */ /* 0x000fe200078e02ec */
[----:B------:R-:W-:-:S04]  /*5a30*/  SHF.L.U32 R18, R4, 0x1f, RZ ;  /* 0x0000001f04127819 */ /* 0x000fc800000006ff */
[----:B------:R1:W2:Y:S01]  /*5a40*/  SYNCS.PHASECHK.TRANS64.TRYWAIT P1, [R7+URZ+0x30c10], R18 ;  /* 0x030c1012070075a7 */ /* 0x0002a2000802017f */
[----:B------:R-:W-:Y:S05]  /*5a50*/  @!P0 BRA `(.L_x_6414) ;  /* 0x0000000000048947 */ /* 0x000fea0003800000 */
[----:B------:R-:W-:Y:S01]  /*5a60*/  BPT.TRAP 0x1 ;  /* 0x000000040000795c */ /* 0x000fe20000300000 */
.L_x_6414:
[----:B---3--:R-:W-:-:S05]  /*5a70*/  VIADD R8, R236, 0x10000 ;  /* 0x00010000ec087836 */ /* 0x008fca0000000000 */
[----:B------:R-:W-:-:S04]  /*5a80*/  SHF.R.U32.HI R8, RZ, 0x4, R8 ;  /* 0x00000004ff087819 */ /* 0x000fc80000011608 */
[----:B------:R-:W-:-:S04]  /*5a90*/  LOP3.LUT R8, R8, 0x3fff, RZ, 0xc0, !PT ;  /* 0x00003fff08087812 */ /* 0x000fc800078ec0ff */
[----:B------:R-:W-:Y:S01]  /*5aa0*/  LOP3.LUT R9, R8, 0x10000, RZ, 0xfc, !PT ;  /* 0x0001000008097812 */ /* 0x000fe200078efcff */
[----:B--2---:R-:W-:Y:S06]  /*5ab0*/  @P1 BRA `(.L_x_6415) ;  /* 0x0000000000081947 */ /* 0x004fec0003800000 */
[----:B------:R-:W2:Y:S02]  /*5ac0*/  SYNCS.PHASECHK.TRANS64.TRYWAIT P1, [R7+URZ+0x30c10], R18 ;  /* 0x030c1012070075a7 */ /* 0x000ea4000802017f */
[----:B--2---:R-:W-:Y:S05]  /*5ad0*/  @!P1 BRA `(.L_x_6416) ;  /* 0x0000006800489947 */ /* 0x004fea0003800000 */
.L_x_6415:
        /* <DEDUP_REMOVED lines=63> */
.L_x_6417:
[----:B------:R1:W1:Y:S01]  /*5ed0*/  SYNCS.PHASECHK.TRANS64.TRYWAIT P1, [R7+URZ+0x30c30], R18 ;  /* 0x030c3012070075a7 */ /* 0x000262000802017f */
[----:B------:R-:W-:Y:S05]  /*5ee0*/  @!P0 BRA `(.L_x_6418) ;  /* 0x0000000000048947 */ /* 0x000fea0003800000 */
[----:B------:R-:W-:Y:S01]  /*5ef0*/  BPT.TRAP 0x1 ;  /* 0x000000040000795c */ /* 0x000fe20000300000 */
.L_x_6418:
        /* <DEDUP_REMOVED lines=8> */
.L_x_6419:
[----:B------:R-:W5:Y:S01]  /*5f80*/  LDL.64 R12, [R1] ;  /* 0x00000000010c7983 */ /* 0x000f620000100a00 */
[----:B------:R-:W-:Y:S01]  /*5f90*/  R2UR UR4, R237 ;  /* 0x00000000ed0472ca */ /* 0x000fe200000e0000 */
[----:B------:R-:W-:Y:S01]  /*5fa0*/  WARPGROUP.ARRIVE ;  /* 0x00000000000079c5 */ /* 0x000fe20000000000 */
[----:B------:R-:W-:Y:S01]  /*5fb0*/  R2UR UR6, R9 ;  /* 0x00000000090672ca */ /* 0x000fe200000e0000 */
[----:B------:R-:W-:Y:S01]  /*5fc0*/  UMOV UR5, 0x40000040 ;  /* 0x4000004000057882 */ /* 0x000fe20000000000 */
[----:B------:R-:W-:Y:S01]  /*5fd0*/  UMOV UR7, 0x40000040 ;  /* 0x4000004000077882 */ /* 0x000fe20000000000 */
[----:B------:R-:W-:Y:S01]  /*5fe0*/  UMOV UR11, 0x40000040 ;  /* 0x40000040000b7882 */ /* 0x000fe20000000000 */
[C---:B------:R-:W-:Y:S01]  /*5ff0*/  VIADD R15, R5.reuse, 0x4 ;  /* 0x00000004050f7836 */ /* 0x040fe20000000000 */
[C---:B------:R-:W-:Y:S01]  /*6000*/  ISETP.GT.AND P1, PT, R6.reuse, 0x8, PT ;  /* 0x000000080600780c */ /* 0x040fe20003f24270 */
[----:B------:R-:W-:Y:S01]  /*6010*/  VIADD R17, R5, 0x8 ;  /* 0x0000000805117836 */ /* 0x000fe20000000000 */
[----:B--2---:R-:W1:Y:S01]  /*6020*/  SHFL.IDX PT, R9, R11, R5, 0x1f ;  /* 0x00001f050b097589 */ /* 0x004e6200000e0000 */
[----:B------:R-:W-:Y:S01]  /*6030*/  ISETP.GT.AND P2, PT, R6, RZ, PT ;  /* 0x000000ff0600720c */ /* 0x000fe20003f44270 */
[----:B------:R-:W-:Y:S01]  /*6040*/  IMAD R217, R0, 0x400, R217 ;  /* 0x0000040000d97824 */ /* 0x000fe200078e02d9 */
[----:B------:R-:W-:Y:S01]  /*6050*/  FSEL R91, R91, -INF , P1 ;  /* 0xff8000005b5b7808 */ /* 0x000fe20000800000 */
[----:B------:R-:W2:Y:S01]  /*6060*/  SHFL.IDX PT, R10, R11, R15, 0x1f ;  /* 0x00001f0f0b0a7589 */ /* 0x000ea200000e0000 */
[----:B------:R-:W-:Y:S01]  /*6070*/  FSEL R88, R88, -INF , P2 ;  /* 0xff80000058587808 */ /* 0x000fe20001000000 */
[----:B------:R-:W-:Y:S01]  /*6080*/  HGMMA.64x128x16.F32 R24, gdesc[UR4], RZ, !UPT, gsb0 ;  /* 0x01e00000041879f0 */ /* 0x000fe2000c0008ff */
[----:B------:R-:W-:Y:S01]  /*6090*/  UIADD3 UR4, UR6, 0x2, URZ ;  /* 0x0000000206047890 */ /* 0x000fe2000fffe03f */
[----:B---3--:R-:W-:Y:S01]  /*60a0*/  SHFL.IDX PT, R18, R231, R5, 0x1f ;  /* 0x00001f05e7127589 */ /* 0x008fe200000e0000 */
[----:B------:R-:W-:Y:S01]  /*60b0*/  ULDC UR5, c[0x0][0x744] ;  /* 0x0001d10000057ab9 */ /* 0x000fe20000000800 */
[----:B------:R-:W-:-:S02]  /*60c0*/  FSEL R90, R90, -INF , P1 ;  /* 0xff8000005a5a7808 */ /* 0x000fc40000800000 */
[----:B------:R-:W-:Y:S01]  /*60d0*/  FSEL R94, R94, -INF , P1 ;  /* 0xff8000005e5e7808 */ /* 0x000fe20000800000 */
[----:B------:R-:W3:Y:S01]  /*60e0*/  SHFL.IDX PT, R22, R231, R17, 0x1f ;  /* 0x00001f11e7167589 */ /* 0x000ee200000e0000 */
[----:B------:R-:W-:Y:S01]  /*60f0*/  UMOV UR10, UR4 ;  /* 0x00000004000a7c82 */ /* 0x000fe20008000000 */
[----:B------:R-:W-:Y:S01]  /*6100*/  UIADD3 UR4, UR6, 0x4, URZ ;  /* 0x0000000406047890 */ /* 0x000fe2000fffe03f */
[----:B------:R-:W-:Y:S01]  /*6110*/  FSEL R104, R104, -INF , P2 ;  /* 0xff80000068687808 */ /* 0x000fe20001000000 */
[----:B------:R-:W-:Y:S01]  /*6120*/  SHFL.IDX PT, R20, R231, R15, 0x1f ;  /* 0x00001f0fe7147589 */ /* 0x000fe200000e0000 */
[----:B------:R-:W-:Y:S01]  /*6130*/  FSEL R101, R101, -INF , P2 ;  /* 0xff80000065657808 */ /* 0x000fe20001000000 */
[----:B------:R-:W-:Y:S01]  /*6140*/  UIADD3 UR6, UR6, 0x6, URZ ;  /* 0x0000000606067890 */ /* 0x000fe2000fffe03f */
[----:B------:R-:W-:Y:S02]  /*6150*/  FSEL R92, R92, -INF , P2 ;  /* 0xff8000005c5c7808 */ /* 0x000fe40001000000 */
[----:B------:R-:W-:Y:S01]  /*6160*/  FSEL R103, R103, -INF , P1 ;  /* 0xff80000067677808 */ /* 0x000fe20000800000 */
[--C-:B-1----:R-:W-:Y:S01]  /*6170*/  FFMA.FTZ R88, R88, UR5, -R9.reuse ;  /* 0x0000000558587c23 */ /* 0x102fe20008010809 */
[----:B------:R-:W-:Y:S01]  /*6180*/  FFMA.FTZ R90, R90, UR5, -R9 ;  /* 0x000000055a5a7c23 */ /* 0x000fe20008010809 */
[----:B------:R-:W-:Y:S01]  /*6190*/  FSEL R106, R106, -INF , P1 ;  /* 0xff8000006a6a7808 */ /* 0x000fe20000800000 */
[----:B--2---:R-:W-:Y:S01]  /*61a0*/  FFMA.FTZ R91, R91, UR5, -R10 ;  /* 0x000000055b5b7c23 */ /* 0x004fe2000801080a */
[----:B------:R-:W-:Y:S01]  /*61b0*/  MUFU.EX2 R222, R88 ;  /* 0x0000005800de7308 */ /* 0x000fe20000000800 */
[----:B------:R-:W-:-:S02]  /*61c0*/  FSEL R93, R93, -INF , P2 ;  /* 0xff8000005d5d7808 */ /* 0x000fc40001000000 */
[----:B------:R-:W-:Y:S02]  /*61d0*/  FSEL R116, R116, -INF , P2 ;  /* 0xff80000074747808 */ /* 0x000fe40001000000 */
[----:B------:R-:W-:Y:S02]  /*61e0*/  FSEL R118, R118, -INF , P1 ;  /* 0xff80000076767808 */ /* 0x000fe40000800000 */
[----:B------:R-:W-:Y:S01]  /*61f0*/  FSEL R95, R95, -INF , P1 ;  /* 0xff8000005f5f7808 */ /* 0x000fe20000800000 */
[----:B------:R1:W-:Y:S01]  /*6200*/  MUFU.EX2 R229, R91 ;  /* 0x0000005b00e57308 */ /* 0x0003e20000000800 */
[----:B------:R-:W-:Y:S02]  /*6210*/  FSEL R117, R117, -INF , P2 ;  /* 0xff80000075757808 */ /* 0x000fe40001000000 */
[----:B------:R-:W-:Y:S02]  /*6220*/  FSEL R147, R147, -INF , P1 ;  /* 0xff80000093937808 */ /* 0x000fe40000800000 */
[----:B------:R-:W-:-:S02]  /*6230*/  FSEL R89, R89, -INF , P2 ;  /* 0xff80000059597808 */ /* 0x000fc40001000000 */
[----:B------:R-:W-:Y:S01]  /*6240*/  FSEL R113, R113, -INF , P2 ;  /* 0xff80000071717808 */ /* 0x000fe20001000000 */
[----:B------:R2:W2:Y:S01]  /*6250*/  MUFU.EX2 R230, R90 ;  /* 0x0000005a00e67308 */ /* 0x0004a20000000800 */
[----:B-1----:R-:W-:Y:S02]  /*6260*/  VIADD R91, R5, 0x1c ;  /* 0x0000001c055b7836 */ /* 0x002fe40000000000 */
[----:B------:R-:W-:Y:S01]  /*6270*/  FFMA.FTZ R89, R89, UR5, -R10 ;  /* 0x0000000559597c23 */ /* 0x000fe2000801080a */
[----:B------:R-:W-:Y:S02]  /*6280*/  FSEL R108, R108, -INF , P2 ;  /* 0xff8000006c6c7808 */ /* 0x000fe40001000000 */
[----:B------:R-:W-:Y:S01]  /*6290*/  FSEL R100, R100, -INF , P2 ;  /* 0xff80000064647808 */ /* 0x000fe20001000000 */
[----:B------:R-:W1:Y:S01]  /*62a0*/  SHFL.IDX PT, R16, R11, R91, 0x1f ;  /* 0x00001f5b0b107589 */ /* 0x000e6200000e0000 */
[----:B------:R-:W-:Y:S01]  /*62b0*/  FSEL R110, R110, -INF , P1 ;  /* 0xff8000006e6e7808 */ /* 0x000fe20000800000 */
[--C-:B---3--:R-:W-:Y:S01]  /*62c0*/  FFMA.FTZ R21, R108, UR5, -R22.reuse ;  /* 0x000000056c157c23 */ /* 0x108fe20008010816 */
[----:B------:R-:W-:Y:S01]  /*62d0*/  FSEL R112, R112, -INF , P2 ;  /* 0xff80000070707808 */ /* 0x000fe20001000000 */
[----:B------:R-:W-:Y:S01]  /*62e0*/  MUFU.EX2 R225, R89 ;  /* 0x0000005900e17308 */ /* 0x000fe20000000800 */
[----:B------:R-:W-:Y:S01]  /*62f0*/  FSEL R114, R114, -INF , P1 ;  /* 0xff80000072727808 */ /* 0x000fe20000800000 */
[----:B------:R-:W-:Y:S01]  /*6300*/  FFMA.FTZ R22, R110, UR5, -R22 ;  /* 0x000000056e167c23 */ /* 0x000fe20008010816 */
[----:B------:R-:W-:-:S02]  /*6310*/  FSEL R96, R96, -INF , P2 ;  /* 0xff80000060607808 */ /* 0x000fc40001000000 */
[----:B------:R-:W-:Y:S02]  /*6320*/  FSEL R98, R98, -INF , P1 ;  /* 0xff80000062627808 */ /* 0x000fe40000800000 */
[----:B------:R-:W-:Y:S01]  /*6330*/  FSEL R102, R102, -INF , P1 ;  /* 0xff80000066667808 */ /* 0x000fe20000800000 */
[----:B------:R-:W-:Y:S01]  /*6340*/  MUFU.EX2 R21, R21 ;  /* 0x0000001500157308 */ /* 0x000fe20000000800 */
[----:B------:R-:W-:Y:S02]  /*6350*/  FSEL R109, R109, -INF , P2 ;  /* 0xff8000006d6d7808 */ /* 0x000fe40001000000 */
[----:B------:R-:W-:Y:S02]  /*6360*/  FSEL R97, R97, -INF , P2 ;  /* 0xff80000061617808 */ /* 0x000fe40001000000 */
[----:B------:R-:W-:Y:S02]  /*6370*/  FSEL R99, R99, -INF , P1 ;  /* 0xff80000063637808 */ /* 0x000fe40000800000 */
[----:B------:R-:W-:Y:S01]  /*6380*/  FSEL R119, R119, -INF , P1 ;  /* 0xff80000077777808 */ /* 0x000fe20000800000 */
[----:B------:R-:W-:Y:S01]  /*6390*/  MUFU.EX2 R22, R22 ;  /* 0x0000001600167308 */ /* 0x000fe20000000800 */
[----:B------:R-:W-:-:S02]  /*63a0*/  FSEL R105, R105, -INF , P2 ;  /* 0xff80000069697808 */ /* 0x000fc40001000000 */
[----:B------:R-:W-:Y:S01]  /*63b0*/  FSEL R107, R107, -INF , P1 ;  /* 0xff8000006b6b7808 */ /* 0x000fe20000800000 */
[--C-:B-1----:R-:W-:Y:S01]  /*63c0*/  FFMA.FTZ R15, R101, UR5, -R16.reuse ;  /* 0x00000005650f7c23 */ /* 0x102fe20008010810 */
[----:B------:R-:W-:Y:S01]  /*63d0*/  FFMA.FTZ R16, R103, UR5, -R16 ;  /* 0x0000000567107c23 */ /* 0x000fe20008010810 */
[----:B------:R-:W-:Y:S01]  /*63e0*/  VIADD R103, R5, 0xc ;  /* 0x0000000c05677836 */ /* 0x000fe20000000000 */
[----:B------:R-:W-:Y:S01]  /*63f0*/  FSEL R123, R123, -INF , P1 ;  /* 0xff8000007b7b7808 */ /* 0x000fe20000800000 */
[----:B------:R-:W-:Y:S01]  /*6400*/  VIADD R101, R5, 0x14 ;  /* 0x0000001405657836 */ /* 0x000fe20000000000 */
[----:B------:R-:W-:Y:S01]  /*6410*/  FSEL R134, R134, -INF , P1 ;  /* 0xff80000086867808 */ /* 0x000fe20000800000 */
[--C-:B------:R-:W-:Y:S01]  /*6420*/  FFMA.FTZ R19, R105, UR5, -R20.reuse ;  /* 0x0000000569137c23 */ /* 0x100fe20008010814 */
[----:B------:R-:W1:Y:S01]  /*6430*/  SHFL.IDX PT, R88, R231, R103, 0x1f ;  /* 0x00001f67e7587589 */ /* 0x000e6200000e0000 */
[----:B------:R-:W-:Y:S01]  /*6440*/  FFMA.FTZ R20, R107, UR5, -R20 ;  /* 0x000000056b147c23 */ /* 0x000fe20008010814 */
[----:B------:R-:W-:Y:S01]  /*6450*/  FSEL R120, R120, -INF , P2 ;  /* 0xff80000078787808 */ /* 0x000fe20001000000 */
[----:B------:R-:W-:Y:S01]  /*6460*/  MUFU.EX2 R15, R15 ;  /* 0x0000000f000f7308 */ /* 0x000fe20000000800 */
[----:B----4-:R-:W3:Y:S01]  /*6470*/  SHFL.IDX PT, R103, R223, R103, 0x1f ;  /* 0x00001f67df677589 */ /* 0x010ee200000e0000 */
[----:B------:R-:W-:-:S02]  /*6480*/  FSEL R107, R129, -INF , P2 ;  /* 0xff800000816b7808 */ /* 0x000fc40001000000 */
[----:B------:R-:W-:Y:S01]  /*6490*/  FSEL R131, R131, -INF , P1 ;  /* 0xff80000083837808 */ /* 0x000fe20000800000 */
[----:B------:R-:W4:Y:S01]  /*64a0*/  SHFL.IDX PT, R108, R223, R101, 0x1f ;  /* 0x00001f65df6c7589 */ /* 0x000f2200000e0000 */
[----:B------:R-:W-:Y:S02]  /*64b0*/  FSEL R111, R111, -INF , P1 ;  /* 0xff8000006f6f7808 */ /* 0x000fe40000800000 */
[----:B------:R-:W-:Y:S01]  /*64c0*/  FSEL R126, R126, -INF , P1 ;  /* 0xff8000007e7e7808 */ /* 0x000fe20000800000 */
[----:B------:R-:W-:Y:S01]  /*64d0*/  MUFU.EX2 R16, R16 ;  /* 0x0000001000107308 */ /* 0x000fe20000000800 */
[----:B------:R-:W-:Y:S02]  /*64e0*/  FSEL R105, R128, -INF , P2 ;  /* 0xff80000080697808 */ /* 0x000fe40001000000 */
[----:B------:R-:W-:Y:S02]  /*64f0*/  FSEL R130, R130, -INF , P1 ;  /* 0xff80000082827808 */ /* 0x000fe40000800000 */
[----:B------:R-:W-:-:S02]  /*6500*/  FSEL R135, R135, -INF , P1 ;  /* 0xff80000087877808 */ /* 0x000fc40000800000 */
[----:B------:R-:W-:Y:S01]  /*6510*/  FSEL R142, R142, -INF , P1 ;  /* 0xff8000008e8e7808 */ /* 0x000fe20000800000 */
[----:B------:R-:W-:Y:S01]  /*6520*/  MUFU.EX2 R19, R19 ;  /* 0x0000001300137308 */ /* 0x000fe20000000800 */
[----:B------:R-:W-:Y:S02]  /*6530*/  FSEL R139, R139, -INF , P1 ;  /* 0xff8000008b8b7808 */ /* 0x000fe40000800000 */
[----:B------:R-:W-:Y:S01]  /*6540*/  FSEL R138, R138, -INF , P1 ;  /* 0xff8000008a8a7808 */ /* 0x000fe20000800000 */
[--C-:B-1----:R-:W-:Y:S01]  /*6550*/  FFMA.FTZ R23, R109, UR5, -R88.reuse ;  /* 0x000000056d177c23 */ /* 0x102fe20008010858 */
[----:B------:R-:W-:Y:S01]  /*6560*/  FSEL R109, R125, -INF , P2 ;  /* 0xff8000007d6d7808 */ /* 0x000fe20001000000 */
[----:B------:R-:W-:Y:S01]  /*6570*/  FFMA.FTZ R88, R111, UR5, -R88 ;  /* 0x000000056f587c23 */ /* 0x000fe20008010858 */
[----:B------:R-:W-:Y:S01]  /*6580*/  FSEL R111, R133, -INF , P2 ;  /* 0xff800000856f7808 */ /* 0x000fe20001000000 */
[----:B------:R-:W-:Y:S01]  /*6590*/  MUFU.EX2 R20, R20 ;  /* 0x0000001400147308 */ /* 0x000fe20000000800 */
[----:B------:R-:W-:Y:S01]  /*65a0*/  FSEL R125, R140, -INF , P2 ;  /* 0xff8000008c7d7808 */ /* 0x000fe20001000000 */
[----:B---3--:R-:W-:Y:S01]  /*65b0*/  FFMA.FTZ R109, R109, UR5, -R103 ;  /* 0x000000056d6d7c23 */ /* 0x008fe20008010867 */
[----:B------:R-:W-:Y:S01]  /*65c0*/  FSEL R122, R122, -INF , P1 ;  /* 0xff8000007a7a7808 */ /* 0x000fe20000800000 */
[--C-:B----4-:R-:W-:Y:S01]  /*65d0*/  FFMA.FTZ R107, R107, UR5, -R108.reuse ;  /* 0x000000056b6b7c23 */ /* 0x110fe2000801086c */
[----:B------:R-:W-:Y:S01]  /*65e0*/  FFMA.FTZ R108, R131, UR5, -R108 ;  /* 0x00000005836c7c23 */ /* 0x000fe2000801086c */
[----:B------:R-:W-:Y:S01]  /*65f0*/  FSEL R143, R143, -INF , P1 ;  /* 0xff8000008f8f7808 */ /* 0x000fe20000800000 */
[----:B------:R-:W-:Y:S01]  /*6600*/  SHFL.IDX PT, R131, R218, R5, 0x1f ;  /* 0x00001f05da837589 */ /* 0x000fe200000e0000 */
[----:B------:R-:W-:Y:S01]  /*6610*/  FSEL R115, R115, -INF , P1 ;  /* 0xff80000073737808 */ /* 0x000fe20000800000 */
[----:B------:R-:W-:Y:S01]  /*6620*/  MUFU.EX2 R23, R23 ;  /* 0x0000001700177308 */ /* 0x000fe20000000800 */
[----:B------:R-:W-:-:S02]  /*6630*/  FSEL R146, R146, -INF , P1 ;  /* 0xff80000092927808 */ /* 0x000fc40000800000 */
[----:B------:R-:W-:-:S05]  /*6640*/  FSEL R150, R150, -INF , P1 ;  /* 0xff80000096967808 */ /* 0x000fca0000800000 */
[----:B------:R-:W-:Y:S08]  /*6650*/  MUFU.EX2 R107, R107 ;  /* 0x0000006b006b7308 */ /* 0x000ff00000000800 */
[----:B------:R-:W-:Y:S01]  /*6660*/  MUFU.EX2 R108, R108 ;  /* 0x0000006c006c7308 */ /* 0x000fe20000000800 */
[----:B------:R-:W-:Y:S02]  /*6670*/  WARPGROUP.DEPBAR.LE gsb0, 0x0 ;  /* 0x00008000000079c5 */ /* 0x000fe40000010000 */
[----:B------:R-:W-:-:S05]  /*6680*/  WARPGROUP.ARRIVE ;  /* 0x00000000000079c5 */ /* 0x000fca0000000000 */
[----:B------:R-:W-:Y:S01]  /*6690*/  MUFU.EX2 R88, R88 ;  /* 0x0000005800587308 */ /* 0x000fe20000000800 */
[----:B-----5:R-:W-:Y:S02]  /*66a0*/  R2UR UR8, R12 ;  /* 0x000000000c0872ca */ /* 0x020fe400000e0000 */
[----:B------:R-:W-:Y:S01]  /*66b0*/  R2UR UR9, R13 ;  /* 0x000000000d0972ca */ /* 0x000fe200000e0000 */
[----:B------:R1:W3:Y:S01]  /*66c0*/  SHFL.IDX PT, R12, R11, R17, 0x1f ;  /* 0x00001f110b0c7589 */ /* 0x0002e200000e0000 */
[----:B------:R-:W-:-:S05]  /*66d0*/  VIADD R13, R5, 0xc ;  /* 0x0000000c050d7836 */ /* 0x000fca0000000000 */
[----:B------:R4:W5:Y:S01]  /*66e0*/  SHFL.IDX PT, R9, R11, R13, 0x1f ;  /* 0x00001f0d0b097589 */ /* 0x00096200000e0000 */
[----:B-1----:R-:W-:Y:S01]  /*66f0*/  FFMA.FTZ R17, R104, UR5, -R18 ;  /* 0x0000000568117c23 */ /* 0x002fe20008010812 */
[----:B------:R-:W-:-:S04]  /*6700*/  VIADD R104, R5, 0x18 ;  /* 0x0000001805687836 */ /* 0x000fc80000000000 */
[----:B------:R-:W-:Y:S01]  /*6710*/  HGMMA.64x128x16.F32 R24, gdesc[UR8], R24, gsb0 ;  /* 0x01e00000081879f0 */ /* 0x000fe20008000818 */
[----:B------:R-:W-:Y:S01]  /*6720*/  R2UR UR8, R234 ;  /* 0x00000000ea0872ca */ /* 0x000fe200000e0000 */
[----:B------:R-:W-:Y:S01]  /*6730*/  UMOV UR10, UR4 ;  /* 0x00000004000a7c82 */ /* 0x000fe20008000000 */
[----:B------:R-:W-:Y:S01]  /*6740*/  R2UR UR9, R235 ;  /* 0x00000000eb0972ca */ /* 0x000fe200000e0000 */
[----:B------:R-:W-:Y:S01]  /*6750*/  UMOV UR11, 0x40000040 ;  /* 0x40000040000b7882 */ /* 0x000fe20000000000 */
[----:B------:R-:W-:Y:S01]  /*6760*/  FFMA.FTZ R18, R106, UR5, -R18 ;  /* 0x000000056a127c23 */ /* 0x000fe20008010812 */
[C---:B------:R-:W-:Y:S01]  /*6770*/  VIADD R106, R5.reuse, 0x10 ;  /* 0x00000010056a7836 */ /* 0x040fe20000000000 */
[----:B------:R-:W-:Y:S01]  /*6780*/  SHFL.IDX PT, R110, R223, R104, 0x1f ;  /* 0x00001f68df6e7589 */ /* 0x000fe200000e0000 */
[----:B----4-:R-:W-:Y:S01]  /*6790*/  VIADD R13, R5, 0x10 ;  /* 0x00000010050d7836 */ /* 0x010fe20000000000 */
[----:B------:R-:W-:Y:S01]  /*67a0*/  MUFU.EX2 R17, R17 ;  /* 0x0000001100117308 */ /* 0x000fe20000000800 */
[----:B------:R-:W-:Y:S01]  /*67b0*/  R2UR UR4, R217 ;  /* 0x00000000d90472ca */ /* 0x000fe200000e0000 */
[----:B--2---:R-:W1:Y:S01]  /*67c0*/  SHFL.IDX PT, R90, R231, R106, 0x1f ;  /* 0x00001f6ae75a7589 */ /* 0x004e6200000e0000 */
[--C-:B---3--:R-:W-:Y:S01]  /*67d0*/  FFMA.FTZ R94, R94, UR5, -R12.reuse ;  /* 0x000000055e5e7c23 */ /* 0x108fe2000801080c */
[----:B------:R-:W-:-:S02]  /*67e0*/  FFMA.FTZ R92, R92, UR5, -R12 ;  /* 0x000000055c5c7c23 */ /* 0x000fc4000801080c */
[----:B------:R2:W3:Y:S02]  /*67f0*/  SHFL.IDX PT, R10, R11, R13, 0x1f ;  /* 0x00001f0d0b0a7589 */ /* 0x0004e400000e0000 */
[----:B------:R4:W3:Y:S01]  /*6800*/  MUFU.EX2 R227, R94 ;  /* 0x0000005e00e37308 */ /* 0x0008e20000000800 */
[--C-:B-----5:R-:W-:Y:S01]  /*6810*/  FFMA.FTZ R93, R93, UR5, -R9.reuse ;  /* 0x000000055d5d7c23 */ /* 0x120fe20008010809 */
[----:B------:R-:W-:Y:S01]  /*6820*/  FFMA.FTZ R95, R95, UR5, -R9 ;  /* 0x000000055f5f7c23 */ /* 0x000fe20008010809 */
[----:B------:R-:W5:Y:S05]  /*6830*/  SHFL.IDX PT, R106, R223, R106, 0x1f ;  /* 0x00001f6adf6a7589 */ /* 0x000f6a00000e0000 */
[----:B------:R1:W-:Y:S01]  /*6840*/  MUFU.EX2 R228, R92 ;  /* 0x0000005c00e47308 */ /* 0x0003e20000000800 */
[----:B----4-:R-:W4:Y:S01]  /*6850*/  SHFL.IDX PT, R94, R231, R104, 0x1f ;  /* 0x00001f68e75e7589 */ /* 0x010f2200000e0000 */
[----:B--2---:R-:W-:-:S05]  /*6860*/  VIADD R13, R5, 0x14 ;  /* 0x00000014050d7836 */ /* 0x004fca0000000000 */
[----:B------:R2:W4:Y:S01]  /*6870*/  SHFL.IDX PT, R12, R11, R13, 0x1f ;  /* 0x00001f0d0b0c7589 */ /* 0x00052200000e0000 */
[----:B------:R4:W-:Y:S01]  /*6880*/  MUFU.EX2 R226, R93 ;  /* 0x0000005d00e27308 */ /* 0x0009e20000000800 */
[--C-:B-1----:R-:W-:Y:S02]  /*6890*/  FFMA.FTZ R89, R112, UR5, -R90.reuse ;  /* 0x0000000570597c23 */ /* 0x102fe4000801085a */
[----:B------:R1:W4:Y:S01]  /*68a0*/  SHFL.IDX PT, R92, R231, R101, 0x1f ;  /* 0x00001f65e75c7589 */ /* 0x00032200000e0000 */
[----:B------:R-:W-:Y:S01]  /*68b0*/  FFMA.FTZ R90, R114, UR5, -R90 ;  /* 0x00000005725a7c23 */ /* 0x000fe2000801085a */
[C---:B------:R-:W-:Y:S02]  /*68c0*/  VIADD R114, R5.reuse, 0x8 ;  /* 0x0000000805727836 */ /* 0x040fe40000000000 */
[----:B---3--:R-:W-:Y:S01]  /*68d0*/  FFMA.FTZ R9, R96, UR5, -R10 ;  /* 0x0000000560097c23 */ /* 0x008fe2000801080a */
[----:B------:R-:W3:Y:S01]  /*68e0*/  SHFL.IDX PT, R231, R231, R91, 0x1f ;  /* 0x00001f5be7e77589 */ /* 0x000ee200000e0000 */
[----:B------:R3:W-:Y:S01]  /*68f0*/  MUFU.EX2 R224, R95 ;  /* 0x0000005f00e07308 */ /* 0x0007e20000000800 */
[----:B--2---:R-:W-:-:S02]  /*6900*/  VIADD R13, R5, 0x18 ;  /* 0x00000018050d7836 */ /* 0x004fc40000000000 */
[----:B------:R-:W-:Y:S01]  /*6910*/  FFMA.FTZ R10, R98, UR5, -R10 ;  /* 0x00000005620a7c23 */ /* 0x000fe2000801080a */
[----:B------:R-:W-:Y:S01]  /*6920*/  FSEL R104, R127, -INF , P1 ;  /* 0xff8000007f687808 */ /* 0x000fe20000800000 */
[----:B------:R-:W2:Y:S01]  /*6930*/  SHFL.IDX PT, R98, R223, R5, 0x1f ;  /* 0x00001f05df627589 */ /* 0x000ea200000e0000 */
[----:B-1----:R-:W-:Y:S01]  /*6940*/  FSEL R101, R124, -INF , P2 ;  /* 0xff8000007c657808 */ /* 0x002fe20001000000 */
[--C-:B-----5:R-:W-:Y:S01]  /*6950*/  FFMA.FTZ R105, R105, UR5, -R106.reuse ;  /* 0x0000000569697c23 */ /* 0x120fe2000801086a */
[----:B------:R-:W-:Y:S01]  /*6960*/  FFMA.FTZ R106, R130, UR5, -R106 ;  /* 0x00000005826a7c23 */ /* 0x000fe2000801086a */
[----:B------:R1:W5:Y:S01]  /*6970*/  SHFL.IDX PT, R14, R11, R13, 0x1f ;  /* 0x00001f0d0b0e7589 */ /* 0x00036200000e0000 */
[--C-:B----4-:R-:W-:Y:S01]  /*6980*/  FFMA.FTZ R93, R116, UR5, -R94.reuse ;  /* 0x00000005745d7c23 */ /* 0x110fe2000801085e */
[----:B------:R-:W-:Y:S01]  /*6990*/  FFMA.FTZ R94, R118, UR5, -R94 ;  /* 0x00000005765e7c23 */ /* 0x000fe2000801085e */
[----:B------:R-:W-:Y:S01]  /*69a0*/  FSEL R118, R145, -INF , P2 ;  /* 0xff80000091767808 */ /* 0x000fe20001000000 */
[----:B------:R-:W-:-:S02]  /*69b0*/  VIADD R145, R5, 0x14 ;  /* 0x0000001405917836 */ /* 0x000fc40000000000 */
[----:B------:R-:W-:Y:S01]  /*69c0*/  FFMA.FTZ R104, R104, UR5, -R103 ;  /* 0x0000000568687c23 */ /* 0x000fe20008010867 */
[----:B------:R-:W-:Y:S01]  /*69d0*/  FSEL R116, R148, -INF , P2 ;  /* 0xff80000094747808 */ /* 0x000fe20001000000 */
[----:B------:R4:W-:Y:S01]  /*69e0*/  MUFU.EX2 R103, R109 ;  /* 0x0000006d00677308 */ /* 0x0009e20000000800 */
[----:B------:R-:W-:Y:S01]  /*69f0*/  VIADD R148, R5, 0x10 ;  /* 0x0000001005947836 */ /* 0x000fe20000000000 */
[----:B------:R-:W-:Y:S01]  /*6a00*/  FSEL R130, R136, -INF , P2 ;  /* 0xff80000088827808 */ /* 0x000fe20001000000 */
[----:B-1----:R-:W-:Y:S01]  /*6a10*/  FFMA.FTZ R11, R97, UR5, -R12 ;  /* 0x00000005610b7c23 */ /* 0x002fe2000801080c */
[----:B------:R-:W-:Y:S01]  /*6a20*/  FFMA.FTZ R91, R113, UR5, -R92 ;  /* 0x00000005715b7c23 */ /* 0x000fe2000801085c */
[----:B------:R-:W-:Y:S02]  /*6a30*/  VIADD R113, R5, 0x4 ;  /* 0x0000000405717836 */ /* 0x000fe40000000000 */
[----:B------:R-:W-:Y:S01]  /*6a40*/  FFMA.FTZ R12, R99, UR5, -R12 ;  /* 0x00000005630c7c23 */ /* 0x000fe2000801080c */
[----:B------:R-:W-:Y:S01]  /*6a50*/  FSEL R99, R121, -INF , P2 ;  /* 0xff80000079637808 */ /* 0x000fe20001000000 */
[--C-:B---3--:R-:W-:Y:S01]  /*6a60*/  FFMA.FTZ R95, R117, UR5, -R231.reuse ;  /* 0x00000005755f7c23 */ /* 0x108fe200080108e7 */
[----:B------:R-:W-:Y:S01]  /*6a70*/  FFMA.FTZ R96, R119, UR5, -R231 ;  /* 0x0000000577607c23 */ /* 0x000fe200080108e7 */
[----:B------:R-:W1:Y:S01]  /*6a80*/  SHFL.IDX PT, R117, R218, R145, 0x1f ;  /* 0x00001f91da757589 */ /* 0x000e6200000e0000 */
[----:B----4-:R-:W-:Y:S01]  /*6a90*/  FSEL R109, R132, -INF , P2 ;  /* 0xff800000846d7808 */ /* 0x010fe20001000000 */
[----:B------:R-:W-:-:S02]  /*6aa0*/  VIADD R231, R5, 0x1c ;  /* 0x0000001c05e77836 */ /* 0x000fc40000000000 */
[----:B--2---:R-:W-:Y:S01]  /*6ab0*/  FFMA.FTZ R97, R120, UR5, -R98 ;  /* 0x0000000578617c23 */ /* 0x004fe20008010862 */
[----:B------:R-:W-:Y:S01]  /*6ac0*/  FSEL R120, R144, -INF , P2 ;  /* 0xff80000090787808 */ /* 0x000fe20001000000 */
[----:B------:R-:W-:Y:S02]  /*6ad0*/  VIADD R144, R5, 0xc ;  /* 0x0000000c05907836 */ /* 0x000fe40000000000 */
[----:B------:R-:W-:Y:S01]  /*6ae0*/  FFMA.FTZ R109, R109, UR5, -R110 ;  /* 0x000000056d6d7c23 */ /* 0x000fe2000801086e */
[--C-:B-----5:R-:W-:Y:S01]  /*6af0*/  FFMA.FTZ R13, R100, UR5, -R14.reuse ;  /* 0x00000005640d7c23 */ /* 0x120fe2000801080e */
[----:B------:R-:W-:Y:S01]  /*6b00*/  FFMA.FTZ R14, R102, UR5, -R14 ;  /* 0x00000005660e7c23 */ /* 0x000fe2000801080e */
[----:B------:R-:W2:Y:S01]  /*6b10*/  SHFL.IDX PT, R100, R223, R113, 0x1f ;  /* 0x00001f71df647589 */ /* 0x000ea200000e0000 */
[----:B------:R-:W-:Y:S01]  /*6b20*/  FFMA.FTZ R110, R134, UR5, -R110 ;  /* 0x00000005866e7c23 */ /* 0x000fe2000801086e */
[--C-:B------:R-:W-:Y:S01]  /*6b30*/  FFMA.FTZ R130, R130, UR5, -R131.reuse ;  /* 0x0000000582827c23 */ /* 0x100fe20008010883 */
[----:B------:R-:W-:Y:S01]  /*6b40*/  FFMA.FTZ R131, R138, UR5, -R131 ;  /* 0x000000058a837c23 */ /* 0x000fe20008010883 */
[----:B------:R-:W3:Y:S01]  /*6b50*/  SHFL.IDX PT, R102, R223, R114, 0x1f ;  /* 0x00001f72df667589 */ /* 0x000ee200000e0000 */
[----:B------:R-:W-:Y:S01]  /*6b60*/  FFMA.FTZ R98, R122, UR5, -R98 ;  /* 0x000000057a627c23 */ /* 0x000fe20008010862 */
[----:B------:R-:W-:Y:S01]  /*6b70*/  FSEL R122, R141, -INF , P2 ;  /* 0xff8000008d7a7808 */ /* 0x000fe20001000000 */
[----:B------:R-:W-:Y:S01]  /*6b80*/  FFMA.FTZ R92, R115, UR5, -R92 ;  /* 0x00000005735c7c23 */ /* 0x000fe2000801085c */
[----:B------:R4:W5:Y:S01]  /*6b90*/  SHFL.IDX PT, R112, R223, R231, 0x1f ;  /* 0x00001fe7df707589 */ /* 0x00096200000e0000 */
[----:B------:R-:W5:Y:S03]  /*6ba0*/  MUFU.EX2 R13, R13 ;  /* 0x0000000d000d7308 */ /* 0x000f660000000800 */
[----:B------:R2:W5:Y:S01]  /*6bb0*/  SHFL.IDX PT, R134, R218, R113, 0x1f ;  /* 0x00001f71da867589 */ /* 0x00056200000e0000 */
[--C-:B-1----:R-:W-:Y:S01]  /*6bc0*/  FFMA.FTZ R118, R118, UR5, -R117.reuse ;  /* 0x0000000576767c23 */ /* 0x102fe20008010875 */
[----:B------:R-:W-:-:S02]  /*6bd0*/  FFMA.FTZ R117, R147, UR5, -R117 ;  /* 0x0000000593757c23 */ /* 0x000fc40008010875 */
[----:B------:R-:W1:Y:S01]  /*6be0*/  SHFL.IDX PT, R121, R218, R144, 0x1f ;  /* 0x00001f90da797589 */ /* 0x000e6200000e0000 */
[----:B----4-:R-:W-:Y:S01]  /*6bf0*/  VIADD R223, R5, 0x18 ;  /* 0x0000001805df7836 */ /* 0x010fe20000000000 */
[----:B------:R-:W4:Y:S02]  /*6c00*/  MUFU.EX2 R14, R14 ;  /* 0x0000000e000e7308 */ /* 0x000f240000000800 */
[----:B------:R-:W4:Y:S01]  /*6c10*/  LDL R147, [R1+0x30] ;  /* 0x0000300001937983 */ /* 0x000f220000100800 */
[----:B--2---:R-:W-:Y:S01]  /*6c20*/  FSEL R113, R151, -INF , P1 ;  /* 0xff80000097717808 */ /* 0x004fe20000800000 */
[----:B------:R-:W-:Y:S02]  /*6c30*/  VIADD R151, R5, 0x4 ;  /* 0x0000000405977836 */ /* 0x000fe40000000000 */
[--C-:B------:R-:W-:Y:S01]  /*6c40*/  FFMA.FTZ R99, R99, UR5, -R100.reuse ;  /* 0x0000000563637c23 */ /* 0x100fe20008010864 */
[----:B------:R-:W-:Y:S01]  /*6c50*/  FFMA.FTZ R100, R123, UR5, -R100 ;  /* 0x000000057b647c23 */ /* 0x000fe20008010864 */
[----:B------:R-:W2:Y:S01]  /*6c60*/  SHFL.IDX PT, R119, R218, R148, 0x1f ;  /* 0x00001f94da777589 */ /* 0x000ea200000e0000 */
[----:B------:R-:W-:Y:S01]  /*6c70*/  MUFU.EX2 R105, R105 ;  /* 0x0000006900697308 */ /* 0x000fe20000000800 */
[--C-:B---3--:R-:W-:Y:S01]  /*6c80*/  FFMA.FTZ R101, R101, UR5, -R102.reuse ;  /* 0x0000000565657c23 */ /* 0x108fe20008010866 */
[----:B------:R-:W-:Y:S01]  /*6c90*/  FFMA.FTZ R102, R126, UR5, -R102 ;  /* 0x000000057e667c23 */ /* 0x000fe20008010866 */
[----:B------:R3:W2:Y:S01]  /*6ca0*/  SHFL.IDX PT, R123, R218, R114, 0x1f ;  /* 0x00001f72da7b7589 */ /* 0x0006a200000e0000 */
[--C-:B-----5:R-:W-:Y:S01]  /*6cb0*/  FFMA.FTZ R111, R111, UR5, -R112.reuse ;  /* 0x000000056f6f7c23 */ /* 0x120fe20008010870 */
[----:B------:R-:W-:Y:S01]  /*6cc0*/  FFMA.FTZ R112, R135, UR5, -R112 ;  /* 0x0000000587707c23 */ /* 0x000fe20008010870 */
[----:B------:R-:W-:Y:S01]  /*6cd0*/  FSEL R135, R137, -INF , P2 ;  /* 0xff80000089877808 */ /* 0x000fe20001000000 */
[----:B------:R-:W5:Y:S01]  /*6ce0*/  SHFL.IDX PT, R115, R218, R223, 0x1f ;  /* 0x00001fdfda737589 */ /* 0x000f6200000e0000 */
[----:B------:R-:W4:Y:S03]  /*6cf0*/  MUFU.EX2 R101, R101 ;  /* 0x0000006500657308 */ /* 0x000f260000000800 */
[----:B------:R-:W-:Y:S01]  /*6d00*/  FFMA.FTZ R135, R135, UR5, -R134 ;  /* 0x0000000587877c23 */ /* 0x000fe20008010886 */
[----:B---3--:R-:W-:Y:S01]  /*6d10*/  FSEL R114, R149, -INF , P2 ;  /* 0xff80000095727808 */ /* 0x008fe20001000000 */
[----:B------:R-:W-:-:S02]  /*6d20*/  VIADD R149, R5, 0x8 ;  /* 0x0000000805957836 */ /* 0x000fc40000000000 */
[----:B------:R-:W-:Y:S01]  /*6d30*/  FFMA.FTZ R134, R139, UR5, -R134 ;  /* 0x000000058b867c23 */ /* 0x000fe20008010886 */
[--C-:B-1----:R-:W-:Y:S01]  /*6d40*/  FFMA.FTZ R122, R122, UR5, -R121.reuse ;  /* 0x000000057a7a7c23 */ /* 0x102fe20008010879 */
[----:B------:R-:W-:Y:S01]  /*6d50*/  FFMA.FTZ R121, R143, UR5, -R121 ;  /* 0x000000058f797c23 */ /* 0x000fe20008010879 */
[----:B------:R-:W1:Y:S01]  /*6d60*/  SHFL.IDX PT, R218, R218, R231, 0x1f ;  /* 0x00001fe7dada7589 */ /* 0x000e6200000e0000 */
[----:B------:R-:W3:Y:S01]  /*6d70*/  MUFU.EX2 R106, R106 ;  /* 0x0000006a006a7308 */ /* 0x000ee20000000800 */
[--C-:B--2---:R-:W-:Y:S01]  /*6d80*/  FFMA.FTZ R120, R120, UR5, -R119.reuse ;  /* 0x0000000578787c23 */ /* 0x104fe20008010877 */
[----:B------:R-:W-:Y:S01]  /*6d90*/  FFMA.FTZ R119, R146, UR5, -R119 ;  /* 0x0000000592777c23 */ /* 0x000fe20008010877 */
[--C-:B------:R-:W-:Y:S01]  /*6da0*/  FFMA.FTZ R125, R125, UR5, -R123.reuse ;  /* 0x000000057d7d7c23 */ /* 0x100fe2000801087b */
[----:B------:R-:W-:-:S04]  /*6db0*/  FFMA.FTZ R123, R142, UR5, -R123 ;  /* 0x000000058e7b7c23 */ /* 0x000fc8000801087b */
[----:B------:R-:W2:Y:S01]  /*6dc0*/  MUFU.EX2 R111, R111 ;  /* 0x0000006f006f7308 */ /* 0x000ea20000000800 */
[----:B------:R-:W-:Y:S02]  /*6dd0*/  WARPGROUP.DEPBAR.LE gsb0, 0x0 ;  /* 0x00008000000079c5 */ /* 0x000fe40000010000 */
[----:B------:R-:W-:Y:S01]  /*6de0*/  WARPGROUP.ARRIVE ;  /* 0x00000000000079c5 */ /* 0x000fe20000000000 */
[--C-:B-----5:R-:W-:Y:S01]  /*6df0*/  FFMA.FTZ R116, R116, UR5, -R115.reuse ;  /* 0x0000000574747c23 */ /* 0x120fe20008010873 */
[----:B------:R-:W-:-:S03]  /*6e00*/  FFMA.FTZ R115, R150, UR5, -R115 ;  /* 0x0000000596737c23 */ /* 0x000fc60008010873 */
[----:B------:R-:W5:Y:S01]  /*6e10*/  MUFU.EX2 R102, R102 ;  /* 0x0000006600667308 */ /* 0x000f620000000800 */
[----:B------:R-:W-:Y:S01]  /*6e20*/  HGMMA.64x128x16.F32 R24, gdesc[UR8], R24, gsb0 ;  /* 0x01e00000081879f0 */ /* 0x000fe20008000818 */
[----:B------:R-:W-:Y:S01]  /*6e30*/  R2UR UR8, R232 ;  /* 0x00000000e80872ca */ /* 0x000fe200000e0000 */
[----:B------:R-:W-:Y:S01]  /*6e40*/  UMOV UR10, UR6 ;  /* 0x00000006000a7c82 */ /* 0x000fe20008000000 */
[----:B------:R-:W-:Y:S01]  /*6e50*/  R2UR UR9, R233 ;  /* 0x00000000e90972ca */ /* 0x000fe200000e0000 */
[----:B------:R-:W-:-:S03]  /*6e60*/  UMOV UR11, 0x40000040 ;  /* 0x40000040000b7882 */ /* 0x000fc60000000000 */
[----:B------:R-:W5:Y:S01]  /*6e70*/  MUFU.EX2 R104, R104 ;  /* 0x0000006800687308 */ /* 0x000f620000000800 */
[--C-:B-1----:R-:W-:Y:S01]  /*6e80*/  FFMA.FTZ R114, R114, UR5, -R218.reuse ;  /* 0x0000000572727c23 */ /* 0x102fe200080108da */
[----:B------:R-:W-:-:S06]  /*6e90*/  FFMA.FTZ R113, R113, UR5, -R218 ;  /* 0x0000000571717c23 */ /* 0x000fcc00080108da */
[----:B------:R-:W1:Y:S08]  /*6ea0*/  MUFU.EX2 R9, R9 ;  /* 0x0000000900097308 */ /* 0x000e700000000800 */
[----:B------:R-:W-:Y:S08]  /*6eb0*/  MUFU.EX2 R10, R10 ;  /* 0x0000000a000a7308 */ /* 0x000ff00000000800 */
[----:B------:R-:W1:Y:S08]  /*6ec0*/  MUFU.EX2 R11, R11 ;  /* 0x0000000b000b7308 */ /* 0x000e700000000800 */
[----:B------:R-:W1:Y:S08]  /*6ed0*/  MUFU.EX2 R12, R12 ;  /* 0x0000000c000c7308 */ /* 0x000e700000000800 */
[----:B------:R-:W1:Y:S08]  /*6ee0*/  MUFU.EX2 R97, R97 ;  /* 0x0000006100617308 */ /* 0x000e700000000800 */
[----:B------:R-:W-:Y:S08]  /*6ef0*/  MUFU.EX2 R98, R98 ;  /* 0x0000006200627308 */ /* 0x000ff00000000800 */
[----:B------:R-:W1:Y:S08]  /*6f00*/  MUFU.EX2 R99, R99 ;  /* 0x0000006300637308 */ /* 0x000e700000000800 */
[----:B------:R-:W1:Y:S08]  /*6f10*/  MUFU.EX2 R100, R100 ;  /* 0x0000006400647308 */ /* 0x000e700000000800 */
[----:B------:R-:W1:Y:S08]  /*6f20*/  MUFU.EX2 R109, R109 ;  /* 0x0000006d006d7308 */ /* 0x000e700000000800 */
        /* <DEDUP_REMOVED lines=20> */
[----:B------:R-:W2:Y:S04]  /*7070*/  SHFL.IDX PT, R126, R216, R151, 0x1f ;  /* 0x00001f97d87e7589 */ /* 0x000ea800000e0000 */
[----:B------:R-:W5:Y:S04]  /*7080*/  SHFL.IDX PT, R133, R216, R149, 0x1f ;  /* 0x00001f95d8857589 */ /* 0x000f6800000e0000 */
[----:B------:R-:W1:Y:S04]  /*7090*/  SHFL.IDX PT, R127, R216, R144, 0x1f ;  /* 0x00001f90d87f7589 */ /* 0x000e6800000e0000 */
[----:B------:R-:W4:Y:S04]  /*70a0*/  SHFL.IDX PT, R129, R216, R148, 0x1f ;  /* 0x00001f94d8817589 */ /* 0x000f2800000e0000 */
[----:B------:R-:W-:Y:S01]  /*70b0*/  SHFL.IDX PT, R132, R216, R145, 0x1f ;  /* 0x00001f91d8847589 */ /* 0x000fe200000e0000 */
[--C-:B---3--:R-:W-:Y:S01]  /*70c0*/  FADD.FTZ R24, R24, -R124.reuse ;  /* 0x8000007c18187221 */ /* 0x108fe20000010000 */
[----:B------:R-:W-:-:S02]  /*70d0*/  FADD.FTZ R26, R26, -R124 ;  /* 0x8000007c1a1a7221 */ /* 0x000fc40000010000 */
[----:B------:R-:W3:Y:S01]  /*70e0*/  SHFL.IDX PT, R142, R216, R231, 0x1f ;  /* 0x00001fe7d88e7589 */ /* 0x000ee200000e0000 */
[--C-:B--2---:R-:W-:Y:S01]  /*70f0*/  FADD.FTZ R124, R25, -R126.reuse ;  /* 0x8000007e197c7221 */ /* 0x104fe20000010000 */
[----:B------:R-:W-:Y:S02]  /*7100*/  FADD.FTZ R126, R27, -R126 ;  /* 0x8000007e1b7e7221 */ /* 0x000fe40000010000 */
[----:B------:R-:W2:Y:S01]  /*7110*/  SHFL.IDX PT, R139, R220, R149, 0x1f ;  /* 0x00001f95dc8b7589 */ /* 0x000ea200000e0000 */
[--C-:B-----5:R-:W-:Y:S01]  /*7120*/  FADD.FTZ R128, R28, -R133.reuse ;  /* 0x800000851c807221 */ /* 0x120fe20000010000 */
[----:B------:R-:W-:Y:S01]  /*7130*/  FADD.FTZ R25, R30, -R133 ;  /* 0x800000851e197221 */ /* 0x000fe20000010000 */
[----:B------:R5:W2:Y:S01]  /*7140*/  MUFU.EX2 R28, R130 ;  /* 0x00000082001c7308 */ /* 0x000aa20000000800 */
[----:B------:R-:W2:Y:S01]  /*7150*/  SHFL.IDX PT, R138, R220, R148, 0x1f ;  /* 0x00001f94dc8a7589 */ /* 0x000ea200000e0000 */
[----:B-1----:R-:W-:-:S03]  /*7160*/  FADD.FTZ R27, R31, -R127 ;  /* 0x8000007f1f1b7221 */ /* 0x002fc60000010000 */
[----:B------:R-:W1:Y:S03]  /*7170*/  SHFL.IDX PT, R137, R220, R144, 0x1f ;  /* 0x00001f90dc897589 */ /* 0x000e6600000e0000 */
[----:B------:R3:W1:Y:S01]  /*7180*/  MUFU.EX2 R30, R135 ;  /* 0x00000087001e7308 */ /* 0x0006620000000800 */
[----:B-----5:R-:W-:Y:S01]  /*7190*/  FADD.FTZ R130, R29, -R127 ;  /* 0x8000007f1d827221 */ /* 0x020fe20000010000 */
[--C-:B----4-:R-:W-:Y:S01]  /*71a0*/  FADD.FTZ R127, R32, -R129.reuse ;  /* 0x80000081207f7221 */ /* 0x110fe20000010000 */
[----:B------:R-:W4:Y:S01]  /*71b0*/  SHFL.IDX PT, R143, R216, R223, 0x1f ;  /* 0x00001fdfd88f7589 */ /* 0x000f2200000e0000 */
[----:B------:R-:W-:-:S03]  /*71c0*/  FADD.FTZ R129, R34, -R129 ;  /* 0x8000008122817221 */ /* 0x000fc60000010000 */
[----:B------:R-:W5:Y:S01]  /*71d0*/  SHFL.IDX PT, R32, R220, R145, 0x1f ;  /* 0x00001f91dc207589 */ /* 0x000f6200000e0000 */
[----:B------:R1:W5:Y:S01]  /*71e0*/  MUFU.EX2 R29, R131 ;  /* 0x00000083001d7308 */ /* 0x0003620000000800 */
[--C-:B---3--:R-:W-:Y:S01]  /*71f0*/  FADD.FTZ R37, R37, -R142.reuse ;  /* 0x8000008e25257221 */ /* 0x108fe20000010000 */
[----:B------:R-:W-:Y:S01]  /*7200*/  FADD.FTZ R39, R39, -R142 ;  /* 0x8000008e27277221 */ /* 0x000fe20000010000 */
[----:B------:R-:W3:Y:S01]  /*7210*/  SHFL.IDX PT, R135, R219, R5, 0x1f ;  /* 0x00001f05db877589 */ /* 0x000ee200000e0000 */
[--C-:B--2---:R-:W-:Y:S01]  /*7220*/  FADD.FTZ R44, R44, -R139.reuse ;  /* 0x8000008b2c2c7221 */ /* 0x104fe20000010000 */
[----:B------:R-:W-:Y:S02]  /*7230*/  FADD.FTZ R46, R46, -R139 ;  /* 0x8000008b2e2e7221 */ /* 0x000fe40000010000 */
[----:B------:R-:W2:Y:S01]  /*7240*/  SHFL.IDX PT, R136, R220, R223, 0x1f ;  /* 0x00001fdfdc887589 */ /* 0x000ea200000e0000 */
[----:B------:R4:W2:Y:S01]  /*7250*/  MUFU.EX2 R31, R134 ;  /* 0x00000086001f7308 */ /* 0x0008a20000000800 */
[--C-:B-1----:R-:W-:Y:S01]  /*7260*/  FADD.FTZ R131, R33, -R132.reuse ;  /* 0x8000008421837221 */ /* 0x102fe20000010000 */
[----:B------:R-:W-:Y:S01]  /*7270*/  FADD.FTZ R132, R35, -R132 ;  /* 0x8000008423847221 */ /* 0x000fe20000010000 */
[--C-:B------:R-:W-:Y:S01]  /*7280*/  FADD.FTZ R48, R48, -R138.reuse ;  /* 0x8000008a30307221 */ /* 0x100fe20000010000 */
[----:B------:R-:W-:Y:S01]  /*7290*/  FADD.FTZ R50, R50, -R138 ;  /* 0x8000008a32327221 */ /* 0x000fe20000010000 */
[----:B------:R-:W1:Y:S01]  /*72a0*/  SHFL.IDX PT, R35, R219, R144, 0x1f ;  /* 0x00001f90db237589 */ /* 0x000e6200000e0000 */
[--C-:B------:R-:W-:Y:S01]  /*72b0*/  FADD.FTZ R45, R45, -R137.reuse ;  /* 0x800000892d2d7221 */ /* 0x100fe20000010000 */
[----:B------:R-:W-:-:S02]  /*72c0*/  FADD.FTZ R47, R47, -R137 ;  /* 0x800000892f2f7221 */ /* 0x000fc40000010000 */
[----:B----4-:R-:W4:Y:S01]  /*72d0*/  SHFL.IDX PT, R134, R219, R145, 0x1f ;  /* 0x00001f91db867589 */ /* 0x010f2200000e0000 */
[----:B------:R-:W-:-:S03]  /*72e0*/  FADD.FTZ R133, R36, -R143 ;  /* 0x8000008f24857221 */ /* 0x000fc60000010000 */
[----:B------:R-:W-:Y:S04]  /*72f0*/  SHFL.IDX PT, R140, R220, R151, 0x1f ;  /* 0x00001f97dc8c7589 */ /* 0x000fe800000e0000 */
[----:B------:R-:W-:Y:S01]  /*7300*/  SHFL.IDX PT, R141, R220, R5, 0x1f ;  /* 0x00001f05dc8d7589 */ /* 0x000fe200000e0000 */
[--C-:B-----5:R-:W-:Y:S01]  /*7310*/  FADD.FTZ R49, R49, -R32.reuse ;  /* 0x8000002031317221 */ /* 0x120fe20000010000 */
[----:B------:R-:W-:Y:S01]  /*7320*/  FADD.FTZ R51, R51, -R32 ;  /* 0x8000002033337221 */ /* 0x000fe20000010000 */
[--C-:B---3--:R-:W-:Y:S01]  /*7330*/  FADD.FTZ R56, R56, -R135.reuse ;  /* 0x8000008738387221 */ /* 0x108fe20000010000 */
[----:B------:R3:W5:Y:S01]  /*7340*/  MUFU.EX2 R32, R125 ;  /* 0x0000007d00207308 */ /* 0x0007620000000800 */
[----:B------:R-:W-:Y:S01]  /*7350*/  FADD.FTZ R58, R58, -R135 ;  /* 0x800000873a3a7221 */ /* 0x000fe20000010000 */
[----:B------:R-:W-:Y:S01]  /*7360*/  SHFL.IDX PT, R142, R221, R145, 0x1f ;  /* 0x00001f91dd8e7589 */ /* 0x000fe200000e0000 */
[--C-:B--2---:R-:W-:Y:S01]  /*7370*/  FADD.FTZ R52, R52, -R136.reuse ;  /* 0x8000008834347221 */ /* 0x104fe20000010000 */
[----:B------:R-:W-:Y:S01]  /*7380*/  FADD.FTZ R54, R54, -R136 ;  /* 0x8000008836367221 */ /* 0x000fe20000010000 */
[----:B------:R-:W-:Y:S01]  /*7390*/  FMUL.FTZ R26, R230, R26 ;  /* 0x0000001ae61a7220 */ /* 0x000fe20000410000 */
[----:B------:R-:W-:Y:S01]  /*73a0*/  SHFL.IDX PT, R135, R221, R151, 0x1f ;  /* 0x00001f97dd877589 */ /* 0x000fe200000e0000 */
[----:B------:R-:W-:Y:S01]  /*73b0*/  FMUL.FTZ R25, R227, R25 ;  /* 0x00000019e3197220 */ /* 0x000fe20000410000 */
[----:B------:R-:W-:Y:S01]  /*73c0*/  MUFU.EX2 R119, R119 ;  /* 0x0000007700777308 */ /* 0x000fe20000000800 */
[----:B------:R-:W-:Y:S01]  /*73d0*/  FADD.FTZ R38, R38, -R143 ;  /* 0x8000008f26267221 */ /* 0x000fe20000010000 */
[----:B---3--:R-:W-:Y:S04]  /*73e0*/  SHFL.IDX PT, R125, R221, R5, 0x1f ;  /* 0x00001f05dd7d7589 */ /* 0x008fe800000e0000 */
[----:B------:R-:W2:Y:S01]  /*73f0*/  SHFL.IDX PT, R34, R219, R151, 0x1f ;  /* 0x00001f97db227589 */ /* 0x000ea200000e0000 */
[----:B------:R-:W-:Y:S01]  /*7400*/  FMUL.FTZ R37, R15, R37 ;  /* 0x000000250f257220 */ /* 0x000fe20000410000 */
[--C-:B-1----:R-:W-:Y:S01]  /*7410*/  FADD.FTZ R61, R61, -R35.reuse ;  /* 0x800000233d3d7221 */ /* 0x102fe20000010000 */
[----:B------:R-:W-:Y:S01]  /*7420*/  FADD.FTZ R63, R63, -R35 ;  /* 0x800000233f3f7221 */ /* 0x000fe20000010000 */
[----:B------:R-:W-:Y:S01]  /*7430*/  SHFL.IDX PT, R139, R221, R149, 0x1f ;  /* 0x00001f95dd8b7589 */ /* 0x000fe200000e0000 */
[----:B------:R1:W-:Y:S03]  /*7440*/  MUFU.EX2 R35, R121 ;  /* 0x0000007900237308 */ /* 0x0003e60000000800 */
[----:B------:R-:W-:Y:S04]  /*7450*/  SHFL.IDX PT, R144, R221, R144, 0x1f ;  /* 0x00001f90dd907589 */ /* 0x000fe800000e0000 */
[----:B------:R-:W-:Y:S04]  /*7460*/  SHFL.IDX PT, R138, R221, R148, 0x1f ;  /* 0x00001f94dd8a7589 */ /* 0x000fe800000e0000 */
[----:B------:R-:W3:Y:S04]  /*7470*/  SHFL.IDX PT, R137, R219, R149, 0x1f ;  /* 0x00001f95db897589 */ /* 0x000ee800000e0000 */
[----:B------:R-:W5:Y:S01]  /*7480*/  SHFL.IDX PT, R33, R220, R231, 0x1f ;  /* 0x00001fe7dc217589 */ /* 0x000f6200000e0000 */
[----:B----4-:R-:W-:Y:S01]  /*7490*/  FADD.FTZ R65, R65, -R134 ;  /* 0x8000008641417221 */ /* 0x010fe20000010000 */
[----:B------:R-:W-:Y:S01]  /*74a0*/  MUFU.EX2 R118, R118 ;  /* 0x0000007600767308 */ /* 0x000fe20000000800 */
[----:B------:R-:W-:Y:S01]  /*74b0*/  FMUL.FTZ R39, R16, R39 ;  /* 0x0000002710277220 */ /* 0x000fe20000410000 */
[----:B------:R-:W-:Y:S01]  /*74c0*/  SHFL.IDX PT, R145, R221, R223, 0x1f ;  /* 0x00001fdfdd917589 */ /* 0x000fe200000e0000 */
[--C-:B--2---:R-:W-:Y:S01]  /*74d0*/  FADD.FTZ R57, R57, -R34.reuse ;  /* 0x8000002239397221 */ /* 0x104fe20000010000 */
[----:B------:R-:W-:Y:S01]  /*74e0*/  FADD.FTZ R59, R59, -R34 ;  /* 0x800000223b3b7221 */ /* 0x000fe20000010000 */
[--C-:B------:R-:W-:Y:S01]  /*74f0*/  FADD.FTZ R41, R41, -R140.reuse ;  /* 0x8000008c29297221 */ /* 0x100fe20000010000 */
[----:B------:R-:W2:Y:S01]  /*7500*/  SHFL.IDX PT, R221, R221, R231, 0x1f ;  /* 0x00001fe7dddd7589 */ /* 0x000ea200000e0000 */
[----:B------:R-:W-:Y:S01]  /*7510*/  FADD.FTZ R43, R43, -R140 ;  /* 0x8000008c2b2b7221 */ /* 0x000fe20000010000 */
[----:B------:R-:W-:Y:S01]  /*7520*/  MUFU.EX2 R117, R117 ;  /* 0x0000007500757308 */ /* 0x000fe20000000800 */
[--C-:B------:R-:W-:Y:S01]  /*7530*/  FADD.FTZ R40, R40, -R141.reuse ;  /* 0x8000008d28287221 */ /* 0x100fe20000010000 */
[----:B------:R-:W4:Y:S01]  /*7540*/  SHFL.IDX PT, R36, R219, R223, 0x1f ;  /* 0x00001fdfdb247589 */ /* 0x000f2200000e0000 */
[----:B------:R-:W-:-:S03]  /*7550*/  FADD.FTZ R42, R42, -R141 ;  /* 0x8000008d2a2a7221 */ /* 0x000fc60000010000 */
[----:B------:R-:W4:Y:S01]  /*7560*/  SHFL.IDX PT, R136, R219, R148, 0x1f ;  /* 0x00001f94db887589 */ /* 0x000f2200000e0000 */
[----:B-1----:R-:W-:Y:S01]  /*7570*/  FADD.FTZ R121, R67, -R134 ;  /* 0x8000008643797221 */ /* 0x002fe20000010000 */
[----:B------:R-:W-:Y:S02]  /*7580*/  MUFU.EX2 R34, R122 ;  /* 0x0000007a00227308 */ /* 0x000fe40000000800 */
[----:B------:R-:W1:Y:S01]  /*7590*/  SHFL.IDX PT, R219, R219, R231, 0x1f ;  /* 0x00001fe7dbdb7589 */ /* 0x000e6200000e0000 */
[--C-:B---3--:R-:W-:Y:S01]  /*75a0*/  FADD.FTZ R60, R60, -R137.reuse ;  /* 0x800000893c3c7221 */ /* 0x108fe20000010000 */
[----:B------:R-:W-:Y:S01]  /*75b0*/  FADD.FTZ R62, R62, -R137 ;  /* 0x800000893e3e7221 */ /* 0x000fe20000010000 */
[--C-:B------:R-:W-:Y:S01]  /*75c0*/  FADD.FTZ R137, R80, -R138.reuse ;  /* 0x8000008a50897221 */ /* 0x100fe20000010000 */
[----:B------:R-:W-:Y:S01]  /*75d0*/  FADD.FTZ R138, R82, -R138 ;  /* 0x8000008a528a7221 */ /* 0x000fe20000010000 */
[----:B------:R-:W-:Y:S01]  /*75e0*/  FMUL.FTZ R82, R13, R133 ;  /* 0x000000850d527220 */ /* 0x000fe20000410000 */
[--C-:B-----5:R-:W-:Y:S01]  /*75f0*/  FADD.FTZ R53, R53, -R33.reuse ;  /* 0x8000002135357221 */ /* 0x120fe20000010000 */
[----:B------:R-:W-:-:S02]  /*7600*/  FADD.FTZ R55, R55, -R33 ;  /* 0x8000002137377221 */ /* 0x000fc40000010000 */
[----:B------:R3:W5:Y:S01]  /*7610*/  MUFU.EX2 R33, R123 ;  /* 0x0000007b00217308 */ /* 0x0007620000000800 */
[----:B--2---:R-:W-:Y:S01]  /*7620*/  FADD.FTZ R146, R85, -R221 ;  /* 0x800000dd55927221 */ /* 0x004fe20000010000 */
[----:B------:R-:W-:Y:S01]  /*7630*/  FMUL.FTZ R85, R229, R126 ;  /* 0x0000007ee5557220 */ /* 0x000fe20000410000 */
[----:B------:R-:W-:Y:S01]  /*7640*/  F2FP.F16.F32.PACK_AB R82, R37, R82 ;  /* 0x000000522552723e */ /* 0x000fe200000000ff */
[----:B----4-:R-:W-:-:S03]  /*7650*/  FADD.FTZ R67, R70, -R36 ;  /* 0x8000002446437221 */ /* 0x010fc60000010000 */
[----:B------:R-:W-:Y:S01]  /*7660*/  F2FP.F16.F32.PACK_AB R85, R85, R26 ;  /* 0x0000001a5555723e */ /* 0x000fe200000000ff */
[----:B------:R-:W-:Y:S01]  /*7670*/  FMUL.FTZ R26, R224, R27 ;  /* 0x0000001be01a7220 */ /* 0x000fe20000410000 */
[----:B---3--:R-:W-:Y:S01]  /*7680*/  FADD.FTZ R123, R68, -R36 ;  /* 0x80000024447b7221 */ /* 0x008fe20000010000 */
[----:B------:R-:W-:Y:S01]  /*7690*/  MUFU.EX2 R116, R116 ;  /* 0x0000007400747308 */ /* 0x000fe20000000800 */
[--C-:B------:R-:W-:Y:S01]  /*76a0*/  FADD.FTZ R64, R64, -R136.reuse ;  /* 0x8000008840407221 */ /* 0x100fe20000010000 */
[----:B------:R-:W-:Y:S01]  /*76b0*/  FADD.FTZ R66, R66, -R136 ;  /* 0x8000008842427221 */ /* 0x000fe20000010000 */
[----:B------:R-:W-:Y:S01]  /*76c0*/  FADD.FTZ R221, R87, -R221 ;  /* 0x800000dd57dd7221 */ /* 0x000fe20000010000 */
[----:B------:R-:W-:-:S04]  /*76d0*/  F2FP.F16.F32.PACK_AB R87, R26, R25 ;  /* 0x000000191a57723e */ /* 0x000fc800000000ff */
[----:B------:R2:W3:Y:S01]  /*76e0*/  MUFU.EX2 R36, R120 ;  /* 0x0000007800247308 */ /* 0x0004e20000000800 */
[----:B------:R-:W-:Y:S01]  /*76f0*/  FMUL.FTZ R25, R107, R65 ;  /* 0x000000416b197220 */ /* 0x000fe20000410000 */
[----:B-1----:R-:W-:Y:S01]  /*7700*/  FADD.FTZ R70, R69, -R219 ;  /* 0x800000db45467221 */ /* 0x002fe20000010000 */
[----:B------:R-:W-:-:S05]  /*7710*/  FMUL.FTZ R38, R14, R38 ;  /* 0x000000260e267220 */ /* 0x000fca0000410000 */
[----:B------:R-:W1:Y:S01]  /*7720*/  MUFU.EX2 R115, R115 ;  /* 0x0000007300737308 */ /* 0x000e620000000800 */
[----:B------:R-:W-:Y:S01]  /*7730*/  FMUL.FTZ R60, R101, R60 ;  /* 0x0000003c653c7220 */ /* 0x000fe20000410000 */
[----:B------:R-:W-:Y:S01]  /*7740*/  FMUL.FTZ R61, R103, R61 ;  /* 0x0000003d673d7220 */ /* 0x000fe20000410000 */
[----:B------:R-:W-:-:S05]  /*7750*/  FMUL.FTZ R64, R105, R64 ;  /* 0x0000004069407220 */ /* 0x000fca0000410000 */
[----:B------:R-:W4:Y:S01]  /*7760*/  MUFU.EX2 R114, R114 ;  /* 0x0000007200727308 */ /* 0x000f220000000800 */
[----:B------:R-:W-:Y:S01]  /*7770*/  FMUL.FTZ R65, R106, R66 ;  /* 0x000000426a417220 */ /* 0x000fe20000410000 */
[----:B------:R-:W-:-:S06]  /*7780*/  FMUL.FTZ R26, R108, R121 ;  /* 0x000000796c1a7220 */ /* 0x000fcc0000410000 */
[----:B------:R-:W4:Y:S01]  /*7790*/  MUFU.EX2 R37, R113 ;  /* 0x0000007100257308 */ /* 0x000f220000000800 */
[----:B------:R-:W-:Y:S01]  /*77a0*/  FADD.FTZ R122, R72, -R125 ;  /* 0x8000007d487a7221 */ /* 0x000fe20000010000 */
[----:B------:R-:W-:Y:S01]  /*77b0*/  FADD.FTZ R134, R73, -R135 ;  /* 0x8000008749867221 */ /* 0x000fe20000010000 */
[----:B------:R-:W-:Y:S01]  /*77c0*/  FADD.FTZ R125, R74, -R125 ;  /* 0x8000007d4a7d7221 */ /* 0x000fe20000010000 */
[----:B------:R-:W-:Y:S01]  /*77d0*/  FADD.FTZ R135, R75, -R135 ;  /* 0x800000874b877221 */ /* 0x000fe20000010000 */
[----:B------:R-:W-:Y:S01]  /*77e0*/  FADD.FTZ R143, R84, -R145 ;  /* 0x80000091548f7221 */ /* 0x000fe20000010000 */
[----:B--2---:R-:W-:Y:S01]  /*77f0*/  FADD.FTZ R120, R71, -R219 ;  /* 0x800000db47787221 */ /* 0x004fe20000010000 */
        /* <DEDUP_REMOVED lines=75> */
[----:B----4-:R-:W-:Y:S01]  /*7cb0*/  FMUL.FTZ R27, R114, R146 ;  /* 0x00000092721b7220 */ /* 0x010fe20000410000 */
        /* <DEDUP_REMOVED lines=159> */
.L_x_6421:
        /* <DEDUP_REMOVED lines=70> */
.L_x_6422:
        /* <DEDUP_REMOVED lines=12> */
.L_x_6412:
        /* <DEDUP_REMOVED lines=34> */
.L_x_6392:
[----:B------:R-:W-:Y:S05]  /*8df0*/  @P0 BRA `(.L_x_6391) ;  /* 0x0000003400200947 */ /* 0x000fea0003800000 */
[----:B------:R-:W3:Y:S01]  /*8e00*/  LDL.LU R14, [R1+0x3c] ;  /* 0x00003c00010e7983 */ /* 0x000ee20000300800 */
[----:B------:R-:W4:Y:S01]  /*8e10*/  LDC R0, c[0x0][0x850] ;  /* 0x00021400ff007b82 */ /* 0x000f220000000800 */
[----:B------:R-:W-:Y:S01]  /*8e20*/  USHF.L.U32 UR4, UR37, 0xd, URZ ;  /* 0x0000000d25047899 */ /* 0x000fe2000800063f */
[----:B------:R-:W-:Y:S01]  /*8e30*/  MOV R10, 0x400 ;  /* 0x00000400000a7802 */ /* 0x000fe20000000f00 */
[----:B------:R-:W1:Y:S01]  /*8e40*/  S2R R12, SR_TID.X ;  /* 0x00000000000c7919 */ /* 0x000e620000002100 */
[----:B------:R-:W-:Y:S01]  /*8e50*/  ULDC.64 UR6, c[0x0][0x820] ;  /* 0x0002080000067ab9 */ /* 0x000fe20000000a00 */
[----:B------:R-:W-:Y:S01]  /*8e60*/  USHF.R.S32.HI UR5, URZ, 0x1f, UR4 ;  /* 0x0000001f3f057899 */ /* 0x000fe20008011404 */
[----:B------:R-:W2:Y:S01]  /*8e70*/  S2R R11, SR_CgaCtaId ;  /* 0x00000000000b7919 */ /* 0x000ea20000008800 */
[----:B------:R-:W-:Y:S01]  /*8e80*/  IMAD.U32 R4, RZ, RZ, UR4 ;  /* 0x00000004ff047e24 */ /* 0x000fe2000f8e00ff */
[----:B------:R-:W-:-:S03]  /*8e90*/  ULDC.64 UR8, c[0x0][0x848] ;  /* 0x0002120000087ab9 */ /* 0x000fc60000000a00 */
[----:B------:R-:W-:Y:S01]  /*8ea0*/  IMAD.U32 R5, RZ, RZ, UR5 ;  /* 0x00000005ff057e24 */ /* 0x000fe2000f8e00ff */
[----:B------:R-:W-:Y:S01]  /*8eb0*/  ULDC.64 UR4, c[0x0][0x818] ;  /* 0x0002060000047ab9 */ /* 0x000fe20000000a00 */
[----:B----4-:R-:W-:Y:S01]  /*8ec0*/  ISETP.NE.AND P0, PT, R0, 0x1, PT ;  /* 0x000000010000780c */ /* 0x010fe20003f05270 */
[----:B-1----:R-:W-:-:S12]  /*8ed0*/  VIADD R13, R12, 0xffffff80 ;  /* 0xffffff800c0d7836 */ /* 0x002fd80000000000 */
[----:B------:R-:W3:Y:S01]  /*8ee0*/  @P0 LDC R0, c[0x0][0x854] ;  /* 0x00021500ff000b82 */ /* 0x000ee20000000800 */
[----:B--2---:R-:W-:Y:S02]  /*8ef0*/  LEA R15, R11, R10, 0x18 ;  /* 0x0000000a0b0f7211 */ /* 0x004fe400078ec0ff */
[----:B------:R-:W-:-:S05]  /*8f00*/  SHF.R.S32.HI R2, RZ, 0x1f, R13 ;  /* 0x0000001fff027819 */ /* 0x000fca000001140d */
[----:B------:R-:W1:Y:S01]  /*8f10*/  @P0 LDC R3, c[0x0][0x858] ;  /* 0x00021600ff030b82 */ /* 0x000e620000000800 */
[----:B------:R-:W-:Y:S01]  /*8f20*/  LEA.HI R6, R2, R13, RZ, 0x7 ;  /* 0x0000000d02067211 */ /* 0x000fe200078f38ff */
[----:B---3--:R-:W-:-:S05]  /*8f30*/  @P0 IMAD.HI.U32 R0, R14, R0, RZ ;  /* 0x000000000e000227 */ /* 0x008fca00078e00ff */
[----:B-1----:R-:W-:-:S04]  /*8f40*/  @P0 SHF.R.U32.HI R14, RZ, R3, R0 ;  /* 0x00000003ff0e0219 */ /* 0x002fc80000011600 */
[----:B------:R-:W-:Y:S01]  /*8f50*/  SHF.R.S32.HI R8, RZ, 0x1f, R14 ;  /* 0x0000001fff087819 */ /* 0x000fe2000001140e */
[----:B------:R-:W-:Y:S01]  /*8f60*/  IMAD.WIDE.U32 R2, R14, UR4, R4 ;  /* 0x000000040e027c25 */ /* 0x000fe2000f8e0004 */
[----:B------:R1:W-:Y:S03]  /*8f70*/  @P0 STL [R1+0x3c], R14 ;  /* 0x00003c0e01000387 */ /* 0x0003e60000100800 */
[----:B------:R-:W-:-:S04]  /*8f80*/  IMAD R0, R8, UR4, RZ ;  /* 0x0000000408007c24 */ /* 0x000fc8000f8e02ff */
[----:B------:R-:W-:Y:S01]  /*8f90*/  IMAD R9, R14, UR5, R0 ;  /* 0x000000050e097c24 */ /* 0x000fe2000f8e0200 */
[C---:B------:R-:W-:Y:S01]  /*8fa0*/  LOP3.LUT R0, R6.reuse, 0xfffff80, RZ, 0xc0, !PT ;  /* 0x0fffff8006007812 */ /* 0x040fe200078ec0ff */
[----:B------:R-:W-:Y:S01]  /*8fb0*/  IMAD.SHL.U32 R6, R6, 0x20, RZ ;  /* 0x0000002006067824 */ /* 0x000fe200078e00ff */
[----:B------:R-:W-:Y:S01]  /*8fc0*/  ULDC.64 UR4, c[0x0][0x840] ;  /* 0x0002100000047ab9 */ /* 0x000fe20000000a00 */
[----:B------:R-:W-:Y:S02]  /*8fd0*/  IMAD.IADD R3, R3, 0x1, R9 ;  /* 0x0000000103037824 */ /* 0x000fe400078e0209 */
[----:B------:R-:W-:Y:S01]  /*8fe0*/  IMAD.IADD R0, R13, 0x1, -R0 ;  /* 0x000000010d007824 */ /* 0x000fe200078e0a00 */
[----:B------:R-:W-:Y:S01]  /*8ff0*/  LOP3.LUT R7, R6, 0x3ffff000, RZ, 0xc0, !PT ;  /* 0x3ffff00006077812 */ /* 0x000fe200078ec0ff */
[----:B------:R-:W-:Y:S02]  /*9000*/  IMAD R8, R8, UR4, RZ ;  /* 0x0000000408087c24 */ /* 0x000fe4000f8e02ff */
[----:B------:R-:W-:Y:S01]  /*9010*/  IMAD.WIDE.U32 R4, R14, UR4, R4 ;  /* 0x000000040e047c25 */ /* 0x000fe2000f8e0004 */
[----:B------:R-:W-:-:S03]  /*9020*/  USHF.R.S32.HI UR4, URZ, 0x1f, UR38 ;  /* 0x0000001f3f047899 */ /* 0x000fc60008011426 */
[----:B------:R-:W-:Y:S02]  /*9030*/  IMAD R0, R0, 0x4, R7 ;  /* 0x0000000400007824 */ /* 0x000fe400078e0207 */
[----:B------:R-:W-:Y:S01]  /*9040*/  IMAD R7, R14, UR5, R8 ;  /* 0x000000050e077c24 */ /* 0x000fe2000f8e0208 */
[----:B------:R-:W-:Y:S01]  /*9050*/  UIMAD UR5, UR4, UR6, URZ ;  /* 0x00000006040572a4 */ /* 0x000fe2000f8e023f */
[----:B------:R-:W-:Y:S01]  /*9060*/  IMAD.U32 R9, RZ, RZ, UR8 ;  /* 0x00000008ff097e24 */ /* 0x000fe2000f8e00ff */
[----:B------:R-:W-:Y:S01]  /*9070*/  UIMAD UR4, UR4, UR8, URZ ;  /* 0x00000008040472a4 */ /* 0x000fe2000f8e023f */
[----:B------:R-:W-:Y:S01]  /*9080*/  IMAD.IADD R5, R5, 0x1, R7 ;  /* 0x0000000105057824 */ /* 0x000fe200078e0207 */
[----:B------:R-:W-:Y:S01]  /*9090*/  UIMAD UR5, UR38, UR7, UR5 ;  /* 0x00000007260572a4 */ /* 0x000fe2000f8e0205 */
[----:B------:R-:W-:Y:S01]  /*90a0*/  IMAD.U32 R7, RZ, RZ, UR6 ;  /* 0x00000006ff077e24 */ /* 0x000fe2000f8e00ff */
[----:B------:R-:W-:Y:S02]  /*90b0*/  UIMAD UR4, UR38, UR9, UR4 ;  /* 0x00000009260472a4 */ /* 0x000fe4000f8e0204 */
        /* <DEDUP_REMOVED lines=8> */
[----:B------:R-:W2:Y:S01]  /*9140*/  LDC.64 R8, c[0x0][0x800] ;  /* 0x00020000ff087b82 */ /* 0x000ea20000000a00 */
[----:B------:R-:W-:Y:S07]  /*9150*/  BSSY B0, `(.L_x_6424) ;  /* 0x0000024000007945 */ /* 0x000fee0003800000 */
[----:B------:R-:W3:Y:S01]  /*9160*/  LDC.64 R10, c[0x0][0x828] ;  /* 0x00020a00ff0a7b82 */ /* 0x000ee20000000a00 */
[----:B------:R1:W-:Y:S04]  /*9170*/  STS.128 [R0], R184 ;  /* 0x000000b800007388 */ /* 0x0003e80000000c00 */
[----:B------:R1:W-:Y:S01]  /*9180*/  STS.128 [R0+0x800], R188 ;  /* 0x000800bc00007388 */ /* 0x0003e20000000c00 */
[----:B--2---:R-:W-:-:S03]  /*9190*/  LEA R8, P1, R2, R8, 0x2 ;  /* 0x0000000802087211 */ /* 0x004fc600078210ff */
[----:B------:R1:W-:Y:S01]  /*91a0*/  STS.128 [R0+0x1000], R192 ;  /* 0x001000c000007388 */ /* 0x0003e20000000c00 */
[----:B------:R-:W-:-:S03]  /*91b0*/  LEA.HI.X R7, R2, R9, R7, 0x2, P1 ;  /* 0x0000000902077211 */ /* 0x000fc600008f1407 */
[----:B------:R1:W-:Y:S01]  /*91c0*/  STS.128 [R0+0x1800], R196 ;  /* 0x001800c400007388 */ /* 0x0003e20000000c00 */
[----:B---3--:R-:W-:-:S03]  /*91d0*/  LEA R10, P2, R4, R10, 0x2 ;  /* 0x0000000a040a7211 */ /* 0x008fc600078410ff */
        /* <DEDUP_REMOVED lines=20> */
.L_x_6426:
[----:B------:R-:W-:Y:S01]  /*9320*/  @P0 ELECT P1, URZ, PT ;  /* 0x00000000003f082f */ /* 0x000fe20003820000 */
[----:B------:R2:W-:-:S12]  /*9330*/  UBLKRED.G.S.ADD.F32.RN [UR4], [UR6], UR7, desc[UR8] ;  /* 0x00000804060073bb */ /* 0x0005d800080a1407 */
[----:B------:R-:W-:Y:S02]  /*9340*/  @P1 PLOP3.LUT P0, PT, P1, PT, PT, 0x8, 0x0 ;  /* 0x000000000000181c */ /* 0x000fe40000f0e170 */
[----:B------:R-:W-:-:S11]  /*9350*/  PLOP3.LUT P1, PT, PT, PT, PT, 0x8, 0x0 ;  /* 0x000000000000781c */ /* 0x000fd60003f2e170 */
[----:B--2---:R-:W-:Y:S05]  /*9360*/  @P0 BRA.U.ANY `(.L_x_6426) ;  /* 0xfffffffd00ec0947 */ /* 0x004fea000393ffff */
[----:B------:R0:W-:Y:S01]  /*9370*/  UTMACMDFLUSH ;  /* 0x00000000000079b7 */ /* 0x0001e20000000000 */
[----:B------:R-:W-:-:S04]  /*9380*/  DEPBAR.LE SB0, 0x0 ;  /* 0x000080000000791a */ /* 0x000fc80000000000 */
.L_x_6425:
[----:B------:R-:W-:Y:S05]  /*9390*/  BSYNC B0 ;  /* 0x0000000000007941 */ /* 0x000fea0003800000 */
.L_x_6424:
        /* <DEDUP_REMOVED lines=25> */
.L_x_6427:
        /* <DEDUP_REMOVED lines=8> */
.L_x_6387:
        /* <DEDUP_REMOVED lines=29> */
.L_x_6429:
[----:B------:R-:W-:Y:S01]  /*9780*/  ULDC UR9, c[0x0][0x8cc] ;  /* 0x0002330000097ab9 */ /* 0x000fe20000000800 */
[----:B------:R-:W-:Y:S01]  /*9790*/  UMOV UR7, UR8 ;  /* 0x0000000800077c82 */ /* 0x000fe20008000000 */
[----:B------:R-:W-:-:S11]  /*97a0*/  UISETP.NE.AND UP0, UPT, UR9, 0x1, UPT ;  /* 0x000000010900788c */ /* 0x000fd6000bf05270 */
[----:B------:R-:W-:Y:S02]  /*97b0*/  @UP0 ULDC.64 UR10, c[0x0][0x8d0] ;  /* 0x00023400000a0ab9 */ /* 0x000fe40000000a00 */
[----:B------:R-:W-:-:S04]  /*97c0*/  UIMAD.WIDE.U32 UR4, UR8, UR10, URZ ;  /* 0x0000000a080472a5 */ /* 0x000fc8000f8e003f */
[----:B------:R-:W-:-:S04]  /*97d0*/  @UP0 USHF.R.U32.HI UR7, URZ, UR11, UR5 ;  /* 0x0000000b3f070299 */ /* 0x000fc80008011605 */
[----:B------:R-:W-:-:S12]  /*97e0*/  UIMAD UR4, UR7, UR9, URZ ;  /* 0x00000009070472a4 */ /* 0x000fd8000f8e023f */
.L_x_6430:
        /* <DEDUP_REMOVED lines=67> */
.L_x_6433:
[----:B------:R-:W-:Y:S05]  /*9c20*/  BSYNC B0 ;  /* 0x0000000000007941 */ /* 0x000fea0003800000 */
.L_x_6432:
        /* <DEDUP_REMOVED lines=19> */
.L_x_6435:
[----:B------:R-:W-:Y:S05]  /*9d60*/  BSYNC B0 ;  /* 0x0000000000007941 */ /* 0x000fea0003800000 */
.L_x_6434:
[----:B------:R-:W-:Y:S06]  /*9d70*/  BAR.ARV 0xa, 0xa0 ;  /* 0x0282800000007b1d */ /* 0x000fec0000002000 */
[----:B------:R-:W-:Y:S04]  /*9d80*/  BSSY B0, `(.L_x_6436) ;  /* 0x0000003000007945 */ /* 0x000fe80003800000 */
[----:B------:R-:W-:Y:S05]  /*9d90*/  @!P0 BRA `(.L_x_6437) ;  /* 0x0000000000048947 */ /* 0x000fea0003800000 */
[----:B------:R-:W-:-:S04]  /*9da0*/  DEPBAR.LE SB0, 0x0 ;  /* 0x000080000000791a */ /* 0x000fc80000000000 */
.L_x_6437:
[----:B------:R-:W-:Y:S05]  /*9db0*/  BSYNC B0 ;  /* 0x0000000000007941 */ /* 0x000fea0003800000 */
.L_x_6436:
[----:B------:R-:W-:Y:S06]  /*9dc0*/  BAR.ARV 0xb, 0xa0 ;  /* 0x02c2800000007b1d */ /* 0x000fec0000002000 */
[----:B------:R-:W-:Y:S01]  /*9dd0*/  UIADD3 UR12, UR8, 0x1, URZ ;  /* 0x00000001080c7890 */ /* 0x000fe2000fffe03f */
[----:B------:R-:W-:Y:S11]  /*9de0*/  BRA `(.L_x_6438) ;  /* 0x0000000000047947 */ /* 0x000ff60003800000 */
.L_x_6431:
[----:B------:R-:W-:-:S05]  /*9df0*/  UMOV UR12, UR8 ;  /* 0x00000008000c7c82 */ /* 0x000fca0008000000 */
.L_x_6438:
        /* <DEDUP_REMOVED lines=18> */
.L_x_6451:
        /* <DEDUP_REMOVED lines=20> */
.L_x_6440:
[----:B------:R-:W-:Y:S05]  /*a060*/  BSYNC B0 ;  /* 0x0000000000007941 */ /* 0x000fea0003800000 */
.L_x_6439:
        /* <DEDUP_REMOVED lines=13> */
.L_x_6442:
[----:B------:R-:W-:Y:S05]  /*a140*/  BSYNC B0 ;  /* 0x0000000000007941 */ /* 0x000fea0003800000 */
.L_x_6441:
[----:B------:R-:W-:Y:S06]  /*a150*/  BAR.ARV 0xa, 0xa0 ;  /* 0x0282800000007b1d */ /* 0x000fec0000002000 */
[----:B------:R-:W-:Y:S04]  /*a160*/  BSSY B0, `(.L_x_6443) ;  /* 0x0000003000007945 */ /* 0x000fe80003800000 */
[----:B------:R-:W-:Y:S05]  /*a170*/  @!P0 BRA `(.L_x_6444) ;  /* 0x0000000000048947 */ /* 0x000fea0003800000 */
[----:B------:R-:W-:-:S04]  /*a180*/  DEPBAR.LE SB0, 0x0 ;  /* 0x000080000000791a */ /* 0x000fc80000000000 */
.L_x_6444:
[----:B------:R-:W-:Y:S05]  /*a190*/  BSYNC B0 ;  /* 0x0000000000007941 */ /* 0x000fea0003800000 */
.L_x_6443:
        /* <DEDUP_REMOVED lines=13> */
.L_x_6446:
[----:B------:R-:W-:Y:S05]  /*a270*/  BSYNC B0 ;  /* 0x0000000000007941 */ /* 0x000fea0003800000 */
.L_x_6445:
        /* <DEDUP_REMOVED lines=13> */
.L_x_6448:
[----:B------:R-:W-:Y:S05]  /*a350*/  BSYNC B0 ;  /* 0x0000000000007941 */ /* 0x000fea0003800000 */
.L_x_6447:
[----:B------:R-:W-:Y:S01]  /*a360*/  UIADD3 UR12, UR12, 0x2, URZ ;  /* 0x000000020c0c7890 */ /* 0x000fe2000fffe03f */
[----:B------:R-:W-:Y:S06]  /*a370*/  BAR.ARV 0xa, 0xa0 ;  /* 0x0282800000007b1d */ /* 0x000fec0000002000 */
[----:B------:R-:W-:Y:S01]  /*a380*/  UISETP.GE.AND UP0, UPT, UR12, UR5, UPT ;  /* 0x000000050c00728c */ /* 0x000fe2000bf06270 */
[----:B------:R-:W-:Y:S04]  /*a390*/  BSSY B0, `(.L_x_6449) ;  /* 0x0000003000007945 */ /* 0x000fe80003800000 */
[----:B------:R-:W-:Y:S06]  /*a3a0*/  @!P0 BRA `(.L_x_6450) ;  /* 0x0000000000048947 */ /* 0x000fec0003800000 */
[----:B------:R-:W-:-:S04]  /*a3b0*/  DEPBAR.LE SB0, 0x0 ;  /* 0x000080000000791a */ /* 0x000fc80000000000 */
.L_x_6450:
[----:B------:R-:W-:Y:S05]  /*a3c0*/  BSYNC B0 ;  /* 0x0000000000007941 */ /* 0x000fea0003800000 */
.L_x_6449:
[----:B------:R-:W-:Y:S06]  /*a3d0*/  BAR.ARV 0xb, 0xa0 ;  /* 0x02c2800000007b1d */ /* 0x000fec0000002000 */
[----:B------:R-:W-:Y:S01]  /*a3e0*/  PLOP3.LUT P1, PT, PT, PT, UP0, 0x80, 0x0 ;  /* 0x000000000000781c */ /* 0x000fe20003f2f008 */
[----:B------:R-:W-:Y:S02]  /*a3f0*/  UIADD3 UR20, UR20, 0x4000, URZ ;  /* 0x0000400014147890 */ /* 0x000fe4000fffe03f */
[----:B------:R-:W-:-:S10]  /*a400*/  UIADD3 UR4, UR4, 0x4000, URZ ;  /* 0x0000400004047890 */ /* 0x000fd4000fffe03f */
[----:B------:R-:W-:Y:S05]  /*a410*/  @!P1 BRA `(.L_x_6451) ;  /* 0xfffffff800c09947 */ /* 0x000fea000383ffff */
[----:B------:R-:W-:Y:S05]  /*a420*/  BRA `(.L_x_6391) ;  /* 0x0000001c00947947 */ /* 0x000fea0003800000 */
.L_x_6428:
        /* <DEDUP_REMOVED lines=21> */
.L_x_6452:
[----:B------:R-:W-:Y:S01]  /*a580*/  ULDC UR8, c[0x0][0x8cc] ;  /* 0x0002330000087ab9 */ /* 0x000fe20000000800 */
[----:B------:R-:W-:Y:S01]  /*a590*/  UMOV UR11, UR7 ;  /* 0x00000007000b7c82 */ /* 0x000fe20008000000 */
[----:B------:R-:W-:-:S11]  /*a5a0*/  UISETP.NE.AND UP0, UPT, UR8, 0x1, UPT ;  /* 0x000000010800788c */ /* 0x000fd6000bf05270 */
[----:B------:R-:W-:Y:S02]  /*a5b0*/  @UP0 ULDC.64 UR12, c[0x0][0x8d0] ;  /* 0x00023400000c0ab9 */ /* 0x000fe40000000a00 */
[----:B------:R-:W-:-:S04]  /*a5c0*/  UIMAD.WIDE.U32 UR4, UR7, UR12, URZ ;  /* 0x0000000c070472a5 */ /* 0x000fc8000f8e003f */
[----:B------:R-:W-:-:S04]  /*a5d0*/  @UP0 USHF.R.U32.HI UR11, URZ, UR13, UR5 ;  /* 0x0000000d3f0b0299 */ /* 0x000fc80008011605 */
[----:B------:R-:W-:-:S12]  /*a5e0*/  UIMAD UR4, UR11, UR8, URZ ;  /* 0x000000080b0472a4 */ /* 0x000fd8000f8e023f */
.L_x_6453:
        /* <DEDUP_REMOVED lines=22> */
[----:B--2---:R-:W-:-:S05]  /*a750*/  IADD3 R0, -R0, UR11, R3 ;  /* 0x0000000b00007c10 */ /* 0x004fca000fffe103 */
[----:B------:R-:W-:-:S05]  /*a760*/  VIADD R0, R0, -UR4 ;  /* 0x8000000400007c36 */ /* 0x000fca0008000000 */
[----:B------:R-:W-:-:S04]  /*a770*/  SHF.R.S32.HI R3, RZ, 0x1f, R0 ;  /* 0x0000001fff037819 */ /* 0x000fc80000011400 */
[----:B------:R-:W-:Y:S02]  /*a780*/  LEA.HI R3, R3, R0, RZ, 0x7 ;  /* 0x0000000003037211 */ /* 0x000fe400078f38ff */
[----:B------:R-:W-:Y:S02]  /*a790*/  LEA.HI R0, R5, R4, RZ, 0x7 ;  /* 0x0000000405007211 */ /* 0x000fe400078f38ff */
[----:B------:R-:W-:Y:S02]  /*a7a0*/  SHF.R.S32.HI R3, RZ, 0x7, R3 ;  /* 0x00000007ff037819 */ /* 0x000fe40000011403 */
[----:B------:R-:W-:Y:S02]  /*a7b0*/  SHF.R.S32.HI R0, RZ, 0x7, R0 ;  /* 0x00000007ff007819 */ /* 0x000fe40000011400 */
[----:B------:R-:W-:-:S04]  /*a7c0*/  VIMNMX R4, RZ, R3, !PT ;  /* 0x00000003ff047248 */ /* 0x000fc80007fe0100 */
[----:B------:R-:W-:-:S13]  /*a7d0*/  ISETP.GT.AND P0, PT, R0, R4, PT ;  /* 0x000000040000720c */ /* 0x000fda0003f04270 */
[----:B------:R-:W-:Y:S05]  /*a7e0*/  @!P0 BRA `(.L_x_6454) ;  /* 0x0000001800108947 */ /* 0x000fea0003800000 */
[----:B------:R-:W-:Y:S01]  /*a7f0*/  USHF.R.S32.HI UR6, URZ, 0x1f, UR20 ;  /* 0x0000001f3f067899 */ /* 0x000fe20008011414 */
[----:B------:R-:W-:Y:S01]  /*a800*/  BSSY B0, `(.L_x_6454) ;  /* 0x0000182000007945 */ /* 0x000fe20003800000 */
[----:B------:R-:W-:Y:S01]  /*a810*/  ULDC.64 UR8, c[0x0][0x718] ;  /* 0x0001c60000087ab9 */ /* 0x000fe20000000a00 */
[----:B------:R-:W-:Y:S01]  /*a820*/  ULDC.64 UR12, c[0x0][0x730] ;  /* 0x0001cc00000c7ab9 */ /* 0x000fe20000000a00 */
[----:B------:R-:W-:Y:S01]  /*a830*/  UIMAD UR7, UR6, UR8, URZ ;  /* 0x00000008060772a4 */ /* 0x000fe2000f8e023f */
[----:B------:R-:W-:Y:S01]  /*a840*/  IMAD.MOV.U32 R2, RZ, RZ, RZ ;  /* 0x000000ffff027224 */ /* 0x000fe200078e00ff */
[----:B------:R-:W-:Y:S02]  /*a850*/  UIMAD.WIDE.U32 UR4, UR20, UR8, URZ ;  /* 0x00000008140472a5 */ /* 0x000fe4000f8e003f */
[----:B------:R-:W-:Y:S02]  /*a860*/  UIMAD UR8, UR6, UR12, URZ ;  /* 0x0000000c060872a4 */ /* 0x000fe4000f8e023f */
[----:B------:R-:W-:-:S02]  /*a870*/  UIMAD UR14, UR20, UR9, UR7 ;  /* 0x00000009140e72a4 */ /* 0x000fc4000f8e0207 */
[----:B------:R-:W-:Y:S01]  /*a880*/  UIMAD UR10, UR20, UR13, UR8 ;  /* 0x0000000d140a72a4 */ /* 0x000fe2000f8e0208 */
[----:B------:R-:W-:Y:S01]  /*a890*/  ULDC UR9, c[0x0][0x2e8] ;  /* 0x0000ba0000097ab9 */ /* 0x000fe20000000800 */
[----:B------:R-:W-:Y:S02]  /*a8a0*/  USHF.R.S32.HI UR8, URZ, 0x1f, UR21 ;  /* 0x0000001f3f087899 */ /* 0x000fe40008011415 */
[----:B------:R-:W-:Y:S02]  /*a8b0*/  UISETP.NE.AND UP0, UPT, UR9, 0x1, UPT ;  /* 0x000000010900788c */ /* 0x000fe4000bf05270 */
[----:B------:R-:W-:Y:S01]  /*a8c0*/  UIMAD.WIDE.U32 UR6, UR20, UR12, URZ ;  /* 0x0000000c140672a5 */ /* 0x000fe2000f8e003f */
[----:B------:R-:W-:Y:S02]  /*a8d0*/  ELECT P0, URZ, PT ;  /* 0x00000000003f782f */ /* 0x000fe40003800000 */
[----:B------:R-:W-:Y:S01]  /*a8e0*/  ULDC.64 UR12, c[0x0][0x720] ;  /* 0x0001c800000c7ab9 */ /* 0x000fe20000000a00 */
[----:B------:R-:W-:Y:S01]  /*a8f0*/  ULDC.64 UR16, c[0x0][0x738] ;  /* 0x0001ce0000107ab9 */ /* 0x000fe20000000a00 */
[----:B------:R-:W-:-:S02]  /*a900*/  UIMAD UR9, UR8, UR12, URZ ;  /* 0x0000000c080972a4 */ /* 0x000fc4000f8e023f */
[----:B------:R-:W-:Y:S02]  /*a910*/  UIMAD UR8, UR8, UR16, URZ ;  /* 0x00000010080872a4 */ /* 0x000fe4000f8e023f */
[----:B------:R-:W-:Y:S02]  /*a920*/  UIADD3 UR15, UR5, UR14, URZ ;  /* 0x0000000e050f7290 */ /* 0x000fe4000fffe03f */
[----:B------:R-:W-:Y:S01]  /*a930*/  UIMAD UR5, UR21, UR13, UR9 ;  /* 0x0000000d150572a4 */ /* 0x000fe2000f8e0209 */
[----:B------:R-:W-:Y:S02]  /*a940*/  UMOV UR14, UR4 ;  /* 0x00000004000e7c82 */ /* 0x000fe40008000000 */
[----:B------:R-:W-:Y:S01]  /*a950*/  @UP0 ULDC UR9, c[0x0][0x2ec] ;  /* 0x0000bb0000090ab9 */ /* 0x000fe20000000800 */
[----:B------:R-:W-:Y:S02]  /*a960*/  UIMAD UR4, UR21, UR17, UR8 ;  /* 0x00000011150472a4 */ /* 0x000fe4000f8e0208 */
[----:B------:R-:W-:-:S02]  /*a970*/  UIADD3 UR7, UR7, UR10, URZ ;  /* 0x0000000a07077290 */ /* 0x000fc4000fffe03f */
[----:B------:R-:W-:Y:S02]  /*a980*/  UIMAD.WIDE.U32 UR8, UR20, UR9, URZ ;  /* 0x00000009140872a5 */ /* 0x000fe4000f8e003f */
[----:B------:R-:W-:Y:S01]  /*a990*/  UIMAD.WIDE.U32 UR14, UR21, UR12, UR14 ;  /* 0x0000000c150e72a5 */ /* 0x000fe2000f8e000e */
[----:B------:R-:W-:Y:S02]  /*a9a0*/  @UP0 ULDC UR10, c[0x0][0x2f0] ;  /* 0x0000bc00000a0ab9 */ /* 0x000fe40000000800 */
[----:B------:R-:W-:Y:S01]  /*a9b0*/  UMOV UR12, UR20 ;  /* 0x00000014000c7c82 */ /* 0x000fe20008000000 */
        /* <DEDUP_REMOVED lines=10> */
.L_x_6484:
        /* <DEDUP_REMOVED lines=15> */
.L_x_6457:
        /* <DEDUP_REMOVED lines=64> */
[C---:B------:R-:W-:Y:S02]  /*af50*/  IMAD.IADD R20, R0.reuse, 0x1, R5 ;  /* 0x0000000100147824 */ /* 0x040fe400078e0205 */
        /* <DEDUP_REMOVED lines=10> */
.L_x_6468:
[----:B--234-:R-:W-:-:S04]  /*b000*/  SHF.L.U32 R21, R11, 0x1f, RZ ;  /* 0x0000001f0b157819 */ /* 0x01cfc800000006ff */
[----:B------:R-:W1:Y:S02]  /*b010*/  SYNCS.PHASECHK.TRANS64.TRYWAIT P1, [R16+URZ+0x30c40], R21 ;  /* 0x030c4015100075a7 */ /* 0x000e64000802017f */
[----:B-1----:R-:W-:Y:S05]  /*b020*/  @!P1 BRA `(.L_x_6460) ;  /* 0x0000001400309947 */ /* 0x002fea0003800000 */
.L_x_6485:
[----:B------:R-:W-:Y:S05]  /*b030*/  @P0 BRA `(.L_x_6461) ;  /* 0x0000000000140947 */ /* 0x000fea0003800000 */
[----:B------:R-:W-:Y:S01]  /*b040*/  ISETP.NE.AND P1, PT, R6, RZ, PT ;  /* 0x000000ff0600720c */ /* 0x000fe20003f25270 */
[----:B------:R-:W-:-:S04]  /*b050*/  IMAD.MOV.U32 R3, RZ, RZ, 0x4200 ;  /* 0x00004200ff037424 */ /* 0x000fc800078e00ff */
[----:B------:R2:W-:Y:S08]  /*b060*/  SYNCS.ARRIVE.TRANS64 RZ, [R16+URZ+0x30c30], R3 ;  /* 0x030c300310ff79a7 */ /* 0x0005f0000800003f */
[----:B------:R-:W-:Y:S05]  /*b070*/  @!P1 BRA `(.L_x_6461) ;  /* 0x0000000000049947 */ /* 0x000fea0003800000 */
[----:B------:R-:W-:Y:S01]  /*b080*/  BPT.TRAP 0x1 ;  /* 0x000000040000795c */ /* 0x000fe20000300000 */
.L_x_6461:
        /* <DEDUP_REMOVED lines=29> */
.L_x_6486:
[----:B------:R-:W-:Y:S05]  /*b260*/  @P0 BRA `(.L_x_6463) ;  /* 0x0000000000140947 */ /* 0x000fea0003800000 */
[----:B------:R-:W-:Y:S01]  /*b270*/  ISETP.NE.AND P1, PT, R6, RZ, PT ;  /* 0x000000ff0600720c */ /* 0x000fe20003f25270 */
[----:B------:R-:W-:-:S04]  /*b280*/  IMAD.MOV.U32 R2, RZ, RZ, 0x4200 ;  /* 0x00004200ff027424 */ /* 0x000fc800078e00ff */
[----:B------:R3:W-:Y:S08]  /*b290*/  SYNCS.ARRIVE.TRANS64 RZ, [R16+URZ+0x30c18], R2 ;  /* 0x030c180210ff79a7 */ /* 0x0007f0000800003f */
[----:B------:R-:W-:Y:S05]  /*b2a0*/  @!P1 BRA `(.L_x_6463) ;  /* 0x0000000000049947 */ /* 0x000fea0003800000 */
[----:B------:R-:W-:Y:S01]  /*b2b0*/  BPT.TRAP 0x1 ;  /* 0x000000040000795c */ /* 0x000fe20000300000 */
.L_x_6463:
        /* <DEDUP_REMOVED lines=29> */
.L_x_6487:
[----:B------:R-:W-:Y:S05]  /*b490*/  @P0 BRA `(.L_x_6465) ;  /* 0x0000000000140947 */ /* 0x000fea0003800000 */
[----:B------:R-:W-:Y:S01]  /*b4a0*/  ISETP.NE.AND P1, PT, R6, RZ, PT ;  /* 0x000000ff0600720c */ /* 0x000fe20003f25270 */
[----:B-123--:R-:W-:-:S04]  /*b4b0*/  IMAD.MOV.U32 R21, RZ, RZ, 0x4200 ;  /* 0x00004200ff157424 */ /* 0x00efc800078e00ff */
[----:B------:R4:W-:Y:S08]  /*b4c0*/  SYNCS.ARRIVE.TRANS64 RZ, [R16+URZ+0x30c38], R21 ;  /* 0x030c381510ff79a7 */ /* 0x0009f0000800003f */
[----:B------:R-:W-:Y:S05]  /*b4d0*/  @!P1 BRA `(.L_x_6465) ;  /* 0x0000000000049947 */ /* 0x000fea0003800000 */
[----:B------:R-:W-:Y:S01]  /*b4e0*/  BPT.TRAP 0x1 ;  /* 0x000000040000795c */ /* 0x000fe20000300000 */
.L_x_6465:
        /* <DEDUP_REMOVED lines=24> */
.L_x_6489:
[----:B------:R-:W-:Y:S05]  /*b670*/  @P0 BRA `(.L_x_6467) ;  /* 0x0000000000140947 */ /* 0x000fea0003800000 */
[----:B------:R-:W-:Y:S01]  /*b680*/  ISETP.NE.AND P1, PT, R6, RZ, PT ;  /* 0x000000ff0600720c */ /* 0x000fe20003f25270 */
[----:B------:R-:W-:-:S04]  /*b690*/  IMAD.MOV.U32 R5, RZ, RZ, 0x4200 ;  /* 0x00004200ff057424 */ /* 0x000fc800078e00ff */
[----:B------:R1:W-:Y:S08]  /*b6a0*/  SYNCS.ARRIVE.TRANS64 RZ, [R16+URZ+0x30c10], R5 ;  /* 0x030c100510ff79a7 */ /* 0x0003f0000800003f */
[----:B------:R-:W-:Y:S05]  /*b6b0*/  @!P1 BRA `(.L_x_6467) ;  /* 0x0000000000049947 */ /* 0x000fea0003800000 */
[----:B------:R-:W-:Y:S01]  /*b6c0*/  BPT.TRAP 0x1 ;  /* 0x000000040000795c */ /* 0x000fe20000300000 */
.L_x_6467:
        /* <DEDUP_REMOVED lines=30> */
.L_x_6459:
[----:B------:R-:W2:Y:S02]  /*b8b0*/  LDL.LU R4, [R1+0x4] ;  /* 0x0000040001047983 */ /* 0x000ea40000300800 */
[----:B--2---:R-:W-:Y:S02]  /*b8c0*/  ISETP.NE.AND P1, PT, R4, RZ, PT ;  /* 0x000000ff0400720c */ /* 0x004fe40003f25270 */
[----:B------:R2:W5:Y:S11]  /*b8d0*/  LDL R4, [R1] ;  /* 0x0000000001047983 */ /* 0x0005760000100800 */
[----:B--2---:R-:W-:Y:S05]  /*b8e0*/  @!P1 BRA `(.L_x_6458) ;  /* 0x0000000400109947 */ /* 0x004fea0003800000 */
[----:B------:R-:W-:-:S04]  /*b8f0*/  SHF.L.U32 R13, R11, 0x1f, RZ ;  /* 0x0000001f0b0d7819 */ /* 0x000fc800000006ff */
[----:B------:R-:W1:Y:S02]  /*b900*/  SYNCS.PHASECHK.TRANS64.TRYWAIT P1, [R16+URZ+0x30c40], R13 ;  /* 0x030c400d100075a7 */ /* 0x000e64000802017f */
[----:B-1----:R-:W-:Y:S05]  /*b910*/  @!P1 BRA `(.L_x_6469) ;  /* 0x0000000c00489947 */ /* 0x002fea0003800000 */
.L_x_6490:
[----:B------:R-:W-:Y:S05]  /*b920*/  @P0 BRA `(.L_x_6470) ;  /* 0x0000000000140947 */ /* 0x000fea0003800000 */
[----:B------:R-:W-:Y:S01]  /*b930*/  ISETP.NE.AND P1, PT, R6, RZ, PT ;  /* 0x000000ff0600720c */ /* 0x000fe20003f25270 */
[----:B------:R-:W-:-:S04]  /*b940*/  IMAD.MOV.U32 R5, RZ, RZ, 0x4200 ;  /* 0x00004200ff057424 */ /* 0x000fc800078e00ff */
[----:B------:R2:W-:Y:S08]  /*b950*/  SYNCS.ARRIVE.TRANS64 RZ, [R16+URZ+0x30c30], R5 ;  /* 0x030c300510ff79a7 */ /* 0x0005f0000800003f */
[----:B------:R-:W-:Y:S05]  /*b960*/  @!P1 BRA `(.L_x_6470) ;  /* 0x0000000000049947 */ /* 0x000fea0003800000 */
[----:B------:R-:W-:Y:S01]  /*b970*/  BPT.TRAP 0x1 ;  /* 0x000000040000795c */ /* 0x000fe20000300000 */
.L_x_6470:
        /* <DEDUP_REMOVED lines=26> */
.L_x_6491:
[----:B------:R-:W-:Y:S05]  /*bb20*/  @P0 BRA `(.L_x_6472) ;  /* 0x0000000000140947 */ /* 0x000fea0003800000 */
[----:B------:R-:W-:Y:S01]  /*bb30*/  ISETP.NE.AND P0, PT, R6, RZ, PT ;  /* 0x000000ff0600720c */ /* 0x000fe20003f05270 */
[----:B------:R-:W-:-:S04]  /*bb40*/  IMAD.MOV.U32 R5, RZ, RZ, 0x4200 ;  /* 0x00004200ff057424 */ /* 0x000fc800078e00ff */
[----:B------:R2:W-:Y:S08]  /*bb50*/  SYNCS.ARRIVE.TRANS64 RZ, [R16+URZ+0x30c18], R5 ;  /* 0x030c180510ff79a7 */ /* 0x0005f0000800003f */
[----:B------:R-:W-:Y:S05]  /*bb60*/  @!P0 BRA `(.L_x_6472) ;  /* 0x0000000000048947 */ /* 0x000fea0003800000 */
[----:B------:R-:W-:Y:S01]  /*bb70*/  BPT.TRAP 0x1 ;  /* 0x000000040000795c */ /* 0x000fe20000300000 */
.L_x_6472:
        /* <DEDUP_REMOVED lines=27> */
.L_x_6458:
[----:B------:R-:W2:Y:S01]  /*bd30*/  S2R R0, SR_TID.X ;  /* 0x0000000000007919 */ /* 0x000ea20000002100 */
[----:B------:R-:W-:Y:S01]  /*bd40*/  IMAD R3, R19, 0x8, R16 ;  /* 0x0000000813037824 */ /* 0x000fe200078e0210 */
[----:B--2---:R-:W-:Y:S02]  /*bd50*/  LOP3.LUT R2, R0, 0x7f, RZ, 0xc0, !PT ;  /* 0x0000007f00027812 */ /* 0x004fe400078ec0ff */
[----:B------:R-:W-:Y:S02]  /*bd60*/  SHF.L.U32 R0, R11, 0x1f, RZ ;  /* 0x0000001f0b007819 */ /* 0x000fe400000006ff */
[----:B------:R-:W-:Y:S02]  /*bd70*/  ISETP.NE.AND P1, PT, R2, RZ, PT ;  /* 0x000000ff0200720c */ /* 0x000fe40003f25270 */
[----:B------:R-:W2:Y:S02]  /*bd80*/  SYNCS.PHASECHK.TRANS64.TRYWAIT P0, [R3+URZ+0x30c40], R0 ;  /* 0x030c4000030075a7 */ /* 0x000ea4000800017f */
[----:B--2---:R-:W-:Y:S09]  /*bd90*/  @!P0 BRA `(.L_x_6473) ;  /* 0x0000000800508947 */ /* 0x004ff20003800000 */
.L_x_6492:
[----:B------:R-:W-:Y:S05]  /*bda0*/  @P1 BRA `(.L_x_6474) ;  /* 0x0000000000181947 */ /* 0x000fea0003800000 */
[----:B------:R-:W1:Y:S01]  /*bdb0*/  S2R R2, SR_TID.X ;  /* 0x0000000000027919 */ /* 0x000e620000002100 */
[----:B--2---:R-:W-:-:S04]  /*bdc0*/  IMAD.MOV.U32 R0, RZ, RZ, 0x4200 ;  /* 0x00004200ff007424 */ /* 0x004fc800078e00ff */
[----:B------:R2:W-:Y:S01]  /*bdd0*/  SYNCS.ARRIVE.TRANS64 RZ, [R3+URZ+0x30c30], R0 ;  /* 0x030c300003ff79a7 */ /* 0x0005e2000800003f */
[----:B-1----:R-:W-:-:S13]  /*bde0*/  LOP3.LUT P0, RZ, R2, 0x1f, RZ, 0xc0, !PT ;  /* 0x0000001f02ff7812 */ /* 0x002fda000780c0ff */
[----:B--2---:R-:W-:Y:S05]  /*bdf0*/  @!P0 BRA `(.L_x_6474) ;  /* 0x0000000000048947 */ /* 0x004fea0003800000 */
[----:B------:R-:W-:Y:S01]  /*be00*/  BPT.TRAP 0x1 ;  /* 0x000000040000795c */ /* 0x000fe20000300000 */
.L_x_6474:
        /* <DEDUP_REMOVED lines=33> */
.L_x_6455:
[----:B------:R-:W-:Y:S05]  /*c020*/  BSYNC B0 ;  /* 0x0000000000007941 */ /* 0x000fea0003800000 */
.L_x_6454:
[----:B------:R-:W-:-:S03]  /*c030*/  UMOV UR8, 0xffffffff ;  /* 0xffffffff00087882 */ /* 0x000fc60000000000 */
[----:B------:R-:W-:Y:S05]  /*c040*/  BRA.DIV UR8, `(.L_x_6475) ;  /* 0x0000000608b87947 */ /* 0x000fea000b800000 */
[----:B------:R-:W-:-:S13]  /*c050*/  ELECT P6, URZ, PT ;  /* 0x00000000003f782f */ /* 0x000fda00038c0000 */
.L_x_6495:
[----:B------:R-:W-:Y:S05]  /*c060*/  @!P6 BRA `(.L_x_6391) ;  /* 0x000000000084e947 */ /* 0x000fea0003800000 */
[----:B------:R-:W-:-:S06]  /*c070*/  ULOP3.LUT UR8, UR36, 0x2, URZ, 0xfc, !UPT ;  /* 0x0000000224087892 */ /* 0x000fcc000f8efc3f */
[----:B------:R-:W-:-:S05]  /*c080*/  IMAD.U32 R0, RZ, RZ, UR8 ;  /* 0x00000008ff007e24 */ /* 0x000fca000f8e00ff */
[----:B------:R-:W-:-:S13]  /*c090*/  ISETP.NE.AND P2, PT, R0, 0x3, PT ;  /* 0x000000030000780c */ /* 0x000fda0003f45270 */
[----:B------:R-:W-:Y:S05]  /*c0a0*/  @!P2 BRA `(.L_x_6476) ;  /* 0x000000000004a947 */ /* 0x000fea0003800000 */
[----:B------:R-:W-:Y:S01]  /*c0b0*/  BPT.TRAP 0x1 ;  /* 0x000000040000795c */ /* 0x000fe20000300000 */
.L_x_6476:
        /* <DEDUP_REMOVED lines=15> */
.L_x_6496:
[----:B------:R-:W2:Y:S02]  /*c1b0*/  SYNCS.PHASECHK.TRANS64.TRYWAIT P0, [R3+URZ], R0 ;  /* 0x00000000030075a7 */ /* 0x000ea4000800017f */
[----:B--2---:R-:W-:Y:S05]  /*c1c0*/  @!P0 BRA `(.L_x_6478) ;  /* 0x00000004008c8947 */ /* 0x004fea0003800000 */
.L_x_6497:
[----:B------:R-:W-:Y:S05]  /*c1d0*/  @!P2 BRA `(.L_x_6479) ;  /* 0x000000000004a947 */ /* 0x000fea0003800000 */
[----:B------:R-:W-:Y:S01]  /*c1e0*/  BPT.TRAP 0x1 ;  /* 0x000000040000795c */ /* 0x000fe20000300000 */
.L_x_6479:
[----:B--2---:R-:W-:-:S04]  /*c1f0*/  VIADD R3, R7, 0x30c40 ;  /* 0x00030c4007037836 */ /* 0x004fc80000000000 */
[----:B------:R-:W-:-:S04]  /*c200*/  IMAD R2, R2, 0x8, R3 ;  /* 0x0000000802027824 */ /* 0x000fc800078e0203 */
[----:B------:R-:W2:Y:S02]  /*c210*/  SYNCS.PHASECHK.TRANS64.TRYWAIT P0, [R2+URZ], R5 ;  /* 0x00000005020075a7 */ /* 0x000ea4000800017f */
[----:B--2---:R-:W-:Y:S05]  /*c220*/  @!P0 BRA `(.L_x_6480) ;  /* 0x0000000400888947 */ /* 0x004fea0003800000 */
.L_x_6498:
[----:B------:R-:W-:-:S07]  /*c230*/  IMAD R3, R4, 0x8, R3 ;  /* 0x0000000804037824 */ /* 0x000fce00078e0203 */
.L_x_6481:
[----:B---3--:R3:W4:Y:S02]  /*c240*/  SYNCS.PHASECHK.TRANS64.TRYWAIT P0, [R3+URZ], R0 ;  /* 0x00000000030075a7 */ /* 0x008724000800017f */
[----:B----4-:R-:W-:Y:S05]  /*c250*/  @!P0 NANOSLEEP.SYNCS 0x989680 ;  /* 0x009896800000895d */ /* 0x010fea0003900000 */
[----:B------:R-:W4:Y:S02]  /*c260*/  @!P0 SYNCS.PHASECHK.TRANS64 P0, [R3+URZ], R0 ;  /* 0x00000000030085a7 */ /* 0x000f24000800007f */
[----:B----4-:R-:W-:Y:S05]  /*c270*/  @!P0 BRA `(.L_x_6481) ;  /* 0xfffffffc00f08947 */ /* 0x010fea000383ffff */
.L_x_6391:
[----:B------:R-:W-:Y:S05]  /*c280*/  BSYNC B6 ;  /* 0x0000000000067941 */ /* 0x000fea0003800000 */
.L_x_6386:
[----:B------:R-:W-:Y:S05]  /*c290*/  EXIT ;  /* 0x000000000000794d */ /* 0x000fea0003800000 */
.L_x_6397:
[----:B------:R-:W-:Y:S02]  /*c2a0*/  IMAD.MOV.U32 R12, RZ, RZ, RZ ;  /* 0x000000ffff0c7224 */ /* 0x000fe400078e00ff */
[----:B------:R-:W-:Y:S02]  /*c2b0*/  IMAD.MOV.U32 R11, RZ, RZ, 0x1f ;  /* 0x0000001fff0b7424 */ /* 0x000fe400078e00ff */
[----:B------:R-:W-:-:S07]  /*c2c0*/  IMAD.MOV.U32 R15, RZ, RZ, -0x1 ;  /* 0xffffffffff0f7424 */ /* 0x000fce00078e00ff */
[----:B------:R-:W-:Y:S05]  /*c2d0*/  WARPSYNC.COLLECTIVE R15, `(.L_x_6482) ;  /* 0x000000000f087348 */ /* 0x000fea0003c00000 */
[----:B------:R1:W2:Y:S02]  /*c2e0*/  SHFL.IDX P6, R14, R13, R12, R11 ;  /* 0x0000000c0d0e7389 */ /* 0x0002a400000c000b */
[----:B-12---:R-:W-:Y:S01]  /*c2f0*/  ENDCOLLECTIVE ;  /* 0x000000000000791b */ /* 0x006fe20003800000 */
.L_x_6482:
[----:B------:R-:W-:Y:S05]  /*c300*/  BRA `(.L_x_6483) ;  /* 0xffffff4c00807947 */ /* 0x000fea000383ffff */
.L_x_6399:
[----:B--2---:R2:W3:Y:S02]  /*c310*/  SYNCS.PHASECHK.TRANS64.TRYWAIT P0, [R236+URZ+0x30c00], R15 ;  /* 0x030c000fec0075a7 */ /* 0x0044e4000800017f */
[----:B---3--:R-:W-:Y:S05]  /*c320*/  @!P0 NANOSLEEP.SYNCS 0x989680 ;  /* 0x009896800000895d */ /* 0x008fea0003900000 */
[----:B------:R-:W3:Y:S02]  /*c330*/  @!P0 SYNCS.PHASECHK.TRANS64 P0, [R236+URZ+0x30c00], R15 ;  /* 0x030c000fec0085a7 */ /* 0x000ee4000800007f */
[----:B---3--:R-:W-:Y:S05]  /*c340*/  @!P0 BRA `(.L_x_6399) ;  /* 0xfffffffc00f08947 */ /* 0x008fea000383ffff */
[----:B------:R-:W-:Y:S05]  /*c350*/  BRA `(.L_x_6398) ;  /* 0xffffff4c00cc7947 */ /* 0x000fea000383ffff */
.L_x_6404:
[----:B--2---:R2:W3:Y:S02]  /*c360*/  SYNCS.PHASECHK.TRANS64.TRYWAIT P1, [R6+URZ+0x30c10], R19 ;  /* 0x030c1013060075a7 */ /* 0x0044e4000802017f */
[----:B---3--:R-:W-:Y:S05]  /*c370*/  @!P1 NANOSLEEP.SYNCS 0x989680 ;  /* 0x009896800000995d */ /* 0x008fea0003900000 */
[----:B------:R-:W3:Y:S02]  /*c380*/  @!P1 SYNCS.PHASECHK.TRANS64 P1, [R6+URZ+0x30c10], R19 ;  /* 0x030c1013060095a7 */ /* 0x000ee4000802007f */
[----:B---3--:R-:W-:Y:S05]  /*c390*/  @!P1 BRA `(.L_x_6404) ;  /* 0xfffffffc00f09947 */ /* 0x008fea000383ffff */
[----:B------:R-:W-:Y:S05]  /*c3a0*/  BRA `(.L_x_6403) ;  /* 0xffffff5800787947 */ /* 0x000fea000383ffff */
.L_x_6408:
[----:B------:R1:W1:Y:S02]  /*c3b0*/  SYNCS.PHASECHK.TRANS64.TRYWAIT P1, [R6+URZ+0x30c30], R19 ;  /* 0x030c3013060075a7 */ /* 0x000264000802017f */
[----:B-1----:R-:W-:Y:S05]  /*c3c0*/  @!P1 NANOSLEEP.SYNCS 0x989680 ;  /* 0x009896800000995d */ /* 0x002fea0003900000 */
[----:B------:R-:W1:Y:S02]  /*c3d0*/  @!P1 SYNCS.PHASECHK.TRANS64 P1, [R6+URZ+0x30c30], R19 ;  /* 0x030c3013060095a7 */ /* 0x000e64000802007f */
[----:B-1----:R-:W-:Y:S05]  /*c3e0*/  @!P1 BRA `(.L_x_6408) ;  /* 0xfffffffc00f09947 */ /* 0x002fea000383ffff */
[----:B------:R-:W-:Y:S05]  /*c3f0*/  BRA `(.L_x_6407) ;  /* 0xffffff5c008c7947 */ /* 0x000fea000383ffff */
.L_x_6416:
[----:B--2---:R2:W3:Y:S02]  /*c400*/  SYNCS.PHASECHK.TRANS64.TRYWAIT P1, [R7+URZ+0x30c10], R18 ;  /* 0x030c1012070075a7 */ /* 0x0044e4000802017f */
[----:B---3--:R-:W-:Y:S05]  /*c410*/  @!P1 NANOSLEEP.SYNCS 0x989680 ;  /* 0x009896800000995d */ /* 0x008fea0003900000 */
[----:B------:R-:W3:Y:S02]  /*c420*/  @!P1 SYNCS.PHASECHK.TRANS64 P1, [R7+URZ+0x30c10], R18 ;  /* 0x030c1012070095a7 */ /* 0x000ee4000802007f */
[----:B---3--:R-:W-:Y:S05]  /*c430*/  @!P1 BRA `(.L_x_6416) ;  /* 0xfffffffc00f09947 */ /* 0x008fea000383ffff */
[----:B------:R-:W-:Y:S05]  /*c440*/  BRA `(.L_x_6415) ;  /* 0xffffff9400a47947 */ /* 0x000fea000383ffff */
.L_x_6420:
[----:B------:R1:W1:Y:S02]  /*c450*/  SYNCS.PHASECHK.TRANS64.TRYWAIT P1, [R7+URZ+0x30c30], R18 ;  /* 0x030c3012070075a7 */ /* 0x000264000802017f */
[----:B-1----:R-:W-:Y:S05]  /*c460*/  @!P1 NANOSLEEP.SYNCS 0x989680 ;  /* 0x009896800000995d */ /* 0x002fea0003900000 */
[----:B------:R-:W1:Y:S02]  /*c470*/  @!P1 SYNCS.PHASECHK.TRANS64 P1, [R7+URZ+0x30c30], R18 ;  /* 0x030c3012070095a7 */ /* 0x000e64000802007f */
[----:B-1----:R-:W-:Y:S05]  /*c480*/  @!P1 BRA `(.L_x_6420) ;  /* 0xfffffffc00f09947 */ /* 0x002fea000383ffff */
[----:B------:R-:W-:Y:S05]  /*c490*/  BRA `(.L_x_6419) ;  /* 0xffffff9800b87947 */ /* 0x000fea000383ffff */
.L_x_6456:
[----:B-1----:R1:W2:Y:S02]  /*c4a0*/  SYNCS.PHASECHK.TRANS64.TRYWAIT P0, [R16+URZ+0x30c20], R3 ;  /* 0x030c2003100075a7 */ /* 0x0022a4000800017f */
[----:B--2---:R-:W-:Y:S05]  /*c4b0*/  @!P0 NANOSLEEP.SYNCS 0x989680 ;  /* 0x009896800000895d */ /* 0x004fea0003900000 */
[----:B------:R-:W2:Y:S02]  /*c4c0*/  @!P0 SYNCS.PHASECHK.TRANS64 P0, [R16+URZ+0x30c20], R3 ;  /* 0x030c2003100085a7 */ /* 0x000ea4000800007f */
[----:B--2---:R-:W-:Y:S05]  /*c4d0*/  @!P0 BRA `(.L_x_6456) ;  /* 0xfffffffc00f08947 */ /* 0x004fea000383ffff */
[----:B------:R-:W-:Y:S05]  /*c4e0*/  BRA `(.L_x_6484) ;  /* 0xffffffe4005c7947 */ /* 0x000fea000383ffff */
.L_x_6460:
[----:B-1----:R1:W2:Y:S02]  /*c4f0*/  SYNCS.PHASECHK.TRANS64.TRYWAIT P1, [R16+URZ+0x30c40], R21 ;  /* 0x030c4015100075a7 */ /* 0x0022a4000802017f */
[----:B--2---:R-:W-:Y:S05]  /*c500*/  @!P1 NANOSLEEP.SYNCS 0x989680 ;  /* 0x009896800000995d */ /* 0x004fea0003900000 */
[----:B------:R-:W2:Y:S02]  /*c510*/  @!P1 SYNCS.PHASECHK.TRANS64 P1, [R16+URZ+0x30c40], R21 ;  /* 0x030c4015100095a7 */ /* 0x000ea4000802007f */
[----:B--2---:R-:W-:Y:S05]  /*c520*/  @!P1 BRA `(.L_x_6460) ;  /* 0xfffffffc00f09947 */ /* 0x004fea000383ffff */
[----:B------:R-:W-:Y:S05]  /*c530*/  BRA `(.L_x_6485) ;  /* 0xffffffe800bc7947 */ /* 0x000fea000383ffff */
.L_x_6462:
[----:B--2---:R2:W3:Y:S02]  /*c540*/  SYNCS.PHASECHK.TRANS64.TRYWAIT P1, [R16+URZ+0x30c28], R21 ;  /* 0x030c2815100075a7 */ /* 0x0044e4000802017f */
[----:B---3--:R-:W-:Y:S05]  /*c550*/  @!P1 NANOSLEEP.SYNCS 0x989680 ;  /* 0x009896800000995d */ /* 0x008fea0003900000 */
[----:B------:R-:W3:Y:S02]  /*c560*/  @!P1 SYNCS.PHASECHK.TRANS64 P1, [R16+URZ+0x30c28], R21 ;  /* 0x030c2815100095a7 */ /* 0x000ee4000802007f */
[----:B---3--:R-:W-:Y:S05]  /*c570*/  @!P1 BRA `(.L_x_6462) ;  /* 0xfffffffc00f09947 */ /* 0x008fea000383ffff */
[----:B------:R-:W-:Y:S05]  /*c580*/  BRA `(.L_x_6486) ;  /* 0xffffffec00347947 */ /* 0x000fea000383ffff */
.L_x_6464:
[----:B---3--:R3:W4:Y:S02]  /*c590*/  SYNCS.PHASECHK.TRANS64.TRYWAIT P1, [R16+URZ+0x30c48], R21 ;  /* 0x030c4815100075a7 */ /* 0x008724000802017f */
[----:B----4-:R-:W-:Y:S05]  /*c5a0*/  @!P1 NANOSLEEP.SYNCS 0x989680 ;  /* 0x009896800000995d */ /* 0x010fea0003900000 */
[----:B------:R-:W4:Y:S02]  /*c5b0*/  @!P1 SYNCS.PHASECHK.TRANS64 P1, [R16+URZ+0x30c48], R21 ;  /* 0x030c4815100095a7 */ /* 0x000f24000802007f */
[----:B----4-:R-:W-:Y:S05]  /*c5c0*/  @!P1 BRA `(.L_x_6464) ;  /* 0xfffffffc00f09947 */ /* 0x010fea000383ffff */
[----:B------:R-:W-:Y:S05]  /*c5d0*/  BRA `(.L_x_6487) ;  /* 0xffffffec00ac7947 */ /* 0x000fea000383ffff */
.L_x_6466:
[----:B------:R-:W-:-:S07]  /*c5e0*/  SHF.L.U32 R5, R11, 0x1f, RZ ;  /* 0x0000001f0b057819 */ /* 0x000fce00000006ff */
.L_x_6488:
[----:B------:R1:W1:Y:S02]  /*c5f0*/  SYNCS.PHASECHK.TRANS64.TRYWAIT P1, [R16+URZ+0x30c20], R5 ;  /* 0x030c2005100075a7 */ /* 0x000264000802017f */
[----:B-1----:R-:W-:Y:S05]  /*c600*/  @!P1 NANOSLEEP.SYNCS 0x989680 ;  /* 0x009896800000995d */ /* 0x002fea0003900000 */
[----:B------:R-:W1:Y:S02]  /*c610*/  @!P1 SYNCS.PHASECHK.TRANS64 P1, [R16+URZ+0x30c20], R5 ;  /* 0x030c2005100095a7 */ /* 0x000e64000802007f */
[----:B-1----:R-:W-:Y:S05]  /*c620*/  @!P1 BRA `(.L_x_6488) ;  /* 0xfffffffc00f09947 */ /* 0x002fea000383ffff */
[----:B------:R-:W-:Y:S05]  /*c630*/  BRA `(.L_x_6489) ;  /* 0xfffffff0000c7947 */ /* 0x000fea000383ffff */
.L_x_6469:
[----:B-1----:R1:W2:Y:S02]  /*c640*/  SYNCS.PHASECHK.TRANS64.TRYWAIT P1, [R16+URZ+0x30c40], R13 ;  /* 0x030c400d100075a7 */ /* 0x0022a4000802017f */
[----:B--2---:R-:W-:Y:S05]  /*c650*/  @!P1 NANOSLEEP.SYNCS 0x989680 ;  /* 0x009896800000995d */ /* 0x004fea0003900000 */
[----:B------:R-:W2:Y:S02]  /*c660*/  @!P1 SYNCS.PHASECHK.TRANS64 P1, [R16+URZ+0x30c40], R13 ;  /* 0x030c400d100095a7 */ /* 0x000ea4000802007f */
[----:B--2---:R-:W-:Y:S05]  /*c670*/  @!P1 BRA `(.L_x_6469) ;  /* 0xfffffffc00f09947 */ /* 0x004fea000383ffff */
[----:B------:R-:W-:Y:S05]  /*c680*/  BRA `(.L_x_6490) ;  /* 0xfffffff000a47947 */ /* 0x000fea000383ffff */
.L_x_6471:
[----:B-1----:R1:W2:Y:S02]  /*c690*/  SYNCS.PHASECHK.TRANS64.TRYWAIT P1, [R16+URZ+0x30c28], R13 ;  /* 0x030c280d100075a7 */ /* 0x0022a4000802017f */
[----:B--2---:R-:W-:Y:S05]  /*c6a0*/  @!P1 NANOSLEEP.SYNCS 0x989680 ;  /* 0x009896800000995d */ /* 0x004fea0003900000 */
[----:B------:R-:W2:Y:S02]  /*c6b0*/  @!P1 SYNCS.PHASECHK.TRANS64 P1, [R16+URZ+0x30c28], R13 ;  /* 0x030c280d100095a7 */ /* 0x000ea4000802007f */
[----:B--2---:R-:W-:Y:S05]  /*c6c0*/  @!P1 BRA `(.L_x_6471) ;  /* 0xfffffffc00f09947 */ /* 0x004fea000383ffff */
[----:B------:R-:W-:Y:S05]  /*c6d0*/  BRA `(.L_x_6491) ;  /* 0xfffffff400107947 */ /* 0x000fea000383ffff */
.L_x_6473:
[----:B--2---:R2:W1:Y:S02]  /*c6e0*/  SYNCS.PHASECHK.TRANS64.TRYWAIT P0, [R3+URZ+0x30c40], R0 ;  /* 0x030c4000030075a7 */ /* 0x004464000800017f */
[----:B-1----:R-:W-:Y:S05]  /*c6f0*/  @!P0 NANOSLEEP.SYNCS 0x989680 ;  /* 0x009896800000895d */ /* 0x002fea0003900000 */
[----:B------:R-:W1:Y:S02]  /*c700*/  @!P0 SYNCS.PHASECHK.TRANS64 P0, [R3+URZ+0x30c40], R0 ;  /* 0x030c4000030085a7 */ /* 0x000e64000800007f */
[----:B-1----:R-:W-:Y:S05]  /*c710*/  @!P0 BRA `(.L_x_6473) ;  /* 0xfffffffc00f08947 */ /* 0x002fea000383ffff */
[----:B------:R-:W-:Y:S05]  /*c720*/  BRA `(.L_x_6492) ;  /* 0xfffffff4009c7947 */ /* 0x000fea000383ffff */
.L_x_6475:
[----:B------:R-:W-:Y:S01]  /*c730*/  BSSY B0, `(.L_x_6493) ;  /* 0x0000006000007945 */ /* 0x000fe20003800000 */
[----:B------:R-:W-:-:S07]  /*c740*/  IMAD.MOV.U32 R15, RZ, RZ, -0x1 ;  /* 0xffffffffff0f7424 */ /* 0x000fce00078e00ff */
[----:B------:R-:W-:Y:S05]  /*c750*/  WARPSYNC.COLLECTIVE R15, `(.L_x_6494) ;  /* 0x000000000f0c7348 */ /* 0x000fea0003c00000 */
[----:B------:R-:W-:Y:S02]  /*c760*/  ELECT P6, UR62, PT ;  /* 0x00000000003e782f */ /* 0x000fe400038c0000 */
[----:B------:R-:W-:Y:S01]  /*c770*/  MOV R14, UR62 ;  /* 0x0000003e000e7c02 */ /* 0x000fe20008000f00 */
[----:B------:R-:W-:Y:S10]  /*c780*/  ENDCOLLECTIVE ;  /* 0x000000000000791b */ /* 0x000ff40003800000 */
.L_x_6494:
[----:B------:R-:W-:Y:S05]  /*c790*/  BSYNC B0 ;  /* 0x0000000000007941 */ /* 0x000fea0003800000 */
.L_x_6493:
[----:B------:R-:W-:Y:S05]  /*c7a0*/  BRA `(.L_x_6495) ;  /* 0xfffffff8002c7947 */ /* 0x000fea000383ffff */
.L_x_6477:
[----:B-1----:R1:W2:Y:S02]  /*c7b0*/  SYNCS.PHASECHK.TRANS64.TRYWAIT P0, [R6+URZ], R5 ;  /* 0x00000005060075a7 */ /* 0x0022a4000800017f */
[----:B--2---:R-:W-:Y:S05]  /*c7c0*/  @!P0 NANOSLEEP.SYNCS 0x989680 ;  /* 0x009896800000895d */ /* 0x004fea0003900000 */
[----:B------:R-:W2:Y:S02]  /*c7d0*/  @!P0 SYNCS.PHASECHK.TRANS64 P0, [R6+URZ], R5 ;  /* 0x00000005060085a7 */ /* 0x000ea4000800007f */
[----:B--2---:R-:W-:Y:S05]  /*c7e0*/  @!P0 BRA `(.L_x_6477) ;  /* 0xfffffffc00f08947 */ /* 0x004fea000383ffff */
[----:B------:R-:W-:Y:S05]  /*c7f0*/  BRA `(.L_x_6496) ;  /* 0xfffffff8006c7947 */ /* 0x000fea000383ffff */
.L_x_6478:
[----:B--2---:R2:W3:Y:S02]  /*c800*/  SYNCS.PHASECHK.TRANS64.TRYWAIT P0, [R3+URZ], R0 ;  /* 0x00000000030075a7 */ /* 0x0044e4000800017f */
[----:B---3--:R-:W-:Y:S05]  /*c810*/  @!P0 NANOSLEEP.SYNCS 0x989680 ;  /* 0x009896800000895d */ /* 0x008fea0003900000 */
[----:B------:R-:W3:Y:S02]  /*c820*/  @!P0 SYNCS.PHASECHK.TRANS64 P0, [R3+URZ], R0 ;  /* 0x00000000030085a7 */ /* 0x000ee4000800007f */
[----:B---3--:R-:W-:Y:S05]  /*c830*/  @!P0 BRA `(.L_x_6478) ;  /* 0xfffffffc00f08947 */ /* 0x008fea000383ffff */
[----:B------:R-:W-:Y:S05]  /*c840*/  BRA `(.L_x_6497) ;  /* 0xfffffff800607947 */ /* 0x000fea000383ffff */
.L_x_6480:
[----:B--2---:R2:W3:Y:S02]  /*c850*/  SYNCS.PHASECHK.TRANS64.TRYWAIT P0, [R2+URZ], R5 ;  /* 0x00000005020075a7 */ /* 0x0044e4000800017f */
[----:B---3--:R-:W-:Y:S05]  /*c860*/  @!P0 NANOSLEEP.SYNCS 0x989680 ;  /* 0x009896800000895d */ /* 0x008fea0003900000 */
[----:B------:R-:W3:Y:S02]  /*c870*/  @!P0 SYNCS.PHASECHK.TRANS64 P0, [R2+URZ], R5 ;  /* 0x00000005020085a7 */ /* 0x000ee4000800007f */
[----:B---3--:R-:W-:Y:S05]  /*c880*/  @!P0 BRA `(.L_x_6480) ;  /* 0xfffffffc00f08947 */ /* 0x008fea000383ffff */
[----:B------:R-:W-:Y:S05]  /*c890*/  BRA `(.L_x_6498) ;  /* 0xfffffff800647947 */ /* 0x000fea000383ffff */
.L_x_6499:
        /* <DEDUP_REMOVED lines=14> */
.L_x_7419:


//--------------------- .text._ZN7cutlass13device_kernelIN5flash11enable_sm90INS1_16FlashAttnBwdSm90INS1_25CollectiveMainloopBwdSm90ILi2ELi2ELi2EN4cute5tupleIJNS5_1CILi1EEES8_S8_EEENS6_IJNS7_ILi128EEESA_NS7_ILi64EEEEEENS_6half_tEfNS_4arch4Sm90ELb1ELb0ELb0ELb0ELb1ELb1ELb0ELb0ELi2ELi1ELi2ELi2ELb0EEENS1_24CollectiveEpilogueBwdGQAISC_fSF_Li256ELb0ELb1EEENS1_25SingleTileBwdLPTSchedulerILb0ELi128ELb1EEEEEEEEEvNT_6ParamsE --------------------------
	.section	.text._ZN7cutlass13device_kernelIN5flash11enable_sm90INS1_16FlashAttnBwdSm90INS1_25CollectiveMainloopBwdSm90ILi2ELi2ELi2EN4cute5tupleIJNS5_1CILi1EEES8_S8_EEENS6_IJNS7_ILi128EEESA_NS7_ILi64EEEEEENS_6half_tEfNS_4arch4Sm90ELb1ELb0ELb0ELb0ELb1ELb1ELb0ELb0ELi2ELi1ELi2ELi2ELb0EEENS1_24CollectiveEpilogueBwdGQAISC_fSF_Li256ELb0ELb1EEENS1_25SingleTileBwdLPTSchedulerILb0ELi128ELb1EEEEEEEEEvNT_6ParamsE,"ax",@progbits
	.align	128
.text._ZN7cutlass13device_kernelIN5flash11enable_sm90INS1_16FlashAttnBwdSm90INS1_25CollectiveMainloopBwdSm90ILi2ELi2ELi2EN4cute5tupleIJNS5_1CILi1EEES8_S8_EEENS6_IJNS7_ILi128EEESA_NS7_ILi64EEEEEENS_6half_tEfNS_4arch4Sm90ELb1ELb0ELb0ELb0ELb1ELb1ELb0ELb0ELi2ELi1ELi2ELi2ELb0EEENS1_24CollectiveEpilogueBwdGQAISC_fSF_Li256ELb0ELb1EEENS1_25SingleTileBwdLPTSchedulerILb0ELi128ELb1EEEEEEEEEvNT_6ParamsE:
        .type           _ZN7cutlass13device_kernelIN5flash11enable_sm90INS1_16FlashAttnBwdSm90INS1_25CollectiveMainloopBwdSm90ILi2ELi2ELi2EN4cute5tupleIJNS5_1CILi1EEES8_S8_EEENS6_IJNS7_ILi128EEESA_NS7_ILi64EEEEEENS_6half_tEfNS_4arch4Sm90ELb1ELb0ELb0ELb0ELb1ELb1ELb0ELb0ELi2ELi1ELi2ELi2ELb0EEENS1_24CollectiveEpilogueBwdGQAISC_fSF_Li256ELb0ELb1EEENS1_25SingleTileBwdLPTSchedulerILb0ELi128ELb1EEEEEEEEEvNT_6ParamsE,@function
        .size           _ZN7cutlass13device_kernelIN5flash11enable_sm90INS1_16FlashAttnBwdSm90INS1_25CollectiveMainloopBwdSm90ILi2ELi2ELi2EN4cute5tupleIJNS5_1CILi1EEES8_S8_EEENS6_IJNS7_ILi128EEESA_NS7_ILi64EEEEEENS_6half_tEfNS_4arch4Sm90ELb1ELb0ELb0ELb0ELb1ELb1ELb0ELb0ELi2ELi1ELi2ELi2ELb0EEENS1_24CollectiveEpilogueBwdGQAISC_fSF_Li256ELb0ELb1EEENS1_25SingleTileBwdLPTSchedulerILb0ELi128ELb1EEEEEEEEEvNT_6ParamsE,(.L_x_7420 - _ZN7cutlass13device_kernelIN5flash11enable_sm90INS1_16FlashAttnBwdSm90INS1_25CollectiveMainloopBwdSm90ILi2ELi2ELi2EN4cute5tupleIJNS5_1CILi1EEES8_S8_EEENS6_IJNS7_ILi128EEESA_NS7_ILi64EEEEEENS_6half_tEfNS_4arch4Sm90ELb1ELb0ELb0ELb0ELb1ELb1ELb0ELb0ELi2ELi1ELi2ELi2ELb0EEENS1_24CollectiveEpilogueBwdGQAISC_fSF_Li256ELb0ELb1EEENS1_25SingleTileBwdLPTSchedulerILb0ELi128ELb1EEEEEEEEEvNT_6ParamsE)
        .other          _ZN7cutlass13device_kernelIN5flash11enable_sm90INS1_16FlashAttnBwdSm90INS1_25CollectiveMainloopBwdSm90ILi2ELi2ELi2EN4cute5tupleIJNS5_1CILi1EEES8_S8_EEENS6_IJNS7_ILi128EEESA_NS7_ILi64EEEEEENS_6half_tEfNS_4arch4Sm90ELb1ELb0ELb0ELb0ELb1ELb1ELb0ELb0ELi2ELi1ELi2ELi2ELb0EEENS1_24CollectiveEpilogueBwdGQAISC_fSF_Li256ELb0ELb1EEENS1_25SingleTileBwdLPTSchedulerILb0ELi128ELb1EEEEEEEEEvNT_6ParamsE,@"STO_CUDA_ENTRY STV_DEFAULT"
_ZN7cutlass13device_kernelIN5flash11enable_sm90INS1_16FlashAttnBwdSm90INS1_25CollectiveMainloopBwdSm90ILi2ELi2ELi2EN4cute5tupleIJNS5_1CILi1EEES8_S8_EEENS6_IJNS7_ILi128EEESA_NS7_ILi64EEEEEENS_6half_tEfNS_4arch4Sm90ELb1ELb0ELb0ELb0ELb1ELb1ELb0ELb0ELi2ELi1ELi2ELi2ELb0EEENS1_24CollectiveEpilogueBwdGQAISC_fSF_Li256ELb0ELb1EEENS1_25SingleTileBwdLPTSchedulerILb0ELi128ELb1EEEEEEEEEvNT_6ParamsE:
        /* <DEDUP_REMOVED lines=23> */
.L_x_6501:
[----:B------:R-:W-:Y:S05]  /*0170*/  BSYNC B0 ;  /* 0x0000000000007941 */ /* 0x000fea0003800000 */
.L_x_6500:
        /* <DEDUP_REMOVED lines=34> */
.L_x_6502:
        /* <DEDUP_REMOVED lines=22> */
.L_x_6503:
        /* <DEDUP_REMOVED lines=9> */
.L_x_6506:
        /* <DEDUP_REMOVED lines=32> */
.L_x_6507:
[----:B------:R-:W-:Y:S01]  /*0790*/  ULDC UR7, c[0x0][0x8cc] ;  /* 0x0002330000077ab9 */ /* 0x000fe20000000800 */
[----:B------:R-:W-:Y:S01]  /*07a0*/  UMOV UR38, UR10 ;  /* 0x0000000a00267c82 */ /* 0x000fe20008000000 */
[----:B------:R-:W-:-:S11]  /*07b0*/  UISETP.NE.AND UP0, UPT, UR7, 0x1, UPT ;  /* 0x000000010700788c */ /* 0x000fd6000bf05270 */
[----:B------:R-:W-:Y:S02]  /*07c0*/  @UP0 ULDC.64 UR8, c[0x0][0x8d0] ;  /* 0x0002340000080ab9 */ /* 0x000fe40000000a00 */
[----:B------:R-:W-:-:S04]  /*07d0*/  UIMAD.WIDE.U32 UR4, UR10, UR8, URZ ;  /* 0x000000080a0472a5 */ /* 0x000fc8000f8e003f */
[----:B------:R-:W-:-:S04]  /*07e0*/  @UP0 USHF.R.U32.HI UR38, URZ, UR9, UR5 ;  /* 0x000000093f260299 */ /* 0x000fc80008011605 */
[----:B------:R-:W-:-:S12]  /*07f0*/  UIMAD UR4, UR38, UR7, URZ ;  /* 0x00000007260472a4 */ /* 0x000fd8000f8e023f */
.L_x_6508:
        /* <DEDUP_REMOVED lines=42> */
[----:B------:R-:W-:Y:S01]  /*0aa0*/  CS2R R192, SRZ ;  /* 0x0000000000c07805 */ /* 0x000fe2000001ff00 */
[----:B------:R-:W-:Y:S01]  /*0ab0*/  VIADD R18, R18, 0x7f ;  /* 0x0000007f12127836 */ /* 0x000fe20000000000 */
[----:B------:R-:W-:-:S02]  /*0ac0*/  CS2R R194, SRZ ;  /* 0x0000000000c27805 */ /* 0x000fc4000001ff00 */
[----:B------:R-:W-:Y:S02]  /*0ad0*/  CS2R R196, SRZ ;  /* 0x0000000000c47805 */ /* 0x000fe4000001ff00 */
[----:B------:R-:W-:Y:S02]  /*0ae0*/  CS2R R198, SRZ ;  /* 0x0000000000c67805 */ /* 0x000fe4000001ff00 */
[----:B------:R-:W-:Y:S02]  /*0af0*/  CS2R R200, SRZ ;  /* 0x0000000000c87805 */ /* 0x000fe4000001ff00 */
[----:B------:R-:W-:Y:S02]  /*0b00*/  CS2R R202, SRZ ;  /* 0x0000000000ca7805 */ /* 0x000fe4000001ff00 */
[----:B--2---:R-:W-:Y:S02]  /*0b10*/  IADD3 R0, R0, -UR4, -R3 ;  /* 0x8000000400007c10 */ /* 0x004fe4000fffe803 */
[----:B------:R-:W-:-:S02]  /*0b20*/  CS2R R204, SRZ ;  /* 0x0000000000cc7805 */ /* 0x000fc4000001ff00 */
[----:B------:R-:W-:Y:S02]  /*0b30*/  CS2R R206, SRZ ;  /* 0x0000000000ce7805 */ /* 0x000fe4000001ff00 */
[----:B------:R-:W-:Y:S02]  /*0b40*/  CS2R R208, SRZ ;  /* 0x0000000000d07805 */ /* 0x000fe4000001ff00 */
[----:B------:R-:W-:Y:S02]  /*0b50*/  SHF.R.S32.HI R3, RZ, 0x1f, R0 ;  /* 0x0000001fff037819 */ /* 0x000fe40000011400 */
[----:B------:R-:W-:Y:S02]  /*0b60*/  CS2R R210, SRZ ;  /* 0x0000000000d27805 */ /* 0x000fe4000001ff00 */
[----:B------:R-:W-:Y:S02]  /*0b70*/  CS2R R212, SRZ ;  /* 0x0000000000d47805 */ /* 0x000fe4000001ff00 */
[----:B------:R-:W-:-:S02]  /*0b80*/  CS2R R214, SRZ ;  /* 0x0000000000d67805 */ /* 0x000fc4000001ff00 */
        /* <DEDUP_REMOVED lines=30> */
.L_x_6512:
        /* <DEDUP_REMOVED lines=15> */
.L_x_6511:
        /* <DEDUP_REMOVED lines=22> */
.L_x_6514:
        /* <DEDUP_REMOVED lines=15> */
.L_x_6513:
[----:B------:R-:W-:Y:S01]  /*10b0*/  SHF.R.S32.HI R6, RZ, 0x1f, R17 ;  /* 0x0000001fff067819 */ /* 0x000fe20000011411 */
[----:B------:R-:W-:-:S03]  /*10c0*/  UMOV UR4, 0xffffffff ;  /* 0xffffffff00047882 */ /* 0x000fc60000000000 */
[----:B------:R-:W-:-:S04]  /*10d0*/  LEA.HI R0, R6, R17, RZ, 0x7 ;  /* 0x0000001106007211 */ /* 0x000fc800078f38ff */
[----:B------:R-:W-:Y:S01]  /*10e0*/  SHF.R.S32.HI R13, RZ, 0x7, R0 ;  /* 0x00000007ff0d7819 */ /* 0x000fe20000011400 */
[----:B------:R-:W-:Y:S06]  /*10f0*/  BRA.DIV UR4, `(.L_x_6515) ;  /* 0x000000c204547947 */ /* 0x000fec000b800000 */
[----:B------:R1:W2:Y:S02]  /*1100*/  SHFL.IDX PT, R14, R13, RZ, 0x1f ;  /* 0x00001fff0d0e7589 */ /* 0x0002a400000e0000 */
.L_x_6631:
        /* <DEDUP_REMOVED lines=14> */
[----:B---3--:R-:W-:Y:S01]  /*11f0*/  IMAD.IADD R18, R18, 0x1, -R10 ;  /* 0x0000000112127824 */ /* 0x008fe200078e0a0a */
[----:B----4-:R-:W-:Y:S06]  /*1200*/  @P0 BRA `(.L_x_6516) ;  /* 0x0000000000080947 */ /* 0x010fec0003800000 */
[----:B------:R-:W3:Y:S02]  /*1210*/  SYNCS.PHASECHK.TRANS64.TRYWAIT P0, [R236+URZ+0x30c00], R11 ;  /* 0x030c000bec0075a7 */ /* 0x000ee4000800017f */
[----:B---3--:R-:W-:Y:S05]  /*1220*/  @!P0 BRA `(.L_x_6517) ;  /* 0x000000c000248947 */ /* 0x008fea0003800000 */
.L_x_6516:
[----:B--2---:R-:W-:Y:S01]  /*1230*/  LEA.HI R2, R14, R14, RZ, 0x1 ;  /* 0x0000000e0e027211 */ /* 0x004fe200078f08ff */
[----:B------:R-:W-:Y:S01]  /*1240*/  IMAD R18, R19, 0x80, R18 ;  /* 0x0000008013127824 */ /* 0x000fe200078e0212 */
[----:B------:R-:W-:Y:S01]  /*1250*/  SHF.R.U32.HI R4, RZ, 0x3, R3 ;  /* 0x00000003ff047819 */ /* 0x000fe20000011603 */
[----:B------:R-:W-:Y:S01]  /*1260*/  ULDC UR4, c[0x0][0x74c] ;  /* 0x0001d30000047ab9 */ /* 0x000fe20000000800 */
[----:B------:R-:W-:Y:S01]  /*1270*/  LOP3.LUT R3, R2, 0xffffe, RZ, 0xc0, !PT ;  /* 0x000ffffe02037812 */ /* 0x000fe200078ec0ff */
[----:B------:R-:W-:Y:S01]  /*1280*/  VIADD R18, R18, -UR4 ;  /* 0x8000000412127c36 */ /* 0x000fe20008000000 */
[----:B------:R-:W-:Y:S02]  /*1290*/  LOP3.LUT R8, R8, 0x7ffffe, RZ, 0xc0, !PT ;  /* 0x007ffffe08087812 */ /* 0x000fe400078ec0ff */
[----:B------:R-:W-:Y:S01]  /*12a0*/  LOP3.LUT R4, R7, R4, RZ, 0x3c, !PT ;  /* 0x0000000407047212 */ /* 0x000fe200078e3cff */
[----:B------:R-:W-:Y:S01]  /*12b0*/  IMAD.IADD R230, R14, 0x1, -R3 ;  /* 0x000000010ee67824 */ /* 0x000fe200078e0a03 */
[----:B------:R-:W-:Y:S01]  /*12c0*/  SHF.R.S32.HI R7, RZ, 0x1f, R18 ;  /* 0x0000001fff077819 */ /* 0x000fe20000011412 */
[----:B------:R-:W2:Y:S01]  /*12d0*/  LDL R3, [R1+0x44] ;  /* 0x0000440001037983 */ /* 0x000ea20000100800 */
[----:B------:R-:W-:-:S04]  /*12e0*/  IMAD.IADD R8, R9, 0x1, -R8 ;  /* 0x0000000109087824 */ /* 0x000fc800078e0a08 */
[----:B------:R-:W-:-:S04]  /*12f0*/  IMAD R9, R13, 0x10, R8 ;  /* 0x000000100d097824 */ /* 0x000fc800078e0208 */
[----:B------:R-:W-:-:S05]  /*1300*/  IMAD.U32 R2, R9, 0x200, R4 ;  /* 0x0000020009027824 */ /* 0x000fca00078e0004 */
[----:B------:R4:W-:Y:S01]  /*1310*/  STL [R1+0x38], R2 ;  /* 0x0000380201007387 */ /* 0x0009e20000100800 */
[----:B------:R-:W-:Y:S02]  /*1320*/  LEA.HI R7, R7, R18, RZ, 0x7 ;  /* 0x0000001207077211 */ /* 0x000fe400078f38ff */
[----:B----4-:R-:W-:-:S05]  /*1330*/  LOP3.LUT R2, R0, 0xffffff80, RZ, 0xc0, !PT ;  /* 0xffffff8000027812 */ /* 0x010fca00078ec0ff */
[----:B------:R-:W-:Y:S01]  /*1340*/  IMAD.IADD R8, R17, 0x1, -R2 ;  /* 0x0000000111087824 */ /* 0x000fe200078e0a02 */
[----:B------:R-:W-:-:S04]  /*1350*/  LEA.HI.SX32 R7, R7, 0x1, 0x19 ;  /* 0x0000000107077811 */ /* 0x000fc800078fcaff */
[----:B---3--:R-:W-:-:S04]  /*1360*/  SHF.R.S32.HI R11, RZ, 0x1f, R8 ;  /* 0x0000001fff0b7819 */ /* 0x008fc80000011408 */
        /* <DEDUP_REMOVED lines=45> */
[----:B---3--:R-:W-:Y:S05]  /*1640*/  @P0 BRA `(.L_x_6518) ;  /* 0x0000003c000c0947 */ /* 0x008fea0003800000 */
[----:B------:R-:W-:Y:S02]  /*1650*/  LEA.HI R8, R11, R8, RZ, 0x5 ;  /* 0x000000080b087211 */ /* 0x000fe400078f28ff */
[----:B------:R-:W-:Y:S02]  /*1660*/  CS2R R182, SRZ ;  /* 0x0000000000b67805 */ /* 0x000fe4000001ff00 */
[----:B------:R-:W-:Y:S01]  /*1670*/  LOP3.LUT R0, R5, 0xffffffe0, RZ, 0xc0, !PT ;  /* 0xffffffe005007812 */ /* 0x000fe200078ec0ff */
[----:B------:R-:W-:Y:S01]  /*1680*/  IMAD R5, R19, -0x80, R10 ;  /* 0xffffff8013057824 */ /* 0x000fe200078e020a */
[----:B------:R-:W-:Y:S02]  /*1690*/  LEA.HI R4, R13, R13, RZ, 0x1 ;  /* 0x0000000d0d047211 */ /* 0x000fe400078f08ff */
[----:B------:R-:W-:Y:S02]  /*16a0*/  CS2R R180, SRZ ;  /* 0x0000000000b47805 */ /* 0x000fe4000001ff00 */
[----:B------:R-:W-:Y:S01]  /*16b0*/  SHF.R.S32.HI R8, RZ, 0x5, R8 ;  /* 0x00000005ff087819 */ /* 0x000fe20000011408 */
[----:B------:R-:W-:Y:S01]  /*16c0*/  IMAD.IADD R0, R17, 0x1, -R0 ;  /* 0x0000000111007824 */ /* 0x000fe200078e0a00 */
        /* <DEDUP_REMOVED lines=22> */
[----:B------:R-:W-:Y:S02]  /*1830*/  LOP3.LUT R9, R9, 0xfffffff8, RZ, 0xc0, !PT ;  /* 0xfffffff809097812 */ /* 0x000fe400078ec0ff */
[----:B------:R-:W-:Y:S02]  /*1840*/  CS2R R160, SRZ ;  /* 0x0000000000a07805 */ /* 0x000fe4000001ff00 */
[----:B------:R-:W-:Y:S01]  /*1850*/  LOP3.LUT R14, R6, 0xfffffffc, RZ, 0xc0, !PT ;  /* 0xfffffffc060e7812 */ /* 0x000fe200078ec0ff */
[----:B------:R-:W-:Y:S01]  /*1860*/  VIADD R6, R4, 0x8 ;  /* 0x0000000804067836 */ /* 0x000fe20000000000 */
[----:B------:R-:W-:Y:S02]  /*1870*/  LEA.HI R7, R7, R0, RZ, 0x4 ;  /* 0x0000000007077211 */ /* 0x000fe400078f20ff */
[----:B------:R-:W-:-:S02]  /*1880*/  CS2R R158, SRZ ;  /* 0x00000000009e7805 */ /* 0x000fc4000001ff00 */
        /* <DEDUP_REMOVED lines=11> */
[----:B------:R-:W-:Y:S02]  /*1940*/  CS2R R156, SRZ ;  /* 0x00000000009c7805 */ /* 0x000fe4000001ff00 */
[----:B------:R-:W-:Y:S01]  /*1950*/  LEA.HI R17, R14, R14, RZ, 0x1 ;  /* 0x0000000e0e117211 */ /* 0x000fe200078f08ff */
[----:B------:R-:W-:Y:S01]  /*1960*/  IMAD.IADD R9, R6, 0x1, -R9 ;  /* 0x0000000106097824 */ /* 0x000fe200078e0a09 */
[----:B------:R-:W-:Y:S01]  /*1970*/  LEA.HI R6, R12, R12, RZ, 0x1 ;  /* 0x0000000c0c067211 */ /* 0x000fe200078f08ff */
[----:B------:R-:W-:Y:S01]  /*1980*/  IMAD.IADD R5, R4, 0x1, -R5 ;  /* 0x0000000104057824 */ /* 0x000fe200078e0a05 */
[--C-:B------:R-:W-:Y:S02]  /*1990*/  SHF.R.S32.HI R4, RZ, 0x1, R10.reuse ;  /* 0x00000001ff047819 */ /* 0x100fe4000001140a */
[----:B------:R-:W-:Y:S02]  /*19a0*/  CS2R R154, SRZ ;  /* 0x00000000009a7805 */ /* 0x000fe4000001ff00 */
[----:B------:R-:W-:Y:S01]  /*19b0*/  SHF.R.S32.HI R11, RZ, 0x1f, R10 ;  /* 0x0000001fff0b7819 */ /* 0x000fe2000001140a */
[----:B------:R-:W-:Y:S01]  /*19c0*/  IMAD R5, R0, 0x8, R5 ;  /* 0x0000000800057824 */ /* 0x000fe200078e0205 */
[----:B------:R-:W-:-:S02]  /*19d0*/  LOP3.LUT R13, R6, 0xfffffffe, RZ, 0xc0, !PT ;  /* 0xfffffffe060d7812 */ /* 0x000fc400078ec0ff */
[----:B------:R-:W-:Y:S02]  /*19e0*/  CS2R R152, SRZ ;  /* 0x0000000000987805 */ /* 0x000fe4000001ff00 */
[--C-:B------:R-:W-:Y:S02]  /*19f0*/  SHF.R.S32.HI R10, RZ, 0x1, R6.reuse ;  /* 0x00000001ff0a7819 */ /* 0x100fe40000011406 */
[----:B------:R-:W-:Y:S02]  /*1a00*/  CS2R R214, SRZ ;  /* 0x0000000000d67805 */ /* 0x000fe4000001ff00 */
[----:B------:R-:W-:Y:S01]  /*1a10*/  SHF.R.S32.HI R15, RZ, 0x1f, R6 ;  /* 0x0000001fff0f7819 */ /* 0x000fe20000011406 */
[----:B------:R-:W-:Y:S01]  /*1a20*/  IMAD.IADD R13, R12, 0x1, -R13 ;  /* 0x000000010c0d7824 */ /* 0x000fe200078e0a0d */
[--C-:B------:R-:W-:Y:S01]  /*1a30*/  SHF.R.S32.HI R6, RZ, 0x1, R17.reuse ;  /* 0x00000001ff067819 */ /* 0x100fe20000011411 */
[----:B------:R1:W-:Y:S01]  /*1a40*/  STL [R1+0x14], R5 ;  /* 0x0000140501007387 */ /* 0x0003e20000100800 */
[----:B------:R-:W-:-:S02]  /*1a50*/  SHF.R.S32.HI R19, RZ, 0x1f, R17 ;  /* 0x0000001fff137819 */ /* 0x000fc40000011411 */
[----:B------:R-:W-:Y:S02]  /*1a60*/  CS2R R212, SRZ ;  /* 0x0000000000d47805 */ /* 0x000fe4000001ff00 */
[----:B------:R-:W-:Y:S02]  /*1a70*/  LEA.HI R11, R11, R4, RZ, 0x4 ;  /* 0x000000040b0b7211 */ /* 0x000fe400078f20ff */
[----:B------:R-:W-:Y:S02]  /*1a80*/  CS2R R210, SRZ ;  /* 0x0000000000d27805 */ /* 0x000fe4000001ff00 */
[----:B------:R-:W-:Y:S02]  /*1a90*/  LEA.HI R15, R15, R10, RZ, 0x4 ;  /* 0x0000000a0f0f7211 */ /* 0x000fe400078f20ff */
[----:B------:R-:W-:Y:S02]  /*1aa0*/  CS2R R208, SRZ ;  /* 0x0000000000d07805 */ /* 0x000fe4000001ff00 */
[----:B------:R-:W-:-:S02]  /*1ab0*/  LEA.HI R19, R19, R6, RZ, 0x4 ;  /* 0x0000000613137211 */ /* 0x000fc400078f20ff */
[----:B------:R-:W-:Y:S02]  /*1ac0*/  CS2R R206, SRZ ;  /* 0x0000000000ce7805 */ /* 0x000fe4000001ff00 */
[----:B------:R-:W-:Y:S02]  /*1ad0*/  LOP3.LUT R11, R11, 0x1ffffff0, RZ, 0xc0, !PT ;  /* 0x1ffffff00b0b7812 */ /* 0x000fe400078ec0ff */
[----:B------:R-:W-:Y:S02]  /*1ae0*/  CS2R R204, SRZ ;  /* 0x0000000000cc7805 */ /* 0x000fe4000001ff00 */
        /* <DEDUP_REMOVED lines=25> */
.L_x_6529:
[----:B---3--:R-:W2:Y:S02]  /*1c80*/  LDL R5, [R1+0x18] ;  /* 0x0000180001057983 */ /* 0x008ea40000100800 */
[----:B--2---:R-:W-:-:S04]  /*1c90*/  LOP3.LUT R5, R5, 0x1, RZ, 0xfc, !PT ;  /* 0x0000000105057812 */ /* 0x004fc800078efcff */
[----:B------:R-:W-:-:S13]  /*1ca0*/  ISETP.NE.AND P0, PT, R5, 0x3, PT ;  /* 0x000000030500780c */ /* 0x000fda0003f05270 */
[----:B------:R-:W-:Y:S05]  /*1cb0*/  @!P0 BRA `(.L_x_6519) ;  /* 0x0000000000048947 */ /* 0x000fea0003800000 */
[----:B------:R-:W-:Y:S01]  /*1cc0*/  BPT.TRAP 0x1 ;  /* 0x000000040000795c */ /* 0x000fe20000300000 */
.L_x_6519:
[----:B------:R-:W-:Y:S01]  /*1cd0*/  IMAD R6, R0, 0x8, R236 ;  /* 0x0000000800067824 */ /* 0x000fe200078e02ec */
[----:B------:R-:W-:-:S04]  /*1ce0*/  SHF.L.U32 R17, R4, 0x1f, RZ ;  /* 0x0000001f04117819 */ /* 0x000fc800000006ff */
[----:B------:R1:W2:Y:S01]  /*1cf0*/  SYNCS.PHASECHK.TRANS64.TRYWAIT P1, [R6+URZ+0x30c10], R17 ;  /* 0x030c1011060075a7 */ /* 0x0002a2000802017f */
[----:B------:R-:W-:Y:S05]  /*1d00*/  @!P0 BRA `(.L_x_6520) ;  /* 0x0000000000048947 */ /* 0x000fea0003800000 */
[----:B------:R-:W-:Y:S01]  /*1d10*/  BPT.TRAP 0x1 ;  /* 0x000000040000795c */ /* 0x000fe20000300000 */
.L_x_6520:
[----:B------:R-:W-:-:S05]  /*1d20*/  VIADD R5, R236, 0x10000 ;  /* 0x00010000ec057836 */ /* 0x000fca0000000000 */
[----:B------:R-:W-:-:S04]  /*1d30*/  SHF.R.U32.HI R5, RZ, 0x4, R5 ;  /* 0x00000004ff057819 */ /* 0x000fc80000011605 */
[----:B------:R-:W-:Y:S01]  /*1d40*/  LOP3.LUT R5, R5, 0x3fff, RZ, 0xc0, !PT ;  /* 0x00003fff05057812 */ /* 0x000fe200078ec0ff */
[----:B--2---:R-:W-:Y:S06]  /*1d50*/  @P1 BRA `(.L_x_6521) ;  /* 0x0000000000081947 */ /* 0x004fec0003800000 */
[----:B------:R-:W2:Y:S02]  /*1d60*/  SYNCS.PHASECHK.TRANS64.TRYWAIT P1, [R6+URZ+0x30c10], R17 ;  /* 0x030c1011060075a7 */ /* 0x000ea4000802017f */
[----:B--2---:R-:W-:Y:S05]  /*1d70*/  @!P1 BRA `(.L_x_6522) ;  /* 0x000000b400649947 */ /* 0x004fea0003800000 */
.L_x_6521:
        /* <DEDUP_REMOVED lines=64> */
.L_x_6523:
[----:B------:R1:W1:Y:S01]  /*2180*/  SYNCS.PHASECHK.TRANS64.TRYWAIT P1, [R6+URZ+0x30c30], R17 ;  /* 0x030c3011060075a7 */ /* 0x000262000802017f */
[----:B------:R-:W-:Y:S05]  /*2190*/  @!P0 BRA `(.L_x_6524) ;  /* 0x0000000000048947 */ /* 0x000fea0003800000 */
[----:B------:R-:W-:Y:S01]  /*21a0*/  BPT.TRAP 0x1 ;  /* 0x000000040000795c */ /* 0x000fe20000300000 */
.L_x_6524:
        /* <DEDUP_REMOVED lines=9> */
.L_x_6525:
        /* <DEDUP_REMOVED lines=62> */
[----:B------:R1:W3:Y:S01]  /*2620*/  MUFU.EX2 R217, R88 ;  /* 0x0000005800d97308 */ /* 0x0002e20000000800 */
        /* <DEDUP_REMOVED lines=78> */
[----:B------:R-:W4:Y:S01]  /*2b10*/  SHFL.IDX PT, R125, R10, R231, 0x1f ;  /* 0x00001fe70a7d7589 */ /* 0x000f2200000e0000 */
[----:B------:R-:W-:Y:S01]  /*2b20*/  ISETP.GT.AND P2, PT, R17, 0x20, PT ;  /* 0x000000201100780c */ /* 0x000fe20003f44270 */
[----:B--2---:R-:W-:Y:S01]  /*2b30*/  FFMA.FTZ R15, R97, UR10, -R89 ;  /* 0x0000000a610f7c23 */ /* 0x004fe20008010859 */
[C---:B------:R-:W-:Y:S01]  /*2b40*/  ISETP.GT.AND P3, PT, R17.reuse, 0x21, PT ;  /* 0x000000211100780c */ /* 0x040fe20003f64270 */
[----:B------:R-:W2:Y:S01]  /*2b50*/  SHFL.IDX PT, R97, R12, R235, 0x1f ;  /* 0x00001feb0c617589 */ /* 0x000ea200000e0000 */
[C---:B------:R-:W-:Y:S01]  /*2b60*/  ISETP.GT.AND P4, PT, R17.reuse, 0x28, PT ;  /* 0x000000281100780c */ /* 0x040fe20003f84270 */
[----:B------:R-:W5:Y:S01]  /*2b70*/  MUFU.EX2 R218, R218 ;  /* 0x000000da00da7308 */ /* 0x000f620000000800 */
[----:B------:R-:W-:-:S02]  /*2b80*/  ISETP.GT.AND P5, PT, R17, 0x29, PT ;  /* 0x000000291100780c */ /* 0x000fc40003fa4270 */
[C---:B------:R-:W-:Y:S02]  /*2b90*/  ISETP.GT.AND P6, PT, R17.reuse, 0x30, PT ;  /* 0x000000301100780c */ /* 0x040fe40003fc4270 */
[----:B------:R-:W-:Y:S02]  /*2ba0*/  ISETP.GT.AND P1, PT, R17, 0x31, PT ;  /* 0x000000311100780c */ /* 0x000fe40003f24270 */
        /* <DEDUP_REMOVED lines=8> */
[----:B------:R-:W5:Y:S01]  /*2c30*/  MUFU.EX2 R219, R219 ;  /* 0x000000db00db7308 */ /* 0x000f620000000800 */
[----:B------:R-:W-:Y:S01]  /*2c40*/  FSEL R115, R115, -INF , !P1 ;  /* 0xff80000073737808 */ /* 0x000fe20004800000 */
[----:B----4-:R-:W-:Y:S01]  /*2c50*/  FFMA.FTZ R133, R133, UR10, -R125 ;  /* 0x0000000a85857c23 */ /* 0x010fe2000801087d */
[----:B------:R-:W-:-:S02]  /*2c60*/  ISETP.GT.AND P2, PT, R17, 0x38, PT ;  /* 0x000000381100780c */ /* 0x000fc40003f44270 */
        /* <DEDUP_REMOVED lines=8> */
[----:B------:R-:W-:Y:S02]  /*2cf0*/  ISETP.GT.AND P1, PT, R17, 0x49, PT ;  /* 0x000000491100780c */ /* 0x000fe40003f24270 */
[----:B------:R-:W-:-:S02]  /*2d00*/  FSEL R118, R118, -INF , !P2 ;  /* 0xff80000076767808 */ /* 0x000fc40005000000 */
        /* <DEDUP_REMOVED lines=8> */
[----:B------:R-:W-:Y:S01]  /*2d90*/  MUFU.EX2 R221, R221 ;  /* 0x000000dd00dd7308 */ /* 0x000fe20000000800 */
[----:B------:R-:W-:Y:S01]  /*2da0*/  ISETP.GT.AND P3, PT, R17, 0x51, PT ;  /* 0x000000511100780c */ /* 0x000fe20003f64270 */
[----:B------:R-:W-:Y:S01]  /*2db0*/  FFMA.FTZ R127, R127, UR10, -R224 ;  /* 0x0000000a7f7f7c23 */ /* 0x000fe200080108e0 */
[----:B------:R-:W-:Y:S01]  /*2dc0*/  ISETP.GT.AND P4, PT, R17, 0x58, PT ;  /* 0x000000581100780c */ /* 0x000fe20003f84270 */
[----:B--2---:R-:W-:Y:S01]  /*2dd0*/  FFMA.FTZ R119, R119, UR10, -R109 ;  /* 0x0000000a77777c23 */ /* 0x004fe2000801086d */
[----:B------:R-:W-:-:S02]  /*2de0*/  ISETP.GT.AND P5, PT, R17, 0x59, PT ;  /* 0x000000591100780c */ /* 0x000fc40003fa4270 */
[C---:B------:R-:W-:Y:S01]  /*2df0*/  ISETP.GT.AND P6, PT, R17.reuse, 0x60, PT ;  /* 0x000000601100780c */ /* 0x040fe20003fc4270 */
[----:B------:R-:W-:Y:S01]  /*2e00*/  MUFU.EX2 R127, R127 ;  /* 0x0000007f007f7308 */ /* 0x000fe20000000800 */
[----:B------:R-:W-:Y:S02]  /*2e10*/  ISETP.GT.AND P1, PT, R17, 0x61, PT ;  /* 0x000000611100780c */ /* 0x000fe40003f24270 */
[----:B------:R-:W-:Y:S02]  /*2e20*/  FSEL R130, R130, -INF , !P2 ;  /* 0xff80000082827808 */ /* 0x000fe40005000000 */
[----:B------:R-:W-:Y:S02]  /*2e30*/  FSEL R131, R131, -INF , !P3 ;  /* 0xff80000083837808 */ /* 0x000fe40005800000 */
[----:B------:R-:W-:Y:S01]  /*2e40*/  FSEL R134, R134, -INF , !P4 ;  /* 0xff80000086867808 */ /* 0x000fe20006000000 */
[----:B------:R-:W-:Y:S01]  /*2e50*/  MUFU.EX2 R15, R15 ;  /* 0x0000000f000f7308 */ /* 0x000fe20000000800 */
[----:B------:R-:W-:Y:S01]  /*2e60*/  FSEL R135, R135, -INF , !P5 ;  /* 0xff80000087877808 */ /* 0x000fe20006800000 */
[----:B------:R-:W-:Y:S01]  /*2e70*/  FFMA.FTZ R131, R131, UR10, -R226 ;  /* 0x0000000a83837c23 */ /* 0x000fe200080108e2 */
[----:B------:R-:W-:-:S02]  /*2e80*/  FSEL R138, R138, -INF , !P6 ;  /* 0xff8000008a8a7808 */ /* 0x000fc40007000000 */
[----:B------:R-:W-:Y:S01]  /*2e90*/  FSEL R139, R139, -INF , !P1 ;  /* 0xff8000008b8b7808 */ /* 0x000fe20004800000 */
[----:B------:R-:W-:Y:S01]  /*2ea0*/  FFMA.FTZ R135, R135, UR10, -R125 ;  /* 0x0000000a87877c23 */ /* 0x000fe2000801087d */
[C---:B------:R-:W-:Y:S01]  /*2eb0*/  ISETP.GT.AND P2, PT, R17.reuse, 0x68, PT ;  /* 0x000000681100780c */ /* 0x040fe20003f44270 */
[----:B------:R-:W-:Y:S01]  /*2ec0*/  MUFU.EX2 R123, R123 ;  /* 0x0000007b007b7308 */ /* 0x000fe20000000800 */
[C---:B------:R-:W-:Y:S02]  /*2ed0*/  ISETP.GT.AND P3, PT, R17.reuse, 0x69, PT ;  /* 0x000000691100780c */ /* 0x040fe40003f64270 */
[C---:B------:R-:W-:Y:S02]  /*2ee0*/  ISETP.GT.AND P4, PT, R17.reuse, 0x70, PT ;  /* 0x000000701100780c */ /* 0x040fe40003f84270 */
[C---:B------:R-:W-:Y:S02]  /*2ef0*/  ISETP.GT.AND P5, PT, R17.reuse, 0x71, PT ;  /* 0x000000711100780c */ /* 0x040fe40003fa4270 */
[C---:B------:R-:W-:Y:S01]  /*2f00*/  ISETP.GT.AND P6, PT, R17.reuse, 0x78, PT ;  /* 0x000000781100780c */ /* 0x040fe20003fc4270 */
[----:B------:R-:W-:Y:S01]  /*2f10*/  MUFU.EX2 R23, R23 ;  /* 0x0000001700177308 */ /* 0x000fe20000000800 */
[----:B------:R-:W-:Y:S01]  /*2f20*/  ISETP.GT.AND P1, PT, R17, 0x79, PT ;  /* 0x000000791100780c */ /* 0x000fe20003f24270 */
[--C-:B------:R-:W-:Y:S01]  /*2f30*/  FFMA.FTZ R17, R92, UR10, -R220.reuse ;  /* 0x0000000a5c117c23 */ /* 0x100fe200080108dc */
[----:B------:R-:W-:Y:S01]  /*2f40*/  FFMA.FTZ R220, R94, UR10, -R220 ;  /* 0x0000000a5edc7c23 */ /* 0x000fe200080108dc */
[----:B------:R2:W4:Y:S01]  /*2f50*/  SHFL.IDX PT, R92, R9, R231, 0x1f ;  /* 0x00001fe7095c7589 */ /* 0x00052200000e0000 */
[----:B------:R-:W-:-:S02]  /*2f60*/  FSEL R142, R142, -INF , !P2 ;  /* 0xff8000008e8e7808 */ /* 0x000fc40005000000 */
[----:B------:R-:W-:Y:S01]  /*2f70*/  FSEL R150, R150, -INF , !P6 ;  /* 0xff80000096967808 */ /* 0x000fe20007000000 */
[----:B------:R-:W-:Y:S02]  /*2f80*/  WARPGROUP.DEPBAR.LE gsb0, 0x0 ;  /* 0x00008000000079c5 */ /* 0x000fe40000010000 */
[----:B------:R-:W-:Y:S01]  /*2f90*/  WARPGROUP.ARRIVE ;  /* 0x00000000000079c5 */ /* 0x000fe20000000000 */
[----:B--2---:R-:W-:Y:S01]  /*2fa0*/  FFMA.FTZ R9, R96, UR10, -R222 ;  /* 0x0000000a60097c23 */ /* 0x004fe200080108de */
[----:B----4-:R-:W-:Y:S01]  /*2fb0*/  FFMA.FTZ R20, R101, UR10, -R92 ;  /* 0x0000000a65147c23 */ /* 0x010fe2000801085c */
[----:B------:R2:W4:Y:S01]  /*2fc0*/  SHFL.IDX PT, R96, R12, R19, 0x1f ;  /* 0x00001f130c607589 */ /* 0x00052200000e0000 */
[----:B------:R-:W-:Y:S01]  /*2fd0*/  FFMA.FTZ R222, R98, UR10, -R222 ;  /* 0x0000000a62de7c23 */ /* 0x000fe200080108de */
[----:B------:R-:W-:Y:S01]  /*2fe0*/  MUFU.EX2 R131, R131 ;  /* 0x0000008300837308 */ /* 0x000fe20000000800 */
[----:B------:R-:W-:Y:S01]  /*2ff0*/  HGMMA.64x128x16.F32 R24, gdesc[UR4], R24, gsb0 ;  /* 0x01e00000041879f0 */ /* 0x000fe20008000818 */
[----:B------:R-:W-:Y:S01]  /*3000*/  UIADD3 UR6, UR8, 0x6, URZ ;  /* 0x0000000608067890 */ /* 0x000fe2000fffe03f */
[----:B------:R-:W1:Y:S01]  /*3010*/  SHFL.IDX PT, R101, R12, R234, 0x1f ;  /* 0x00001fea0c657589 */ /* 0x000e6200000e0000 */
[----:B------:R-:W-:Y:S01]  /*3020*/  UIADD3 UR4, UR9, 0x6, URZ ;  /* 0x0000000609047890 */ /* 0x000fe2000fffe03f */
[----:B------:R-:W-:Y:S01]  /*3030*/  FSEL R151, R151, -INF , !P1 ;  /* 0xff80000097977808 */ /* 0x000fe20004800000 */
[----:B------:R-:W-:Y:S01]  /*3040*/  UMOV UR7, 0x40000040 ;  /* 0x4000004000077882 */ /* 0x000fe20000000000 */
[----:B------:R-:W-:Y:S01]  /*3050*/  UMOV UR5, 0x40000040 ;  /* 0x4000004000057882 */ /* 0x000fe20000000000 */
[----:B--2---:R-:W-:Y:S01]  /*3060*/  FFMA.FTZ R19, R100, UR10, -R90 ;  /* 0x0000000a64137c23 */ /* 0x004fe2000801085a */
[----:B------:R-:W-:Y:S01]  /*3070*/  SHFL.IDX PT, R98, R12, R233, 0x1f ;  /* 0x00001fe90c627589 */ /* 0x000fe200000e0000 */
[----:B------:R-:W-:Y:S03]  /*3080*/  MUFU.EX2 R17, R17 ;  /* 0x0000001100117308 */ /* 0x000fe60000000800 */
[----:B------:R-:W2:Y:S05]  /*3090*/  SHFL.IDX PT, R100, R12, R237, 0x1f ;  /* 0x00001fed0c647589 */ /* 0x000eaa00000e0000 */
[----:B------:R-:W-:Y:S01]  /*30a0*/  MUFU.EX2 R220, R220 ;  /* 0x000000dc00dc7308 */ /* 0x000fe20000000800 */
[--C-:B----4-:R-:W-:Y:S01]  /*30b0*/  FFMA.FTZ R22, R105, UR10, -R96.reuse ;  /* 0x0000000a69167c23 */ /* 0x110fe20008010860 */
[----:B------:R-:W-:Y:S01]  /*30c0*/  FFMA.FTZ R107, R107, UR10, -R96 ;  /* 0x0000000a6b6b7c23 */ /* 0x000fe20008010860 */
[----:B------:R-:W-:-:S02]  /*30d0*/  FFMA.FTZ R96, R129, UR10, -R226 ;  /* 0x0000000a81607c23 */ /* 0x000fc400080108e2 */
[----:B------:R-:W4:Y:S01]  /*30e0*/  SHFL.IDX PT, R129, R11, R8, 0x1f ;  /* 0x00001f080b817589 */ /* 0x000f2200000e0000 */
[--C-:B-1----:R-:W-:Y:S02]  /*30f0*/  FFMA.FTZ R114, R114, UR10, -R101.reuse ;  /* 0x0000000a72727c23 */ /* 0x102fe40008010865 */
[----:B------:R-:W-:Y:S08]  /*3100*/  MUFU.EX2 R9, R9 ;  /* 0x0000000900097308 */ /* 0x000ff00000000800 */
[----:B------:R-:W-:Y:S01]  /*3110*/  MUFU.EX2 R96, R96 ;  /* 0x0000006000607308 */ /* 0x000fe20000000800 */
[--C-:B--2---:R-:W-:Y:S01]  /*3120*/  FFMA.FTZ R88, R108, UR10, -R100.reuse ;  /* 0x0000000a6c587c23 */ /* 0x104fe20008010864 */
[----:B------:R-:W-:Y:S01]  /*3130*/  FFMA.FTZ R110, R110, UR10, -R100 ;  /* 0x0000000a6e6e7c23 */ /* 0x000fe20008010864 */
[----:B------:R1:W2:Y:S05]  /*3140*/  SHFL.IDX PT, R108, R12, R232, 0x1f ;  /* 0x00001fe80c6c7589 */ /* 0x0002aa00000e0000 */
[----:B------:R-:W-:Y:S01]  /*3150*/  MUFU.EX2 R19, R19 ;  /* 0x0000001300137308 */ /* 0x000fe20000000800 */
[----:B-1----:R-:W-:Y:S01]  /*3160*/  FFMA.FTZ R12, R112, UR10, -R101 ;  /* 0x0000000a700c7c23 */ /* 0x002fe20008010865 */
[----:B------:R-:W-:Y:S01]  /*3170*/  FFMA.FTZ R112, R99, UR10, -R89 ;  /* 0x0000000a63707c23 */ /* 0x000fe20008010859 */
[----:B------:R-:W-:Y:S01]  /*3180*/  FFMA.FTZ R89, R113, UR10, -R98 ;  /* 0x0000000a71597c23 */ /* 0x000fe20008010862 */
[--C-:B----4-:R-:W-:Y:S01]  /*3190*/  FFMA.FTZ R100, R136, UR10, -R129.reuse ;  /* 0x0000000a88647c23 */ /* 0x110fe20008010881 */
[----:B------:R-:W1:Y:S01]  /*31a0*/  SHFL.IDX PT, R113, R10, R8, 0x1f ;  /* 0x00001f080a717589 */ /* 0x000e6200000e0000 */
[----:B------:R-:W-:-:S02]  /*31b0*/  FFMA.FTZ R138, R138, UR10, -R129 ;  /* 0x0000000a8a8a7c23 */ /* 0x000fc40008010881 */
[----:B------:R-:W-:Y:S01]  /*31c0*/  MUFU.EX2 R20, R20 ;  /* 0x0000001400147308 */ /* 0x000fe20000000800 */
[----:B------:R-:W4:Y:S01]  /*31d0*/  SHFL.IDX PT, R136, R11, R234, 0x1f ;  /* 0x00001fea0b887589 */ /* 0x000f2200000e0000 */
[----:B--2---:R-:W-:Y:S01]  /*31e0*/  FFMA.FTZ R91, R116, UR10, -R108 ;  /* 0x0000000a745b7c23 */ /* 0x004fe2000801086c */
[----:B------:R-:W-:Y:S01]  /*31f0*/  FFMA.FTZ R116, R102, UR10, -R90 ;  /* 0x0000000a66747c23 */ /* 0x000fe2000801085a */
[----:B------:R-:W-:Y:S01]  /*3200*/  FFMA.FTZ R118, R118, UR10, -R108 ;  /* 0x0000000a76767c23 */ /* 0x000fe2000801086c */
[----:B------:R-:W-:-:S03]  /*3210*/  FSEL R108, R143, -INF , !P3 ;  /* 0xff8000008f6c7808 */ /* 0x000fc60005800000 */
[----:B------:R2:W-:Y:S08]  /*3220*/  MUFU.EX2 R90, R91 ;  /* 0x0000005b005a7308 */ /* 0x0005f00000000800 */
[----:B------:R-:W-:Y:S01]  /*3230*/  MUFU.EX2 R222, R222 ;  /* 0x000000de00de7308 */ /* 0x000fe20000000800 */
[----:B--2---:R-:W-:Y:S01]  /*3240*/  FFMA.FTZ R91, R117, UR10, -R109 ;  /* 0x0000000a755b7c23 */ /* 0x004fe2000801086d */
[--C-:B-1----:R-:W-:Y:S01]  /*3250*/  FFMA.FTZ R93, R120, UR10, -R113.reuse ;  /* 0x0000000a785d7c23 */ /* 0x102fe20008010871 */
[----:B------:R-:W-:Y:S01]  /*3260*/  FFMA.FTZ R120, R103, UR10, -R92 ;  /* 0x0000000a67787c23 */ /* 0x000fe2000801085c */
[----:B------:R-:W1:Y:S01]  /*3270*/  SHFL.IDX PT, R117, R10, R237, 0x1f ;  /* 0x00001fed0a757589 */ /* 0x000e6200000e0000 */
[----:B------:R-:W-:Y:S01]  /*3280*/  FFMA.FTZ R122, R122, UR10, -R113 ;  /* 0x0000000a7a7a7c23 */ /* 0x000fe20008010871 */
[----:B----4-:R-:W-:-:S02]  /*3290*/  FFMA.FTZ R102, R144, UR10, -R136 ;  /* 0x0000000a90667c23 */ /* 0x010fc40008010888 */
[----:B------:R2:W-:Y:S08]  /*32a0*/  MUFU.EX2 R92, R93 ;  /* 0x0000005d005c7308 */ /* 0x0005f00000000800 */
        /* <DEDUP_REMOVED lines=8> */
[----:B------:R-:W4:Y:S01]  /*3330*/  MUFU.EX2 R126, R126 ;  /* 0x0000007e007e7308 */ /* 0x000f220000000800 */
[--C-:B--2---:R-:W-:Y:S01]  /*3340*/  FFMA.FTZ R10, R128, UR10, -R121.reuse ;  /* 0x0000000a800a7c23 */ /* 0x104fe20008010879 */
[----:B------:R-:W-:Y:S01]  /*3350*/  FFMA.FTZ R130, R130, UR10, -R121 ;  /* 0x0000000a82827c23 */ /* 0x000fe20008010879 */
[----:B------:R2:W3:Y:S05]  /*3360*/  SHFL.IDX PT, R128, R11, R104, 0x1f ;  /* 0x00001f680b807589 */ /* 0x0004ea00000e0000 */
[----:B------:R-:W4:Y:S01]  /*3370*/  MUFU.EX2 R94, R94 ;  /* 0x0000005e005e7308 */ /* 0x000f220000000800 */
[--C-:B-1----:R-:W-:Y:S01]  /*3380*/  FFMA.FTZ R132, R132, UR10, -R124.reuse ;  /* 0x0000000a84847c23 */ /* 0x102fe2000801087c */
[----:B------:R-:W-:Y:S01]  /*3390*/  FFMA.FTZ R134, R134, UR10, -R124 ;  /* 0x0000000a86867c23 */ /* 0x000fe2000801087c */
[----:B------:R-:W-:-:S05]  /*33a0*/  FSEL R124, R147, -INF , !P5 ;  /* 0xff800000937c7808 */ /* 0x000fca0006800000 */
[----:B------:R-:W1:Y:S01]  /*33b0*/  MUFU.EX2 R130, R130 ;  /* 0x0000008200827308 */ /* 0x000e620000000800 */
[--C-:B--2---:R-:W-:Y:S01]  /*33c0*/  FFMA.FTZ R104, R148, UR10, -R225.reuse ;  /* 0x0000000a94687c23 */ /* 0x104fe200080108e1 */
[----:B------:R-:W-:Y:S01]  /*33d0*/  FFMA.FTZ R225, R150, UR10, -R225 ;  /* 0x0000000a96e17c23 */ /* 0x000fe200080108e1 */
[----:B------:R-:W-:Y:S02]  /*33e0*/  WARPGROUP.DEPBAR.LE gsb0, 0x0 ;  /* 0x00008000000079c5 */ /* 0x000fe40000010000 */
[----:B------:R-:W-:-:S03]  /*33f0*/  WARPGROUP.ARRIVE ;  /* 0x00000000000079c5 */ /* 0x000fc60000000000 */
[----:B------:R2:W-:Y:S03]  /*3400*/  MUFU.EX2 R97, R132 ;  /* 0x0000008400617308 */ /* 0x0005e60000000800 */
[----:B------:R-:W-:Y:S01]  /*3410*/  HGMMA.64x128x16.F32 R24, gdesc[UR4], R24, gsb0 ;  /* 0x01e00000041879f0 */ /* 0x000fe20008000818 */
[--C-:B---3--:R-:W-:Y:S01]  /*3420*/  FFMA.FTZ R99, R137, UR10, -R128.reuse ;  /* 0x0000000a89637c23 */ /* 0x108fe20008010880 */
[----:B------:R-:W-:Y:S01]  /*3430*/  R2UR UR4, R13 ;  /* 0x000000000d0472ca */ /* 0x000fe200000e0000 */
[----:B------:R-:W3:Y:S01]  /*3440*/  SHFL.IDX PT, R137, R11, R233, 0x1f ;  /* 0x00001fe90b897589 */ /* 0x000ee200000e0000 */
[----:B------:R-:W-:Y:S01]  /*3450*/  FSEL R13, R146, -INF , !P4 ;  /* 0xff800000920d7808 */ /* 0x000fe20006000000 */
[----:B------:R-:W-:Y:S01]  /*3460*/  FFMA.FTZ R139, R139, UR10, -R128 ;  /* 0x0000000a8b8b7c23 */ /* 0x000fe20008010880 */
[----:B--2---:R-:W-:Y:S01]  /*3470*/  FFMA.FTZ R132, R115, UR10, -R98 ;  /* 0x0000000a73847c23 */ /* 0x004fe20008010862 */
[----:B------:R-:W-:Y:S01]  /*3480*/  MUFU.EX2 R120, R120 ;  /* 0x0000007800787308 */ /* 0x000fe20000000800 */
[----:B------:R-:W2:Y:S01]  /*3490*/  SHFL.IDX PT, R115, R11, R237, 0x1f ;  /* 0x00001fed0b737589 */ /* 0x000ea200000e0000 */
[----:B------:R-:W-:-:S06]  /*34a0*/  FFMA.FTZ R136, R13, UR10, -R136 ;  /* 0x0000000a0d887c23 */ /* 0x000fcc0008010888 */
[----:B------:R5:W-:Y:S08]  /*34b0*/  MUFU.EX2 R98, R133 ;  /* 0x0000008500627308 */ /* 0x000bf00000000800 */
[----:B------:R-:W-:Y:S01]  /*34c0*/  MUFU.EX2 R122, R122 ;  /* 0x0000007a007a7308 */ /* 0x000fe20000000800 */
[----:B-----5:R-:W5:Y:S01]  /*34d0*/  SHFL.IDX PT, R133, R11, R235, 0x1f ;  /* 0x00001feb0b857589 */ /* 0x020f6200000e0000 */
[--C-:B---3--:R-:W-:Y:S01]  /*34e0*/  FFMA.FTZ R103, R145, UR10, -R137.reuse ;  /* 0x0000000a91677c23 */ /* 0x108fe20008010889 */
[----:B------:R-:W-:-:S05]  /*34f0*/  FFMA.FTZ R137, R124, UR10, -R137 ;  /* 0x0000000a7c897c23 */ /* 0x000fca0008010889 */
[----:B------:R-:W-:Y:S01]  /*3500*/  MUFU.EX2 R134, R134 ;  /* 0x0000008600867308 */ /* 0x000fe20000000800 */
[--C-:B--2---:R-:W-:Y:S01]  /*3510*/  FFMA.FTZ R101, R140, UR10, -R115.reuse ;  /* 0x0000000a8c657c23 */ /* 0x104fe20008010873 */
[----:B------:R-:W-:Y:S01]  /*3520*/  FFMA.FTZ R115, R142, UR10, -R115 ;  /* 0x0000000a8e737c23 */ /* 0x000fe20008010873 */
[----:B------:R2:W3:Y:S05]  /*3530*/  SHFL.IDX PT, R140, R11, R231, 0x1f ;  /* 0x00001fe70b8c7589 */ /* 0x0004ea00000e0000 */
[----:B------:R-:W-:Y:S08]  /*3540*/  MUFU.EX2 R135, R135 ;  /* 0x0000008700877308 */ /* 0x000ff00000000800 */
[----:B--2---:R5:W2:Y:S08]  /*3550*/  MUFU.EX2 R11, R101 ;  /* 0x00000065000b7308 */ /* 0x004ab00000000800 */
[----:B------:R-:W-:Y:S01]  /*3560*/  MUFU.EX2 R138, R138 ;  /* 0x0000008a008a7308 */ /* 0x000fe20000000800 */
[----:B-----5:R-:W-:Y:S01]  /*3570*/  FFMA.FTZ R101, R141, UR10, -R133 ;  /* 0x0000000a8d657c23 */ /* 0x020fe20008010885 */
[----:B------:R-:W-:-:S02]  /*3580*/  VIADD R141, R8, 0x4 ;  /* 0x00000004088d7836 */ /* 0x000fc40000000000 */
[----:B------:R-:W-:Y:S01]  /*3590*/  FFMA.FTZ R133, R108, UR10, -R133 ;  /* 0x0000000a6c857c23 */ /* 0x000fe20008010885 */
[--C-:B---3--:R-:W-:Y:S01]  /*35a0*/  FFMA.FTZ R105, R149, UR10, -R140.reuse ;  /* 0x0000000a95697c23 */ /* 0x108fe2000801088c */
[----:B------:R-:W-:Y:S02]  /*35b0*/  FFMA.FTZ R140, R151, UR10, -R140 ;  /* 0x0000000a978c7c23 */ /* 0x000fe4000801088c */
[----:B------:R-:W3:Y:S08]  /*35c0*/  MUFU.EX2 R101, R101 ;  /* 0x0000006500657308 */ /* 0x000ef00000000800 */
        /* <DEDUP_REMOVED lines=10> */
[----:B------:R-:W3:Y:S01]  /*3670*/  MUFU.EX2 R139, R139 ;  /* 0x0000008b008b7308 */ /* 0x000ee20000000800 */
[----:B------:R-:W-:Y:S04]  /*3680*/  LDS R229, [R229+0x400] ;  /* 0x00040000e5e57984 */ /* 0x000fe80000000800 */
[----:B------:R-:W-:Y:S03]  /*3690*/  LDS R228, [R228+0x400] ;  /* 0x00040000e4e47984 */ /* 0x000fe60000000800 */
[----:B------:R-:W-:Y:S01]  /*36a0*/  MUFU.EX2 R91, R91 ;  /* 0x0000005b005b7308 */ /* 0x000fe20000000800 */
[----:B------:R-:W-:Y:S07]  /*36b0*/  LDS R227, [R227+0x400] ;  /* 0x00040000e3e37984 */ /* 0x000fee0000000800 */
[----:B------:R-:W3:Y:S08]  /*36c0*/  MUFU.EX2 R114, R114 ;  /* 0x0000007200727308 */ /* 0x000ef00000000800 */
[----:B------:R-:W3:Y:S08]  /*36d0*/  MUFU.EX2 R132, R132 ;  /* 0x0000008400847308 */ /* 0x000ef00000000800 */
[----:B------:R-:W3:Y:S01]  /*36e0*/  MUFU.EX2 R118, R118 ;  /* 0x0000007600767308 */ /* 0x000ee20000000800 */
[----:B-----5:R-:W5:Y:S07]  /*36f0*/  SHFL.IDX PT, R124, R14, R8, 0x1f ;  /* 0x00001f080e7c7589 */ /* 0x020f6e00000e0000 */
[----:B------:R-:W3:Y:S01]  /*3700*/  MUFU.EX2 R119, R119 ;  /* 0x0000007700777308 */ /* 0x000ee20000000800 */
[----:B------:R-:W4:Y:S04]  /*3710*/  SHFL.IDX PT, R113, R14, R235, 0x1f ;  /* 0x00001feb0e717589 */ /* 0x000f2800000e0000 */
[----:B------:R-:W1:Y:S03]  /*3720*/  SHFL.IDX PT, R121, R14, R141, 0x1f ;  /* 0x00001f8d0e797589 */ /* 0x000e6600000e0000 */
[----:B------:R-:W3:Y:S01]  /*3730*/  MUFU.EX2 R10, R10 ;  /* 0x0000000a000a7308 */ /* 0x000ee20000000800 */
[----:B------:R-:W2:Y:S04]  /*3740*/  SHFL.IDX PT, R13, R14, R232, 0x1f ;  /* 0x00001fe80e0d7589 */ /* 0x000ea800000e0000 */
[----:B------:R-:W3:Y:S03]  /*3750*/  SHFL.IDX PT, R117, R14, R237, 0x1f ;  /* 0x00001fed0e757589 */ /* 0x000ee600000e0000 */
[----:B------:R-:W3:Y:S01]  /*3760*/  MUFU.EX2 R100, R100 ;  /* 0x0000006400647308 */ /* 0x000ee20000000800 */
[----:B------:R-:W3:Y:S01]  /*3770*/  SHFL.IDX PT, R108, R14, R233, 0x1f ;  /* 0x00001fe90e6c7589 */ /* 0x000ee200000e0000 */
[--C-:B-----5:R-:W-:Y:S01]  /*3780*/  FADD.FTZ R24, R24, -R124.reuse ;  /* 0x8000007c18187221 */ /* 0x120fe20000010000 */
[----:B------:R-:W-:-:S02]  /*3790*/  FADD.FTZ R26, R26, -R124 ;  /* 0x8000007c1a1a7221 */ /* 0x000fc40000010000 */
[----:B------:R-:W5:Y:S03]  /*37a0*/  SHFL.IDX PT, R109, R14, R234, 0x1f ;  /* 0x00001fea0e6d7589 */ /* 0x000f6600000e0000 */
[----:B------:R-:W5:Y:S01]  /*37b0*/  MUFU.EX2 R99, R99 ;  /* 0x0000006300637308 */ /* 0x000f620000000800 */
[--C-:B----4-:R-:W-:Y:S01]  /*37c0*/  FADD.FTZ R29, R29, -R113.reuse ;  /* 0x800000711d1d7221 */ /* 0x110fe20000010000 */
[----:B------:R-:W-:Y:S01]  /*37d0*/  FADD.FTZ R31, R31, -R113 ;  /* 0x800000711f1f7221 */ /* 0x000fe20000010000 */
[----:B------:R-:W4:Y:S01]  /*37e0*/  SHFL.IDX PT, R124, R14, R231, 0x1f ;  /* 0x00001fe70e7c7589 */ /* 0x000f2200000e0000 */
[--C-:B-1----:R-:W-:Y:S01]  /*37f0*/  FADD.FTZ R25, R25, -R121.reuse ;  /* 0x8000007919197221 */ /* 0x102fe20000010000 */
[----:B------:R-:W-:Y:S02]  /*3800*/  FADD.FTZ R27, R27, -R121 ;  /* 0x800000791b1b7221 */ /* 0x000fe40000010000 */
[----:B------:R-:W1:Y:S01]  /*3810*/  SHFL.IDX PT, R113, R229, R141, 0x1f ;  /* 0x00001f8de5717589 */ /* 0x000e6200000e0000 */
[----:B------:R-:W1:Y:S01]  /*3820*/  MUFU.EX2 R115, R115 ;  /* 0x0000007300737308 */ /* 0x000e620000000800 */
[--C-:B--2---:R-:W-:Y:S01]  /*3830*/  FADD.FTZ R36, R36, -R13.reuse ;  /* 0x8000000d24247221 */ /* 0x104fe20000010000 */
[----:B------:R-:W-:Y:S01]  /*3840*/  FADD.FTZ R38, R38, -R13 ;  /* 0x8000000d26267221 */ /* 0x000fe20000010000 */
[----:B------:R-:W2:Y:S01]  /*3850*/  SHFL.IDX PT, R14, R229, R233, 0x1f ;  /* 0x00001fe9e50e7589 */ /* 0x000ea200000e0000 */
[--C-:B---3--:R-:W-:Y:S01]  /*3860*/  FADD.FTZ R28, R28, -R117.reuse ;  /* 0x800000751c1c7221 */ /* 0x108fe20000010000 */
[----:B------:R-:W-:-:S02]  /*3870*/  FADD.FTZ R30, R30, -R117 ;  /* 0x800000751e1e7221 */ /* 0x000fc40000010000 */
[----:B------:R-:W3:Y:S01]  /*3880*/  SHFL.IDX PT, R13, R229, R232, 0x1f ;  /* 0x00001fe8e50d7589 */ /* 0x000ee200000e0000 */
[----:B------:R-:W3:Y:S01]  /*3890*/  MUFU.EX2 R133, R133 ;  /* 0x0000008500857308 */ /* 0x000ee20000000800 */
[--C-:B------:R-:W-:Y:S01]  /*38a0*/  FADD.FTZ R33, R33, -R108.reuse ;  /* 0x8000006c21217221 */ /* 0x100fe20000010000 */
[----:B------:R-:W-:Y:S01]  /*38b0*/  FADD.FTZ R35, R35, -R108 ;  /* 0x8000006c23237221 */ /* 0x000fe20000010000 */
[----:B------:R-:W3:Y:S01]  /*38c0*/  SHFL.IDX PT, R117, R229, R237, 0x1f ;  /* 0x00001fede5757589 */ /* 0x000ee200000e0000 */
[--C-:B-----5:R-:W-:Y:S01]  /*38d0*/  FADD.FTZ R32, R32, -R109.reuse ;  /* 0x8000006d20207221 */ /* 0x120fe20000010000 */
[----:B------:R-:W-:Y:S02]  /*38e0*/  FADD.FTZ R34, R34, -R109 ;  /* 0x8000006d22227221 */ /* 0x000fe40000010000 */
[----:B------:R-:W5:Y:S01]  /*38f0*/  SHFL.IDX PT, R108, R229, R234, 0x1f ;  /* 0x00001feae56c7589 */ /* 0x000f6200000e0000 */
[----:B------:R-:W-:Y:S01]  /*3900*/  MUFU.EX2 R102, R102 ;  /* 0x0000006600667308 */ /* 0x000fe20000000800 */
[--C-:B----4-:R-:W-:Y:S01]  /*3910*/  FADD.FTZ R37, R37, -R124.reuse ;  /* 0x8000007c25257221 */ /* 0x110fe20000010000 */
[----:B------:R-:W-:Y:S01]  /*3920*/  FADD.FTZ R39, R39, -R124 ;  /* 0x8000007c27277221 */ /* 0x000fe20000010000 */
[----:B------:R-:W4:Y:S01]  /*3930*/  SHFL.IDX PT, R121, R229, R8, 0x1f ;  /* 0x00001f08e5797589 */ /* 0x000f2200000e0000 */
[--C-:B-1----:R-:W-:Y:S01]  /*3940*/  FADD.FTZ R41, R41, -R113.reuse ;  /* 0x8000007129297221 */ /* 0x102fe20000010000 */
[----:B------:R-:W-:-:S02]  /*3950*/  FADD.FTZ R43, R43, -R113 ;  /* 0x800000712b2b7221 */ /* 0x000fc40000010000 */
[----:B------:R-:W-:Y:S01]  /*3960*/  SHFL.IDX PT, R124, R228, R141, 0x1f ;  /* 0x00001f8de47c7589 */ /* 0x000fe200000e0000 */
[----:B------:R-:W1:Y:S01]  /*3970*/  MUFU.EX2 R103, R103 ;  /* 0x0000006700677308 */ /* 0x000e620000000800 */
[--C-:B--2---:R-:W-:Y:S01]  /*3980*/  FADD.FTZ R49, R49, -R14.reuse ;  /* 0x8000000e31317221 */ /* 0x104fe20000010000 */
[----:B------:R-:W-:Y:S01]  /*3990*/  FADD.FTZ R51, R51, -R14 ;  /* 0x8000000e33337221 */ /* 0x000fe20000010000 */
[----:B------:R2:W-:Y:S01]  /*39a0*/  SHFL.IDX PT, R113, R227, R141, 0x1f ;  /* 0x00001f8de3717589 */ /* 0x0005e200000e0000 */
[--C-:B---3--:R-:W-:Y:S01]  /*39b0*/  FADD.FTZ R52, R52, -R13.reuse ;  /* 0x8000000d34347221 */ /* 0x108fe20000010000 */
[----:B------:R-:W-:Y:S02]  /*39c0*/  FADD.FTZ R54, R54, -R13 ;  /* 0x8000000d36367221 */ /* 0x000fe40000010000 */
[----:B------:R-:W3:Y:S01]  /*39d0*/  SHFL.IDX PT, R109, R229, R235, 0x1f ;  /* 0x00001febe56d7589 */ /* 0x000ee200000e0000 */
[----:B------:R-:W-:Y:S01]  /*39e0*/  MUFU.EX2 R104, R104 ;  /* 0x0000006800687308 */ /* 0x000fe20000000800 */
[--C-:B------:R-:W-:Y:S01]  /*39f0*/  FADD.FTZ R44, R44, -R117.reuse ;  /* 0x800000752c2c7221 */ /* 0x100fe20000010000 */
[----:B------:R-:W-:Y:S01]  /*3a00*/  FADD.FTZ R46, R46, -R117 ;  /* 0x800000752e2e7221 */ /* 0x000fe20000010000 */
[----:B------:R-:W1:Y:S04]  /*3a10*/  SHFL.IDX PT, R13, R228, R235, 0x1f ;  /* 0x00001febe40d7589 */ /* 0x000e6800000e0000 */
[----:B--2---:R-:W2:Y:S01]  /*3a20*/  LDL R141, [R1+0x38] ;  /* 0x00003800018d7983 */ /* 0x004ea20000100800 */
[--C-:B-----5:R-:W-:Y:S01]  /*3a30*/  FADD.FTZ R48, R48, -R108.reuse ;  /* 0x8000006c30307221 */ /* 0x120fe20000010000 */
[----:B------:R-:W-:Y:S01]  /*3a40*/  FADD.FTZ R50, R50, -R108 ;  /* 0x8000006c32327221 */ /* 0x000fe20000010000 */
[----:B------:R-:W5:Y:S01]  /*3a50*/  MUFU.EX2 R105, R105 ;  /* 0x0000006900697308 */ /* 0x000f620000000800 */
[----:B------:R-:W5:Y:S01]  /*3a60*/  SHFL.IDX PT, R117, R228, R237, 0x1f ;  /* 0x00001fede4757589 */ /* 0x000f6200000e0000 */
[--C-:B----4-:R-:W-:Y:S01]  /*3a70*/  FADD.FTZ R40, R40, -R121.reuse ;  /* 0x8000007928287221 */ /* 0x110fe20000010000 */
[----:B------:R-:W-:-:S02]  /*3a80*/  FADD.FTZ R42, R42, -R121 ;  /* 0x800000792a2a7221 */ /* 0x000fc40000010000 */
[----:B------:R-:W-:Y:S04]  /*3a90*/  SHFL.IDX PT, R14, R228, R232, 0x1f ;  /* 0x00001fe8e40e7589 */ /* 0x000fe800000e0000 */
[----:B------:R-:W4:Y:S01]  /*3aa0*/  SHFL.IDX PT, R232, R227, R232, 0x1f ;  /* 0x00001fe8e3e87589 */ /* 0x000f2200000e0000 */
        /* <DEDUP_REMOVED lines=13> */
[----:B-1----:R-:W-:Y:S01]  /*3b80*/  FADD.FTZ R61, R61, -R13 ;  /* 0x8000000d3d3d7221 */ /* 0x002fe20000010000 */
[----:B-----5:R-:W-:Y:S01]  /*3b90*/  FADD.FTZ R62, R62, -R117 ;  /* 0x800000753e3e7221 */ /* 0x020fe20000010000 */
[----:B------:R-:W-:Y:S01]  /*3ba0*/  FADD.FTZ R13, R63, -R13 ;  /* 0x8000000d3f0d7221 */ /* 0x000fe20000010000 */
[----:B----4-:R-:W-:Y:S01]  /*3bb0*/  FADD.FTZ R128, R84, -R232 ;  /* 0x800000e854807221 */ /* 0x010fe20000010000 */
[----:B------:R-:W-:Y:S01]  /*3bc0*/  FMUL.FTZ R84, R217, R24 ;  /* 0x00000018d9547220 */ /* 0x000fe20000410000 */
[----:B------:R-:W-:Y:S01]  /*3bd0*/  FMUL.FTZ R25, R218, R25 ;  /* 0x00000019da197220 */ /* 0x000fe20000410000 */
[----:B------:R-:W-:Y:S01]  /*3be0*/  FMUL.FTZ R26, R216, R26 ;  /* 0x0000001ad81a7220 */ /* 0x000fe20000410000 */
[----:B------:R-:W-:Y:S01]  /*3bf0*/  FMUL.FTZ R27, R219, R27 ;  /* 0x0000001bdb1b7220 */ /* 0x000fe20000410000 */
[----:B------:R-:W-:Y:S01]  /*3c00*/  FMUL.FTZ R62, R126, R62 ;  /* 0x0000003e7e3e7220 */ /* 0x000fe20000410000 */
[----:B------:R-:W-:Y:S01]  /*3c10*/  FMUL.FTZ R13, R127, R13 ;  /* 0x0000000d7f0d7220 */ /* 0x000fe20000410000 */
[--C-:B------:R-:W-:Y:S01]  /*3c20*/  FADD.FTZ R57, R57, -R124.reuse ;  /* 0x8000007c39397221 */ /* 0x100fe20000010000 */
[----:B------:R-:W-:Y:S01]  /*3c30*/  FADD.FTZ R59, R59, -R124 ;  /* 0x8000007c3b3b7221 */ /* 0x000fe20000010000 */
[----:B------:R-:W-:Y:S01]  /*3c40*/  FADD.FTZ R60, R60, -R117 ;  /* 0x800000753c3c7221 */ /* 0x000fe20000010000 */
[----:B---3--:R-:W-:Y:S01]  /*3c50*/  FADD.FTZ R65, R65, -R108 ;  /* 0x8000006c41417221 */ /* 0x008fe20000010000 */
[----:B------:R-:W-:Y:S01]  /*3c60*/  FADD.FTZ R63, R68, -R14 ;  /* 0x8000000e443f7221 */ /* 0x000fe20000010000 */
[----:B------:R-:W1:Y:S01]  /*3c70*/  MUFU.EX2 R136, R136 ;  /* 0x0000008800887308 */ /* 0x000e620000000800 */
[----:B------:R-:W-:Y:S01]  /*3c80*/  FADD.FTZ R66, R66, -R109 ;  /* 0x8000006d42427221 */ /* 0x000fe20000010000 */
[----:B------:R-:W-:Y:S01]  /*3c90*/  FADD.FTZ R67, R67, -R108 ;  /* 0x8000006c43437221 */ /* 0x000fe20000010000 */
[----:B------:R-:W-:Y:S01]  /*3ca0*/  FADD.FTZ R14, R70, -R14 ;  /* 0x8000000e460e7221 */ /* 0x000fe20000010000 */
[----:B------:R-:W-:Y:S01]  /*3cb0*/  FADD.FTZ R117, R76, -R237 ;  /* 0x800000ed4c757221 */ /* 0x000fe20000010000 */
[----:B------:R-:W-:Y:S01]  /*3cc0*/  FADD.FTZ R124, R77, -R235 ;  /* 0x800000eb4d7c7221 */ /* 0x000fe20000010000 */
[----:B------:R-:W-:-:S02]  /*3cd0*/  FADD.FTZ R70, R69, -R228 ;  /* 0x800000e445467221 */ /* 0x000fc40000010000 */
[----:B------:R-:W3:Y:S01]  /*3ce0*/  MUFU.EX2 R137, R137 ;  /* 0x0000008900897308 */ /* 0x000ee20000000800 */
[----:B------:R-:W-:Y:S01]  /*3cf0*/  FADD.FTZ R228, R71, -R228 ;  /* 0x800000e447e47221 */ /* 0x000fe20000010000 */
[----:B------:R-:W-:Y:S01]  /*3d00*/  FADD.FTZ R129, R85, -R231 ;  /* 0x800000e755817221 */ /* 0x000fe20000010000 */
[----:B------:R-:W-:Y:S01]  /*3d10*/  F2FP.F16.F32.PACK_AB R84, R25, R84 ;  /* 0x000000541954723e */ /* 0x000fe200000000ff */
[----:B------:R-:W-:-:S04]  /*3d20*/  FMUL.FTZ R25, R96, R65 ;  /* 0x0000004160197220 */ /* 0x000fc80000410000 */
[----:B------:R-:W4:Y:S01]  /*3d30*/  MUFU.EX2 R225, R225 ;  /* 0x000000e100e17308 */ /* 0x000f220000000800 */
        /* <DEDUP_REMOVED lines=86> */
[----:B---3--:R-:W-:Y:S01]  /*42a0*/  FMUL.FTZ R14, R137, R233 ;  /* 0x000000e9890e7220 */ /* 0x008fe20000410000 */
[----:B------:R-:W-:Y:S01]  /*42b0*/  F2FP.F16.F32.PACK_AB R61, R26, R61 ;  /* 0x0000003d1a3d723e */ /* 0x000fe200000000ff */
[----:B------:R-:W-:Y:S01]  /*42c0*/  FMUL.FTZ R58, R104, R128 ;  /* 0x00000080683a7220 */ /* 0x000fe20000410000 */
[----:B------:R-:W-:Y:S01]  /*42d0*/  F2FP.F16.F32.PACK_AB R76, R41, R40 ;  /* 0x00000028294c723e */ /* 0x000fe200000000ff */
[----:B----4-:R-:W-:Y:S01]  /*42e0*/  FMUL.FTZ R59, R225, R232 ;  /* 0x000000e8e13b7220 */ /* 0x010fe20000410000 */
[----:B------:R-:W-:Y:S01]  /*42f0*/  F2FP.F16.F32.PACK_AB R77, R43, R42 ;  /* 0x0000002a2b4d723e */ /* 0x000fe200000000ff */
[----:B-----5:R-:W-:Y:S01]  /*4300*/  FMUL.FTZ R26, R140, R231 ;  /* 0x000000e78c1a7220 */ /* 0x020fe20000410000 */
        /* <DEDUP_REMOVED lines=167> */
.L_x_6527:
        /* <DEDUP_REMOVED lines=68> */
.L_x_6528:
        /* <DEDUP_REMOVED lines=12> */
.L_x_6518:
[----:B------:R-:W2:Y:S02]  /*5280*/  LDL R5, [R1+0x44] ;  /* 0x0000440001057983 */ /* 0x000ea40000100800 */
[----:B--2---:R-:W-:-:S13]  /*5290*/  ISETP.GE.AND P0, PT, R16, R5, PT ;  /* 0x000000051000720c */ /* 0x004fda0003f06270 */
[----:B------:R-:W-:Y:S05]  /*52a0*/  @P0 BRA `(.L_x_6530) ;  /* 0x0000003800580947 */ /* 0x000fea0003800000 */
[----:B------:R-:W2:Y:S01]  /*52b0*/  LDL.LU R15, [R1+0x28] ;  /* 0x00002800010f7983 */ /* 0x000ea20000300800 */
[----:B------:R-:W3:Y:S03]  /*52c0*/  LDC R21, c[0x0][0x290] ;  /* 0x0000a400ff157b82 */ /* 0x000ee60000000800 */
[----:B------:R-:W4:Y:S01]  /*52d0*/  LDL.LU R20, [R1+0x1c] ;  /* 0x00001c0001147983 */ /* 0x000f220000300800 */
[----:B------:R-:W-:-:S03]  /*52e0*/  ULOP3.LUT UR4, URZ, UR38, URZ, 0x33, !UPT ;  /* 0x000000263f047292 */ /* 0x000fc6000f8e333f */
[----:B------:R-:W5:Y:S01]  /*52f0*/  LDL.LU R22, [R1+0x18] ;  /* 0x0000180001167983 */ /* 0x000f620000300800 */
[----:B------:R-:W1:Y:S02]  /*5300*/  S2R R5, SR_TID.X ;  /* 0x0000000000057919 */ /* 0x000e640000002100 */
[----:B-1----:R-:W-:-:S05]  /*5310*/  VIADD R5, R5, 0xffffff80 ;  /* 0xffffff8005057836 */ /* 0x002fca0000000000 */
[----:B------:R-:W-:-:S04]  /*5320*/  SHF.R.S32.HI R6, RZ, 0x1f, R5 ;  /* 0x0000001fff067819 */ /* 0x000fc80000011405 */
[CC--:B------:R-:W-:Y:S02]  /*5330*/  LEA.HI R7, R6.reuse, R5.reuse, RZ, 0x5 ;  /* 0x0000000506077211 */ /* 0x0c0fe400078f28ff */
[----:B------:R-:W-:Y:S02]  /*5340*/  LEA.HI R13, R6, R5, RZ, 0x2 ;  /* 0x00000005060d7211 */ /* 0x000fe400078f10ff */
[----:B------:R-:W-:Y:S02]  /*5350*/  LOP3.LUT R8, R7, 0xffffffe0, RZ, 0xc0, !PT ;  /* 0xffffffe007087812 */ /* 0x000fe400078ec0ff */
[----:B------:R-:W-:-:S03]  /*5360*/  LOP3.LUT R14, R13, 0xfffffffc, RZ, 0xc0, !PT ;  /* 0xfffffffc0d0e7812 */ /* 0x000fc600078ec0ff */
[----:B------:R-:W-:Y:S02]  /*5370*/  IMAD.IADD R7, R5, 0x1, -R8 ;  /* 0x0000000105077824 */ /* 0x000fe400078e0a08 */
[----:B------:R-:W1:Y:S03]  /*5380*/  LDC R8, c[0x0][0x8b4] ;  /* 0x00022d00ff087b82 */ /* 0x000e660000000800 */
[----:B------:R-:W-:-:S04]  /*5390*/  SHF.R.S32.HI R10, RZ, 0x1f, R7 ;  /* 0x0000001fff0a7819 */ /* 0x000fc80000011407 */
[CC--:B------:R-:W-:Y:S02]  /*53a0*/  LEA.HI R9, R10.reuse, R7.reuse, RZ, 0x3 ;  /* 0x000000070a097211 */ /* 0x0c0fe400078f18ff */
[----:B------:R-:W-:Y:S02]  /*53b0*/  LEA.HI R11, R10, R7, RZ, 0x2 ;  /* 0x000000070a0b7211 */ /* 0x000fe400078f10ff */
[--C-:B------:R-:W-:Y:S02]  /*53c0*/  SHF.R.S32.HI R10, RZ, 0x3, R9.reuse ;  /* 0x00000003ff0a7819 */ /* 0x100fe40000011409 */
[----:B------:R-:W-:Y:S02]  /*53d0*/  LEA.HI R7, R6, R5, RZ, 0x7 ;  /* 0x0000000506077211 */ /* 0x000fe400078f38ff */
[----:B------:R-:W-:Y:S02]  /*53e0*/  SHF.R.S32.HI R9, RZ, 0x1f, R9 ;  /* 0x0000001fff097819 */ /* 0x000fe40000011409 */
[----:B------:R-:W-:-:S02]  /*53f0*/  SHF.R.S32.HI R12, RZ, 0x2, R11 ;  /* 0x00000002ff0c7819 */ /* 0x000fc4000001140b */
[----:B------:R-:W-:Y:S02]  /*5400*/  LOP3.LUT R6, R7, 0xffffff80, RZ, 0xc0, !PT ;  /* 0xffffff8007067812 */ /* 0x000fe400078ec0ff */
[----:B------:R-:W-:Y:S02]  /*5410*/  LEA.HI R9, R9, R10, RZ, 0x4 ;  /* 0x0000000a09097211 */ /* 0x000fe400078f20ff */
[----:B------:R-:W-:Y:S01]  /*5420*/  LEA.HI R11, R11, R12, RZ, 0x1 ;  /* 0x0000000c0b0b7211 */ /* 0x000fe200078f08ff */
[C---:B------:R-:W-:Y:S01]  /*5430*/  IMAD.IADD R6, R5.reuse, 0x1, -R6 ;  /* 0x0000000105067824 */ /* 0x040fe200078e0a06 */
[----:B------:R-:W-:Y:S01]  /*5440*/  SHF.R.S32.HI R7, RZ, 0x7, R7 ;  /* 0x00000007ff077819 */ /* 0x000fe20000011407 */
[----:B------:R-:W-:Y:S01]  /*5450*/  IMAD.IADD R5, R5, 0x1, -R14 ;  /* 0x0000000105057824 */ /* 0x000fe200078e0a0e */
[----:B------:R-:W-:Y:S02]  /*5460*/  LOP3.LUT R9, R9, 0x1ffffff0, RZ, 0xc0, !PT ;  /* 0x1ffffff009097812 */ /* 0x000fe400078ec0ff */
[----:B------:R-:W-:-:S02]  /*5470*/  LOP3.LUT R11, R11, 0xfffffffe, RZ, 0xc0, !PT ;  /* 0xfffffffe0b0b7812 */ /* 0x000fc400078ec0ff */
[----:B------:R-:W-:Y:S01]  /*5480*/  LEA.HI R13, R7, R7, RZ, 0x1 ;  /* 0x00000007070d7211 */ /* 0x000fe200078f08ff */
[----:B------:R-:W-:Y:S02]  /*5490*/  IMAD.IADD R10, R10, 0x1, -R9 ;  /* 0x000000010a0a7824 */ /* 0x000fe400078e0a09 */
[----:B------:R-:W-:Y:S01]  /*54a0*/  IMAD.IADD R11, R12, 0x1, -R11 ;  /* 0x000000010c0b7824 */ /* 0x000fe200078e0a0b */
[----:B------:R-:W-:-:S05]  /*54b0*/  LOP3.LUT R14, R13, 0xfffffffe, RZ, 0xc0, !PT ;  /* 0xfffffffe0d0e7812 */ /* 0x000fca00078ec0ff */
[----:B------:R-:W-:Y:S02]  /*54c0*/  IMAD.IADD R19, R7, 0x1, -R14 ;  /* 0x0000000107137824 */ /* 0x000fe400078e0a0e */
[C---:B------:R-:W-:Y:S02]  /*54d0*/  VIADD R7, R12.reuse, 0x8 ;  /* 0x000000080c077836 */ /* 0x040fe40000000000 */
[C---:B------:R-:W-:Y:S02]  /*54e0*/  VIADD R9, R12.reuse, 0x10 ;  /* 0x000000100c097836 */ /* 0x040fe40000000000 */
[----:B------:R-:W-:Y:S02]  /*54f0*/  VIADD R13, R12, 0x18 ;  /* 0x000000180c0d7836 */ /* 0x000fe40000000000 */
[----:B------:R-:W-:Y:S02]  /*5500*/  IMAD R230, R230, 0x2000, R236 ;  /* 0x00002000e6e67824 */ /* 0x000fe400078e02ec */
[----:B------:R-:W-:Y:S01]  /*5510*/  IMAD.MOV.U32 R235, RZ, RZ, 0x40000040 ;  /* 0x40000040ffeb7424 */ /* 0x000fe200078e00ff */
[----:B--2---:R-:W-:Y:S01]  /*5520*/  LEA.HI R17, R15, R6, RZ, 0x5 ;  /* 0x000000060f117211 */ /* 0x004fe200078f28ff */
[----:B------:R-:W-:-:S05]  /*5530*/  IMAD R6, R10, 0x8, R11 ;  /* 0x000000080a067824 */ /* 0x000fca00078e020b */
[----:B------:R1:W-:Y:S01]  /*5540*/  STL [R1+0x40], R6 ;  /* 0x0000400601007387 */ /* 0x0003e20000100800 */
[----:B------:R-:W-:Y:S02]  /*5550*/  LEA.HI R11, R9, R9, RZ, 0x1 ;  /* 0x00000009090b7211 */ /* 0x000fe400078f08ff */
[----:B------:R-:W-:Y:S01]  /*5560*/  LEA.HI R15, R13, R13, RZ, 0x1 ;  /* 0x0000000d0d0f7211 */ /* 0x000fe200078f08ff */
[----:B-1----:R-:W-:Y:S01]  /*5570*/  VIADD R6, R8, UR4 ;  /* 0x0000000408067c36 */ /* 0x002fe20008000000 */
[----:B------:R-:W-:-:S04]  /*5580*/  LEA.HI R8, R7, R7, RZ, 0x1 ;  /* 0x0000000707087211 */ /* 0x000fc800078f08ff */
[----:B------:R-:W-:Y:S02]  /*5590*/  LOP3.LUT R10, R8, 0xfffffffe, RZ, 0xc0, !PT ;  /* 0xfffffffe080a7812 */ /* 0x000fe400078ec0ff */
[----:B------:R-:W-:Y:S02]  /*55a0*/  LOP3.LUT R12, R11, 0xfffffffe, RZ, 0xc0, !PT ;  /* 0xfffffffe0b0c7812 */ /* 0x000fe400078ec0ff */
[----:B------:R-:W-:Y:S01]  /*55b0*/  LOP3.LUT R14, R15, 0xfffffffe, RZ, 0xc0, !PT ;  /* 0xfffffffe0f0e7812 */ /* 0x000fe200078ec0ff */
[----:B------:R-:W-:Y:S01]  /*55c0*/  IMAD.IADD R10, R7, 0x1, -R10 ;  /* 0x00000001070a7824 */ /* 0x000fe200078e0a0a */
[--C-:B------:R-:W-:Y:S02]  /*55d0*/  SHF.R.S32.HI R7, RZ, 0x1, R8.reuse ;  /* 0x00000001ff077819 */ /* 0x100fe40000011408 */
        /* <DEDUP_REMOVED lines=15> */
[----:B------:R-:W-:Y:S01]  /*56d0*/  SHF.R.S32.HI R17, RZ, 0x5, R17 ;  /* 0x00000005ff117819 */ /* 0x000fe20000011411 */
[----:B------:R-:W-:Y:S02]  /*56e0*/  IMAD.IADD R9, R9, 0x1, -R14 ;  /* 0x0000000109097824 */ /* 0x000fe400078e0a0e */
[----:B---3--:R-:W-:Y:S02]  /*56f0*/  IMAD R6, R6, -0x80, R21 ;  /* 0xffffff8006067824 */ /* 0x008fe400078e0215 */
[----:B------:R-:W-:Y:S01]  /*5700*/  IMAD.IADD R18, R11, 0x1, -R18 ;  /* 0x000000010b127824 */ /* 0x000fe200078e0a12 */
[----:B------:R1:W-:Y:S01]  /*5710*/  STL [R1+0x3c], R7 ;  /* 0x00003c0701007387 */ /* 0x0003e20000100800 */
[----:B------:R-:W-:Y:S02]  /*5720*/  IMAD R8, R9, 0x8, R12 ;  /* 0x0000000809087824 */ /* 0x000fe400078e020c */
[----:B------:R-:W-:Y:S01]  /*5730*/  IMAD R6, R17, -0x10, R6 ;  /* 0xfffffff011067824 */ /* 0x000fe200078e0206 */
[----:B----4-:R-:W-:-:S02]  /*5740*/  SHF.R.S32.HI R17, RZ, 0x2, R20 ;  /* 0x00000002ff117819 */ /* 0x010fc40000011414 */
[----:B------:R-:W-:Y:S01]  /*5750*/  SHF.R.S32.HI R20, RZ, 0x1f, R20 ;  /* 0x0000001fff147819 */ /* 0x000fe20000011414 */
[----:B-1----:R-:W-:Y:S01]  /*5760*/  IMAD R7, R18, 0x8, R13 ;  /* 0x0000000812077824 */ /* 0x002fe200078e020d */
[----:B------:R1:W-:Y:S02]  /*5770*/  STL [R1+0x30], R8 ;  /* 0x0000300801007387 */ /* 0x0003e40000100800 */
[----:B------:R-:W-:Y:S02]  /*5780*/  LEA.HI R20, R20, R17, RZ, 0x3 ;  /* 0x0000001114147211 */ /* 0x000fe400078f18ff */
[----:B------:R2:W-:Y:S02]  /*5790*/  STL [R1+0x2c], R7 ;  /* 0x00002c0701007387 */ /* 0x0005e40000100800 */
[----:B------:R-:W-:Y:S01]  /*57a0*/  LOP3.LUT R20, R20, 0xfffffff8, RZ, 0xc0, !PT ;  /* 0xfffffff814147812 */ /* 0x000fe200078ec0ff */
[C---:B-1----:R-:W-:Y:S02]  /*57b0*/  VIADD R8, R230.reuse, 0x4000 ;  /* 0x00004000e6087836 */ /* 0x042fe40000000000 */
[----:B--2---:R-:W-:Y:S01]  /*57c0*/  VIADD R7, R230, 0x20c00 ;  /* 0x00020c00e6077836 */ /* 0x004fe20000000000 */
[----:B------:R-:W-:-:S02]  /*57d0*/  SHF.R.U32.HI R230, RZ, 0x4, R230 ;  /* 0x00000004ffe67819 */ /* 0x000fc400000116e6 */
[----:B------:R-:W-:Y:S02]  /*57e0*/  SHF.R.U32.HI R8, RZ, 0x4, R8 ;  /* 0x00000004ff087819 */ /* 0x000fe40000011608 */
[----:B------:R-:W-:Y:S02]  /*57f0*/  SHF.R.U32.HI R7, RZ, 0x4, R7 ;  /* 0x00000004ff077819 */ /* 0x000fe40000011607 */
[----:B------:R-:W-:Y:S02]  /*5800*/  LOP3.LUT R230, R230, 0x3fff, RZ, 0xc0, !PT ;  /* 0x00003fffe6e67812 */ /* 0x000fe400078ec0ff */
[----:B------:R-:W-:Y:S02]  /*5810*/  IADD3 R6, R6, R20, -R17 ;  /* 0x0000001406067210 */ /* 0x000fe40007ffe811 */
[----:B------:R-:W-:Y:S02]  /*5820*/  LOP3.LUT R8, R8, 0x3fff, RZ, 0xc0, !PT ;  /* 0x00003fff08087812 */ /* 0x000fe400078ec0ff */
[----:B------:R-:W-:-:S02]  /*5830*/  LOP3.LUT R7, R7, 0x3fff, RZ, 0xc0, !PT ;  /* 0x00003fff07077812 */ /* 0x000fc400078ec0ff */
[----:B------:R-:W-:Y:S01]  /*5840*/  LOP3.LUT R10, R230, 0x10000, RZ, 0xfc, !PT ;  /* 0x00010000e60a7812 */ /* 0x000fe200078efcff */
[----:B------:R-:W-:Y:S01]  /*5850*/  IMAD R6, R19, -0x40, R6 ;  /* 0xffffffc013067824 */ /* 0x000fe200078e0206 */
[----:B------:R-:W-:Y:S01]  /*5860*/  LOP3.LUT R237, R8, 0x10000, RZ, 0xfc, !PT ;  /* 0x0001000008ed7812 */ /* 0x000fe200078efcff */
[----:B------:R-:W-:Y:S01]  /*5870*/  IMAD.MOV.U32 R19, RZ, RZ, 0x40000040 ;  /* 0x40000040ff137424 */ /* 0x000fe200078e00ff */
[----:B------:R-:W-:Y:S01]  /*5880*/  LOP3.LUT R7, R7, 0x10000, RZ, 0xfc, !PT ;  /* 0x0001000007077812 */ /* 0x000fe200078efcff */
[C---:B------:R-:W-:Y:S02]  /*5890*/  VIADD R18, R10.reuse, 0x2 ;  /* 0x000000020a127836 */ /* 0x040fe40000000000 */
[C---:B------:R-:W-:Y:S02]  /*58a0*/  VIADD R14, R10.reuse, 0x4 ;  /* 0x000000040a0e7836 */ /* 0x040fe40000000000 */
[----:B------:R-:W-:Y:S01]  /*58b0*/  IMAD.MOV.U32 R15, RZ, RZ, 0x40000040 ;  /* 0x40000040ff0f7424 */ /* 0x000fe200078e00ff */
[----:B------:R1:W-:Y:S01]  /*58c0*/  STL [R1+0x28], R10 ;  /* 0x0000280a01007387 */ /* 0x0003e20000100800 */
[----:B------:R-:W-:-:S02]  /*58d0*/  VIADD R12, R10, 0x6 ;  /* 0x000000060a0c7836 */ /* 0x000fc40000000000 */
[----:B------:R-:W-:Y:S01]  /*58e0*/  IMAD.MOV.U32 R13, RZ, RZ, 0x40000040 ;  /* 0x40000040ff0d7424 */ /* 0x000fe200078e00ff */
[----:B------:R2:W-:Y:S01]  /*58f0*/  STL [R1+0x34], R7 ;  /* 0x0000340701007387 */ /* 0x0005e20000100800 */
[C---:B------:R-:W-:Y:S02]  /*5900*/  VIADD R8, R237.reuse, 0x4 ;  /* 0x00000004ed087836 */ /* 0x040fe40000000000 */
[----:B------:R-:W-:Y:S01]  /*5910*/  IMAD.MOV.U32 R9, RZ, RZ, 0x40000040 ;  /* 0x40000040ff097424 */ /* 0x000fe200078e00ff */
[----:B------:R3:W-:Y:S01]  /*5920*/  STL.64 [R1+0x20], R18 ;  /* 0x0000201201007387 */ /* 0x0007e20000100a00 */
[----:B------:R-:W-:Y:S02]  /*5930*/  IMAD.MOV.U32 R11, RZ, RZ, 0x40000040 ;  /* 0x40000040ff0b7424 */ /* 0x000fe400078e00ff */
[----:B-1----:R-:W-:Y:S01]  /*5940*/  VIADD R10, R237, 0x2 ;  /* 0x00000002ed0a7836 */ /* 0x002fe20000000000 */
[----:B------:R3:W-:Y:S04]  /*5950*/  STL.64 [R1+0x18], R14 ;  /* 0x0000180e01007387 */ /* 0x0007e80000100a00 */
[----:B------:R3:W-:Y:S04]  /*5960*/  STL.64 [R1+0x10], R12 ;  /* 0x0000100c01007387 */ /* 0x0007e80000100a00 */
[----:B------:R3:W-:Y:S04]  /*5970*/  STL.64 [R1], R8 ;  /* 0x0000000801007387 */ /* 0x0007e80000100a00 */
[----:B------:R3:W-:Y:S01]  /*5980*/  STL.64 [R1+0x8], R10 ;  /* 0x0000080a01007387 */ /* 0x0007e20000100a00 */
[C---:B--2---:R-:W-:Y:S01]  /*5990*/  VIADD R7, R5.reuse, 0x4 ;  /* 0x0000000405077836 */ /* 0x044fe20000000000 */
        /* <DEDUP_REMOVED lines=8> */
.L_x_6541:
[----:B------:R-:W-:-:S13]  /*5a20*/  ISETP.NE.AND P0, PT, R231, 0x3, PT ;  /* 0x00000003e700780c */ /* 0x000fda0003f05270 */
[----:B------:R-:W-:Y:S05]  /*5a30*/  @!P0 BRA `(.L_x_6531) ;  /* 0x0000000000048947 */ /* 0x000fea0003800000 */
[----:B------:R-:W-:Y:S01]  /*5a40*/  BPT.TRAP 0x1 ;  /* 0x000000040000795c */ /* 0x000fe20000300000 */
.L_x_6531:
[----:B------:R-:W-:Y:S01]  /*5a50*/  IMAD R7, R0, 0x8, R236 ;  /* 0x0000000800077824 */ /* 0x000fe200078e02ec */
[----:B------:R-:W-:-:S04]  /*5a60*/  SHF.L.U32 R20, R4, 0x1f, RZ ;  /* 0x0000001f04147819 */ /* 0x000fc800000006ff */
[----:B------:R1:W2:Y:S01]  /*5a70*/  SYNCS.PHASECHK.TRANS64.TRYWAIT P1, [R7+URZ+0x30c10], R20 ;  /* 0x030c1014070075a7 */ /* 0x0002a2000802017f */
[----:B------:R-:W-:Y:S05]  /*5a80*/  @!P0 BRA `(.L_x_6532) ;  /* 0x0000000000048947 */ /* 0x000fea0003800000 */
[----:B------:R-:W-:Y:S01]  /*5a90*/  BPT.TRAP 0x1 ;  /* 0x000000040000795c */ /* 0x000fe20000300000 */
.L_x_6532:
[----:B------:R-:W-:-:S05]  /*5aa0*/  VIADD R8, R236, 0x10000 ;  /* 0x00010000ec087836 */ /* 0x000fca0000000000 */
[----:B------:R-:W-:-:S04]  /*5ab0*/  SHF.R.U32.HI R8, RZ, 0x4, R8 ;  /* 0x00000004ff087819 */ /* 0x000fc80000011608 */
[----:B------:R-:W-:-:S04]  /*5ac0*/  LOP3.LUT R8, R8, 0x3fff, RZ, 0xc0, !PT ;  /* 0x00003fff08087812 */ /* 0x000fc800078ec0ff */
[----:B------:R-:W-:Y:S01]  /*5ad0*/  LOP3.LUT R9, R8, 0x10000, RZ, 0xfc, !PT ;  /* 0x0001000008097812 */ /* 0x000fe200078efcff */
[----:B--2---:R-:W-:Y:S06]  /*5ae0*/  @P1 BRA `(.L_x_6533) ;  /* 0x0000000000081947 */ /* 0x004fec0003800000 */
[----:B------:R-:W2:Y:S02]  /*5af0*/  SYNCS.PHASECHK.TRANS64.TRYWAIT P1, [R7+URZ+0x30c10], R20 ;  /* 0x030c1014070075a7 */ /* 0x000ea4000802017f */
[----:B--2---:R-:W-:Y:S05]  /*5b00*/  @!P1 BRA `(.L_x_6534) ;  /* 0x0000007800289947 */ /* 0x004fea0003800000 */
.L_x_6533:
        /* <DEDUP_REMOVED lines=27> */
[----:B------:R-:W-:-:S04]  /*5cc0*/  IMAD R9, R3, 0x2, R10 ;  /* 0x0000000203097824 */ /* 0x000fc800078e020a */
        /* <DEDUP_REMOVED lines=35> */
.L_x_6535:
[----:B------:R1:W1:Y:S01]  /*5f00*/  SYNCS.PHASECHK.TRANS64.TRYWAIT P1, [R7+URZ+0x30c30], R20 ;  /* 0x030c3014070075a7 */ /* 0x000262000802017f */
[----:B------:R-:W-:Y:S05]  /*5f10*/  @!P0 BRA `(.L_x_6536) ;  /* 0x0000000000048947 */ /* 0x000fea0003800000 */
[----:B------:R-:W-:Y:S01]  /*5f20*/  BPT.TRAP 0x1 ;  /* 0x000000040000795c */ /* 0x000fe20000300000 */
.L_x_6536:
        /* <DEDUP_REMOVED lines=8> */
.L_x_6537:
        /* <DEDUP_REMOVED lines=9> */
[C---:B------:R-:W-:Y:S01]  /*6040*/  ISETP.GT.AND P1, PT, R6.reuse, 0x8, PT ;  /* 0x000000080600780c */ /* 0x040fe20003f24270 */
[----:B------:R-:W-:Y:S01]  /*6050*/  VIADD R17, R5, 0x8 ;  /* 0x0000000805117836 */ /* 0x000fe20000000000 */
[----:B--2---:R-:W-:Y:S01]  /*6060*/  SHFL.IDX PT, R9, R10, R5, 0x1f ;  /* 0x00001f050a097589 */ /* 0x004fe200000e0000 */
[----:B------:R-:W-:-:S02]  /*6070*/  ISETP.GT.AND P2, PT, R6, RZ, PT ;  /* 0x000000ff0600720c */ /* 0x000fc40003f44270 */
[----:B------:R-:W-:Y:S01]  /*6080*/  FSEL R91, R91, -INF , P1 ;  /* 0xff8000005b5b7808 */ /* 0x000fe20000800000 */
[----:B------:R-:W1:Y:S01]  /*6090*/  SHFL.IDX PT, R11, R10, R14, 0x1f ;  /* 0x00001f0e0a0b7589 */ /* 0x000e6200000e0000 */
[----:B------:R-:W-:Y:S01]  /*60a0*/  HGMMA.64x128x16.F32 R24, gdesc[UR4], RZ, !UPT, gsb0 ;  /* 0x01e00000041879f0 */ /* 0x000fe2000c0008ff */
[----:B------:R-:W-:Y:S01]  /*60b0*/  UIADD3 UR4, UR6, 0x2, URZ ;  /* 0x0000000206047890 */ /* 0x000fe2000fffe03f */
[----:B------:R-:W-:Y:S01]  /*60c0*/  FSEL R88, R88, -INF , P2 ;  /* 0xff80000058587808 */ /* 0x000fe20001000000 */
[----:B------:R-:W-:Y:S01]  /*60d0*/  ULDC UR5, c[0x0][0x744] ;  /* 0x0001d10000057ab9 */ /* 0x000fe20000000800 */
[----:B---3--:R-:W2:Y:S01]  /*60e0*/  SHFL.IDX PT, R18, R233, R5, 0x1f ;  /* 0x00001f05e9127589 */ /* 0x008ea200000e0000 */
[----:B------:R-:W-:Y:S02]  /*60f0*/  FSEL R90, R90, -INF , P1 ;  /* 0xff8000005a5a7808 */ /* 0x000fe40000800000 */
[----:B------:R-:W-:Y:S01]  /*6100*/  FSEL R94, R94, -INF , P1 ;  /* 0xff8000005e5e7808 */ /* 0x000fe20000800000 */
[----:B------:R-:W-:Y:S01]  /*6110*/  UMOV UR10, UR4 ;  /* 0x00000004000a7c82 */ /* 0x000fe20008000000 */
[----:B------:R-:W-:Y:S01]  /*6120*/  FSEL R104, R104, -INF , P2 ;  /* 0xff80000068687808 */ /* 0x000fe20001000000 */
[----:B------:R-:W-:Y:S01]  /*6130*/  SHFL.IDX PT, R22, R233, R17, 0x1f ;  /* 0x00001f11e9167589 */ /* 0x000fe200000e0000 */
[----:B------:R-:W-:-:S02]  /*6140*/  FSEL R101, R101, -INF , P2 ;  /* 0xff80000065657808 */ /* 0x000fc40001000000 */
[----:B------:R-:W-:Y:S02]  /*6150*/  FSEL R92, R92, -INF , P2 ;  /* 0xff8000005c5c7808 */ /* 0x000fe40001000000 */
[----:B------:R-:W-:Y:S02]  /*6160*/  FSEL R103, R103, -INF , P1 ;  /* 0xff80000067677808 */ /* 0x000fe40000800000 */
[----:B------:R-:W-:Y:S02]  /*6170*/  FSEL R106, R106, -INF , P1 ;  /* 0xff8000006a6a7808 */ /* 0x000fe40000800000 */
[----:B------:R-:W-:Y:S02]  /*6180*/  FSEL R93, R93, -INF , P2 ;  /* 0xff8000005d5d7808 */ /* 0x000fe40001000000 */
[----:B------:R-:W-:Y:S01]  /*6190*/  FSEL R116, R116, -INF , P2 ;  /* 0xff80000074747808 */ /* 0x000fe20001000000 */
[----:B-1----:R-:W-:Y:S01]  /*61a0*/  FFMA.FTZ R91, R91, UR5, -R11 ;  /* 0x000000055b5b7c23 */ /* 0x002fe2000801080b */
[--C-:B------:R-:W-:Y:S01]  /*61b0*/  FFMA.FTZ R88, R88, UR5, -R9.reuse ;  /* 0x0000000558587c23 */ /* 0x100fe20008010809 */
[----:B------:R-:W-:Y:S01]  /*61c0*/  FFMA.FTZ R90, R90, UR5, -R9 ;  /* 0x000000055a5a7c23 */ /* 0x000fe20008010809 */
[----:B------:R-:W-:Y:S01]  /*61d0*/  FSEL R118, R118, -INF , P1 ;  /* 0xff80000076767808 */ /* 0x000fe20000800000 */
[----:B------:R1:W-:Y:S01]  /*61e0*/  MUFU.EX2 R230, R91 ;  /* 0x0000005b00e67308 */ /* 0x0003e20000000800 */
[----:B------:R-:W-:-:S02]  /*61f0*/  FSEL R95, R95, -INF , P1 ;  /* 0xff8000005f5f7808 */ /* 0x000fc40000800000 */
[----:B------:R-:W-:Y:S02]  /*6200*/  FSEL R117, R117, -INF , P2 ;  /* 0xff80000075757808 */ /* 0x000fe40001000000 */
[----:B------:R-:W-:Y:S02]  /*6210*/  FSEL R147, R147, -INF , P1 ;  /* 0xff80000093937808 */ /* 0x000fe40000800000 */
[----:B------:R-:W-:Y:S01]  /*6220*/  FSEL R89, R89, -INF , P2 ;  /* 0xff80000059597808 */ /* 0x000fe20001000000 */
[----:B------:R-:W-:Y:S02]  /*6230*/  WARPGROUP.DEPBAR.LE gsb0, 0x0 ;  /* 0x00008000000079c5 */ /* 0x000fe40000010000 */
[----:B------:R-:W-:Y:S01]  /*6240*/  WARPGROUP.ARRIVE ;  /* 0x00000000000079c5 */ /* 0x000fe20000000000 */
[----:B-1----:R-:W-:Y:S01]  /*6250*/  VIADD R91, R5, 0x1c ;  /* 0x0000001c055b7836 */ /* 0x002fe20000000000 */
[----:B------:R-:W-:Y:S01]  /*6260*/  UIADD3 UR4, UR6, 0x4, URZ ;  /* 0x0000000406047890 */ /* 0x000fe2000fffe03f */
[----:B------:R-:W-:Y:S01]  /*6270*/  MUFU.EX2 R222, R88 ;  /* 0x0000005800de7308 */ /* 0x000fe20000000800 */
[----:B------:R-:W-:-:S02]  /*6280*/  FFMA.FTZ R89, R89, UR5, -R11 ;  /* 0x0000000559597c23 */ /* 0x000fc4000801080b */
[----:B------:R-:W-:Y:S05]  /*6290*/  SHFL.IDX PT, R15, R10, R91, 0x1f ;  /* 0x00001f5b0a0f7589 */ /* 0x000fea00000e0000 */
[----:B------:R-:W1:Y:S01]  /*62a0*/  MUFU.EX2 R232, R90 ;  /* 0x0000005a00e87308 */ /* 0x000e620000000800 */
[----:B-----5:R-:W-:Y:S02]  /*62b0*/  R2UR UR8, R12 ;  /* 0x000000000c0872ca */ /* 0x020fe400000e0000 */
[----:B------:R-:W-:Y:S01]  /*62c0*/  R2UR UR9, R13 ;  /* 0x000000000d0972ca */ /* 0x000fe200000e0000 */
[----:B------:R2:W3:Y:S01]  /*62d0*/  SHFL.IDX PT, R12, R10, R17, 0x1f ;  /* 0x00001f110a0c7589 */ /* 0x0004e200000e0000 */
[----:B------:R-:W-:Y:S01]  /*62e0*/  VIADD R13, R5, 0xc ;  /* 0x0000000c050d7836 */ /* 0x000fe20000000000 */
[----:B------:R-:W-:Y:S01]  /*62f0*/  UIADD3 UR6, UR6, 0x6, URZ ;  /* 0x0000000606067890 */ /* 0x000fe2000fffe03f */
[----:B------:R-:W-:Y:S01]  /*6300*/  FSEL R113, R113, -INF , P2 ;  /* 0xff80000071717808 */ /* 0x000fe20001000000 */
[----:B------:R-:W-:Y:S02]  /*6310*/  MUFU.EX2 R225, R89 ;  /* 0x0000005900e17308 */ /* 0x000fe40000000800 */
[----:B------:R5:W1:Y:S06]  /*6320*/  SHFL.IDX PT, R9, R10, R13, 0x1f ;  /* 0x00001f0d0a097589 */ /* 0x000a6c00000e0000 */
[----:B------:R-:W-:Y:S01]  /*6330*/  HGMMA.64x128x16.F32 R24, gdesc[UR8], R24, gsb0 ;  /* 0x01e00000081879f0 */ /* 0x000fe20008000818 */
[----:B----4-:R-:W-:-:S02]  /*6340*/  R2UR UR8, R20 ;  /* 0x00000000140872ca */ /* 0x010fc400000e0000 */
[----:B------:R-:W-:Y:S01]  /*6350*/  R2UR UR9, R21 ;  /* 0x00000000150972ca */ /* 0x000fe200000e0000 */
[----:B------:R-:W-:Y:S01]  /*6360*/  UMOV UR10, UR4 ;  /* 0x00000004000a7c82 */ /* 0x000fe20008000000 */
[----:B------:R-:W-:Y:S01]  /*6370*/  UMOV UR11, 0x40000040 ;  /* 0x40000040000b7882 */ /* 0x000fe20000000000 */
[----:B--2---:R-:W-:Y:S01]  /*6380*/  FFMA.FTZ R17, R104, UR5, -R18 ;  /* 0x0000000568117c23 */ /* 0x004fe20008010812 */
[C---:B------:R-:W-:Y:S01]  /*6390*/  VIADD R104, R5.reuse, 0x18 ;  /* 0x0000001805687836 */ /* 0x040fe20000000000 */
[----:B------:R2:W-:Y:S01]  /*63a0*/  SHFL.IDX PT, R20, R233, R14, 0x1f ;  /* 0x00001f0ee9147589 */ /* 0x0005e200000e0000 */
[--C-:B---3--:R-:W-:Y:S01]  /*63b0*/  FFMA.FTZ R94, R94, UR5, -R12.reuse ;  /* 0x000000055e5e7c23 */ /* 0x108fe2000801080c */
[----:B------:R-:W-:Y:S01]  /*63c0*/  FFMA.FTZ R92, R92, UR5, -R12 ;  /* 0x000000055c5c7c23 */ /* 0x000fe2000801080c */
[----:B------:R-:W-:Y:S01]  /*63d0*/  FFMA.FTZ R18, R106, UR5, -R18 ;  /* 0x000000056a127c23 */ /* 0x000fe20008010812 */
[----:B-----5:R-:W-:Y:S01]  /*63e0*/  VIADD R13, R5, 0x10 ;  /* 0x00000010050d7836 */ /* 0x020fe20000000000 */
[----:B------:R3:W-:Y:S01]  /*63f0*/  MUFU.EX2 R228, R94 ;  /* 0x0000005e00e47308 */ /* 0x0007e20000000800 */
[--C-:B--2---:R-:W-:Y:S01]  /*6400*/  FFMA.FTZ R14, R101, UR5, -R15.reuse ;  /* 0x00000005650e7c23 */ /* 0x104fe2000801080f */
[----:B------:R-:W-:Y:S01]  /*6410*/  FFMA.FTZ R15, R103, UR5, -R15 ;  /* 0x00000005670f7c23 */ /* 0x000fe2000801080f */
[----:B------:R-:W-:-:S02]  /*6420*/  VIADD R103, R5, 0xc ;  /* 0x0000000c05677836 */ /* 0x000fc40000000000 */
[--C-:B-1----:R-:W-:Y:S01]  /*6430*/  FFMA.FTZ R93, R93, UR5, -R9.reuse ;  /* 0x000000055d5d7c23 */ /* 0x102fe20008010809 */
[----:B------:R-:W-:Y:S02]  /*6440*/  VIADD R106, R5, 0x10 ;  /* 0x00000010056a7836 */ /* 0x000fe40000000000 */
[----:B------:R-:W-:Y:S01]  /*6450*/  FFMA.FTZ R95, R95, UR5, -R9 ;  /* 0x000000055f5f7c23 */ /* 0x000fe20008010809 */
[----:B------:R-:W-:Y:S01]  /*6460*/  VIADD R101, R5, 0x14 ;  /* 0x0000001405657836 */ /* 0x000fe20000000000 */
[----:B---3--:R-:W1:Y:S01]  /*6470*/  SHFL.IDX PT, R94, R233, R104, 0x1f ;  /* 0x00001f68e95e7589 */ /* 0x008e6200000e0000 */
[----:B------:R2:W-:Y:S03]  /*6480*/  MUFU.EX2 R229, R92 ;  /* 0x0000005c00e57308 */ /* 0x0005e60000000800 */
[----:B------:R-:W-:Y:S04]  /*6490*/  SHFL.IDX PT, R88, R233, R103, 0x1f ;  /* 0x00001f67e9587589 */ /* 0x000fe800000e0000 */
[----:B------:R-:W-:Y:S04]  /*64a0*/  SHFL.IDX PT, R90, R233, R106, 0x1f ;  /* 0x00001f6ae95a7589 */ /* 0x000fe800000e0000 */
[----:B--2---:R-:W-:Y:S04]  /*64b0*/  SHFL.IDX PT, R92, R233, R101, 0x1f ;  /* 0x00001f65e95c7589 */ /* 0x004fe800000e0000 */
[----:B------:R-:W2:Y:S01]  /*64c0*/  SHFL.IDX PT, R233, R233, R91, 0x1f ;  /* 0x00001f5be9e97589 */ /* 0x000ea200000e0000 */
[----:B------:R1:W-:Y:S03]  /*64d0*/  MUFU.EX2 R227, R93 ;  /* 0x0000005d00e37308 */ /* 0x0003e60000000800 */
[----:B------:R-:W-:Y:S01]  /*64e0*/  SHFL.IDX PT, R11, R10, R13, 0x1f ;  /* 0x00001f0d0a0b7589 */ /* 0x000fe200000e0000 */
[--C-:B-1----:R-:W-:Y:S01]  /*64f0*/  FFMA.FTZ R93, R116, UR5, -R94.reuse ;  /* 0x00000005745d7c23 */ /* 0x102fe2000801085e */
[----:B------:R-:W-:Y:S01]  /*6500*/  FFMA.FTZ R94, R118, UR5, -R94 ;  /* 0x00000005765e7c23 */ /* 0x000fe2000801085e */
[----:B------:R-:W-:Y:S01]  /*6510*/  FSEL R118, R145, -INF , P2 ;  /* 0xff80000091767808 */ /* 0x000fe20001000000 */
[----:B------:R-:W-:Y:S01]  /*6520*/  VIADD R145, R5, 0x14 ;  /* 0x0000001405917836 */ /* 0x000fe20000000000 */
[----:B------:R2:W-:Y:S02]  /*6530*/  MUFU.EX2 R226, R95 ;  /* 0x0000005f00e27308 */ /* 0x0005e40000000800 */
[----:B--2---:R-:W-:-:S02]  /*6540*/  FFMA.FTZ R95, R117, UR5, -R233 ;  /* 0x00000005755f7c23 */ /* 0x004fc400080108e9 */
[----:B------:R-:W1:Y:S01]  /*6550*/  SHFL.IDX PT, R117, R218, R145, 0x1f ;  /* 0x00001f91da757589 */ /* 0x000e6200000e0000 */
[----:B------:R-:W-:Y:S02]  /*6560*/  WARPGROUP.DEPBAR.LE gsb0, 0x0 ;  /* 0x00008000000079c5 */ /* 0x000fe40000010000 */
[----:B------:R-:W-:-:S06]  /*6570*/  WARPGROUP.ARRIVE ;  /* 0x00000000000079c5 */ /* 0x000fcc0000000000 */
[----:B------:R-:W-:Y:S01]  /*6580*/  HGMMA.64x128x16.F32 R24, gdesc[UR8], R24, gsb0 ;  /* 0x01e00000081879f0 */ /* 0x000fe20008000818 */
[--C-:B-1----:R-:W-:Y:S01]  /*6590*/  FFMA.FTZ R118, R118, UR5, -R117.reuse ;  /* 0x0000000576767c23 */ /* 0x102fe20008010875 */
[----:B------:R-:W-:Y:S02]  /*65a0*/  FFMA.FTZ R117, R147, UR5, -R117 ;  /* 0x0000000593757c23 */ /* 0x000fe40008010875 */
[----:B------:R-:W2:Y:S01]  /*65b0*/  LDL R147, [R1+0x38] ;  /* 0x0000380001937983 */ /* 0x000ea20000100800 */
[----:B------:R-:W-:Y:S02]  /*65c0*/  R2UR UR8, R234 ;  /* 0x00000000ea0872ca */ /* 0x000fe400000e0000 */
[----:B------:R-:W-:Y:S01]  /*65d0*/  R2UR UR9, R235 ;  /* 0x00000000eb0972ca */ /* 0x000fe200000e0000 */
[----:B------:R-:W-:Y:S01]  /*65e0*/  UMOV UR10, UR6 ;  /* 0x00000006000a7c82 */ /* 0x000fe20008000000 */
[----:B------:R-:W-:Y:S01]  /*65f0*/  UMOV UR11, 0x40000040 ;  /* 0x40000040000b7882 */ /* 0x000fe20000000000 */
[----:B------:R-:W-:-:S05]  /*6600*/  VIADD R13, R5, 0x14 ;  /* 0x00000014050d7836 */ /* 0x000fca0000000000 */
[----:B------:R1:W3:Y:S02]  /*6610*/  SHFL.IDX PT, R12, R10, R13, 0x1f ;  /* 0x00001f0d0a0c7589 */ /* 0x0002e400000e0000 */
[----:B-1----:R-:W-:-:S06]  /*6620*/  VIADD R13, R5, 0x18 ;  /* 0x00000018050d7836 */ /* 0x002fcc0000000000 */
[----:B------:R3:W1:Y:S01]  /*6630*/  SHFL.IDX PT, R13, R10, R13, 0x1f ;  /* 0x00001f0d0a0d7589 */ /* 0x00066200000e0000 */
[----:B------:R-:W-:Y:S02]  /*6640*/  WARPGROUP.DEPBAR.LE gsb0, 0x0 ;  /* 0x00008000000079c5 */ /* 0x000fe40000010000 */
[----:B------:R-:W-:-:S06]  /*6650*/  WARPGROUP.ARRIVE ;  /* 0x00000000000079c5 */ /* 0x000fcc0000000000 */
[----:B------:R-:W-:Y:S01]  /*6660*/  HGMMA.64x128x16.F32 R24, gdesc[UR8], R24, gsb0 ;  /* 0x01e00000081879f0 */ /* 0x000fe20008000818 */
[----:B------:R-:W4:Y:S01]  /*6670*/  SHFL.IDX PT, R103, R223, R103, 0x1f ;  /* 0x00001f67df677589 */ /* 0x000f2200000e0000 */
[----:B------:R-:W-:Y:S02]  /*6680*/  FSEL R96, R96, -INF , P2 ;  /* 0xff80000060607808 */ /* 0x000fe40001000000 */
[----:B------:R-:W-:Y:S01]  /*6690*/  FSEL R98, R98, -INF , P1 ;  /* 0xff80000062627808 */ /* 0x000fe20000800000 */
[----:B------:R-:W-:Y:S01]  /*66a0*/  FFMA.FTZ R91, R113, UR5, -R92 ;  /* 0x00000005715b7c23 */ /* 0x000fe2000801085c */
[----:B------:R-:W-:Y:S02]  /*66b0*/  FSEL R97, R97, -INF , P2 ;  /* 0xff80000061617808 */ /* 0x000fe40001000000 */
[----:B------:R-:W-:Y:S02]  /*66c0*/  FSEL R99, R99, -INF , P1 ;  /* 0xff80000063637808 */ /* 0x000fe40000800000 */
[----:B------:R-:W-:Y:S01]  /*66d0*/  FSEL R108, R108, -INF , P2 ;  /* 0xff8000006c6c7808 */ /* 0x000fe20001000000 */
[----:B------:R-:W-:Y:S01]  /*66e0*/  VIADD R113, R5, 0x4 ;  /* 0x0000000405717836 */ /* 0x000fe20000000000 */
[----:B------:R-:W-:-:S02]  /*66f0*/  FSEL R100, R100, -INF , P2 ;  /* 0xff80000064647808 */ /* 0x000fc40001000000 */
[----:B------:R-:W-:Y:S02]  /*6700*/  FSEL R110, R110, -INF , P1 ;  /* 0xff8000006e6e7808 */ /* 0x000fe40000800000 */
[----:B------:R-:W-:Y:S01]  /*6710*/  FSEL R112, R112, -INF , P2 ;  /* 0xff80000070707808 */ /* 0x000fe20001000000 */
[--C-:B------:R-:W-:Y:S01]  /*6720*/  FFMA.FTZ R96, R96, UR5, -R11.reuse ;  /* 0x0000000560607c23 */ /* 0x100fe2000801080b */
[----:B------:R-:W-:Y:S01]  /*6730*/  FSEL R114, R114, -INF , P1 ;  /* 0xff80000072727808 */ /* 0x000fe20000800000 */
[----:B------:R-:W-:Y:S01]  /*6740*/  FFMA.FTZ R9, R98, UR5, -R11 ;  /* 0x0000000562097c23 */ /* 0x000fe2000801080b */
[--C-:B---3--:R-:W-:Y:S01]  /*6750*/  FFMA.FTZ R10, R97, UR5, -R12.reuse ;  /* 0x00000005610a7c23 */ /* 0x108fe2000801080c */
[----:B------:R-:W-:Y:S01]  /*6760*/  FFMA.FTZ R11, R99, UR5, -R12 ;  /* 0x00000005630b7c23 */ /* 0x000fe2000801080c */
[--C-:B------:R-:W-:Y:S01]  /*6770*/  FFMA.FTZ R21, R108, UR5, -R22.reuse ;  /* 0x000000056c157c23 */ /* 0x100fe20008010816 */
[----:B-1----:R-:W-:Y:S01]  /*6780*/  FFMA.FTZ R12, R100, UR5, -R13 ;  /* 0x00000005640c7c23 */ /* 0x002fe2000801080d */
[----:B------:R-:W-:Y:S01]  /*6790*/  FFMA.FTZ R22, R110, UR5, -R22 ;  /* 0x000000056e167c23 */ /* 0x000fe20008010816 */
[--C-:B------:R-:W-:Y:S01]  /*67a0*/  FFMA.FTZ R89, R112, UR5, -R90.reuse ;  /* 0x0000000570597c23 */ /* 0x100fe2000801085a */
[----:B------:R-:W1:Y:S01]  /*67b0*/  SHFL.IDX PT, R100, R223, R113, 0x1f ;  /* 0x00001f71df647589 */ /* 0x000e6200000e0000 */
[----:B------:R-:W-:Y:S01]  /*67c0*/  FSEL R102, R102, -INF , P1 ;  /* 0xff80000066667808 */ /* 0x000fe20000800000 */
[----:B------:R-:W-:-:S02]  /*67d0*/  FFMA.FTZ R90, R114, UR5, -R90 ;  /* 0x00000005725a7c23 */ /* 0x000fc4000801085a */
[----:B------:R3:W5:Y:S01]  /*67e0*/  SHFL.IDX PT, R110, R223, R104, 0x1f ;  /* 0x00001f68df6e7589 */ /* 0x00076200000e0000 */
[----:B------:R-:W-:Y:S01]  /*67f0*/  VIADD R114, R5, 0x8 ;  /* 0x0000000805727836 */ /* 0x000fe20000000000 */
[----:B------:R-:W-:Y:S02]  /*6800*/  FSEL R109, R109, -INF , P2 ;  /* 0xff8000006d6d7808 */ /* 0x000fe40001000000 */
[----:B------:R-:W5:Y:S01]  /*6810*/  SHFL.IDX PT, R98, R223, R5, 0x1f ;  /* 0x00001f05df627589 */ /* 0x000f6200000e0000 */
[----:B------:R-:W-:-:S03]  /*6820*/  FFMA.FTZ R13, R102, UR5, -R13 ;  /* 0x00000005660d7c23 */ /* 0x000fc6000801080d */
[----:B------:R5:W5:Y:S01]  /*6830*/  SHFL.IDX PT, R108, R223, R101, 0x1f ;  /* 0x00001f65df6c7589 */ /* 0x000b6200000e0000 */
[----:B------:R-:W-:Y:S01]  /*6840*/  FFMA.FTZ R23, R109, UR5, -R88 ;  /* 0x000000056d177c23 */ /* 0x000fe20008010858 */
[----:B------:R-:W-:Y:S02]  /*6850*/  FSEL R109, R125, -INF , P2 ;  /* 0xff8000007d6d7808 */ /* 0x000fe40001000000 */
[----:B------:R-:W5:Y:S01]  /*6860*/  SHFL.IDX PT, R102, R223, R114, 0x1f ;  /* 0x00001f72df667589 */ /* 0x000f6200000e0000 */
[----:B---3--:R-:W-:Y:S02]  /*6870*/  FSEL R104, R127, -INF , P1 ;  /* 0xff8000007f687808 */ /* 0x008fe40000800000 */
[----:B------:R-:W-:Y:S01]  /*6880*/  FSEL R119, R119, -INF , P1 ;  /* 0xff80000077777808 */ /* 0x000fe20000800000 */
[--C-:B----4-:R-:W-:Y:S01]  /*6890*/  FFMA.FTZ R109, R109, UR5, -R103.reuse ;  /* 0x000000056d6d7c23 */ /* 0x110fe20008010867 */
[----:B------:R-:W-:Y:S01]  /*68a0*/  FSEL R105, R105, -INF , P2 ;  /* 0xff80000069697808 */ /* 0x000fe20001000000 */
[----:B------:R-:W-:Y:S01]  /*68b0*/  FFMA.FTZ R104, R104, UR5, -R103 ;  /* 0x0000000568687c23 */ /* 0x000fe20008010867 */
[----:B------:R-:W-:Y:S01]  /*68c0*/  FSEL R107, R107, -INF , P1 ;  /* 0xff8000006b6b7808 */ /* 0x000fe20000800000 */
[----:B------:R3:W-:Y:S01]  /*68d0*/  MUFU.EX2 R224, R96 ;  /* 0x0000006000e07308 */ /* 0x0007e20000000800 */
[----:B------:R-:W-:Y:S01]  /*68e0*/  FSEL R99, R121, -INF , P2 ;  /* 0xff80000079637808 */ /* 0x000fe20001000000 */
[----:B------:R-:W-:Y:S01]  /*68f0*/  FFMA.FTZ R19, R105, UR5, -R20 ;  /* 0x0000000569137c23 */ /* 0x000fe20008010814 */
[----:B------:R-:W-:-:S02]  /*6900*/  FSEL R123, R123, -INF , P1 ;  /* 0xff8000007b7b7808 */ /* 0x000fc40000800000 */
[----:B------:R-:W-:-:S03]  /*6910*/  FSEL R134, R134, -INF , P1 ;  /* 0xff80000086867808 */ /* 0x000fc60000800000 */
[----:B------:R4:W-:Y:S01]  /*6920*/  MUFU.EX2 R103, R109 ;  /* 0x0000006d00677308 */ /* 0x0009e20000000800 */
[----:B---3--:R-:W-:Y:S01]  /*6930*/  FFMA.FTZ R96, R119, UR5, -R233 ;  /* 0x0000000577607c23 */ /* 0x008fe200080108e9 */
[----:B------:R-:W-:Y:S02]  /*6940*/  VIADD R233, R5, 0x1c ;  /* 0x0000001c05e97836 */ /* 0x000fe40000000000 */
[----:B------:R-:W-:Y:S01]  /*6950*/  FFMA.FTZ R20, R107, UR5, -R20 ;  /* 0x000000056b147c23 */ /* 0x000fe20008010814 */
[----:B------:R-:W-:Y:S01]  /*6960*/  FSEL R120, R120, -INF , P2 ;  /* 0xff80000078787808 */ /* 0x000fe20001000000 */
[----:B------:R-:W3:Y:S01]  /*6970*/  SHFL.IDX PT, R106, R223, R106, 0x1f ;  /* 0x00001f6adf6a7589 */ /* 0x000ee200000e0000 */
[----:B----4-:R-:W-:Y:S01]  /*6980*/  FSEL R109, R132, -INF , P2 ;  /* 0xff800000846d7808 */ /* 0x010fe20001000000 */
[--C-:B-1----:R-:W-:Y:S01]  /*6990*/  FFMA.FTZ R99, R99, UR5, -R100.reuse ;  /* 0x0000000563637c23 */ /* 0x102fe20008010864 */
[----:B------:R-:W-:Y:S01]  /*69a0*/  FSEL R107, R129, -INF , P2 ;  /* 0xff800000816b7808 */ /* 0x000fe20001000000 */
[----:B------:R-:W-:Y:S01]  /*69b0*/  FFMA.FTZ R100, R123, UR5, -R100 ;  /* 0x000000057b647c23 */ /* 0x000fe20008010864 */
[----:B------:R-:W-:Y:S01]  /*69c0*/  FSEL R131, R131, -INF , P1 ;  /* 0xff80000083837808 */ /* 0x000fe20000800000 */
[--C-:B-----5:R-:W-:Y:S01]  /*69d0*/  FFMA.FTZ R109, R109, UR5, -R110.reuse ;  /* 0x000000056d6d7c23 */ /* 0x120fe2000801086e */
[----:B------:R-:W-:Y:S01]  /*69e0*/  SHFL.IDX PT, R112, R223, R233, 0x1f ;  /* 0x00001fe9df707589 */ /* 0x000fe200000e0000 */
[----:B------:R-:W-:Y:S01]  /*69f0*/  FFMA.FTZ R110, R134, UR5, -R110 ;  /* 0x00000005866e7c23 */ /* 0x000fe2000801086e */
[----:B------:R-:W-:-:S02]  /*6a00*/  FSEL R111, R111, -INF , P1 ;  /* 0xff8000006f6f7808 */ /* 0x000fc40000800000 */
[----:B------:R-:W-:Y:S01]  /*6a10*/  FSEL R101, R124, -INF , P2 ;  /* 0xff8000007c657808 */ /* 0x000fe20001000000 */
[----:B------:R1:W-:Y:S01]  /*6a20*/  SHFL.IDX PT, R134, R218, R113, 0x1f ;  /* 0x00001f71da867589 */ /* 0x0003e200000e0000 */
[----:B------:R-:W-:Y:S01]  /*6a30*/  FSEL R126, R126, -INF , P1 ;  /* 0xff8000007e7e7808 */ /* 0x000fe20000800000 */
[----:B------:R-:W-:Y:S02]  /*6a40*/  FFMA.FTZ R97, R120, UR5, -R98 ;  /* 0x0000000578617c23 */ /* 0x000fe40008010862 */
[----:B------:R4:W-:Y:S01]  /*6a50*/  SHFL.IDX PT, R123, R218, R114, 0x1f ;  /* 0x00001f72da7b7589 */ /* 0x0009e200000e0000 */
[--C-:B------:R-:W-:Y:S01]  /*6a60*/  FFMA.FTZ R107, R107, UR5, -R108.reuse ;  /* 0x000000056b6b7c23 */ /* 0x100fe2000801086c */
[----:B------:R-:W-:Y:S01]  /*6a70*/  FFMA.FTZ R108, R131, UR5, -R108 ;  /* 0x00000005836c7c23 */ /* 0x000fe2000801086c */
[----:B------:R-:W-:Y:S02]  /*6a80*/  FSEL R120, R144, -INF , P2 ;  /* 0xff80000090787808 */ /* 0x000fe40001000000 */
[----:B-1----:R-:W-:Y:S01]  /*6a90*/  FSEL R113, R151, -INF , P1 ;  /* 0xff80000097717808 */ /* 0x002fe20000800000 */
[----:B------:R-:W-:Y:S01]  /*6aa0*/  VIADD R151, R5, 0x4 ;  /* 0x0000000405977836 */ /* 0x000fe20000000000 */
[----:B----4-:R-:W-:Y:S01]  /*6ab0*/  FSEL R114, R149, -INF , P2 ;  /* 0xff80000095727808 */ /* 0x010fe20001000000 */
[C---:B------:R-:W-:Y:S01]  /*6ac0*/  VIADD R149, R5.reuse, 0x8 ;  /* 0x0000000805957836 */ /* 0x040fe20000000000 */
[----:B------:R-:W-:Y:S01]  /*6ad0*/  SHFL.IDX PT, R131, R218, R5, 0x1f ;  /* 0x00001f05da837589 */ /* 0x000fe200000e0000 */
[----:B------:R-:W-:Y:S01]  /*6ae0*/  VIADD R144, R5, 0xc ;  /* 0x0000000c05907836 */ /* 0x000fe20000000000 */
[----:B------:R-:W-:-:S02]  /*6af0*/  WARPGROUP.DEPBAR.LE gsb0, 0x0 ;  /* 0x00008000000079c5 */ /* 0x000fc40000010000 */
[----:B------:R-:W1:Y:S04]  /*6b00*/  LDS R216, [R216+0x400] ;  /* 0x00040000d8d87984 */ /* 0x000e680000000800 */
[----:B------:R-:W-:Y:S04]  /*6b10*/  LDS R220, [R220+0x400] ;  /* 0x00040000dcdc7984 */ /* 0x000fe80000000800 */
[----:B------:R-:W-:Y:S01]  /*6b20*/  LDS R219, [R219+0x400] ;  /* 0x00040000dbdb7984 */ /* 0x000fe20000000800 */
[----:B------:R-:W-:Y:S01]  /*6b30*/  FSEL R116, R148, -INF , P2 ;  /* 0xff80000094747808 */ /* 0x000fe20001000000 */
[----:B------:R-:W-:Y:S01]  /*6b40*/  FFMA.FTZ R88, R111, UR5, -R88 ;  /* 0x000000056f587c23 */ /* 0x000fe20008010858 */
[----:B------:R-:W-:Y:S01]  /*6b50*/  FFMA.FTZ R101, R101, UR5, -R102 ;  /* 0x0000000565657c23 */ /* 0x000fe20008010866 */
[----:B------:R-:W-:-:S02]  /*6b60*/  VIADD R148, R5, 0x10 ;  /* 0x0000001005947836 */ /* 0x000fc40000000000 */
[----:B------:R-:W-:Y:S01]  /*6b70*/  FFMA.FTZ R102, R126, UR5, -R102 ;  /* 0x000000057e667c23 */ /* 0x000fe20008010866 */
[----:B------:R-:W-:Y:S02]  /*6b80*/  FSEL R111, R133, -INF , P2 ;  /* 0xff800000856f7808 */ /* 0x000fe40001000000 */
[----:B------:R-:W-:Y:S02]  /*6b90*/  FSEL R105, R128, -INF , P2 ;  /* 0xff80000080697808 */ /* 0x000fe40001000000 */
[----:B------:R-:W-:Y:S01]  /*6ba0*/  FSEL R130, R130, -INF , P1 ;  /* 0xff80000082827808 */ /* 0x000fe20000800000 */
[----:B------:R-:W-:Y:S01]  /*6bb0*/  SHFL.IDX PT, R121, R218, R144, 0x1f ;  /* 0x00001f90da797589 */ /* 0x000fe200000e0000 */
[----:B------:R-:W-:Y:S01]  /*6bc0*/  FSEL R135, R135, -INF , P1 ;  /* 0xff80000087877808 */ /* 0x000fe20000800000 */
[--C-:B---3--:R-:W-:Y:S02]  /*6bd0*/  FFMA.FTZ R105, R105, UR5, -R106.reuse ;  /* 0x0000000569697c23 */ /* 0x108fe4000801086a */
[----:B------:R-:W-:Y:S01]  /*6be0*/  LDS R221, [R221+0x400] ;  /* 0x00040000dddd7984 */ /* 0x000fe20000000800 */
[----:B------:R-:W-:-:S03]  /*6bf0*/  FFMA.FTZ R106, R130, UR5, -R106 ;  /* 0x00000005826a7c23 */ /* 0x000fc6000801086a */
[----:B-1----:R-:W1:Y:S04]  /*6c00*/  SHFL.IDX PT, R124, R216, R5, 0x1f ;  /* 0x00001f05d87c7589 */ /* 0x002e6800000e0000 */
[----:B------:R-:W3:Y:S04]  /*6c10*/  SHFL.IDX PT, R126, R216, R151, 0x1f ;  /* 0x00001f97d87e7589 */ /* 0x000ee800000e0000 */
[----:B------:R-:W4:Y:S04]  /*6c20*/  SHFL.IDX PT, R133, R216, R149, 0x1f ;  /* 0x00001f95d8857589 */ /* 0x000f2800000e0000 */
[----:B------:R-:W5:Y:S04]  /*6c30*/  SHFL.IDX PT, R127, R216, R144, 0x1f ;  /* 0x00001f90d87f7589 */ /* 0x000f6800000e0000 */
[----:B------:R-:W5:Y:S01]  /*6c40*/  SHFL.IDX PT, R129, R216, R148, 0x1f ;  /* 0x00001f94d8817589 */ /* 0x000f6200000e0000 */
[--C-:B------:R-:W-:Y:S01]  /*6c50*/  FFMA.FTZ R111, R111, UR5, -R112.reuse ;  /* 0x000000056f6f7c23 */ /* 0x100fe20008010870 */
[----:B------:R-:W-:Y:S01]  /*6c60*/  FSEL R130, R136, -INF , P2 ;  /* 0xff80000088827808 */ /* 0x000fe20001000000 */
[----:B------:R-:W-:Y:S01]  /*6c70*/  FFMA.FTZ R112, R135, UR5, -R112 ;  /* 0x0000000587707c23 */ /* 0x000fe20008010870 */
[----:B------:R-:W-:-:S02]  /*6c80*/  FSEL R135, R137, -INF , P2 ;  /* 0xff80000089877808 */ /* 0x000fc40001000000 */
[----:B------:R-:W-:Y:S01]  /*6c90*/  FSEL R125, R140, -INF , P2 ;  /* 0xff8000008c7d7808 */ /* 0x000fe20001000000 */
[----:B------:R-:W-:Y:S01]  /*6ca0*/  FFMA.FTZ R130, R130, UR5, -R131 ;  /* 0x0000000582827c23 */ /* 0x000fe20008010883 */
[----:B------:R-:W-:Y:S01]  /*6cb0*/  FSEL R142, R142, -INF , P1 ;  /* 0xff8000008e8e7808 */ /* 0x000fe20000800000 */
[----:B------:R-:W-:Y:S01]  /*6cc0*/  FFMA.FTZ R135, R135, UR5, -R134 ;  /* 0x0000000587877c23 */ /* 0x000fe20008010886 */
[----:B------:R-:W-:Y:S01]  /*6cd0*/  FSEL R139, R139, -INF , P1 ;  /* 0xff8000008b8b7808 */ /* 0x000fe20000800000 */
[--C-:B-1----:R-:W-:Y:S01]  /*6ce0*/  FADD.FTZ R24, R24, -R124.reuse ;  /* 0x8000007c18187221 */ /* 0x102fe20000010000 */
[----:B------:R-:W-:Y:S01]  /*6cf0*/  FSEL R138, R138, -INF , P1 ;  /* 0xff8000008a8a7808 */ /* 0x000fe20000800000 */
[----:B------:R-:W-:Y:S01]  /*6d00*/  FADD.FTZ R26, R26, -R124 ;  /* 0x8000007c1a1a7221 */ /* 0x000fe20000010000 */
[--C-:B---3--:R-:W-:Y:S01]  /*6d10*/  FADD.FTZ R124, R25, -R126.reuse ;  /* 0x8000007e197c7221 */ /* 0x108fe20000010000 */
[----:B------:R-:W-:Y:S01]  /*6d20*/  FSEL R122, R122, -INF , P1 ;  /* 0xff8000007a7a7808 */ /* 0x000fe20000800000 */
[----:B----4-:R-:W-:Y:S01]  /*6d30*/  FADD.FTZ R128, R28, -R133 ;  /* 0x800000851c807221 */ /* 0x010fe20000010000 */
[----:B------:R-:W-:Y:S01]  /*6d40*/  FADD.FTZ R126, R27, -R126 ;  /* 0x8000007e1b7e7221 */ /* 0x000fe20000010000 */
[----:B------:R1:W-:Y:S01]  /*6d50*/  MUFU.EX2 R28, R130 ;  /* 0x00000082001c7308 */ /* 0x0003e20000000800 */
[----:B------:R-:W-:Y:S01]  /*6d60*/  FFMA.FTZ R125, R125, UR5, -R123 ;  /* 0x000000057d7d7c23 */ /* 0x000fe2000801087b */
[----:B-----5:R-:W-:Y:S01]  /*6d70*/  FADD.FTZ R27, R31, -R127 ;  /* 0x8000007f1f1b7221 */ /* 0x020fe20000010000 */
[----:B------:R-:W-:Y:S01]  /*6d80*/  FFMA.FTZ R123, R142, UR5, -R123 ;  /* 0x000000058e7b7c23 */ /* 0x000fe2000801087b */
[----:B------:R-:W-:Y:S01]  /*6d90*/  SHFL.IDX PT, R132, R216, R145, 0x1f ;  /* 0x00001f91d8847589 */ /* 0x000fe200000e0000 */
[----:B------:R-:W-:Y:S01]  /*6da0*/  FADD.FTZ R25, R30, -R133 ;  /* 0x800000851e197221 */ /* 0x000fe20000010000 */
[----:B------:R-:W-:Y:S01]  /*6db0*/  FFMA.FTZ R131, R138, UR5, -R131 ;  /* 0x000000058a837c23 */ /* 0x000fe20008010883 */
[----:B------:R-:W-:Y:S01]  /*6dc0*/  FFMA.FTZ R134, R139, UR5, -R134 ;  /* 0x000000058b867c23 */ /* 0x000fe20008010886 */
[----:B-1----:R-:W-:Y:S01]  /*6dd0*/  FADD.FTZ R130, R29, -R127 ;  /* 0x8000007f1d827221 */ /* 0x002fe20000010000 */
[----:B------:R-:W-:Y:S01]  /*6de0*/  FADD.FTZ R127, R32, -R129 ;  /* 0x80000081207f7221 */ /* 0x000fe20000010000 */
[----:B------:R-:W1:Y:S01]  /*6df0*/  SHFL.IDX PT, R142, R216, R233, 0x1f ;  /* 0x00001fe9d88e7589 */ /* 0x000e6200000e0000 */
[----:B------:R3:W-:Y:S01]  /*6e00*/  MUFU.EX2 R30, R135 ;  /* 0x00000087001e7308 */ /* 0x0007e20000000800 */
[----:B------:R-:W-:-:S02]  /*6e10*/  FFMA.FTZ R98, R122, UR5, -R98 ;  /* 0x000000057a627c23 */ /* 0x000fc40008010862 */
[----:B------:R-:W4:Y:S01]  /*6e20*/  SHFL.IDX PT, R32, R220, R145, 0x1f ;  /* 0x00001f91dc207589 */ /* 0x000f2200000e0000 */
[----:B------:R-:W-:-:S03]  /*6e30*/  FSEL R122, R141, -INF , P2 ;  /* 0xff8000008d7a7808 */ /* 0x000fc60001000000 */
[----:B------:R-:W5:Y:S01]  /*6e40*/  SHFL.IDX PT, R139, R220, R149, 0x1f ;  /* 0x00001f95dc8b7589 */ /* 0x000f6200000e0000 */
[----:B------:R-:W-:-:S03]  /*6e50*/  FSEL R143, R143, -INF , P1 ;  /* 0xff8000008f8f7808 */ /* 0x000fc60000800000 */
[----:B------:R-:W5:Y:S04]  /*6e60*/  SHFL.IDX PT, R138, R220, R148, 0x1f ;  /* 0x00001f94dc8a7589 */ /* 0x000f6800000e0000 */
[----:B---3--:R-:W3:Y:S01]  /*6e70*/  SHFL.IDX PT, R135, R219, R5, 0x1f ;  /* 0x00001f05db877589 */ /* 0x008ee200000e0000 */
[----:B------:R-:W-:-:S03]  /*6e80*/  VIADD R223, R5, 0x18 ;  /* 0x0000001805df7836 */ /* 0x000fc60000000000 */
[----:B------:R-:W3:Y:S01]  /*6e90*/  SHFL.IDX PT, R137, R220, R144, 0x1f ;  /* 0x00001f90dc897589 */ /* 0x000ee200000e0000 */
[--C-:B------:R-:W-:Y:S01]  /*6ea0*/  FFMA.FTZ R122, R122, UR5, -R121.reuse ;  /* 0x000000057a7a7c23 */ /* 0x100fe20008010879 */
[----:B------:R-:W-:Y:S02]  /*6eb0*/  FFMA.FTZ R121, R143, UR5, -R121 ;  /* 0x000000058f797c23 */ /* 0x000fe40008010879 */
[----:B------:R-:W2:Y:S04]  /*6ec0*/  SHFL.IDX PT, R143, R216, R223, 0x1f ;  /* 0x00001fdfd88f7589 */ /* 0x000ea800000e0000 */
[----:B------:R-:W2:Y:S01]  /*6ed0*/  SHFL.IDX PT, R136, R220, R223, 0x1f ;  /* 0x00001fdfdc887589 */ /* 0x000ea200000e0000 */
[----:B------:R5:W-:Y:S01]  /*6ee0*/  MUFU.EX2 R29, R131 ;  /* 0x00000083001d7308 */ /* 0x000be20000000800 */
[----:B------:R-:W-:Y:S01]  /*6ef0*/  FSEL R115, R115, -INF , P1 ;  /* 0xff80000073737808 */ /* 0x000fe20000800000 */
[--C-:B-1----:R-:W-:Y:S01]  /*6f00*/  FADD.FTZ R37, R37, -R142.reuse ;  /* 0x8000008e25257221 */ /* 0x102fe20000010000 */
[----:B------:R-:W-:Y:S01]  /*6f10*/  FADD.FTZ R39, R39, -R142 ;  /* 0x8000008e27277221 */ /* 0x000fe20000010000 */
[--C-:B----4-:R-:W-:Y:S01]  /*6f20*/  FADD.FTZ R49, R49, -R32.reuse ;  /* 0x8000002031317221 */ /* 0x110fe20000010000 */
[----:B------:R-:W-:Y:S01]  /*6f30*/  FADD.FTZ R51, R51, -R32 ;  /* 0x8000002033337221 */ /* 0x000fe20000010000 */
[----:B------:R-:W1:Y:S01]  /*6f40*/  SHFL.IDX PT, R119, R218, R148, 0x1f ;  /* 0x00001f94da777589 */ /* 0x000e6200000e0000 */
[--C-:B-----5:R-:W-:Y:S01]  /*6f50*/  FADD.FTZ R44, R44, -R139.reuse ;  /* 0x8000008b2c2c7221 */ /* 0x120fe20000010000 */
[----:B------:R4:W-:Y:S01]  /*6f60*/  MUFU.EX2 R31, R134 ;  /* 0x00000086001f7308 */ /* 0x0009e20000000800 */
[--C-:B------:R-:W-:Y:S01]  /*6f70*/  FADD.FTZ R131, R33, -R132.reuse ;  /* 0x8000008421837221 */ /* 0x100fe20000010000 */
[----:B------:R-:W-:Y:S01]  /*6f80*/  FADD.FTZ R132, R35, -R132 ;  /* 0x8000008423847221 */ /* 0x000fe20000010000 */
[----:B------:R-:W-:Y:S01]  /*6f90*/  FADD.FTZ R46, R46, -R139 ;  /* 0x8000008b2e2e7221 */ /* 0x000fe20000010000 */
[--C-:B------:R-:W-:Y:S01]  /*6fa0*/  FADD.FTZ R48, R48, -R138.reuse ;  /* 0x8000008a30307221 */ /* 0x100fe20000010000 */
[----:B------:R-:W-:Y:S01]  /*6fb0*/  FADD.FTZ R50, R50, -R138 ;  /* 0x8000008a32327221 */ /* 0x000fe20000010000 */
[----:B------:R-:W-:Y:S01]  /*6fc0*/  SHFL.IDX PT, R35, R219, R144, 0x1f ;  /* 0x00001f90db237589 */ /* 0x000fe200000e0000 */
[--C-:B---3--:R-:W-:Y:S01]  /*6fd0*/  FADD.FTZ R56, R56, -R135.reuse ;  /* 0x8000008738387221 */ /* 0x108fe20000010000 */
[----:B------:R3:W-:Y:S01]  /*6fe0*/  MUFU.EX2 R32, R125 ;  /* 0x0000007d00207308 */ /* 0x0007e20000000800 */
[----:B------:R-:W-:Y:S01]  /*6ff0*/  FADD.FTZ R58, R58, -R135 ;  /* 0x800000873a3a7221 */ /* 0x000fe20000010000 */
[----:B----4-:R-:W-:Y:S01]  /*7000*/  SHFL.IDX PT, R134, R219, R145, 0x1f ;  /* 0x00001f91db867589 */ /* 0x010fe200000e0000 */
[--C-:B------:R-:W-:Y:S01]  /*7010*/  FADD.FTZ R45, R45, -R137.reuse ;  /* 0x800000892d2d7221 */ /* 0x100fe20000010000 */
[----:B------:R-:W-:-:S02]  /*7020*/  FADD.FTZ R47, R47, -R137 ;  /* 0x800000892f2f7221 */ /* 0x000fc40000010000 */
[----:B------:R-:W-:Y:S01]  /*7030*/  SHFL.IDX PT, R142, R221, R145, 0x1f ;  /* 0x00001f91dd8e7589 */ /* 0x000fe200000e0000 */
[----:B------:R-:W-:-:S03]  /*7040*/  FFMA.FTZ R92, R115, UR5, -R92 ;  /* 0x00000005735c7c23 */ /* 0x000fc6000801085c */
[----:B---3--:R-:W-:Y:S04]  /*7050*/  SHFL.IDX PT, R125, R221, R5, 0x1f ;  /* 0x00001f05dd7d7589 */ /* 0x008fe800000e0000 */
[----:B------:R-:W-:Y:S04]  /*7060*/  SHFL.IDX PT, R135, R221, R151, 0x1f ;  /* 0x00001f97dd877589 */ /* 0x000fe800000e0000 */
[----:B------:R-:W-:Y:S04]  /*7070*/  SHFL.IDX PT, R139, R221, R149, 0x1f ;  /* 0x00001f95dd8b7589 */ /* 0x000fe800000e0000 */
[----:B------:R-:W-:Y:S04]  /*7080*/  SHFL.IDX PT, R144, R221, R144, 0x1f ;  /* 0x00001f90dd907589 */ /* 0x000fe800000e0000 */
[----:B------:R-:W-:Y:S04]  /*7090*/  SHFL.IDX PT, R138, R221, R148, 0x1f ;  /* 0x00001f94dd8a7589 */ /* 0x000fe800000e0000 */
[----:B------:R-:W-:Y:S04]  /*70a0*/  SHFL.IDX PT, R145, R221, R223, 0x1f ;  /* 0x00001fdfdd917589 */ /* 0x000fe800000e0000 */
[----:B------:R-:W3:Y:S04]  /*70b0*/  SHFL.IDX PT, R137, R219, R149, 0x1f ;  /* 0x00001f95db897589 */ /* 0x000ee800000e0000 */
[----:B------:R-:W4:Y:S04]  /*70c0*/  SHFL.IDX PT, R221, R221, R233, 0x1f ;  /* 0x00001fe9dddd7589 */ /* 0x000f2800000e0000 */
[----:B------:R-:W5:Y:S01]  /*70d0*/  SHFL.IDX PT, R115, R218, R223, 0x1f ;  /* 0x00001fdfda737589 */ /* 0x000f6200000e0000 */
[----:B------:R-:W-:-:S03]  /*70e0*/  FADD.FTZ R129, R34, -R129 ;  /* 0x8000008122817221 */ /* 0x000fc60000010000 */
[----:B------:R-:W5:Y:S01]  /*70f0*/  SHFL.IDX PT, R218, R218, R233, 0x1f ;  /* 0x00001fe9dada7589 */ /* 0x000f6200000e0000 */
[----:B--2---:R-:W-:-:S03]  /*7100*/  FADD.FTZ R133, R36, -R143 ;  /* 0x8000008f24857221 */ /* 0x004fc60000010000 */
[----:B------:R-:W2:Y:S01]  /*7110*/  SHFL.IDX PT, R33, R220, R233, 0x1f ;  /* 0x00001fe9dc217589 */ /* 0x000ea200000e0000 */
[--C-:B------:R-:W-:Y:S01]  /*7120*/  FADD.FTZ R52, R52, -R136.reuse ;  /* 0x8000008834347221 */ /* 0x100fe20000010000 */
[----:B------:R-:W-:Y:S02]  /*7130*/  FADD.FTZ R54, R54, -R136 ;  /* 0x8000008836367221 */ /* 0x000fe40000010000 */
[----:B------:R-:W2:Y:S01]  /*7140*/  SHFL.IDX PT, R34, R219, R151, 0x1f ;  /* 0x00001f97db227589 */ /* 0x000ea200000e0000 */
[----:B------:R-:W2:Y:S03]  /*7150*/  MUFU.EX2 R12, R12 ;  /* 0x0000000c000c7308 */ /* 0x000ea60000000800 */
[----:B------:R-:W-:Y:S04]  /*7160*/  SHFL.IDX PT, R36, R219, R223, 0x1f ;  /* 0x00001fdfdb247589 */ /* 0x000fe800000e0000 */
[----:B------:R-:W2:Y:S01]  /*7170*/  SHFL.IDX PT, R136, R219, R148, 0x1f ;  /* 0x00001f94db887589 */ /* 0x000ea200000e0000 */
[----:B------:R-:W2:Y:S03]  /*7180*/  MUFU.EX2 R14, R14 ;  /* 0x0000000e000e7308 */ /* 0x000ea60000000800 */
[----:B------:R-:W2:Y:S01]  /*7190*/  SHFL.IDX PT, R219, R219, R233, 0x1f ;  /* 0x00001fe9dbdb7589 */ /* 0x000ea200000e0000 */
[----:B------:R-:W-:-:S03]  /*71a0*/  FSEL R146, R146, -INF , P1 ;  /* 0xff80000092927808 */ /* 0x000fc60000800000 */
[----:B------:R-:W2:Y:S01]  /*71b0*/  SHFL.IDX PT, R140, R220, R151, 0x1f ;  /* 0x00001f97dc8c7589 */ /* 0x000ea200000e0000 */
[----:B------:R-:W2:Y:S03]  /*71c0*/  MUFU.EX2 R107, R107 ;  /* 0x0000006b006b7308 */ /* 0x000ea60000000800 */
[----:B------:R-:W2:Y:S01]  /*71d0*/  SHFL.IDX PT, R141, R220, R5, 0x1f ;  /* 0x00001f05dc8d7589 */ /* 0x000ea200000e0000 */
[----:B------:R-:W-:Y:S01]  /*71e0*/  FSEL R150, R150, -INF , P1 ;  /* 0xff80000096967808 */ /* 0x000fe20000800000 */
[--C-:B-1----:R-:W-:Y:S01]  /*71f0*/  FFMA.FTZ R120, R120, UR5, -R119.reuse ;  /* 0x0000000578787c23 */ /* 0x102fe20008010877 */
[----:B------:R-:W-:Y:S02]  /*7200*/  FFMA.FTZ R119, R146, UR5, -R119 ;  /* 0x0000000592777c23 */ /* 0x000fe40008010877 */
[----:B------:R-:W1:Y:S01]  /*7210*/  MUFU.EX2 R13, R13 ;  /* 0x0000000d000d7308 */ /* 0x000e620000000800 */
[--C-:B---3--:R-:W-:Y:S01]  /*7220*/  FADD.FTZ R60, R60, -R137.reuse ;  /* 0x800000893c3c7221 */ /* 0x108fe20000010000 */
[----:B------:R-:W-:Y:S01]  /*7230*/  FADD.FTZ R62, R62, -R137 ;  /* 0x800000893e3e7221 */ /* 0x000fe20000010000 */
[----:B----4-:R-:W-:Y:S01]  /*7240*/  FADD.FTZ R146, R85, -R221 ;  /* 0x800000dd55927221 */ /* 0x010fe20000010000 */
[----:B------:R-:W-:-:S04]  /*7250*/  FADD.FTZ R137, R80, -R138 ;  /* 0x8000008a50897221 */ /* 0x000fc80000010000 */
[----:B------:R-:W3:Y:S01]  /*7260*/  MUFU.EX2 R15, R15 ;  /* 0x0000000f000f7308 */ /* 0x000ee20000000800 */
[----:B------:R-:W-:Y:S01]  /*7270*/  FMUL.FTZ R26, R232, R26 ;  /* 0x0000001ae81a7220 */ /* 0x000fe20000410000 */
[----:B------:R-:W-:Y:S01]  /*7280*/  FMUL.FTZ R85, R230, R126 ;  /* 0x0000007ee6557220 */ /* 0x000fe20000410000 */
[----:B-----5:R-:W-:-:S05]  /*7290*/  FFMA.FTZ R116, R116, UR5, -R115 ;  /* 0x0000000574747c23 */ /* 0x020fca0008010873 */
[----:B------:R-:W4:Y:S01]  /*72a0*/  MUFU.EX2 R101, R101 ;  /* 0x0000006500657308 */ /* 0x000f220000000800 */
[----:B------:R-:W-:Y:S01]  /*72b0*/  FADD.FTZ R138, R82, -R138 ;  /* 0x8000008a528a7221 */ /* 0x000fe20000010000 */
[----:B------:R-:W-:-:S06]  /*72c0*/  FFMA.FTZ R115, R150, UR5, -R115 ;  /* 0x0000000596737c23 */ /* 0x000fcc0008010873 */
[----:B------:R-:W5:Y:S01]  /*72d0*/  MUFU.EX2 R105, R105 ;  /* 0x0000006900697308 */ /* 0x000f620000000800 */
[----:B------:R-:W-:Y:S01]  /*72e0*/  FFMA.FTZ R114, R114, UR5, -R218 ;  /* 0x0000000572727c23 */ /* 0x000fe200080108da */
[----:B--2---:R-:W-:-:S06]  /*72f0*/  FMUL.FTZ R82, R12, R133 ;  /* 0x000000850c527220 */ /* 0x004fcc0000410000 */
[----:B------:R-:W2:Y:S01]  /*7300*/  MUFU.EX2 R106, R106 ;  /* 0x0000006a006a7308 */ /* 0x000ea20000000800 */
[----:B------:R-:W-:-:S07]  /*7310*/  FMUL.FTZ R37, R14, R37 ;  /* 0x000000250e257220 */ /* 0x000fce0000410000 */
[----:B------:R-:W2:Y:S01]  /*7320*/  MUFU.EX2 R108, R108 ;  /* 0x0000006c006c7308 */ /* 0x000ea20000000800 */
[----:B------:R-:W-:Y:S01]  /*7330*/  FFMA.FTZ R113, R113, UR5, -R218 ;  /* 0x0000000571717c23 */ /* 0x000fe200080108da */
[--C-:B------:R-:W-:Y:S01]  /*7340*/  FADD.FTZ R61, R61, -R35.reuse ;  /* 0x800000233d3d7221 */ /* 0x100fe20000010000 */
[----:B------:R-:W-:-:S05]  /*7350*/  FADD.FTZ R63, R63, -R35 ;  /* 0x800000233f3f7221 */ /* 0x000fca0000010000 */
[----:B------:R-:W2:Y:S01]  /*7360*/  MUFU.EX2 R111, R111 ;  /* 0x0000006f006f7308 */ /* 0x000ea20000000800 */
[--C-:B------:R-:W-:Y:S01]  /*7370*/  FADD.FTZ R53, R53, -R33.reuse ;  /* 0x8000002135357221 */ /* 0x100fe20000010000 */
[----:B------:R-:W-:Y:S01]  /*7380*/  FADD.FTZ R55, R55, -R33 ;  /* 0x8000002137377221 */ /* 0x000fe20000010000 */
[----:B------:R-:W-:-:S05]  /*7390*/  F2FP.F16.F32.PACK_AB R85, R85, R26 ;  /* 0x0000001a5555723e */ /* 0x000fca00000000ff */
[----:B------:R-:W2:Y:S01]  /*73a0*/  MUFU.EX2 R102, R102 ;  /* 0x0000006600667308 */ /* 0x000ea20000000800 */
[--C-:B------:R-:W-:Y:S01]  /*73b0*/  FADD.FTZ R57, R57, -R34.reuse ;  /* 0x8000002239397221 */ /* 0x100fe20000010000 */
[----:B------:R-:W-:Y:S01]  /*73c0*/  FADD.FTZ R59, R59, -R34 ;  /* 0x800000223b3b7221 */ /* 0x000fe20000010000 */
[----:B------:R-:W-:-:S05]  /*73d0*/  FMUL.FTZ R25, R228, R25 ;  /* 0x00000019e4197220 */ /* 0x000fca0000410000 */
[----:B------:R-:W2:Y:S01]  /*73e0*/  MUFU.EX2 R104, R104 ;  /* 0x0000006800687308 */ /* 0x000ea20000000800 */
[----:B------:R-:W-:Y:S01]  /*73f0*/  FMUL.FTZ R26, R226, R27 ;  /* 0x0000001be21a7220 */ /* 0x000fe20000410000 */
[----:B------:R-:W-:-:S06]  /*7400*/  F2FP.F16.F32.PACK_AB R82, R37, R82 ;  /* 0x000000522552723e */ /* 0x000fcc00000000ff */
[----:B------:R-:W-:Y:S01]  /*7410*/  MUFU.EX2 R9, R9 ;  /* 0x0000000900097308 */ /* 0x000fe20000000800 */
[----:B------:R-:W-:-:S07]  /*7420*/  FADD.FTZ R65, R65, -R134 ;  /* 0x8000008641417221 */ /* 0x000fce0000010000 */
[----:B------:R-:W2:Y:S01]  /*7430*/  MUFU.EX2 R10, R10 ;  /* 0x0000000a000a7308 */ /* 0x000ea20000000800 */
[----:B------:R-:W-:-:S07]  /*7440*/  FADD.FTZ R38, R38, -R143 ;  /* 0x8000008f26267221 */ /* 0x000fce0000010000 */
[----:B------:R-:W2:Y:S01]  /*7450*/  MUFU.EX2 R11, R11 ;  /* 0x0000000b000b7308 */ /* 0x000ea20000000800 */
[----:B------:R-:W-:-:S07]  /*7460*/  FADD.FTZ R64, R64, -R136 ;  /* 0x8000008840407221 */ /* 0x000fce0000010000 */
[----:B------:R-:W2:Y:S01]  /*7470*/  MUFU.EX2 R97, R97 ;  /* 0x0000006100617308 */ /* 0x000ea20000000800 */
[----:B------:R-:W-:-:S07]  /*7480*/  FADD.FTZ R66, R66, -R136 ;  /* 0x8000008842427221 */ /* 0x000fce0000010000 */
[----:B------:R-:W-:Y:S08]  /*7490*/  MUFU.EX2 R98, R98 ;  /* 0x0000006200627308 */ /* 0x000ff00000000800 */
[----:B------:R-:W2:Y:S08]  /*74a0*/  MUFU.EX2 R99, R99 ;  /* 0x0000006300637308 */ /* 0x000eb00000000800 */
[----:B------:R-:W2:Y:S08]  /*74b0*/  MUFU.EX2 R100, R100 ;  /* 0x0000006400647308 */ /* 0x000eb00000000800 */
[----:B------:R-:W2:Y:S01]  /*74c0*/  MUFU.EX2 R109, R109 ;  /* 0x0000006d006d7308 */ /* 0x000ea20000000800 */
[----:B------:R-:W-:-:S07]  /*74d0*/  FADD.FTZ R221, R87, -R221 ;  /* 0x800000dd57dd7221 */ /* 0x000fce0000010000 */
[----:B------:R-:W2:Y:S08]  /*74e0*/  MUFU.EX2 R17, R17 ;  /* 0x0000001100117308 */ /* 0x000eb00000000800 */
[----:B------:R-:W-:Y:S08]  /*74f0*/  MUFU.EX2 R18, R18 ;  /* 0x0000001200127308 */ /* 0x000ff00000000800 */
[----:B------:R-:W2:Y:S08]  /*7500*/  MUFU.EX2 R19, R19 ;  /* 0x0000001300137308 */ /* 0x000eb00000000800 */
[----:B------:R-:W2:Y:S08]  /*7510*/  MUFU.EX2 R20, R20 ;  /* 0x0000001400147308 */ /* 0x000eb00000000800 */
[----:B------:R-:W2:Y:S08]  /*7520*/  MUFU.EX2 R21, R21 ;  /* 0x0000001500157308 */ /* 0x000eb00000000800 */
[----:B------:R-:W-:Y:S08]  /*7530*/  MUFU.EX2 R22, R22 ;  /* 0x0000001600167308 */ /* 0x000ff00000000800 */
[----:B------:R-:W2:Y:S08]  /*7540*/  MUFU.EX2 R23, R23 ;  /* 0x0000001700177308 */ /* 0x000eb00000000800 */
[----:B------:R-:W2:Y:S01]  /*7550*/  MUFU.EX2 R88, R88 ;  /* 0x0000005800587308 */ /* 0x000ea20000000800 */
[----:B------:R-:W-:-:S07]  /*7560*/  F2FP.F16.F32.PACK_AB R87, R26, R25 ;  /* 0x000000191a57723e */ /* 0x000fce00000000ff */
        /* <DEDUP_REMOVED lines=8> */
[----:B------:R-:W-:-:S07]  /*75f0*/  FMUL.FTZ R25, R107, R65 ;  /* 0x000000416b197220 */ /* 0x000fce0000410000 */
[----:B------:R3:W-:Y:S01]  /*7600*/  MUFU.EX2 R35, R121 ;  /* 0x0000007900237308 */ /* 0x0007e20000000800 */
[----:B-1----:R-:W-:-:S07]  /*7610*/  FMUL.FTZ R38, R13, R38 ;  /* 0x000000260d267220 */ /* 0x002fce0000410000 */
[----:B------:R-:W1:Y:S01]  /*7620*/  MUFU.EX2 R110, R110 ;  /* 0x0000006e006e7308 */ /* 0x000e620000000800 */
[----:B---3--:R-:W-:Y:S01]  /*7630*/  FADD.FTZ R121, R67, -R134 ;  /* 0x8000008643797221 */ /* 0x008fe20000010000 */
[----:B------:R-:W-:-:S06]  /*7640*/  FADD.FTZ R67, R70, -R36 ;  /* 0x8000002446437221 */ /* 0x000fcc0000010000 */
[----:B------:R-:W3:Y:S01]  /*7650*/  MUFU.EX2 R112, R112 ;  /* 0x0000007000707308 */ /* 0x000ee20000000800 */
[----:B------:R-:W-:-:S07]  /*7660*/  FADD.FTZ R70, R69, -R219 ;  /* 0x800000db45467221 */ /* 0x000fce0000010000 */
[----:B------:R5:W3:Y:S01]  /*7670*/  MUFU.EX2 R33, R123 ;  /* 0x0000007b00217308 */ /* 0x000ae20000000800 */
[----:B------:R-:W-:Y:S01]  /*7680*/  FMUL.FTZ R39, R15, R39 ;  /* 0x000000270f277220 */ /* 0x000fe20000410000 */
[----:B----4-:R-:W-:-:S06]  /*7690*/  FMUL.FTZ R60, R101, R60 ;  /* 0x0000003c653c7220 */ /* 0x010fcc0000410000 */
[----:B------:R4:W3:Y:S01]  /*76a0*/  MUFU.EX2 R34, R122 ;  /* 0x0000007a00227308 */ /* 0x0008e20000000800 */
[----:B-----5:R-:W-:Y:S01]  /*76b0*/  FADD.FTZ R123, R68, -R36 ;  /* 0x80000024447b7221 */ /* 0x020fe20000010000 */
[----:B------:R-:W-:Y:S01]  /*76c0*/  FMUL.FTZ R61, R103, R61 ;  /* 0x0000003d673d7220 */ /* 0x000fe20000410000 */
[----:B------:R-:W-:-:S05]  /*76d0*/  FMUL.FTZ R64, R105, R64 ;  /* 0x0000004069407220 */ /* 0x000fca0000410000 */
[----:B------:R5:W3:Y:S01]  /*76e0*/  MUFU.EX2 R36, R120 ;  /* 0x0000007800247308 */ /* 0x000ae20000000800 */
[----:B--2---:R-:W-:Y:S01]  /*76f0*/  FMUL.FTZ R65, R106, R66 ;  /* 0x000000426a417220 */ /* 0x004fe20000410000 */
[----:B------:R-:W-:-:S06]  /*7700*/  FMUL.FTZ R26, R108, R121 ;  /* 0x000000796c1a7220 */ /* 0x000fcc0000410000 */
[----:B------:R-:W2:Y:S01]  /*7710*/  MUFU.EX2 R119, R119 ;  /* 0x0000007700777308 */ /* 0x000ea20000000800 */
[----:B----4-:R-:W-:Y:S01]  /*7720*/  FADD.FTZ R122, R72, -R125 ;  /* 0x8000007d487a7221 */ /* 0x010fe20000010000 */
[----:B------:R-:W-:-:S06]  /*7730*/  FADD.FTZ R134, R73, -R135 ;  /* 0x8000008749867221 */ /* 0x000fcc0000010000 */
[----:B------:R-:W4:Y:S01]  /*7740*/  MUFU.EX2 R118, R118 ;  /* 0x0000007600767308 */ /* 0x000f220000000800 */
[----:B------:R-:W-:-:S07]  /*7750*/  FADD.FTZ R41, R41, -R140 ;  /* 0x8000008c29297221 */ /* 0x000fce0000010000 */
[----:B------:R-:W4:Y:S01]  /*7760*/  MUFU.EX2 R117, R117 ;  /* 0x0000007500757308 */ /* 0x000f220000000800 */
[----:B------:R-:W-:-:S07]  /*7770*/  FADD.FTZ R43, R43, -R140 ;  /* 0x8000008c2b2b7221 */ /* 0x000fce0000010000 */
[----:B------:R-:W4:Y:S01]  /*7780*/  MUFU.EX2 R116, R116 ;  /* 0x0000007400747308 */ /* 0x000f220000000800 */
[----:B------:R-:W-:-:S07]  /*7790*/  FADD.FTZ R125, R74, -R125 ;  /* 0x8000007d4a7d7221 */ /* 0x000fce0000010000 */
[----:B------:R-:W4:Y:S01]  /*77a0*/  MUFU.EX2 R115, R115 ;  /* 0x0000007300737308 */ /* 0x000f220000000800 */
[----:B------:R-:W-:-:S07]  /*77b0*/  FADD.FTZ R135, R75, -R135 ;  /* 0x800000874b877221 */ /* 0x000fce0000010000 */
[----:B------:R-:W4:Y:S08]  /*77c0*/  MUFU.EX2 R114, R114 ;  /* 0x0000007200727308 */ /* 0x000f300000000800 */
[----:B------:R-:W4:Y:S01]  /*77d0*/  MUFU.EX2 R37, R113 ;  /* 0x0000007100257308 */ /* 0x000f220000000800 */
[--C-:B------:R-:W-:Y:S01]  /*77e0*/  FADD.FTZ R40, R40, -R141.reuse ;  /* 0x8000008d28287221 */ /* 0x100fe20000010000 */
        /* <DEDUP_REMOVED lines=14> */
[----:B-----5:R-:W-:Y:S01]  /*78d0*/  FADD.FTZ R120, R71, -R219 ;  /* 0x800000db47787221 */ /* 0x020fe20000010000 */
        /* <DEDUP_REMOVED lines=38> */
[----:B-1----:R-:W-:Y:S01]  /*7b40*/  FMUL.FTZ R67, R110, R67 ;  /* 0x000000436e437220 */ /* 0x002fe20000410000 */
[----:B------:R-:W-:Y:S01]  /*7b50*/  F2FP.F16.F32.PACK_AB R86, R130, R86 ;  /* 0x000000568256723e */ /* 0x000fe200000000ff */
[----:B---3--:R-:W-:Y:S01]  /*7b60*/  FMUL.FTZ R120, R112, R120 ;  /* 0x0000007870787220 */ /* 0x008fe20000410000 */
        /* <DEDUP_REMOVED lines=26> */
[----:B------:R-:W-:Y:S01]  /*7d10*/  UMOV UR7, 0x40000040 ;  /* 0x4000004000077882 */ /* 0x000fe20000000000 */
[----:B------:R-:W-:Y:S01]  /*7d20*/  F2FP.F16.F32.PACK_AB R73, R51, R50 ;  /* 0x000000323349723e */ /* 0x000fe200000000ff */
[----:B------:R-:W2:Y:S01]  /*7d30*/  LDL R38, [R1+0x34] ;  /* 0x0000340001267983 */ /* 0x000ea20000100800 */
[----:B------:R-:W-:-:S02]  /*7d40*/  F2FP.F16.F32.PACK_AB R74, R53, R52 ;  /* 0x00000034354a723e */ /* 0x000fc400000000ff */
[----:B------:R-:W-:Y:S01]  /*7d50*/  F2FP.F16.F32.PACK_AB R75, R55, R54 ;  /* 0x00000036374b723e */ /* 0x000fe200000000ff */
[----:B------:R-:W-:Y:S01]  /*7d60*/  STSM.16.MT88.4 [R39+0x20c00], R84 ;  /* 0x020c005427007844 */ /* 0x000fe20000004200 */
[----:B------:R-:W-:Y:S02]  /*7d70*/  R2UR UR4, R217 ;  /* 0x00000000d90472ca */ /* 0x000fe400000e0000 */
        /* <DEDUP_REMOVED lines=19> */
[----:B------:R-:W-:-:S05]  /*7eb0*/  UMOV UR6, UR4 ;  /* 0x0000000400067c82 */ /* 0x000fca0008000000 */
        /* <DEDUP_REMOVED lines=131> */
.L_x_6539:
        /* <DEDUP_REMOVED lines=70> */
.L_x_6540:
        /* <DEDUP_REMOVED lines=12> */
.L_x_6530:
        /* <DEDUP_REMOVED lines=34> */
.L_x_6510:
[----:B------:R-:W-:Y:S05]  /*8e30*/  @P0 BRA `(.L_x_6509) ;  /* 0x0000004000fc0947 */ /* 0x000fea0003800000 */
[----:B------:R-:W2:Y:S01]  /*8e40*/  LDC R12, c[0x0][0x850] ;  /* 0x00021400ff0c7b82 */ /* 0x000ea20000000800 */
[----:B------:R-:W3:Y:S01]  /*8e50*/  S2R R20, SR_TID.X ;  /* 0x0000000000147919 */ /* 0x000ee20000002100 */
[----:B------:R-:W-:Y:S01]  /*8e60*/  ULOP3.LUT UR4, URZ, UR38, URZ, 0x33, !UPT ;  /* 0x000000263f047292 */ /* 0x000fe2000f8e333f */
[----:B------:R-:W-:Y:S01]  /*8e70*/  IMAD.U32 R7, RZ, RZ, UR40 ;  /* 0x00000028ff077e24 */ /* 0x000fe2000f8e00ff */
[----:B------:R-:W-:Y:S01]  /*8e80*/  ULDC.64 UR6, c[0x0][0x840] ;  /* 0x0002100000067ab9 */ /* 0x000fe20000000a00 */
[----:B------:R-:W4:Y:S01]  /*8e90*/  S2R R21, SR_CgaCtaId ;  /* 0x0000000000157919 */ /* 0x000f220000008800 */
[----:B------:R-:W-:Y:S02]  /*8ea0*/  MOV R10, 0x400 ;  /* 0x00000400000a7802 */ /* 0x000fe40000000f00 */
[----:B------:R-:W5:Y:S08]  /*8eb0*/  LDC R2, c[0x0][0x8b4] ;  /* 0x00022d00ff027b82 */ /* 0x000f700000000800 */
[----:B------:R-:W1:Y:S01]  /*8ec0*/  LDC.64 R14, c[0x0][0x820] ;  /* 0x00020800ff0e7b82 */ /* 0x000e620000000a00 */
[----:B--2---:R-:W-:-:S07]  /*8ed0*/  ISETP.NE.AND P0, PT, R12, 0x1, PT ;  /* 0x000000010c00780c */ /* 0x004fce0003f05270 */
[----:B------:R-:W2:Y:S01]  /*8ee0*/  LDC.64 R16, c[0x0][0x848] ;  /* 0x00021200ff107b82 */ /* 0x000ea20000000a00 */
[----:B-----5:R-:W-:Y:S01]  /*8ef0*/  VIADD R18, R2, UR4 ;  /* 0x0000000402127c36 */ /* 0x020fe20008000000 */
[----:B------:R-:W-:Y:S01]  /*8f00*/  ULDC.64 UR4, c[0x0][0x818] ;  /* 0x0002060000047ab9 */ /* 0x000fe20000000a00 */
[----:B---3--:R-:W-:Y:S02]  /*8f10*/  VIADD R19, R20, 0xffffff80 ;  /* 0xffffff8014137836 */ /* 0x008fe40000000000 */
[----:B------:R-:W-:-:S03]  /*8f20*/  IMAD.SHL.U32 R4, R18, 0x2000, RZ ;  /* 0x0000200012047824 */ /* 0x000fc600078e00ff */
[----:B------:R-:W3:Y:S01]  /*8f30*/  @P0 LDC R0, c[0x0][0x854] ;  /* 0x00021500ff000b82 */ /* 0x000ee20000000800 */
[----:B----4-:R-:W-:Y:S02]  /*8f40*/  LEA R21, R21, R10, 0x18 ;  /* 0x0000000a15157211 */ /* 0x010fe400078ec0ff */
[----:B------:R-:W-:Y:S02]  /*8f50*/  SHF.R.S32.HI R2, RZ, 0x1f, R19 ;  /* 0x0000001fff027819 */ /* 0x000fe40000011413 */
[----:B------:R-:W-:Y:S02]  /*8f60*/  SHF.R.S32.HI R5, RZ, 0x1f, R4 ;  /* 0x0000001fff057819 */ /* 0x000fe40000011404 */
[----:B------:R-:W-:Y:S01]  /*8f70*/  LEA.HI R9, R2, R19, RZ, 0x7 ;  /* 0x0000001302097211 */ /* 0x000fe200078f38ff */
[----:B------:R-:W4:Y:S01]  /*8f80*/  @P0 LDC R3, c[0x0][0x858] ;  /* 0x00021600ff030b82 */ /* 0x000f220000000800 */
[----:B---3--:R-:W-:-:S05]  /*8f90*/  @P0 IMAD.HI.U32 R0, R0, UR40, RZ ;  /* 0x0000002800000c27 */ /* 0x008fca000f8e00ff */
[----:B----4-:R-:W-:-:S04]  /*8fa0*/  @P0 SHF.R.U32.HI R7, RZ, R3, R0 ;  /* 0x00000003ff070219 */ /* 0x010fc80000011600 */
[----:B------:R-:W-:Y:S01]  /*8fb0*/  SHF.R.S32.HI R8, RZ, 0x1f, R7 ;  /* 0x0000001fff087819 */ /* 0x000fe20000011407 */
[----:B------:R-:W-:-:S04]  /*8fc0*/  IMAD.WIDE.U32 R2, R7, UR4, R4 ;  /* 0x0000000407027c25 */ /* 0x000fc8000f8e0004 */
[C---:B------:R-:W-:Y:S02]  /*8fd0*/  IMAD R6, R8.reuse, UR6, RZ ;  /* 0x0000000608067c24 */ /* 0x040fe4000f8e02ff */
[----:B------:R-:W-:Y:S01]  /*8fe0*/  IMAD R0, R8, UR4, RZ ;  /* 0x0000000408007c24 */ /* 0x000fe2000f8e02ff */
[----:B------:R-:W-:Y:S01]  /*8ff0*/  USHF.R.S32.HI UR4, URZ, 0x1f, UR39 ;  /* 0x0000001f3f047899 */ /* 0x000fe20008011427 */
[C---:B-1----:R-:W-:Y:S02]  /*9000*/  IMAD R13, R7.reuse, UR7, R6 ;  /* 0x00000007070d7c24 */ /* 0x042fe4000f8e0206 */
[----:B------:R-:W-:Y:S01]  /*9010*/  IMAD R11, R7, UR5, R0 ;  /* 0x00000005070b7c24 */ /* 0x000fe2000f8e0200 */
[C---:B------:R-:W-:Y:S01]  /*9020*/  LOP3.LUT R0, R9.reuse, 0xfffff80, RZ, 0xc0, !PT ;  /* 0x0fffff8009007812 */ /* 0x040fe200078ec0ff */
[----:B------:R-:W-:Y:S02]  /*9030*/  IMAD.SHL.U32 R6, R9, 0x20, RZ ;  /* 0x0000002009067824 */ /* 0x000fe400078e00ff */
[----:B------:R-:W-:-:S03]  /*9040*/  IMAD.WIDE.U32 R4, R7, UR6, R4 ;  /* 0x0000000607047c25 */ /* 0x000fc6000f8e0004 */
[----:B------:R-:W-:Y:S01]  /*9050*/  LOP3.LUT R9, R6, 0x3ffff000, RZ, 0xc0, !PT ;  /* 0x3ffff00006097812 */ /* 0x000fe200078ec0ff */
[----:B------:R-:W-:Y:S02]  /*9060*/  IMAD.IADD R0, R19, 0x1, -R0 ;  /* 0x0000000113007824 */ /* 0x000fe400078e0a00 */
[----:B------:R-:W-:Y:S02]  /*9070*/  IMAD.IADD R3, R3, 0x1, R11 ;  /* 0x0000000103037824 */ /* 0x000fe400078e020b */
[----:B------:R-:W-:Y:S02]  /*9080*/  IMAD.IADD R5, R5, 0x1, R13 ;  /* 0x0000000105057824 */ /* 0x000fe400078e020d */
[----:B------:R-:W-:Y:S02]  /*9090*/  IMAD R6, R14, UR4, RZ ;  /* 0x000000040e067c24 */ /* 0x000fe4000f8e02ff */
[----:B--2---:R-:W-:Y:S01]  /*90a0*/  IMAD R10, R16, UR4, RZ ;  /* 0x00000004100a7c24 */ /* 0x004fe2000f8e02ff */
[----:B------:R-:W-:Y:S05]  /*90b0*/  WARPSYNC.ALL ;  /* 0x0000000000007948 */ /* 0x000fea0003800000 */
[----:B------:R-:W-:-:S02]  /*90c0*/  IMAD R0, R0, 0x4, R9 ;  /* 0x0000000400007824 */ /* 0x000fc400078e0209 */
[----:B------:R-:W-:Y:S02]  /*90d0*/  IMAD R11, R15, UR39, R6 ;  /* 0x000000270f0b7c24 */ /* 0x000fe4000f8e0206 */
[----:B------:R-:W-:-:S04]  /*90e0*/  IMAD.WIDE.U32 R2, R14, UR39, R2 ;  /* 0x000000270e027c25 */ /* 0x000fc8000f8e0002 */
[----:B------:R-:W-:Y:S02]  /*90f0*/  IMAD R9, R17, UR39, R10 ;  /* 0x0000002711097c24 */ /* 0x000fe4000f8e020a */
[----:B------:R-:W-:-:S04]  /*9100*/  IMAD.WIDE.U32 R4, R16, UR39, R4 ;  /* 0x0000002710047c25 */ /* 0x000fc8000f8e0004 */
[----:B------:R-:W-:Y:S02]  /*9110*/  IMAD R0, R0, 0x4, R21 ;  /* 0x0000000400007824 */ /* 0x000fe400078e0215 */
[----:B------:R-:W-:Y:S02]  /*9120*/  IMAD.IADD R11, R3, 0x1, R11 ;  /* 0x00000001030b7824 */ /* 0x000fe400078e020b */
[----:B------:R-:W-:Y:S01]  /*9130*/  IMAD.IADD R10, R5, 0x1, R9 ;  /* 0x00000001050a7824 */ /* 0x000fe200078e0209 */
[----:B------:R-:W-:Y:S01]  /*9140*/  BAR.SYNC.DEFER_BLOCKING 0x1, 0x100 ;  /* 0x0044000000007b1d */ /* 0x000fe20000010000 */
[----:B------:R-:W-:Y:S02]  /*9150*/  ISETP.NE.AND P0, PT, R19, RZ, PT ;  /* 0x000000ff1300720c */ /* 0x000fe40003f05270 */
[----:B------:R-:W-:-:S03]  /*9160*/  ISETP.NE.AND P1, PT, R20, 0x80, PT ;  /* 0x000000801400780c */ /* 0x000fc60003f25270 */
        /* <DEDUP_REMOVED lines=9> */
[----:B------:R-:W-:Y:S02]  /*9200*/  SHF.R.S32.HI R9, RZ, 0x1f, R6 ;  /* 0x0000001fff097819 */ /* 0x000fe40000011406 */
[----:B------:R-:W-:Y:S01]  /*9210*/  IADD3 R6, P2, P3, R6, UR4, R7 ;  /* 0x0000000406067c10 */ /* 0x000fe2000fb5e007 */
[----:B------:R3:W-:Y:S03]  /*9220*/  STS.128 [R0], R184 ;  /* 0x000000b800007388 */ /* 0x0007e60000000c00 */
[----:B------:R-:W-:Y:S01]  /*9230*/  IADD3.X R9, R9, UR5, R8, P2, P3 ;  /* 0x0000000509097c10 */ /* 0x000fe200097e6408 */
[C---:B------:R-:W-:Y:S01]  /*9240*/  IMAD.SHL.U32 R18, R6.reuse, 0x4, RZ ;  /* 0x0000000406127824 */ /* 0x040fe200078e00ff */
[----:B------:R-:W-:Y:S01]  /*9250*/  ULDC.64 UR4, c[0x0][0x868] ;  /* 0x00021a0000047ab9 */ /* 0x000fe20000000a00 */
[----:B------:R3:W-:Y:S01]  /*9260*/  STS.128 [R0+0x800], R188 ;  /* 0x000800bc00007388 */ /* 0x0007e20000000c00 */
[----:B------:R-:W-:Y:S01]  /*9270*/  SHF.L.U64.HI R13, R6, 0x2, R9 ;  /* 0x00000002060d7819 */ /* 0x000fe20000010209 */
[----:B------:R-:W-:Y:S01]  /*9280*/  IMAD.MOV R9, RZ, RZ, -R7 ;  /* 0x000000ffff097224 */ /* 0x000fe200078e0a07 */
[----:B------:R-:W-:Y:S01]  /*9290*/  IADD3 R6, P4, R18, UR4, RZ ;  /* 0x0000000412067c10 */ /* 0x000fe2000ff9e0ff */
[----:B------:R3:W-:Y:S01]  /*92a0*/  STS.128 [R0+0x1000], R192 ;  /* 0x001000c000007388 */ /* 0x0007e20000000c00 */
[----:B-1----:R-:W-:Y:S01]  /*92b0*/  LEA R14, P2, R2, R14, 0x2 ;  /* 0x0000000e020e7211 */ /* 0x002fe200078410ff */
[----:B------:R-:W-:Y:S01]  /*92c0*/  IMAD R9, R12, R9, UR40 ;  /* 0x000000280c097e24 */ /* 0x000fe2000f8e0209 */
        /* <DEDUP_REMOVED lines=8> */
.L_x_6544:
[----:B------:R-:W2:Y:S04]  /*9350*/  LDG.E.STRONG.GPU R8, desc[UR36][R6.64] ;  /* 0x0000002406087981 */ /* 0x000ea8000c1ef900 */
[----:B--2---:R-:W-:Y:S01]  /*9360*/  CCTL.IVALL ;  /* 0x00000000ff00798f */ /* 0x004fe20002000000 */
[----:B------:R-:W-:Y:S05]  /*9370*/  YIELD ;  /* 0x0000000000007946 */ /* 0x000fea0003800000 */
[----:B------:R-:W-:-:S13]  /*9380*/  ISETP.NE.AND P0, PT, R8, R9, PT ;  /* 0x000000090800720c */ /* 0x000fda0003f05270 */
[----:B------:R-:W-:Y:S05]  /*9390*/  @P0 BRA `(.L_x_6544) ;  /* 0xfffffffc00ec0947 */ /* 0x000fea000383ffff */
.L_x_6543:
[----:B------:R-:W-:Y:S05]  /*93a0*/  BSYNC B0 ;  /* 0x0000000000007941 */ /* 0x000fea0003800000 */
.L_x_6542:
[----:B------:R-:W-:Y:S01]  /*93b0*/  UMOV UR4, 0xffffffff ;  /* 0xffffffff00047882 */ /* 0x000fe20000000000 */
[----:B------:R-:W-:Y:S02]  /*93c0*/  LEA.HI.X R11, R2, R15, R11, 0x2, P2 ;  /* 0x0000000f020b7211 */ /* 0x000fe400010f140b */
[----:B------:R-:W-:Y:S01]  /*93d0*/  LEA.HI.X R10, R4, R17, R10, 0x2, P3 ;  /* 0x00000011040a7211 */ /* 0x000fe200018f140a */
[----:B------:R-:W-:Y:S06]  /*93e0*/  BRA.DIV UR4, `(.L_x_6545) ;  /* 0x0000004204187947 */ /* 0x000fec000b800000 */
[----:B------:R-:W-:Y:S01]  /*93f0*/  NOP ;  /* 0x0000000000007918 */ /* 0x000fe20000000000 */
.L_x_6634:
        /* <DEDUP_REMOVED lines=17> */
.L_x_6548:
[----:B------:R-:W-:Y:S01]  /*9510*/  @P0 ELECT P2, URZ, PT ;  /* 0x00000000003f082f */ /* 0x000fe20003840000 */
[----:B------:R1:W-:-:S12]  /*9520*/  UBLKRED.G.S.ADD.F32.RN [UR4], [UR6], UR7, desc[UR8] ;  /* 0x00000804060073bb */ /* 0x0003d800080a1407 */
[----:B------:R-:W-:Y:S02]  /*9530*/  @P2 PLOP3.LUT P0, PT, P2, PT, PT, 0x8, 0x0 ;  /* 0x000000000000281c */ /* 0x000fe4000170e170 */
[----:B------:R-:W-:-:S11]  /*9540*/  PLOP3.LUT P2, PT, PT, PT, PT, 0x8, 0x0 ;  /* 0x000000000000781c */ /* 0x000fd60003f4e170 */
[----:B-1----:R-:W-:Y:S05]  /*9550*/  @P0 BRA.U.ANY `(.L_x_6548) ;  /* 0xfffffffd00ec0947 */ /* 0x002fea000393ffff */
[----:B------:R0:W-:Y:S01]  /*9560*/  UTMACMDFLUSH ;  /* 0x00000000000079b7 */ /* 0x0001e20000000000 */
[----:B------:R-:W-:-:S04]  /*9570*/  DEPBAR.LE SB0, 0x0 ;  /* 0x000080000000791a */ /* 0x000fc80000000000 */
.L_x_6547:
[----:B------:R-:W-:Y:S05]  /*9580*/  BSYNC B0 ;  /* 0x0000000000007941 */ /* 0x000fea0003800000 */
.L_x_6546:
        /* <DEDUP_REMOVED lines=14> */
.L_x_6550:
[----:B------:R-:W-:Y:S05]  /*9670*/  BSYNC B0 ;  /* 0x0000000000007941 */ /* 0x000fea0003800000 */
.L_x_6549:
        /* <DEDUP_REMOVED lines=14> */
.L_x_6553:
[----:B-1-3--:R-:W2:Y:S04]  /*9760*/  LDG.E.STRONG.GPU R0, desc[UR36][R2.64] ;  /* 0x0000002402007981 */ /* 0x00aea8000c1ef900 */
[----:B--2---:R-:W-:Y:S01]  /*9770*/  CCTL.IVALL ;  /* 0x00000000ff00798f */ /* 0x004fe20002000000 */
[----:B------:R-:W-:Y:S05]  /*9780*/  YIELD ;  /* 0x0000000000007946 */ /* 0x000fea0003800000 */
[----:B------:R-:W-:-:S13]  /*9790*/  ISETP.NE.AND P0, PT, R0, R9, PT ;  /* 0x000000090000720c */ /* 0x000fda0003f05270 */
[----:B------:R-:W-:Y:S05]  /*97a0*/  @P0 BRA `(.L_x_6553) ;  /* 0xfffffffc00ec0947 */ /* 0x000fea000383ffff */
.L_x_6552:
[----:B------:R-:W-:Y:S05]  /*97b0*/  BSYNC B0 ;  /* 0x0000000000007941 */ /* 0x000fea0003800000 */
.L_x_6551:
[----:B------:R-:W-:-:S03]  /*97c0*/  UMOV UR4, 0xffffffff ;  /* 0xffffffff00047882 */ /* 0x000fc60000000000 */
[----:B------:R-:W-:Y:S05]  /*97d0*/  BRA.DIV UR4, `(.L_x_6554) ;  /* 0x0000003e04387947 */ /* 0x000fea000b800000 */
[----:B------:R-:W-:Y:S01]  /*97e0*/  NOP ;  /* 0x0000000000007918 */ /* 0x000fe20000000000 */
.L_x_6637:
        /* <DEDUP_REMOVED lines=17> */
.L_x_6557:
[----:B------:R-:W-:Y:S01]  /*9900*/  @P0 ELECT P2, URZ, PT ;  /* 0x00000000003f082f */ /* 0x000fe20003840000 */
[----:B------:R2:W-:-:S12]  /*9910*/  UBLKRED.G.S.ADD.F32.RN [UR4], [UR6], UR7, desc[UR8] ;  /* 0x00000804060073bb */ /* 0x0005d800080a1407 */
[----:B------:R-:W-:Y:S02]  /*9920*/  @P2 PLOP3.LUT P0, PT, P2, PT, PT, 0x8, 0x0 ;  /* 0x000000000000281c */ /* 0x000fe4000170e170 */
[----:B------:R-:W-:-:S11]  /*9930*/  PLOP3.LUT P2, PT, PT, PT, PT, 0x8, 0x0 ;  /* 0x000000000000781c */ /* 0x000fd60003f4e170 */
[----:B--2---:R-:W-:Y:S05]  /*9940*/  @P0 BRA.U.ANY `(.L_x_6557) ;  /* 0xfffffffd00ec0947 */ /* 0x004fea000393ffff */
[----:B------:R0:W-:Y:S01]  /*9950*/  UTMACMDFLUSH ;  /* 0x00000000000079b7 */ /* 0x0001e20000000000 */
[----:B------:R-:W-:-:S04]  /*9960*/  DEPBAR.LE SB0, 0x0 ;  /* 0x000080000000791a */ /* 0x000fc80000000000 */
.L_x_6556:
[----:B------:R-:W-:Y:S05]  /*9970*/  BSYNC B0 ;  /* 0x0000000000007941 */ /* 0x000fea0003800000 */
.L_x_6555:
        /* <DEDUP_REMOVED lines=14> */
.L_x_6505:
        /* <DEDUP_REMOVED lines=29> */
.L_x_6559:
[----:B------:R-:W-:Y:S01]  /*9c30*/  ULDC UR9, c[0x0][0x8cc] ;  /* 0x0002330000097ab9 */ /* 0x000fe20000000800 */
[----:B------:R-:W-:Y:S01]  /*9c40*/  UMOV UR7, UR8 ;  /* 0x0000000800077c82 */ /* 0x000fe20008000000 */
[----:B------:R-:W-:-:S11]  /*9c50*/  UISETP.NE.AND UP0, UPT, UR9, 0x1, UPT ;  /* 0x000000010900788c */ /* 0x000fd6000bf05270 */
[----:B------:R-:W-:Y:S02]  /*9c60*/  @UP0 ULDC.64 UR10, c[0x0][0x8d0] ;  /* 0x00023400000a0ab9 */ /* 0x000fe40000000a00 */
[----:B------:R-:W-:-:S04]  /*9c70*/  UIMAD.WIDE.U32 UR4, UR8, UR10, URZ ;  /* 0x0000000a080472a5 */ /* 0x000fc8000f8e003f */
[----:B------:R-:W-:-:S04]  /*9c80*/  @UP0 USHF.R.U32.HI UR7, URZ, UR11, UR5 ;  /* 0x0000000b3f070299 */ /* 0x000fc80008011605 */
[----:B------:R-:W-:-:S12]  /*9c90*/  UIMAD UR4, UR7, UR9, URZ ;  /* 0x00000009070472a4 */ /* 0x000fd8000f8e023f */
.L_x_6560:
        /* <DEDUP_REMOVED lines=84> */
.L_x_6564:
[----:B------:R-:W2:Y:S04]  /*a1e0*/  LDG.E.STRONG.GPU R4, desc[UR36][R2.64] ;  /* 0x0000002402047981 */ /* 0x000ea8000c1ef900 */
[----:B--2---:R-:W-:Y:S01]  /*a1f0*/  CCTL.IVALL ;  /* 0x00000000ff00798f */ /* 0x004fe20002000000 */
[----:B------:R-:W-:Y:S05]  /*a200*/  YIELD ;  /* 0x0000000000007946 */ /* 0x000fea0003800000 */
[----:B------:R-:W-:-:S13]  /*a210*/  ISETP.NE.AND P1, PT, R4, R5, PT ;  /* 0x000000050400720c */ /* 0x000fda0003f25270 */
[----:B------:R-:W-:Y:S05]  /*a220*/  @P1 BRA `(.L_x_6564) ;  /* 0xfffffffc00ec1947 */ /* 0x000fea000383ffff */
.L_x_6563:
[----:B------:R-:W-:Y:S05]  /*a230*/  BSYNC B0 ;  /* 0x0000000000007941 */ /* 0x000fea0003800000 */
.L_x_6562:
[----:B------:R-:W-:-:S03]  /*a240*/  UMOV UR4, 0xffffffff ;  /* 0xffffffff00047882 */ /* 0x000fc60000000000 */
[----:B------:R-:W-:Y:S05]  /*a250*/  BRA.DIV UR4, `(.L_x_6565) ;  /* 0x0000003204b47947 */ /* 0x000fea000b800000 */
[----:B------:R-:W-:Y:S01]  /*a260*/  NOP ;  /* 0x0000000000007918 */ /* 0x000fe20000000000 */
.L_x_6640:
        /* <DEDUP_REMOVED lines=22> */
.L_x_6567:
[----:B------:R-:W-:Y:S05]  /*a3d0*/  BSYNC B0 ;  /* 0x0000000000007941 */ /* 0x000fea0003800000 */
.L_x_6566:
        /* <DEDUP_REMOVED lines=20> */
.L_x_6569:
[----:B------:R-:W-:Y:S05]  /*a520*/  BSYNC B0 ;  /* 0x0000000000007941 */ /* 0x000fea0003800000 */
.L_x_6568:
[----:B------:R-:W-:Y:S06]  /*a530*/  BAR.ARV 0xa, 0xa0 ;  /* 0x0282800000007b1d */ /* 0x000fec0000002000 */
[----:B------:R-:W-:Y:S04]  /*a540*/  BSSY B0, `(.L_x_6570) ;  /* 0x0000003000007945 */ /* 0x000fe80003800000 */
[----:B------:R-:W-:Y:S05]  /*a550*/  @!P0 BRA `(.L_x_6571) ;  /* 0x0000000000048947 */ /* 0x000fea0003800000 */
[----:B------:R-:W-:-:S04]  /*a560*/  DEPBAR.LE SB0, 0x0 ;  /* 0x000080000000791a */ /* 0x000fc80000000000 */
.L_x_6571:
[----:B------:R-:W-:Y:S05]  /*a570*/  BSYNC B0 ;  /* 0x0000000000007941 */ /* 0x000fea0003800000 */
.L_x_6570:
        /* <DEDUP_REMOVED lines=19> */
.L_x_6573:
[----:B------:R-:W-:Y:S05]  /*a6b0*/  BSYNC B0 ;  /* 0x0000000000007941 */ /* 0x000fea0003800000 */
.L_x_6572:
[----:B------:R-:W-:Y:S01]  /*a6c0*/  UIADD3 UR17, UR8, 0x1, URZ ;  /* 0x0000000108117890 */ /* 0x000fe2000fffe03f */
[----:B------:R-:W-:Y:S11]  /*a6d0*/  BRA `(.L_x_6574) ;  /* 0x0000000000047947 */ /* 0x000ff60003800000 */
.L_x_6561:
[----:B------:R-:W-:-:S05]  /*a6e0*/  UMOV UR17, UR8 ;  /* 0x0000000800117c82 */ /* 0x000fca0008000000 */
.L_x_6574:
        /* <DEDUP_REMOVED lines=12> */
.L_x_6599:
        /* <DEDUP_REMOVED lines=18> */
.L_x_6577:
[----:B------:R-:W2:Y:S04]  /*a8d0*/  LDG.E.STRONG.GPU R4, desc[UR36][R2.64] ;  /* 0x0000002402047981 */ /* 0x000ea8000c1ef900 */
[----:B--2---:R-:W-:Y:S01]  /*a8e0*/  CCTL.IVALL ;  /* 0x00000000ff00798f */ /* 0x004fe20002000000 */
[----:B------:R-:W-:Y:S05]  /*a8f0*/  YIELD ;  /* 0x0000000000007946 */ /* 0x000fea0003800000 */
[----:B------:R-:W-:-:S13]  /*a900*/  ISETP.NE.AND P1, PT, R4, R5, PT ;  /* 0x000000050400720c */ /* 0x000fda0003f25270 */
[----:B------:R-:W-:Y:S05]  /*a910*/  @P1 BRA `(.L_x_6577) ;  /* 0xfffffffc00ec1947 */ /* 0x000fea000383ffff */
.L_x_6576:
[----:B------:R-:W-:Y:S05]  /*a920*/  BSYNC B0 ;  /* 0x0000000000007941 */ /* 0x000fea0003800000 */
.L_x_6575:
[----:B------:R-:W-:-:S03]  /*a930*/  UMOV UR18, 0xffffffff ;  /* 0xffffffff00127882 */ /* 0x000fc60000000000 */
[----:B------:R-:W-:Y:S05]  /*a940*/  BRA.DIV UR18, `(.L_x_6578) ;  /* 0x0000002e12147947 */ /* 0x000fea000b800000 */
[----:B------:R-:W-:Y:S01]  /*a950*/  NOP ;  /* 0x0000000000007918 */ /* 0x000fe20000000000 */
.L_x_6643:
        /* <DEDUP_REMOVED lines=19> */
.L_x_6580:
[----:B------:R-:W-:Y:S05]  /*aa90*/  BSYNC B0 ;  /* 0x0000000000007941 */ /* 0x000fea0003800000 */
.L_x_6579:
        /* <DEDUP_REMOVED lines=15> */
.L_x_6582:
[----:B------:R-:W-:Y:S05]  /*ab90*/  BSYNC B0 ;  /* 0x0000000000007941 */ /* 0x000fea0003800000 */
.L_x_6581:
[----:B------:R-:W-:Y:S06]  /*aba0*/  BAR.ARV 0xa, 0xa0 ;  /* 0x0282800000007b1d */ /* 0x000fec0000002000 */
[----:B------:R-:W-:Y:S04]  /*abb0*/  BSSY B0, `(.L_x_6583) ;  /* 0x0000003000007945 */ /* 0x000fe80003800000 */
[----:B------:R-:W-:Y:S05]  /*abc0*/  @!P0 BRA `(.L_x_6584) ;  /* 0x0000000000048947 */ /* 0x000fea0003800000 */
[----:B------:R-:W-:-:S04]  /*abd0*/  DEPBAR.LE SB0, 0x0 ;  /* 0x000080000000791a */ /* 0x000fc80000000000 */
.L_x_6584:
[----:B------:R-:W-:Y:S05]  /*abe0*/  BSYNC B0 ;  /* 0x0000000000007941 */ /* 0x000fea0003800000 */
.L_x_6583:
        /* <DEDUP_REMOVED lines=19> */
.L_x_6586:
[----:B------:R-:W-:Y:S05]  /*ad20*/  BSYNC B0 ;  /* 0x0000000000007941 */ /* 0x000fea0003800000 */
.L_x_6585:
        /* <DEDUP_REMOVED lines=17> */
.L_x_6589:
[----:B------:R-:W2:Y:S04]  /*ae40*/  LDG.E.STRONG.GPU R4, desc[UR36][R2.64] ;  /* 0x0000002402047981 */ /* 0x000ea8000c1ef900 */
[----:B--2---:R-:W-:Y:S01]  /*ae50*/  CCTL.IVALL ;  /* 0x00000000ff00798f */ /* 0x004fe20002000000 */
[----:B------:R-:W-:Y:S05]  /*ae60*/  YIELD ;  /* 0x0000000000007946 */ /* 0x000fea0003800000 */
[----:B------:R-:W-:-:S13]  /*ae70*/  ISETP.NE.AND P1, PT, R4, R5, PT ;  /* 0x000000050400720c */ /* 0x000fda0003f25270 */
[----:B------:R-:W-:Y:S05]  /*ae80*/  @P1 BRA `(.L_x_6589) ;  /* 0xfffffffc00ec1947 */ /* 0x000fea000383ffff */
.L_x_6588:
[----:B------:R-:W-:Y:S05]  /*ae90*/  BSYNC B0 ;  /* 0x0000000000007941 */ /* 0x000fea0003800000 */
.L_x_6587:
[----:B------:R-:W-:-:S03]  /*aea0*/  UMOV UR10, 0xffffffff ;  /* 0xffffffff000a7882 */ /* 0x000fc60000000000 */
[----:B------:R-:W-:Y:S05]  /*aeb0*/  BRA.DIV UR10, `(.L_x_6590) ;  /* 0x000000260ad47947 */ /* 0x000fea000b800000 */
[----:B------:R-:W-:Y:S01]  /*aec0*/  NOP ;  /* 0x0000000000007918 */ /* 0x000fe20000000000 */
.L_x_6646:
        /* <DEDUP_REMOVED lines=15> */
.L_x_6592:
[----:B------:R-:W-:Y:S05]  /*afc0*/  BSYNC B0 ;  /* 0x0000000000007941 */ /* 0x000fea0003800000 */
.L_x_6591:
        /* <DEDUP_REMOVED lines=15> */
.L_x_6594:
[----:B------:R-:W-:Y:S05]  /*b0c0*/  BSYNC B0 ;  /* 0x0000000000007941 */ /* 0x000fea0003800000 */
.L_x_6593:
[----:B------:R-:W-:Y:S06]  /*b0d0*/  BAR.ARV 0xa, 0xa0 ;  /* 0x0282800000007b1d */ /* 0x000fec0000002000 */
[----:B------:R-:W-:Y:S04]  /*b0e0*/  BSSY B0, `(.L_x_6595) ;  /* 0x0000003000007945 */ /* 0x000fe80003800000 */
[----:B------:R-:W-:Y:S05]  /*b0f0*/  @!P0 BRA `(.L_x_6596) ;  /* 0x0000000000048947 */ /* 0x000fea0003800000 */
[----:B------:R-:W-:-:S04]  /*b100*/  DEPBAR.LE SB0, 0x0 ;  /* 0x000080000000791a */ /* 0x000fc80000000000 */
.L_x_6596:
[----:B------:R-:W-:Y:S05]  /*b110*/  BSYNC B0 ;  /* 0x0000000000007941 */ /* 0x000fea0003800000 */
.L_x_6595:
        /* <DEDUP_REMOVED lines=19> */
.L_x_6598:
[----:B------:R-:W-:Y:S05]  /*b250*/  BSYNC B0 ;  /* 0x0000000000007941 */ /* 0x000fea0003800000 */
.L_x_6597:
[----:B------:R-:W-:Y:S02]  /*b260*/  UIADD3 UR17, UR17, 0x2, URZ ;  /* 0x0000000211117890 */ /* 0x000fe4000fffe03f */
[----:B------:R-:W-:Y:S02]  /*b270*/  UIADD3 UR4, UR4, 0x4000, URZ ;  /* 0x0000400004047890 */ /* 0x000fe4000fffe03f */
[----:B------:R-:W-:-:S06]  /*b280*/  UISETP.GE.AND UP0, UPT, UR17, UR5, UPT ;  /* 0x000000051100728c */ /* 0x000fcc000bf06270 */
[----:B------:R-:W-:-:S13]  /*b290*/  PLOP3.LUT P1, PT, PT, PT, UP0, 0x80, 0x0 ;  /* 0x000000000000781c */ /* 0x000fda0003f2f008 */
[----:B------:R-:W-:Y:S05]  /*b2a0*/  @!P1 BRA `(.L_x_6599) ;  /* 0xfffffff400409947 */ /* 0x000fea000383ffff */
[----:B------:R-:W-:Y:S05]  /*b2b0*/  BRA `(.L_x_6509) ;  /* 0x0000001c00dc7947 */ /* 0x000fea0003800000 */
.L_x_6558:
        /* <DEDUP_REMOVED lines=21> */
.L_x_6600:
[----:B------:R-:W-:Y:S01]  /*b410*/  ULDC UR9, c[0x0][0x8cc] ;  /* 0x0002330000097ab9 */ /* 0x000fe20000000800 */
[----:B------:R-:W-:Y:S01]  /*b420*/  UMOV UR7, UR8 ;  /* 0x0000000800077c82 */ /* 0x000fe20008000000 */
[----:B------:R-:W-:-:S11]  /*b430*/  UISETP.NE.AND UP0, UPT, UR9, 0x1, UPT ;  /* 0x000000010900788c */ /* 0x000fd6000bf05270 */
[----:B------:R-:W-:Y:S02]  /*b440*/  @UP0 ULDC.64 UR10, c[0x0][0x8d0] ;  /* 0x00023400000a0ab9 */ /* 0x000fe40000000a00 */
[----:B------:R-:W-:-:S04]  /*b450*/  UIMAD.WIDE.U32 UR4, UR8, UR10, URZ ;  /* 0x0000000a080472a5 */ /* 0x000fc8000f8e003f */
[----:B------:R-:W-:-:S04]  /*b460*/  @UP0 USHF.R.U32.HI UR7, URZ, UR11, UR5 ;  /* 0x0000000b3f070299 */ /* 0x000fc80008011605 */
[----:B------:R-:W-:-:S12]  /*b470*/  UIMAD UR4, UR7, UR9, URZ ;  /* 0x00000009070472a4 */ /* 0x000fd8000f8e023f */
.L_x_6601:
        /* <DEDUP_REMOVED lines=78> */
.L_x_6647:
        /* <DEDUP_REMOVED lines=12> */
.L_x_6605:
        /* <DEDUP_REMOVED lines=70> */
.L_x_6616:
[----:B------:R-:W-:-:S04]  /*be80*/  SHF.L.U32 R19, R10, 0x1f, RZ ;  /* 0x0000001f0a137819 */ /* 0x000fc800000006ff */
[----:B------:R-:W2:Y:S02]  /*be90*/  SYNCS.PHASECHK.TRANS64.TRYWAIT P1, [R0+URZ+0x30c40], R19 ;  /* 0x030c4013000075a7 */ /* 0x000ea4000802017f */
[----:B--2---:R-:W-:Y:S05]  /*bea0*/  @!P1 BRA `(.L_x_6608) ;  /* 0x0000001800089947 */ /* 0x004fea0003800000 */
.L_x_6648:
        /* <DEDUP_REMOVED lines=8> */
.L_x_6609:
        /* <DEDUP_REMOVED lines=30> */
.L_x_6649:
        /* <DEDUP_REMOVED lines=8> */
.L_x_6611:
        /* <DEDUP_REMOVED lines=30> */
.L_x_6650:
        /* <DEDUP_REMOVED lines=8> */
.L_x_6613:
        /* <DEDUP_REMOVED lines=25> */
.L_x_6652:
        /* <DEDUP_REMOVED lines=8> */
.L_x_6615:
        /* <DEDUP_REMOVED lines=28> */
.L_x_6607:
[----:B-1----:R-:W2:Y:S04]  /*c7c0*/  LDL.LU R4, [R1+0x10] ;  /* 0x0000100001047983 */ /* 0x002ea80000300800 */
[----:B------:R1:W5:Y:S01]  /*c7d0*/  LDL R5, [R1+0x14] ;  /* 0x0000140001057983 */ /* 0x0003620000100800 */
[----:B--2---:R-:W-:-:S13]  /*c7e0*/  ISETP.NE.AND P1, PT, R4, RZ, PT ;  /* 0x000000ff0400720c */ /* 0x004fda0003f25270 */
[----:B-1----:R-:W-:Y:S05]  /*c7f0*/  @!P1 BRA `(.L_x_6606) ;  /* 0x0000000400249947 */ /* 0x002fea0003800000 */
[----:B------:R-:W-:-:S04]  /*c800*/  SHF.L.U32 R14, R10, 0x1f, RZ ;  /* 0x0000001f0a0e7819 */ /* 0x000fc800000006ff */
[----:B------:R-:W1:Y:S02]  /*c810*/  SYNCS.PHASECHK.TRANS64.TRYWAIT P1, [R0+URZ+0x30c40], R14 ;  /* 0x030c400e000075a7 */ /* 0x000e64000802017f */
[----:B-1----:R-:W-:Y:S05]  /*c820*/  @!P1 BRA `(.L_x_6617) ;  /* 0x0000000c00fc9947 */ /* 0x002fea0003800000 */
.L_x_6653:
        /* <DEDUP_REMOVED lines=8> */
.L_x_6618:
        /* <DEDUP_REMOVED lines=27> */
.L_x_6654:
        /* <DEDUP_REMOVED lines=8> */
.L_x_6620:
        /* <DEDUP_REMOVED lines=27> */
.L_x_6606:
        /* <DEDUP_REMOVED lines=8> */
.L_x_6655:
[----:B------:R-:W-:Y:S05]  /*cd10*/  @P1 BRA `(.L_x_6622) ;  /* 0x0000000000181947 */ /* 0x000fea0003800000 */
[----:B------:R-:W4:Y:S01]  /*cd20*/  S2R R2, SR_TID.X ;  /* 0x0000000000027919 */ /* 0x000f220000002100 */
[----:B---3--:R-:W-:-:S04]  /*cd30*/  IMAD.MOV.U32 R3, RZ, RZ, 0x4200 ;  /* 0x00004200ff037424 */ /* 0x008fc800078e00ff */
[----:B------:R3:W-:Y:S01]  /*cd40*/  SYNCS.ARRIVE.TRANS64 RZ, [R4+URZ+0x30c30], R3 ;  /* 0x030c300304ff79a7 */ /* 0x0007e2000800003f */
[----:B----4-:R-:W-:-:S13]  /*cd50*/  LOP3.LUT P0, RZ, R2, 0x1f, RZ, 0xc0, !PT ;  /* 0x0000001f02ff7812 */ /* 0x010fda000780c0ff */
[----:B---3--:R-:W-:Y:S05]  /*cd60*/  @!P0 BRA `(.L_x_6622) ;  /* 0x0000000000048947 */ /* 0x008fea0003800000 */
[----:B------:R-:W-:Y:S01]  /*cd70*/  BPT.TRAP 0x1 ;  /* 0x000000040000795c */ /* 0x000fe20000300000 */
.L_x_6622:
        /* <DEDUP_REMOVED lines=37> */
.L_x_6603:
[----:B------:R-:W-:Y:S05]  /*cfd0*/  BSYNC B0 ;  /* 0x0000000000007941 */ /* 0x000fea0003800000 */
.L_x_6602:
[----:B------:R-:W-:-:S03]  /*cfe0*/  UMOV UR4, 0xffffffff ;  /* 0xffffffff00047882 */ /* 0x000fc60000000000 */
[----:B------:R-:W-:Y:S05]  /*cff0*/  BRA.DIV UR4, `(.L_x_6623) ;  /* 0x0000000a04447947 */ /* 0x000fea000b800000 */
[----:B------:R-:W-:-:S13]  /*d000*/  ELECT P6, URZ, PT ;  /* 0x00000000003f782f */ /* 0x000fda00038c0000 */
.L_x_6658:
[----:B------:R-:W-:Y:S05]  /*d010*/  @!P6 BRA `(.L_x_6509) ;  /* 0x000000000084e947 */ /* 0x000fea0003800000 */
[----:B------:R-:W2:Y:S02]  /*d020*/  LDL.LU R2, [R1+0x18] ;  /* 0x0000180001027983 */ /* 0x000ea40000300800 */
[----:B--2---:R-:W-:-:S04]  /*d030*/  LOP3.LUT R2, R2, 0x2, RZ, 0xfc, !PT ;  /* 0x0000000202027812 */ /* 0x004fc800078efcff */
[----:B------:R-:W-:-:S13]  /*d040*/  ISETP.NE.AND P2, PT, R2, 0x3, PT ;  /* 0x000000030200780c */ /* 0x000fda0003f45270 */
[----:B------:R-:W-:Y:S05]  /*d050*/  @!P2 BRA `(.L_x_6624) ;  /* 0x000000000004a947 */ /* 0x000fea0003800000 */
[----:B------:R-:W-:Y:S01]  /*d060*/  BPT.TRAP 0x1 ;  /* 0x000000040000795c */ /* 0x000fe20000300000 */
.L_x_6624:
        /* <DEDUP_REMOVED lines=15> */
.L_x_6659:
[----:B------:R-:W2:Y:S02]  /*d160*/  SYNCS.PHASECHK.TRANS64.TRYWAIT P0, [R3+URZ], R2 ;  /* 0x00000002030075a7 */ /* 0x000ea4000800017f */
[----:B--2---:R-:W-:Y:S05]  /*d170*/  @!P0 BRA `(.L_x_6626) ;  /* 0x0000000800188947 */ /* 0x004fea0003800000 */
.L_x_6660:
[----:B------:R-:W-:Y:S05]  /*d180*/  @!P2 BRA `(.L_x_6627) ;  /* 0x000000000004a947 */ /* 0x000fea0003800000 */
[----:B------:R-:W-:Y:S01]  /*d190*/  BPT.TRAP 0x1 ;  /* 0x000000040000795c */ /* 0x000fe20000300000 */
.L_x_6627:
[----:B--2---:R-:W-:-:S04]  /*d1a0*/  VIADD R3, R8, 0x30c40 ;  /* 0x00030c4008037836 */ /* 0x004fc80000000000 */
[----:B------:R-:W-:-:S04]  /*d1b0*/  IMAD R5, R0, 0x8, R3 ;  /* 0x0000000800057824 */ /* 0x000fc800078e0203 */
[----:B------:R-:W2:Y:S02]  /*d1c0*/  SYNCS.PHASECHK.TRANS64.TRYWAIT P0, [R5+URZ], R4 ;  /* 0x00000004050075a7 */ /* 0x000ea4000800017f */
[----:B--2---:R-:W-:Y:S05]  /*d1d0*/  @!P0 BRA `(.L_x_6628) ;  /* 0x0000000800148947 */ /* 0x004fea0003800000 */
.L_x_6661:
[----:B------:R-:W-:-:S07]  /*d1e0*/  IMAD R3, R6, 0x8, R3 ;  /* 0x0000000806037824 */ /* 0x000fce00078e0203 */
.L_x_6629:
[----:B---3--:R3:W4:Y:S02]  /*d1f0*/  SYNCS.PHASECHK.TRANS64.TRYWAIT P0, [R3+URZ], R2 ;  /* 0x00000002030075a7 */ /* 0x008724000800017f */
[----:B----4-:R-:W-:Y:S05]  /*d200*/  @!P0 NANOSLEEP.SYNCS 0x989680 ;  /* 0x009896800000895d */ /* 0x010fea0003900000 */
[----:B------:R-:W4:Y:S02]  /*d210*/  @!P0 SYNCS.PHASECHK.TRANS64 P0, [R3+URZ], R2 ;  /* 0x00000002030085a7 */ /* 0x000f24000800007f */
[----:B----4-:R-:W-:Y:S05]  /*d220*/  @!P0 BRA `(.L_x_6629) ;  /* 0xfffffffc00f08947 */ /* 0x010fea000383ffff */
.L_x_6509:
[----:B------:R-:W-:Y:S05]  /*d230*/  BSYNC B6 ;  /* 0x0000000000067941 */ /* 0x000fea0003800000 */
.L_x_6504:
[----:B------:R-:W-:Y:S05]  /*d240*/  EXIT ;  /* 0x000000000000794d */ /* 0x000fea0003800000 */
.L_x_6515:
[----:B------:R-:W-:Y:S02]  /*d250*/  IMAD.MOV.U32 R12, RZ, RZ, RZ ;  /* 0x000000ffff0c7224 */ /* 0x000fe400078e00ff */
[----:B------:R-:W-:Y:S02]  /*d260*/  IMAD.MOV.U32 R11, RZ, RZ, 0x1f ;  /* 0x0000001fff0b7424 */ /* 0x000fe400078e00ff */
[----:B------:R-:W-:-:S07]  /*d270*/  IMAD.MOV.U32 R15, RZ, RZ, -0x1 ;  /* 0xffffffffff0f7424 */ /* 0x000fce00078e00ff */
[----:B------:R-:W-:Y:S05]  /*d280*/  WARPSYNC.COLLECTIVE R15, `(.L_x_6630) ;  /* 0x000000000f087348 */ /* 0x000fea0003c00000 */
[----:B------:R1:W2:Y:S02]  /*d290*/  SHFL.IDX P6, R14, R13, R12, R11 ;  /* 0x0000000c0d0e7389 */ /* 0x0002a400000c000b */
[----:B-12---:R-:W-:Y:S01]  /*d2a0*/  ENDCOLLECTIVE ;  /* 0x000000000000791b */ /* 0x006fe20003800000 */
.L_x_6630:
[----:B------:R-:W-:Y:S05]  /*d2b0*/  BRA `(.L_x_6631) ;  /* 0xffffff3c00947947 */ /* 0x000fea000383ffff */
.L_x_6517:
[----:B---3--:R3:W4:Y:S02]  /*d2c0*/  SYNCS.PHASECHK.TRANS64.TRYWAIT P0, [R236+URZ+0x30c00], R11 ;  /* 0x030c000bec0075a7 */ /* 0x008724000800017f */
[----:B----4-:R-:W-:Y:S05]  /*d2d0*/  @!P0 NANOSLEEP.SYNCS 0x989680 ;  /* 0x009896800000895d */ /* 0x010fea0003900000 */
[----:B------:R-:W4:Y:S02]  /*d2e0*/  @!P0 SYNCS.PHASECHK.TRANS64 P0, [R236+URZ+0x30c00], R11 ;  /* 0x030c000bec0085a7 */ /* 0x000f24000800007f */
[----:B----4-:R-:W-:Y:S05]  /*d2f0*/  @!P0 BRA `(.L_x_6517) ;  /* 0xfffffffc00f08947 */ /* 0x010fea000383ffff */
[----:B------:R-:W-:Y:S05]  /*d300*/  BRA `(.L_x_6516) ;  /* 0xffffff3c00c87947 */ /* 0x000fea000383ffff */
.L_x_6522:
[----:B--2---:R2:W3:Y:S02]  /*d310*/  SYNCS.PHASECHK.TRANS64.TRYWAIT P1, [R6+URZ+0x30c10], R17 ;  /* 0x030c1011060075a7 */ /* 0x0044e4000802017f */
[----:B---3--:R-:W-:Y:S05]  /*d320*/  @!P1 NANOSLEEP.SYNCS 0x989680 ;  /* 0x009896800000995d */ /* 0x008fea0003900000 */
[----:B------:R-:W3:Y:S02]  /*d330*/  @!P1 SYNCS.PHASECHK.TRANS64 P1, [R6+URZ+0x30c10], R17 ;  /* 0x030c1011060095a7 */ /* 0x000ee4000802007f */
[----:B---3--:R-:W-:Y:S05]  /*d340*/  @!P1 BRA `(.L_x_6522) ;  /* 0xfffffffc00f09947 */ /* 0x008fea000383ffff */
[----:B------:R-:W-:Y:S05]  /*d350*/  BRA `(.L_x_6521) ;  /* 0xffffff4800887947 */ /* 0x000fea000383ffff */
.L_x_6526:
[----:B------:R1:W1:Y:S02]  /*d360*/  SYNCS.PHASECHK.TRANS64.TRYWAIT P1, [R6+URZ+0x30c30], R17 ;  /* 0x030c3011060075a7 */ /* 0x000264000802017f */
[----:B-1----:R-:W-:Y:S05]  /*d370*/  @!P1 NANOSLEEP.SYNCS 0x989680 ;  /* 0x009896800000995d */ /* 0x002fea0003900000 */
[----:B------:R-:W1:Y:S02]  /*d380*/  @!P1 SYNCS.PHASECHK.TRANS64 P1, [R6+URZ+0x30c30], R17 ;  /* 0x030c3011060095a7 */ /* 0x000e64000802007f */
[----:B-1----:R-:W-:Y:S05]  /*d390*/  @!P1 BRA `(.L_x_6526) ;  /* 0xfffffffc00f09947 */ /* 0x002fea000383ffff */
[----:B------:R-:W-:Y:S05]  /*d3a0*/  BRA `(.L_x_6525) ;  /* 0xffffff4c00a47947 */ /* 0x000fea000383ffff */
.L_x_6534:
[----:B--2---:R2:W3:Y:S02]  /*d3b0*/  SYNCS.PHASECHK.TRANS64.TRYWAIT P1, [R7+URZ+0x30c10], R20 ;  /* 0x030c1014070075a7 */ /* 0x0044e4000802017f */
[----:B---3--:R-:W-:Y:S05]  /*d3c0*/  @!P1 NANOSLEEP.SYNCS 0x989680 ;  /* 0x009896800000995d */ /* 0x008fea0003900000 */
[----:B------:R-:W3:Y:S02]  /*d3d0*/  @!P1 SYNCS.PHASECHK.TRANS64 P1, [R7+URZ+0x30c10], R20 ;  /* 0x030c1014070095a7 */ /* 0x000ee4000802007f */
[----:B---3--:R-:W-:Y:S05]  /*d3e0*/  @!P1 BRA `(.L_x_6534) ;  /* 0xfffffffc00f09947 */ /* 0x008fea000383ffff */
[----:B------:R-:W-:Y:S05]  /*d3f0*/  BRA `(.L_x_6533) ;  /* 0xffffff8400c47947 */ /* 0x000fea000383ffff */
.L_x_6538:
[----:B------:R1:W1:Y:S02]  /*d400*/  SYNCS.PHASECHK.TRANS64.TRYWAIT P1, [R7+URZ+0x30c30], R20 ;  /* 0x030c3014070075a7 */ /* 0x000264000802017f */
[----:B-1----:R-:W-:Y:S05]  /*d410*/  @!P1 NANOSLEEP.SYNCS 0x989680 ;  /* 0x009896800000995d */ /* 0x002fea0003900000 */
[----:B------:R-:W1:Y:S02]  /*d420*/  @!P1 SYNCS.PHASECHK.TRANS64 P1, [R7+URZ+0x30c30], R20 ;  /* 0x030c3014070095a7 */ /* 0x000e64000802007f */
[----:B-1----:R-:W-:Y:S05]  /*d430*/  @!P1 BRA `(.L_x_6538) ;  /* 0xfffffffc00f09947 */ /* 0x002fea000383ffff */
[----:B------:R-:W-:Y:S05]  /*d440*/  BRA `(.L_x_6537) ;  /* 0xffffff8800d87947 */ /* 0x000fea000383ffff */
.L_x_6545:
[----:B------:R-:W-:Y:S01]  /*d450*/  BSSY B0, `(.L_x_6632) ;  /* 0x0000005000007945 */ /* 0x000fe20003800000 */
[----:B------:R-:W-:-:S07]  /*d460*/  IMAD.MOV.U32 R15, RZ, RZ, -0x1 ;  /* 0xffffffffff0f7424 */ /* 0x000fce00078e00ff */
[----:B---3--:R-:W-:Y:S05]  /*d470*/  WARPSYNC.COLLECTIVE R15, `(.L_x_6633) ;  /* 0x000000000f087348 */ /* 0x008fea0003c00000 */
[----:B------:R-:W-:Y:S01]  /*d480*/  NOP ;  /* 0x0000000000007918 */ /* 0x000fe20000000000 */
[----:B---3--:R-:W-:Y:S01]  /*d490*/  ENDCOLLECTIVE ;  /* 0x000000000000791b */ /* 0x008fe20003800000 */
.L_x_6633:
[----:B------:R-:W-:Y:S05]  /*d4a0*/  BSYNC B0 ;  /* 0x0000000000007941 */ /* 0x000fea0003800000 */
.L_x_6632:
[----:B------:R-:W-:Y:S05]  /*d4b0*/  BRA `(.L_x_6634) ;  /* 0xffffffbc00d07947 */ /* 0x000fea000383ffff */
.L_x_6554:
[----:B------:R-:W-:Y:S01]  /*d4c0*/  BSSY B0, `(.L_x_6635) ;  /* 0x0000005000007945 */ /* 0x000fe20003800000 */
[----:B------:R-:W-:-:S07]  /*d4d0*/  IMAD.MOV.U32 R15, RZ, RZ, -0x1 ;  /* 0xffffffffff0f7424 */ /* 0x000fce00078e00ff */
[----:B-1-3--:R-:W-:Y:S05]  /*d4e0*/  WARPSYNC.COLLECTIVE R15, `(.L_x_6636) ;  /* 0x000000000f087348 */ /* 0x00afea0003c00000 */
[----:B------:R-:W-:Y:S01]  /*d4f0*/  NOP ;  /* 0x0000000000007918 */ /* 0x000fe20000000000 */
[----:B-1-3--:R-:W-:Y:S01]  /*d500*/  ENDCOLLECTIVE ;  /* 0x000000000000791b */ /* 0x00afe20003800000 */
.L_x_6636:
[----:B------:R-:W-:Y:S05]  /*d510*/  BSYNC B0 ;  /* 0x0000000000007941 */ /* 0x000fea0003800000 */
.L_x_6635:
[----:B------:R-:W-:Y:S05]  /*d520*/  BRA `(.L_x_6637) ;  /* 0xffffffc000b07947 */ /* 0x000fea000383ffff */
.L_x_6565:
[----:B------:R-:W-:Y:S01]  /*d530*/  BSSY B0, `(.L_x_6638) ;  /* 0x0000005000007945 */ /* 0x000fe20003800000 */
[----:B------:R-:W-:-:S07]  /*d540*/  IMAD.MOV.U32 R15, RZ, RZ, -0x1 ;  /* 0xffffffffff0f7424 */ /* 0x000fce00078e00ff */
[----:B------:R-:W-:Y:S05]  /*d550*/  WARPSYNC.COLLECTIVE R15, `(.L_x_6639) ;  /* 0x000000000f087348 */ /* 0x000fea0003c00000 */
[----:B------:R-:W-:Y:S01]  /*d560*/  NOP ;  /* 0x0000000000007918 */ /* 0x000fe20000000000 */
[----:B------:R-:W-:Y:S01]  /*d570*/  ENDCOLLECTIVE ;  /* 0x000000000000791b */ /* 0x000fe20003800000 */
.L_x_6639:
[----:B------:R-:W-:Y:S05]  /*d580*/  BSYNC B0 ;  /* 0x0000000000007941 */ /* 0x000fea0003800000 */
.L_x_6638:
[----:B------:R-:W-:Y:S05]  /*d590*/  BRA `(.L_x_6640) ;  /* 0xffffffcc00347947 */ /* 0x000fea000383ffff */
.L_x_6578:
[----:B------:R-:W-:Y:S01]  /*d5a0*/  BSSY B0, `(.L_x_6641) ;  /* 0x0000005000007945 */ /* 0x000fe20003800000 */
[----:B------:R-:W-:-:S07]  /*d5b0*/  IMAD.MOV.U32 R15, RZ, RZ, -0x1 ;  /* 0xffffffffff0f7424 */ /* 0x000fce00078e00ff */
[----:B------:R-:W-:Y:S05]  /*d5c0*/  WARPSYNC.COLLECTIVE R15, `(.L_x_6642) ;  /* 0x000000000f087348 */ /* 0x000fea0003c00000 */
[----:B------:R-:W-:Y:S01]  /*d5d0*/  NOP ;  /* 0x0000000000007918 */ /* 0x000fe20000000000 */
[----:B------:R-:W-:Y:S01]  /*d5e0*/  ENDCOLLECTIVE ;  /* 0x000000000000791b */ /* 0x000fe20003800000 */
.L_x_6642:
[----:B------:R-:W-:Y:S05]  /*d5f0*/  BSYNC B0 ;  /* 0x0000000000007941 */ /* 0x000fea0003800000 */
.L_x_6641:
[----:B------:R-:W-:Y:S05]  /*d600*/  BRA `(.L_x_6643) ;  /* 0xffffffd000d47947 */ /* 0x000fea000383ffff */
.L_x_6590:
[----:B------:R-:W-:Y:S01]  /*d610*/  BSSY B0, `(.L_x_6644) ;  /* 0x0000005000007945 */ /* 0x000fe20003800000 */
[----:B------:R-:W-:-:S07]  /*d620*/  IMAD.MOV.U32 R15, RZ, RZ, -0x1 ;  /* 0xffffffffff0f7424 */ /* 0x000fce00078e00ff */
[----:B------:R-:W-:Y:S05]  /*d630*/  WARPSYNC.COLLECTIVE R15, `(.L_x_6645) ;  /* 0x000000000f087348 */ /* 0x000fea0003c00000 */
[----:B------:R-:W-:Y:S01]  /*d640*/  NOP ;  /* 0x0000000000007918 */ /* 0x000fe20000000000 */
[----:B------:R-:W-:Y:S01]  /*d650*/  ENDCOLLECTIVE ;  /* 0x000000000000791b */ /* 0x000fe20003800000 */
.L_x_6645:
[----:B------:R-:W-:Y:S05]  /*d660*/  BSYNC B0 ;  /* 0x0000000000007941 */ /* 0x000fea0003800000 */
.L_x_6644:
[----:B------:R-:W-:Y:S05]  /*d670*/  BRA `(.L_x_6646) ;  /* 0xffffffd800147947 */ /* 0x000fea000383ffff */
.L_x_6604:
[----:B-1----:R1:W2:Y:S02]  /*d680*/  SYNCS.PHASECHK.TRANS64.TRYWAIT P1, [R0+URZ+0x30c20], R11 ;  /* 0x030c200b000075a7 */ /* 0x0022a4000802017f */
[----:B--2---:R-:W-:Y:S05]  /*d690*/  @!P1 NANOSLEEP.SYNCS 0x989680 ;  /* 0x009896800000995d */ /* 0x004fea0003900000 */
[----:B------:R-:W2:Y:S02]  /*d6a0*/  @!P1 SYNCS.PHASECHK.TRANS64 P1, [R0+URZ+0x30c20], R11 ;  /* 0x030c200b000095a7 */ /* 0x000ea4000802007f */
[----:B--2---:R-:W-:Y:S05]  /*d6b0*/  @!P1 BRA `(.L_x_6604) ;  /* 0xfffffffc00f09947 */ /* 0x004fea000383ffff */
[----:B------:R-:W-:Y:S05]  /*d6c0*/  BRA `(.L_x_6647) ;  /* 0xffffffe000a47947 */ /* 0x000fea000383ffff */
.L_x_6608:
[----:B--2---:R2:W3:Y:S02]  /*d6d0*/  SYNCS.PHASECHK.TRANS64.TRYWAIT P1, [R0+URZ+0x30c40], R19 ;  /* 0x030c4013000075a7 */ /* 0x0044e4000802017f */
[----:B---3--:R-:W-:Y:S05]  /*d6e0*/  @!P1 NANOSLEEP.SYNCS 0x989680 ;  /* 0x009896800000995d */ /* 0x008fea0003900000 */
[----:B------:R-:W3:Y:S02]  /*d6f0*/  @!P1 SYNCS.PHASECHK.TRANS64 P1, [R0+URZ+0x30c40], R19 ;  /* 0x030c4013000095a7 */ /* 0x000ee4000802007f */
[----:B---3--:R-:W-:Y:S05]  /*d700*/  @!P1 BRA `(.L_x_6608) ;  /* 0xfffffffc00f09947 */ /* 0x008fea000383ffff */
[----:B------:R-:W-:Y:S05]  /*d710*/  BRA `(.L_x_6648) ;  /* 0xffffffe400e47947 */ /* 0x000fea000383ffff */
.L_x_6610:
[----:B-1----:R1:W3:Y:S02]  /*d720*/  SYNCS.PHASECHK.TRANS64.TRYWAIT P1, [R0+URZ+0x30c28], R19 ;  /* 0x030c2813000075a7 */ /* 0x0022e4000802017f */
[----:B---3--:R-:W-:Y:S05]  /*d730*/  @!P1 NANOSLEEP.SYNCS 0x989680 ;  /* 0x009896800000995d */ /* 0x008fea0003900000 */
[----:B------:R-:W3:Y:S02]  /*d740*/  @!P1 SYNCS.PHASECHK.TRANS64 P1, [R0+URZ+0x30c28], R19 ;  /* 0x030c2813000095a7 */ /* 0x000ee4000802007f */
[----:B---3--:R-:W-:Y:S05]  /*d750*/  @!P1 BRA `(.L_x_6610) ;  /* 0xfffffffc00f09947 */ /* 0x008fea000383ffff */
[----:B------:R-:W-:Y:S05]  /*d760*/  BRA `(.L_x_6649) ;  /* 0xffffffe800687947 */ /* 0x000fea000383ffff */
.L_x_6612:
[----:B---3--:R3:W4:Y:S02]  /*d770*/  SYNCS.PHASECHK.TRANS64.TRYWAIT P1, [R0+URZ+0x30c48], R19 ;  /* 0x030c4813000075a7 */ /* 0x008724000802017f */
[----:B----4-:R-:W-:Y:S05]  /*d780*/  @!P1 NANOSLEEP.SYNCS 0x989680 ;  /* 0x009896800000995d */ /* 0x010fea0003900000 */
[----:B------:R-:W4:Y:S02]  /*d790*/  @!P1 SYNCS.PHASECHK.TRANS64 P1, [R0+URZ+0x30c48], R19 ;  /* 0x030c4813000095a7 */ /* 0x000f24000802007f */
[----:B----4-:R-:W-:Y:S05]  /*d7a0*/  @!P1 BRA `(.L_x_6612) ;  /* 0xfffffffc00f09947 */ /* 0x010fea000383ffff */
[----:B------:R-:W-:Y:S05]  /*d7b0*/  BRA `(.L_x_6650) ;  /* 0xffffffe800ec7947 */ /* 0x000fea000383ffff */
.L_x_6614:
[----:B------:R-:W-:-:S07]  /*d7c0*/  SHF.L.U32 R4, R10, 0x1f, RZ ;  /* 0x0000001f0a047819 */ /* 0x000fce00000006ff */
.L_x_6651:
[----:B-1----:R1:W2:Y:S02]  /*d7d0*/  SYNCS.PHASECHK.TRANS64.TRYWAIT P1, [R0+URZ+0x30c20], R4 ;  /* 0x030c2004000075a7 */ /* 0x0022a4000802017f */
[----:B--2---:R-:W-:Y:S05]  /*d7e0*/  @!P1 NANOSLEEP.SYNCS 0x989680 ;  /* 0x009896800000995d */ /* 0x004fea0003900000 */
[----:B------:R-:W2:Y:S02]  /*d7f0*/  @!P1 SYNCS.PHASECHK.TRANS64 P1, [R0+URZ+0x30c20], R4 ;  /* 0x030c2004000095a7 */ /* 0x000ea4000802007f */
[----:B--2---:R-:W-:Y:S05]  /*d800*/  @!P1 BRA `(.L_x_6651) ;  /* 0xfffffffc00f09947 */ /* 0x004fea000383ffff */
[----:B------:R-:W-:Y:S05]  /*d810*/  BRA `(.L_x_6652) ;  /* 0xffffffec00587947 */ /* 0x000fea000383ffff */
.L_x_6617:
[----:B-1----:R1:W2:Y:S02]  /*d820*/  SYNCS.PHASECHK.TRANS64.TRYWAIT P1, [R0+URZ+0x30c40], R14 ;  /* 0x030c400e000075a7 */ /* 0x0022a4000802017f */
[----:B--2---:R-:W-:Y:S05]  /*d830*/  @!P1 NANOSLEEP.SYNCS 0x989680 ;  /* 0x009896800000995d */ /* 0x004fea0003900000 */
[----:B------:R-:W2:Y:S02]  /*d840*/  @!P1 SYNCS.PHASECHK.TRANS64 P1, [R0+URZ+0x30c40], R14 ;  /* 0x030c400e000095a7 */ /* 0x000ea4000802007f */
[----:B--2---:R-:W-:Y:S05]  /*d850*/  @!P1 BRA `(.L_x_6617) ;  /* 0xfffffffc00f09947 */ /* 0x004fea000383ffff */
[----:B------:R-:W-:Y:S05]  /*d860*/  BRA `(.L_x_6653) ;  /* 0xffffffec00f07947 */ /* 0x000fea000383ffff */
.L_x_6619:
[----:B--2---:R2:W3:Y:S02]  /*d870*/  SYNCS.PHASECHK.TRANS64.TRYWAIT P1, [R0+URZ+0x30c28], R14 ;  /* 0x030c280e000075a7 */ /* 0x0044e4000802017f */
[----:B---3--:R-:W-:Y:S05]  /*d880*/  @!P1 NANOSLEEP.SYNCS 0x989680 ;  /* 0x009896800000995d */ /* 0x008fea0003900000 */
[----:B------:R-:W3:Y:S02]  /*d890*/  @!P1 SYNCS.PHASECHK.TRANS64 P1, [R0+URZ+0x30c28], R14 ;  /* 0x030c280e000095a7 */ /* 0x000ee4000802007f */
[----:B---3--:R-:W-:Y:S05]  /*d8a0*/  @!P1 BRA `(.L_x_6619) ;  /* 0xfffffffc00f09947 */ /* 0x008fea000383ffff */
[----:B------:R-:W-:Y:S05]  /*d8b0*/  BRA `(.L_x_6654) ;  /* 0xfffffff000687947 */ /* 0x000fea000383ffff */
.L_x_6621:
[----:B---3--:R3:W4:Y:S02]  /*d8c0*/  SYNCS.PHASECHK.TRANS64.TRYWAIT P0, [R4+URZ+0x30c40], R3 ;  /* 0x030c4003040075a7 */ /* 0x008724000800017f */
[----:B----4-:R-:W-:Y:S05]  /*d8d0*/  @!P0 NANOSLEEP.SYNCS 0x989680 ;  /* 0x009896800000895d */ /* 0x010fea0003900000 */
[----:B------:R-:W4:Y:S02]  /*d8e0*/  @!P0 SYNCS.PHASECHK.TRANS64 P0, [R4+URZ+0x30c40], R3 ;  /* 0x030c4003040085a7 */ /* 0x000f24000800007f */
[----:B----4-:R-:W-:Y:S05]  /*d8f0*/  @!P0 BRA `(.L_x_6621) ;  /* 0xfffffffc00f08947 */ /* 0x010fea000383ffff */
[----:B------:R-:W-:Y:S05]  /*d900*/  BRA `(.L_x_6655) ;  /* 0xfffffff400007947 */ /* 0x000fea000383ffff */
.L_x_6623:
[----:B------:R-:W-:Y:S01]  /*d910*/  BSSY B0, `(.L_x_6656) ;  /* 0x0000006000007945 */ /* 0x000fe20003800000 */
[----:B------:R-:W-:-:S07]  /*d920*/  IMAD.MOV.U32 R15, RZ, RZ, -0x1 ;  /* 0xffffffffff0f7424 */ /* 0x000fce00078e00ff */
[----:B------:R-:W-:Y:S05]  /*d930*/  WARPSYNC.COLLECTIVE R15, `(.L_x_6657) ;  /* 0x000000000f0c7348 */ /* 0x000fea0003c00000 */
[----:B------:R-:W-:Y:S02]  /*d940*/  ELECT P6, UR62, PT ;  /* 0x00000000003e782f */ /* 0x000fe400038c0000 */
[----:B------:R-:W-:Y:S01]  /*d950*/  MOV R14, UR62 ;  /* 0x0000003e000e7c02 */ /* 0x000fe20008000f00 */
[----:B------:R-:W-:Y:S10]  /*d960*/  ENDCOLLECTIVE ;  /* 0x000000000000791b */ /* 0x000ff40003800000 */
.L_x_6657:
[----:B------:R-:W-:Y:S05]  /*d970*/  BSYNC B0 ;  /* 0x0000000000007941 */ /* 0x000fea0003800000 */
.L_x_6656:
[----:B------:R-:W-:Y:S05]  /*d980*/  BRA `(.L_x_6658) ;  /* 0xfffffff400a07947 */ /* 0x000fea000383ffff */
.L_x_6625:
[----:B-1----:R1:W2:Y:S02]  /*d990*/  SYNCS.PHASECHK.TRANS64.TRYWAIT P0, [R7+URZ], R4 ;  /* 0x00000004070075a7 */ /* 0x0022a4000800017f */
[----:B--2---:R-:W-:Y:S05]  /*d9a0*/  @!P0 NANOSLEEP.SYNCS 0x989680 ;  /* 0x009896800000895d */ /* 0x004fea0003900000 */
[----:B------:R-:W2:Y:S02]  /*d9b0*/  @!P0 SYNCS.PHASECHK.TRANS64 P0, [R7+URZ], R4 ;  /* 0x00000004070085a7 */ /* 0x000ea4000800007f */
[----:B--2---:R-:W-:Y:S05]  /*d9c0*/  @!P0 BRA `(.L_x_6625) ;  /* 0xfffffffc00f08947 */ /* 0x004fea000383ffff */
[----:B------:R-:W-:Y:S05]  /*d9d0*/  BRA `(.L_x_6659) ;  /* 0xfffffff400e07947 */ /* 0x000fea000383ffff */
.L_x_6626:
[----:B--2---:R2:W3:Y:S02]  /*d9e0*/  SYNCS.PHASECHK.TRANS64.TRYWAIT P0, [R3+URZ], R2 ;  /* 0x00000002030075a7 */ /* 0x0044e4000800017f */
[----:B---3--:R-:W-:Y:S05]  /*d9f0*/  @!P0 NANOSLEEP.SYNCS 0x989680 ;  /* 0x009896800000895d */ /* 0x008fea0003900000 */
[----:B------:R-:W3:Y:S02]  /*da00*/  @!P0 SYNCS.PHASECHK.TRANS64 P0, [R3+URZ], R2 ;  /* 0x00000002030085a7 */ /* 0x000ee4000800007f */
[----:B---3--:R-:W-:Y:S05]  /*da10*/  @!P0 BRA `(.L_x_6626) ;  /* 0xfffffffc00f08947 */ /* 0x008fea000383ffff */
[----:B------:R-:W-:Y:S05]  /*da20*/  BRA `(.L_x_6660) ;  /* 0xfffffff400d47947 */ /* 0x000fea000383ffff */
.L_x_6628:
[----:B--2---:R2:W3:Y:S02]  /*da30*/  SYNCS.PHASECHK.TRANS64.TRYWAIT P0, [R5+URZ], R4 ;  /* 0x00000004050075a7 */ /* 0x0044e4000800017f */
[----:B---3--:R-:W-:Y:S05]  /*da40*/  @!P0 NANOSLEEP.SYNCS 0x989680 ;  /* 0x009896800000895d */ /* 0x008fea0003900000 */
[----:B------:R-:W3:Y:S02]  /*da50*/  @!P0 SYNCS.PHASECHK.TRANS64 P0, [R5+URZ], R4 ;  /* 0x00000004050085a7 */ /* 0x000ee4000800007f */
[----:B---3--:R-:W-:Y:S05]  /*da60*/  @!P0 BRA `(.L_x_6628) ;  /* 0xfffffffc00f08947 */ /* 0x008fea000383ffff */
[----:B------:R-:W-:Y:S05]  /*da70*/  BRA `(.L_x_6661) ;  /* 0xfffffff400d87947 */ /* 0x000fea000383ffff */
.L_x_6662:
        /* <DEDUP_REMOVED lines=16> */
.L_x_7420:


//--------------------- .text._ZN7cutlass13device_kernelIN5flash22FlashAttnBwdPreprocessIN4cute5tupleIJNS3_1CILi128EEENS5_ILi64EEEEEENS_6half_tEfNS_4arch4Sm90ELb1ELb0EEEEEvNT_6ParamsE --------------------------
	.section	.text._ZN7cutlass13device_kernelIN5flash22FlashAttnBwdPreprocessIN4cute5tupleIJNS3_1CILi128EEENS5_ILi64EEEEEENS_6half_tEfNS_4arch4Sm90ELb1ELb0EEEEEvNT_6ParamsE,"ax",@progbits
	.align	128
.text._ZN7cutlass13device_kernelIN5flash22FlashAttnBwdPreprocessIN4cute5tupleIJNS3_1CILi128EEENS5_ILi64EEEEEENS_6half_tEfNS_4arch4Sm90ELb1ELb0EEEEEvNT_6ParamsE:
        .type           _ZN7cutlass13device_kernelIN5flash22FlashAttnBwdPreprocessIN4cute5tupleIJNS3_1CILi128EEENS5_ILi64EEEEEENS_6half_tEfNS_4arch4Sm90ELb1ELb0EEEEEvNT_6ParamsE,@function
        .size           _ZN7cutlass13device_kernelIN5flash22FlashAttnBwdPreprocessIN4cute5tupleIJNS3_1CILi128EEENS5_ILi64EEEEEENS_6half_tEfNS_4arch4Sm90ELb1ELb0EEEEEvNT_6ParamsE,(.L_x_7421 - _ZN7cutlass13device_kernelIN5flash22FlashAttnBwdPreprocessIN4cute5tupleIJNS3_1CILi128EEENS5_ILi64EEEEEENS_6half_tEfNS_4arch4Sm90ELb1ELb0EEEEEvNT_6ParamsE)
        .other          _ZN7cutlass13device_kernelIN5flash22FlashAttnBwdPreprocessIN4cute5tupleIJNS3_1CILi128EEENS5_ILi64EEEEEENS_6half_tEfNS_4arch4Sm90ELb1ELb0EEEEEvNT_6ParamsE,@"STO_CUDA_ENTRY STV_DEFAULT"
_ZN7cutlass13device_kernelIN5flash22FlashAttnBwdPreprocessIN4cute5tupleIJNS3_1CILi128EEENS5_ILi64EEEEEENS_6half_tEfNS_4arch4Sm90ELb1ELb0EEEEEvNT_6ParamsE:
[----:B------:R-:W-:Y:S01]  /*0000*/  LDC R1, c[0x0][0x28] ;  /* 0x00000a00ff017b82 */ /* 0x000fe20000000800 */
[----:B------:R-:W0:Y:S07]  /*0010*/  S2R R0, SR_TID.X ;  /* 0x0000000000007919 */ /* 0x000e2e0000002100 */
[----:B------:R-:W1:Y:S01]  /*0020*/  S2UR UR8, SR_CTAID.Y ;  /* 0x00000000000879c3 */ /* 0x000e620000002600 */
[----:B------:R-:W-:Y:S01]  /*0030*/  ULDC UR4, c[0x0][0x218] ;  /* 0x0000860000047ab9 */ /* 0x000fe20000000800 */
[----:B------:R-:W-:Y:S01]  /*0040*/  ULDC UR5, c[0x0][0x21c] ;  /* 0x0000870000057ab9 */ /* 0x000fe20000000800 */
[----:B------:R-:W2:Y:S01]  /*0050*/  S2R R2, SR_CTAID.X ;  /* 0x0000000000027919 */ /* 0x000ea20000002500 */
[----:B------:R-:W-:-:S04]  /*0060*/  ULDC.64 UR6, c[0x0][0x208] ;  /* 0x0000820000067ab9 */ /* 0x000fc80000000a00 */
[----:B------:R-:W3:Y:S08]  /*0070*/  LDC.64 R12, c[0x0][0x230] ;  /* 0x00008c00ff0c7b82 */ /* 0x000ef00000000a00 */
[----:B------:R-:W4:Y:S08]  /*0080*/  S2UR UR9, SR_CTAID.Z ;  /* 0x00000000000979c3 */ /* 0x000f300000002700 */
[----:B------:R-:W4:Y:S01]  /*0090*/  LDC.64 R14, c[0x0][0x238] ;  /* 0x00008e00ff0e7b82 */ /* 0x000f220000000a00 */
[----:B-1----:R-:W-:Y:S01]  /*00a0*/  USHF.R.S32.HI UR10, URZ, 0x1f, UR8 ;  /* 0x0000001f3f0a7899 */ /* 0x002fe20008011408 */
[----:B0-----:R-:W-:-:S05]  /*00b0*/  SHF.R.S32.HI R3, RZ, 0x1f, R0 ;  /* 0x0000001fff037819 */ /* 0x001fca0000011400 */
[----:B---3--:R-:W-:Y:S01]  /*00c0*/  IMAD R4, R12, UR10, RZ ;  /* 0x0000000a0c047c24 */ /* 0x008fe2000f8e02ff */
[----:B------:R-:W0:Y:S01]  /*00d0*/  LDC.64 R20, c[0x0][0x250] ;  /* 0x00009400ff147b82 */ /* 0x000e220000000a00 */
[----:B------:R-:W-:Y:S02]  /*00e0*/  LEA.HI R44, R3, R0, RZ, 0x3 ;  /* 0x00000000032c7211 */ /* 0x000fe400078f18ff */
[----:B------:R-:W-:Y:S01]  /*00f0*/  IMAD R13, R13, UR8, R4 ;  /* 0x000000080d0d7c24 */ /* 0x000fe2000f8e0204 */
[----:B--2---:R-:W-:Y:S02]  /*0100*/  SHF.L.U32 R10, R2, 0x7, RZ ;  /* 0x00000007020a7819 */ /* 0x004fe400000006ff */
[----:B------:R-:W-:Y:S01]  /*0110*/  LOP3.LUT R5, R44, 0xfffffff8, RZ, 0xc0, !PT ;  /* 0xfffffff82c057812 */ /* 0x000fe200078ec0ff */
[----:B----4-:R-:W-:Y:S01]  /*0120*/  USHF.R.S32.HI UR11, URZ, 0x1f, UR9 ;  /* 0x0000001f3f0b7899 */ /* 0x010fe20008011409 */
[----:B------:R-:W-:Y:S01]  /*0130*/  IADD3 R3, -R10, UR4, RZ ;  /* 0x000000040a037c10 */ /* 0x000fe2000fffe1ff */
[----:B------:R-:W1:Y:S01]  /*0140*/  LDC.64 R42, c[0x0][0x258] ;  /* 0x00009600ff2a7b82 */ /* 0x000e620000000a00 */
[----:B------:R-:W-:-:S02]  /*0150*/  SHF.R.S32.HI R44, RZ, 0x3, R44 ;  /* 0x00000003ff2c7819 */ /* 0x000fc4000001142c */
[----:B------:R-:W-:Y:S02]  /*0160*/  IADD3 R5, -R5, R0, RZ ;  /* 0x0000000005057210 */ /* 0x000fe40007ffe1ff */
[----:B------:R-:W-:Y:S01]  /*0170*/  ISETP.GE.AND P1, PT, R44, R3, PT ;  /* 0x000000032c00720c */ /* 0x000fe20003f26270 */
[----:B------:R-:W-:Y:S01]  /*0180*/  IMAD R4, R14, UR11, RZ ;  /* 0x0000000b0e047c24 */ /* 0x000fe2000f8e02ff */
[----:B------:R-:W-:Y:S02]  /*0190*/  SHF.L.U32 R8, R5, 0x3, RZ ;  /* 0x0000000305087819 */ /* 0x000fe400000006ff */
[----:B------:R-:W-:Y:S01]  /*01a0*/  SHF.R.S32.HI R45, RZ, 0x1f, R44 ;  /* 0x0000001fff2d7819 */ /* 0x000fe2000001142c */
[----:B------:R-:W-:Y:S01]  /*01b0*/  IMAD R15, R15, UR9, R4 ;  /* 0x000000090f0f7c24 */ /* 0x000fe2000f8e0204 */
[----:B------:R-:W-:Y:S02]  /*01c0*/  ISETP.LT.AND P4, PT, R8, UR5, !P1 ;  /* 0x0000000508007c0c */ /* 0x000fe4000cf81270 */
[----:B------:R-:W-:-:S02]  /*01d0*/  SHF.R.S32.HI R9, RZ, 0x1f, R8 ;  /* 0x0000001fff097819 */ /* 0x000fc40000011408 */
[----:B------:R-:W-:Y:S01]  /*01e0*/  ISETP.GE.AND P0, PT, R8, UR5, PT ;  /* 0x0000000508007c0c */ /* 0x000fe2000bf06270 */
[----:B0-----:R-:W-:Y:S02]  /*01f0*/  IMAD R16, R20, UR10, RZ ;  /* 0x0000000a14107c24 */ /* 0x001fe4000f8e02ff */
[----:B------:R-:W-:-:S04]  /*0200*/  IMAD.WIDE.U32 R6, R12, UR8, R8 ;  /* 0x000000080c067c25 */ /* 0x000fc8000f8e0008 */
[----:B------:R-:W-:Y:S01]  /*0210*/  IMAD.WIDE.U32 R8, R20, UR8, R8 ;  /* 0x0000000814087c25 */ /* 0x000fe2000f8e0008 */
[----:B------:R-:W-:Y:S01]  /*0220*/  IADD3 R7, R7, R13, RZ ;  /* 0x0000000d07077210 */ /* 0x000fe20007ffe0ff */
[----:B------:R-:W0:Y:S02]  /*0230*/  @P4 LDC.64 R18, c[0x0][0x228] ;  /* 0x00008a00ff124b82 */ /* 0x000e240000000a00 */
[----:B------:R-:W-:-:S04]  /*0240*/  IMAD.WIDE R12, R2, 0x80, R44 ;  /* 0x00000080020c7825 */ /* 0x000fc800078e022c */
[----:B------:R-:W-:Y:S02]  /*0250*/  IMAD.WIDE.U32 R30, R14, UR9, R6 ;  /* 0x000000090e1e7c25 */ /* 0x000fe4000f8e0006 */
[----:B------:R-:W2:Y:S03]  /*0260*/  @P4 LDC.64 R32, c[0x0][0x210] ;  /* 0x00008400ff204b82 */ /* 0x000ea60000000a00 */
[----:B------:R-:W-:-:S05]  /*0270*/  IADD3 R31, R31, R15, RZ ;  /* 0x0000000f1f1f7210 */ /* 0x000fca0007ffe0ff */
[----:B------:R-:W3:Y:S01]  /*0280*/  @P4 LDC.64 R14, c[0x0][0x248] ;  /* 0x00009200ff0e4b82 */ /* 0x000ee20000000a00 */
[----:B0-----:R-:W-:-:S07]  /*0290*/  @P4 IMAD R4, R13, R18, RZ ;  /* 0x000000120d044224 */ /* 0x001fce00078e02ff */
[----:B------:R-:W0:Y:S01]  /*02a0*/  @P4 LDC.64 R26, c[0x0][0x240] ;  /* 0x00009000ff1a4b82 */ /* 0x000e220000000a00 */
[----:B------:R-:W-:-:S04]  /*02b0*/  @P4 IMAD.WIDE.U32 R6, R12, R18, R30 ;  /* 0x000000120c064225 */ /* 0x000fc800078e001e */
[----:B------:R-:W-:Y:S01]  /*02c0*/  @P4 IMAD R17, R12, R19, R4 ;  /* 0x000000130c114224 */ /* 0x000fe200078e0204 */
[----:B------:R-:W-:Y:S01]  /*02d0*/  IADD3 R4, R44, 0x20, RZ ;  /* 0x000000202c047810 */ /* 0x000fe20007ffe0ff */
[----:B------:R-:W-:Y:S01]  /*02e0*/  IMAD R19, R21, UR8, R16 ;  /* 0x0000000815137c24 */ /* 0x000fe2000f8e0210 */
[----:B--2---:R-:W-:Y:S01]  /*02f0*/  @P4 LEA R32, P2, R6, R32, 0x1 ;  /* 0x0000002006204211 */ /* 0x004fe200078408ff */
[----:B-1----:R-:W-:Y:S01]  /*0300*/  IMAD R18, R42, UR11, RZ ;  /* 0x0000000b2a127c24 */ /* 0x002fe2000f8e02ff */
[----:B------:R-:W-:Y:S02]  /*0310*/  ISETP.LT.AND P3, PT, R4, R3, !P0 ;  /* 0x000000030400720c */ /* 0x000fe40004761270 */
[----:B------:R-:W-:Y:S02]  /*0320*/  @P4 IADD3 R7, R7, R17, RZ ;  /* 0x0000001107074210 */ /* 0x000fe40007ffe0ff */
[----:B------:R-:W-:Y:S02]  /*0330*/  MOV R16, R8 ;  /* 0x0000000800107202 */ /* 0x000fe40000000f00 */
[----:B------:R-:W-:Y:S01]  /*0340*/  @P4 LEA.HI.X R33, R6, R33, R7, 0x1, P2 ;  /* 0x0000002106214211 */ /* 0x000fe200010f0c07 */
[----:B------:R-:W-:Y:S01]  /*0350*/  IMAD R7, R43, UR9, R18 ;  /* 0x000000092b077c24 */ /* 0x000fe2000f8e0212 */
[----:B------:R-:W-:-:S02]  /*0360*/  IADD3 R6, R44, 0x40, RZ ;  /* 0x000000402c067810 */ /* 0x000fc40007ffe0ff */
[----:B------:R-:W-:Y:S01]  /*0370*/  IADD3 R17, R9, R19, RZ ;  /* 0x0000001309117210 */ /* 0x000fe20007ffe0ff */
[----:B---3--:R-:W-:Y:S01]  /*0380*/  @P4 IMAD R9, R13, R14, RZ ;  /* 0x0000000e0d094224 */ /* 0x008fe200078e02ff */
[-C--:B------:R-:W-:Y:S01]  /*0390*/  ISETP.LT.AND P2, PT, R6, R3.reuse, !P0 ;  /* 0x000000030600720c */ /* 0x080fe20004741270 */
[----:B------:R-:W1:Y:S01]  /*03a0*/  @P3 LDC.64 R24, c[0x0][0x228] ;  /* 0x00008a00ff183b82 */ /* 0x000e620000000a00 */
[----:B------:R-:W-:Y:S01]  /*03b0*/  IADD3 R8, R44, 0x60, RZ ;  /* 0x000000602c087810 */ /* 0x000fe20007ffe0ff */
[----:B------:R-:W-:Y:S01]  /*03c0*/  IMAD.WIDE.U32 R42, R42, UR9, R16 ;  /* 0x000000092a2a7c25 */ /* 0x000fe2000f8e0010 */
[----:B------:R-:W-:Y:S02]  /*03d0*/  @P3 IADD3 R17, P6, R12, 0x20, RZ ;  /* 0x000000200c113810 */ /* 0x000fe40007fde0ff */
[----:B------:R-:W-:Y:S01]  /*03e0*/  ISETP.LT.AND P0, PT, R8, R3, !P0 ;  /* 0x000000030800720c */ /* 0x000fe20004701270 */
[C---:B------:R-:W-:Y:S01]  /*03f0*/  @P4 IMAD R19, R12.reuse, R15, R9 ;  /* 0x0000000f0c134224 */ /* 0x040fe200078e0209 */
[----:B------:R-:W-:Y:S01]  /*0400*/  IADD3 R43, R43, R7, RZ ;  /* 0x000000072b2b7210 */ /* 0x000fe20007ffe0ff */
[----:B------:R-:W2:Y:S01]  /*0410*/  @P3 LDC.64 R22, c[0x0][0x248] ;  /* 0x00009200ff163b82 */ /* 0x000ea20000000a00 */
[----:B------:R-:W-:-:S02]  /*0420*/  @P3 IADD3 R16, P5, R12, 0x20, RZ ;  /* 0x000000200c103810 */ /* 0x000fc40007fbe0ff */
[-C--:B------:R-:W-:Y:S01]  /*0430*/  @P3 IADD3.X R7, RZ, R13.reuse, RZ, P6, !PT ;  /* 0x0000000dff073210 */ /* 0x080fe200037fe4ff */
[C---:B------:R-:W-:Y:S01]  /*0440*/  @P4 IMAD.WIDE.U32 R14, R12.reuse, R14, R42 ;  /* 0x0000000e0c0e4225 */ /* 0x040fe200078e002a */
[C---:B------:R-:W-:Y:S02]  /*0450*/  @P2 IADD3 R59, P6, R12.reuse, 0x40, RZ ;  /* 0x000000400c3b2810 */ /* 0x040fe40007fde0ff */
[-C--:B------:R-:W-:Y:S01]  /*0460*/  @P3 IADD3.X R41, RZ, R13.reuse, RZ, P5, !PT ;  /* 0x0000000dff293210 */ /* 0x080fe20002ffe4ff */
[----:B------:R-:W3:Y:S01]  /*0470*/  @P3 LDC.64 R48, c[0x0][0x240] ;  /* 0x00009000ff303b82 */ /* 0x000ee20000000a00 */
[C---:B------:R-:W-:Y:S02]  /*0480*/  @P2 IADD3 R54, P5, R12.reuse, 0x40, RZ ;  /* 0x000000400c362810 */ /* 0x040fe40007fbe0ff */
[----:B------:R-:W-:Y:S02]  /*0490*/  @P2 IADD3.X R35, RZ, R13, RZ, P6, !PT ;  /* 0x0000000dff232210 */ /* 0x000fe400037fe4ff */
[----:B------:R-:W-:-:S02]  /*04a0*/  @P0 IADD3 R9, P6, R12, 0x60, RZ ;  /* 0x000000600c090810 */ /* 0x000fc40007fde0ff */
[-C--:B------:R-:W-:Y:S01]  /*04b0*/  @P2 IADD3.X R57, RZ, R13.reuse, RZ, P5, !PT ;  /* 0x0000000dff392210 */ /* 0x080fe20002ffe4ff */
[----:B------:R-:W4:Y:S01]  /*04c0*/  @P2 LDC.64 R36, c[0x0][0x228] ;  /* 0x00008a00ff242b82 */ /* 0x000f220000000a00 */
[----:B------:R-:W-:Y:S01]  /*04d0*/  @P0 IADD3 R52, P5, R12, 0x60, RZ ;  /* 0x000000600c340810 */ /* 0x000fe20007fbe0ff */
[----:B-1----:R-:W-:Y:S01]  /*04e0*/  @P3 IMAD R18, R7, R24, RZ ;  /* 0x0000001807123224 */ /* 0x002fe200078e02ff */
[----:B------:R-:W-:Y:S02]  /*04f0*/  @P0 IADD3.X R55, RZ, R13, RZ, P6, !PT ;  /* 0x0000000dff370210 */ /* 0x000fe400037fe4ff */
[----:B------:R-:W-:Y:S01]  /*0500*/  @P4 IADD3 R12, R15, R19, RZ ;  /* 0x000000130f0c4210 */ /* 0x000fe20007ffe0ff */
[----:B------:R-:W-:Y:S01]  /*0510*/  @P3 IMAD R39, R17, R25, R18 ;  /* 0x0000001911273224 */ /* 0x000fe200078e0212 */
[C---:B0-----:R-:W-:Y:S01]  /*0520*/  @P4 LEA R26, P6, R14.reuse, R26, 0x1 ;  /* 0x0000001a0e1a4211 */ /* 0x041fe200078c08ff */
[----:B------:R-:W0:Y:S01]  /*0530*/  @P3 LDC.64 R20, c[0x0][0x210] ;  /* 0x00008400ff143b82 */ /* 0x000e220000000a00 */
[----:B------:R-:W-:Y:S01]  /*0540*/  @P0 IADD3.X R7, RZ, R13, RZ, P5, !PT ;  /* 0x0000000dff070210 */ /* 0x000fe20002ffe4ff */
[----:B--2---:R-:W-:Y:S01]  /*0550*/  @P3 IMAD R41, R41, R22, RZ ;  /* 0x0000001629293224 */ /* 0x004fe200078e02ff */
[----:B------:R-:W-:-:S02]  /*0560*/  @P4 LEA.HI.X R27, R14, R27, R12, 0x1, P6 ;  /* 0x0000001b0e1b4211 */ /* 0x000fc400030f0c0c */
[----:B------:R-:W-:Y:S02]  /*0570*/  CS2R R14, SRZ ;  /* 0x00000000000e7805 */ /* 0x000fe4000001ff00 */
[----:B------:R-:W-:Y:S01]  /*0580*/  @P3 MOV R12, R30 ;  /* 0x0000001e000c3202 */ /* 0x000fe20000000f00 */
[----:B------:R-:W-:Y:S01]  /*0590*/  @P3 IMAD R41, R16, R23, R41 ;  /* 0x0000001710293224 */ /* 0x000fe200078e0229 */
[----:B------:R-:W-:Y:S01]  /*05a0*/  @P3 MOV R13, R31 ;  /* 0x0000001f000d3202 */ /* 0x000fe20000000f00 */
[----:B------:R-:W1:Y:S01]  /*05b0*/  @P2 LDC.64 R46, c[0x0][0x248] ;  /* 0x00009200ff2e2b82 */ /* 0x000e620000000a00 */
[----:B------:R-:W-:Y:S01]  /*05c0*/  CS2R R18, SRZ ;  /* 0x0000000000127805 */ /* 0x000fe2000001ff00 */
[----:B------:R-:W-:Y:S01]  /*05d0*/  @P3 IMAD.WIDE.U32 R24, R17, R24, R12 ;  /* 0x0000001811183225 */ /* 0x000fe200078e000c */
[----:B------:R-:W-:Y:S02]  /*05e0*/  @P3 MOV R12, R42 ;  /* 0x0000002a000c3202 */ /* 0x000fe40000000f00 */
[----:B------:R-:W-:-:S03]  /*05f0*/  @P3 MOV R13, R43 ;  /* 0x0000002b000d3202 */ /* 0x000fc60000000f00 */
[----:B------:R-:W2:Y:S01]  /*0600*/  @P0 LDC.64 R28, c[0x0][0x228] ;  /* 0x00008a00ff1c0b82 */ /* 0x000ea20000000a00 */
[----:B------:R-:W-:Y:S01]  /*0610*/  @P3 IMAD.WIDE.U32 R22, R16, R22, R12 ;  /* 0x0000001610163225 */ /* 0x000fe200078e000c */
[----:B------:R-:W-:Y:S02]  /*0620*/  CS2R R12, SRZ ;  /* 0x00000000000c7805 */ /* 0x000fe4000001ff00 */
[----:B------:R-:W-:Y:S02]  /*0630*/  CS2R R16, SRZ ;  /* 0x0000000000107805 */ /* 0x000fe4000001ff00 */
[----:B------:R-:W-:Y:S02]  /*0640*/  @P3 IADD3 R41, R23, R41, RZ ;  /* 0x0000002917293210 */ /* 0x000fe40007ffe0ff */
[----:B---3--:R-:W-:Y:S01]  /*0650*/  @P3 LEA R48, P5, R22, R48, 0x1 ;  /* 0x0000003016303211 */ /* 0x008fe200078a08ff */
[----:B----4-:R-:W-:Y:S01]  /*0660*/  @P2 IMAD R34, R35, R36, RZ ;  /* 0x0000002423222224 */ /* 0x010fe200078e02ff */
[----:B------:R-:W-:Y:S01]  /*0670*/  @P2 MOV R50, R30 ;  /* 0x0000001e00322202 */ /* 0x000fe20000000f00 */
[----:B------:R3:W4:Y:S01]  /*0680*/  @P4 LDG.E.128 R12, desc[UR6][R32.64] ;  /* 0x00000006200c4981 */ /* 0x000722000c1e1d00 */
[----:B------:R-:W-:-:S02]  /*0690*/  @P2 MOV R51, R31 ;  /* 0x0000001f00332202 */ /* 0x000fc40000000f00 */
[----:B------:R-:W-:Y:S01]  /*06a0*/  @P3 LEA.HI.X R49, R22, R49, R41, 0x1, P5 ;  /* 0x0000003116313211 */ /* 0x000fe200028f0c29 */
[----:B------:R2:W4:Y:S01]  /*06b0*/  @P4 LDG.E.128 R16, desc[UR6][R26.64] ;  /* 0x000000061a104981 */ /* 0x000522000c1e1d00 */
[----:B------:R-:W2:Y:S01]  /*06c0*/  @P0 LDC.64 R40, c[0x0][0x248] ;  /* 0x00009200ff280b82 */ /* 0x000ea20000000a00 */
[----:B------:R-:W-:Y:S01]  /*06d0*/  @P2 IMAD R53, R59, R37, R34 ;  /* 0x000000253b352224 */ /* 0x000fe200078e0222 */
[----:B------:R-:W-:Y:S01]  /*06e0*/  @P3 IADD3 R39, R25, R39, RZ ;  /* 0x0000002719273210 */ /* 0x000fe20007ffe0ff */
[----:B------:R-:W-:Y:S01]  /*06f0*/  @P2 IMAD.WIDE.U32 R50, R59, R36, R50 ;  /* 0x000000243b322225 */ /* 0x000fe200078e0032 */
[C---:B0-----:R-:W-:Y:S02]  /*0700*/  @P3 LEA R60, P4, R24.reuse, R20, 0x1 ;  /* 0x00000014183c3211 */ /* 0x041fe400078808ff */
[----:B------:R-:W-:Y:S02]  /*0710*/  CS2R R22, SRZ ;  /* 0x0000000000167805 */ /* 0x000fe4000001ff00 */
[----:B------:R-:W-:Y:S01]  /*0720*/  @P2 MOV R36, R42 ;  /* 0x0000002a00242202 */ /* 0x000fe20000000f00 */
[----:B-1----:R-:W-:Y:S01]  /*0730*/  @P2 IMAD R57, R57, R46, RZ ;  /* 0x0000002e39392224 */ /* 0x002fe200078e02ff */
[----:B------:R-:W-:Y:S01]  /*0740*/  @P2 MOV R37, R43 ;  /* 0x0000002b00252202 */ /* 0x000fe20000000f00 */
[----:B---3--:R-:W0:Y:S01]  /*0750*/  @P2 LDC.64 R32, c[0x0][0x210] ;  /* 0x00008400ff202b82 */ /* 0x008e220000000a00 */
[----:B------:R-:W-:Y:S01]  /*0760*/  @P3 LEA.HI.X R61, R24, R21, R39, 0x1, P4 ;  /* 0x00000015183d3211 */ /* 0x000fe200020f0c27 */
[----:B------:R-:W-:Y:S01]  /*0770*/  @P2 IMAD R47, R54, R47, R57 ;  /* 0x0000002f362f2224 */ /* 0x000fe200078e0239 */
[----:B------:R-:W-:Y:S01]  /*0780*/  CS2R R20, SRZ ;  /* 0x0000000000147805 */ /* 0x000fe2000001ff00 */
[----:B--2---:R-:W-:Y:S01]  /*0790*/  @P0 IMAD R56, R55, R28, RZ ;  /* 0x0000001c37380224 */ /* 0x004fe200078e02ff */
[----:B------:R-:W-:-:S02]  /*07a0*/  CS2R R24, SRZ ;  /* 0x0000000000187805 */ /* 0x000fc4000001ff00 */
[----:B------:R-:W-:Y:S01]  /*07b0*/  CS2R R26, SRZ ;  /* 0x00000000001a7805 */ /* 0x000fe2000001ff00 */
[----:B------:R-:W1:Y:S01]  /*07c0*/  @P0 LDC.64 R34, c[0x0][0x210] ;  /* 0x00008400ff220b82 */ /* 0x000e620000000a00 */
[----:B------:R-:W-:Y:S01]  /*07d0*/  @P2 IMAD.WIDE.U32 R54, R54, R46, R36 ;  /* 0x0000002e36362225 */ /* 0x000fe200078e0024 */
[----:B------:R-:W2:Y:S04]  /*07e0*/  @P3 LDG.E.128 R20, desc[UR6][R60.64] ;  /* 0x000000063c143981 */ /* 0x000ea8000c1e1d00 */
[----:B------:R3:W2:Y:S02]  /*07f0*/  @P3 LDG.E.128 R24, desc[UR6][R48.64] ;  /* 0x0000000630183981 */ /* 0x0006a4000c1e1d00 */
[----:B------:R-:W3:Y:S08]  /*0800*/  @P2 LDC.64 R38, c[0x0][0x240] ;  /* 0x00009000ff262b82 */ /* 0x000ef00000000a00 */
[----:B------:R-:W3:Y:S01]  /*0810*/  @P0 LDC.64 R36, c[0x0][0x240] ;  /* 0x00009000ff240b82 */ /* 0x000ee20000000a00 */
[----:B------:R-:W-:-:S02]  /*0820*/  @P0 IMAD R7, R7, R40, RZ ;  /* 0x0000002807070224 */ /* 0x000fc400078e02ff */
[C---:B------:R-:W-:Y:S02]  /*0830*/  @P0 IMAD R29, R9.reuse, R29, R56 ;  /* 0x0000001d091d0224 */ /* 0x040fe400078e0238 */
[----:B------:R-:W-:Y:S01]  /*0840*/  @P0 IMAD.WIDE.U32 R30, R9, R28, R30 ;  /* 0x0000001c091e0225 */ /* 0x000fe200078e001e */
[----:B------:R-:W-:Y:S02]  /*0850*/  @P2 IADD3 R53, R51, R53, RZ ;  /* 0x0000003533352210 */ /* 0x000fe40007ffe0ff */
[----:B0-----:R-:W-:Y:S01]  /*0860*/  @P2 LEA R56, P3, R50, R32, 0x1 ;  /* 0x0000002032382211 */ /* 0x001fe200078608ff */
[C---:B------:R-:W-:Y:S02]  /*0870*/  @P0 IMAD R7, R52.reuse, R41, R7 ;  /* 0x0000002934070224 */ /* 0x040fe400078e0207 */
[----:B------:R-:W-:Y:S01]  /*0880*/  @P0 IMAD.WIDE.U32 R42, R52, R40, R42 ;  /* 0x00000028342a0225 */ /* 0x000fe200078e002a */
[----:B------:R-:W-:Y:S02]  /*0890*/  @P0 IADD3 R29, R31, R29, RZ ;  /* 0x0000001d1f1d0210 */ /* 0x000fe40007ffe0ff */
[----:B-1----:R-:W-:-:S02]  /*08a0*/  @P0 LEA R46, P4, R30, R34, 0x1 ;  /* 0x000000221e2e0211 */ /* 0x002fc400078808ff */
[----:B------:R-:W-:Y:S02]  /*08b0*/  @P2 LEA.HI.X R57, R50, R33, R53, 0x1, P3 ;  /* 0x0000002132392211 */ /* 0x000fe400018f0c35 */
[----:B------:R-:W-:Y:S02]  /*08c0*/  @P2 IADD3 R9, R55, R47, RZ ;  /* 0x0000002f37092210 */ /* 0x000fe40007ffe0ff */
[----:B---3--:R-:W-:Y:S02]  /*08d0*/  @P2 LEA R48, P5, R54, R38, 0x1 ;  /* 0x0000002636302211 */ /* 0x008fe400078a08ff */
[----:B------:R-:W-:Y:S02]  /*08e0*/  @P0 IADD3 R7, R43, R7, RZ ;  /* 0x000000072b070210 */ /* 0x000fe40007ffe0ff */
[----:B------:R-:W-:Y:S02]  /*08f0*/  @P0 LEA R50, P3, R42, R36, 0x1 ;  /* 0x000000242a320211 */ /* 0x000fe400078608ff */
[----:B------:R-:W-:-:S02]  /*0900*/  @P0 LEA.HI.X R47, R30, R35, R29, 0x1, P4 ;  /* 0x000000231e2f0211 */ /* 0x000fc400020f0c1d */
[----:B------:R-:W-:Y:S02]  /*0910*/  CS2R R28, SRZ ;  /* 0x00000000001c7805 */ /* 0x000fe4000001ff00 */
[----:B------:R-:W-:Y:S02]  /*0920*/  CS2R R30, SRZ ;  /* 0x00000000001e7805 */ /* 0x000fe4000001ff00 */
[----:B------:R-:W-:Y:S02]  /*0930*/  CS2R R32, SRZ ;  /* 0x0000000000207805 */ /* 0x000fe4000001ff00 */
[----:B------:R-:W-:Y:S02]  /*0940*/  CS2R R34, SRZ ;  /* 0x0000000000227805 */ /* 0x000fe4000001ff00 */
[----:B------:R-:W-:Y:S02]  /*0950*/  @P2 LEA.HI.X R49, R54, R39, R9, 0x1, P5 ;  /* 0x0000002736312211 */ /* 0x000fe400028f0c09 */
[----:B------:R-:W-:-:S02]  /*0960*/  CS2R R38, SRZ ;  /* 0x0000000000267805 */ /* 0x000fc4000001ff00 */
[----:B------:R-:W-:Y:S02]  /*0970*/  @P0 LEA.HI.X R51, R42, R37, R7, 0x1, P3 ;  /* 0x000000252a330211 */ /* 0x000fe400018f0c07 */
[----:B------:R-:W-:Y:S02]  /*0980*/  CS2R R36, SRZ ;  /* 0x0000000000247805 */ /* 0x000fe4000001ff00 */
[----:B------:R-:W-:Y:S02]  /*0990*/  CS2R R40, SRZ ;  /* 0x0000000000287805 */ /* 0x000fe4000001ff00 */
[----:B------:R-:W-:Y:S01]  /*09a0*/  CS2R R42, SRZ ;  /* 0x00000000002a7805 */ /* 0x000fe2000001ff00 */
[----:B------:R-:W3:Y:S04]  /*09b0*/  @P2 LDG.E.128 R28, desc[UR6][R56.64] ;  /* 0x00000006381c2981 */ /* 0x000ee8000c1e1d00 */
[----:B------:R0:W3:Y:S04]  /*09c0*/  @P2 LDG.E.128 R32, desc[UR6][R48.64] ;  /* 0x0000000630202981 */ /* 0x0000e8000c1e1d00 */
[----:B------:R1:W3:Y:S04]  /*09d0*/  @P0 LDG.E.128 R36, desc[UR6][R46.64] ;  /* 0x000000062e240981 */ /* 0x0002e8000c1e1d00 */
[----:B------:R4:W3:Y:S01]  /*09e0*/  @P0 LDG.E.128 R40, desc[UR6][R50.64] ;  /* 0x0000000632280981 */ /* 0x0008e2000c1e1d00 */
[----:B------:R-:W-:-:S04]  /*09f0*/  ISETP.GT.AND P0, PT, R0, 0x7f, PT ;  /* 0x0000007f0000780c */ /* 0x000fc80003f04270 */
[----:B------:R-:W-:-:S13]  /*0a00*/  ISETP.GE.OR P2, PT, R0, R3, P0 ;  /* 0x000000030000720c */ /* 0x000fda0000746670 */
[----:B------:R-:W1:Y:S08]  /*0a10*/  @!P2 LDC.64 R54, c[0x0][0x290] ;  /* 0x0000a400ff36ab82 */ /* 0x000e700000000a00 */
[----:B0-----:R-:W0:Y:S01]  /*0a20*/  @!P2 LDC.64 R48, c[0x0][0x298] ;  /* 0x0000a600ff30ab82 */ /* 0x001e220000000a00 */
[----:B------:R-:W-:Y:S02]  /*0a30*/  @!P2 SHF.R.S32.HI R7, RZ, 0x1f, R0 ;  /* 0x0000001fff07a819 */ /* 0x000fe40000011400 */
[----:B------:R-:W-:-:S05]  /*0a40*/  @!P2 IADD3 R52, P3, R10, R0, RZ ;  /* 0x000000000a34a210 */ /* 0x000fca0007f7e0ff */
[----:B-1----:R-:W1:Y:S01]  /*0a50*/  @!P2 LDC.64 R46, c[0x0][0x288] ;  /* 0x0000a200ff2eab82 */ /* 0x002e620000000a00 */
[----:B------:R-:W-:Y:S01]  /*0a60*/  @!P2 LEA.HI.X.SX32 R53, R10, R7, 0x1, P3 ;  /* 0x000000070a35a211 */ /* 0x000fe200018f0eff */
[C---:B------:R-:W-:Y:S02]  /*0a70*/  @!P2 IMAD R56, R54.reuse, UR10, RZ ;  /* 0x0000000a3638ac24 */ /* 0x040fe4000f8e02ff */
[----:B------:R-:W-:-:S04]  /*0a80*/  @!P2 IMAD.WIDE.U32 R52, R54, UR8, R52 ;  /* 0x000000083634ac25 */ /* 0x000fc8000f8e0034 */
[----:B------:R-:W-:Y:S02]  /*0a90*/  @!P2 IMAD R55, R55, UR8, R56 ;  /* 0x000000083737ac24 */ /* 0x000fe4000f8e0238 */
[----:B0-----:R-:W-:-:S03]  /*0aa0*/  @!P2 IMAD R54, R48, UR11, RZ ;  /* 0x0000000b3036ac24 */ /* 0x001fc6000f8e02ff */
[----:B------:R-:W-:Y:S01]  /*0ab0*/  @!P2 IADD3 R53, R53, R55, RZ ;  /* 0x000000373535a210 */ /* 0x000fe20007ffe0ff */
[----:B------:R-:W-:Y:S02]  /*0ac0*/  @!P2 IMAD R55, R49, UR9, R54 ;  /* 0x000000093137ac24 */ /* 0x000fe4000f8e0236 */
[----:B------:R-:W-:-:S05]  /*0ad0*/  @!P2 IMAD.WIDE.U32 R48, R48, UR9, R52 ;  /* 0x000000093030ac25 */ /* 0x000fca000f8e0034 */
[----:B------:R-:W-:Y:S02]  /*0ae0*/  @!P2 IADD3 R53, R49, R55, RZ ;  /* 0x000000373135a210 */ /* 0x000fe40007ffe0ff */
[----:B-1----:R-:W-:-:S04]  /*0af0*/  @!P2 LEA R46, P3, R48, R46, 0x2 ;  /* 0x0000002e302ea211 */ /* 0x002fc800078610ff */
[----:B------:R-:W-:Y:S01]  /*0b00*/  @!P2 LEA.HI.X R47, R48, R47, R53, 0x2, P3 ;  /* 0x0000002f302fa211 */ /* 0x000fe200018f1435 */
[----:B----4-:R-:W-:Y:S02]  /*0b10*/  HADD2.F32 R50, -RZ, R12.H1_H1 ;  /* 0x3000000cff327230 */ /* 0x010fe40000004100 */
[----:B------:R-:W-:Y:S02]  /*0b20*/  HADD2.F32 R7, -RZ, R16.H1_H1 ;  /* 0x30000010ff077230 */ /* 0x000fe40000004100 */
[----:B------:R-:W-:Y:S02]  /*0b30*/  HADD2.F32 R51, -RZ, R12.H0_H0 ;  /* 0x2000000cff337230 */ /* 0x000fe40000004100 */
[----:B------:R-:W-:Y:S02]  /*0b40*/  HADD2.F32 R16, -RZ, R16.H0_H0 ;  /* 0x20000010ff107230 */ /* 0x000fe40000004100 */
[----:B------:R-:W-:Y:S01]  /*0b50*/  FMUL.FTZ R50, R50, R7 ;  /* 0x0000000732327220 */ /* 0x000fe20000410000 */
[----:B------:R-:W-:-:S03]  /*0b60*/  HADD2.F32 R49, -RZ, R18.H1_H1 ;  /* 0x30000012ff317230 */ /* 0x000fc60000004100 */
[----:B------:R-:W-:Y:S01]  /*0b70*/  FFMA.FTZ R56, R51, R16, R50 ;  /* 0x0000001033387223 */ /* 0x000fe20000010032 */
[----:B------:R-:W-:Y:S02]  /*0b80*/  HADD2.F32 R50, -RZ, R18.H0_H0 ;  /* 0x20000012ff327230 */ /* 0x000fe40000004100 */
[----:B------:R-:W-:Y:S02]  /*0b90*/  HADD2.F32 R9, -RZ, R13.H0_H0 ;  /* 0x2000000dff097230 */ /* 0x000fe40000004100 */
[----:B------:R-:W-:Y:S02]  /*0ba0*/  HADD2.F32 R54, -RZ, R17.H0_H0 ;  /* 0x20000011ff367230 */ /* 0x000fe40000004100 */
[----:B--2---:R-:W-:Y:S02]  /*0bb0*/  HADD2.F32 R18, -RZ, R20.H1_H1 ;  /* 0x30000014ff127230 */ /* 0x004fe40000004100 */
[----:B------:R-:W-:Y:S02]  /*0bc0*/  HADD2.F32 R51, -RZ, R24.H1_H1 ;  /* 0x30000018ff337230 */ /* 0x000fe40000004100 */
[----:B------:R-:W-:-:S03]  /*0bd0*/  HADD2.F32 R20, -RZ, R20.H0_H0 ;  /* 0x20000014ff147230 */ /* 0x000fc60000004100 */
[----:B------:R-:W-:Y:S01]  /*0be0*/  FMUL.FTZ R53, R18, R51 ;  /* 0x0000003312357220 */ /* 0x000fe20000410000 */
        /* <DEDUP_REMOVED lines=8> */
[--C-:B------:R-:W-:Y:S02]  /*0c70*/  HADD2.F32 R7, -RZ, R14.reuse.H0_H0 ;  /* 0x2000000eff077230 */ /* 0x100fe40000004100 */
[----:B------:R-:W-:Y:S02]  /*0c80*/  HADD2.F32 R14, -RZ, R14.H1_H1 ;  /* 0x3000000eff0e7230 */ /* 0x000fe40000004100 */
[----:B------:R-:W-:Y:S01]  /*0c90*/  FFMA.FTZ R24, R9, R18, R24 ;  /* 0x0000001209187223 */ /* 0x000fe20000010018 */
        /* <DEDUP_REMOVED lines=16> */
[--C-:B------:R-:W-:Y:S02]  /*0da0*/  HADD2.F32 R7, -RZ, R27.reuse.H0_H0 ;  /* 0x2000001bff077230 */ /* 0x100fe40000004100 */
[----:B------:R-:W-:Y:S02]  /*0db0*/  HADD2.F32 R12, -RZ, R27.H1_H1 ;  /* 0x3000001bff0c7230 */ /* 0x000fe40000004100 */
[----:B---3--:R-:W-:-:S02]  /*0dc0*/  HADD2.F32 R17, -RZ, R28.H0_H0 ;  /* 0x2000001cff117230 */ /* 0x008fc40000004100 */
[----:B------:R-:W-:Y:S02]  /*0dd0*/  HADD2.F32 R28, -RZ, R28.H1_H1 ;  /* 0x3000001cff1c7230 */ /* 0x000fe40000004100 */
[--C-:B------:R-:W-:Y:S02]  /*0de0*/  HADD2.F32 R25, -RZ, R32.reuse.H1_H1 ;  /* 0x30000020ff197230 */ /* 0x100fe40000004100 */
[----:B------:R-:W-:Y:S01]  /*0df0*/  FFMA.FTZ R9, R22, R9, R13 ;  /* 0x0000000916097223 */ /* 0x000fe2000001000d */
[----:B------:R-:W-:Y:S02]  /*0e00*/  HADD2.F32 R22, -RZ, R32.H0_H0 ;  /* 0x20000020ff167230 */ /* 0x000fe40000004100 */
[----:B------:R-:W-:Y:S02]  /*0e10*/  HADD2.F32 R20, -RZ, R36.H1_H1 ;  /* 0x30000024ff147230 */ /* 0x000fe40000004100 */
[----:B------:R-:W-:Y:S01]  /*0e20*/  FMUL.FTZ R28, R28, R25 ;  /* 0x000000191c1c7220 */ /* 0x000fe20000410000 */
[----:B------:R-:W-:-:S02]  /*0e30*/  HADD2.F32 R27, -RZ, R40.H1_H1 ;  /* 0x30000028ff1b7230 */ /* 0x000fc40000004100 */
[----:B------:R-:W-:Y:S02]  /*0e40*/  HADD2.F32 R36, -RZ, R36.H0_H0 ;  /* 0x20000024ff247230 */ /* 0x000fe40000004100 */
[----:B------:R-:W-:Y:S02]  /*0e50*/  HADD2.F32 R25, -RZ, R40.H0_H0 ;  /* 0x20000028ff197230 */ /* 0x000fe40000004100 */
[----:B------:R-:W-:Y:S01]  /*0e60*/  FMUL.FTZ R27, R20, R27 ;  /* 0x0000001b141b7220 */ /* 0x000fe20000410000 */
[----:B------:R-:W-:Y:S02]  /*0e70*/  HADD2.F32 R21, -RZ, R29.H0_H0 ;  /* 0x2000001dff157230 */ /* 0x000fe40000004100 */
[----:B------:R-:W-:Y:S01]  /*0e80*/  FFMA.FTZ R22, R17, R22, R28 ;  /* 0x0000001611167223 */ /* 0x000fe2000001001c */
[----:B------:R-:W-:Y:S02]  /*0e90*/  HADD2.F32 R24, -RZ, R33.H0_H0 ;  /* 0x20000021ff187230 */ /* 0x000fe40000004100 */
[----:B------:R-:W-:Y:S01]  /*0ea0*/  FFMA.FTZ R36, R36, R25, R27 ;  /* 0x0000001924247223 */ /* 0x000fe2000001001b */
[----:B------:R-:W-:-:S02]  /*0eb0*/  HADD2.F32 R14, -RZ, R23.H0_H0 ;  /* 0x20000017ff0e7230 */ /* 0x000fc40000004100 */
[----:B------:R-:W-:Y:S02]  /*0ec0*/  HADD2.F32 R17, -RZ, R37.H0_H0 ;  /* 0x20000025ff117230 */ /* 0x000fe40000004100 */
[----:B------:R-:W-:Y:S02]  /*0ed0*/  HADD2.F32 R20, -RZ, R41.H0_H0 ;  /* 0x20000029ff147230 */ /* 0x000fe40000004100 */
[----:B------:R-:W-:Y:S01]  /*0ee0*/  FFMA.FTZ R24, R21, R24, R22 ;  /* 0x0000001815187223 */ /* 0x000fe20000010016 */
[----:B------:R-:W-:Y:S02]  /*0ef0*/  HADD2.F32 R29, -RZ, R29.H1_H1 ;  /* 0x3000001dff1d7230 */ /* 0x000fe40000004100 */
[----:B------:R-:W-:Y:S02]  /*0f00*/  HADD2.F32 R26, -RZ, R33.H1_H1 ;  /* 0x30000021ff1a7230 */ /* 0x000fe40000004100 */
[----:B------:R-:W-:Y:S01]  /*0f10*/  FFMA.FTZ R14, R14, R7, R9 ;  /* 0x000000070e0e7223 */ /* 0x000fe20000010009 */
[----:B------:R-:W-:-:S02]  /*0f20*/  HADD2.F32 R37, -RZ, R37.H1_H1 ;  /* 0x30000025ff257230 */ /* 0x000fc40000004100 */
[----:B------:R-:W-:Y:S01]  /*0f30*/  FFMA.FTZ R36, R17, R20, R36 ;  /* 0x0000001411247223 */ /* 0x000fe20000010024 */
[----:B------:R-:W-:Y:S02]  /*0f40*/  HADD2.F32 R22, -RZ, R41.H1_H1 ;  /* 0x30000029ff167230 */ /* 0x000fe40000004100 */
[----:B------:R-:W-:Y:S01]  /*0f50*/  FFMA.FTZ R24, R29, R26, R24 ;  /* 0x0000001a1d187223 */ /* 0x000fe20000010018 */
[----:B------:R-:W-:Y:S02]  /*0f60*/  HADD2.F32 R9, -RZ, R30.H0_H0 ;  /* 0x2000001eff097230 */ /* 0x000fe40000004100 */
[----:B------:R-:W-:Y:S02]  /*0f70*/  HADD2.F32 R32, -RZ, R34.H0_H0 ;  /* 0x20000022ff207230 */ /* 0x000fe40000004100 */
[----:B------:R-:W-:Y:S01]  /*0f80*/  FFMA.FTZ R22, R37, R22, R36 ;  /* 0x0000001625167223 */ /* 0x000fe20000010024 */
[----:B------:R-:W-:Y:S02]  /*0f90*/  HADD2.F32 R17, -RZ, R38.H0_H0 ;  /* 0x20000026ff117230 */ /* 0x000fe40000004100 */
[----:B------:R-:W-:-:S02]  /*0fa0*/  HADD2.F32 R20, -RZ, R42.H0_H0 ;  /* 0x2000002aff147230 */ /* 0x000fc40000004100 */
[----:B------:R-:W-:Y:S01]  /*0fb0*/  FFMA.FTZ R9, R9, R32, R24 ;  /* 0x0000002009097223 */ /* 0x000fe20000010018 */
[----:B------:R-:W-:Y:S02]  /*0fc0*/  HADD2.F32 R30, -RZ, R30.H1_H1 ;  /* 0x3000001eff1e7230 */ /* 0x000fe40000004100 */
        /* <DEDUP_REMOVED lines=13> */
[----:B------:R-:W-:Y:S02]  /*10a0*/  HADD2.F32 R16, -RZ, R35.H1_H1 ;  /* 0x30000023ff107230 */ /* 0x000fe40000004100 */
[----:B------:R-:W-:Y:S01]  /*10b0*/  FFMA.FTZ R20, R9, R20, R38 ;  /* 0x0000001409147223 */ /* 0x000fe20000010026 */
[----:B------:R-:W-:Y:S02]  /*10c0*/  HADD2.F32 R39, -RZ, R39.H1_H1 ;  /* 0x30000027ff277230 */ /* 0x000fe40000004100 */
[----:B------:R-:W-:Y:S02]  /*10d0*/  HADD2.F32 R18, -RZ, R43.H1_H1 ;  /* 0x3000002bff127230 */ /* 0x000fe40000004100 */
[----:B------:R-:W-:Y:S01]  /*10e0*/  FFMA.FTZ R14, R23, R12, R14 ;  /* 0x0000000c170e7223 */ /* 0x000fe2000001000e */
[----:B------:R-:W-:Y:S02]  /*10f0*/  FFMA.FTZ R30, R31, R16, R30 ;  /* 0x000000101f1e7223 */ /* 0x000fe4000001001e */
[----:B------:R-:W-:-:S02]  /*1100*/  FFMA.FTZ R20, R39, R18, R20 ;  /* 0x0000001227147223 */ /* 0x000fc40000010014 */
[----:B------:R-:W0:Y:S04]  /*1110*/  SHFL.BFLY PT, R7, R14, 0x4, 0x1f ;  /* 0x0c801f000e077f89 */ /* 0x000e2800000e0000 */
[----:B------:R-:W1:Y:S04]  /*1120*/  SHFL.BFLY PT, R13, R30, 0x4, 0x1f ;  /* 0x0c801f001e0d7f89 */ /* 0x000e6800000e0000 */
[----:B------:R-:W2:Y:S04]  /*1130*/  SHFL.BFLY PT, R12, R15, 0x4, 0x1f ;  /* 0x0c801f000f0c7f89 */ /* 0x000ea800000e0000 */
[----:B------:R-:W3:Y:S01]  /*1140*/  SHFL.BFLY PT, R17, R20, 0x4, 0x1f ;  /* 0x0c801f0014117f89 */ /* 0x000ee200000e0000 */
[----:B0-----:R-:W-:Y:S01]  /*1150*/  FADD.FTZ R9, R14, R7 ;  /* 0x000000070e097221 */ /* 0x001fe20000010000 */
[----:B-1----:R-:W-:Y:S01]  /*1160*/  FADD.FTZ R13, R30, R13 ;  /* 0x0000000d1e0d7221 */ /* 0x002fe20000010000 */
[----:B--2---:R-:W-:Y:S01]  /*1170*/  FADD.FTZ R12, R15, R12 ;  /* 0x0000000c0f0c7221 */ /* 0x004fe20000010000 */
[----:B---3--:R-:W-:-:S02]  /*1180*/  FADD.FTZ R22, R20, R17 ;  /* 0x0000001114167221 */ /* 0x008fc40000010000 */
[----:B------:R-:W0:Y:S04]  /*1190*/  SHFL.BFLY PT, R16, R9, 0x2, 0x1f ;  /* 0x0c401f0009107f89 */ /* 0x000e2800000e0000 */
[----:B------:R-:W1:Y:S04]  /*11a0*/  SHFL.BFLY PT, R18, R13, 0x2, 0x1f ;  /* 0x0c401f000d127f89 */ /* 0x000e6800000e0000 */
[----:B------:R-:W2:Y:S04]  /*11b0*/  SHFL.BFLY PT, R7, R12, 0x2, 0x1f ;  /* 0x0c401f000c077f89 */ /* 0x000ea800000e0000 */
[----:B------:R-:W3:Y:S01]  /*11c0*/  SHFL.BFLY PT, R15, R22, 0x2, 0x1f ;  /* 0x0c401f00160f7f89 */ /* 0x000ee200000e0000 */
[----:B------:R-:W-:-:S06]  /*11d0*/  MOV R19, 0x7f800000 ;  /* 0x7f80000000137802 */ /* 0x000fcc0000000f00 */
[----:B------:R4:W5:Y:S01]  /*11e0*/  @!P2 LDG.E R19, desc[UR6][R46.64] ;  /* 0x000000062e13a981 */ /* 0x000962000c1e1900 */
[----:B0-----:R-:W-:Y:S01]  /*11f0*/  FADD.FTZ R17, R9, R16 ;  /* 0x0000001009117221 */ /* 0x001fe20000010000 */
[----:B-1----:R-:W-:Y:S01]  /*1200*/  FADD.FTZ R20, R13, R18 ;  /* 0x000000120d147221 */ /* 0x002fe20000010000 */
[----:B--2---:R-:W-:Y:S01]  /*1210*/  FADD.FTZ R7, R12, R7 ;  /* 0x000000070c077221 */ /* 0x004fe20000010000 */
[----:B---3--:R-:W-:Y:S02]  /*1220*/  FADD.FTZ R23, R22, R15 ;  /* 0x0000000f16177221 */ /* 0x008fe40000010000 */
[----:B------:R-:W0:Y:S01]  /*1230*/  SHFL.BFLY PT, R18, R17, 0x1, 0x1f ;  /* 0x0c201f0011127f89 */ /* 0x000e2200000e0000 */
[----:B------:R-:W1:Y:S03]  /*1240*/  LDC.64 R14, c[0x0][0x2d0] ;  /* 0x0000b400ff0e7b82 */ /* 0x000e660000000a00 */
[----:B------:R-:W2:Y:S04]  /*1250*/  SHFL.BFLY PT, R21, R20, 0x1, 0x1f ;  /* 0x0c201f0014157f89 */ /* 0x000ea800000e0000 */
[----:B------:R-:W3:Y:S01]  /*1260*/  SHFL.BFLY PT, R16, R7, 0x1, 0x1f ;  /* 0x0c201f0007107f89 */ /* 0x000ee200000e0000 */
[----:B------:R-:W1:Y:S03]  /*1270*/  LDC.64 R12, c[0x0][0x2d8] ;  /* 0x0000b600ff0c7b82 */ /* 0x000e660000000a00 */
[----:B------:R-:W4:Y:S01]  /*1280*/  SHFL.BFLY PT, R24, R23, 0x1, 0x1f ;  /* 0x0c201f0017187f89 */ /* 0x000f2200000e0000 */
[----:B------:R-:W-:Y:S01]  /*1290*/  ISETP.NE.AND P2, PT, R5, RZ, PT ;  /* 0x000000ff0500720c */ /* 0x000fe20003f45270 */
[----:B------:R-:W-:Y:S01]  /*12a0*/  BSSY B0, `(.L_x_6663) ;  /* 0x0000022000007945 */ /* 0x000fe20003800000 */
[----:B0-----:R-:W-:Y:S01]  /*12b0*/  FADD.FTZ R26, R17, R18 ;  /* 0x00000012111a7221 */ /* 0x001fe20000010000 */
[----:B------:R-:W-:Y:S01]  /*12c0*/  SHF.L.U32 R18, R2, 0xd, RZ ;  /* 0x0000000d02127819 */ /* 0x000fe200000006ff */
[----:B--2---:R-:W-:Y:S01]  /*12d0*/  FADD.FTZ R27, R20, R21 ;  /* 0x00000015141b7221 */ /* 0x004fe20000010000 */
[----:B------:R-:W-:Y:S01]  /*12e0*/  SHF.L.U32 R21, R0, 0x2, RZ ;  /* 0x0000000200157819 */ /* 0x000fe200000006ff */
[----:B---3--:R-:W-:Y:S01]  /*12f0*/  FADD.FTZ R9, R7, R16 ;  /* 0x0000001007097221 */ /* 0x008fe20000010000 */
[----:B----4-:R-:W-:-:S06]  /*1300*/  FADD.FTZ R28, R23, R24 ;  /* 0x00000018171c7221 */ /* 0x010fcc0000010000 */
[----:B------:R-:W-:Y:S05]  /*1310*/  @P2 BRA `(.L_x_6664) ;  /* 0x0000000000682947 */ /* 0x000fea0003800000 */
[----:B------:R-:W0:Y:S01]  /*1320*/  LDC.64 R22, c[0x0][0x278] ;  /* 0x00009e00ff167b82 */ /* 0x000e220000000a00 */
[----:B------:R-:W-:Y:S01]  /*1330*/  SHF.R.S32.HI R11, RZ, 0x1f, R10 ;  /* 0x0000001fff0b7819 */ /* 0x000fe2000001140a */
[----:B------:R-:W-:Y:S01]  /*1340*/  ULDC.64 UR12, c[0x0][0x260] ;  /* 0x00009800000c7ab9 */ /* 0x000fe20000000a00 */
[-C--:B------:R-:W-:Y:S02]  /*1350*/  ISETP.GE.AND P4, PT, R4, R3.reuse, PT ;  /* 0x000000030400720c */ /* 0x080fe40003f86270 */
[----:B------:R-:W-:-:S03]  /*1360*/  ISETP.GE.AND P3, PT, R6, R3, PT ;  /* 0x000000030600720c */ /* 0x000fc60003f66270 */
[----:B------:R-:W2:Y:S01]  /*1370*/  LDC.64 R24, c[0x0][0x280] ;  /* 0x0000a000ff187b82 */ /* 0x000ea20000000a00 */
[C---:B0-----:R-:W-:Y:S02]  /*1380*/  IMAD R20, R22.reuse, UR10, RZ ;  /* 0x0000000a16147c24 */ /* 0x041fe4000f8e02ff */
[----:B------:R-:W-:-:S04]  /*1390*/  IMAD.WIDE.U32 R16, R22, UR8, R10 ;  /* 0x0000000816107c25 */ /* 0x000fc8000f8e000a */
[----:B------:R-:W-:Y:S02]  /*13a0*/  IMAD R5, R23, UR8, R20 ;  /* 0x0000000817057c24 */ /* 0x000fe4000f8e0214 */
[----:B--2---:R-:W-:-:S03]  /*13b0*/  IMAD R20, R24, UR11, RZ ;  /* 0x0000000b18147c24 */ /* 0x004fc6000f8e02ff */
        /* <DEDUP_REMOVED lines=11> */
[----:B------:R0:W-:Y:S01]  /*1470*/  STG.E desc[UR6][R16.64], R3 ;  /* 0x0000000310007986 */ /* 0x0001e2000c101906 */
[----:B------:R-:W-:-:S03]  /*1480*/  FSEL R9, R28, RZ, !P2 ;  /* 0x000000ff1c097208 */ /* 0x000fc60005000000 */
[----:B------:R0:W-:Y:S04]  /*1490*/  STG.E desc[UR6][R16.64+0x80], R5 ;  /* 0x0000800510007986 */ /* 0x0001e8000c101906 */
[----:B------:R0:W-:Y:S04]  /*14a0*/  STG.E desc[UR6][R16.64+0x100], R7 ;  /* 0x0001000710007986 */ /* 0x0001e8000c101906 */
[----:B------:R0:W-:Y:S02]  /*14b0*/  STG.E desc[UR6][R16.64+0x180], R9 ;  /* 0x0001800910007986 */ /* 0x0001e4000c101906 */
.L_x_6664:
[----:B------:R-:W-:Y:S05]  /*14c0*/  BSYNC B0 ;  /* 0x0000000000007941 */ /* 0x000fea0003800000 */
.L_x_6663:
[----:B------:R-:W-:Y:S01]  /*14d0*/  UIADD3 UR4, UR4, 0x7f, URZ ;  /* 0x0000007f04047890 */ /* 0x000fe2000fffe03f */
[----:B0-----:R-:W-:Y:S01]  /*14e0*/  SHF.R.S32.HI R3, RZ, 0x1f, R21 ;  /* 0x0000001fff037819 */ /* 0x001fe20000011415 */
[----:B-1----:R-:W-:Y:S01]  /*14f0*/  IMAD R6, R14, UR10, RZ ;  /* 0x0000000a0e067c24 */ /* 0x002fe2000f8e02ff */
[C---:B------:R-:W-:Y:S01]  /*1500*/  IADD3 R4, P1, R18.reuse, R21, RZ ;  /* 0x0000001512047210 */ /* 0x040fe20007f3e0ff */
[----:B------:R-:W-:Y:S01]  /*1510*/  USHF.R.S32.HI UR5, URZ, 0x1f, UR4 ;  /* 0x0000001f3f057899 */ /* 0x000fe20008011404 */
[----:B------:R-:W-:Y:S02]  /*1520*/  BSSY B0, `(.L_x_6665) ;  /* 0x0000022000007945 */ /* 0x000fe40003800000 */
[----:B------:R-:W-:Y:S01]  /*1530*/  LEA.HI.X.SX32 R5, R18, R3, 0x1, P1 ;  /* 0x0000000312057211 */ /* 0x000fe200008f0eff */
[----:B------:R-:W-:Y:S01]  /*1540*/  ULEA.HI UR5, UR5, UR4, URZ, 0x7 ;  /* 0x0000000405057291 */ /* 0x000fe2000f8f383f */
[----:B------:R-:W-:Y:S02]  /*1550*/  IMAD R3, R15, UR8, R6 ;  /* 0x000000080f037c24 */ /* 0x000fe4000f8e0206 */
[----:B------:R-:W-:Y:S01]  /*1560*/  IMAD.WIDE.U32 R14, R14, UR8, R4 ;  /* 0x000000080e0e7c25 */ /* 0x000fe2000f8e0004 */
[----:B------:R-:W-:-:S03]  /*1570*/  ULOP3.LUT UR5, UR5, 0xffffff80, URZ, 0xc0, !UPT ;  /* 0xffffff8005057892 */ /* 0x000fc6000f8ec03f */
[----:B------:R-:W-:Y:S01]  /*1580*/  IMAD R4, R12, UR11, RZ ;  /* 0x0000000b0c047c24 */ /* 0x000fe2000f8e02ff */
[----:B------:R-:W-:Y:S02]  /*1590*/  IADD3 R15, R15, R3, RZ ;  /* 0x000000030f0f7210 */ /* 0x000fe40007ffe0ff */
[----:B------:R-:W-:Y:S01]  /*15a0*/  IADD3 R3, -R10, UR5, RZ ;  /* 0x000000050a037c10 */ /* 0x000fe2000fffe1ff */
[----:B------:R-:W-:Y:S02]  /*15b0*/  IMAD R9, R13, UR9, R4 ;  /* 0x000000090d097c24 */ /* 0x000fe4000f8e0204 */
[----:B------:R-:W-:Y:S01]  /*15c0*/  IMAD.WIDE.U32 R12, R12, UR9, R14 ;  /* 0x000000090c0c7c25 */ /* 0x000fe2000f8e000e */
[----:B------:R-:W-:-:S04]  /*15d0*/  ISETP.GE.OR P0, PT, R0, R3, P0 ;  /* 0x000000030000720c */ /* 0x000fc80000706670 */
[----:B------:R-:W-:-:S09]  /*15e0*/  IADD3 R9, R13, R9, RZ ;  /* 0x000000090d097210 */ /* 0x000fd20007ffe0ff */
[----:B------:R-:W-:Y:S05]  /*15f0*/  @P0 BRA `(.L_x_6666) ;  /* 0x0000000000500947 */ /* 0x000fea0003800000 */
[----:B------:R-:W0:Y:S01]  /*1600*/  LDC.64 R14, c[0x0][0x2a8] ;  /* 0x0000aa00ff0e7b82 */ /* 0x000e220000000a00 */
[----:B------:R-:W-:Y:S01]  /*1610*/  SHF.R.S32.HI R3, RZ, 0x1f, R0 ;  /* 0x0000001fff037819 */ /* 0x000fe20000011400 */
[----:B------:R-:W-:Y:S01]  /*1620*/  ULDC.64 UR4, c[0x0][0x2a0] ;  /* 0x0000a80000047ab9 */ /* 0x000fe20000000a00 */
[----:B------:R-:W-:-:S04]  /*1630*/  IADD3 R4, P0, R10, R0, RZ ;  /* 0x000000000a047210 */ /* 0x000fc80007f1e0ff */
[----:B------:R-:W-:Y:S01]  /*1640*/  LEA.HI.X.SX32 R5, R10, R3, 0x1, P0 ;  /* 0x000000030a057211 */ /* 0x000fe200000f0eff */
[----:B------:R-:W1:Y:S01]  /*1650*/  LDC.64 R16, c[0x0][0x2b0] ;  /* 0x0000ac00ff107b82 */ /* 0x000e620000000a00 */
[----:B-----5:R-:W-:Y:S01]  /*1660*/  FSETP.NEU.FTZ.AND P0, PT, R19, -INF , PT ;  /* 0xff8000001300780b */ /* 0x020fe20003f1d000 */
[C---:B0-----:R-:W-:Y:S02]  /*1670*/  IMAD R6, R14.reuse, UR10, RZ ;  /* 0x0000000a0e067c24 */ /* 0x041fe4000f8e02ff */
[----:B------:R-:W-:-:S04]  /*1680*/  IMAD.WIDE.U32 R4, R14, UR8, R4 ;  /* 0x000000080e047c25 */ /* 0x000fc8000f8e0004 */
[----:B------:R-:W-:Y:S02]  /*1690*/  IMAD R3, R15, UR8, R6 ;  /* 0x000000080f037c24 */ /* 0x000fe4000f8e0206 */
[----:B-1----:R-:W-:-:S03]  /*16a0*/  IMAD R6, R16, UR11, RZ ;  /* 0x0000000b10067c24 */ /* 0x002fc6000f8e02ff */
        /* <DEDUP_REMOVED lines=9> */
.L_x_6666:
[----:B------:R-:W-:Y:S05]  /*1740*/  BSYNC B0 ;  /* 0x0000000000007941 */ /* 0x000fea0003800000 */
.L_x_6665:
[----:B------:R-:W-:Y:S01]  /*1750*/  ULDC.64 UR12, c[0x0][0x2e8] ;  /* 0x0000ba00000c7ab9 */ /* 0x000fe20000000a00 */
[----:B------:R-:W-:Y:S01]  /*1760*/  ULDC.64 UR4, c[0x0][0x2b8] ;  /* 0x0000ae0000047ab9 */ /* 0x000fe20000000a00 */
[----:B------:R-:W-:Y:S02]  /*1770*/  ISETP.NE.U32.AND P0, PT, RZ, UR12, PT ;  /* 0x0000000cff007c0c */ /* 0x000fe4000bf05070 */
[C---:B------:R-:W-:Y:S02]  /*1780*/  LEA R4, P1, R12.reuse, UR4, 0x2 ;  /* 0x000000040c047c11 */ /* 0x040fe4000f8210ff */
        /* <DEDUP_REMOVED lines=8> */
[----:B------:R1:W-:Y:S04]  /*1810*/  STG.E.128 desc[UR6][R4.64+0x5000], RZ ;  /* 0x005000ff04007986 */ /* 0x0003e8000c101d06 */
[----:B------:R1:W-:Y:S04]  /*1820*/  STG.E.128 desc[UR6][R4.64+0x6000], RZ ;  /* 0x006000ff04007986 */ /* 0x0003e8000c101d06 */
[----:B------:R1:W-:Y:S01]  /*1830*/  STG.E.128 desc[UR6][R4.64+0x7000], RZ ;  /* 0x007000ff04007986 */ /* 0x0003e2000c101d06 */
[----:B------:R-:W-:Y:S05]  /*1840*/  @P0 EXIT ;  /* 0x000000000000094d */ /* 0x000fea0003800000 */
[----:B0-----:R-:W0:Y:S08]  /*1850*/  LDC R3, c[0x0][0x2e0] ;  /* 0x0000b800ff037b82 */ /* 0x001e300000000800 */
[----:B------:R-:W2:Y:S08]  /*1860*/  LDC R7, c[0x0][0x220] ;  /* 0x00008800ff077b82 */ /* 0x000eb00000000800 */
[----:B-1----:R-:W1:Y:S01]  /*1870*/  LDC.64 R4, c[0x0][0x2e8] ;  /* 0x0000ba00ff047b82 */ /* 0x002e620000000a00 */
[----:B0-----:R-:W-:-:S04]  /*1880*/  IMAD R2, R2, R3, UR9 ;  /* 0x0000000902027e24 */ /* 0x001fc8000f8e0203 */
[----:B--2---:R-:W-:-:S04]  /*1890*/  IMAD R3, R2, R7, UR8 ;  /* 0x0000000802037e24 */ /* 0x004fc8000f8e0207 */
[----:B-1----:R-:W-:-:S05]  /*18a0*/  IMAD.WIDE R2, R3, 0x4, R4 ;  /* 0x0000000403027825 */ /* 0x002fca00078e0204 */
[----:B------:R-:W-:Y:S01]  /*18b0*/  STG.E desc[UR6][R2.64], RZ ;  /* 0x000000ff02007986 */ /* 0x000fe2000c101906 */
[----:B------:R-:W-:Y:S05]  /*18c0*/  EXIT ;  /* 0x000000000000794d */ /* 0x000fea0003800000 */
.L_x_6667:
        /* <DEDUP_REMOVED lines=11> */
.L_x_7421:


//--------------------- .text._ZN7cutlass13device_kernelIN5flash11enable_sm90INS1_16FlashAttnBwdSm90INS1_25CollectiveMainloopBwdSm90ILi2ELi2ELi2EN4cute5tupleIJNS5_1CILi1EEES8_S8_EEENS6_IJNS7_ILi128EEESA_NS7_ILi64EEEEEENS_6half_tEfNS_4arch4Sm90ELb1ELb0ELb0ELb1ELb0ELb1ELb0ELb0ELi2ELi1ELi2ELi2ELb0EEENS1_21CollectiveEpilogueBwdISC_SD_SF_Li256ELb1ELb0ELi1EEENS1_25SingleTileBwdLPTSchedulerILb1ELi128ELb0EEEEEEEEEvNT_6ParamsE --------------------------
	.section	.text._ZN7cutlass13device_kernelIN5flash11enable_sm90INS1_16FlashAttnBwdSm90INS1_25CollectiveMainloopBwdSm90ILi2ELi2ELi2EN4cute5tupleIJNS5_1CILi1EEES8_S8_EEENS6_IJNS7_ILi128EEESA_NS7_ILi64EEEEEENS_6half_tEfNS_4arch4Sm90ELb1ELb0ELb0ELb1ELb0ELb1ELb0ELb0ELi2ELi1ELi2ELi2ELb0EEENS1_21CollectiveEpilogueBwdISC_SD_SF_Li256ELb1ELb0ELi1EEENS1_25SingleTileBwdLPTSchedulerILb1ELi128ELb0EEEEEEEEEvNT_6ParamsE,"ax",@progbits
	.align	128
.text._ZN7cutlass13device_kernelIN5flash11enable_sm90INS1_16FlashAttnBwdSm90INS1_25CollectiveMainloopBwdSm90ILi2ELi2ELi2EN4cute5tupleIJNS5_1CILi1EEES8_S8_EEENS6_IJNS7_ILi128EEESA_NS7_ILi64EEEEEENS_6half_tEfNS_4arch4Sm90ELb1ELb0ELb0ELb1ELb0ELb1ELb0ELb0ELi2ELi1ELi2ELi2ELb0EEENS1_21CollectiveEpilogueBwdISC_SD_SF_Li256ELb1ELb0ELi1EEENS1_25SingleTileBwdLPTSchedulerILb1ELi128ELb0EEEEEEEEEvNT_6ParamsE:
        .type           _ZN7cutlass13device_kernelIN5flash11enable_sm90INS1_16FlashAttnBwdSm90INS1_25CollectiveMainloopBwdSm90ILi2ELi2ELi2EN4cute5tupleIJNS5_1CILi1EEES8_S8_EEENS6_IJNS7_ILi128EEESA_NS7_ILi64EEEEEENS_6half_tEfNS_4arch4Sm90ELb1ELb0ELb0ELb1ELb0ELb1ELb0ELb0ELi2ELi1ELi2ELi2ELb0EEENS1_21CollectiveEpilogueBwdISC_SD_SF_Li256ELb1ELb0ELi1EEENS1_25SingleTileBwdLPTSchedulerILb1ELi128ELb0EEEEEEEEEvNT_6ParamsE,@function
        .size           _ZN7cutlass13device_kernelIN5flash11enable_sm90INS1_16FlashAttnBwdSm90INS1_25CollectiveMainloopBwdSm90ILi2ELi2ELi2EN4cute5tupleIJNS5_1CILi1EEES8_S8_EEENS6_IJNS7_ILi128EEESA_NS7_ILi64EEEEEENS_6half_tEfNS_4arch4Sm90ELb1ELb0ELb0ELb1ELb0ELb1ELb0ELb0ELi2ELi1ELi2ELi2ELb0EEENS1_21CollectiveEpilogueBwdISC_SD_SF_Li256ELb1ELb0ELi1EEENS1_25SingleTileBwdLPTSchedulerILb1ELi128ELb0EEEEEEEEEvNT_6ParamsE,(.L_x_7422 - _ZN7cutlass13device_kernelIN5flash11enable_sm90INS1_16FlashAttnBwdSm90INS1_25CollectiveMainloopBwdSm90ILi2ELi2ELi2EN4cute5tupleIJNS5_1CILi1EEES8_S8_EEENS6_IJNS7_ILi128EEESA_NS7_ILi64EEEEEENS_6half_tEfNS_4arch4Sm90ELb1ELb0ELb0ELb1ELb0ELb1ELb0ELb0ELi2ELi1ELi2ELi2ELb0EEENS1_21CollectiveEpilogueBwdISC_SD_SF_Li256ELb1ELb0ELi1EEENS1_25SingleTileBwdLPTSchedulerILb1ELi128ELb0EEEEEEEEEvNT_6ParamsE)
        .other          _ZN7cutlass13device_kernelIN5flash11enable_sm90INS1_16FlashAttnBwdSm90INS1_25CollectiveMainloopBwdSm90ILi2ELi2ELi2EN4cute5tupleIJNS5_1CILi1EEES8_S8_EEENS6_IJNS7_ILi128EEESA_NS7_ILi64EEEEEENS_6half_tEfNS_4arch4Sm90ELb1ELb0ELb0ELb1ELb0ELb1ELb0ELb0ELi2ELi1ELi2ELi2ELb0EEENS1_21CollectiveEpilogueBwdISC_SD_SF_Li256ELb1ELb0ELi1EEENS1_25SingleTileBwdLPTSchedulerILb1ELi128ELb0EEEEEEEEEvNT_6ParamsE,@"STO_CUDA_ENTRY STV_DEFAULT"
_ZN7cutlass13device_kernelIN5flash11enable_sm90INS1_16FlashAttnBwdSm90INS1_25CollectiveMainloopBwdSm90ILi2ELi2ELi2EN4cute5tupleIJNS5_1CILi1EEES8_S8_EEENS6_IJNS7_ILi128EEESA_NS7_ILi64EEEEEENS_6half_tEfNS_4arch4Sm90ELb1ELb0ELb0ELb1ELb0ELb1ELb0ELb0ELi2ELi1ELi2ELi2ELb0EEENS1_21CollectiveEpilogueBwdISC_SD_SF_Li256ELb1ELb0ELi1EEENS1_25SingleTileBwdLPTSchedulerILb1ELi128ELb0EEEEEEEEEvNT_6ParamsE:
        /* <DEDUP_REMOVED lines=24> */
.L_x_6669:
[----:B------:R-:W-:Y:S05]  /*0180*/  BSYNC B0 ;  /* 0x0000000000007941 */ /* 0x000fea0003800000 */
.L_x_6668:
        /* <DEDUP_REMOVED lines=37> */
.L_x_6670:
        /* <DEDUP_REMOVED lines=22> */
.L_x_6671:
[----:B------:R-:W-:Y:S01]  /*0540*/  PLOP3.LUT P0, PT, PT, PT, UP0, 0x80, 0x0 ;  /* 0x000000000000781c */ /* 0x000fe20003f0f008 */
[----:B------:R-:W-:Y:S01]  /*0550*/  NOP ;  /* 0x0000000000007918 */ /* 0x000fe20000000000 */
[----:B------:R-:W-:Y:S01]  /*0560*/  ULDC.64 UR38, c[0x0][0x208] ;  /* 0x0000820000267ab9 */ /* 0x000fe20000000a00 */
[----:B------:R-:W-:Y:S01]  /*0570*/  BSSY B6, `(.L_x_6672) ;  /* 0x0000e58000067945 */ /* 0x000fe20003800000 */
[----:B-12-4-:R-:W-:Y:S09]  /*0580*/  BAR.SYNC.DEFER_BLOCKING 0x0 ;  /* 0x0000000000007b1d */ /* 0x016ff20000010000 */
[----:B------:R-:W-:Y:S05]  /*0590*/  @!P0 BRA `(.L_x_6673) ;  /* 0x000000a800b08947 */ /* 0x000fea0003800000 */
.L_x_6674:
        /* <DEDUP_REMOVED lines=32> */
.L_x_6675:
[----:B------:R-:W-:Y:S01]  /*07a0*/  ULDC UR7, c[0x0][0x8c4] ;  /* 0x0002310000077ab9 */ /* 0x000fe20000000800 */
[----:B------:R-:W-:Y:S01]  /*07b0*/  UMOV UR37, UR10 ;  /* 0x0000000a00257c82 */ /* 0x000fe20008000000 */
[----:B------:R-:W-:-:S11]  /*07c0*/  UISETP.NE.AND UP0, UPT, UR7, 0x1, UPT ;  /* 0x000000010700788c */ /* 0x000fd6000bf05270 */
[----:B------:R-:W-:Y:S02]  /*07d0*/  @UP0 ULDC.64 UR8, c[0x0][0x8c8] ;  /* 0x0002320000080ab9 */ /* 0x000fe40000000a00 */
[----:B------:R-:W-:-:S04]  /*07e0*/  UIMAD.WIDE.U32 UR4, UR10, UR8, URZ ;  /* 0x000000080a0472a5 */ /* 0x000fc8000f8e003f */
[----:B------:R-:W-:-:S04]  /*07f0*/  @UP0 USHF.R.U32.HI UR37, URZ, UR9, UR5 ;  /* 0x000000093f250299 */ /* 0x000fc80008011605 */
[----:B------:R-:W-:-:S12]  /*0800*/  UIMAD UR4, UR37, UR7, URZ ;  /* 0x00000007250472a4 */ /* 0x000fd8000f8e023f */
.L_x_6676:
        /* <DEDUP_REMOVED lines=23> */
.L_x_6677:
        /* <DEDUP_REMOVED lines=14> */
.L_x_6679:
[----:B------:R-:W-:-:S05]  /*0a60*/  ULDC UR4, c[0x0][0x8ec] ;  /* 0x00023b0000047ab9 */ /* 0x000fca0000000800 */
.L_x_6678:
        /* <DEDUP_REMOVED lines=23> */
.L_x_6681:
        /* <DEDUP_REMOVED lines=14> */
.L_x_6682:
        /* <DEDUP_REMOVED lines=11> */
.L_x_6683:
        /* <DEDUP_REMOVED lines=13> */
.L_x_6684:
        /* <DEDUP_REMOVED lines=68> */
.L_x_6687:
        /* <DEDUP_REMOVED lines=15> */
.L_x_6686:
        /* <DEDUP_REMOVED lines=22> */
.L_x_6689:
        /* <DEDUP_REMOVED lines=15> */
.L_x_6688:
[----:B------:R-:W-:Y:S01]  /*15c0*/  SHF.R.S32.HI R5, RZ, 0x1f, R16 ;  /* 0x0000001fff057819 */ /* 0x000fe20000011410 */
[----:B------:R-:W-:-:S03]  /*15d0*/  UMOV UR4, 0xffffffff ;  /* 0xffffffff00047882 */ /* 0x000fc60000000000 */
[----:B------:R-:W-:-:S04]  /*15e0*/  LEA.HI R0, R5, R16, RZ, 0x7 ;  /* 0x0000001005007211 */ /* 0x000fc800078f38ff */
[----:B------:R-:W-:Y:S01]  /*15f0*/  SHF.R.S32.HI R13, RZ, 0x7, R0 ;  /* 0x00000007ff0d7819 */ /* 0x000fe20000011400 */
[----:B------:R-:W-:Y:S06]  /*1600*/  BRA.DIV UR4, `(.L_x_6690) ;  /* 0x000000d604407947 */ /* 0x000fec000b800000 */
[----:B------:R1:W2:Y:S02]  /*1610*/  SHFL.IDX PT, R14, R13, RZ, 0x1f ;  /* 0x00001fff0d0e7589 */ /* 0x0002a400000e0000 */
.L_x_6815:
        /* <DEDUP_REMOVED lines=24> */
.L_x_6691:
[----:B------:R-:W-:Y:S01]  /*17a0*/  UIADD3 UR4, UR47, -UR42, URZ ;  /* 0x8000002a2f047290 */ /* 0x000fe2000fffe03f */
[----:B------:R-:W-:Y:S01]  /*17b0*/  IMAD.U32 R2, R8, 0x200, R3 ;  /* 0x0000020008027824 */ /* 0x000fe200078e0003 */
[----:B------:R-:W-:Y:S01]  /*17c0*/  ULDC UR5, c[0x0][0x74c] ;  /* 0x0001d30000057ab9 */ /* 0x000fe20000000800 */
[----:B------:R-:W-:Y:S01]  /*17d0*/  LOP3.LUT R3, R0, 0xffffff80, RZ, 0xc0, !PT ;  /* 0xffffff8000037812 */ /* 0x000fe200078ec0ff */
[----:B------:R-:W-:Y:S01]  /*17e0*/  ULEA UR4, UR37, UR4, 0x7 ;  /* 0x0000000425047291 */ /* 0x000fe2000f8e383f */
[----:B------:R-:W-:Y:S01]  /*17f0*/  IMAD.MOV.U32 R0, RZ, RZ, RZ ;  /* 0x000000ffff007224 */ /* 0x000fe200078e00ff */
[----:B------:R3:W-:Y:S01]  /*1800*/  STL [R1+0x28], R2 ;  /* 0x0000280201007387 */ /* 0x0007e20000100800 */
[----:B------:R-:W-:Y:S01]  /*1810*/  IMAD.MOV.U32 R4, RZ, RZ, RZ ;  /* 0x000000ffff047224 */ /* 0x000fe200078e00ff */
[----:B------:R-:W-:Y:S01]  /*1820*/  UIADD3 UR4, UR4, -UR5, URZ ;  /* 0x8000000504047290 */ /* 0x000fe2000fffe03f */
[----:B------:R-:W-:Y:S01]  /*1830*/  IMAD.IADD R6, R16, 0x1, -R3 ;  /* 0x0000000110067824 */ /* 0x000fe200078e0a03 */
[----:B------:R-:W-:-:S02]  /*1840*/  CS2R R182, SRZ ;  /* 0x0000000000b67805 */ /* 0x000fc4000001ff00 */
[----:B------:R-:W-:Y:S01]  /*1850*/  CS2R R180, SRZ ;  /* 0x0000000000b47805 */ /* 0x000fe2000001ff00 */
[----:B------:R-:W-:Y:S01]  /*1860*/  USHF.R.S32.HI UR5, URZ, 0x1f, UR4 ;  /* 0x0000001f3f057899 */ /* 0x000fe20008011404 */
[--C-:B------:R-:W-:Y:S01]  /*1870*/  IMAD R9, R13, 0x400, R6.reuse ;  /* 0x000004000d097824 */ /* 0x100fe200078e0206 */
[----:B------:R-:W-:Y:S02]  /*1880*/  SHF.R.S32.HI R11, RZ, 0x1f, R6 ;  /* 0x0000001fff0b7819 */ /* 0x000fe40000011406 */
[----:B------:R-:W-:Y:S01]  /*1890*/  CS2R R178, SRZ ;  /* 0x0000000000b27805 */ /* 0x000fe2000001ff00 */
[----:B------:R-:W-:Y:S01]  /*18a0*/  ULEA.HI UR5, UR5, UR4, URZ, 0x7 ;  /* 0x0000000405057291 */ /* 0x000fe2000f8f383f */
[----:B------:R-:W-:Y:S01]  /*18b0*/  IMAD.SHL.U32 R9, R9, 0x4, RZ ;  /* 0x0000000409097824 */ /* 0x000fe200078e00ff */
[----:B------:R-:W-:Y:S01]  /*18c0*/  LEA.HI R10, R11, R6, RZ, 0x2 ;  /* 0x000000060b0a7211 */ /* 0x000fe200078f10ff */
[----:B------:R4:W-:Y:S01]  /*18d0*/  STL [R1+0x20], R11 ;  /* 0x0000200b01007387 */ /* 0x0009e20000100800 */
[----:B------:R-:W-:Y:S01]  /*18e0*/  ULEA.HI.SX32 UR5, UR5, 0x1, 0x19 ;  /* 0x0000000105057891 */ /* 0x000fe2000f8fca3f */
[----:B------:R-:W-:-:S02]  /*18f0*/  CS2R R176, SRZ ;  /* 0x0000000000b07805 */ /* 0x000fc4000001ff00 */
[----:B------:R-:W-:Y:S02]  /*1900*/  LOP3.LUT R3, R10, 0xfffffffc, RZ, 0xc0, !PT ;  /* 0xfffffffc0a037812 */ /* 0x000fe400078ec0ff */
        /* <DEDUP_REMOVED lines=35> */
[----:B----4-:R-:W-:Y:S06]  /*1b40*/  @P0 BRA `(.L_x_6693) ;  /* 0x0000003800840947 */ /* 0x010fec0003800000 */
[----:B------:R-:W-:Y:S01]  /*1b50*/  UIMAD UR4, UR37, -0x80, UR42 ;  /* 0xffffff80250478a4 */ /* 0x000fe2000f8e022a */
[----:B------:R-:W-:Y:S01]  /*1b60*/  LOP3.LUT R7, R7, 0xffffffe0, RZ, 0xc0, !PT ;  /* 0xffffffe007077812 */ /* 0x000fe200078ec0ff */
[----:B------:R-:W-:Y:S01]  /*1b70*/  IMAD.MOV.U32 R183, RZ, RZ, RZ ;  /* 0x000000ffffb77224 */ /* 0x000fe200078e00ff */
[----:B------:R-:W-:Y:S02]  /*1b80*/  LEA.HI R6, R11, R6, RZ, 0x5 ;  /* 0x000000060b067211 */ /* 0x000fe400078f28ff */
[C---:B------:R-:W-:Y:S01]  /*1b90*/  LEA.HI R0, R13.reuse, R13, RZ, 0x1 ;  /* 0x0000000d0d007211 */ /* 0x040fe200078f08ff */
[----:B------:R-:W-:Y:S01]  /*1ba0*/  IMAD.IADD R7, R16, 0x1, -R7 ;  /* 0x0000000110077824 */ /* 0x000fe200078e0a07 */
[----:B------:R-:W-:Y:S01]  /*1bb0*/  SHF.R.S32.HI R6, RZ, 0x5, R6 ;  /* 0x00000005ff067819 */ /* 0x000fe20000011406 */
[----:B------:R-:W-:Y:S01]  /*1bc0*/  IMAD.U32 R9, RZ, RZ, UR4 ;  /* 0x00000004ff097e24 */ /* 0x000fe2000f8e00ff */
        /* <DEDUP_REMOVED lines=9> */
[----:B------:R-:W-:Y:S02]  /*1c60*/  LEA.HI R10, R5, R16, RZ, 0x2 ;  /* 0x00000010050a7211 */ /* 0x000fe400078f10ff */
[--C-:B------:R-:W-:Y:S02]  /*1c70*/  SHF.R.S32.HI R0, RZ, 0x3, R4.reuse ;  /* 0x00000003ff007819 */ /* 0x100fe40000011404 */
[----:B------:R-:W-:-:S02]  /*1c80*/  SHF.R.S32.HI R5, RZ, 0x1f, R4 ;  /* 0x0000001fff057819 */ /* 0x000fc40000011404 */
[----:B------:R-:W-:Y:S02]  /*1c90*/  LOP3.LUT R9, R9, 0xfffffff8, RZ, 0xc0, !PT ;  /* 0xfffffff809097812 */ /* 0x000fe400078ec0ff */
[----:B------:R-:W-:Y:S02]  /*1ca0*/  SHF.R.S32.HI R4, RZ, 0x2, R7 ;  /* 0x00000002ff047819 */ /* 0x000fe40000011407 */
[----:B------:R-:W-:Y:S02]  /*1cb0*/  LEA.HI R5, R5, R0, RZ, 0x4 ;  /* 0x0000000005057211 */ /* 0x000fe400078f20ff */
[----:B------:R-:W-:Y:S01]  /*1cc0*/  IADD3 R12, R8, R9, -R6 ;  /* 0x00000009080c7210 */ /* 0x000fe20007ffe806 */
[C---:B------:R-:W-:Y:S01]  /*1cd0*/  VIADD R6, R4.reuse, 0x8 ;  /* 0x0000000804067836 */ /* 0x040fe20000000000 */
[----:B------:R-:W-:Y:S01]  /*1ce0*/  LOP3.LUT R9, R5, 0x1ffffff0, RZ, 0xc0, !PT ;  /* 0x1ffffff005097812 */ /* 0x000fe200078ec0ff */
[----:B------:R-:W-:Y:S01]  /*1cf0*/  VIADD R14, R4, 0x18 ;  /* 0x00000018040e7836 */ /* 0x000fe20000000000 */
[----:B------:R-:W-:-:S02]  /*1d00*/  LOP3.LUT R11, R10, 0xfffffffc, RZ, 0xc0, !PT ;  /* 0xfffffffc0a0b7812 */ /* 0x000fc400078ec0ff */
        /* <DEDUP_REMOVED lines=13> */
[----:B------:R-:W-:Y:S01]  /*1de0*/  SHF.R.S32.HI R11, RZ, 0x1f, R10 ;  /* 0x0000001fff0b7819 */ /* 0x000fe2000001140a */
[----:B------:R-:W-:Y:S01]  /*1df0*/  IMAD R5, R0, 0x8, R5 ;  /* 0x0000000800057824 */ /* 0x000fe200078e0205 */
[----:B------:R-:W-:Y:S02]  /*1e00*/  LOP3.LUT R13, R6, 0xfffffffe, RZ, 0xc0, !PT ;  /* 0xfffffffe060d7812 */ /* 0x000fe400078ec0ff */
[--C-:B------:R-:W-:Y:S02]  /*1e10*/  SHF.R.S32.HI R10, RZ, 0x1, R6.reuse ;  /* 0x00000001ff0a7819 */ /* 0x100fe40000011406 */
[----:B--2---:R-:W-:Y:S01]  /*1e20*/  SHF.R.S32.HI R15, RZ, 0x1f, R6 ;  /* 0x0000001fff0f7819 */ /* 0x004fe20000011406 */
[----:B------:R-:W-:Y:S01]  /*1e30*/  IMAD.IADD R13, R12, 0x1, -R13 ;  /* 0x000000010c0d7824 */ /* 0x000fe200078e0a0d */
[--C-:B------:R-:W-:Y:S01]  /*1e40*/  SHF.R.S32.HI R6, RZ, 0x1, R16.reuse ;  /* 0x00000001ff067819 */ /* 0x100fe20000011410 */
[----:B------:R1:W-:Y:S01]  /*1e50*/  STL [R1+0x10], R5 ;  /* 0x0000100501007387 */ /* 0x0003e20000100800 */
[----:B------:R-:W-:-:S02]  /*1e60*/  SHF.R.S32.HI R17, RZ, 0x1f, R16 ;  /* 0x0000001fff117819 */ /* 0x000fc40000011410 */
[----:B------:R-:W-:Y:S02]  /*1e70*/  LEA.HI R11, R11, R4, RZ, 0x4 ;  /* 0x000000040b0b7211 */ /* 0x000fe400078f20ff */
[----:B------:R-:W-:Y:S02]  /*1e80*/  LEA.HI R15, R15, R10, RZ, 0x4 ;  /* 0x0000000a0f0f7211 */ /* 0x000fe400078f20ff */
[----:B------:R-:W-:Y:S02]  /*1e90*/  LEA.HI R12, R17, R6, RZ, 0x4 ;  /* 0x00000006110c7211 */ /* 0x000fe400078f20ff */
[----:B------:R-:W-:Y:S02]  /*1ea0*/  LOP3.LUT R11, R11, 0x1ffffff0, RZ, 0xc0, !PT ;  /* 0x1ffffff00b0b7812 */ /* 0x000fe400078ec0ff */
[----:B------:R-:W-:Y:S02]  /*1eb0*/  LOP3.LUT R15, R15, 0x1ffffff0, RZ, 0xc0, !PT ;  /* 0x1ffffff00f0f7812 */ /* 0x000fe400078ec0ff */
[----:B------:R-:W-:Y:S01]  /*1ec0*/  LOP3.LUT R17, R16, 0xfffffffe, RZ, 0xc0, !PT ;  /* 0xfffffffe10117812 */ /* 0x000fe200078ec0ff */
[----:B------:R-:W-:Y:S01]  /*1ed0*/  IMAD.IADD R4, R4, 0x1, -R11 ;  /* 0x0000000104047824 */ /* 0x000fe200078e0a0b */
[----:B------:R-:W-:Y:S01]  /*1ee0*/  LOP3.LUT R19, R12, 0x1ffffff0, RZ, 0xc0, !PT ;  /* 0x1ffffff00c137812 */ /* 0x000fe200078ec0ff */
[----:B------:R-:W-:-:S02]  /*1ef0*/  IMAD.IADD R10, R10, 0x1, -R15 ;  /* 0x000000010a0a7824 */ /* 0x000fc400078e0a0f */
[----:B------:R-:W-:Y:S02]  /*1f00*/  IMAD.IADD R17, R14, 0x1, -R17 ;  /* 0x000000010e117824 */ /* 0x000fe400078e0a11 */
[----:B------:R-:W-:Y:S02]  /*1f10*/  IMAD.IADD R6, R6, 0x1, -R19 ;  /* 0x0000000106067824 */ /* 0x000fe400078e0a13 */
        /* <DEDUP_REMOVED lines=8> */
.L_x_6704:
[----:B------:R-:W-:-:S06]  /*1fa0*/  ULOP3.LUT UR4, UR36, 0x1, URZ, 0xfc, !UPT ;  /* 0x0000000124047892 */ /* 0x000fcc000f8efc3f */
[----:B---3--:R-:W-:-:S05]  /*1fb0*/  IMAD.U32 R5, RZ, RZ, UR4 ;  /* 0x00000004ff057e24 */ /* 0x008fca000f8e00ff */
[----:B------:R-:W-:-:S13]  /*1fc0*/  ISETP.NE.AND P0, PT, R5, 0x3, PT ;  /* 0x000000030500780c */ /* 0x000fda0003f05270 */
[----:B------:R-:W-:Y:S05]  /*1fd0*/  @!P0 BRA `(.L_x_6694) ;  /* 0x0000000000048947 */ /* 0x000fea0003800000 */
[----:B------:R-:W-:Y:S01]  /*1fe0*/  BPT.TRAP 0x1 ;  /* 0x000000040000795c */ /* 0x000fe20000300000 */
.L_x_6694:
[----:B------:R-:W-:Y:S01]  /*1ff0*/  IMAD R6, R0, 0x8, R236 ;  /* 0x0000000800067824 */ /* 0x000fe200078e02ec */
[----:B------:R-:W-:-:S04]  /*2000*/  SHF.L.U32 R21, R4, 0x1f, RZ ;  /* 0x0000001f04157819 */ /* 0x000fc800000006ff */
[----:B------:R1:W2:Y:S01]  /*2010*/  SYNCS.PHASECHK.TRANS64.TRYWAIT P1, [R6+URZ+0x30c10], R21 ;  /* 0x030c1015060075a7 */ /* 0x0002a2000802017f */
[----:B------:R-:W-:Y:S05]  /*2020*/  @!P0 BRA `(.L_x_6695) ;  /* 0x0000000000048947 */ /* 0x000fea0003800000 */
[----:B------:R-:W-:Y:S01]  /*2030*/  BPT.TRAP 0x1 ;  /* 0x000000040000795c */ /* 0x000fe20000300000 */
.L_x_6695:
[----:B------:R-:W-:-:S05]  /*2040*/  VIADD R5, R236, 0x10000 ;  /* 0x00010000ec057836 */ /* 0x000fca0000000000 */
[----:B------:R-:W-:-:S04]  /*2050*/  SHF.R.U32.HI R5, RZ, 0x4, R5 ;  /* 0x00000004ff057819 */ /* 0x000fc80000011605 */
[----:B------:R-:W-:Y:S01]  /*2060*/  LOP3.LUT R5, R5, 0x3fff, RZ, 0xc0, !PT ;  /* 0x00003fff05057812 */ /* 0x000fe200078ec0ff */
[----:B--2---:R-:W-:Y:S06]  /*2070*/  @P1 BRA `(.L_x_6696) ;  /* 0x0000000000081947 */ /* 0x004fec0003800000 */
[----:B------:R-:W2:Y:S02]  /*2080*/  SYNCS.PHASECHK.TRANS64.TRYWAIT P1, [R6+URZ+0x30c10], R21 ;  /* 0x030c1015060075a7 */ /* 0x000ea4000802017f */
[----:B--2---:R-:W-:Y:S05]  /*2090*/  @!P1 BRA `(.L_x_6697) ;  /* 0x000000c800cc9947 */ /* 0x004fea0003800000 */
.L_x_6696:
        /* <DEDUP_REMOVED lines=12> */
[----:B------:R-:W-:Y:S01]  /*2160*/  VIADD R18, R236, 0x20000 ;  /* 0x00020000ec127836 */ /* 0x000fe20000000000 */
[----:B------:R-:W-:Y:S01]  /*2170*/  UMOV UR7, 0x40000040 ;  /* 0x4000004000077882 */ /* 0x000fe20000000000 */
[----:B------:R-:W-:Y:S01]  /*2180*/  UMOV UR5, 0x40000040 ;  /* 0x4000004000057882 */ /* 0x000fe20000000000 */
[----:B------:R-:W-:-:S02]  /*2190*/  ULOP3.LUT UR4, UR4, 0x3fff, URZ, 0xc0, !UPT ;  /* 0x00003fff04047892 */ /* 0x000fc4000f8ec03f */
        /* <DEDUP_REMOVED lines=33> */
[----:B------:R-:W-:Y:S02]  /*23b0*/  IMAD R13, R19, 0x4, R236 ;  /* 0x00000004130d7824 */ /* 0x000fe400078e02ec */
        /* <DEDUP_REMOVED lines=14> */
.L_x_6698:
[----:B------:R1:W1:Y:S01]  /*24a0*/  SYNCS.PHASECHK.TRANS64.TRYWAIT P1, [R6+URZ+0x30c30], R21 ;  /* 0x030c3015060075a7 */ /* 0x000262000802017f */
[----:B------:R-:W-:Y:S05]  /*24b0*/  @!P0 BRA `(.L_x_6699) ;  /* 0x0000000000048947 */ /* 0x000fea0003800000 */
[----:B------:R-:W-:Y:S01]  /*24c0*/  BPT.TRAP 0x1 ;  /* 0x000000040000795c */ /* 0x000fe20000300000 */
.L_x_6699:
[----:B------:R-:W-:-:S05]  /*24d0*/  VIADD R15, R236, 0x18000 ;  /* 0x00018000ec0f7836 */ /* 0x000fca0000000000 */
[----:B------:R-:W-:-:S04]  /*24e0*/  SHF.R.U32.HI R15, RZ, 0x4, R15 ;  /* 0x00000004ff0f7819 */ /* 0x000fc8000001160f */
[----:B------:R-:W-:-:S04]  /*24f0*/  LOP3.LUT R15, R15, 0x3fff, RZ, 0xc0, !PT ;  /* 0x00003fff0f0f7812 */ /* 0x000fc800078ec0ff */
[----:B------:R-:W-:Y:S01]  /*2500*/  LOP3.LUT R17, R15, 0x10000, RZ, 0xfc, !PT ;  /* 0x000100000f117812 */ /* 0x000fe200078efcff */
[----:B-1----:R-:W-:Y:S06]  /*2510*/  @P1 BRA `(.L_x_6700) ;  /* 0x0000000000081947 */ /* 0x002fec0003800000 */
[----:B------:R-:W1:Y:S02]  /*2520*/  SYNCS.PHASECHK.TRANS64.TRYWAIT P1, [R6+URZ+0x30c30], R21 ;  /* 0x030c3015060075a7 */ /* 0x000e64000802017f */
[----:B-1----:R-:W-:Y:S05]  /*2530*/  @!P1 BRA `(.L_x_6701) ;  /* 0x000000c400b89947 */ /* 0x002fea0003800000 */
.L_x_6700:
[----:B------:R-:W-:Y:S01]  /*2540*/  UIADD3 UR9, UR9, 0x4000, URZ ;  /* 0x0000400009097890 */ /* 0x000fe2000fffe03f */
[----:B------:R-:W-:Y:S01]  /*2550*/  IMAD R17, R0, 0x400, R17 ;  /* 0x0000040000117824 */ /* 0x000fe200078e0211 */
[----:B------:R-:W-:Y:S01]  /*2560*/  UIMAD UR4, UR45, -0x80, UR43 ;  /* 0xffffff802d0478a4 */ /* 0x000fe2000f8e022b */
[----:B------:R-:W-:Y:S01]  /*2570*/  IMAD.MOV.U32 R18, RZ, RZ, -0x2 ;  /* 0xfffffffeff127424 */ /* 0x000fe200078e00ff */
[----:B------:R-:W-:Y:S01]  /*2580*/  USHF.R.U32.HI UR9, URZ, 0x4, UR9 ;  /* 0x000000043f097899 */ /* 0x000fe20008011609 */
[----:B------:R-:W-:Y:S01]  /*2590*/  WARPGROUP.ARRIVE ;  /* 0x00000000000079c5 */ /* 0x000fe20000000000 */
[----:B------:R-:W-:Y:S01]  /*25a0*/  R2UR UR8, R17 ;  /* 0x00000000110872ca */ /* 0x000fe200000e0000 */
[----:B------:R-:W-:Y:S01]  /*25b0*/  UMOV UR7, 0x40000040 ;  /* 0x4000004000077882 */ /* 0x000fe20000000000 */
[----:B------:R-:W-:Y:S01]  /*25c0*/  ULOP3.LUT UR9, UR9, 0x3fff, URZ, 0xc0, !UPT ;  /* 0x00003fff09097892 */ /* 0x000fe2000f8ec03f */
[----:B------:R-:W-:Y:S01]  /*25d0*/  IMAD R18, R3, R18, UR4 ;  /* 0x0000000403127e24 */ /* 0x000fe2000f8e0212 */
[----:B------:R-:W-:Y:S01]  /*25e0*/  UMOV UR5, 0x40000040 ;  /* 0x4000004000057882 */ /* 0x000fe20000000000 */
[----:B------:R-:W-:Y:S01]  /*25f0*/  ISETP.GT.AND P1, PT, R7, RZ, PT ;  /* 0x000000ff0700720c */ /* 0x000fe20003f24270 */
[----:B------:R-:W-:Y:S01]  /*2600*/  ULOP3.LUT UR9, UR9, 0x10000, URZ, 0xfc, !UPT ;  /* 0x0001000009097892 */ /* 0x000fe2000f8efc3f */
[----:B------:R-:W-:Y:S01]  /*2610*/  IMAD.IADD R17, R18, 0x1, -R7 ;  /* 0x0000000112117824 */ /* 0x000fe200078e0a07 */
[----:B------:R-:W-:Y:S01]  /*2620*/  ULDC UR10, c[0x0][0x744] ;  /* 0x0001d100000a7ab9 */ /* 0x000fe20000000800 */
[C---:B------:R-:W-:Y:S01]  /*2630*/  VIADD R235, R8.reuse, 0x8 ;  /* 0x0000000808eb7836 */ /* 0x040fe20000000000 */
[----:B----4-:R-:W-:Y:S01]  /*2640*/  SHFL.IDX PT, R224, R11, R8, 0x1f ;  /* 0x00001f080be07589 */ /* 0x010fe200000e0000 */
[----:B------:R-:W-:Y:S01]  /*2650*/  VIADD R233, R8, 0x10 ;  /* 0x0000001008e97836 */ /* 0x000fe20000000000 */
[----:B------:R-:W-:Y:S01]  /*2660*/  SEL R18, R17, 0x80, P1 ;  /* 0x0000008011127807 */ /* 0x000fe20000800000 */
[----:B------:R-:W-:Y:S01]  /*2670*/  UMOV UR6, UR8 ;  /* 0x0000000800067c82 */ /* 0x000fe20008000000 */
[----:B------:R-:W-:Y:S01]  /*2680*/  UMOV UR4, UR9 ;  /* 0x0000000900047c82 */ /* 0x000fe20008000000 */
[----:B--2---:R-:W-:Y:S01]  /*2690*/  SHFL.IDX PT, R21, R10, R235, 0x1f ;  /* 0x00001feb0a157589 */ /* 0x004fe200000e0000 */
[----:B------:R-:W-:Y:S01]  /*26a0*/  HGMMA.64x128x16.F32 R24, gdesc[UR4], RZ, !UPT, gsb0 ;  /* 0x01e00000041879f0 */ /* 0x000fe2000c0008ff */
[----:B------:R-:W-:Y:S01]  /*26b0*/  UIADD3 UR6, UR8, 0x2, URZ ;  /* 0x0000000208067890 */ /* 0x000fe2000fffe03f */
[C---:B------:R-:W-:Y:S01]  /*26c0*/  ISETP.GT.AND P5, PT, R18.reuse, RZ, PT ;  /* 0x000000ff1200720c */ /* 0x040fe20003fa4270 */
[----:B------:R-:W-:Y:S01]  /*26d0*/  UIADD3 UR4, UR9, 0x2, URZ ;  /* 0x0000000209047890 */ /* 0x000fe2000fffe03f */
[----:B------:R-:W-:Y:S01]  /*26e0*/  ISETP.GT.AND P6, PT, R18, 0x1, PT ;  /* 0x000000011200780c */ /* 0x000fe20003fc4270 */
[----:B------:R-:W-:Y:S01]  /*26f0*/  UMOV UR7, 0x40000040 ;  /* 0x4000004000077882 */ /* 0x000fe20000000000 */
[----:B------:R-:W-:Y:S01]  /*2700*/  FSEL R88, R88, -INF , !P5 ;  /* 0xff80000058587808 */ /* 0x000fe20006800000 */
[----:B------:R-:W-:Y:S01]  /*2710*/  UMOV UR5, 0x40000040 ;  /* 0x4000004000057882 */ /* 0x000fe20000000000 */
[----:B------:R-:W-:Y:S01]  /*2720*/  FSEL R89, R89, -INF , !P6 ;  /* 0xff80000059597808 */ /* 0x000fe20007000000 */
[----:B------:R-:W-:Y:S01]  /*2730*/  SHFL.IDX PT, R222, R10, R233, 0x1f ;  /* 0x00001fe90ade7589 */ /* 0x000fe200000e0000 */
[----:B------:R-:W-:Y:S01]  /*2740*/  ISETP.GT.AND P1, PT, R18, 0x8, PT ;  /* 0x000000081200780c */ /* 0x000fe20003f24270 */
[----:B------:R-:W-:Y:S01]  /*2750*/  VIADD R234, R8, 0xc ;  /* 0x0000000c08ea7836 */ /* 0x000fe20000000000 */
[----:B------:R-:W-:Y:S01]  /*2760*/  ISETP.GT.AND P2, PT, R18, 0x9, PT ;  /* 0x000000091200780c */ /* 0x000fe20003f44270 */
[----:B------:R-:W-:Y:S01]  /*2770*/  VIADD R237, R8, 0x4 ;  /* 0x0000000408ed7836 */ /* 0x000fe20000000000 */
[----:B------:R-:W-:Y:S01]  /*2780*/  ISETP.GT.AND P3, PT, R18, 0x10, PT ;  /* 0x000000101200780c */ /* 0x000fe20003f64270 */
[----:B------:R-:W-:Y:S01]  /*2790*/  VIADD R231, R8, 0x18 ;  /* 0x0000001808e77836 */ /* 0x000fe20000000000 */
[C---:B------:R-:W-:Y:S01]  /*27a0*/  ISETP.GT.AND P4, PT, R18.reuse, 0x11, PT ;  /* 0x000000111200780c */ /* 0x040fe20003f84270 */
[----:B------:R-:W-:Y:S01]  /*27b0*/  SHFL.IDX PT, R221, R10, R234, 0x1f ;  /* 0x00001fea0add7589 */ /* 0x000fe200000e0000 */
[----:B------:R-:W-:Y:S01]  /*27c0*/  ISETP.GT.AND P5, PT, R18, 0x18, PT ;  /* 0x000000181200780c */ /* 0x000fe20003fa4270 */
[----:B------:R-:W-:Y:S01]  /*27d0*/  VIADD R232, R8, 0x14 ;  /* 0x0000001408e87836 */ /* 0x000fe20000000000 */
[----:B------:R-:W-:Y:S01]  /*27e0*/  ISETP.GT.AND P6, PT, R18, 0x19, PT ;  /* 0x000000191200780c */ /* 0x000fe20003fc4270 */
[----:B------:R-:W1:Y:S01]  /*27f0*/  SHFL.IDX PT, R19, R10, R237, 0x1f ;  /* 0x00001fed0a137589 */ /* 0x000e6200000e0000 */
[----:B------:R-:W-:Y:S01]  /*2800*/  FSEL R92, R92, -INF , !P1 ;  /* 0xff8000005c5c7808 */ /* 0x000fe20004800000 */
[----:B------:R-:W-:Y:S01]  /*2810*/  VIADD R230, R8, 0x1c ;  /* 0x0000001c08e67836 */ /* 0x000fe20000000000 */
[----:B------:R-:W-:Y:S01]  /*2820*/  FSEL R93, R93, -INF , !P2 ;  /* 0xff8000005d5d7808 */ /* 0x000fe20005000000 */
[----:B------:R-:W-:Y:S01]  /*2830*/  SHFL.IDX PT, R225, R11, R235, 0x1f ;  /* 0x00001feb0be17589 */ /* 0x000fe200000e0000 */
[----:B------:R-:W-:-:S02]  /*2840*/  FSEL R96, R96, -INF , !P3 ;  /* 0xff80000060607808 */ /* 0x000fc40005800000 */
[----:B------:R-:W-:Y:S01]  /*2850*/  FSEL R97, R97, -INF , !P4 ;  /* 0xff80000061617808 */ /* 0x000fe20006000000 */
[----:B------:R-:W-:Y:S01]  /*2860*/  SHFL.IDX PT, R226, R11, R233, 0x1f ;  /* 0x00001fe90be27589 */ /* 0x000fe200000e0000 */
[----:B------:R-:W-:Y:S02]  /*2870*/  FSEL R100, R100, -INF , !P5 ;  /* 0xff80000064647808 */ /* 0x000fe40006800000 */
[----:B------:R-:W-:Y:S01]  /*2880*/  FSEL R101, R101, -INF , !P6 ;  /* 0xff80000065657808 */ /* 0x000fe20007000000 */
[----:B---3--:R-:W-:Y:S01]  /*2890*/  SHFL.IDX PT, R223, R14, R230, 0x1f ;  /* 0x00001fe60edf7589 */ /* 0x008fe200000e0000 */
[C---:B------:R-:W-:Y:S02]  /*28a0*/  ISETP.GT.AND P1, PT, R18.reuse, 0x20, PT ;  /* 0x000000201200780c */ /* 0x040fe40003f24270 */
[C---:B------:R-:W-:Y:S01]  /*28b0*/  ISETP.GT.AND P2, PT, R18.reuse, 0x21, PT ;  /* 0x000000211200780c */ /* 0x040fe20003f44270 */
[----:B------:R-:W-:Y:S01]  /*28c0*/  SHFL.IDX PT, R227, R13, R231, 0x1f ;  /* 0x00001fe70de37589 */ /* 0x000fe200000e0000 */
[----:B------:R-:W-:-:S02]  /*28d0*/  ISETP.GT.AND P3, PT, R18, 0x28, PT ;  /* 0x000000281200780c */ /* 0x000fc40003f64270 */
[C---:B------:R-:W-:Y:S02]  /*28e0*/  ISETP.GT.AND P4, PT, R18.reuse, 0x29, PT ;  /* 0x000000291200780c */ /* 0x040fe40003f84270 */
[C---:B------:R-:W-:Y:S02]  /*28f0*/  ISETP.GT.AND P5, PT, R18.reuse, 0x30, PT ;  /* 0x000000301200780c */ /* 0x040fe40003fa4270 */
[----:B------:R-:W-:Y:S01]  /*2900*/  ISETP.GT.AND P6, PT, R18, 0x31, PT ;  /* 0x000000311200780c */ /* 0x000fe20003fc4270 */
[----:B-1----:R-:W-:Y:S01]  /*2910*/  FFMA.FTZ R219, R89, UR10, -R19 ;  /* 0x0000000a59db7c23 */ /* 0x002fe20008010813 */
[----:B------:R-:W-:Y:S01]  /*2920*/  FSEL R104, R104, -INF , !P1 ;  /* 0xff80000068687808 */ /* 0x000fe20004800000 */
[----:B------:R-:W-:Y:S01]  /*2930*/  SHFL.IDX PT, R89, R10, R232, 0x1f ;  /* 0x00001fe80a597589 */ /* 0x000fe200000e0000 */
[----:B------:R-:W-:Y:S02]  /*2940*/  FSEL R105, R105, -INF , !P2 ;  /* 0xff80000069697808 */ /* 0x000fe40005000000 */
[----:B------:R-:W-:Y:S01]  /*2950*/  FSEL R108, R108, -INF , !P3 ;  /* 0xff8000006c6c7808 */ /* 0x000fe20005800000 */
[----:B------:R-:W-:Y:S01]  /*2960*/  IMAD R15, R0, 0x400, R15 ;  /* 0x00000400000f7824 */ /* 0x000fe200078e020f */
[----:B------:R-:W-:Y:S01]  /*2970*/  FSEL R109, R109, -INF , !P4 ;  /* 0xff8000006d6d7808 */ /* 0x000fe20006000000 */
[----:B------:R-:W-:Y:S01]  /*2980*/  MUFU.EX2 R219, R219 ;  /* 0x000000db00db7308 */ /* 0x000fe20000000800 */
[----:B------:R-:W-:-:S02]  /*2990*/  FSEL R112, R112, -INF , !P5 ;  /* 0xff80000070707808 */ /* 0x000fc40006800000 */
[----:B------:R-:W-:Y:S02]  /*29a0*/  FSEL R113, R113, -INF , !P6 ;  /* 0xff80000071717808 */ /* 0x000fe40007000000 */
[C---:B------:R-:W-:Y:S02]  /*29b0*/  ISETP.GT.AND P1, PT, R18.reuse, 0x38, PT ;  /* 0x000000381200780c */ /* 0x040fe40003f24270 */
[C---:B------:R-:W-:Y:S02]  /*29c0*/  ISETP.GT.AND P2, PT, R18.reuse, 0x39, PT ;  /* 0x000000391200780c */ /* 0x040fe40003f44270 */
[C---:B------:R-:W-:Y:S02]  /*29d0*/  ISETP.GT.AND P3, PT, R18.reuse, 0x40, PT ;  /* 0x000000401200780c */ /* 0x040fe40003f64270 */
[C---:B------:R-:W-:Y:S02]  /*29e0*/  ISETP.GT.AND P4, PT, R18.reuse, 0x41, PT ;  /* 0x000000411200780c */ /* 0x040fe40003f84270 */
[----:B------:R-:W-:-:S02]  /*29f0*/  ISETP.GT.AND P5, PT, R18, 0x48, PT ;  /* 0x000000481200780c */ /* 0x000fc40003fa4270 */
[----:B------:R-:W-:Y:S02]  /*2a00*/  ISETP.GT.AND P6, PT, R18, 0x49, PT ;  /* 0x000000491200780c */ /* 0x000fe40003fc4270 */
[----:B------:R-:W-:Y:S02]  /*2a10*/  FSEL R116, R116, -INF , !P1 ;  /* 0xff80000074747808 */ /* 0x000fe40004800000 */
[----:B------:R-:W-:Y:S02]  /*2a20*/  FSEL R117, R117, -INF , !P2 ;  /* 0xff80000075757808 */ /* 0x000fe40005000000 */
[----:B------:R-:W-:Y:S02]  /*2a30*/  FSEL R120, R120, -INF , !P3 ;  /* 0xff80000078787808 */ /* 0x000fe40005800000 */
[----:B------:R-:W-:Y:S02]  /*2a40*/  FSEL R121, R121, -INF , !P4 ;  /* 0xff80000079797808 */ /* 0x000fe40006000000 */
        /* <DEDUP_REMOVED lines=19> */
[----:B------:R-:W-:Y:S01]  /*2b80*/  ISETP.GT.AND P6, PT, R18, 0x79, PT ;  /* 0x000000791200780c */ /* 0x000fe20003fc4270 */
[----:B------:R-:W-:Y:S01]  /*2b90*/  VIADD R18, R17, 0x8 ;  /* 0x0000000811127836 */ /* 0x000fe20000000000 */
[----:B------:R-:W-:Y:S01]  /*2ba0*/  FSEL R140, R140, -INF , !P1 ;  /* 0xff8000008c8c7808 */ /* 0x000fe20004800000 */
[----:B------:R-:W1:Y:S01]  /*2bb0*/  SHFL.IDX PT, R17, R10, R8, 0x1f ;  /* 0x00001f080a117589 */ /* 0x000e6200000e0000 */
[----:B------:R-:W-:Y:S02]  /*2bc0*/  ISETP.GT.AND P1, PT, R7, 0x8, PT ;  /* 0x000000080700780c */ /* 0x000fe40003f24270 */
[----:B------:R-:W-:Y:S02]  /*2bd0*/  FSEL R149, R149, -INF , !P6 ;  /* 0xff80000095957808 */ /* 0x000fe40007000000 */
[----:B------:R-:W-:Y:S02]  /*2be0*/  SEL R18, R18, 0x80, P1 ;  /* 0x0000008012127807 */ /* 0x000fe40000800000 */
[----:B------:R-:W-:-:S02]  /*2bf0*/  FSEL R141, R141, -INF , !P2 ;  /* 0xff8000008d8d7808 */ /* 0x000fc40005000000 */
[C---:B------:R-:W-:Y:S02]  /*2c00*/  ISETP.GT.AND P6, PT, R18.reuse, RZ, PT ;  /* 0x000000ff1200720c */ /* 0x040fe40003fc4270 */
[----:B------:R-:W-:Y:S02]  /*2c10*/  ISETP.GT.AND P2, PT, R18, 0x8, PT ;  /* 0x000000081200780c */ /* 0x000fe40003f44270 */
[----:B------:R-:W-:Y:S01]  /*2c20*/  FSEL R217, R90, -INF , !P6 ;  /* 0xff8000005ad97808 */ /* 0x000fe20007000000 */
[----:B------:R-:W-:Y:S02]  /*2c30*/  WARPGROUP.DEPBAR.LE gsb0, 0x0 ;  /* 0x00008000000079c5 */ /* 0x000fe40000010000 */
[----:B------:R-:W-:Y:S01]  /*2c40*/  WARPGROUP.ARRIVE ;  /* 0x00000000000079c5 */ /* 0x000fe20000000000 */
[----:B------:R-:W-:Y:S01]  /*2c50*/  FSEL R220, R94, -INF , !P2 ;  /* 0xff8000005edc7808 */ /* 0x000fe20005000000 */
[----:B------:R-:W-:Y:S01]  /*2c60*/  SHFL.IDX PT, R90, R10, R230, 0x1f ;  /* 0x00001fe60a5a7589 */ /* 0x000fe200000e0000 */
[----:B------:R-:W-:-:S02]  /*2c70*/  FSEL R145, R145, -INF , !P4 ;  /* 0xff80000091917808 */ /* 0x000fc40006000000 */
[----:B------:R-:W-:Y:S01]  /*2c80*/  ISETP.GT.AND P4, PT, R18, 0x10, PT ;  /* 0x000000101200780c */ /* 0x000fe20003f84270 */
[----:B------:R-:W-:Y:S01]  /*2c90*/  HGMMA.64x128x16.F32 R24, gdesc[UR4], R24, gsb0 ;  /* 0x01e00000041879f0 */ /* 0x000fe20008000818 */
[--C-:B-1----:R-:W-:Y:S01]  /*2ca0*/  FFMA.FTZ R88, R88, UR10, -R17.reuse ;  /* 0x0000000a58587c23 */ /* 0x102fe20008010811 */
[----:B------:R-:W-:Y:S01]  /*2cb0*/  FFMA.FTZ R217, R217, UR10, -R17 ;  /* 0x0000000ad9d97c23 */ /* 0x000fe20008010811 */
[--C-:B------:R-:W-:Y:S01]  /*2cc0*/  FFMA.FTZ R17, R92, UR10, -R21.reuse ;  /* 0x0000000a5c117c23 */ /* 0x100fe20008010815 */
[----:B------:R-:W-:Y:S01]  /*2cd0*/  FFMA.FTZ R220, R220, UR10, -R21 ;  /* 0x0000000adcdc7c23 */ /* 0x000fe20008010815 */
[--C-:B------:R-:W-:Y:S01]  /*2ce0*/  FFMA.FTZ R21, R96, UR10, -R222.reuse ;  /* 0x0000000a60157c23 */ /* 0x100fe200080108de */
[----:B------:R-:W-:Y:S01]  /*2cf0*/  FSEL R98, R98, -INF , !P4 ;  /* 0xff80000062627808 */ /* 0x000fe20006000000 */
[----:B------:R-:W1:Y:S01]  /*2d00*/  SHFL.IDX PT, R96, R14, R235, 0x1f ;  /* 0x00001feb0e607589 */ /* 0x000e6200000e0000 */
[----:B------:R-:W-:Y:S01]  /*2d10*/  ISETP.GT.AND P1, PT, R18, 0x1, PT ;  /* 0x000000011200780c */ /* 0x000fe20003f24270 */
[----:B------:R1:W2:Y:S01]  /*2d20*/  MUFU.EX2 R216, R88 ;  /* 0x0000005800d87308 */ /* 0x0002a20000000800 */
[----:B------:R-:W-:Y:S01]  /*2d30*/  FSEL R144, R144, -INF , !P3 ;  /* 0xff80000090907808 */ /* 0x000fe20005800000 */
[----:B------:R-:W-:Y:S01]  /*2d40*/  FFMA.FTZ R222, R98, UR10, -R222 ;  /* 0x0000000a62de7c23 */ /* 0x000fe200080108de */
[----:B------:R-:W-:Y:S01]  /*2d50*/  FSEL R148, R148, -INF , !P5 ;  /* 0xff80000094947808 */ /* 0x000fe20006800000 */
[----:B------:R-:W-:Y:S01]  /*2d60*/  SHFL.IDX PT, R98, R14, R233, 0x1f ;  /* 0x00001fe90e627589 */ /* 0x000fe200000e0000 */
[----:B------:R-:W-:Y:S01]  /*2d70*/  FSEL R218, R91, -INF , !P1 ;  /* 0xff8000005bda7808 */ /* 0x000fe20004800000 */
[----:B------:R-:W-:Y:S01]  /*2d80*/  UIADD3 UR6, UR8, 0x4, URZ ;  /* 0x0000000408067890 */ /* 0x000fe2000fffe03f */
[C---:B------:R-:W-:Y:S01]  /*2d90*/  ISETP.GT.AND P3, PT, R18.reuse, 0x9, PT ;  /* 0x000000091200780c */ /* 0x040fe20003f64270 */
[----:B------:R3:W4:Y:S01]  /*2da0*/  SHFL.IDX PT, R91, R10, R231, 0x1f ;  /* 0x00001fe70a5b7589 */ /* 0x00072200000e0000 */
[C---:B------:R-:W-:Y:S01]  /*2db0*/  ISETP.GT.AND P5, PT, R18.reuse, 0x11, PT ;  /* 0x000000111200780c */ /* 0x040fe20003fa4270 */
[----:B------:R-:W-:Y:S01]  /*2dc0*/  UIADD3 UR4, UR9, 0x4, URZ ;  /* 0x0000000409047890 */ /* 0x000fe2000fffe03f */
[C---:B------:R-:W-:Y:S01]  /*2dd0*/  ISETP.GT.AND P6, PT, R18.reuse, 0x18, PT ;  /* 0x000000181200780c */ /* 0x040fe20003fc4270 */
[----:B------:R-:W5:Y:S01]  /*2de0*/  SHFL.IDX PT, R94, R14, R237, 0x1f ;  /* 0x00001fed0e5e7589 */ /* 0x000f6200000e0000 */
[----:B------:R-:W-:Y:S01]  /*2df0*/  ISETP.GT.AND P1, PT, R18, 0x19, PT ;  /* 0x000000191200780c */ /* 0x000fe20003f24270 */
[----:B------:R-:W-:Y:S01]  /*2e00*/  UMOV UR7, 0x40000040 ;  /* 0x4000004000077882 */ /* 0x000fe20000000000 */
[----:B------:R-:W-:Y:S01]  /*2e10*/  FSEL R95, R95, -INF , !P3 ;  /* 0xff8000005f5f7808 */ /* 0x000fe20005800000 */
[----:B------:R-:W-:Y:S01]  /*2e20*/  UMOV UR5, 0x40000040 ;  /* 0x4000004000057882 */ /* 0x000fe20000000000 */
[----:B------:R-:W-:Y:S01]  /*2e30*/  FSEL R99, R99, -INF , !P5 ;  /* 0xff80000063637808 */ /* 0x000fe20006800000 */
[----:B------:R-:W-:Y:S01]  /*2e40*/  FFMA.FTZ R218, R218, UR10, -R19 ;  /* 0x0000000adada7c23 */ /* 0x000fe20008010813 */
[----:B------:R-:W-:Y:S01]  /*2e50*/  FSEL R102, R102, -INF , !P6 ;  /* 0xff80000066667808 */ /* 0x000fe20007000000 */
[----:B------:R-:W-:Y:S01]  /*2e60*/  FFMA.FTZ R19, R97, UR10, -R89 ;  /* 0x0000000a61137c23 */ /* 0x000fe20008010859 */
[----:B------:R-:W-:Y:S01]  /*2e70*/  FSEL R103, R103, -INF , !P1 ;  /* 0xff80000067677808 */ /* 0x000fe20004800000 */
[----:B-1----:R-:W-:Y:S01]  /*2e80*/  FFMA.FTZ R88, R108, UR10, -R96 ;  /* 0x0000000a6c587c23 */ /* 0x002fe20008010860 */
[C---:B------:R-:W-:Y:S01]  /*2e90*/  ISETP.GT.AND P2, PT, R18.reuse, 0x20, PT ;  /* 0x000000201200780c */ /* 0x040fe20003f44270 */
[----:B------:R-:W-:Y:S01]  /*2ea0*/  SHFL.IDX PT, R108, R14, R231, 0x1f ;  /* 0x00001fe70e6c7589 */ /* 0x000fe200000e0000 */
[C---:B------:R-:W-:Y:S01]  /*2eb0*/  ISETP.GT.AND P3, PT, R18.reuse, 0x21, PT ;  /* 0x000000211200780c */ /* 0x040fe20003f64270 */
[----:B------:R-:W-:Y:S01]  /*2ec0*/  FFMA.FTZ R101, R101, UR10, -R90 ;  /* 0x0000000a65657c23 */ /* 0x000fe2000801085a */
[C---:B------:R-:W-:Y:S01]  /*2ed0*/  ISETP.GT.AND P4, PT, R18.reuse, 0x28, PT ;  /* 0x000000281200780c */ /* 0x040fe20003f84270 */
[----:B------:R-:W1:Y:S01]  /*2ee0*/  SHFL.IDX PT, R97, R14, R234, 0x1f ;  /* 0x00001fea0e617589 */ /* 0x000e6200000e0000 */
[C---:B------:R-:W-:Y:S01]  /*2ef0*/  ISETP.GT.AND P5, PT, R18.reuse, 0x29, PT ;  /* 0x000000291200780c */ /* 0x040fe20003fa4270 */
[----:B---3--:R-:W-:Y:S01]  /*2f00*/  MUFU.EX2 R10, R21 ;  /* 0x00000015000a7308 */ /* 0x008fe20000000800 */
[----:B------:R-:W-:Y:S01]  /*2f10*/  ISETP.GT.AND P6, PT, R18, 0x30, PT ;  /* 0x000000301200780c */ /* 0x000fe20003fc4270 */
[----:B----4-:R-:W-:Y:S01]  /*2f20*/  FFMA.FTZ R20, R100, UR10, -R91 ;  /* 0x0000000a64147c23 */ /* 0x010fe2000801085b */
[----:B------:R-:W-:Y:S01]  /*2f30*/  ISETP.GT.AND P1, PT, R18, 0x31, PT ;  /* 0x000000311200780c */ /* 0x000fe20003f24270 */
[----:B------:R-:W3:Y:S01]  /*2f40*/  SHFL.IDX PT, R92, R14, R8, 0x1f ;  /* 0x00001f080e5c7589 */ /* 0x000ee200000e0000 */
[----:B------:R-:W-:Y:S01]  /*2f50*/  FSEL R106, R106, -INF , !P2 ;  /* 0xff8000006a6a7808 */ /* 0x000fe20005000000 */
[--C-:B-----5:R-:W-:Y:S01]  /*2f60*/  FFMA.FTZ R23, R105, UR10, -R94.reuse ;  /* 0x0000000a69177c23 */ /* 0x120fe2000801085e */
[----:B------:R-:W-:Y:S01]  /*2f70*/  FSEL R107, R107, -INF , !P3 ;  /* 0xff8000006b6b7808 */ /* 0x000fe20005800000 */
[----:B------:R-:W4:Y:S01]  /*2f80*/  SHFL.IDX PT, R100, R14, R232, 0x1f ;  /* 0x00001fe80e647589 */ /* 0x000f2200000e0000 */
[----:B------:R-:W-:Y:S01]  /*2f90*/  FSEL R110, R110, -INF , !P4 ;  /* 0xff8000006e6e7808 */ /* 0x000fe20006000000 */
[----:B------:R5:W-:Y:S01]  /*2fa0*/  MUFU.EX2 R21, R101 ;  /* 0x0000006500157308 */ /* 0x000be20000000800 */
[----:B------:R-:W-:Y:S01]  /*2fb0*/  FSEL R111, R111, -INF , !P5 ;  /* 0xff8000006f6f7808 */ /* 0x000fe20006800000 */
[----:B------:R-:W-:Y:S01]  /*2fc0*/  FFMA.FTZ R107, R107, UR10, -R94 ;  /* 0x0000000a6b6b7c23 */ /* 0x000fe2000801085e */
[----:B------:R-:W-:Y:S01]  /*2fd0*/  FSEL R114, R114, -INF , !P6 ;  /* 0xff80000072727808 */ /* 0x000fe20007000000 */
[----:B------:R-:W-:Y:S01]  /*2fe0*/  FFMA.FTZ R110, R110, UR10, -R96 ;  /* 0x0000000a6e6e7c23 */ /* 0x000fe20008010860 */
[----:B------:R-:W-:Y:S01]  /*2ff0*/  FSEL R115, R115, -INF , !P1 ;  /* 0xff80000073737808 */ /* 0x000fe20004800000 */
[----:B------:R-:W-:Y:S01]  /*3000*/  FFMA.FTZ R96, R128, UR10, -R226 ;  /* 0x0000000a80607c23 */ /* 0x000fe200080108e2 */
[C---:B------:R-:W-:Y:S01]  /*3010*/  ISETP.GT.AND P2, PT, R18.reuse, 0x38, PT ;  /* 0x000000381200780c */ /* 0x040fe20003f44270 */
[----:B------:R-:W2:Y:S01]  /*3020*/  SHFL.IDX PT, R128, R13, R8, 0x1f ;  /* 0x00001f080d807589 */ /* 0x000ea200000e0000 */
[----:B------:R-:W-:Y:S01]  /*3030*/  ISETP.GT.AND P3, PT, R18, 0x39, PT ;  /* 0x000000391200780c */ /* 0x000fe20003f64270 */
[----:B-----5:R-:W-:Y:S01]  /*3040*/  FFMA.FTZ R101, R120, UR10, -R224 ;  /* 0x0000000a78657c23 */ /* 0x020fe200080108e0 */
[C---:B------:R-:W-:Y:S01]  /*3050*/  ISETP.GT.AND P4, PT, R18.reuse, 0x40, PT ;  /* 0x000000401200780c */ /* 0x040fe20003f84270 */
[----:B------:R-:W5:Y:S01]  /*3060*/  SHFL.IDX PT, R120, R11, R234, 0x1f ;  /* 0x00001fea0b787589 */ /* 0x000f6200000e0000 */
[----:B------:R-:W-:Y:S01]  /*3070*/  ISETP.GT.AND P5, PT, R18, 0x41, PT ;  /* 0x000000411200780c */ /* 0x000fe20003fa4270 */
[----:B------:R-:W-:Y:S01]  /*3080*/  FFMA.FTZ R114, R114, UR10, -R98 ;  /* 0x0000000a72727c23 */ /* 0x000fe20008010862 */
[C---:B------:R-:W-:Y:S01]  /*3090*/  ISETP.GT.AND P6, PT, R18.reuse, 0x48, PT ;  /* 0x000000481200780c */ /* 0x040fe20003fc4270 */
[----:B-1----:R-:W-:Y:S01]  /*30a0*/  FFMA.FTZ R111, R111, UR10, -R97 ;  /* 0x0000000a6f6f7c23 */ /* 0x002fe20008010861 */
[----:B------:R-:W-:Y:S01]  /*30b0*/  ISETP.GT.AND P1, PT, R18, 0x49, PT ;  /* 0x000000491200780c */ /* 0x000fe20003f24270 */
[----:B---3--:R-:W-:Y:S01]  /*30c0*/  FFMA.FTZ R22, R104, UR10, -R92 ;  /* 0x0000000a68167c23 */ /* 0x008fe2000801085c */
[----:B------:R-:W-:Y:S01]  /*30d0*/  FSEL R118, R118, -INF , !P2 ;  /* 0xff80000076767808 */ /* 0x000fe20005000000 */
[----:B------:R-:W-:Y:S01]  /*30e0*/  MUFU.EX2 R17, R17 ;  /* 0x0000001100117308 */ /* 0x000fe20000000800 */
[----:B------:R-:W-:Y:S01]  /*30f0*/  FSEL R119, R119, -INF , !P3 ;  /* 0xff80000077777808 */ /* 0x000fe20005800000 */
[----:B----4-:R-:W-:Y:S01]  /*3100*/  FFMA.FTZ R115, R115, UR10, -R100 ;  /* 0x0000000a73737c23 */ /* 0x010fe20008010864 */
[----:B------:R-:W-:-:S02]  /*3110*/  FSEL R122, R122, -INF , !P4 ;  /* 0xff8000007a7a7808 */ /* 0x000fc40006000000 */
[----:B------:R-:W-:Y:S02]  /*3120*/  FSEL R123, R123, -INF , !P5 ;  /* 0xff8000007b7b7808 */ /* 0x000fe40006800000 */
[----:B------:R-:W-:Y:S01]  /*3130*/  FSEL R126, R126, -INF , !P6 ;  /* 0xff8000007e7e7808 */ /* 0x000fe20007000000 */
[----:B------:R-:W-:Y:S02]  /*3140*/  WARPGROUP.DEPBAR.LE gsb0, 0x0 ;  /* 0x00008000000079c5 */ /* 0x000fe40000010000 */
[----:B------:R-:W-:Y:S01]  /*3150*/  FSEL R127, R127, -INF , !P1 ;  /* 0xff8000007f7f7808 */ /* 0x000fe20004800000 */
[----:B------:R-:W-:Y:S01]  /*3160*/  WARPGROUP.ARRIVE ;  /* 0x00000000000079c5 */ /* 0x000fe20000000000 */
[C---:B------:R-:W-:Y:S01]  /*3170*/  ISETP.GT.AND P2, PT, R18.reuse, 0x50, PT ;  /* 0x000000501200780c */ /* 0x040fe20003f44270 */
[----:B------:R-:W-:Y:S01]  /*3180*/  MUFU.EX2 R217, R217 ;  /* 0x000000d900d97308 */ /* 0x000fe20000000800 */
[C---:B------:R-:W-:Y:S02]  /*3190*/  ISETP.GT.AND P3, PT, R18.reuse, 0x51, PT ;  /* 0x000000511200780c */ /* 0x040fe40003f64270 */
[C---:B------:R-:W-:Y:S01]  /*31a0*/  ISETP.GT.AND P4, PT, R18.reuse, 0x58, PT ;  /* 0x000000581200780c */ /* 0x040fe20003f84270 */
[----:B------:R-:W-:Y:S01]  /*31b0*/  HGMMA.64x128x16.F32 R24, gdesc[UR4], R24, gsb0 ;  /* 0x01e00000041879f0 */ /* 0x000fe20008000818 */
[C---:B------:R-:W-:Y:S01]  /*31c0*/  ISETP.GT.AND P5, PT, R18.reuse, 0x59, PT ;  /* 0x000000591200780c */ /* 0x040fe20003fa4270 */
[----:B------:R-:W-:Y:S01]  /*31d0*/  UIADD3 UR6, UR8, 0x6, URZ ;  /* 0x0000000608067890 */ /* 0x000fe2000fffe03f */
[C---:B------:R-:W-:Y:S01]  /*31e0*/  ISETP.GT.AND P6, PT, R18.reuse, 0x60, PT ;  /* 0x000000601200780c */ /* 0x040fe20003fc4270 */
[----:B------:R-:W-:Y:S01]  /*31f0*/  UIADD3 UR4, UR9, 0x6, URZ ;  /* 0x0000000609047890 */ /* 0x000fe2000fffe03f */
[----:B------:R-:W-:Y:S01]  /*3200*/  ISETP.GT.AND P1, PT, R18, 0x61, PT ;  /* 0x000000611200780c */ /* 0x000fe20003f24270 */
[----:B------:R-:W-:Y:S01]  /*3210*/  UMOV UR7, 0x40000040 ;  /* 0x4000004000077882 */ /* 0x000fe20000000000 */
[----:B------:R-:W-:Y:S01]  /*3220*/  FSEL R130, R130, -INF , !P2 ;  /* 0xff80000082827808 */ /* 0x000fe20005000000 */
[----:B------:R-:W-:Y:S01]  /*3230*/  UMOV UR5, 0x40000040 ;  /* 0x4000004000057882 */ /* 0x000fe20000000000 */
[----:B------:R-:W-:Y:S01]  /*3240*/  FSEL R131, R131, -INF , !P3 ;  /* 0xff80000083837808 */ /* 0x000fe20005800000 */
[----:B------:R-:W-:Y:S01]  /*3250*/  MUFU.EX2 R218, R218 ;  /* 0x000000da00da7308 */ /* 0x000fe20000000800 */
[----:B------:R-:W-:-:S02]  /*3260*/  FSEL R134, R134, -INF , !P4 ;  /* 0xff80000086867808 */ /* 0x000fc40006000000 */
[----:B------:R-:W-:Y:S02]  /*3270*/  FSEL R135, R135, -INF , !P5 ;  /* 0xff80000087877808 */ /* 0x000fe40006800000 */
[----:B------:R-:W-:Y:S02]  /*3280*/  FSEL R138, R138, -INF , !P6 ;  /* 0xff8000008a8a7808 */ /* 0x000fe40007000000 */
[----:B------:R-:W-:Y:S01]  /*3290*/  FSEL R139, R139, -INF , !P1 ;  /* 0xff8000008b8b7808 */ /* 0x000fe20004800000 */
[----:B------:R-:W-:Y:S01]  /*32a0*/  MUFU.EX2 R96, R96 ;  /* 0x0000006000607308 */ /* 0x000fe20000000800 */
[C---:B------:R-:W-:Y:S02]  /*32b0*/  ISETP.GT.AND P2, PT, R18.reuse, 0x68, PT ;  /* 0x000000681200780c */ /* 0x040fe40003f44270 */
[C---:B------:R-:W-:Y:S02]  /*32c0*/  ISETP.GT.AND P3, PT, R18.reuse, 0x69, PT ;  /* 0x000000691200780c */ /* 0x040fe40003f64270 */
[----:B------:R-:W-:-:S02]  /*32d0*/  ISETP.GT.AND P4, PT, R18, 0x70, PT ;  /* 0x000000701200780c */ /* 0x000fc40003f84270 */
[C---:B------:R-:W-:Y:S01]  /*32e0*/  ISETP.GT.AND P5, PT, R18.reuse, 0x71, PT ;  /* 0x000000711200780c */ /* 0x040fe20003fa4270 */
[----:B------:R-:W-:Y:S01]  /*32f0*/  MUFU.EX2 R220, R220 ;  /* 0x000000dc00dc7308 */ /* 0x000fe20000000800 */
[C---:B------:R-:W-:Y:S02]  /*3300*/  ISETP.GT.AND P6, PT, R18.reuse, 0x78, PT ;  /* 0x000000781200780c */ /* 0x040fe40003fc4270 */
[----:B------:R-:W-:Y:S01]  /*3310*/  ISETP.GT.AND P1, PT, R18, 0x79, PT ;  /* 0x000000791200780c */ /* 0x000fe20003f24270 */
[--C-:B------:R-:W-:Y:S01]  /*3320*/  FFMA.FTZ R18, R93, UR10, -R221.reuse ;  /* 0x0000000a5d127c23 */ /* 0x100fe200080108dd */
[----:B------:R-:W-:Y:S01]  /*3330*/  FFMA.FTZ R221, R95, UR10, -R221 ;  /* 0x0000000a5fdd7c23 */ /* 0x000fe200080108dd */
[----:B------:R-:W-:Y:S01]  /*3340*/  FFMA.FTZ R95, R112, UR10, -R98 ;  /* 0x0000000a705f7c23 */ /* 0x000fe20008010862 */
[----:B------:R-:W-:Y:S01]  /*3350*/  FFMA.FTZ R112, R102, UR10, -R91 ;  /* 0x0000000a66707c23 */ /* 0x000fe2000801085b */
[----:B------:R-:W-:Y:S01]  /*3360*/  FFMA.FTZ R91, R116, UR10, -R108 ;  /* 0x0000000a745b7c23 */ /* 0x000fe2000801086c */
[----:B------:R-:W-:Y:S01]  /*3370*/  FFMA.FTZ R93, R109, UR10, -R97 ;  /* 0x0000000a6d5d7c23 */ /* 0x000fe20008010861 */
[----:B------:R-:W1:Y:S01]  /*3380*/  SHFL.IDX PT, R116, R11, R237, 0x1f ;  /* 0x00001fed0b747589 */ /* 0x000e6200000e0000 */
[----:B------:R3:W-:Y:S01]  /*3390*/  MUFU.EX2 R14, R95 ;  /* 0x0000005f000e7308 */ /* 0x0007e20000000800 */
[----:B------:R-:W-:Y:S01]  /*33a0*/  FFMA.FTZ R109, R99, UR10, -R89 ;  /* 0x0000000a636d7c23 */ /* 0x000fe20008010859 */
[----:B------:R-:W-:Y:S01]  /*33b0*/  FFMA.FTZ R99, R113, UR10, -R100 ;  /* 0x0000000a71637c23 */ /* 0x000fe20008010864 */
[----:B------:R-:W-:Y:S01]  /*33c0*/  FFMA.FTZ R113, R103, UR10, -R90 ;  /* 0x0000000a67717c23 */ /* 0x000fe2000801085a */
[----:B--2---:R-:W-:-:S02]  /*33d0*/  FFMA.FTZ R100, R136, UR10, -R128 ;  /* 0x0000000a88647c23 */ /* 0x004fc40008010880 */
[----:B------:R-:W-:Y:S02]  /*33e0*/  SHFL.IDX PT, R136, R13, R234, 0x1f ;  /* 0x00001fea0d887589 */ /* 0x000fe400000e0000 */
[----:B------:R5:W-:Y:S01]  /*33f0*/  MUFU.EX2 R90, R99 ;  /* 0x00000063005a7308 */ /* 0x000be20000000800 */
[----:B---3--:R-:W-:Y:S02]  /*3400*/  FFMA.FTZ R95, R124, UR10, -R225 ;  /* 0x0000000a7c5f7c23 */ /* 0x008fe400080108e1 */
[----:B------:R-:W2:Y:S05]  /*3410*/  SHFL.IDX PT, R124, R11, R231, 0x1f ;  /* 0x00001fe70b7c7589 */ /* 0x000eaa00000e0000 */
[----:B------:R3:W-:Y:S01]  /*3420*/  MUFU.EX2 R89, R93 ;  /* 0x0000005d00597308 */ /* 0x0007e20000000800 */
[----:B-----5:R-:W-:-:S02]  /*3430*/  FFMA.FTZ R99, R125, UR10, -R120 ;  /* 0x0000000a7d637c23 */ /* 0x020fc40008010878 */
[----:B------:R-:W-:Y:S01]  /*3440*/  SHFL.IDX PT, R125, R11, R230, 0x1f ;  /* 0x00001fe60b7d7589 */ /* 0x000fe200000e0000 */
[----:B-1----:R-:W-:-:S04]  /*3450*/  FFMA.FTZ R121, R121, UR10, -R116 ;  /* 0x0000000a79797c23 */ /* 0x002fc80008010874 */
[----:B------:R-:W-:Y:S01]  /*3460*/  MUFU.EX2 R19, R19 ;  /* 0x0000001300137308 */ /* 0x000fe20000000800 */
[----:B---3--:R-:W-:Y:S01]  /*3470*/  FFMA.FTZ R93, R117, UR10, -R223 ;  /* 0x0000000a755d7c23 */ /* 0x008fe200080108df */
[----:B------:R-:W-:-:S06]  /*3480*/  FFMA.FTZ R117, R106, UR10, -R92 ;  /* 0x0000000a6a757c23 */ /* 0x000fcc000801085c */
[----:B------:R1:W-:Y:S01]  /*3490*/  MUFU.EX2 R94, R121 ;  /* 0x00000079005e7308 */ /* 0x0003e20000000800 */
[----:B--2---:R-:W-:Y:S02]  /*34a0*/  FFMA.FTZ R98, R132, UR10, -R124 ;  /* 0x0000000a84627c23 */ /* 0x004fe4000801087c */
[----:B------:R-:W2:Y:S05]  /*34b0*/  SHFL.IDX PT, R132, R13, R235, 0x1f ;  /* 0x00001feb0d847589 */ /* 0x000eaa00000e0000 */
[----:B------:R-:W-:Y:S01]  /*34c0*/  MUFU.EX2 R92, R93 ;  /* 0x0000005d005c7308 */ /* 0x000fe20000000800 */
[----:B-1----:R1:W3:Y:S07]  /*34d0*/  SHFL.IDX PT, R121, R11, R232, 0x1f ;  /* 0x00001fe80b797589 */ /* 0x0022ee00000e0000 */
[----:B------:R-:W-:Y:S08]  /*34e0*/  MUFU.EX2 R93, R101 ;  /* 0x00000065005d7308 */ /* 0x000ff00000000800 */
[----:B-1----:R1:W-:Y:S01]  /*34f0*/  MUFU.EX2 R11, R99 ;  /* 0x00000063000b7308 */ /* 0x0023e20000000800 */
[----:B--2---:R-:W-:-:S02]  /*3500*/  FFMA.FTZ R102, R140, UR10, -R132 ;  /* 0x0000000a8c667c23 */ /* 0x004fc40008010884 */
[----:B------:R-:W-:Y:S05]  /*3510*/  SHFL.IDX PT, R140, R13, R230, 0x1f ;  /* 0x00001fe60d8c7589 */ /* 0x000fea00000e0000 */
[----:B------:R-:W-:Y:S01]  /*3520*/  MUFU.EX2 R20, R20 ;  /* 0x0000001400147308 */ /* 0x000fe20000000800 */
[----:B---3--:R-:W-:Y:S01]  /*3530*/  FFMA.FTZ R97, R129, UR10, -R121 ;  /* 0x0000000a81617c23 */ /* 0x008fe20008010879 */
[----:B-1----:R-:W-:Y:S01]  /*3540*/  FFMA.FTZ R99, R133, UR10, -R125 ;  /* 0x0000000a85637c23 */ /* 0x002fe2000801087d */
[----:B------:R-:W1:Y:S04]  /*3550*/  SHFL.IDX PT, R129, R13, R237, 0x1f ;  /* 0x00001fed0d817589 */ /* 0x000e6800000e0000 */
[----:B------:R-:W-:Y:S01]  /*3560*/  SHFL.IDX PT, R133, R13, R233, 0x1f ;  /* 0x00001fe90d857589 */ /* 0x000fe200000e0000 */
[----:B------:R-:W-:Y:S01]  /*3570*/  FFMA.FTZ R105, R148, UR10, -R227 ;  /* 0x0000000a94697c23 */ /* 0x000fe200080108e3 */
[----:B------:R-:W-:Y:S08]  /*3580*/  MUFU.EX2 R222, R222 ;  /* 0x000000de00de7308 */ /* 0x000ff00000000800 */
[----:B------:R-:W-:Y:S08]  /*3590*/  MUFU.EX2 R22, R22 ;  /* 0x0000001600167308 */ /* 0x000ff00000000800 */
[----:B------:R-:W-:Y:S01]  /*35a0*/  MUFU.EX2 R23, R23 ;  /* 0x0000001700177308 */ /* 0x000fe20000000800 */
[----:B-1----:R-:W-:-:S02]  /*35b0*/  FFMA.FTZ R101, R137, UR10, -R129 ;  /* 0x0000000a89657c23 */ /* 0x002fc40008010881 */
[----:B------:R1:W2:Y:S01]  /*35c0*/  SHFL.IDX PT, R137, R13, R232, 0x1f ;  /* 0x00001fe80d897589 */ /* 0x0002a200000e0000 */
[----:B------:R-:W-:Y:S02]  /*35d0*/  WARPGROUP.DEPBAR.LE gsb0, 0x0 ;  /* 0x00008000000079c5 */ /* 0x000fe40000010000 */
[----:B------:R-:W-:Y:S01]  /*35e0*/  WARPGROUP.ARRIVE ;  /* 0x00000000000079c5 */ /* 0x000fe20000000000 */
[----:B------:R-:W-:Y:S01]  /*35f0*/  FFMA.FTZ R118, R118, UR10, -R108 ;  /* 0x0000000a76767c23 */ /* 0x000fe2000801086c */
[----:B------:R-:W-:Y:S01]  /*3600*/  FFMA.FTZ R135, R135, UR10, -R125 ;  /* 0x0000000a87877c23 */ /* 0x000fe2000801087d */
[----:B------:R-:W-:Y:S01]  /*3610*/  FFMA.FTZ R123, R123, UR10, -R116 ;  /* 0x0000000a7b7b7c23 */ /* 0x000fe20008010874 */
[----:B-1----:R1:W-:Y:S02]  /*3620*/  MUFU.EX2 R13, R102 ;  /* 0x00000066000d7308 */ /* 0x0023e40000000800 */
[----:B------:R-:W-:Y:S01]  /*3630*/  HGMMA.64x128x16.F32 R24, gdesc[UR4], R24, gsb0 ;  /* 0x01e00000041879f0 */ /* 0x000fe20008000818 */
[----:B------:R-:W-:Y:S01]  /*3640*/  FFMA.FTZ R131, R131, UR10, -R121 ;  /* 0x0000000a83837c23 */ /* 0x000fe20008010879 */
[----:B------:R-:W-:Y:S01]  /*3650*/  FFMA.FTZ R134, R134, UR10, -R124 ;  /* 0x0000000a86867c23 */ /* 0x000fe2000801087c */
[----:B------:R-:W-:Y:S01]  /*3660*/  FFMA.FTZ R127, R127, UR10, -R120 ;  /* 0x0000000a7f7f7c23 */ /* 0x000fe20008010878 */
[----:B------:R-:W-:Y:S01]  /*3670*/  FFMA.FTZ R130, R130, UR10, -R226 ;  /* 0x0000000a82827c23 */ /* 0x000fe200080108e2 */
[----:B------:R-:W-:Y:S01]  /*3680*/  FFMA.FTZ R126, R126, UR10, -R225 ;  /* 0x0000000a7e7e7c23 */ /* 0x000fe200080108e1 */
[----:B------:R-:W3:Y:S01]  /*3690*/  MUFU.EX2 R97, R97 ;  /* 0x0000006100617308 */ /* 0x000ee20000000800 */
[----:B-1----:R-:W-:-:S02]  /*36a0*/  FFMA.FTZ R102, R141, UR10, -R136 ;  /* 0x0000000a8d667c23 */ /* 0x002fc40008010888 */
[----:B------:R-:W4:Y:S01]  /*36b0*/  LDL R141, [R1+0x28] ;  /* 0x00002800018d7983 */ /* 0x000f220000100800 */
[----:B------:R-:W-:Y:S02]  /*36c0*/  R2UR UR4, R15 ;  /* 0x000000000f0472ca */ /* 0x000fe400000e0000 */
[----:B------:R-:W-:Y:S02]  /*36d0*/  FSEL R108, R147, -INF , !P5 ;  /* 0xff800000936c7808 */ /* 0x000fe40006800000 */
[----:B------:R-:W-:Y:S01]  /*36e0*/  FSEL R15, R142, -INF , !P2 ;  /* 0xff8000008e0f7808 */ /* 0x000fe20005000000 */
[--C-:B--2---:R-:W-:Y:S01]  /*36f0*/  FFMA.FTZ R104, R145, UR10, -R137.reuse ;  /* 0x0000000a91687c23 */ /* 0x104fe20008010889 */
[----:B------:R-:W-:Y:S01]  /*3700*/  MUFU.EX2 R18, R18 ;  /* 0x0000001200127308 */ /* 0x000fe20000000800 */
[----:B------:R-:W-:Y:S02]  /*3710*/  FFMA.FTZ R137, R108, UR10, -R137 ;  /* 0x0000000a6c897c23 */ /* 0x000fe40008010889 */
[----:B------:R-:W-:-:S05]  /*3720*/  FFMA.FTZ R132, R15, UR10, -R132 ;  /* 0x0000000a0f847c23 */ /* 0x000fca0008010884 */
[----:B------:R-:W1:Y:S01]  /*3730*/  MUFU.EX2 R130, R130 ;  /* 0x0000008200827308 */ /* 0x000e620000000800 */
[----:B------:R-:W-:-:S07]  /*3740*/  FFMA.FTZ R138, R138, UR10, -R128 ;  /* 0x0000000a8a8a7c23 */ /* 0x000fce0008010880 */
[----:B------:R-:W2:Y:S08]  /*3750*/  MUFU.EX2 R98, R98 ;  /* 0x0000006200627308 */ /* 0x000eb00000000800 */
[----:B------:R-:W5:Y:S01]  /*3760*/  MUFU.EX2 R99, R99 ;  /* 0x0000006300637308 */ /* 0x000f620000000800 */
[----:B------:R-:W-:Y:S01]  /*3770*/  FFMA.FTZ R122, R122, UR10, -R224 ;  /* 0x0000000a7a7a7c23 */ /* 0x000fe200080108e0 */
[----:B------:R-:W-:-:S06]  /*3780*/  FSEL R143, R143, -INF , !P3 ;  /* 0xff8000008f8f7808 */ /* 0x000fcc0005800000 */
[----:B------:R-:W5:Y:S01]  /*3790*/  MUFU.EX2 R95, R95 ;  /* 0x0000005f005f7308 */ /* 0x000f620000000800 */
[----:B------:R-:W-:Y:S01]  /*37a0*/  FSEL R146, R146, -INF , !P4 ;  /* 0xff80000092927808 */ /* 0x000fe20006000000 */
[----:B------:R-:W-:Y:S01]  /*37b0*/  FFMA.FTZ R119, R119, UR10, -R223 ;  /* 0x0000000a77777c23 */ /* 0x000fe200080108df */
[----:B------:R-:W-:Y:S02]  /*37c0*/  FSEL R150, R150, -INF , !P6 ;  /* 0xff80000096967808 */ /* 0x000fe40007000000 */
[----:B------:R-:W-:-:S03]  /*37d0*/  FSEL R151, R151, -INF , !P1 ;  /* 0xff80000097977808 */ /* 0x000fc60004800000 */
[----:B------:R-:W-:Y:S01]  /*37e0*/  MUFU.EX2 R100, R100 ;  /* 0x0000006400647308 */ /* 0x000fe20000000800 */
[----:B------:R-:W-:Y:S01]  /*37f0*/  FFMA.FTZ R103, R144, UR10, -R133 ;  /* 0x0000000a90677c23 */ /* 0x000fe20008010885 */
[----:B------:R-:W-:-:S06]  /*3800*/  FFMA.FTZ R139, R139, UR10, -R129 ;  /* 0x0000000a8b8b7c23 */ /* 0x000fcc0008010881 */
        /* <DEDUP_REMOVED lines=16> */
[----:B------:R-:W5:Y:S04]  /*3910*/  SHFL.IDX PT, R121, R16, R235, 0x1f ;  /* 0x00001feb10797589 */ /* 0x000f6800000e0000 */
[----:B------:R-:W5:Y:S04]  /*3920*/  SHFL.IDX PT, R116, R16, R233, 0x1f ;  /* 0x00001fe910747589 */ /* 0x000f6800000e0000 */
[----:B------:R-:W5:Y:S04]  /*3930*/  SHFL.IDX PT, R15, R16, R231, 0x1f ;  /* 0x00001fe7100f7589 */ /* 0x000f6800000e0000 */
[----:B------:R-:W5:Y:S01]  /*3940*/  SHFL.IDX PT, R120, R16, R234, 0x1f ;  /* 0x00001fea10787589 */ /* 0x000f6200000e0000 */
[--C-:B---3--:R-:W-:Y:S01]  /*3950*/  FADD.FTZ R24, R24, -R125.reuse ;  /* 0x8000007d18187221 */ /* 0x108fe20000010000 */
[----:B------:R-:W-:-:S02]  /*3960*/  FADD.FTZ R26, R26, -R125 ;  /* 0x8000007d1a1a7221 */ /* 0x000fc40000010000 */
[----:B------:R-:W-:Y:S01]  /*3970*/  SHFL.IDX PT, R125, R16, R230, 0x1f ;  /* 0x00001fe6107d7589 */ /* 0x000fe200000e0000 */
[----:B-1----:R-:W-:-:S03]  /*3980*/  FADD.FTZ R33, R33, -R108 ;  /* 0x8000006c21217221 */ /* 0x002fc60000010000 */
[----:B------:R-:W1:Y:S01]  /*3990*/  SHFL.IDX PT, R16, R228, R232, 0x1f ;  /* 0x00001fe8e4107589 */ /* 0x000e6200000e0000 */
[----:B------:R-:W-:Y:S01]  /*39a0*/  FADD.FTZ R35, R35, -R108 ;  /* 0x8000006c23237221 */ /* 0x000fe20000010000 */
[--C-:B--2---:R-:W-:Y:S01]  /*39b0*/  FADD.FTZ R25, R25, -R124.reuse ;  /* 0x8000007c19197221 */ /* 0x104fe20000010000 */
[----:B------:R-:W-:Y:S01]  /*39c0*/  FADD.FTZ R27, R27, -R124 ;  /* 0x8000007c1b1b7221 */ /* 0x000fe20000010000 */
[--C-:B-----5:R-:W-:Y:S01]  /*39d0*/  FADD.FTZ R28, R28, -R121.reuse ;  /* 0x800000791c1c7221 */ /* 0x120fe20000010000 */
[----:B------:R-:W-:Y:S01]  /*39e0*/  FADD.FTZ R30, R30, -R121 ;  /* 0x800000791e1e7221 */ /* 0x000fe20000010000 */
[----:B------:R-:W2:Y:S01]  /*39f0*/  SHFL.IDX PT, R108, R228, R233, 0x1f ;  /* 0x00001fe9e46c7589 */ /* 0x000ea200000e0000 */
[--C-:B------:R-:W-:Y:S01]  /*3a00*/  FADD.FTZ R32, R32, -R116.reuse ;  /* 0x8000007420207221 */ /* 0x100fe20000010000 */
[----:B------:R-:W-:Y:S02]  /*3a10*/  FADD.FTZ R34, R34, -R116 ;  /* 0x8000007422227221 */ /* 0x000fe40000010000 */
[----:B------:R-:W3:Y:S01]  /*3a20*/  SHFL.IDX PT, R124, R228, R8, 0x1f ;  /* 0x00001f08e47c7589 */ /* 0x000ee200000e0000 */
[--C-:B------:R-:W-:Y:S01]  /*3a30*/  FADD.FTZ R36, R36, -R15.reuse ;  /* 0x8000000f24247221 */ /* 0x100fe20000010000 */
[----:B------:R-:W-:-:S02]  /*3a40*/  FADD.FTZ R38, R38, -R15 ;  /* 0x8000000f26267221 */ /* 0x000fc40000010000 */
[----:B------:R-:W5:Y:S04]  /*3a50*/  SHFL.IDX PT, R121, R228, R235, 0x1f ;  /* 0x00001febe4797589 */ /* 0x000f6800000e0000 */
[----:B------:R-:W5:Y:S04]  /*3a60*/  SHFL.IDX PT, R116, R228, R234, 0x1f ;  /* 0x00001feae4747589 */ /* 0x000f6800000e0000 */
[----:B------:R-:W5:Y:S01]  /*3a70*/  SHFL.IDX PT, R15, R228, R231, 0x1f ;  /* 0x00001fe7e40f7589 */ /* 0x000f6200000e0000 */
[--C-:B------:R-:W-:Y:S01]  /*3a80*/  FADD.FTZ R29, R29, -R120.reuse ;  /* 0x800000781d1d7221 */ /* 0x100fe20000010000 */
[----:B------:R-:W-:-:S02]  /*3a90*/  FADD.FTZ R31, R31, -R120 ;  /* 0x800000781f1f7221 */ /* 0x000fc40000010000 */
[----:B------:R-:W5:Y:S01]  /*3aa0*/  SHFL.IDX PT, R120, R228, R237, 0x1f ;  /* 0x00001fede4787589 */ /* 0x000f6200000e0000 */
[--C-:B-1----:R-:W-:Y:S01]  /*3ab0*/  FADD.FTZ R49, R49, -R16.reuse ;  /* 0x8000001031317221 */ /* 0x102fe20000010000 */
[----:B------:R-:W-:Y:S02]  /*3ac0*/  FADD.FTZ R51, R51, -R16 ;  /* 0x8000001033337221 */ /* 0x000fe40000010000 */
[----:B------:R-:W-:Y:S01]  /*3ad0*/  SHFL.IDX PT, R16, R12, R231, 0x1f ;  /* 0x00001fe70c107589 */ /* 0x000fe200000e0000 */
[--C-:B--2---:R-:W-:Y:S01]  /*3ae0*/  FADD.FTZ R48, R48, -R108.reuse ;  /* 0x8000006c30307221 */ /* 0x104fe20000010000 */
[----:B------:R-:W-:Y:S02]  /*3af0*/  FADD.FTZ R50, R50, -R108 ;  /* 0x8000006c32327221 */ /* 0x000fe40000010000 */
[----:B------:R-:W1:Y:S01]  /*3b00*/  SHFL.IDX PT, R231, R9, R231, 0x1f ;  /* 0x00001fe709e77589 */ /* 0x000e6200000e0000 */
[--C-:B------:R-:W-:Y:S01]  /*3b10*/  FADD.FTZ R37, R37, -R125.reuse ;  /* 0x8000007d25257221 */ /* 0x100fe20000010000 */
[----:B------:R-:W-:Y:S01]  /*3b20*/  FADD.FTZ R39, R39, -R125 ;  /* 0x8000007d27277221 */ /* 0x000fe20000010000 */
[--C-:B---3--:R-:W-:Y:S01]  /*3b30*/  FADD.FTZ R40, R40, -R124.reuse ;  /* 0x8000007c28287221 */ /* 0x108fe20000010000 */
[----:B------:R-:W-:Y:S01]  /*3b40*/  FADD.FTZ R42, R42, -R124 ;  /* 0x8000007c2a2a7221 */ /* 0x000fe20000010000 */
[--C-:B-----5:R-:W-:Y:S01]  /*3b50*/  FADD.FTZ R44, R44, -R121.reuse ;  /* 0x800000792c2c7221 */ /* 0x120fe20000010000 */
[----:B------:R-:W-:Y:S01]  /*3b60*/  FADD.FTZ R46, R46, -R121 ;  /* 0x800000792e2e7221 */ /* 0x000fe20000010000 */
[----:B------:R-:W2:Y:S01]  /*3b70*/  SHFL.IDX PT, R108, R12, R232, 0x1f ;  /* 0x00001fe80c6c7589 */ /* 0x000ea200000e0000 */
[--C-:B------:R-:W-:Y:S01]  /*3b80*/  FADD.FTZ R45, R45, -R116.reuse ;  /* 0x800000742d2d7221 */ /* 0x100fe20000010000 */
[----:B------:R-:W-:-:S02]  /*3b90*/  FADD.FTZ R47, R47, -R116 ;  /* 0x800000742f2f7221 */ /* 0x000fc40000010000 */
[----:B------:R-:W-:Y:S01]  /*3ba0*/  SHFL.IDX PT, R124, R12, R8, 0x1f ;  /* 0x00001f080c7c7589 */ /* 0x000fe200000e0000 */
[--C-:B------:R-:W-:Y:S01]  /*3bb0*/  FADD.FTZ R52, R52, -R15.reuse ;  /* 0x8000000f34347221 */ /* 0x100fe20000010000 */
[----:B------:R-:W-:Y:S02]  /*3bc0*/  FADD.FTZ R54, R54, -R15 ;  /* 0x8000000f36367221 */ /* 0x000fe40000010000 */
[----:B------:R-:W-:Y:S04]  /*3bd0*/  SHFL.IDX PT, R125, R12, R237, 0x1f ;  /* 0x00001fed0c7d7589 */ /* 0x000fe800000e0000 */
[----:B------:R-:W-:Y:S04]  /*3be0*/  SHFL.IDX PT, R121, R12, R235, 0x1f ;  /* 0x00001feb0c797589 */ /* 0x000fe800000e0000 */
[----:B------:R-:W-:Y:S04]  /*3bf0*/  SHFL.IDX PT, R15, R12, R234, 0x1f ;  /* 0x00001fea0c0f7589 */ /* 0x000fe800000e0000 */
[----:B------:R-:W3:Y:S04]  /*3c00*/  SHFL.IDX PT, R116, R12, R233, 0x1f ;  /* 0x00001fe90c747589 */ /* 0x000ee800000e0000 */
[----:B------:R-:W5:Y:S01]  /*3c10*/  SHFL.IDX PT, R12, R12, R230, 0x1f ;  /* 0x00001fe60c0c7589 */ /* 0x000f6200000e0000 */
[--C-:B------:R-:W-:Y:S01]  /*3c20*/  FADD.FTZ R41, R41, -R120.reuse ;  /* 0x8000007829297221 */ /* 0x100fe20000010000 */
[----:B------:R-:W-:-:S02]  /*3c30*/  FADD.FTZ R43, R43, -R120 ;  /* 0x800000782b2b7221 */ /* 0x000fc40000010000 */
[----:B------:R-:W-:Y:S04]  /*3c40*/  SHFL.IDX PT, R237, R9, R237, 0x1f ;  /* 0x00001fed09ed7589 */ /* 0x000fe800000e0000 */
[----:B------:R-:W4:Y:S01]  /*3c50*/  SHFL.IDX PT, R120, R9, R8, 0x1f ;  /* 0x00001f0809787589 */ /* 0x000f2200000e0000 */
[----:B------:R-:W4:Y:S01]  /*3c60*/  MUFU.EX2 R126, R126 ;  /* 0x0000007e007e7308 */ /* 0x000f220000000800 */
[----:B-1----:R-:W-:Y:S01]  /*3c70*/  FADD.FTZ R128, R84, -R231 ;  /* 0x800000e754807221 */ /* 0x002fe20000010000 */
[----:B------:R-:W-:Y:S01]  /*3c80*/  FMUL.FTZ R84, R216, R24 ;  /* 0x00000018d8547220 */ /* 0x000fe20000410000 */
[----:B------:R-:W1:Y:S01]  /*3c90*/  SHFL.IDX PT, R228, R228, R230, 0x1f ;  /* 0x00001fe6e4e47589 */ /* 0x000e6200000e0000 */
[----:B------:R-:W-:-:S04]  /*3ca0*/  FMUL.FTZ R25, R219, R25 ;  /* 0x00000019db197220 */ /* 0x000fc80000410000 */
[----:B------:R-:W4:Y:S01]  /*3cb0*/  MUFU.EX2 R127, R127 ;  /* 0x0000007f007f7308 */ /* 0x000f220000000800 */
[----:B------:R-:W1:Y:S01]  /*3cc0*/  SHFL.IDX PT, R235, R9, R235, 0x1f ;  /* 0x00001feb09eb7589 */ /* 0x000e6200000e0000 */
[----:B--2---:R-:W-:Y:S01]  /*3cd0*/  FADD.FTZ R65, R65, -R108 ;  /* 0x8000006c41417221 */ /* 0x004fe20000010000 */
[----:B---3--:R-:W-:Y:S02]  /*3ce0*/  FADD.FTZ R66, R66, -R116 ;  /* 0x8000007442427221 */ /* 0x008fe40000010000 */
[----:B------:R-:W2:Y:S04]  /*3cf0*/  SHFL.IDX PT, R234, R9, R234, 0x1f ;  /* 0x00001fea09ea7589 */ /* 0x000ea800000e0000 */
[----:B------:R-:W3:Y:S04]  /*3d00*/  SHFL.IDX PT, R233, R9, R233, 0x1f ;  /* 0x00001fe909e97589 */ /* 0x000ee800000e0000 */
[----:B------:R-:W3:Y:S04]  /*3d10*/  SHFL.IDX PT, R232, R9, R232, 0x1f ;  /* 0x00001fe809e87589 */ /* 0x000ee800000e0000 */
[----:B------:R5:W3:Y:S01]  /*3d20*/  SHFL.IDX PT, R230, R9, R230, 0x1f ;  /* 0x00001fe609e67589 */ /* 0x000ae200000e0000 */
[----:B------:R-:W-:Y:S01]  /*3d30*/  F2FP.F16.F32.PACK_AB R84, R25, R84 ;  /* 0x000000541954723e */ /* 0x000fe200000000ff */
[----:B------:R-:W-:Y:S01]  /*3d40*/  FMUL.FTZ R25, R97, R65 ;  /* 0x0000004161197220 */ /* 0x000fe20000410000 */
[----:B------:R-:W-:Y:S01]  /*3d50*/  FFMA.FTZ R136, R143, UR10, -R136 ;  /* 0x0000000a8f887c23 */ /* 0x000fe20008010888 */
[----:B------:R-:W-:Y:S01]  /*3d60*/  FMUL.FTZ R65, R130, R66 ;  /* 0x0000004282417220 */ /* 0x000fe20000410000 */
[--C-:B-----5:R-:W-:Y:S01]  /*3d70*/  FADD.FTZ R9, R68, -R16.reuse ;  /* 0x8000001044097221 */ /* 0x120fe20000010000 */
[----:B------:R-:W-:Y:S01]  /*3d80*/  FADD.FTZ R16, R70, -R16 ;  /* 0x8000001046107221 */ /* 0x000fe20000010000 */
[----:B------:R-:W-:Y:S01]  /*3d90*/  FADD.FTZ R70, R69, -R12 ;  /* 0x8000000c45467221 */ /* 0x000fe20000010000 */
[--C-:B------:R-:W-:Y:S01]  /*3da0*/  FFMA.FTZ R106, R149, UR10, -R140.reuse ;  /* 0x0000000a956a7c23 */ /* 0x100fe2000801088c */
[----:B------:R-:W5:Y:S01]  /*3db0*/  MUFU.EX2 R109, R109 ;  /* 0x0000006d006d7308 */ /* 0x000f620000000800 */
[----:B------:R-:W-:Y:S01]  /*3dc0*/  FFMA.FTZ R133, R146, UR10, -R133 ;  /* 0x0000000a92857c23 */ /* 0x000fe20008010885 */
[----:B------:R-:W-:Y:S01]  /*3dd0*/  FADD.FTZ R61, R61, -R15 ;  /* 0x8000000f3d3d7221 */ /* 0x000fe20000010000 */
[----:B------:R-:W-:Y:S01]  /*3de0*/  FMUL.FTZ R28, R17, R28 ;  /* 0x0000001c111c7220 */ /* 0x000fe20000410000 */
[----:B------:R-:W-:Y:S01]  /*3df0*/  FMUL.FTZ R29, R18, R29 ;  /* 0x0000001d121d7220 */ /* 0x000fe20000410000 */
[----:B------:R-:W-:Y:S01]  /*3e00*/  FMUL.FTZ R9, R98, R9 ;  /* 0x0000000962097220 */ /* 0x000fe20000410000 */
[----:B------:R-:W-:Y:S01]  /*3e10*/  FMUL.FTZ R66, R99, R70 ;  /* 0x0000004663427220 */ /* 0x000fe20000410000 */
[--C-:B------:R-:W-:Y:S01]  /*3e20*/  FADD.FTZ R60, R60, -R121.reuse ;  /* 0x800000793c3c7221 */ /* 0x100fe20000010000 */
[----:B------:R-:W3:Y:S01]  /*3e30*/  MUFU.EX2 R113, R113 ;  /* 0x0000007100717308 */ /* 0x000ee20000000800 */
[----:B------:R-:W-:Y:S01]  /*3e40*/  FADD.FTZ R62, R62, -R121 ;  /* 0x800000793e3e7221 */ /* 0x000fe20000010000 */
[----:B------:R-:W-:Y:S01]  /*3e50*/  FADD.FTZ R15, R63, -R15 ;  /* 0x8000000f3f0f7221 */ /* 0x000fe20000010000 */
[----:B------:R-:W-:Y:S01]  /*3e60*/  FFMA.FTZ R227, R150, UR10, -R227 ;  /* 0x0000000a96e37c23 */ /* 0x000fe200080108e3 */
[----:B------:R-:W-:-:S04]  /*3e70*/  FFMA.FTZ R140, R151, UR10, -R140 ;  /* 0x0000000a978c7c23 */ /* 0x000fc8000801088c */
[----:B------:R-:W3:Y:S01]  /*3e80*/  MUFU.EX2 R122, R122 ;  /* 0x0000007a007a7308 */ /* 0x000ee20000000800 */
[----:B------:R-:W-:Y:S01]  /*3e90*/  FADD.FTZ R231, R86, -R231 ;  /* 0x800000e756e77221 */ /* 0x000fe20000010000 */
[----:B------:R-:W-:Y:S01]  /*3ea0*/  F2FP.F16.F32.PACK_AB R86, R29, R28 ;  /* 0x0000001c1d56723e */ /* 0x000fe200000000ff */
[----:B------:R-:W-:-:S05]  /*3eb0*/  FMUL.FTZ R60, R95, R60 ;  /* 0x0000003c5f3c7220 */ /* 0x000fca0000410000 */
[----:B------:R-:W3:Y:S01]  /*3ec0*/  MUFU.EX2 R123, R123 ;  /* 0x0000007b007b7308 */ /* 0x000ee20000000800 */
[----:B------:R-:W-:Y:S01]  /*3ed0*/  FMUL.FTZ R61, R11, R61 ;  /* 0x0000003d0b3d7220 */ /* 0x000fe20000410000 */
[----:B----4-:R-:W-:Y:S01]  /*3ee0*/  FMUL.FTZ R62, R126, R62 ;  /* 0x0000003e7e3e7220 */ /* 0x010fe20000410000 */
[----:B------:R-:W-:Y:S01]  /*3ef0*/  FMUL.FTZ R15, R127, R15 ;  /* 0x0000000f7f0f7220 */ /* 0x000fe20000410000 */
[----:B------:R-:W-:-:S04]  /*3f00*/  F2FP.F16.F32.PACK_AB R66, R66, R9 ;  /* 0x000000094242723e */ /* 0x000fc800000000ff */
[----:B------:R-:W4:Y:S01]  /*3f10*/  MUFU.EX2 R117, R117 ;  /* 0x0000007500757308 */ /* 0x000f220000000800 */
[----:B------:R-:W-:Y:S01]  /*3f20*/  FADD.FTZ R67, R67, -R108 ;  /* 0x8000006c43437221 */ /* 0x000fe20000010000 */
[----:B------:R-:W-:Y:S01]  /*3f30*/  FADD.FTZ R63, R72, -R120 ;  /* 0x80000078483f7221 */ /* 0x000fe20000010000 */
[----:B------:R-:W-:-:S05]  /*3f40*/  FADD.FTZ R108, R73, -R237 ;  /* 0x800000ed496c7221 */ /* 0x000fca0000010000 */
[----:B------:R-:W4:Y:S01]  /*3f50*/  MUFU.EX2 R114, R114 ;  /* 0x0000007200727308 */ /* 0x000f220000000800 */
[----:B------:R-:W-:-:S07]  /*3f60*/  FADD.FTZ R12, R71, -R12 ;  /* 0x8000000c470c7221 */ /* 0x000fce0000010000 */
[----:B------:R-:W4:Y:S08]  /*3f70*/  MUFU.EX2 R115, R115 ;  /* 0x0000007300737308 */ /* 0x000f300000000800 */
[----:B------:R-:W4:Y:S08]  /*3f80*/  MUFU.EX2 R118, R118 ;  /* 0x0000007600767308 */ /* 0x000f300000000800 */
[----:B------:R-:W4:Y:S01]  /*3f90*/  MUFU.EX2 R119, R119 ;  /* 0x0000007700777308 */ /* 0x000f220000000800 */
[----:B------:R-:W-:-:S07]  /*3fa0*/  F2FP.F16.F32.PACK_AB R70, R61, R60 ;  /* 0x0000003c3d46723e */ /* 0x000fce00000000ff */
[----:B------:R-:W4:Y:S01]  /*3fb0*/  MUFU.EX2 R131, R131 ;  /* 0x0000008300837308 */ /* 0x000f220000000800 */
[----:B------:R-:W-:-:S07]  /*3fc0*/  F2FP.F16.F32.PACK_AB R71, R15, R62 ;  /* 0x0000003e0f47723e */ /* 0x000fce00000000ff */
[----:B------:R-:W4:Y:S01]  /*3fd0*/  MUFU.EX2 R134, R134 ;  /* 0x0000008600867308 */ /* 0x000f220000000800 */
[----:B------:R-:W-:-:S07]  /*3fe0*/  FMUL.FTZ R60, R100, R63 ;  /* 0x0000003f643c7220 */ /* 0x000fce0000410000 */
[----:B------:R-:W4:Y:S01]  /*3ff0*/  MUFU.EX2 R135, R135 ;  /* 0x0000008700877308 */ /* 0x000f220000000800 */
[----:B------:R-:W-:-:S07]  /*4000*/  FMUL.FTZ R15, R101, R108 ;  /* 0x0000006c650f7220 */ /* 0x000fce0000410000 */
[----:B------:R-:W-:Y:S01]  /*4010*/  MUFU.EX2 R102, R102 ;  /* 0x0000006600667308 */ /* 0x000fe20000000800 */
[----:B------:R-:W-:-:S07]  /*4020*/  FADD.FTZ R64, R64, -R116 ;  /* 0x8000007440407221 */ /* 0x000fce0000010000 */
[----:B------:R-:W4:Y:S08]  /*4030*/  MUFU.EX2 R138, R138 ;  /* 0x0000008a008a7308 */ /* 0x000f300000000800 */
[----:B------:R-:W4:Y:S08]  /*4040*/  MUFU.EX2 R139, R139 ;  /* 0x0000008b008b7308 */ /* 0x000f300000000800 */
        /* <DEDUP_REMOVED lines=14> */
[----:B------:R-:W-:Y:S01]  /*4130*/  FMUL.FTZ R26, R217, R26 ;  /* 0x0000001ad91a7220 */ /* 0x000fe20000410000 */
[----:B------:R-:W-:Y:S01]  /*4140*/  FMUL.FTZ R27, R218, R27 ;  /* 0x0000001bda1b7220 */ /* 0x000fe20000410000 */
[--C-:B-1----:R-:W-:Y:S01]  /*4150*/  FADD.FTZ R53, R53, -R228.reuse ;  /* 0x800000e435357221 */ /* 0x102fe20000010000 */
[----:B------:R-:W-:Y:S01]  /*4160*/  FADD.FTZ R55, R55, -R228 ;  /* 0x800000e437377221 */ /* 0x000fe20000010000 */
[----:B------:R-:W-:Y:S01]  /*4170*/  FMUL.FTZ R30, R220, R30 ;  /* 0x0000001edc1e7220 */ /* 0x000fe20000410000 */
[----:B------:R-:W-:Y:S01]  /*4180*/  FMUL.FTZ R31, R221, R31 ;  /* 0x0000001fdd1f7220 */ /* 0x000fe20000410000 */
[----:B------:R-:W-:Y:S01]  /*4190*/  FMUL.FTZ R64, R96, R64 ;  /* 0x0000004060407220 */ /* 0x000fe20000410000 */
[----:B------:R-:W-:Y:S01]  /*41a0*/  F2FP.F16.F32.PACK_AB R60, R15, R60 ;  /* 0x0000003c0f3c723e */ /* 0x000fe200000000ff */
[----:B------:R-:W-:Y:S01]  /*41b0*/  FADD.FTZ R116, R76, -R235 ;  /* 0x800000eb4c747221 */ /* 0x000fe20000010000 */
[----:B--2---:R-:W-:Y:S01]  /*41c0*/  FADD.FTZ R124, R77, -R234 ;  /* 0x800000ea4d7c7221 */ /* 0x004fe20000010000 */
[----:B------:R-:W-:Y:S01]  /*41d0*/  FMUL.FTZ R32, R10, R32 ;  /* 0x000000200a207220 */ /* 0x000fe20000410000 */
[----:B------:R-:W-:Y:S01]  /*41e0*/  FMUL.FTZ R33, R19, R33 ;  /* 0x0000002113217220 */ /* 0x000fe20000410000 */
[----:B------:R-:W-:Y:S01]  /*41f0*/  FMUL.FTZ R34, R222, R34 ;  /* 0x00000022de227220 */ /* 0x000fe20000410000 */
[----:B-----5:R-:W-:Y:S01]  /*4200*/  FMUL.FTZ R35, R109, R35 ;  /* 0x000000236d237220 */ /* 0x020fe20000410000 */
        /* <DEDUP_REMOVED lines=14> */
[----:B------:R-:W-:Y:S01]  /*42f0*/  FADD.FTZ R125, R81, -R232 ;  /* 0x800000e8517d7221 */ /* 0x000fe20000010000 */
[----:B------:R-:W-:Y:S01]  /*4300*/  FADD.FTZ R129, R85, -R230 ;  /* 0x800000e655817221 */ /* 0x000fe20000010000 */
        /* <DEDUP_REMOVED lines=145> */
[----:B------:R-:W-:Y:S02]  /*4c20*/  SHF.R.U32.HI R10, RZ, 0x4, R10 ;  /* 0x00000004ff0a7819 */ /* 0x000fe4000001160a */
[----:B------:R-:W-:Y:S02]  /*4c30*/  R2UR UR5, R236 ;  /* 0x00000000ec0572ca */ /* 0x000fe400000e0000 */
[----:B------:R-:W-:-:S04]  /*4c40*/  LOP3.LUT R10, R10, 0x3fff, RZ, 0xc0, !PT ;  /* 0x00003fff0a0a7812 */ /* 0x000fc800078ec0ff */
[----:B------:R-:W-:-:S05]  /*4c50*/  LOP3.LUT R11, R10, 0x10000, RZ, 0xfc, !PT ;  /* 0x000100000a0b7812 */ /* 0x000fca00078efcff */
[----:B------:R-:W-:Y:S02]  /*4c60*/  IMAD R11, R0, 0x800, R11 ;  /* 0x00000800000b7824 */ /* 0x000fe400078e020b */
[----:B------:R-:W-:-:S03]  /*4c70*/  USHF.R.U32.HI UR5, URZ, 0x4, UR5 ;  /* 0x000000043f057899 */ /* 0x000fc60008011605 */
[----:B------:R-:W-:Y:S01]  /*4c80*/  R2UR UR8, R11 ;  /* 0x000000000b0872ca */ /* 0x000fe200000e0000 */
[----:B------:R-:W-:Y:S01]  /*4c90*/  ULOP3.LUT UR10, UR5, 0x3fff, URZ, 0xc0, !UPT ;  /* 0x00003fff050a7892 */ /* 0x000fe2000f8ec03f */
[----:B------:R-:W-:Y:S02]  /*4ca0*/  WARPGROUP.DEPBAR.LE gsb0, 0x0 ;  /* 0x00008000000079c5 */ /* 0x000fe40000010000 */
[----:B------:R2:W-:Y:S06]  /*4cb0*/  MEMBAR.ALL.CTA ;  /* 0x0000000000007992 */ /* 0x0005ec0000008000 */
[----:B--2---:R-:W2:Y:S02]  /*4cc0*/  FENCE.VIEW.ASYNC.S ;  /* 0x00000000000073c6 */ /* 0x004ea40000000000 */
[----:B--2---:R-:W-:Y:S06]  /*4cd0*/  BAR.SYNC.DEFER_BLOCKING 0x9, 0x100 ;  /* 0x0244000000007b1d */ /* 0x004fec0000010000 */
[----:B------:R-:W-:Y:S01]  /*4ce0*/  UMOV UR9, 0x40000040 ;  /* 0x4000004000097882 */ /* 0x000fe20000000000 */
        /* <DEDUP_REMOVED lines=55> */
.L_x_6702:
        /* <DEDUP_REMOVED lines=68> */
.L_x_6703:
        /* <DEDUP_REMOVED lines=12> */
.L_x_6693:
[----:B------:R-:W-:-:S06]  /*5560*/  UISETP.GE.AND UP0, UPT, UR45, UR44, UPT ;  /* 0x0000002c2d00728c */ /* 0x000fcc000bf06270 */
[----:B------:R-:W-:-:S13]  /*5570*/  PLOP3.LUT P0, PT, PT, PT, UP0, 0x80, 0x0 ;  /* 0x000000000000781c */ /* 0x000fda0003f0f008 */
[----:B------:R-:W-:Y:S05]  /*5580*/  @P0 BRA `(.L_x_6705) ;  /* 0x0000003800440947 */ /* 0x000fea0003800000 */
[----:B------:R-:W1:Y:S04]  /*5590*/  LDL.LU R9, [R1+0x20] ;  /* 0x0000200001097983 */ /* 0x000e680000300800 */
        /* <DEDUP_REMOVED lines=9> */
[CC--:B------:R-:W-:Y:S02]  /*5630*/  LEA.HI R7, R6.reuse, R5.reuse, RZ, 0x7 ;  /* 0x0000000506077211 */ /* 0x0c0fe400078f38ff */
[----:B------:R-:W-:Y:S02]  /*5640*/  LEA.HI R8, R6, R5, RZ, 0x5 ;  /* 0x0000000506087211 */ /* 0x000fe400078f28ff */
[----:B------:R-:W-:Y:S02]  /*5650*/  LOP3.LUT R10, R7, 0xffffff80, RZ, 0xc0, !PT ;  /* 0xffffff80070a7812 */ /* 0x000fe400078ec0ff */
[----:B------:R-:W-:Y:S02]  /*5660*/  SHF.R.S32.HI R7, RZ, 0x7, R7 ;  /* 0x00000007ff077819 */ /* 0x000fe40000011407 */
[----:B------:R-:W-:Y:S01]  /*5670*/  LOP3.LUT R8, R8, 0xffffffe0, RZ, 0xc0, !PT ;  /* 0xffffffe008087812 */ /* 0x000fe200078ec0ff */
[----:B------:R-:W-:-:S04]  /*5680*/  IMAD.IADD R10, R5, 0x1, -R10 ;  /* 0x00000001050a7824 */ /* 0x000fc800078e0a0a */
[----:B------:R-:W-:Y:S01]  /*5690*/  IMAD.IADD R8, R5, 0x1, -R8 ;  /* 0x0000000105087824 */ /* 0x000fe200078e0a08 */
[----:B-1----:R-:W-:Y:S02]  /*56a0*/  LEA.HI R13, R9, R10, RZ, 0x5 ;  /* 0x0000000a090d7211 */ /* 0x002fe400078f28ff */
[----:B------:R-:W-:Y:S02]  /*56b0*/  LEA.HI R9, R7, R7, RZ, 0x1 ;  /* 0x0000000707097211 */ /* 0x000fe400078f08ff */
[--C-:B---3--:R-:W-:Y:S02]  /*56c0*/  SHF.R.S32.HI R11, RZ, 0x2, R12.reuse ;  /* 0x00000002ff0b7819 */ /* 0x108fe4000001140c */
[----:B------:R-:W-:Y:S02]  /*56d0*/  SHF.R.S32.HI R10, RZ, 0x1f, R12 ;  /* 0x0000001fff0a7819 */ /* 0x000fe4000001140c */
[----:B------:R-:W-:Y:S02]  /*56e0*/  LOP3.LUT R12, R9, 0xfffffffe, RZ, 0xc0, !PT ;  /* 0xfffffffe090c7812 */ /* 0x000fe400078ec0ff */
        /* <DEDUP_REMOVED lines=91> */
.L_x_6716:
[----:B------:R-:W-:-:S05]  /*5ca0*/  IMAD.U32 R7, RZ, RZ, UR36 ;  /* 0x00000024ff077e24 */ /* 0x000fca000f8e00ff */
[----:B------:R-:W-:-:S04]  /*5cb0*/  LOP3.LUT R7, R7, 0x1, RZ, 0xfc, !PT ;  /* 0x0000000107077812 */ /* 0x000fc800078efcff */
[----:B------:R-:W-:-:S13]  /*5cc0*/  ISETP.NE.AND P0, PT, R7, 0x3, PT ;  /* 0x000000030700780c */ /* 0x000fda0003f05270 */
[----:B--2---:R-:W-:Y:S05]  /*5cd0*/  @!P0 BRA `(.L_x_6706) ;  /* 0x0000000000048947 */ /* 0x004fea0003800000 */
[----:B------:R-:W-:Y:S01]  /*5ce0*/  BPT.TRAP 0x1 ;  /* 0x000000040000795c */ /* 0x000fe20000300000 */
.L_x_6706:
[----:B------:R-:W-:Y:S01]  /*5cf0*/  IMAD R7, R0, 0x8, R236 ;  /* 0x0000000800077824 */ /* 0x000fe200078e02ec */
[----:B------:R-:W-:-:S04]  /*5d00*/  SHF.L.U32 R18, R4, 0x1f, RZ ;  /* 0x0000001f04127819 */ /* 0x000fc800000006ff */
[----:B------:R1:W2:Y:S01]  /*5d10*/  SYNCS.PHASECHK.TRANS64.TRYWAIT P1, [R7+URZ+0x30c10], R18 ;  /* 0x030c1012070075a7 */ /* 0x0002a2000802017f */
[----:B------:R-:W-:Y:S05]  /*5d20*/  @!P0 BRA `(.L_x_6707) ;  /* 0x0000000000048947 */ /* 0x000fea0003800000 */
[----:B------:R-:W-:Y:S01]  /*5d30*/  BPT.TRAP 0x1 ;  /* 0x000000040000795c */ /* 0x000fe20000300000 */
.L_x_6707:
[----:B---3--:R-:W-:-:S05]  /*5d40*/  VIADD R8, R236, 0x10000 ;  /* 0x00010000ec087836 */ /* 0x008fca0000000000 */
[----:B------:R-:W-:-:S04]  /*5d50*/  SHF.R.U32.HI R8, RZ, 0x4, R8 ;  /* 0x00000004ff087819 */ /* 0x000fc80000011608 */
[----:B------:R-:W-:-:S04]  /*5d60*/  LOP3.LUT R8, R8, 0x3fff, RZ, 0xc0, !PT ;  /* 0x00003fff08087812 */ /* 0x000fc800078ec0ff */
[----:B------:R-:W-:Y:S01]  /*5d70*/  LOP3.LUT R9, R8, 0x10000, RZ, 0xfc, !PT ;  /* 0x0001000008097812 */ /* 0x000fe200078efcff */
[----:B--2---:R-:W-:Y:S06]  /*5d80*/  @P1 BRA `(.L_x_6708) ;  /* 0x0000000000081947 */ /* 0x004fec0003800000 */
[----:B------:R-:W2:Y:S02]  /*5d90*/  SYNCS.PHASECHK.TRANS64.TRYWAIT P1, [R7+URZ+0x30c10], R18 ;  /* 0x030c1012070075a7 */ /* 0x000ea4000802017f */
[----:B--2---:R-:W-:Y:S05]  /*5da0*/  @!P1 BRA `(.L_x_6709) ;  /* 0x0000008c00b09947 */ /* 0x004fea0003800000 */
.L_x_6708:
        /* <DEDUP_REMOVED lines=29> */
[----:B------:R-:W-:-:S04]  /*5f80*/  IMAD R9, R3, 0x2, R12 ;  /* 0x0000000203097824 */ /* 0x000fc800078e020c */
        /* <DEDUP_REMOVED lines=18> */
[----:B------:R-:W-:-:S02]  /*60b0*/  IMAD R217, R217, 0x4, R216 ;  /* 0x00000004d9d97824 */ /* 0x000fc400078e02d8 */
        /* <DEDUP_REMOVED lines=14> */
.L_x_6710:
[----:B------:R1:W1:Y:S01]  /*61a0*/  SYNCS.PHASECHK.TRANS64.TRYWAIT P1, [R7+URZ+0x30c30], R18 ;  /* 0x030c3012070075a7 */ /* 0x000262000802017f */
[----:B------:R-:W-:Y:S05]  /*61b0*/  @!P0 BRA `(.L_x_6711) ;  /* 0x0000000000048947 */ /* 0x000fea0003800000 */
[----:B------:R-:W-:Y:S01]  /*61c0*/  BPT.TRAP 0x1 ;  /* 0x000000040000795c */ /* 0x000fe20000300000 */
.L_x_6711:
        /* <DEDUP_REMOVED lines=8> */
.L_x_6712:
        /* <DEDUP_REMOVED lines=8> */
[----:B--2---:R-:W-:Y:S01]  /*62d0*/  SHFL.IDX PT, R9, R16, R5, 0x1f ;  /* 0x00001f0510097589 */ /* 0x004fe200000e0000 */
[C---:B------:R-:W-:Y:S01]  /*62e0*/  VIADD R13, R5.reuse, 0x10 ;  /* 0x00000010050d7836 */ /* 0x040fe20000000000 */
[C---:B------:R-:W-:Y:S01]  /*62f0*/  ISETP.GT.AND P2, PT, R6.reuse, RZ, PT ;  /* 0x000000ff0600720c */ /* 0x040fe20003f44270 */
[C---:B------:R-:W-:Y:S01]  /*6300*/  VIADD R14, R5.reuse, 0x14 ;  /* 0x00000014050e7836 */ /* 0x040fe20000000000 */
[----:B---3--:R-:W-:Y:S01]  /*6310*/  SHFL.IDX PT, R18, R231, R5, 0x1f ;  /* 0x00001f05e7127589 */ /* 0x008fe200000e0000 */
[C---:B------:R-:W-:Y:S01]  /*6320*/  VIADD R15, R5.reuse, 0x18 ;  /* 0x00000018050f7836 */ /* 0x040fe20000000000 */
[----:B------:R-:W-:Y:S01]  /*6330*/  ISETP.GT.AND P1, PT, R6, 0x8, PT ;  /* 0x000000080600780c */ /* 0x000fe20003f24270 */
[C---:B------:R-:W-:Y:S01]  /*6340*/  VIADD R19, R5.reuse, 0x4 ;  /* 0x0000000405137836 */ /* 0x040fe20000000000 */
[----:B------:R-:W-:Y:S01]  /*6350*/  HGMMA.64x128x16.F32 R24, gdesc[UR4], RZ, !UPT, gsb0 ;  /* 0x01e00000041879f0 */ /* 0x000fe2000c0008ff */
[----:B------:R-:W-:Y:S01]  /*6360*/  UIADD3 UR4, UR6, 0x2, URZ ;  /* 0x0000000206047890 */ /* 0x000fe2000fffe03f */
[C---:B------:R-:W-:Y:S01]  /*6370*/  VIADD R17, R5.reuse, 0x8 ;  /* 0x0000000805117836 */ /* 0x040fe20000000000 */
[----:B------:R-:W1:Y:S01]  /*6380*/  SHFL.IDX PT, R12, R16, R12, 0x1f ;  /* 0x00001f0c100c7589 */ /* 0x000e6200000e0000 */
[----:B------:R-:W-:Y:S01]  /*6390*/  VIADD R20, R5, 0x1c ;  /* 0x0000001c05147836 */ /* 0x000fe20000000000 */
[----:B------:R-:W-:Y:S01]  /*63a0*/  FSEL R101, R101, -INF , P2 ;  /* 0xff80000065657808 */ /* 0x000fe20001000000 */
[----:B------:R-:W-:Y:S01]  /*63b0*/  ULDC UR12, c[0x0][0x744] ;  /* 0x0001d100000c7ab9 */ /* 0x000fe20000000800 */
[----:B------:R-:W2:Y:S01]  /*63c0*/  SHFL.IDX PT, R13, R16, R13, 0x1f ;  /* 0x00001f0d100d7589 */ /* 0x000ea200000e0000 */
[----:B------:R-:W-:Y:S01]  /*63d0*/  UMOV UR10, UR4 ;  /* 0x00000004000a7c82 */ /* 0x000fe20008000000 */
[----:B------:R-:W-:Y:S01]  /*63e0*/  UIADD3 UR4, UR6, 0x4, URZ ;  /* 0x0000000406047890 */ /* 0x000fe2000fffe03f */
[----:B------:R-:W-:Y:S01]  /*63f0*/  FSEL R93, R93, -INF , P2 ;  /* 0xff8000005d5d7808 */ /* 0x000fe20001000000 */
[----:B------:R-:W3:Y:S01]  /*6400*/  SHFL.IDX PT, R14, R16, R14, 0x1f ;  /* 0x00001f0e100e7589 */ /* 0x000ee200000e0000 */
[----:B------:R-:W-:Y:S01]  /*6410*/  FSEL R96, R96, -INF , P2 ;  /* 0xff80000060607808 */ /* 0x000fe20001000000 */
[----:B------:R-:W-:Y:S01]  /*6420*/  UIADD3 UR6, UR6, 0x6, URZ ;  /* 0x0000000606067890 */ /* 0x000fe2000fffe03f */
[----:B------:R-:W-:Y:S01]  /*6430*/  FSEL R104, R104, -INF , P2 ;  /* 0xff80000068687808 */ /* 0x000fe20001000000 */
[----:B------:R-:W-:Y:S01]  /*6440*/  SHFL.IDX PT, R15, R16, R15, 0x1f ;  /* 0x00001f0f100f7589 */ /* 0x000fe200000e0000 */
[----:B------:R-:W-:Y:S01]  /*6450*/  FSEL R98, R98, -INF , P1 ;  /* 0xff80000062627808 */ /* 0x000fe20000800000 */
[----:B------:R-:W-:Y:S01]  /*6460*/  UMOV UR7, 0x40000040 ;  /* 0x4000004000077882 */ /* 0x000fe20000000000 */
[----:B------:R-:W-:Y:S01]  /*6470*/  FSEL R103, R103, -INF , P1 ;  /* 0xff80000067677808 */ /* 0x000fe20000800000 */
[----:B------:R-:W-:Y:S01]  /*6480*/  SHFL.IDX PT, R22, R231, R17, 0x1f ;  /* 0x00001f11e7167589 */ /* 0x000fe200000e0000 */
[----:B------:R-:W-:Y:S01]  /*6490*/  FSEL R106, R106, -INF , P1 ;  /* 0xff8000006a6a7808 */ /* 0x000fe20000800000 */
[----:B------:R-:W-:Y:S01]  /*64a0*/  IMAD R220, R0, 0x400, R220 ;  /* 0x0000040000dc7824 */ /* 0x000fe200078e02dc */
[----:B------:R-:W-:-:S02]  /*64b0*/  FSEL R222, R88, -INF , P2 ;  /* 0xff80000058de7808 */ /* 0x000fc40001000000 */
[----:B------:R-:W-:Y:S02]  /*64c0*/  FSEL R230, R92, -INF , P2 ;  /* 0xff8000005ce67808 */ /* 0x000fe40001000000 */
[----:B------:R-:W-:Y:S01]  /*64d0*/  FSEL R90, R90, -INF , P1 ;  /* 0xff8000005a5a7808 */ /* 0x000fe20000800000 */
[----:B-1----:R-:W-:Y:S01]  /*64e0*/  FFMA.FTZ R93, R93, UR12, -R12 ;  /* 0x0000000c5d5d7c23 */ /* 0x002fe2000801080c */
[----:B------:R-:W-:Y:S01]  /*64f0*/  FSEL R94, R94, -INF , P1 ;  /* 0xff8000005e5e7808 */ /* 0x000fe20000800000 */
[----:B------:R-:W-:Y:S01]  /*6500*/  FFMA.FTZ R222, R222, UR12, -R9 ;  /* 0x0000000cdede7c23 */ /* 0x000fe20008010809 */
[----:B------:R-:W-:Y:S01]  /*6510*/  FSEL R97, R97, -INF , P2 ;  /* 0xff80000061617808 */ /* 0x000fe20001000000 */
[--C-:B--2---:R-:W-:Y:S01]  /*6520*/  FFMA.FTZ R96, R96, UR12, -R13.reuse ;  /* 0x0000000c60607c23 */ /* 0x104fe2000801080d */
[----:B------:R-:W-:Y:S01]  /*6530*/  FFMA.FTZ R13, R98, UR12, -R13 ;  /* 0x0000000c620d7c23 */ /* 0x000fe2000801080d */
[----:B------:R1:W-:Y:S01]  /*6540*/  MUFU.EX2 R227, R93 ;  /* 0x0000005d00e37308 */ /* 0x0003e20000000800 */
[----:B----4-:R-:W2:Y:S01]  /*6550*/  SHFL.IDX PT, R98, R223, R5, 0x1f ;  /* 0x00001f05df627589 */ /* 0x010ea200000e0000 */
[----:B------:R-:W-:Y:S01]  /*6560*/  FFMA.FTZ R9, R90, UR12, -R9 ;  /* 0x0000000c5a097c23 */ /* 0x000fe20008010809 */
[----:B---3--:R-:W-:Y:S01]  /*6570*/  FFMA.FTZ R97, R97, UR12, -R14 ;  /* 0x0000000c61617c23 */ /* 0x008fe2000801080e */
[----:B------:R-:W-:-:S02]  /*6580*/  FSEL R120, R120, -INF , P2 ;  /* 0xff80000078787808 */ /* 0x000fc40001000000 */
[----:B------:R-:W-:Y:S02]  /*6590*/  FSEL R95, R95, -INF , P1 ;  /* 0xff8000005f5f7808 */ /* 0x000fe40000800000 */
[----:B------:R2:W-:Y:S01]  /*65a0*/  MUFU.EX2 R226, R97 ;  /* 0x0000006100e27308 */ /* 0x0005e20000000800 */
[----:B-1----:R-:W-:Y:S01]  /*65b0*/  VIADD R93, R5, 0x1c ;  /* 0x0000001c055d7836 */ /* 0x002fe20000000000 */
[----:B------:R-:W-:Y:S01]  /*65c0*/  FSEL R117, R117, -INF , P2 ;  /* 0xff80000075757808 */ /* 0x000fe20001000000 */
[----:B------:R-:W-:Y:S01]  /*65d0*/  FFMA.FTZ R12, R95, UR12, -R12 ;  /* 0x0000000c5f0c7c23 */ /* 0x000fe2000801080c */
[----:B------:R-:W-:Y:S02]  /*65e0*/  FSEL R116, R116, -INF , P2 ;  /* 0xff80000074747808 */ /* 0x000fe40001000000 */
[----:B------:R-:W-:Y:S02]  /*65f0*/  FSEL R118, R118, -INF , P1 ;  /* 0xff80000076767808 */ /* 0x000fe40000800000 */
[----:B------:R-:W-:Y:S01]  /*6600*/  FSEL R147, R147, -INF , P1 ;  /* 0xff80000093937808 */ /* 0x000fe20000800000 */
[----:B------:R-:W-:Y:S01]  /*6610*/  MUFU.EX2 R229, R96 ;  /* 0x0000006000e57308 */ /* 0x000fe20000000800 */
[----:B------:R-:W-:-:S02]  /*6620*/  R2UR UR5, R233 ;  /* 0x00000000e90572ca */ /* 0x000fc400000e0000 */
[----:B------:R-:W-:Y:S02]  /*6630*/  FSEL R89, R89, -INF , P2 ;  /* 0xff80000059597808 */ /* 0x000fe40001000000 */
[----:B------:R-:W-:Y:S02]  /*6640*/  FSEL R91, R91, -INF , P1 ;  /* 0xff8000005b5b7808 */ /* 0x000fe40000800000 */
[----:B------:R-:W-:Y:S01]  /*6650*/  FSEL R100, R100, -INF , P2 ;  /* 0xff80000064647808 */ /* 0x000fe20001000000 */
[----:B--2---:R-:W-:Y:S01]  /*6660*/  FFMA.FTZ R97, R120, UR12, -R98 ;  /* 0x0000000c78617c23 */ /* 0x004fe20008010862 */
[----:B------:R-:W-:Y:S01]  /*6670*/  FSEL R120, R144, -INF , P2 ;  /* 0xff80000090787808 */ /* 0x000fe20001000000 */
[----:B------:R-:W-:Y:S01]  /*6680*/  VIADD R144, R5, 0x14 ;  /* 0x0000001405907836 */ /* 0x000fe20000000000 */
[----:B------:R-:W-:Y:S01]  /*6690*/  FSEL R113, R113, -INF , P2 ;  /* 0xff80000071717808 */ /* 0x000fe20001000000 */
[----:B------:R-:W-:Y:S01]  /*66a0*/  FFMA.FTZ R100, R100, UR12, -R15 ;  /* 0x0000000c64647c23 */ /* 0x000fe2000801080f */
[----:B------:R-:W-:Y:S01]  /*66b0*/  FSEL R108, R108, -INF , P2 ;  /* 0xff8000006c6c7808 */ /* 0x000fe20001000000 */
[----:B------:R-:W1:Y:S01]  /*66c0*/  MUFU.EX2 R9, R9 ;  /* 0x0000000900097308 */ /* 0x000e620000000800 */
[----:B------:R-:W-:-:S02]  /*66d0*/  FSEL R110, R110, -INF , P1 ;  /* 0xff8000006e6e7808 */ /* 0x000fc40000800000 */
[----:B------:R-:W-:Y:S01]  /*66e0*/  FSEL R112, R112, -INF , P2 ;  /* 0xff80000070707808 */ /* 0x000fe20001000000 */
[--C-:B------:R-:W-:Y:S01]  /*66f0*/  FFMA.FTZ R21, R108, UR12, -R22.reuse ;  /* 0x0000000c6c157c23 */ /* 0x100fe20008010816 */
[----:B------:R-:W-:Y:S01]  /*6700*/  FSEL R114, R114, -INF , P1 ;  /* 0xff80000072727808 */ /* 0x000fe20000800000 */
[----:B------:R-:W-:Y:S01]  /*6710*/  FFMA.FTZ R22, R110, UR12, -R22 ;  /* 0x0000000c6e167c23 */ /* 0x000fe20008010816 */
[----:B------:R-:W-:Y:S01]  /*6720*/  FSEL R102, R102, -INF , P1 ;  /* 0xff80000066667808 */ /* 0x000fe20000800000 */
[----:B------:R-:W-:Y:S01]  /*6730*/  MUFU.EX2 R228, R100 ;  /* 0x0000006400e47308 */ /* 0x000fe20000000800 */
[----:B------:R-:W-:Y:S02]  /*6740*/  FSEL R109, R109, -INF , P2 ;  /* 0xff8000006d6d7808 */ /* 0x000fe40001000000 */
[----:B------:R-:W-:Y:S01]  /*6750*/  FSEL R99, R99, -INF , P1 ;  /* 0xff80000063637808 */ /* 0x000fe20000800000 */
[----:B------:R-:W-:Y:S01]  /*6760*/  FFMA.FTZ R15, R102, UR12, -R15 ;  /* 0x0000000c660f7c23 */ /* 0x000fe2000801080f */
[----:B------:R-:W-:-:S02]  /*6770*/  FSEL R119, R119, -INF , P1 ;  /* 0xff80000077777808 */ /* 0x000fc40000800000 */
[----:B------:R-:W-:Y:S01]  /*6780*/  FSEL R105, R105, -INF , P2 ;  /* 0xff80000069697808 */ /* 0x000fe20001000000 */
[----:B------:R-:W-:Y:S01]  /*6790*/  FFMA.FTZ R14, R99, UR12, -R14 ;  /* 0x0000000c630e7c23 */ /* 0x000fe2000801080e */
        /* <DEDUP_REMOVED lines=8> */
[----:B------:R-:W-:Y:S02]  /*6820*/  FSEL R126, R126, -INF , P1 ;  /* 0xff8000007e7e7808 */ /* 0x000fe40000800000 */
[----:B------:R-:W-:Y:S02]  /*6830*/  FSEL R130, R130, -INF , P1 ;  /* 0xff80000082827808 */ /* 0x000fe40000800000 */
[----:B------:R-:W-:Y:S01]  /*6840*/  FSEL R135, R135, -INF , P1 ;  /* 0xff80000087877808 */ /* 0x000fe20000800000 */
[----:B------:R-:W-:Y:S01]  /*6850*/  MUFU.EX2 R222, R222 ;  /* 0x000000de00de7308 */ /* 0x000fe20000000800 */
[----:B------:R-:W-:Y:S02]  /*6860*/  FSEL R122, R122, -INF , P1 ;  /* 0xff8000007a7a7808 */ /* 0x000fe40000800000 */
[----:B------:R-:W-:Y:S02]  /*6870*/  FSEL R139, R139, -INF , P1 ;  /* 0xff8000008b8b7808 */ /* 0x000fe40000800000 */
[----:B------:R-:W-:Y:S01]  /*6880*/  FSEL R138, R138, -INF , P1 ;  /* 0xff8000008a8a7808 */ /* 0x000fe20000800000 */
[----:B------:R-:W-:Y:S01]  /*6890*/  FFMA.FTZ R98, R122, UR12, -R98 ;  /* 0x0000000c7a627c23 */ /* 0x000fe20008010862 */
[----:B------:R-:W-:Y:S01]  /*68a0*/  FSEL R122, R141, -INF , P2 ;  /* 0xff8000008d7a7808 */ /* 0x000fe20001000000 */
[----:B------:R-:W-:Y:S01]  /*68b0*/  MUFU.EX2 R13, R13 ;  /* 0x0000000d000d7308 */ /* 0x000fe20000000800 */
[----:B------:R-:W-:-:S02]  /*68c0*/  FSEL R143, R143, -INF , P1 ;  /* 0xff8000008f8f7808 */ /* 0x000fc40000800000 */
[----:B------:R-:W-:Y:S02]  /*68d0*/  FSEL R142, R142, -INF , P1 ;  /* 0xff8000008e8e7808 */ /* 0x000fe40000800000 */
[----:B------:R-:W-:Y:S02]  /*68e0*/  FSEL R115, R115, -INF , P1 ;  /* 0xff80000073737808 */ /* 0x000fe40000800000 */
[----:B------:R-:W-:Y:S01]  /*68f0*/  FSEL R146, R146, -INF , P1 ;  /* 0xff80000092927808 */ /* 0x000fe20000800000 */
[----:B------:R-:W-:Y:S01]  /*6900*/  MUFU.EX2 R14, R14 ;  /* 0x0000000e000e7308 */ /* 0x000fe20000000800 */
[----:B------:R-:W-:-:S07]  /*6910*/  FSEL R150, R150, -INF , P1 ;  /* 0xff80000096967808 */ /* 0x000fce0000800000 */
[----:B------:R-:W-:Y:S08]  /*6920*/  MUFU.EX2 R97, R97 ;  /* 0x0000006100617308 */ /* 0x000ff00000000800 */
[----:B------:R-:W-:Y:S01]  /*6930*/  MUFU.EX2 R98, R98 ;  /* 0x0000006200627308 */ /* 0x000fe20000000800 */
[----:B------:R-:W-:Y:S02]  /*6940*/  WARPGROUP.DEPBAR.LE gsb0, 0x0 ;  /* 0x00008000000079c5 */ /* 0x000fe40000010000 */
[----:B------:R-:W-:-:S05]  /*6950*/  WARPGROUP.ARRIVE ;  /* 0x00000000000079c5 */ /* 0x000fca0000000000 */
[----:B------:R-:W-:Y:S08]  /*6960*/  MUFU.EX2 R21, R21 ;  /* 0x0000001500157308 */ /* 0x000ff00000000800 */
[----:B------:R-:W-:Y:S01]  /*6970*/  MUFU.EX2 R22, R22 ;  /* 0x0000001600167308 */ /* 0x000fe20000000800 */
[----:B-----5:R-:W-:Y:S02]  /*6980*/  R2UR UR8, R10 ;  /* 0x000000000a0872ca */ /* 0x020fe400000e0000 */
[----:B------:R-:W-:Y:S01]  /*6990*/  R2UR UR9, R11 ;  /* 0x000000000b0972ca */ /* 0x000fe200000e0000 */
[----:B------:R-:W2:Y:S04]  /*69a0*/  SHFL.IDX PT, R10, R16, R19, 0x1f ;  /* 0x00001f13100a7589 */ /* 0x000ea800000e0000 */
[----:B------:R3:W4:Y:S04]  /*69b0*/  SHFL.IDX PT, R11, R16, R17, 0x1f ;  /* 0x00001f11100b7589 */ /* 0x00072800000e0000 */
[----:B------:R-:W5:Y:S04]  /*69c0*/  SHFL.IDX PT, R16, R16, R20, 0x1f ;  /* 0x00001f1410107589 */ /* 0x000f6800000e0000 */
[----:B------:R-:W-:Y:S01]  /*69d0*/  HGMMA.64x128x16.F32 R24, gdesc[UR8], R24, gsb0 ;  /* 0x01e00000081879f0 */ /* 0x000fe20008000818 */
[----:B------:R-:W-:Y:S01]  /*69e0*/  R2UR UR8, R234 ;  /* 0x00000000ea0872ca */ /* 0x000fe200000e0000 */
[----:B------:R-:W-:Y:S01]  /*69f0*/  UMOV UR10, UR4 ;  /* 0x00000004000a7c82 */ /* 0x000fe20008000000 */
[----:B------:R-:W-:Y:S01]  /*6a00*/  R2UR UR9, R235 ;  /* 0x00000000eb0972ca */ /* 0x000fe200000e0000 */
[----:B------:R-:W-:Y:S01]  /*6a10*/  UMOV UR11, 0x40000040 ;  /* 0x40000040000b7882 */ /* 0x000fe20000000000 */
[--C-:B---3--:R-:W-:Y:S01]  /*6a20*/  FFMA.FTZ R17, R104, UR12, -R18.reuse ;  /* 0x0000000c68117c23 */ /* 0x108fe20008010812 */
[----:B------:R-:W-:Y:S01]  /*6a30*/  FFMA.FTZ R18, R106, UR12, -R18 ;  /* 0x0000000c6a127c23 */ /* 0x000fe20008010812 */
[C---:B------:R-:W-:Y:S01]  /*6a40*/  VIADD R106, R5.reuse, 0x10 ;  /* 0x00000010056a7836 */ /* 0x040fe20000000000 */
[----:B------:R-:W3:Y:S01]  /*6a50*/  SHFL.IDX PT, R20, R231, R19, 0x1f ;  /* 0x00001f13e7147589 */ /* 0x000ee200000e0000 */
[----:B------:R-:W-:Y:S01]  /*6a60*/  VIADD R104, R5, 0x18 ;  /* 0x0000001805687836 */ /* 0x000fe20000000000 */
[----:B------:R-:W-:Y:S01]  /*6a70*/  R2UR UR4, R232 ;  /* 0x00000000e80472ca */ /* 0x000fe200000e0000 */
[----:B------:R-:W-:Y:S01]  /*6a80*/  MUFU.EX2 R17, R17 ;  /* 0x0000001100117308 */ /* 0x000fe20000000800 */
[----:B------:R-:W1:Y:S01]  /*6a90*/  SHFL.IDX PT, R90, R231, R106, 0x1f ;  /* 0x00001f6ae75a7589 */ /* 0x000e6200000e0000 */
[--C-:B--2---:R-:W-:Y:S01]  /*6aa0*/  FFMA.FTZ R89, R89, UR12, -R10.reuse ;  /* 0x0000000c59597c23 */ /* 0x104fe2000801080a */
[----:B------:R-:W-:Y:S01]  /*6ab0*/  FFMA.FTZ R10, R91, UR12, -R10 ;  /* 0x0000000c5b0a7c23 */ /* 0x000fe2000801080a */
[--C-:B----4-:R-:W-:Y:S01]  /*6ac0*/  FFMA.FTZ R230, R230, UR12, -R11.reuse ;  /* 0x0000000ce6e67c23 */ /* 0x110fe2000801080b */
[----:B------:R-:W-:Y:S01]  /*6ad0*/  FFMA.FTZ R11, R94, UR12, -R11 ;  /* 0x0000000c5e0b7c23 */ /* 0x000fe2000801080b */
[----:B------:R-:W-:Y:S02]  /*6ae0*/  SHFL.IDX PT, R110, R223, R104, 0x1f ;  /* 0x00001f68df6e7589 */ /* 0x000fe400000e0000 */
[----:B------:R-:W-:Y:S01]  /*6af0*/  MUFU.EX2 R224, R89 ;  /* 0x0000005900e07308 */ /* 0x000fe20000000800 */
[--C-:B-----5:R-:W-:Y:S01]  /*6b00*/  FFMA.FTZ R101, R101, UR12, -R16.reuse ;  /* 0x0000000c65657c23 */ /* 0x120fe20008010810 */
[----:B------:R-:W-:Y:S01]  /*6b10*/  FFMA.FTZ R16, R103, UR12, -R16 ;  /* 0x0000000c67107c23 */ /* 0x000fe20008010810 */
[----:B------:R-:W-:Y:S01]  /*6b20*/  VIADD R103, R5, 0xc ;  /* 0x0000000c05677836 */ /* 0x000fe20000000000 */
[----:B------:R2:W-:Y:S04]  /*6b30*/  SHFL.IDX PT, R94, R231, R104, 0x1f ;  /* 0x00001f68e75e7589 */ /* 0x0005e800000e0000 */
[----:B------:R4:W-:Y:S01]  /*6b40*/  MUFU.EX2 R225, R101 ;  /* 0x0000006500e17308 */ /* 0x0009e20000000800 */
[----:B------:R-:W5:Y:S04]  /*6b50*/  SHFL.IDX PT, R88, R231, R103, 0x1f ;  /* 0x00001f67e7587589 */ /* 0x000f6800000e0000 */
[----:B------:R-:W5:Y:S01]  /*6b60*/  SHFL.IDX PT, R103, R223, R103, 0x1f ;  /* 0x00001f67df677589 */ /* 0x000f6200000e0000 */
[----:B--2---:R-:W-:Y:S01]  /*6b70*/  FSEL R104, R127, -INF , P1 ;  /* 0xff8000007f687808 */ /* 0x004fe20000800000 */
[--C-:B---3--:R-:W-:Y:S01]  /*6b80*/  FFMA.FTZ R19, R105, UR12, -R20.reuse ;  /* 0x0000000c69137c23 */ /* 0x108fe20008010814 */
[----:B------:R-:W-:Y:S01]  /*6b90*/  FFMA.FTZ R20, R107, UR12, -R20 ;  /* 0x0000000c6b147c23 */ /* 0x000fe20008010814 */
[----:B----4-:R-:W-:-:S02]  /*6ba0*/  VIADD R101, R5, 0x14 ;  /* 0x0000001405657836 */ /* 0x010fc40000000000 */
[--C-:B-1----:R-:W-:Y:S01]  /*6bb0*/  FFMA.FTZ R89, R112, UR12, -R90.reuse ;  /* 0x0000000c70597c23 */ /* 0x102fe2000801085a */
[----:B------:R-:W-:Y:S01]  /*6bc0*/  FFMA.FTZ R90, R114, UR12, -R90 ;  /* 0x0000000c725a7c23 */ /* 0x000fe2000801085a */
[----:B------:R-:W-:Y:S01]  /*6bd0*/  VIADD R114, R5, 0x8 ;  /* 0x0000000805727836 */ /* 0x000fe20000000000 */
[----:B------:R-:W-:Y:S01]  /*6be0*/  SHFL.IDX PT, R106, R223, R106, 0x1f ;  /* 0x00001f6adf6a7589 */ /* 0x000fe200000e0000 */
[----:B------:R-:W-:Y:S01]  /*6bf0*/  FSEL R107, R129, -INF , P2 ;  /* 0xff800000816b7808 */ /* 0x000fe20001000000 */
[----:B------:R-:W-:Y:S01]  /*6c00*/  MUFU.EX2 R10, R10 ;  /* 0x0000000a000a7308 */ /* 0x000fe20000000800 */
[----:B------:R-:W-:Y:S01]  /*6c10*/  FSEL R105, R128, -INF , P2 ;  /* 0xff80000080697808 */ /* 0x000fe20001000000 */
[----:B------:R-:W1:Y:S04]  /*6c20*/  SHFL.IDX PT, R92, R231, R101, 0x1f ;  /* 0x00001f65e75c7589 */ /* 0x000e6800000e0000 */
[----:B------:R2:W3:Y:S02]  /*6c30*/  SHFL.IDX PT, R231, R231, R93, 0x1f ;  /* 0x00001f5de7e77589 */ /* 0x0004e400000e0000 */
[----:B------:R-:W4:Y:S02]  /*6c40*/  MUFU.EX2 R11, R11 ;  /* 0x0000000b000b7308 */ /* 0x000f240000000800 */
[----:B------:R2:W4:Y:S01]  /*6c50*/  SHFL.IDX PT, R108, R223, R101, 0x1f ;  /* 0x00001f65df6c7589 */ /* 0x00052200000e0000 */
[--C-:B-----5:R-:W-:Y:S01]  /*6c60*/  FFMA.FTZ R23, R109, UR12, -R88.reuse ;  /* 0x0000000c6d177c23 */ /* 0x120fe20008010858 */
[----:B------:R-:W-:Y:S01]  /*6c70*/  FSEL R109, R125, -INF , P2 ;  /* 0xff8000007d6d7808 */ /* 0x000fe20001000000 */
[----:B------:R-:W-:Y:S01]  /*6c80*/  FFMA.FTZ R88, R111, UR12, -R88 ;  /* 0x0000000c6f587c23 */ /* 0x000fe20008010858 */
[----:B------:R-:W5:Y:S01]  /*6c90*/  SHFL.IDX PT, R102, R223, R114, 0x1f ;  /* 0x00001f72df667589 */ /* 0x000f6200000e0000 */
[--C-:B------:R-:W-:Y:S01]  /*6ca0*/  FFMA.FTZ R104, R104, UR12, -R103.reuse ;  /* 0x0000000c68687c23 */ /* 0x100fe20008010867 */
[--C-:B--2---:R-:W-:Y:S01]  /*6cb0*/  FFMA.FTZ R93, R116, UR12, -R94.reuse ;  /* 0x0000000c745d7c23 */ /* 0x104fe2000801085e */
[----:B------:R-:W-:Y:S01]  /*6cc0*/  FFMA.FTZ R94, R118, UR12, -R94 ;  /* 0x0000000c765e7c23 */ /* 0x000fe2000801085e */
[----:B------:R-:W-:Y:S01]  /*6cd0*/  FSEL R118, R145, -INF , P2 ;  /* 0xff80000091767808 */ /* 0x000fe20001000000 */
[----:B------:R-:W-:Y:S01]  /*6ce0*/  FFMA.FTZ R109, R109, UR12, -R103 ;  /* 0x0000000c6d6d7c23 */ /* 0x000fe20008010867 */
[----:B------:R-:W-:Y:S01]  /*6cf0*/  FSEL R101, R124, -INF , P2 ;  /* 0xff8000007c657808 */ /* 0x000fe20001000000 */
[C---:B------:R-:W-:Y:S01]  /*6d00*/  VIADD R145, R5.reuse, 0x10 ;  /* 0x0000001005917836 */ /* 0x040fe20000000000 */
[----:B------:R-:W-:Y:S01]  /*6d10*/  FSEL R116, R148, -INF , P2 ;  /* 0xff80000094747808 */ /* 0x000fe20001000000 */
[----:B------:R2:W-:Y:S01]  /*6d20*/  MUFU.EX2 R103, R109 ;  /* 0x0000006d00677308 */ /* 0x0005e20000000800 */
[----:B------:R-:W-:Y:S01]  /*6d30*/  VIADD R148, R5, 0xc ;  /* 0x0000000c05947836 */ /* 0x000fe20000000000 */
[----:B------:R-:W-:Y:S01]  /*6d40*/  FSEL R111, R133, -INF , P2 ;  /* 0xff800000856f7808 */ /* 0x000fe20001000000 */
[----:B-1----:R-:W-:Y:S01]  /*6d50*/  FFMA.FTZ R91, R113, UR12, -R92 ;  /* 0x0000000c715b7c23 */ /* 0x002fe2000801085c */
[----:B------:R-:W-:-:S02]  /*6d60*/  VIADD R113, R5, 0x4 ;  /* 0x0000000405717836 */ /* 0x000fc40000000000 */
[----:B------:R-:W-:Y:S01]  /*6d70*/  FFMA.FTZ R105, R105, UR12, -R106 ;  /* 0x0000000c69697c23 */ /* 0x000fe2000801086a */
[----:B------:R-:W1:Y:S01]  /*6d80*/  SHFL.IDX PT, R121, R219, R148, 0x1f ;  /* 0x00001f94db797589 */ /* 0x000e6200000e0000 */
[--C-:B---3--:R-:W-:Y:S01]  /*6d90*/  FFMA.FTZ R95, R117, UR12, -R231.reuse ;  /* 0x0000000c755f7c23 */ /* 0x108fe200080108e7 */
[----:B------:R-:W-:Y:S01]  /*6da0*/  FFMA.FTZ R96, R119, UR12, -R231 ;  /* 0x0000000c77607c23 */ /* 0x000fe200080108e7 */
[----:B--2---:R-:W-:Y:S01]  /*6db0*/  FSEL R109, R132, -INF , P2 ;  /* 0xff800000846d7808 */ /* 0x004fe20001000000 */
[----:B------:R-:W2:Y:S01]  /*6dc0*/  SHFL.IDX PT, R117, R219, R144, 0x1f ;  /* 0x00001f90db757589 */ /* 0x000ea200000e0000 */
[----:B------:R-:W-:Y:S02]  /*6dd0*/  VIADD R231, R5, 0x1c ;  /* 0x0000001c05e77836 */ /* 0x000fe40000000000 */
[--C-:B----4-:R-:W-:Y:S01]  /*6de0*/  FFMA.FTZ R107, R107, UR12, -R108.reuse ;  /* 0x0000000c6b6b7c23 */ /* 0x110fe2000801086c */
[----:B------:R-:W-:Y:S01]  /*6df0*/  FFMA.FTZ R108, R131, UR12, -R108 ;  /* 0x0000000c836c7c23 */ /* 0x000fe2000801086c */
[----:B------:R-:W3:Y:S01]  /*6e00*/  SHFL.IDX PT, R100, R223, R113, 0x1f ;  /* 0x00001f71df647589 */ /* 0x000ee200000e0000 */
[--C-:B------:R-:W-:Y:S01]  /*6e10*/  FFMA.FTZ R109, R109, UR12, -R110.reuse ;  /* 0x0000000c6d6d7c23 */ /* 0x100fe2000801086e */
[----:B------:R-:W-:Y:S01]  /*6e20*/  FFMA.FTZ R110, R134, UR12, -R110 ;  /* 0x0000000c866e7c23 */ /* 0x000fe2000801086e */
[--C-:B-----5:R-:W-:Y:S01]  /*6e30*/  FFMA.FTZ R101, R101, UR12, -R102.reuse ;  /* 0x0000000c65657c23 */ /* 0x120fe20008010866 */
[----:B------:R4:W5:Y:S01]  /*6e40*/  SHFL.IDX PT, R112, R223, R231, 0x1f ;  /* 0x00001fe7df707589 */ /* 0x00096200000e0000 */
[----:B------:R-:W-:Y:S01]  /*6e50*/  FFMA.FTZ R102, R126, UR12, -R102 ;  /* 0x0000000c7e667c23 */ /* 0x000fe20008010866 */
[----:B------:R-:W-:Y:S01]  /*6e60*/  FFMA.FTZ R106, R130, UR12, -R106 ;  /* 0x0000000c826a7c23 */ /* 0x000fe2000801086a */
[----:B------:R-:W-:Y:S01]  /*6e70*/  FSEL R130, R136, -INF , P2 ;  /* 0xff80000088827808 */ /* 0x000fe20001000000 */
[----:B------:R2:W-:Y:S01]  /*6e80*/  SHFL.IDX PT, R134, R219, R113, 0x1f ;  /* 0x00001f71db867589 */ /* 0x0005e200000e0000 */
[----:B------:R-:W-:Y:S01]  /*6e90*/  FSEL R125, R140, -INF , P2 ;  /* 0xff8000008c7d7808 */ /* 0x000fe20001000000 */
[----:B------:R-:W-:Y:S01]  /*6ea0*/  FFMA.FTZ R92, R115, UR12, -R92 ;  /* 0x0000000c735c7c23 */ /* 0x000fe2000801085c */
[----:B------:R-:W5:Y:S01]  /*6eb0*/  MUFU.EX2 R107, R107 ;  /* 0x0000006b006b7308 */ /* 0x000f620000000800 */
[----:B------:R-:W5:Y:S01]  /*6ec0*/  SHFL.IDX PT, R131, R219, R5, 0x1f ;  /* 0x00001f05db837589 */ /* 0x000f6200000e0000 */
[----:B----4-:R-:W-:-:S02]  /*6ed0*/  VIADD R223, R5, 0x18 ;  /* 0x0000001805df7836 */ /* 0x010fc40000000000 */
[--C-:B-1----:R-:W-:Y:S01]  /*6ee0*/  FFMA.FTZ R122, R122, UR12, -R121.reuse ;  /* 0x0000000c7a7a7c23 */ /* 0x102fe20008010879 */
[----:B------:R-:W-:Y:S01]  /*6ef0*/  FFMA.FTZ R121, R143, UR12, -R121 ;  /* 0x0000000c8f797c23 */ /* 0x000fe20008010879 */
[----:B--2---:R-:W-:Y:S01]  /*6f00*/  FSEL R113, R151, -INF , P1 ;  /* 0xff80000097717808 */ /* 0x004fe20000800000 */
[----:B------:R-:W-:Y:S02]  /*6f10*/  VIADD R151, R5, 0x4 ;  /* 0x0000000405977836 */ /* 0x000fe40000000000 */
[--C-:B------:R-:W-:Y:S01]  /*6f20*/  FFMA.FTZ R118, R118, UR12, -R117.reuse ;  /* 0x0000000c76767c23 */ /* 0x100fe20008010875 */
[----:B------:R-:W-:Y:S01]  /*6f30*/  FFMA.FTZ R117, R147, UR12, -R117 ;  /* 0x0000000c93757c23 */ /* 0x000fe20008010875 */
[----:B------:R-:W1:Y:S01]  /*6f40*/  SHFL.IDX PT, R119, R219, R145, 0x1f ;  /* 0x00001f91db777589 */ /* 0x000e6200000e0000 */
[----:B------:R-:W2:Y:S01]  /*6f50*/  MUFU.EX2 R230, R230 ;  /* 0x000000e600e67308 */ /* 0x000ea20000000800 */
[--C-:B---3--:R-:W-:Y:S01]  /*6f60*/  FFMA.FTZ R99, R99, UR12, -R100.reuse ;  /* 0x0000000c63637c23 */ /* 0x108fe20008010864 */
[----:B------:R-:W-:Y:S01]  /*6f70*/  FFMA.FTZ R100, R123, UR12, -R100 ;  /* 0x0000000c7b647c23 */ /* 0x000fe20008010864 */
[----:B------:R-:W3:Y:S01]  /*6f80*/  LDL R147, [R1+0x28] ;  /* 0x0000280001937983 */ /* 0x000ee20000100800 */
[--C-:B-----5:R-:W-:Y:S01]  /*6f90*/  FFMA.FTZ R111, R111, UR12, -R112.reuse ;  /* 0x0000000c6f6f7c23 */ /* 0x120fe20008010870 */
[----:B------:R-:W-:-:S02]  /*6fa0*/  FFMA.FTZ R112, R135, UR12, -R112 ;  /* 0x0000000c87707c23 */ /* 0x000fc40008010870 */
[----:B------:R4:W5:Y:S01]  /*6fb0*/  SHFL.IDX PT, R123, R219, R114, 0x1f ;  /* 0x00001f72db7b7589 */ /* 0x00096200000e0000 */
[----:B------:R-:W-:Y:S01]  /*6fc0*/  FSEL R135, R137, -INF , P2 ;  /* 0xff80000089877808 */ /* 0x000fe20001000000 */
[----:B------:R-:W2:Y:S02]  /*6fd0*/  MUFU.EX2 R106, R106 ;  /* 0x0000006a006a7308 */ /* 0x000ea40000000800 */
[----:B------:R-:W2:Y:S01]  /*6fe0*/  SHFL.IDX PT, R115, R219, R223, 0x1f ;  /* 0x00001fdfdb737589 */ /* 0x000ea200000e0000 */
[--C-:B------:R-:W-:Y:S01]  /*6ff0*/  FFMA.FTZ R130, R130, UR12, -R131.reuse ;  /* 0x0000000c82827c23 */ /* 0x100fe20008010883 */
[--C-:B------:R-:W-:Y:S01]  /*7000*/  FFMA.FTZ R135, R135, UR12, -R134.reuse ;  /* 0x0000000c87877c23 */ /* 0x100fe20008010886 */
[----:B------:R-:W-:Y:S01]  /*7010*/  FFMA.FTZ R134, R139, UR12, -R134 ;  /* 0x0000000c8b867c23 */ /* 0x000fe20008010886 */
[----:B------:R-:W-:Y:S01]  /*7020*/  FFMA.FTZ R131, R138, UR12, -R131 ;  /* 0x0000000c8a837c23 */ /* 0x000fe20008010883 */
[----:B----4-:R-:W-:Y:S01]  /*7030*/  FSEL R114, R149, -INF , P2 ;  /* 0xff80000095727808 */ /* 0x010fe20001000000 */
[----:B------:R-:W-:Y:S01]  /*7040*/  VIADD R149, R5, 0x8 ;  /* 0x0000000805957836 */ /* 0x000fe20000000000 */
[----:B------:R-:W4:Y:S01]  /*7050*/  SHFL.IDX PT, R219, R219, R231, 0x1f ;  /* 0x00001fe7dbdb7589 */ /* 0x000f2200000e0000 */
[----:B------:R-:W3:Y:S01]  /*7060*/  MUFU.EX2 R16, R16 ;  /* 0x0000001000107308 */ /* 0x000ee20000000800 */
[--C-:B-1----:R-:W-:Y:S01]  /*7070*/  FFMA.FTZ R120, R120, UR12, -R119.reuse ;  /* 0x0000000c78787c23 */ /* 0x102fe20008010877 */
[----:B------:R-:W-:-:S06]  /*7080*/  FFMA.FTZ R119, R146, UR12, -R119 ;  /* 0x0000000c92777c23 */ /* 0x000fcc0008010877 */
[----:B------:R-:W1:Y:S01]  /*7090*/  MUFU.EX2 R101, R101 ;  /* 0x0000006500657308 */ /* 0x000e620000000800 */
[--C-:B-----5:R-:W-:Y:S01]  /*70a0*/  FFMA.FTZ R125, R125, UR12, -R123.reuse ;  /* 0x0000000c7d7d7c23 */ /* 0x120fe2000801087b */
[----:B------:R-:W-:Y:S02]  /*70b0*/  WARPGROUP.DEPBAR.LE gsb0, 0x0 ;  /* 0x00008000000079c5 */ /* 0x000fe40000010000 */
[----:B------:R-:W-:Y:S01]  /*70c0*/  WARPGROUP.ARRIVE ;  /* 0x00000000000079c5 */ /* 0x000fe20000000000 */
[----:B------:R-:W-:-:S03]  /*70d0*/  FFMA.FTZ R123, R142, UR12, -R123 ;  /* 0x0000000c8e7b7c23 */ /* 0x000fc6000801087b */
[----:B------:R-:W5:Y:S01]  /*70e0*/  MUFU.EX2 R102, R102 ;  /* 0x0000006600667308 */ /* 0x000f620000000800 */
[--C-:B--2---:R-:W-:Y:S01]  /*70f0*/  FFMA.FTZ R116, R116, UR12, -R115.reuse ;  /* 0x0000000c74747c23 */ /* 0x104fe20008010873 */
[----:B------:R-:W-:Y:S01]  /*7100*/  FFMA.FTZ R115, R150, UR12, -R115 ;  /* 0x0000000c96737c23 */ /* 0x000fe20008010873 */
[----:B------:R-:W-:Y:S01]  /*7110*/  HGMMA.64x128x16.F32 R24, gdesc[UR8], R24, gsb0 ;  /* 0x01e00000081879f0 */ /* 0x000fe20008000818 */
[----:B----4-:R-:W-:-:S04]  /*7120*/  FFMA.FTZ R114, R114, UR12, -R219 ;  /* 0x0000000c72727c23 */ /* 0x010fc800080108db */
[----:B------:R-:W2:Y:S01]  /*7130*/  MUFU.EX2 R104, R104 ;  /* 0x0000006800687308 */ /* 0x000ea20000000800 */
[----:B------:R-:W-:-:S07]  /*7140*/  FFMA.FTZ R113, R113, UR12, -R219 ;  /* 0x0000000c71717c23 */ /* 0x000fce00080108db */
        /* <DEDUP_REMOVED lines=20> */
[----:B------:R-:W-:-:S06]  /*7290*/  R2UR UR4, R220 ;  /* 0x00000000dc0472ca */ /* 0x000fcc00000e0000 */
[----:B------:R-:W-:Y:S08]  /*72a0*/  MUFU.EX2 R95, R95 ;  /* 0x0000005f005f7308 */ /* 0x000ff00000000800 */
[----:B------:R-:W-:Y:S08]  /*72b0*/  MUFU.EX2 R96, R96 ;  /* 0x0000006000607308 */ /* 0x000ff00000000800 */
[----:B------:R-:W-:Y:S08]  /*72c0*/  MUFU.EX2 R110, R110 ;  /* 0x0000006e006e7308 */ /* 0x000ff00000000800 */
[----:B------:R-:W-:Y:S01]  /*72d0*/  MUFU.EX2 R112, R112 ;  /* 0x0000007000707308 */ /* 0x000fe20000000800 */
[----:B------:R-:W-:-:S02]  /*72e0*/  WARPGROUP.DEPBAR.LE gsb0, 0x0 ;  /* 0x00008000000079c5 */ /* 0x000fc40000010000 */
[----:B------:R-:W1:Y:S04]  /*72f0*/  LDS R221, [R221+0x400] ;  /* 0x00040000dddd7984 */ /* 0x000e680000000800 */
[----:B------:R-:W5:Y:S04]  /*7300*/  LDS R218, [R218+0x400] ;  /* 0x00040000dada7984 */ /* 0x000f680000000800 */
[----:B------:R-:W-:Y:S04]  /*7310*/  LDS R217, [R217+0x400] ;  /* 0x00040000d9d97984 */ /* 0x000fe80000000800 */
[----:B------:R-:W-:Y:S04]  /*7320*/  LDS R216, [R216+0x400] ;  /* 0x00040000d8d87984 */ /* 0x000fe80000000800 */
[----:B-1----:R-:W1:Y:S04]  /*7330*/  SHFL.IDX PT, R124, R221, R5, 0x1f ;  /* 0x00001f05dd7c7589 */ /* 0x002e6800000e0000 */
[----:B------:R-:W2:Y:S04]  /*7340*/  SHFL.IDX PT, R126, R221, R151, 0x1f ;  /* 0x00001f97dd7e7589 */ /* 0x000ea800000e0000 */
[----:B------:R-:W4:Y:S04]  /*7350*/  SHFL.IDX PT, R133, R221, R149, 0x1f ;  /* 0x00001f95dd857589 */ /* 0x000f2800000e0000 */
[----:B------:R-:W4:Y:S04]  /*7360*/  SHFL.IDX PT, R128, R221, R148, 0x1f ;  /* 0x00001f94dd807589 */ /* 0x000f2800000e0000 */
[----:B------:R-:W3:Y:S04]  /*7370*/  SHFL.IDX PT, R129, R221, R145, 0x1f ;  /* 0x00001f91dd817589 */ /* 0x000ee800000e0000 */
[----:B-----5:R-:W5:Y:S01]  /*7380*/  SHFL.IDX PT, R139, R218, R149, 0x1f ;  /* 0x00001f95da8b7589 */ /* 0x020f6200000e0000 */
[--C-:B-1----:R-:W-:Y:S01]  /*7390*/  FADD.FTZ R24, R24, -R124.reuse ;  /* 0x8000007c18187221 */ /* 0x102fe20000010000 */
[----:B------:R-:W-:-:S02]  /*73a0*/  FADD.FTZ R26, R26, -R124 ;  /* 0x8000007c1a1a7221 */ /* 0x000fc40000010000 */
[----:B------:R-:W1:Y:S01]  /*73b0*/  SHFL.IDX PT, R136, R218, R223, 0x1f ;  /* 0x00001fdfda887589 */ /* 0x000e6200000e0000 */
[--C-:B--2---:R-:W-:Y:S01]  /*73c0*/  FADD.FTZ R124, R25, -R126.reuse ;  /* 0x8000007e197c7221 */ /* 0x104fe20000010000 */
[----:B------:R-:W-:Y:S02]  /*73d0*/  FADD.FTZ R126, R27, -R126 ;  /* 0x8000007e1b7e7221 */ /* 0x000fe40000010000 */
[----:B------:R-:W2:Y:S01]  /*73e0*/  SHFL.IDX PT, R143, R221, R223, 0x1f ;  /* 0x00001fdfdd8f7589 */ /* 0x000ea200000e0000 */
[--C-:B----4-:R-:W-:Y:S01]  /*73f0*/  FADD.FTZ R127, R28, -R133.reuse ;  /* 0x800000851c7f7221 */ /* 0x110fe20000010000 */
[----:B------:R-:W-:Y:S01]  /*7400*/  FADD.FTZ R25, R30, -R133 ;  /* 0x800000851e197221 */ /* 0x000fe20000010000 */
[----:B------:R4:W2:Y:S01]  /*7410*/  MUFU.EX2 R28, R130 ;  /* 0x00000082001c7308 */ /* 0x0008a20000000800 */
[----:B------:R-:W2:Y:S01]  /*7420*/  SHFL.IDX PT, R141, R218, R5, 0x1f ;  /* 0x00001f05da8d7589 */ /* 0x000ea200000e0000 */
[----:B------:R-:W-:-:S03]  /*7430*/  FADD.FTZ R27, R31, -R128 ;  /* 0x800000801f1b7221 */ /* 0x000fc60000010000 */
[----:B------:R-:W2:Y:S03]  /*7440*/  SHFL.IDX PT, R138, R218, R145, 0x1f ;  /* 0x00001f91da8a7589 */ /* 0x000ea600000e0000 */
[----:B------:R1:W2:Y:S01]  /*7450*/  MUFU.EX2 R30, R135 ;  /* 0x00000087001e7308 */ /* 0x0002a20000000800 */
[----:B----4-:R-:W-:Y:S01]  /*7460*/  FADD.FTZ R130, R29, -R128 ;  /* 0x800000801d827221 */ /* 0x010fe20000010000 */
[----:B---3--:R-:W-:Y:S01]  /*7470*/  FADD.FTZ R128, R32, -R129 ;  /* 0x8000008120807221 */ /* 0x008fe20000010000 */
[----:B------:R-:W3:Y:S01]  /*7480*/  SHFL.IDX PT, R137, R218, R148, 0x1f ;  /* 0x00001f94da897589 */ /* 0x000ee200000e0000 */
[--C-:B-----5:R-:W-:Y:S01]  /*7490*/  FADD.FTZ R44, R44, -R139.reuse ;  /* 0x8000008b2c2c7221 */ /* 0x120fe20000010000 */
[----:B------:R-:W-:Y:S01]  /*74a0*/  FADD.FTZ R46, R46, -R139 ;  /* 0x8000008b2e2e7221 */ /* 0x000fe20000010000 */
[----:B------:R-:W-:Y:S01]  /*74b0*/  FADD.FTZ R129, R34, -R129 ;  /* 0x8000008122817221 */ /* 0x000fe20000010000 */
[----:B------:R-:W4:Y:S01]  /*74c0*/  SHFL.IDX PT, R32, R218, R144, 0x1f ;  /* 0x00001f90da207589 */ /* 0x000f2200000e0000 */
[--C-:B-1----:R-:W-:Y:S01]  /*74d0*/  FADD.FTZ R52, R52, -R136.reuse ;  /* 0x8000008834347221 */ /* 0x102fe20000010000 */
[----:B------:R-:W-:Y:S01]  /*74e0*/  FADD.FTZ R54, R54, -R136 ;  /* 0x8000008836367221 */ /* 0x000fe20000010000 */
[----:B------:R1:W5:Y:S01]  /*74f0*/  MUFU.EX2 R29, R131 ;  /* 0x00000083001d7308 */ /* 0x0003620000000800 */
[----:B------:R-:W1:Y:S01]  /*7500*/  SHFL.IDX PT, R135, R217, R5, 0x1f ;  /* 0x00001f05d9877589 */ /* 0x000e6200000e0000 */
[--C-:B--2---:R-:W-:Y:S01]  /*7510*/  FADD.FTZ R133, R36, -R143.reuse ;  /* 0x8000008f24857221 */ /* 0x104fe20000010000 */
[----:B------:R-:W-:-:S02]  /*7520*/  FADD.FTZ R38, R38, -R143 ;  /* 0x8000008f26267221 */ /* 0x000fc40000010000 */
[----:B------:R-:W2:Y:S01]  /*7530*/  SHFL.IDX PT, R132, R221, R144, 0x1f ;  /* 0x00001f90dd847589 */ /* 0x000ea200000e0000 */
[--C-:B------:R-:W-:Y:S01]  /*7540*/  FADD.FTZ R40, R40, -R141.reuse ;  /* 0x8000008d28287221 */ /* 0x100fe20000010000 */
[----:B------:R-:W-:Y:S02]  /*7550*/  FADD.FTZ R42, R42, -R141 ;  /* 0x8000008d2a2a7221 */ /* 0x000fe40000010000 */
[----:B------:R-:W5:Y:S01]  /*7560*/  SHFL.IDX PT, R136, R217, R145, 0x1f ;  /* 0x00001f91d9887589 */ /* 0x000f6200000e0000 */
[----:B------:R-:W5:Y:S01]  /*7570*/  MUFU.EX2 R31, R134 ;  /* 0x00000086001f7308 */ /* 0x000f620000000800 */
[--C-:B------:R-:W-:Y:S01]  /*7580*/  FADD.FTZ R48, R48, -R138.reuse ;  /* 0x8000008a30307221 */ /* 0x100fe20000010000 */
[----:B------:R-:W-:Y:S01]  /*7590*/  FADD.FTZ R50, R50, -R138 ;  /* 0x8000008a32327221 */ /* 0x000fe20000010000 */
[----:B------:R-:W-:Y:S04]  /*75a0*/  SHFL.IDX PT, R139, R216, R145, 0x1f ;  /* 0x00001f91d88b7589 */ /* 0x000fe800000e0000 */
[----:B------:R-:W-:Y:S01]  /*75b0*/  SHFL.IDX PT, R138, R216, R149, 0x1f ;  /* 0x00001f95d88a7589 */ /* 0x000fe200000e0000 */
[--C-:B---3--:R-:W-:Y:S01]  /*75c0*/  FADD.FTZ R45, R45, -R137.reuse ;  /* 0x800000892d2d7221 */ /* 0x108fe20000010000 */
[----:B------:R-:W-:Y:S01]  /*75d0*/  FADD.FTZ R47, R47, -R137 ;  /* 0x800000892f2f7221 */ /* 0x000fe20000010000 */
[--C-:B----4-:R-:W-:Y:S01]  /*75e0*/  FADD.FTZ R49, R49, -R32.reuse ;  /* 0x8000002031317221 */ /* 0x110fe20000010000 */
[----:B------:R-:W-:Y:S01]  /*75f0*/  FADD.FTZ R51, R51, -R32 ;  /* 0x8000002033337221 */ /* 0x000fe20000010000 */
[----:B------:R-:W-:Y:S01]  /*7600*/  SHFL.IDX PT, R143, R216, R148, 0x1f ;  /* 0x00001f94d88f7589 */ /* 0x000fe200000e0000 */
[----:B------:R3:W4:Y:S01]  /*7610*/  MUFU.EX2 R32, R125 ;  /* 0x0000007d00207308 */ /* 0x0007220000000800 */
[--C-:B-1----:R-:W-:Y:S01]  /*7620*/  FADD.FTZ R56, R56, -R135.reuse ;  /* 0x8000008738387221 */ /* 0x102fe20000010000 */
[----:B------:R-:W-:Y:S01]  /*7630*/  FADD.FTZ R58, R58, -R135 ;  /* 0x800000873a3a7221 */ /* 0x000fe20000010000 */
[----:B------:R-:W-:Y:S01]  /*7640*/  SHFL.IDX PT, R141, R216, R144, 0x1f ;  /* 0x00001f90d88d7589 */ /* 0x000fe200000e0000 */
[--C-:B--2---:R-:W-:Y:S01]  /*7650*/  FADD.FTZ R131, R33, -R132.reuse ;  /* 0x8000008421837221 */ /* 0x104fe20000010000 */
[----:B------:R-:W-:-:S02]  /*7660*/  FADD.FTZ R132, R35, -R132 ;  /* 0x8000008423847221 */ /* 0x000fc40000010000 */
[----:B------:R-:W-:Y:S04]  /*7670*/  SHFL.IDX PT, R135, R216, R151, 0x1f ;  /* 0x00001f97d8877589 */ /* 0x000fe800000e0000 */
[----:B------:R-:W1:Y:S04]  /*7680*/  SHFL.IDX PT, R142, R221, R231, 0x1f ;  /* 0x00001fe7dd8e7589 */ /* 0x000e6800000e0000 */
[----:B------:R-:W2:Y:S01]  /*7690*/  SHFL.IDX PT, R140, R218, R151, 0x1f ;  /* 0x00001f97da8c7589 */ /* 0x000ea200000e0000 */
[----:B------:R-:W-:Y:S01]  /*76a0*/  FMUL.FTZ R26, R9, R26 ;  /* 0x0000001a091a7220 */ /* 0x000fe20000410000 */
[----:B------:R-:W-:Y:S01]  /*76b0*/  FMUL.FTZ R25, R11, R25 ;  /* 0x000000190b197220 */ /* 0x000fe20000410000 */
[--C-:B-----5:R-:W-:Y:S01]  /*76c0*/  FADD.FTZ R66, R66, -R136.reuse ;  /* 0x8000008842427221 */ /* 0x120fe20000010000 */
[----:B---3--:R-:W-:Y:S01]  /*76d0*/  SHFL.IDX PT, R125, R216, R5, 0x1f ;  /* 0x00001f05d87d7589 */ /* 0x008fe200000e0000 */
[----:B------:R-:W-:Y:S01]  /*76e0*/  MUFU.EX2 R119, R119 ;  /* 0x0000007700777308 */ /* 0x000fe20000000800 */
[----:B------:R-:W-:-:S02]  /*76f0*/  FADD.FTZ R64, R64, -R136 ;  /* 0x8000008840407221 */ /* 0x000fc40000010000 */
[----:B------:R-:W-:Y:S04]  /*7700*/  SHFL.IDX PT, R145, R216, R223, 0x1f ;  /* 0x00001fdfd8917589 */ /* 0x000fe800000e0000 */
[----:B------:R-:W3:Y:S04]  /*7710*/  SHFL.IDX PT, R216, R216, R231, 0x1f ;  /* 0x00001fe7d8d87589 */ /* 0x000ee800000e0000 */
[----:B------:R-:W5:Y:S04]  /*7720*/  SHFL.IDX PT, R137, R217, R149, 0x1f ;  /* 0x00001f95d9897589 */ /* 0x000f6800000e0000 */
[----:B------:R-:W4:Y:S01]  /*7730*/  SHFL.IDX PT, R34, R217, R151, 0x1f ;  /* 0x00001f97d9227589 */ /* 0x000f2200000e0000 */
[--C-:B-1----:R-:W-:Y:S01]  /*7740*/  FADD.FTZ R37, R37, -R142.reuse ;  /* 0x8000008e25257221 */ /* 0x102fe20000010000 */
[----:B------:R-:W-:Y:S01]  /*7750*/  MUFU.EX2 R118, R118 ;  /* 0x0000007600767308 */ /* 0x000fe20000000800 */
[----:B------:R-:W-:Y:S01]  /*7760*/  FADD.FTZ R39, R39, -R142 ;  /* 0x8000008e27277221 */ /* 0x000fe20000010000 */
[----:B------:R-:W1:Y:S04]  /*7770*/  SHFL.IDX PT, R35, R217, R148, 0x1f ;  /* 0x00001f94d9237589 */ /* 0x000e6800000e0000 */
[----:B------:R-:W1:Y:S04]  /*7780*/  SHFL.IDX PT, R33, R218, R231, 0x1f ;  /* 0x00001fe7da217589 */ /* 0x000e6800000e0000 */
[----:B------:R-:W1:Y:S04]  /*7790*/  SHFL.IDX PT, R134, R217, R144, 0x1f ;  /* 0x00001f90d9867589 */ /* 0x000e6800000e0000 */
[----:B------:R-:W1:Y:S01]  /*77a0*/  SHFL.IDX PT, R36, R217, R223, 0x1f ;  /* 0x00001fdfd9247589 */ /* 0x000e6200000e0000 */
[----:B------:R-:W-:Y:S01]  /*77b0*/  MUFU.EX2 R117, R117 ;  /* 0x0000007500757308 */ /* 0x000fe20000000800 */
[----:B------:R-:W-:Y:S01]  /*77c0*/  FMUL.FTZ R38, R15, R38 ;  /* 0x000000260f267220 */ /* 0x000fe20000410000 */
[----:B--2---:R-:W-:Y:S01]  /*77d0*/  FADD.FTZ R41, R41, -R140 ;  /* 0x8000008c29297221 */ /* 0x004fe20000010000 */
[----:B------:R-:W2:Y:S01]  /*77e0*/  SHFL.IDX PT, R217, R217, R231, 0x1f ;  /* 0x00001fe7d9d97589 */ /* 0x000ea200000e0000 */
[----:B---3--:R-:W-:Y:S01]  /*77f0*/  FADD.FTZ R146, R85, -R216 ;  /* 0x800000d855927221 */ /* 0x008fe20000010000 */
[--C-:B-----5:R-:W-:Y:S01]  /*7800*/  FADD.FTZ R60, R60, -R137.reuse ;  /* 0x800000893c3c7221 */ /* 0x120fe20000010000 */
[----:B------:R-:W-:Y:S01]  /*7810*/  FADD.FTZ R62, R62, -R137 ;  /* 0x800000893e3e7221 */ /* 0x000fe20000010000 */
[----:B------:R-:W-:Y:S01]  /*7820*/  FMUL.FTZ R85, R10, R126 ;  /* 0x0000007e0a557220 */ /* 0x000fe20000410000 */
[--C-:B------:R-:W-:Y:S01]  /*7830*/  FADD.FTZ R137, R80, -R139.reuse ;  /* 0x8000008b50897221 */ /* 0x100fe20000010000 */
[--C-:B----4-:R-:W-:Y:S01]  /*7840*/  FADD.FTZ R57, R57, -R34.reuse ;  /* 0x8000002239397221 */ /* 0x110fe20000010000 */
[----:B------:R-:W-:Y:S01]  /*7850*/  FADD.FTZ R59, R59, -R34 ;  /* 0x800000223b3b7221 */ /* 0x000fe20000010000 */
[----:B------:R-:W-:Y:S01]  /*7860*/  FADD.FTZ R139, R82, -R139 ;  /* 0x8000008b528b7221 */ /* 0x000fe20000010000 */
[----:B------:R3:W4:Y:S01]  /*7870*/  MUFU.EX2 R34, R122 ;  /* 0x0000007a00227308 */ /* 0x0007220000000800 */
[----:B------:R-:W-:Y:S01]  /*7880*/  FMUL.FTZ R82, R228, R133 ;  /* 0x00000085e4527220 */ /* 0x000fe20000410000 */
[----:B------:R-:W-:Y:S01]  /*7890*/  FMUL.FTZ R37, R225, R37 ;  /* 0x00000025e1257220 */ /* 0x000fe20000410000 */
[--C-:B-1----:R-:W-:Y:S01]  /*78a0*/  FADD.FTZ R61, R61, -R35.reuse ;  /* 0x800000233d3d7221 */ /* 0x102fe20000010000 */
[----:B------:R-:W-:Y:S01]  /*78b0*/  FADD.FTZ R63, R63, -R35 ;  /* 0x800000233f3f7221 */ /* 0x000fe20000010000 */
[----:B------:R-:W-:Y:S01]  /*78c0*/  F2FP.F16.F32.PACK_AB R85, R85, R26 ;  /* 0x0000001a5555723e */ /* 0x000fe200000000ff */
[----:B------:R-:W-:Y:S01]  /*78d0*/  FMUL.FTZ R26, R12, R27 ;  /* 0x0000001b0c1a7220 */ /* 0x000fe20000410000 */
[--C-:B------:R-:W-:Y:S01]  /*78e0*/  FADD.FTZ R53, R53, -R33.reuse ;  /* 0x8000002135357221 */ /* 0x100fe20000010000 */
[----:B------:R1:W-:Y:S01]  /*78f0*/  MUFU.EX2 R35, R121 ;  /* 0x0000007900237308 */ /* 0x0003e20000000800 */
[----:B------:R-:W-:Y:S01]  /*7900*/  FADD.FTZ R55, R55, -R33 ;  /* 0x8000002137377221 */ /* 0x000fe20000010000 */
[----:B------:R-:W-:Y:S01]  /*7910*/  FADD.FTZ R65, R65, -R134 ;  /* 0x8000008641417221 */ /* 0x000fe20000010000 */
[----:B---3--:R-:W-:Y:S01]  /*7920*/  FADD.FTZ R122, R68, -R36 ;  /* 0x80000024447a7221 */ /* 0x008fe20000010000 */
[----:B------:R-:W-:Y:S01]  /*7930*/  F2FP.F16.F32.PACK_AB R82, R37, R82 ;  /* 0x000000522552723e */ /* 0x000fe200000000ff */
[----:B------:R-:W-:Y:S01]  /*7940*/  FADD.FTZ R216, R87, -R216 ;  /* 0x800000d857d87221 */ /* 0x000fe20000010000 */
[----:B------:R-:W-:-:S02]  /*7950*/  FADD.FTZ R43, R43, -R140 ;  /* 0x8000008c2b2b7221 */ /* 0x000fc40000010000 */
[----:B------:R-:W3:Y:S01]  /*7960*/  MUFU.EX2 R33, R123 ;  /* 0x0000007b00217308 */ /* 0x000ee20000000800 */
[----:B-1----:R-:W-:Y:S01]  /*7970*/  FADD.FTZ R121, R67, -R134 ;  /* 0x8000008643797221 */ /* 0x002fe20000010000 */
[----:B------:R-:W-:Y:S01]  /*7980*/  FADD.FTZ R67, R70, -R36 ;  /* 0x8000002446437221 */ /* 0x000fe20000010000 */
[----:B--2---:R-:W-:Y:S01]  /*7990*/  FADD.FTZ R70, R69, -R217 ;  /* 0x800000d945467221 */ /* 0x004fe20000010000 */
[----:B------:R-:W-:Y:S01]  /*79a0*/  FADD.FTZ R144, R84, -R145 ;  /* 0x8000009154907221 */ /* 0x000fe20000010000 */
[----:B------:R-:W-:-:S03]  /*79b0*/  F2FP.F16.F32.PACK_AB R87, R26, R25 ;  /* 0x000000191a57723e */ /* 0x000fc600000000ff */
[----:B------:R1:W2:Y:S01]  /*79c0*/  MUFU.EX2 R36, R120 ;  /* 0x0000007800247308 */ /* 0x0002a20000000800 */
[----:B------:R-:W-:Y:S01]  /*79d0*/  FADD.FTZ R145, R86, -R145 ;  /* 0x8000009156917221 */ /* 0x000fe20000010000 */
[----:B------:R-:W-:Y:S01]  /*79e0*/  FMUL.FTZ R25, R107, R65 ;  /* 0x000000416b197220 */ /* 0x000fe20000410000 */
[----:B------:R-:W-:Y:S01]  /*79f0*/  FMUL.FTZ R86, R230, R127 ;  /* 0x0000007fe6567220 */ /* 0x000fe20000410000 */
[----:B------:R-:W-:-:S04]  /*7a00*/  FMUL.FTZ R65, R106, R66 ;  /* 0x000000426a417220 */ /* 0x000fc80000410000 */
[----:B------:R-:W5:Y:S01]  /*7a10*/  MUFU.EX2 R116, R116 ;  /* 0x0000007400747308 */ /* 0x000f620000000800 */
[----:B-1----:R-:W-:Y:S01]  /*7a20*/  FADD.FTZ R120, R71, -R217 ;  /* 0x800000d947787221 */ /* 0x002fe20000010000 */
[----:B------:R-:W-:Y:S01]  /*7a30*/  FMUL.FTZ R71, R227, R130 ;  /* 0x00000082e3477220 */ /* 0x000fe20000410000 */
[----:B------:R-:W-:-:S05]  /*7a40*/  FMUL.FTZ R39, R16, R39 ;  /* 0x0000002710277220 */ /* 0x000fca0000410000 */
[----:B------:R-:W1:Y:S01]  /*7a50*/  MUFU.EX2 R115, R115 ;  /* 0x0000007300737308 */ /* 0x000e620000000800 */
[----:B------:R-:W-:Y:S01]  /*7a60*/  FMUL.FTZ R60, R101, R60 ;  /* 0x0000003c653c7220 */ /* 0x000fe20000410000 */
        /* <DEDUP_REMOVED lines=9> */
[----:B------:R-:W-:Y:S01]  /*7b00*/  FADD.FTZ R123, R72, -R125 ;  /* 0x8000007d487b7221 */ /* 0x000fe20000010000 */
[----:B------:R-:W-:Y:S01]  /*7b10*/  FADD.FTZ R134, R73, -R135 ;  /* 0x8000008749867221 */ /* 0x000fe20000010000 */
[----:B------:R-:W-:Y:S01]  /*7b20*/  FADD.FTZ R125, R74, -R125 ;  /* 0x8000007d4a7d7221 */ /* 0x000fe20000010000 */
        /* <DEDUP_REMOVED lines=27> */
[----:B----4-:R-:W-:Y:S01]  /*7ce0*/  FMUL.FTZ R27, R34, R142 ;  /* 0x0000008e221b7220 */ /* 0x010fe20000410000 */
        /* <DEDUP_REMOVED lines=22> */
[----:B------:R-:W-:Y:S01]  /*7e50*/  IMAD R39, R39, 0x2, R236 ;  /* 0x0000000227277824 */ /* 0x000fe200078e02ec */
[----:B------:R-:W-:Y:S01]  /*7e60*/  F2FP.F16.F32.PACK_AB R80, R131, R80 ;  /* 0x000000508350723e */ /* 0x000fe200000000ff */
[----:B---3--:R-:W-:Y:S01]  /*7e70*/  FMUL.FTZ R63, R33, R138 ;  /* 0x0000008a213f7220 */ /* 0x008fe20000410000 */
        /* <DEDUP_REMOVED lines=13> */
[----:B-1----:R-:W-:Y:S01]  /*7f50*/  FMUL.FTZ R59, R115, R145 ;  /* 0x00000091733b7220 */ /* 0x002fe20000410000 */
        /* <DEDUP_REMOVED lines=162> */
.L_x_6714:
        /* <DEDUP_REMOVED lines=70> */
.L_x_6715:
        /* <DEDUP_REMOVED lines=12> */
.L_x_6705:
        /* <DEDUP_REMOVED lines=34> */
.L_x_6685:
        /* <DEDUP_REMOVED lines=75> */
[----:B------:R-:W-:Y:S01]  /*9570*/  STSM.16.M88.4 [R8], R200 ;  /* 0x000000c808007844 */ /* 0x000fe20000000200 */
[----:B------:R-:W-:Y:S02]  /*9580*/  PLOP3.LUT P1, PT, PT, PT, UP0, 0x80, 0x0 ;  /* 0x000000000000781c */ /* 0x000fe40003f2f008 */
[----:B------:R-:W-:Y:S01]  /*9590*/  ISETP.NE.AND.EX P4, PT, RZ, UR5, PT, P4 ;  /* 0x00000005ff007c0c */ /* 0x000fe2000bf85340 */
[----:B------:R-:W-:Y:S01]  /*95a0*/  STSM.16.M88.4 [R3], R208 ;  /* 0x000000d003007844 */ /* 0x000fe20000000200 */
[----:B------:R-:W-:Y:S02]  /*95b0*/  ULDC.64 UR4, c[0x0][0x870] ;  /* 0x00021c0000047ab9 */ /* 0x000fe40000000a00 */
[----:B------:R-:W-:Y:S01]  /*95c0*/  UIMAD.WIDE UR4, UR41, 0x4, UR4 ;  /* 0x00000004290478a5 */ /* 0x000fe2000f8e0204 */
[----:B------:R1:W-:Y:S04]  /*95d0*/  STSM.16.M88.4 [R0], R152 ;  /* 0x0000009800007844 */ /* 0x0003e80000000200 */
[----:B------:R2:W-:Y:S01]  /*95e0*/  STSM.16.M88.4 [R2+-0x4000], R160 ;  /* 0xffc000a002007844 */ /* 0x0005e20000000200 */
[----:B------:R-:W-:-:S02]  /*95f0*/  IMAD.U32 R4, RZ, RZ, UR4 ;  /* 0x00000004ff047e24 */ /* 0x000fc4000f8e00ff */
[----:B------:R-:W-:Y:S01]  /*9600*/  IMAD.U32 R5, RZ, RZ, UR5 ;  /* 0x00000005ff057e24 */ /* 0x000fe2000f8e00ff */
[----:B------:R-:W-:Y:S01]  /*9610*/  STSM.16.M88.4 [R8+-0x4000], R168 ;  /* 0xffc000a808007844 */ /* 0x000fe20000000200 */
[----:B------:R-:W-:-:S03]  /*9620*/  @UP0 ULDC.64 UR4, c[0x0][0x878] ;  /* 0x00021e0000040ab9 */ /* 0x000fc60000000a00 */
[----:B------:R3:W-:Y:S01]  /*9630*/  STSM.16.M88.4 [R3+-0x4000], R176 ;  /* 0xffc000b003007844 */ /* 0x0007e20000000200 */
[----:B------:R-:W-:Y:S01]  /*9640*/  BAR.SYNC.DEFER_BLOCKING 0x1, 0x100 ;  /* 0x0044000000007b1d */ /* 0x000fe20000010000 */
[----:B------:R-:W-:-:S06]  /*9650*/  @UP0 UIMAD.WIDE UR4, UR41, 0x4, UR4 ;  /* 0x00000004290408a5 */ /* 0x000fcc000f8e0204 */
[----:B------:R-:W-:Y:S02]  /*9660*/  IMAD.U32 R6, RZ, RZ, UR4 ;  /* 0x00000004ff067e24 */ /* 0x000fe4000f8e00ff */
        /* <DEDUP_REMOVED lines=9> */
[----:B--2---:R-:W-:Y:S02]  /*9700*/  IMAD.SHL.U32 R2, R19, 0x40, RZ ;  /* 0x0000004013027824 */ /* 0x004fe400078e00ff */
[----:B------:R-:W-:Y:S02]  /*9710*/  IMAD.SHL.U32 R20, R0, 0x8, RZ ;  /* 0x0000000800147824 */ /* 0x000fe400078e00ff */
[----:B------:R-:W-:Y:S01]  /*9720*/  IMAD.SHL.U32 R7, R7, 0x8, RZ ;  /* 0x0000000807077824 */ /* 0x000fe200078e00ff */
[----:B------:R-:W-:Y:S02]  /*9730*/  LOP3.LUT R11, R2, 0x1c0, RZ, 0xc0, !PT ;  /* 0x000001c0020b7812 */ /* 0x000fe400078ec0ff */
[----:B---3--:R-:W-:Y:S02]  /*9740*/  CS2R R2, SRZ ;  /* 0x0000000000027805 */ /* 0x008fe4000001ff00 */
[----:B------:R-:W-:-:S02]  /*9750*/  LOP3.LUT R0, R11, 0x38, R20, 0xf8, !PT ;  /* 0x000000380b007812 */ /* 0x000fc400078ef814 */
        /* <DEDUP_REMOVED lines=14> */
.L_x_6718:
        /* <DEDUP_REMOVED lines=17> */
[----:B------:R-:W-:Y:S01]  /*9950*/  IMAD.U32 R30, RZ, RZ, UR5 ;  /* 0x00000005ff1e7e24 */ /* 0x000fe2000f8e00ff */
[CC--:B------:R-:W-:Y:S01]  /*9960*/  ISETP.GE.AND P3, PT, R19.reuse, R22.reuse, PT ;  /* 0x000000161300720c */ /* 0x0c0fe20003f66270 */
[----:B------:R-:W-:Y:S01]  /*9970*/  VIADD R18, R19, 0x40 ;  /* 0x0000004013127836 */ /* 0x000fe20000000000 */
[-C--:B------:R-:W-:Y:S01]  /*9980*/  ISETP.GE.AND P2, PT, R2, R22.reuse, PT ;  /* 0x000000160200720c */ /* 0x080fe20003f46270 */
[----:B------:R-:W-:Y:S01]  /*9990*/  IMAD.WIDE.U32 R2, R3, UR40, R20 ;  /* 0x0000002803027c25 */ /* 0x000fe2000f8e0014 */
[----:B------:R-:W-:Y:S01]  /*99a0*/  SEL R30, R30, RZ, !P4 ;  /* 0x000000ff1e1e7207 */ /* 0x000fe20006000000 */
[----:B------:R-:W-:Y:S01]  /*99b0*/  BSSY B0, `(.L_x_6719) ;  /* 0x000001c000007945 */ /* 0x000fe20003800000 */
[----:B------:R-:W-:Y:S01]  /*99c0*/  ISETP.GE.AND P1, PT, R18, R22, PT ;  /* 0x000000161200720c */ /* 0x000fe20003f26270 */
[----:B------:R-:W-:Y:S01]  /*99d0*/  VIADD R3, R3, UR4 ;  /* 0x0000000403037c36 */ /* 0x000fe20008000000 */
[-C--:B-1----:R-:W-:Y:S01]  /*99e0*/  ISETP.GE.OR P6, PT, R20, R31.reuse, P3 ;  /* 0x0000001f1400720c */ /* 0x082fe20001fc6670 */
[----:B------:R-:W-:Y:S01]  /*99f0*/  ULDC.64 UR4, c[0x0][0x858] ;  /* 0x0002160000047ab9 */ /* 0x000fe20000000a00 */
[----:B------:R-:W-:Y:S01]  /*9a00*/  SEL R35, RZ, UR41, P4 ;  /* 0x00000029ff237c07 */ /* 0x000fe2000a000000 */
[----:B------:R-:W-:Y:S01]  /*9a10*/  IMAD R18, R30, UR4, RZ ;  /* 0x000000041e127c24 */ /* 0x000fe2000f8e02ff */
[CC--:B------:R-:W-:Y:S01]  /*9a20*/  ISETP.GE.OR P5, PT, R20.reuse, R31.reuse, P2 ;  /* 0x0000001f1400720c */ /* 0x0c0fe200017a6670 */
[----:B------:R-:W-:Y:S01]  /*9a30*/  VIADD R19, R19, 0x60 ;  /* 0x0000006013137836 */ /* 0x000fe20000000000 */
[----:B------:R-:W-:Y:S01]  /*9a40*/  ISETP.GE.OR P4, PT, R20, R31, P1 ;  /* 0x0000001f1400720c */ /* 0x000fe20000f86670 */
[----:B------:R-:W-:-:S02]  /*9a50*/  IMAD.U32 R27, RZ, RZ, UR37 ;  /* 0x00000025ff1b7e24 */ /* 0x000fc4000f8e00ff */
[----:B------:R-:W-:Y:S01]  /*9a60*/  IMAD R23, R35, UR5, R18 ;  /* 0x0000000523177c24 */ /* 0x000fe2000f8e0212 */
[----:B------:R-:W-:Y:S01]  /*9a70*/  ISETP.GE.AND P0, PT, R19, R22, PT ;  /* 0x000000161300720c */ /* 0x000fe20003f06270 */
[----:B------:R-:W-:-:S04]  /*9a80*/  IMAD.WIDE.U32 R28, R35, UR4, R2 ;  /* 0x00000004231c7c25 */ /* 0x000fc8000f8e0002 */
[----:B------:R-:W-:-:S04]  /*9a90*/  IMAD.WIDE R26, R27, 0x80, R16 ;  /* 0x000000801b1a7825 */ /* 0x000fc800078e0210 */
[----:B------:R-:W-:Y:S01]  /*9aa0*/  IMAD.IADD R23, R29, 0x1, R23 ;  /* 0x000000011d177824 */ /* 0x000fe200078e0217 */
[----:B--234-:R-:W-:Y:S06]  /*9ab0*/  @P6 BRA `(.L_x_6720) ;  /* 0x00000000002c6947 */ /* 0x01cfec0003800000 */
        /* <DEDUP_REMOVED lines=11> */
.L_x_6720:
[----:B------:R-:W-:Y:S05]  /*9b70*/  BSYNC B0 ;  /* 0x0000000000007941 */ /* 0x000fea0003800000 */
.L_x_6719:
        /* <DEDUP_REMOVED lines=17> */
.L_x_6722:
[----:B------:R-:W-:Y:S05]  /*9c90*/  BSYNC B0 ;  /* 0x0000000000007941 */ /* 0x000fea0003800000 */
.L_x_6721:
[----:B--23--:R2:W3:Y:S01]  /*9ca0*/  LDS.128 R16, [R0+0x6000] ;  /* 0x0060000000107984 */ /* 0x00c4e20000000c00 */
[----:B------:R-:W-:Y:S04]  /*9cb0*/  BSSY B0, `(.L_x_6723) ;  /* 0x000000f000007945 */ /* 0x000fe80003800000 */
[----:B------:R-:W-:Y:S05]  /*9cc0*/  @P4 BRA `(.L_x_6724) ;  /* 0x0000000000344947 */ /* 0x000fea0003800000 */
        /* <DEDUP_REMOVED lines=13> */
.L_x_6724:
[----:B------:R-:W-:Y:S05]  /*9da0*/  BSYNC B0 ;  /* 0x0000000000007941 */ /* 0x000fea0003800000 */
.L_x_6723:
[----:B---34-:R3:W4:Y:S01]  /*9db0*/  LDS.128 R16, [R0+0x7000] ;  /* 0x0070000000107984 */ /* 0x0187220000000c00 */
        /* <DEDUP_REMOVED lines=15> */
.L_x_6726:
[----:B------:R-:W-:Y:S05]  /*9eb0*/  BSYNC B0 ;  /* 0x0000000000007941 */ /* 0x000fea0003800000 */
.L_x_6725:
        /* <DEDUP_REMOVED lines=28> */
.L_x_6728:
[----:B------:R-:W-:Y:S05]  /*a080*/  BSYNC B0 ;  /* 0x0000000000007941 */ /* 0x000fea0003800000 */
.L_x_6727:
[----:B------:R-:W-:Y:S04]  /*a090*/  BSSY B0, `(.L_x_6729) ;  /* 0x000000f000007945 */ /* 0x000fe80003800000 */
[----:B------:R-:W-:Y:S05]  /*a0a0*/  @P2 BRA `(.L_x_6730) ;  /* 0x0000000000342947 */ /* 0x000fea0003800000 */
[----:B-1--4-:R-:W-:Y:S01]  /*a0b0*/  IADD3 R17, P2, R26, 0x20, RZ ;  /* 0x000000201a117810 */ /* 0x012fe20007f5e0ff */
[----:B------:R-:W-:Y:S01]  /*a0c0*/  ULDC.64 UR4, c[0x0][0x818] ;  /* 0x0002060000047ab9 */ /* 0x000fe20000000a00 */
[----:B------:R-:W-:Y:S02]  /*a0d0*/  IMAD.MOV.U32 R2, RZ, RZ, R24 ;  /* 0x000000ffff027224 */ /* 0x000fe400078e0018 */
        /* <DEDUP_REMOVED lines=10> */
.L_x_6730:
[----:B------:R-:W-:Y:S05]  /*a180*/  BSYNC B0 ;  /* 0x0000000000007941 */ /* 0x000fea0003800000 */
.L_x_6729:
[----:B------:R-:W-:Y:S04]  /*a190*/  BSSY B0, `(.L_x_6731) ;  /* 0x000000f000007945 */ /* 0x000fe80003800000 */
[----:B------:R-:W-:Y:S05]  /*a1a0*/  @P1 BRA `(.L_x_6732) ;  /* 0x0000000000341947 */ /* 0x000fea0003800000 */
[----:B-1----:R-:W-:Y:S01]  /*a1b0*/  IADD3 R13, P1, R26, 0x40, RZ ;  /* 0x000000401a0d7810 */ /* 0x002fe20007f3e0ff */
        /* <DEDUP_REMOVED lines=12> */
.L_x_6732:
[----:B------:R-:W-:Y:S05]  /*a280*/  BSYNC B0 ;  /* 0x0000000000007941 */ /* 0x000fea0003800000 */
.L_x_6731:
        /* <DEDUP_REMOVED lines=15> */
.L_x_6717:
        /* <DEDUP_REMOVED lines=20> */
[----:B----4-:R-:W-:Y:S01]  /*a4c0*/  VIADD R8, R2, 0xffffff80 ;  /* 0xffffff8002087836 */ /* 0x010fe20000000000 */
[----:B------:R-:W-:-:S04]  /*a4d0*/  CS2R R2, SRZ ;  /* 0x0000000000027805 */ /* 0x000fc8000001ff00 */
        /* <DEDUP_REMOVED lines=14> */
[----:B--2---:R-:W-:-:S07]  /*a5c0*/  IMAD.IADD R0, R0, 0x1, -R7 ;  /* 0x0000000100007824 */ /* 0x004fce00078e0a07 */
.L_x_6733:
        /* <DEDUP_REMOVED lines=18> */
[----:B------:R-:W-:-:S02]  /*a6f0*/  VIADD R7, R13, 0x40 ;  /* 0x000000400d077836 */ /* 0x000fc40000000000 */
[----:B------:R-:W-:Y:S02]  /*a700*/  VIADD R13, R13, 0x60 ;  /* 0x000000600d0d7836 */ /* 0x000fe40000000000 */
[----:B------:R-:W-:Y:S01]  /*a710*/  VIADD R5, R5, UR4 ;  /* 0x0000000405057c36 */ /* 0x000fe20008000000 */
[----:B------:R-:W-:Y:S01]  /*a720*/  ULDC.64 UR4, c[0x0][0x828] ;  /* 0x00020a0000047ab9 */ /* 0x000fe20000000a00 */
[-C--:B-1----:R-:W-:Y:S02]  /*a730*/  ISETP.GE.OR P6, PT, R10, R17.reuse, P3 ;  /* 0x000000110a00720c */ /* 0x082fe40001fc6670 */
[-C--:B------:R-:W-:Y:S01]  /*a740*/  ISETP.GE.AND P1, PT, R7, R0.reuse, PT ;  /* 0x000000000700720c */ /* 0x080fe20003f26270 */
[----:B------:R-:W-:Y:S01]  /*a750*/  IMAD.U32 R7, RZ, RZ, UR37 ;  /* 0x00000025ff077e24 */ /* 0x000fe2000f8e00ff */
[----:B------:R-:W-:Y:S01]  /*a760*/  ISETP.GE.AND P0, PT, R13, R0, PT ;  /* 0x000000000d00720c */ /* 0x000fe20003f06270 */
[----:B------:R-:W-:Y:S01]  /*a770*/  IMAD R0, R12, UR4, RZ ;  /* 0x000000040c007c24 */ /* 0x000fe2000f8e02ff */
[CC--:B------:R-:W-:Y:S01]  /*a780*/  ISETP.GE.OR P5, PT, R10.reuse, R17.reuse, P2 ;  /* 0x000000110a00720c */ /* 0x0c0fe200017a6670 */
[----:B------:R-:W-:Y:S01]  /*a790*/  IMAD.WIDE.U32 R8, R15, UR4, R4 ;  /* 0x000000040f087c25 */ /* 0x000fe2000f8e0004 */
[----:B------:R-:W-:-:S03]  /*a7a0*/  ISETP.GE.OR P4, PT, R10, R17, P1 ;  /* 0x000000110a00720c */ /* 0x000fc60000f86670 */
        /* <DEDUP_REMOVED lines=14> */
.L_x_6735:
[----:B------:R-:W-:Y:S05]  /*a890*/  BSYNC B0 ;  /* 0x0000000000007941 */ /* 0x000fea0003800000 */
.L_x_6734:
        /* <DEDUP_REMOVED lines=16> */
.L_x_6737:
[----:B------:R-:W-:Y:S05]  /*a9a0*/  BSYNC B0 ;  /* 0x0000000000007941 */ /* 0x000fea0003800000 */
.L_x_6736:
        /* <DEDUP_REMOVED lines=15> */
.L_x_6739:
[----:B------:R-:W-:Y:S05]  /*aaa0*/  BSYNC B0 ;  /* 0x0000000000007941 */ /* 0x000fea0003800000 */
.L_x_6738:
        /* <DEDUP_REMOVED lines=15> */
.L_x_6741:
[----:B------:R-:W-:Y:S05]  /*aba0*/  BSYNC B0 ;  /* 0x0000000000007941 */ /* 0x000fea0003800000 */
.L_x_6740:
        /* <DEDUP_REMOVED lines=27> */
.L_x_6743:
[----:B------:R-:W-:Y:S05]  /*ad60*/  BSYNC B0 ;  /* 0x0000000000007941 */ /* 0x000fea0003800000 */
.L_x_6742:
        /* <DEDUP_REMOVED lines=15> */
.L_x_6745:
[----:B------:R-:W-:Y:S05]  /*ae60*/  BSYNC B0 ;  /* 0x0000000000007941 */ /* 0x000fea0003800000 */
.L_x_6744:
        /* <DEDUP_REMOVED lines=15> */
.L_x_6747:
[----:B------:R-:W-:Y:S05]  /*af60*/  BSYNC B0 ;  /* 0x0000000000007941 */ /* 0x000fea0003800000 */
.L_x_6746:
        /* <DEDUP_REMOVED lines=15> */
.L_x_6673:
        /* <DEDUP_REMOVED lines=29> */
.L_x_6749:
[----:B------:R-:W-:Y:S01]  /*b230*/  ULDC UR9, c[0x0][0x8c4] ;  /* 0x0002310000097ab9 */ /* 0x000fe20000000800 */
[----:B------:R-:W-:Y:S01]  /*b240*/  UMOV UR7, UR8 ;  /* 0x0000000800077c82 */ /* 0x000fe20008000000 */
[----:B------:R-:W-:-:S11]  /*b250*/  UISETP.NE.AND UP0, UPT, UR9, 0x1, UPT ;  /* 0x000000010900788c */ /* 0x000fd6000bf05270 */
[----:B------:R-:W-:Y:S02]  /*b260*/  @UP0 ULDC.64 UR10, c[0x0][0x8c8] ;  /* 0x00023200000a0ab9 */ /* 0x000fe40000000a00 */
[----:B------:R-:W-:-:S04]  /*b270*/  UIMAD.WIDE.U32 UR4, UR8, UR10, URZ ;  /* 0x0000000a080472a5 */ /* 0x000fc8000f8e003f */
[----:B------:R-:W-:-:S04]  /*b280*/  @UP0 USHF.R.U32.HI UR7, URZ, UR11, UR5 ;  /* 0x0000000b3f070299 */ /* 0x000fc80008011605 */
[----:B------:R-:W-:-:S12]  /*b290*/  UIMAD UR4, UR7, UR9, URZ ;  /* 0x00000009070472a4 */ /* 0x000fd8000f8e023f */
.L_x_6750:
        /* <DEDUP_REMOVED lines=23> */
.L_x_6751:
        /* <DEDUP_REMOVED lines=11> */
[----:B------:R-:W-:Y:S01]  /*b4c0*/  R2UR UR4, R0 ;  /* 0x00000000000472ca */ /* 0x000fe200000e0000 */
[----:B------:R-:W-:-:S14]  /*b4d0*/  BRA `(.L_x_6752) ;  /* 0x0000000000047947 */ /* 0x000fdc0003800000 */
.L_x_6753:
[----:B------:R-:W-:-:S05]  /*b4e0*/  ULDC UR4, c[0x0][0x8ec] ;  /* 0x00023b0000047ab9 */ /* 0x000fca0000000800 */
.L_x_6752:
        /* <DEDUP_REMOVED lines=46> */
.L_x_6754:
        /* <DEDUP_REMOVED lines=13> */
.L_x_6755:
        /* <DEDUP_REMOVED lines=12> */
.L_x_6756:
[----:B------:R-:W-:Y:S01]  /*b960*/  ULEA UR7, UR7, UR10, 0x7 ;  /* 0x0000000a07077291 */ /* 0x000fe2000f8e383f */
[----:B------:R-:W-:Y:S01]  /*b970*/  ULDC UR9, c[0x0][0x74c] ;  /* 0x0001d30000097ab9 */ /* 0x000fe20000000800 */
[----:B------:R-:W-:Y:S02]  /*b980*/  UIADD3 UR10, UR10, 0x7f, URZ ;  /* 0x0000007f0a0a7890 */ /* 0x000fe4000fffe03f */
[----:B------:R-:W-:-:S04]  /*b990*/  UIADD3 UR7, UR7, -UR9, -UR8 ;  /* 0x8000000907077290 */ /* 0x000fc8000fffe808 */
        /* <DEDUP_REMOVED lines=11> */
[----:B------:R-:W-:Y:S01]  /*ba50*/  ULDC.64 UR14, c[0x0][0x2d8] ;  /* 0x0000b600000e7ab9 */ /* 0x000fe20000000a00 */
[----:B------:R-:W-:Y:S01]  /*ba60*/  ULDC.64 UR28, c[0x0][0x2e0] ;  /* 0x0000b800001c7ab9 */ /* 0x000fe20000000a00 */
[----:B------:R-:W-:Y:S02]  /*ba70*/  UIMAD UR10, UR11, UR14, URZ ;  /* 0x0000000e0b0a72a4 */ /* 0x000fe4000f8e023f */
[----:B------:R-:W-:Y:S02]  /*ba80*/  UIMAD.WIDE.U32 UR8, UR6, UR14, URZ ;  /* 0x0000000e060872a5 */ /* 0x000fe4000f8e003f */
[----:B------:R-:W-:Y:S02]  /*ba90*/  UIMAD UR15, UR6, UR15, UR10 ;  /* 0x0000000f060f72a4 */ /* 0x000fe4000f8e020a */
[----:B------:R-:W-:Y:S02]  /*baa0*/  UIADD3 UR6, UR7, -UR12, URZ ;  /* 0x8000000c07067290 */ /* 0x000fe4000fffe03f */
[----:B------:R-:W-:-:S02]  /*bab0*/  USHF.R.S32.HI UR11, URZ, 0x1f, UR13 ;  /* 0x0000001f3f0b7899 */ /* 0x000fc4000801140d */
[----:B------:R-:W-:Y:S02]  /*bac0*/  ULOP3.LUT UR6, UR6, 0x1, URZ, 0xc0, !UPT ;  /* 0x0000000106067892 */ /* 0x000fe4000f8ec03f */
[----:B------:R-:W-:Y:S02]  /*bad0*/  USEL UR13, UR13, URZ, !UP0 ;  /* 0x0000003f0d0d7287 */ /* 0x000fe4000c000000 */
[----:B------:R-:W-:Y:S02]  /*bae0*/  USEL UR14, UR11, URZ, !UP0 ;  /* 0x0000003f0b0e7287 */ /* 0x000fe4000c000000 */
[----:B------:R-:W-:Y:S02]  /*baf0*/  UISETP.NE.U32.AND UP0, UPT, UR6, 0x1, UPT ;  /* 0x000000010600788c */ /* 0x000fe4000bf05070 */
[----:B------:R-:W-:Y:S02]  /*bb00*/  UIADD3 UR10, UP1, UR4, UR8, URZ ;  /* 0x00000008040a7290 */ /* 0x000fe4000ff3e03f */
[----:B------:R-:W-:-:S02]  /*bb10*/  UIADD3 UR15, UR9, UR15, URZ ;  /* 0x0000000f090f7290 */ /* 0x000fc4000fffe03f */
[----:B------:R-:W-:Y:S01]  /*bb20*/  PLOP3.LUT P1, PT, PT, PT, UP0, 0x80, 0x0 ;  /* 0x000000000000781c */ /* 0x000fe20003f2f008 */
[----:B------:R-:W-:Y:S02]  /*bb30*/  UIMAD UR14, UR14, UR28, URZ ;  /* 0x0000001c0e0e72a4 */ /* 0x000fe4000f8e023f */
[----:B------:R-:W-:Y:S02]  /*bb40*/  UIADD3.X UR11, UR5, UR15, URZ, UP1, !UPT ;  /* 0x0000000f050b7290 */ /* 0x000fe40008ffe43f */
[----:B------:R-:W-:Y:S02]  /*bb50*/  UIMAD UR14, UR13, UR29, UR14 ;  /* 0x0000001d0d0e72a4 */ /* 0x000fe4000f8e020e */
[----:B------:R-:W-:Y:S01]  /*bb60*/  UIMAD.WIDE.U32 UR10, UR13, UR28, UR10 ;  /* 0x0000001c0d0a72a5 */ /* 0x000fe2000f8e000a */
[----:B------:R-:W-:-:S03]  /*bb70*/  ELECT P0, URZ, PT ;  /* 0x00000000003f782f */ /* 0x000fc60003800000 */
[----:B------:R-:W-:Y:S02]  /*bb80*/  UIADD3 UR27, UR11, UR14, URZ ;  /* 0x0000000e0b1b7290 */ /* 0x000fe4000fffe03f */
[----:B------:R-:W-:Y:S10]  /*bb90*/  @P1 BRA `(.L_x_6757) ;  /* 0x0000000000bc1947 */ /* 0x000ff40003800000 */
        /* <DEDUP_REMOVED lines=18> */
.L_x_6759:
[----:B------:R-:W-:Y:S05]  /*bcc0*/  BSYNC B0 ;  /* 0x0000000000007941 */ /* 0x000fea0003800000 */
.L_x_6758:
        /* <DEDUP_REMOVED lines=19> */
.L_x_6761:
[----:B------:R-:W-:Y:S05]  /*be00*/  BSYNC B0 ;  /* 0x0000000000007941 */ /* 0x000fea0003800000 */
.L_x_6760:
[----:B------:R-:W-:Y:S06]  /*be10*/  BAR.ARV 0xa, 0xa0 ;  /* 0x0282800000007b1d */ /* 0x000fec0000002000 */
[----:B------:R-:W-:Y:S04]  /*be20*/  BSSY B0, `(.L_x_6762) ;  /* 0x0000003000007945 */ /* 0x000fe80003800000 */
[----:B------:R-:W-:Y:S05]  /*be30*/  @!P0 BRA `(.L_x_6763) ;  /* 0x0000000000048947 */ /* 0x000fea0003800000 */
[----:B------:R-:W-:-:S04]  /*be40*/  DEPBAR.LE SB0, 0x0 ;  /* 0x000080000000791a */ /* 0x000fc80000000000 */
.L_x_6763:
[----:B------:R-:W-:Y:S05]  /*be50*/  BSYNC B0 ;  /* 0x0000000000007941 */ /* 0x000fea0003800000 */
.L_x_6762:
[----:B------:R-:W-:Y:S06]  /*be60*/  BAR.ARV 0xb, 0xa0 ;  /* 0x02c2800000007b1d */ /* 0x000fec0000002000 */
[----:B------:R-:W-:Y:S01]  /*be70*/  UIADD3 UR18, UR12, 0x1, URZ ;  /* 0x000000010c127890 */ /* 0x000fe2000fffe03f */
[----:B------:R-:W-:Y:S11]  /*be80*/  BRA `(.L_x_6764) ;  /* 0x0000000000047947 */ /* 0x000ff60003800000 */
.L_x_6757:
[----:B------:R-:W-:-:S05]  /*be90*/  UMOV UR18, UR12 ;  /* 0x0000000c00127c82 */ /* 0x000fca0008000000 */
.L_x_6764:
        /* <DEDUP_REMOVED lines=8> */
[----:B------:R-:W-:Y:S02]  /*bf20*/  USHF.L.U32 UR19, UR18, 0xd, URZ ;  /* 0x0000000d12137899 */ /* 0x000fe4000800063f */
        /* <DEDUP_REMOVED lines=13> */
.L_x_6777:
        /* <DEDUP_REMOVED lines=20> */
.L_x_6766:
[----:B------:R-:W-:Y:S05]  /*c140*/  BSYNC B0 ;  /* 0x0000000000007941 */ /* 0x000fea0003800000 */
.L_x_6765:
        /* <DEDUP_REMOVED lines=13> */
.L_x_6768:
[----:B------:R-:W-:Y:S05]  /*c220*/  BSYNC B0 ;  /* 0x0000000000007941 */ /* 0x000fea0003800000 */
.L_x_6767:
[----:B------:R-:W-:Y:S06]  /*c230*/  BAR.ARV 0xa, 0xa0 ;  /* 0x0282800000007b1d */ /* 0x000fec0000002000 */
[----:B------:R-:W-:Y:S04]  /*c240*/  BSSY B0, `(.L_x_6769) ;  /* 0x0000003000007945 */ /* 0x000fe80003800000 */
[----:B------:R-:W-:Y:S05]  /*c250*/  @!P0 BRA `(.L_x_6770) ;  /* 0x0000000000048947 */ /* 0x000fea0003800000 */
[----:B------:R-:W-:-:S04]  /*c260*/  DEPBAR.LE SB0, 0x0 ;  /* 0x000080000000791a */ /* 0x000fc80000000000 */
.L_x_6770:
[----:B------:R-:W-:Y:S05]  /*c270*/  BSYNC B0 ;  /* 0x0000000000007941 */ /* 0x000fea0003800000 */
.L_x_6769:
        /* <DEDUP_REMOVED lines=13> */
.L_x_6772:
[----:B------:R-:W-:Y:S05]  /*c350*/  BSYNC B0 ;  /* 0x0000000000007941 */ /* 0x000fea0003800000 */
.L_x_6771:
        /* <DEDUP_REMOVED lines=13> */
.L_x_6774:
[----:B------:R-:W-:Y:S05]  /*c430*/  BSYNC B0 ;  /* 0x0000000000007941 */ /* 0x000fea0003800000 */
.L_x_6773:
[----:B------:R-:W-:Y:S01]  /*c440*/  UIADD3 UR18, UR18, 0x2, URZ ;  /* 0x0000000212127890 */ /* 0x000fe2000fffe03f */
[----:B------:R-:W-:Y:S06]  /*c450*/  BAR.ARV 0xa, 0xa0 ;  /* 0x0282800000007b1d */ /* 0x000fec0000002000 */
[----:B------:R-:W-:Y:S01]  /*c460*/  UISETP.GE.AND UP0, UPT, UR18, UR7, UPT ;  /* 0x000000071200728c */ /* 0x000fe2000bf06270 */
[----:B------:R-:W-:Y:S04]  /*c470*/  BSSY B0, `(.L_x_6775) ;  /* 0x0000003000007945 */ /* 0x000fe80003800000 */
[----:B------:R-:W-:Y:S06]  /*c480*/  @!P0 BRA `(.L_x_6776) ;  /* 0x0000000000048947 */ /* 0x000fec0003800000 */
[----:B------:R-:W-:-:S04]  /*c490*/  DEPBAR.LE SB0, 0x0 ;  /* 0x000080000000791a */ /* 0x000fc80000000000 */
.L_x_6776:
[----:B------:R-:W-:Y:S05]  /*c4a0*/  BSYNC B0 ;  /* 0x0000000000007941 */ /* 0x000fea0003800000 */
.L_x_6775:
[----:B------:R-:W-:Y:S06]  /*c4b0*/  BAR.ARV 0xb, 0xa0 ;  /* 0x02c2800000007b1d */ /* 0x000fec0000002000 */
[----:B------:R-:W-:Y:S01]  /*c4c0*/  PLOP3.LUT P1, PT, PT, PT, UP0, 0x80, 0x0 ;  /* 0x000000000000781c */ /* 0x000fe20003f2f008 */
[----:B------:R-:W-:Y:S02]  /*c4d0*/  UIADD3 UR26, UR26, 0x4000, URZ ;  /* 0x000040001a1a7890 */ /* 0x000fe4000fffe03f */
[----:B------:R-:W-:-:S10]  /*c4e0*/  UIADD3 UR6, UR6, 0x4000, URZ ;  /* 0x0000400006067890 */ /* 0x000fd4000fffe03f */
[----:B------:R-:W-:Y:S05]  /*c4f0*/  @!P1 BRA `(.L_x_6777) ;  /* 0xfffffff800c09947 */ /* 0x000fea000383ffff */
[----:B------:R-:W-:Y:S05]  /*c500*/  BRA `(.L_x_6680) ;  /* 0x0000002400787947 */ /* 0x000fea0003800000 */
.L_x_6748:
        /* <DEDUP_REMOVED lines=22> */
.L_x_6778:
[----:B------:R-:W-:Y:S01]  /*c670*/  ULDC UR9, c[0x0][0x8c4] ;  /* 0x0002310000097ab9 */ /* 0x000fe20000000800 */
[----:B------:R-:W-:Y:S01]  /*c680*/  UMOV UR7, UR8 ;  /* 0x0000000800077c82 */ /* 0x000fe20008000000 */
[----:B------:R-:W-:-:S11]  /*c690*/  UISETP.NE.AND UP0, UPT, UR9, 0x1, UPT ;  /* 0x000000010900788c */ /* 0x000fd6000bf05270 */
[----:B------:R-:W-:Y:S02]  /*c6a0*/  @UP0 ULDC.64 UR10, c[0x0][0x8c8] ;  /* 0x00023200000a0ab9 */ /* 0x000fe40000000a00 */
[----:B------:R-:W-:-:S04]  /*c6b0*/  UIMAD.WIDE.U32 UR4, UR8, UR10, URZ ;  /* 0x0000000a080472a5 */ /* 0x000fc8000f8e003f */
[----:B------:R-:W-:-:S04]  /*c6c0*/  @UP0 USHF.R.U32.HI UR7, URZ, UR11, UR5 ;  /* 0x0000000b3f070299 */ /* 0x000fc80008011605 */
[----:B------:R-:W-:-:S12]  /*c6d0*/  UIMAD UR4, UR7, UR9, URZ ;  /* 0x00000009070472a4 */ /* 0x000fd8000f8e023f */
.L_x_6779:
        /* <DEDUP_REMOVED lines=23> */
.L_x_6780:
        /* <DEDUP_REMOVED lines=14> */
.L_x_6782:
[----:B------:R-:W-:-:S05]  /*c930*/  ULDC UR4, c[0x0][0x8ec] ;  /* 0x00023b0000047ab9 */ /* 0x000fca0000000800 */
.L_x_6781:
        /* <DEDUP_REMOVED lines=17> */
[----:B------:R-:W-:Y:S01]  /*ca50*/  IMAD.U32 R2, RZ, RZ, UR8 ;  /* 0x00000008ff027e24 */ /* 0x000fe2000f8e00ff */
[----:B------:R-:W-:Y:S01]  /*ca60*/  UISETP.NE.U32.AND UP0, UPT, UR4, URZ, UPT ;  /* 0x0000003f0400728c */ /* 0x000fe2000bf05070 */
[----:B------:R-:W-:Y:S01]  /*ca70*/  PLOP3.LUT P1, PT, PT, PT, UP1, 0x80, 0x0 ;  /* 0x000000000000781c */ /* 0x000fe20003f2f018 */
[----:B------:R-:W-:Y:S01]  /*ca80*/  IMAD.U32 R3, RZ, RZ, UR9 ;  /* 0x00000009ff037e24 */ /* 0x000fe2000f8e00ff */
[----:B------:R-:W-:Y:S01]  /*ca90*/  ULDC.64 UR14, c[0x0][0x778] ;  /* 0x0001de00000e7ab9 */ /* 0x000fe20000000a00 */
[----:B------:R-:W-:Y:S01]  /*caa0*/  UISETP.NE.AND.EX UP0, UPT, UR5, URZ, UPT, UP0 ;  /* 0x0000003f0500728c */ /* 0x000fe2000bf05300 */
[----:B------:R-:W-:-:S02]  /*cab0*/  ULDC.64 UR18, c[0x0][0x788] ;  /* 0x0001e20000127ab9 */ /* 0x000fc40000000a00 */
[----:B------:R-:W-:-:S07]  /*cac0*/  ULDC.64 UR4, c[0x0][0x780] ;  /* 0x0001e00000047ab9 */ /* 0x000fce0000000a00 */
[----:B------:R-:W2:Y:S01]  /*cad0*/  @P1 LDG.E R6, desc[UR38][R2.64] ;  /* 0x0000002602061981 */ /* 0x000ea2000c1e1900 */
[----:B------:R-:W-:Y:S01]  /*cae0*/  UISETP.NE.U32.AND UP2, UPT, UR4, URZ, UPT ;  /* 0x0000003f0400728c */ /* 0x000fe2000bf45070 */
[----:B------:R-:W-:Y:S01]  /*caf0*/  PLOP3.LUT P2, PT, PT, PT, UP0, 0x80, 0x0 ;  /* 0x000000000000781c */ /* 0x000fe20003f4f008 */
[----:B------:R-:W-:Y:S01]  /*cb00*/  UIMAD.WIDE UR14, UR13, 0x4, UR14 ;  /* 0x000000040d0e78a5 */ /* 0x000fe2000f8e020e */
[----:B------:R3:W4:Y:S01]  /*cb10*/  @P1 LDG.E R4, desc[UR38][R2.64] ;  /* 0x0000002602041981 */ /* 0x000722000c1e1900 */
[----:B------:R-:W-:-:S06]  /*cb20*/  UISETP.NE.AND.EX UP2, UPT, UR5, URZ, UPT, UP2 ;  /* 0x0000003f0500728c */ /* 0x000fcc000bf45320 */
[----:B------:R-:W-:Y:S01]  /*cb30*/  PLOP3.LUT P3, PT, PT, PT, UP2, 0x80, 0x0 ;  /* 0x000000000000781c */ /* 0x000fe20003f6f028 */
[----:B---3--:R-:W-:-:S04]  /*cb40*/  IMAD.U32 R2, RZ, RZ, UR14 ;  /* 0x0000000eff027e24 */ /* 0x008fc8000f8e00ff */
[----:B------:R-:W-:Y:S01]  /*cb50*/  @UP2 ULDC.64 UR4, c[0x0][0x780] ;  /* 0x0001e00000042ab9 */ /* 0x000fe20000000a00 */
[----:B------:R-:W-:Y:S01]  /*cb60*/  IMAD.U32 R3, RZ, RZ, UR15 ;  /* 0x0000000fff037e24 */ /* 0x000fe2000f8e00ff */
[----:B------:R-:W-:-:S04]  /*cb70*/  @UP2 UIMAD.WIDE UR4, UR13, 0x4, UR4 ;  /* 0x000000040d0428a5 */ /* 0x000fc8000f8e0204 */
[----:B------:R3:W4:Y:S02]  /*cb80*/  @P2 LDG.E R5, desc[UR38][R2.64] ;  /* 0x0000002602052981 */ /* 0x000724000c1e1900 */
        /* <DEDUP_REMOVED lines=13> */
[----:B------:R-:W-:-:S03]  /*cc60*/  @P2 R2UR UR11, R5 ;  /* 0x00000000050b22ca */ /* 0x000fc600000e0000 */
[----:B------:R-:W-:-:S04]  /*cc70*/  @UP1 ULOP3.LUT UR10, UR5, 0xffffff80, URZ, 0xc0, !UPT ;  /* 0xffffff80050a1892 */ /* 0x000fc8000f8ec03f */
[----:B------:R-:W-:Y:S01]  /*cc80*/  @UP1 USHF.R.S32.HI UR12, URZ, 0x1f, UR10 ;  /* 0x0000001f3f0c1899 */ /* 0x000fe2000801140a */
[----:B-1----:R-:W-:Y:S11]  /*cc90*/  @P3 BRA `(.L_x_6784) ;  /* 0x0000000000183947 */ /* 0x002ff60003800000 */
[----:B------:R-:W-:Y:S05]  /*cca0*/  @!P1 BRA `(.L_x_6784) ;  /* 0x0000000000149947 */ /* 0x000fea0003800000 */
[----:B------:R-:W-:Y:S02]  /*ccb0*/  IMAD.U32 R2, RZ, RZ, UR8 ;  /* 0x00000008ff027e24 */ /* 0x000fe4000f8e00ff */
[----:B------:R-:W-:-:S05]  /*ccc0*/  IMAD.U32 R3, RZ, RZ, UR9 ;  /* 0x00000009ff037e24 */ /* 0x000fca000f8e00ff */
[----:B------:R-:W2:Y:S04]  /*ccd0*/  LDG.E R5, desc[UR38][R2.64] ;  /* 0x0000002602057981 */ /* 0x000ea8000c1e1900 */
[----:B-----5:R-:W2:Y:S02]  /*cce0*/  LDG.E R0, desc[UR38][R2.64+0x4] ;  /* 0x0000042602007981 */ /* 0x020ea4000c1e1900 */
[----:B--2---:R-:W-:-:S07]  /*ccf0*/  IMAD.IADD R0, R0, 0x1, -R5 ;  /* 0x0000000100007824 */ /* 0x004fce00078e0a05 */
.L_x_6784:
[----:B------:R-:W-:Y:S01]  /*cd00*/  UMOV UR4, URZ ;  /* 0x0000003f00047c82 */ /* 0x000fe20008000000 */
[----:B------:R-:W-:Y:S01]  /*cd10*/  UMOV UR5, URZ ;  /* 0x0000003f00057c82 */ /* 0x000fe20008000000 */
[----:B------:R-:W-:Y:S01]  /*cd20*/  IMAD.U32 R4, RZ, RZ, UR18 ;  /* 0x00000012ff047e24 */ /* 0x000fe2000f8e00ff */
        /* <DEDUP_REMOVED lines=9> */
.L_x_6785:
[----:B------:R-:W-:Y:S05]  /*cdc0*/  @!P2 BRA `(.L_x_6786) ;  /* 0x000000000014a947 */ /* 0x000fea0003800000 */
[----:B------:R-:W-:Y:S02]  /*cdd0*/  IMAD.U32 R2, RZ, RZ, UR14 ;  /* 0x0000000eff027e24 */ /* 0x000fe4000f8e00ff */
[----:B------:R-:W-:-:S05]  /*cde0*/  IMAD.U32 R3, RZ, RZ, UR15 ;  /* 0x0000000fff037e24 */ /* 0x000fca000f8e00ff */
[----:B------:R-:W2:Y:S04]  /*cdf0*/  LDG.E R5, desc[UR38][R2.64] ;  /* 0x0000002602057981 */ /* 0x000ea8000c1e1900 */
[----:B------:R-:W2:Y:S02]  /*ce00*/  LDG.E R4, desc[UR38][R2.64+0x4] ;  /* 0x0000042602047981 */ /* 0x000ea4000c1e1900 */
[----:B--2---:R-:W-:-:S07]  /*ce10*/  IMAD.IADD R4, R4, 0x1, -R5 ;  /* 0x0000000104047824 */ /* 0x004fce00078e0a05 */
.L_x_6786:
[----:B-1----:R-:W-:Y:S01]  /*ce20*/  IMAD.U32 R3, RZ, RZ, UR7 ;  /* 0x00000007ff037e24 */ /* 0x002fe2000f8e00ff */
[----:B------:R-:W-:-:S03]  /*ce30*/  ULDC UR8, c[0x0][0x74c] ;  /* 0x0001d30000087ab9 */ /* 0x000fc60000000800 */
[----:B-----5:R-:W-:Y:S02]  /*ce40*/  IMAD R3, R3, 0x80, R0 ;  /* 0x0000008003037824 */ /* 0x020fe400078e0200 */
[----:B------:R-:W-:-:S03]  /*ce50*/  VIADD R0, R0, 0x7f ;  /* 0x0000007f00007836 */ /* 0x000fc60000000000 */
[----:B------:R-:W-:-:S04]  /*ce60*/  IADD3 R3, R3, -UR8, -R4 ;  /* 0x8000000803037c10 */ /* 0x000fc8000fffe804 */
[----:B------:R-:W-:-:S04]  /*ce70*/  SHF.R.S32.HI R2, RZ, 0x1f, R3 ;  /* 0x0000001fff027819 */ /* 0x000fc80000011403 */
[----:B------:R-:W-:Y:S02]  /*ce80*/  LEA.HI R2, R2, R3, RZ, 0x7 ;  /* 0x0000000302027211 */ /* 0x000fe400078f38ff */
[----:B------:R-:W-:Y:S02]  /*ce90*/  SHF.R.S32.HI R3, RZ, 0x1f, R0 ;  /* 0x0000001fff037819 */ /* 0x000fe40000011400 */
[----:B------:R-:W-:Y:S02]  /*cea0*/  SHF.R.S32.HI R2, RZ, 0x7, R2 ;  /* 0x00000007ff027819 */ /* 0x000fe40000011402 */
[----:B------:R-:W-:Y:S02]  /*ceb0*/  LEA.HI R0, R3, R0, RZ, 0x7 ;  /* 0x0000000003007211 */ /* 0x000fe400078f38ff */
[----:B------:R-:W-:Y:S01]  /*cec0*/  VIMNMX R4, RZ, R2, !PT ;  /* 0x00000002ff047248 */ /* 0x000fe20007fe0100 */
[----:B------:R-:W-:Y:S01]  /*ced0*/  IMAD.MOV.U32 R2, RZ, RZ, RZ ;  /* 0x000000ffff027224 */ /* 0x000fe200078e00ff */
[----:B------:R-:W-:-:S04]  /*cee0*/  SHF.R.S32.HI R0, RZ, 0x7, R0 ;  /* 0x00000007ff007819 */ /* 0x000fc80000011400 */
        /* <DEDUP_REMOVED lines=49> */
.L_x_6816:
        /* <DEDUP_REMOVED lines=15> */
.L_x_6789:
        /* <DEDUP_REMOVED lines=30> */
[----:B------:R-:W-:Y:S01]  /*d4d0*/  IMAD.MOV.U32 R12, RZ, RZ, 0x8000 ;  /* 0x00008000ff0c7424 */ /* 0x000fe200078e00ff */
[----:B------:R-:W-:Y:S01]  /*d4e0*/  LEA.HI.X R2, R2, R8, R3, 0x2, P1 ;  /* 0x0000000802027211 */ /* 0x000fe200008f1403 */
[----:B------:R-:W-:Y:S01]  /*d4f0*/  UIADD3 UR9, UR8, 0x30c00, URZ ;  /* 0x00030c0008097890 */ /* 0x000fe2000fffe03f */
[----:B------:R-:W-:Y:S01]  /*d500*/  R2UR UR30, R5 ;  /* 0x00000000051e72ca */ /* 0x000fe200000e0000 */
[----:B------:R1:W-:Y:S01]  /*d510*/  STL [R1+0x4], R13 ;  /* 0x0000040d01007387 */ /* 0x0003e20000100800 */
[----:B------:R-:W-:Y:S01]  /*d520*/  R2UR UR31, R2 ;  /* 0x00000000021f72ca */ /* 0x000fe200000e0000 */
[----:B------:R-:W-:Y:S01]  /*d530*/  UIADD3 UR24, UR8, 0x4000, URZ ;  /* 0x0000400008187890 */ /* 0x000fe2000fffe03f */
        /* <DEDUP_REMOVED lines=8> */
[--C-:B------:R-:W-:Y:S02]  /*d5c0*/  IMAD.X R2, RZ, RZ, R6.reuse, P1 ;  /* 0x000000ffff027224 */ /* 0x100fe400008e0606 */
[----:B------:R-:W-:-:S03]  /*d5d0*/  IMAD.X R5, RZ, RZ, R6, P2 ;  /* 0x000000ffff057224 */ /* 0x000fc600010e0606 */
        /* <DEDUP_REMOVED lines=13> */
[-C--:B------:R-:W-:Y:S01]  /*d6b0*/  LOP3.LUT R17, RZ, R4.reuse, RZ, 0x33, !PT ;  /* 0x00000004ff117212 */ /* 0x080fe200078e33ff */
[C---:B------:R-:W-:Y:S02]  /*d6c0*/  VIADD R5, R0.reuse, 0xfffffffe ;  /* 0xfffffffe00057836 */ /* 0x040fe40000000000 */
[----:B------:R-:W-:Y:S02]  /*d6d0*/  IMAD.MOV.U32 R10, RZ, RZ, 0x1 ;  /* 0x00000001ff0a7424 */ /* 0x000fe400078e00ff */
[----:B------:R-:W-:Y:S01]  /*d6e0*/  IMAD.IADD R17, R0, 0x1, R17 ;  /* 0x0000000100117824 */ /* 0x000fe200078e0211 */
[----:B------:R-:W-:Y:S01]  /*d6f0*/  ISETP.NE.AND P1, PT, R5, R4, PT ;  /* 0x000000040500720c */ /* 0x000fe20003f25270 */
[----:B------:R-:W-:-:S03]  /*d700*/  IMAD.MOV.U32 R0, RZ, RZ, R4 ;  /* 0x000000ffff007224 */ /* 0x000fc600078e0004 */
[----:B------:R-:W-:-:S05]  /*d710*/  LOP3.LUT R5, R17, 0x1, RZ, 0xc0, !PT ;  /* 0x0000000111057812 */ /* 0x000fca00078ec0ff */
[----:B------:R2:W-:Y:S04]  /*d720*/  STL [R1+0x8], R5 ;  /* 0x0000080501007387 */ /* 0x0005e80000100800 */
[----:B------:R-:W-:Y:S05]  /*d730*/  @!P1 BRA `(.L_x_6791) ;  /* 0x0000000800609947 */ /* 0x000fea0003800000 */
[----:B------:R-:W-:Y:S02]  /*d740*/  IMAD.IADD R17, R17, 0x1, -R5 ;  /* 0x0000000111117824 */ /* 0x000fe400078e0a05 */
[----:B------:R-:W-:Y:S02]  /*d750*/  IMAD.MOV.U32 R0, RZ, RZ, R4 ;  /* 0x000000ffff007224 */ /* 0x000fe400078e0004 */
[----:B------:R-:W-:-:S07]  /*d760*/  IMAD.MOV.U32 R10, RZ, RZ, 0x1 ;  /* 0x00000001ff0a7424 */ /* 0x000fce00078e00ff */
.L_x_6800:
[----:B-123--:R-:W-:-:S04]  /*d770*/  SHF.L.U32 R18, R10, 0x1f, RZ ;  /* 0x0000001f0a127819 */ /* 0x00efc800000006ff */
[----:B------:R-:W3:Y:S02]  /*d780*/  SYNCS.PHASECHK.TRANS64.TRYWAIT P1, [R15+URZ+0x30c40], R18 ;  /* 0x030c40120f0075a7 */ /* 0x000ee4000802017f */
[----:B---3--:R-:W-:Y:S05]  /*d790*/  @!P1 BRA `(.L_x_6792) ;  /* 0x0000001400709947 */ /* 0x008fea0003800000 */
.L_x_6817:
        /* <DEDUP_REMOVED lines=8> */
.L_x_6793:
[----:B-1----:R-:W1:Y:S01]  /*d820*/  LDC.64 R12, c[0x0][0x728] ;  /* 0x0001ca00ff0c7b82 */ /* 0x002e620000000a00 */
[----:B------:R-:W-:Y:S01]  /*d830*/  IMAD.SHL.U32 R19, R0, 0x80, RZ ;  /* 0x0000008000137824 */ /* 0x000fe200078e00ff */
        /* <DEDUP_REMOVED lines=28> */
.L_x_6818:
        /* <DEDUP_REMOVED lines=8> */
.L_x_6795:
        /* <DEDUP_REMOVED lines=30> */
.L_x_6819:
        /* <DEDUP_REMOVED lines=8> */
.L_x_6797:
        /* <DEDUP_REMOVED lines=24> */
.L_x_6821:
        /* <DEDUP_REMOVED lines=8> */
.L_x_6799:
        /* <DEDUP_REMOVED lines=30> */
.L_x_6791:
[----:B------:R-:W4:Y:S02]  /*e0c0*/  LDL.LU R4, [R1+0x8] ;  /* 0x0000080001047983 */ /* 0x000f240000300800 */
[----:B----4-:R-:W-:Y:S02]  /*e0d0*/  ISETP.NE.AND P1, PT, R4, RZ, PT ;  /* 0x000000ff0400720c */ /* 0x010fe40003f25270 */
[----:B------:R4:W5:Y:S11]  /*e0e0*/  LDL R4, [R1+0x4] ;  /* 0x0000040001047983 */ /* 0x0009760000100800 */
[----:B----4-:R-:W-:Y:S05]  /*e0f0*/  @!P1 BRA `(.L_x_6790) ;  /* 0x0000000400249947 */ /* 0x010fea0003800000 */
[----:B-1----:R-:W-:-:S04]  /*e100*/  SHF.L.U32 R12, R10, 0x1f, RZ ;  /* 0x0000001f0a0c7819 */ /* 0x002fc800000006ff */
[----:B------:R-:W1:Y:S02]  /*e110*/  SYNCS.PHASECHK.TRANS64.TRYWAIT P1, [R15+URZ+0x30c40], R12 ;  /* 0x030c400c0f0075a7 */ /* 0x000e64000802017f */
[----:B-1----:R-:W-:Y:S05]  /*e120*/  @!P1 BRA `(.L_x_6801) ;  /* 0x0000000c00609947 */ /* 0x002fea0003800000 */
.L_x_6822:
        /* <DEDUP_REMOVED lines=8> */
.L_x_6802:
        /* <DEDUP_REMOVED lines=27> */
.L_x_6823:
        /* <DEDUP_REMOVED lines=8> */
.L_x_6804:
[----:B------:R4:W5:Y:S01]  /*e3e0*/  LDL.LU R4, [R1+0x4] ;  /* 0x0000040001047983 */ /* 0x0009620000300800 */
        /* <DEDUP_REMOVED lines=23> */
[----:B------:R-:W-:-:S13]  /*e560*/  R2UR UR29, R8 ;  /* 0x00000000081d72ca */ /* 0x000fda00000e0000 */
[----:B------:R4:W-:Y:S02]  /*e570*/  UBLKCP.S.G [UR26], [UR28], UR7 ;  /* 0x0000001a1c0073ba */ /* 0x0009e40008000207 */
[----:B----4-:R-:W-:-:S07]  /*e580*/  IMAD.MOV.U32 R16, RZ, RZ, 0x1 ;  /* 0x00000001ff107424 */ /* 0x010fce00078e00ff */
.L_x_6790:
[----:B------:R-:W4:Y:S01]  /*e590*/  S2R R0, SR_TID.X ;  /* 0x0000000000007919 */ /* 0x000f220000002100 */
[----:B------:R-:W-:Y:S01]  /*e5a0*/  IMAD R3, R16, 0x8, R15 ;  /* 0x0000000810037824 */ /* 0x000fe200078e020f */
[----:B----4-:R-:W-:Y:S02]  /*e5b0*/  LOP3.LUT R2, R0, 0x7f, RZ, 0xc0, !PT ;  /* 0x0000007f00027812 */ /* 0x010fe400078ec0ff */
[----:B------:R-:W-:Y:S02]  /*e5c0*/  SHF.L.U32 R0, R10, 0x1f, RZ ;  /* 0x0000001f0a007819 */ /* 0x000fe400000006ff */
[----:B------:R-:W-:Y:S02]  /*e5d0*/  ISETP.NE.AND P1, PT, R2, RZ, PT ;  /* 0x000000ff0200720c */ /* 0x000fe40003f25270 */
[----:B------:R-:W4:Y:S02]  /*e5e0*/  SYNCS.PHASECHK.TRANS64.TRYWAIT P0, [R3+URZ+0x30c40], R0 ;  /* 0x030c4000030075a7 */ /* 0x000f24000800017f */
[----:B----4-:R-:W-:Y:S09]  /*e5f0*/  @!P0 BRA `(.L_x_6805) ;  /* 0x0000000800548947 */ /* 0x010ff20003800000 */
.L_x_6824:
[----:B------:R-:W-:Y:S05]  /*e600*/  @P1 BRA `(.L_x_6806) ;  /* 0x0000000000181947 */ /* 0x000fea0003800000 */
[----:B------:R-:W1:Y:S01]  /*e610*/  S2R R2, SR_TID.X ;  /* 0x0000000000027919 */ /* 0x000e620000002100 */
[----:B----4-:R-:W-:-:S04]  /*e620*/  IMAD.MOV.U32 R0, RZ, RZ, 0x4200 ;  /* 0x00004200ff007424 */ /* 0x010fc800078e00ff */
[----:B------:R4:W-:Y:S01]  /*e630*/  SYNCS.ARRIVE.TRANS64 RZ, [R3+URZ+0x30c30], R0 ;  /* 0x030c300003ff79a7 */ /* 0x0009e2000800003f */
[----:B-1----:R-:W-:-:S13]  /*e640*/  LOP3.LUT P0, RZ, R2, 0x1f, RZ, 0xc0, !PT ;  /* 0x0000001f02ff7812 */ /* 0x002fda000780c0ff */
[----:B----4-:R-:W-:Y:S05]  /*e650*/  @!P0 BRA `(.L_x_6806) ;  /* 0x0000000000048947 */ /* 0x010fea0003800000 */
[----:B------:R-:W-:Y:S01]  /*e660*/  BPT.TRAP 0x1 ;  /* 0x000000040000795c */ /* 0x000fe20000300000 */
.L_x_6806:
[----:B-1---5:R-:W-:Y:S01]  /*e670*/  R2UR UR19, R4 ;  /* 0x00000000041372ca */ /* 0x022fe200000e0000 */
[C-C-:B----4-:R-:W-:Y:S01]  /*e680*/  IMAD R0, R16.reuse, 0x4000, R15.reuse ;  /* 0x0000400010007824 */ /* 0x150fe200078e020f */
[----:B------:R-:W-:Y:S01]  /*e690*/  R2UR UR9, R11 ;  /* 0x000000000b0972ca */ /* 0x000fe200000e0000 */
[----:B--23--:R-:W-:Y:S01]  /*e6a0*/  IMAD R15, R16, 0x200, R15 ;  /* 0x00000200100f7824 */ /* 0x00cfe200078e020f */
        /* <DEDUP_REMOVED lines=30> */
.L_x_6787:
[----:B------:R-:W-:Y:S05]  /*e890*/  BSYNC B0 ;  /* 0x0000000000007941 */ /* 0x000fea0003800000 */
.L_x_6783:
[----:B------:R-:W-:-:S03]  /*e8a0*/  UMOV UR7, 0xffffffff ;  /* 0xffffffff00077882 */ /* 0x000fc60000000000 */
[----:B------:R-:W-:Y:S05]  /*e8b0*/  BRA.DIV UR7, `(.L_x_6807) ;  /* 0x0000000607b87947 */ /* 0x000fea000b800000 */
[----:B------:R-:W-:-:S13]  /*e8c0*/  ELECT P6, URZ, PT ;  /* 0x00000000003f782f */ /* 0x000fda00038c0000 */
.L_x_6827:
[----:B------:R-:W-:Y:S05]  /*e8d0*/  @!P6 BRA `(.L_x_6680) ;  /* 0x000000000084e947 */ /* 0x000fea0003800000 */
[----:B------:R-:W-:-:S06]  /*e8e0*/  ULOP3.LUT UR7, UR36, 0x2, URZ, 0xfc, !UPT ;  /* 0x0000000224077892 */ /* 0x000fcc000f8efc3f */
[----:B------:R-:W-:-:S05]  /*e8f0*/  IMAD.U32 R0, RZ, RZ, UR7 ;  /* 0x00000007ff007e24 */ /* 0x000fca000f8e00ff */
[----:B------:R-:W-:-:S13]  /*e900*/  ISETP.NE.AND P2, PT, R0, 0x3, PT ;  /* 0x000000030000780c */ /* 0x000fda0003f45270 */
[----:B------:R-:W-:Y:S05]  /*e910*/  @!P2 BRA `(.L_x_6808) ;  /* 0x000000000004a947 */ /* 0x000fea0003800000 */
[----:B------:R-:W-:Y:S01]  /*e920*/  BPT.TRAP 0x1 ;  /* 0x000000040000795c */ /* 0x000fe20000300000 */
.L_x_6808:
        /* <DEDUP_REMOVED lines=15> */
.L_x_6828:
[----:B------:R-:W2:Y:S02]  /*ea20*/  SYNCS.PHASECHK.TRANS64.TRYWAIT P0, [R3+URZ], R0 ;  /* 0x00000000030075a7 */ /* 0x000ea4000800017f */
[----:B--2---:R-:W-:Y:S05]  /*ea30*/  @!P0 BRA `(.L_x_6810) ;  /* 0x00000004008c8947 */ /* 0x004fea0003800000 */
.L_x_6829:
[----:B------:R-:W-:Y:S05]  /*ea40*/  @!P2 BRA `(.L_x_6811) ;  /* 0x000000000004a947 */ /* 0x000fea0003800000 */
[----:B------:R-:W-:Y:S01]  /*ea50*/  BPT.TRAP 0x1 ;  /* 0x000000040000795c */ /* 0x000fe20000300000 */
.L_x_6811:
[----:B--2---:R-:W-:-:S04]  /*ea60*/  VIADD R3, R8, 0x30c40 ;  /* 0x00030c4008037836 */ /* 0x004fc80000000000 */
[----:B------:R-:W-:-:S04]  /*ea70*/  IMAD R5, R2, 0x8, R3 ;  /* 0x0000000802057824 */ /* 0x000fc800078e0203 */
[----:B------:R-:W2:Y:S02]  /*ea80*/  SYNCS.PHASECHK.TRANS64.TRYWAIT P0, [R5+URZ], R4 ;  /* 0x00000004050075a7 */ /* 0x000ea4000800017f */
[----:B--2---:R-:W-:Y:S05]  /*ea90*/  @!P0 BRA `(.L_x_6812) ;  /* 0x0000000400888947 */ /* 0x004fea0003800000 */
.L_x_6830:
[----:B------:R-:W-:-:S07]  /*eaa0*/  IMAD R3, R6, 0x8, R3 ;  /* 0x0000000806037824 */ /* 0x000fce00078e0203 */
.L_x_6813:
[----:B---3--:R3:W4:Y:S02]  /*eab0*/  SYNCS.PHASECHK.TRANS64.TRYWAIT P0, [R3+URZ], R0 ;  /* 0x00000000030075a7 */ /* 0x008724000800017f */
[----:B----4-:R-:W-:Y:S05]  /*eac0*/  @!P0 NANOSLEEP.SYNCS 0x989680 ;  /* 0x009896800000895d */ /* 0x010fea0003900000 */
[----:B------:R-:W4:Y:S02]  /*ead0*/  @!P0 SYNCS.PHASECHK.TRANS64 P0, [R3+URZ], R0 ;  /* 0x00000000030085a7 */ /* 0x000f24000800007f */
[----:B----4-:R-:W-:Y:S05]  /*eae0*/  @!P0 BRA `(.L_x_6813) ;  /* 0xfffffffc00f08947 */ /* 0x010fea000383ffff */
.L_x_6680:
[----:B------:R-:W-:Y:S05]  /*eaf0*/  BSYNC B6 ;  /* 0x0000000000067941 */ /* 0x000fea0003800000 */
.L_x_6672:
[----:B------:R-:W-:Y:S05]  /*eb00*/  EXIT ;  /* 0x000000000000794d */ /* 0x000fea0003800000 */
.L_x_6690:
[----:B------:R-:W-:Y:S02]  /*eb10*/  IMAD.MOV.U32 R12, RZ, RZ, RZ ;  /* 0x000000ffff0c7224 */ /* 0x000fe400078e00ff */
[----:B------:R-:W-:Y:S02]  /*eb20*/  IMAD.MOV.U32 R11, RZ, RZ, 0x1f ;  /* 0x0000001fff0b7424 */ /* 0x000fe400078e00ff */
[----:B------:R-:W-:-:S07]  /*eb30*/  IMAD.MOV.U32 R15, RZ, RZ, -0x1 ;  /* 0xffffffffff0f7424 */ /* 0x000fce00078e00ff */
[----:B------:R-:W-:Y:S05]  /*eb40*/  WARPSYNC.COLLECTIVE R15, `(.L_x_6814) ;  /* 0x000000000f087348 */ /* 0x000fea0003c00000 */
[----:B------:R1:W2:Y:S02]  /*eb50*/  SHFL.IDX P6, R14, R13, R12, R11 ;  /* 0x0000000c0d0e7389 */ /* 0x0002a400000c000b */
[----:B-12---:R-:W-:Y:S01]  /*eb60*/  ENDCOLLECTIVE ;  /* 0x000000000000791b */ /* 0x006fe20003800000 */
.L_x_6814:
[----:B------:R-:W-:Y:S05]  /*eb70*/  BRA `(.L_x_6815) ;  /* 0xffffff2800a87947 */ /* 0x000fea000383ffff */
.L_x_6692:
[----:B--2---:R2:W3:Y:S02]  /*eb80*/  SYNCS.PHASECHK.TRANS64.TRYWAIT P0, [R236+URZ+0x30c00], R15 ;  /* 0x030c000fec0075a7 */ /* 0x0044e4000800017f */
[----:B---3--:R-:W-:Y:S05]  /*eb90*/  @!P0 NANOSLEEP.SYNCS 0x989680 ;  /* 0x009896800000895d */ /* 0x008fea0003900000 */
[----:B------:R-:W3:Y:S02]  /*eba0*/  @!P0 SYNCS.PHASECHK.TRANS64 P0, [R236+URZ+0x30c00], R15 ;  /* 0x030c000fec0085a7 */ /* 0x000ee4000800007f */
[----:B---3--:R-:W-:Y:S05]  /*ebb0*/  @!P0 BRA `(.L_x_6692) ;  /* 0xfffffffc00f08947 */ /* 0x008fea000383ffff */
[----:B------:R-:W-:Y:S05]  /*ebc0*/  BRA `(.L_x_6691) ;  /* 0xffffff2800f47947 */ /* 0x000fea000383ffff */
.L_x_6697:
[----:B--2---:R2:W3:Y:S02]  /*ebd0*/  SYNCS.PHASECHK.TRANS64.TRYWAIT P1, [R6+URZ+0x30c10], R21 ;  /* 0x030c1015060075a7 */ /* 0x0044e4000802017f */
[----:B---3--:R-:W-:Y:S05]  /*ebe0*/  @!P1 NANOSLEEP.SYNCS 0x989680 ;  /* 0x009896800000995d */ /* 0x008fea0003900000 */
[----:B------:R-:W3:Y:S02]  /*ebf0*/  @!P1 SYNCS.PHASECHK.TRANS64 P1, [R6+URZ+0x30c10], R21 ;  /* 0x030c1015060095a7 */ /* 0x000ee4000802007f */
[----:B---3--:R-:W-:Y:S05]  /*ec00*/  @!P1 BRA `(.L_x_6697) ;  /* 0xfffffffc00f09947 */ /* 0x008fea000383ffff */
[----:B------:R-:W-:Y:S05]  /*ec10*/  BRA `(.L_x_6696) ;  /* 0xffffff3400207947 */ /* 0x000fea000383ffff */
.L_x_6701:
[----:B------:R1:W1:Y:S02]  /*ec20*/  SYNCS.PHASECHK.TRANS64.TRYWAIT P1, [R6+URZ+0x30c30], R21 ;  /* 0x030c3015060075a7 */ /* 0x000264000802017f */
[----:B-1----:R-:W-:Y:S05]  /*ec30*/  @!P1 NANOSLEEP.SYNCS 0x989680 ;  /* 0x009896800000995d */ /* 0x002fea0003900000 */
[----:B------:R-:W1:Y:S02]  /*ec40*/  @!P1 SYNCS.PHASECHK.TRANS64 P1, [R6+URZ+0x30c30], R21 ;  /* 0x030c3015060095a7 */ /* 0x000e64000802007f */
[----:B-1----:R-:W-:Y:S05]  /*ec50*/  @!P1 BRA `(.L_x_6701) ;  /* 0xfffffffc00f09947 */ /* 0x002fea000383ffff */
[----:B------:R-:W-:Y:S05]  /*ec60*/  BRA `(.L_x_6700) ;  /* 0xffffff3800347947 */ /* 0x000fea000383ffff */
.L_x_6709:
[----:B--2---:R2:W3:Y:S02]  /*ec70*/  SYNCS.PHASECHK.TRANS64.TRYWAIT P1, [R7+URZ+0x30c10], R18 ;  /* 0x030c1012070075a7 */ /* 0x0044e4000802017f */
[----:B---3--:R-:W-:Y:S05]  /*ec80*/  @!P1 NANOSLEEP.SYNCS 0x989680 ;  /* 0x009896800000995d */ /* 0x008fea0003900000 */
[----:B------:R-:W3:Y:S02]  /*ec90*/  @!P1 SYNCS.PHASECHK.TRANS64 P1, [R7+URZ+0x30c10], R18 ;  /* 0x030c1012070095a7 */ /* 0x000ee4000802007f */
[----:B---3--:R-:W-:Y:S05]  /*eca0*/  @!P1 BRA `(.L_x_6709) ;  /* 0xfffffffc00f09947 */ /* 0x008fea000383ffff */
[----:B------:R-:W-:Y:S05]  /*ecb0*/  BRA `(.L_x_6708) ;  /* 0xffffff70003c7947 */ /* 0x000fea000383ffff */
.L_x_6713:
[----:B------:R1:W1:Y:S02]  /*ecc0*/  SYNCS.PHASECHK.TRANS64.TRYWAIT P1, [R7+URZ+0x30c30], R18 ;  /* 0x030c3012070075a7 */ /* 0x000264000802017f */
[----:B-1----:R-:W-:Y:S05]  /*ecd0*/  @!P1 NANOSLEEP.SYNCS 0x989680 ;  /* 0x009896800000995d */ /* 0x002fea0003900000 */
[----:B------:R-:W1:Y:S02]  /*ece0*/  @!P1 SYNCS.PHASECHK.TRANS64 P1, [R7+URZ+0x30c30], R18 ;  /* 0x030c3012070095a7 */ /* 0x000e64000802007f */
[----:B-1----:R-:W-:Y:S05]  /*ecf0*/  @!P1 BRA `(.L_x_6713) ;  /* 0xfffffffc00f09947 */ /* 0x002fea000383ffff */
[----:B------:R-:W-:Y:S05]  /*ed00*/  BRA `(.L_x_6712) ;  /* 0xffffff7400507947 */ /* 0x000fea000383ffff */
.L_x_6788:
[----:B-1----:R1:W2:Y:S02]  /*ed10*/  SYNCS.PHASECHK.TRANS64.TRYWAIT P0, [R15+URZ+0x30c20], R2 ;  /* 0x030c20020f0075a7 */ /* 0x0022a4000800017f */
[----:B--2---:R-:W-:Y:S05]  /*ed20*/  @!P0 NANOSLEEP.SYNCS 0x989680 ;  /* 0x009896800000895d */ /* 0x004fea0003900000 */
[----:B------:R-:W2:Y:S02]  /*ed30*/  @!P0 SYNCS.PHASECHK.TRANS64 P0, [R15+URZ+0x30c20], R2 ;  /* 0x030c20020f0085a7 */ /* 0x000ea4000800007f */
[----:B--2---:R-:W-:Y:S05]  /*ed40*/  @!P0 BRA `(.L_x_6788) ;  /* 0xfffffffc00f08947 */ /* 0x004fea000383ffff */
[----:B------:R-:W-:Y:S05]  /*ed50*/  BRA `(.L_x_6816) ;  /* 0xffffffe400287947 */ /* 0x000fea000383ffff */
.L_x_6792:
[----:B---3--:R3:W4:Y:S02]  /*ed60*/  SYNCS.PHASECHK.TRANS64.TRYWAIT P1, [R15+URZ+0x30c40], R18 ;  /* 0x030c40120f0075a7 */ /* 0x008724000802017f */
[----:B----4-:R-:W-:Y:S05]  /*ed70*/  @!P1 NANOSLEEP.SYNCS 0x989680 ;  /* 0x009896800000995d */ /* 0x010fea0003900000 */
[----:B------:R-:W4:Y:S02]  /*ed80*/  @!P1 SYNCS.PHASECHK.TRANS64 P1, [R15+URZ+0x30c40], R18 ;  /* 0x030c40120f0095a7 */ /* 0x000f24000802007f */
[----:B----4-:R-:W-:Y:S05]  /*ed90*/  @!P1 BRA `(.L_x_6792) ;  /* 0xfffffffc00f09947 */ /* 0x010fea000383ffff */
[----:B------:R-:W-:Y:S05]  /*eda0*/  BRA `(.L_x_6817) ;  /* 0xffffffe8007c7947 */ /* 0x000fea000383ffff */
.L_x_6794:
[----:B-1----:R1:W2:Y:S02]  /*edb0*/  SYNCS.PHASECHK.TRANS64.TRYWAIT P1, [R15+URZ+0x30c28], R18 ;  /* 0x030c28120f0075a7 */ /* 0x0022a4000802017f */
[----:B--2---:R-:W-:Y:S05]  /*edc0*/  @!P1 NANOSLEEP.SYNCS 0x989680 ;  /* 0x009896800000995d */ /* 0x004fea0003900000 */
[----:B------:R-:W2:Y:S02]  /*edd0*/  @!P1 SYNCS.PHASECHK.TRANS64 P1, [R15+URZ+0x30c28], R18 ;  /* 0x030c28120f0095a7 */ /* 0x000ea4000802007f */
[----:B--2---:R-:W-:Y:S05]  /*ede0*/  @!P1 BRA `(.L_x_6794) ;  /* 0xfffffffc00f09947 */ /* 0x004fea000383ffff */
[----:B------:R-:W-:Y:S05]  /*edf0*/  BRA `(.L_x_6818) ;  /* 0xffffffec00007947 */ /* 0x000fea000383ffff */
.L_x_6796:
[----:B--2---:R2:W4:Y:S02]  /*ee00*/  SYNCS.PHASECHK.TRANS64.TRYWAIT P1, [R15+URZ+0x30c48], R18 ;  /* 0x030c48120f0075a7 */ /* 0x004524000802017f */
[----:B----4-:R-:W-:Y:S05]  /*ee10*/  @!P1 NANOSLEEP.SYNCS 0x989680 ;  /* 0x009896800000995d */ /* 0x010fea0003900000 */
[----:B------:R-:W4:Y:S02]  /*ee20*/  @!P1 SYNCS.PHASECHK.TRANS64 P1, [R15+URZ+0x30c48], R18 ;  /* 0x030c48120f0095a7 */ /* 0x000f24000802007f */
[----:B----4-:R-:W-:Y:S05]  /*ee30*/  @!P1 BRA `(.L_x_6796) ;  /* 0xfffffffc00f09947 */ /* 0x010fea000383ffff */
[----:B------:R-:W-:Y:S05]  /*ee40*/  BRA `(.L_x_6819) ;  /* 0xffffffec00847947 */ /* 0x000fea000383ffff */
.L_x_6798:
[----:B------:R-:W-:-:S07]  /*ee50*/  SHF.L.U32 R4, R10, 0x1f, RZ ;  /* 0x0000001f0a047819 */ /* 0x000fce00000006ff */
.L_x_6820:
[----:B----4-:R4:W1:Y:S02]  /*ee60*/  SYNCS.PHASECHK.TRANS64.TRYWAIT P1, [R15+URZ+0x30c20], R4 ;  /* 0x030c20040f0075a7 */ /* 0x010864000802017f */
[----:B-1----:R-:W-:Y:S05]  /*ee70*/  @!P1 NANOSLEEP.SYNCS 0x989680 ;  /* 0x009896800000995d */ /* 0x002fea0003900000 */
[----:B------:R-:W1:Y:S02]  /*ee80*/  @!P1 SYNCS.PHASECHK.TRANS64 P1, [R15+URZ+0x30c20], R4 ;  /* 0x030c20040f0095a7 */ /* 0x000e64000802007f */
[----:B-1----:R-:W-:Y:S05]  /*ee90*/  @!P1 BRA `(.L_x_6820) ;  /* 0xfffffffc00f09947 */ /* 0x002fea000383ffff */
[----:B------:R-:W-:Y:S05]  /*eea0*/  BRA `(.L_x_6821) ;  /* 0xffffffec00ec7947 */ /* 0x000fea000383ffff */
.L_x_6801:
[----:B-1----:R1:W4:Y:S02]  /*eeb0*/  SYNCS.PHASECHK.TRANS64.TRYWAIT P1, [R15+URZ+0x30c40], R12 ;  /* 0x030c400c0f0075a7 */ /* 0x002324000802017f */
[----:B----4-:R-:W-:Y:S05]  /*eec0*/  @!P1 NANOSLEEP.SYNCS 0x989680 ;  /* 0x009896800000995d */ /* 0x010fea0003900000 */
[----:B------:R-:W4:Y:S02]  /*eed0*/  @!P1 SYNCS.PHASECHK.TRANS64 P1, [R15+URZ+0x30c40], R12 ;  /* 0x030c400c0f0095a7 */ /* 0x000f24000802007f */
[----:B----4-:R-:W-:Y:S05]  /*eee0*/  @!P1 BRA `(.L_x_6801) ;  /* 0xfffffffc00f09947 */ /* 0x010fea000383ffff */
[----:B------:R-:W-:Y:S05]  /*eef0*/  BRA `(.L_x_6822) ;  /* 0xfffffff0008c7947 */ /* 0x000fea000383ffff */
.L_x_6803:
[----:B--2---:R2:W4:Y:S02]  /*ef00*/  SYNCS.PHASECHK.TRANS64.TRYWAIT P1, [R15+URZ+0x30c28], R12 ;  /* 0x030c280c0f0075a7 */ /* 0x004524000802017f */
[----:B----4-:R-:W-:Y:S05]  /*ef10*/  @!P1 NANOSLEEP.SYNCS 0x989680 ;  /* 0x009896800000995d */ /* 0x010fea0003900000 */
[----:B------:R-:W4:Y:S02]  /*ef20*/  @!P1 SYNCS.PHASECHK.TRANS64 P1, [R15+URZ+0x30c28], R12 ;  /* 0x030c280c0f0095a7 */ /* 0x000f24000802007f */
[----:B----4-:R-:W-:Y:S05]  /*ef30*/  @!P1 BRA `(.L_x_6803) ;  /* 0xfffffffc00f09947 */ /* 0x010fea000383ffff */
[----:B------:R-:W-:Y:S05]  /*ef40*/  BRA `(.L_x_6823) ;  /* 0xfffffff400047947 */ /* 0x000fea000383ffff */
.L_x_6805:
[----:B----4-:R4:W1:Y:S02]  /*ef50*/  SYNCS.PHASECHK.TRANS64.TRYWAIT P0, [R3+URZ+0x30c40], R0 ;  /* 0x030c4000030075a7 */ /* 0x010864000800017f */
[----:B-1----:R-:W-:Y:S05]  /*ef60*/  @!P0 NANOSLEEP.SYNCS 0x989680 ;  /* 0x009896800000895d */ /* 0x002fea0003900000 */
[----:B------:R-:W1:Y:S02]  /*ef70*/  @!P0 SYNCS.PHASECHK.TRANS64 P0, [R3+URZ+0x30c40], R0 ;  /* 0x030c4000030085a7 */ /* 0x000e64000800007f */
[----:B-1----:R-:W-:Y:S05]  /*ef80*/  @!P0 BRA `(.L_x_6805) ;  /* 0xfffffffc00f08947 */ /* 0x002fea000383ffff */
[----:B------:R-:W-:Y:S05]  /*ef90*/  BRA `(.L_x_6824) ;  /* 0xfffffff400987947 */ /* 0x000fea000383ffff */
.L_x_6807:
[----:B------:R-:W-:Y:S01]  /*efa0*/  BSSY B0, `(.L_x_6825) ;  /* 0x0000006000007945 */ /* 0x000fe20003800000 */
[----:B------:R-:W-:-:S07]  /*efb0*/  IMAD.MOV.U32 R15, RZ, RZ, -0x1 ;  /* 0xffffffffff0f7424 */ /* 0x000fce00078e00ff */
[----:B------:R-:W-:Y:S05]  /*efc0*/  WARPSYNC.COLLECTIVE R15, `(.L_x_6826) ;  /* 0x000000000f0c7348 */ /* 0x000fea0003c00000 */
[----:B------:R-:W-:Y:S02]  /*efd0*/  ELECT P6, UR62, PT ;  /* 0x00000000003e782f */ /* 0x000fe400038c0000 */
[----:B------:R-:W-:Y:S01]  /*efe0*/  MOV R14, UR62 ;  /* 0x0000003e000e7c02 */ /* 0x000fe20008000f00 */
[----:B------:R-:W-:Y:S10]  /*eff0*/  ENDCOLLECTIVE ;  /* 0x000000000000791b */ /* 0x000ff40003800000 */
.L_x_6826:
[----:B------:R-:W-:Y:S05]  /*f000*/  BSYNC B0 ;  /* 0x0000000000007941 */ /* 0x000fea0003800000 */
.L_x_6825:
[----:B------:R-:W-:Y:S05]  /*f010*/  BRA `(.L_x_6827) ;  /* 0xfffffff8002c7947 */ /* 0x000fea000383ffff */
.L_x_6809:
[----:B-1----:R1:W2:Y:S02]  /*f020*/  SYNCS.PHASECHK.TRANS64.TRYWAIT P0, [R7+URZ], R4 ;  /* 0x00000004070075a7 */ /* 0x0022a4000800017f */
[----:B--2---:R-:W-:Y:S05]  /*f030*/  @!P0 NANOSLEEP.SYNCS 0x989680 ;  /* 0x009896800000895d */ /* 0x004fea0003900000 */
[----:B------:R-:W2:Y:S02]  /*f040*/  @!P0 SYNCS.PHASECHK.TRANS64 P0, [R7+URZ], R4 ;  /* 0x00000004070085a7 */ /* 0x000ea4000800007f */
[----:B--2---:R-:W-:Y:S05]  /*f050*/  @!P0 BRA `(.L_x_6809) ;  /* 0xfffffffc00f08947 */ /* 0x004fea000383ffff */
[----:B------:R-:W-:Y:S05]  /*f060*/  BRA `(.L_x_6828) ;  /* 0xfffffff8006c7947 */ /* 0x000fea000383ffff */
.L_x_6810:
[----:B--2---:R2:W3:Y:S02]  /*f070*/  SYNCS.PHASECHK.TRANS64.TRYWAIT P0, [R3+URZ], R0 ;  /* 0x00000000030075a7 */ /* 0x0044e4000800017f */
[----:B---3--:R-:W-:Y:S05]  /*f080*/  @!P0 NANOSLEEP.SYNCS 0x989680 ;  /* 0x009896800000895d */ /* 0x008fea0003900000 */
[----:B------:R-:W3:Y:S02]  /*f090*/  @!P0 SYNCS.PHASECHK.TRANS64 P0, [R3+URZ], R0 ;  /* 0x00000000030085a7 */ /* 0x000ee4000800007f */
[----:B---3--:R-:W-:Y:S05]  /*f0a0*/  @!P0 BRA `(.L_x_6810) ;  /* 0xfffffffc00f08947 */ /* 0x008fea000383ffff */
[----:B------:R-:W-:Y:S05]  /*f0b0*/  BRA `(.L_x_6829) ;  /* 0xfffffff800607947 */ /* 0x000fea000383ffff */
.L_x_6812:
[----:B--2---:R2:W3:Y:S02]  /*f0c0*/  SYNCS.PHASECHK.TRANS64.TRYWAIT P0, [R5+URZ], R4 ;  /* 0x00000004050075a7 */ /* 0x0044e4000800017f */
[----:B---3--:R-:W-:Y:S05]  /*f0d0*/  @!P0 NANOSLEEP.SYNCS 0x989680 ;  /* 0x009896800000895d */ /* 0x008fea0003900000 */
[----:B------:R-:W3:Y:S02]  /*f0e0*/  @!P0 SYNCS.PHASECHK.TRANS64 P0, [R5+URZ], R4 ;  /* 0x00000004050085a7 */ /* 0x000ee4000800007f */
[----:B---3--:R-:W-:Y:S05]  /*f0f0*/  @!P0 BRA `(.L_x_6812) ;  /* 0xfffffffc00f08947 */ /* 0x008fea000383ffff */
[----:B------:R-:W-:Y:S05]  /*f100*/  BRA `(.L_x_6830) ;  /* 0xfffffff800647947 */ /* 0x000fea000383ffff */
.L_x_6831:
        /* <DEDUP_REMOVED lines=15> */
.L_x_7422:


//--------------------- .text._ZN7cutlass13device_kernelIN5flash11enable_sm90INS1_16FlashAttnBwdSm90INS1_25CollectiveMainloopBwdSm90ILi2ELi2ELi2EN4cute5tupleIJNS5_1CILi1EEES8_S8_EEENS6_IJNS7_ILi128EEESA_NS7_ILi64EEEEEENS_6half_tEfNS_4arch4Sm90ELb1ELb0ELb0ELb1ELb1ELb1ELb0ELb0ELi2ELi1ELi2ELi2ELb0EEENS1_21CollectiveEpilogueBwdISC_SD_SF_Li256ELb1ELb0ELi1EEENS1_25SingleTileBwdLPTSchedulerILb1ELi128ELb1EEEEEEEEEvNT_6ParamsE --------------------------
	.section	.text._ZN7cutlass13device_kernelIN5flash11enable_sm90INS1_16FlashAttnBwdSm90INS1_25CollectiveMainloopBwdSm90ILi2ELi2ELi2EN4cute5tupleIJNS5_1CILi1EEES8_S8_EEENS6_IJNS7_ILi128EEESA_NS7_ILi64EEEEEENS_6half_tEfNS_4arch4Sm90ELb1ELb0ELb0ELb1ELb1ELb1ELb0ELb0ELi2ELi1ELi2ELi2ELb0EEENS1_21CollectiveEpilogueBwdISC_SD_SF_Li256ELb1ELb0ELi1EEENS1_25SingleTileBwdLPTSchedulerILb1ELi128ELb1EEEEEEEEEvNT_6ParamsE,"ax",@progbits
	.align	128
.text._ZN7cutlass13device_kernelIN5flash11enable_sm90INS1_16FlashAttnBwdSm90INS1_25CollectiveMainloopBwdSm90ILi2ELi2ELi2EN4cute5tupleIJNS5_1CILi1EEES8_S8_EEENS6_IJNS7_ILi128EEESA_NS7_ILi64EEEEEENS_6half_tEfNS_4arch4Sm90ELb1ELb0ELb0ELb1ELb1ELb1ELb0ELb0ELi2ELi1ELi2ELi2ELb0EEENS1_21CollectiveEpilogueBwdISC_SD_SF_Li256ELb1ELb0ELi1EEENS1_25SingleTileBwdLPTSchedulerILb1ELi128ELb1EEEEEEEEEvNT_6ParamsE:
        .type           _ZN7cutlass13device_kernelIN5flash11enable_sm90INS1_16FlashAttnBwdSm90INS1_25CollectiveMainloopBwdSm90ILi2ELi2ELi2EN4cute5tupleIJNS5_1CILi1EEES8_S8_EEENS6_IJNS7_ILi128EEESA_NS7_ILi64EEEEEENS_6half_tEfNS_4arch4Sm90ELb1ELb0ELb0ELb1ELb1ELb1ELb0ELb0ELi2ELi1ELi2ELi2ELb0EEENS1_21CollectiveEpilogueBwdISC_SD_SF_Li256ELb1ELb0ELi1EEENS1_25SingleTileBwdLPTSchedulerILb1ELi128ELb1EEEEEEEEEvNT_6ParamsE,@function
        .size           _ZN7cutlass13device_kernelIN5flash11enable_sm90INS1_16FlashAttnBwdSm90INS1_25CollectiveMainloopBwdSm90ILi2ELi2ELi2EN4cute5tupleIJNS5_1CILi1EEES8_S8_EEENS6_IJNS7_ILi128EEESA_NS7_ILi64EEEEEENS_6half_tEfNS_4arch4Sm90ELb1ELb0ELb0ELb1ELb1ELb1ELb0ELb0ELi2ELi1ELi2ELi2ELb0EEENS1_21CollectiveEpilogueBwdISC_SD_SF_Li256ELb1ELb0ELi1EEENS1_25SingleTileBwdLPTSchedulerILb1ELi128ELb1EEEEEEEEEvNT_6ParamsE,(.L_x_7423 - _ZN7cutlass13device_kernelIN5flash11enable_sm90INS1_16FlashAttnBwdSm90INS1_25CollectiveMainloopBwdSm90ILi2ELi2ELi2EN4cute5tupleIJNS5_1CILi1EEES8_S8_EEENS6_IJNS7_ILi128EEESA_NS7_ILi64EEEEEENS_6half_tEfNS_4arch4Sm90ELb1ELb0ELb0ELb1ELb1ELb1ELb0ELb0ELi2ELi1ELi2ELi2ELb0EEENS1_21CollectiveEpilogueBwdISC_SD_SF_Li256ELb1ELb0ELi1EEENS1_25SingleTileBwdLPTSchedulerILb1ELi128ELb1EEEEEEEEEvNT_6ParamsE)
        .other          _ZN7cutlass13device_kernelIN5flash11enable_sm90INS1_16FlashAttnBwdSm90INS1_25CollectiveMainloopBwdSm90ILi2ELi2ELi2EN4cute5tupleIJNS5_1CILi1EEES8_S8_EEENS6_IJNS7_ILi128EEESA_NS7_ILi64EEEEEENS_6half_tEfNS_4arch4Sm90ELb1ELb0ELb0ELb1ELb1ELb1ELb0ELb0ELi2ELi1ELi2ELi2ELb0EEENS1_21CollectiveEpilogueBwdISC_SD_SF_Li256ELb1ELb0ELi1EEENS1_25SingleTileBwdLPTSchedulerILb1ELi128ELb1EEEEEEEEEvNT_6ParamsE,@"STO_CUDA_ENTRY STV_DEFAULT"
_ZN7cutlass13device_kernelIN5flash11enable_sm90INS1_16FlashAttnBwdSm90INS1_25CollectiveMainloopBwdSm90ILi2ELi2ELi2EN4cute5tupleIJNS5_1CILi1EEES8_S8_EEENS6_IJNS7_ILi128EEESA_NS7_ILi64EEEEEENS_6half_tEfNS_4arch4Sm90ELb1ELb0ELb0ELb1ELb1ELb1ELb0ELb0ELi2ELi1ELi2ELi2ELb0EEENS1_21CollectiveEpilogueBwdISC_SD_SF_Li256ELb1ELb0ELi1EEENS1_25SingleTileBwdLPTSchedulerILb1ELi128ELb1EEEEEEEEEvNT_6ParamsE:
        /* <DEDUP_REMOVED lines=24> */
.L_x_6833:
[----:B------:R-:W-:Y:S05]  /*0180*/  BSYNC B0 ;  /* 0x0000000000007941 */ /* 0x000fea0003800000 */
.L_x_6832:
        /* <DEDUP_REMOVED lines=37> */
.L_x_6834:
        /* <DEDUP_REMOVED lines=22> */
.L_x_6835:
[----:B------:R-:W-:Y:S01]  /*0540*/  PLOP3.LUT P0, PT, PT, PT, UP0, 0x80, 0x0 ;  /* 0x000000000000781c */ /* 0x000fe20003f0f008 */
[----:B------:R-:W-:Y:S01]  /*0550*/  NOP ;  /* 0x0000000000007918 */ /* 0x000fe20000000000 */
[----:B------:R-:W-:Y:S01]  /*0560*/  ULDC.64 UR38, c[0x0][0x208] ;  /* 0x0000820000267ab9 */ /* 0x000fe20000000a00 */
[----:B------:R-:W-:Y:S01]  /*0570*/  BSSY B6, `(.L_x_6836) ;  /* 0x0000eea000067945 */ /* 0x000fe20003800000 */
[----:B-12-4-:R-:W-:Y:S09]  /*0580*/  BAR.SYNC.DEFER_BLOCKING 0x0 ;  /* 0x0000000000007b1d */ /* 0x016ff20000010000 */
[----:B------:R-:W-:Y:S05]  /*0590*/  @!P0 BRA `(.L_x_6837) ;  /* 0x000000a800b88947 */ /* 0x000fea0003800000 */
.L_x_6838:
        /* <DEDUP_REMOVED lines=32> */
.L_x_6839:
[----:B------:R-:W-:Y:S01]  /*07a0*/  ULDC UR8, c[0x0][0x8c4] ;  /* 0x0002310000087ab9 */ /* 0x000fe20000000800 */
[----:B------:R-:W-:Y:S01]  /*07b0*/  UMOV UR7, UR9 ;  /* 0x0000000900077c82 */ /* 0x000fe20008000000 */
[----:B------:R-:W-:-:S11]  /*07c0*/  UISETP.NE.AND UP0, UPT, UR8, 0x1, UPT ;  /* 0x000000010800788c */ /* 0x000fd6000bf05270 */
[----:B------:R-:W-:Y:S02]  /*07d0*/  @UP0 ULDC.64 UR10, c[0x0][0x8c8] ;  /* 0x00023200000a0ab9 */ /* 0x000fe40000000a00 */
[----:B------:R-:W-:-:S04]  /*07e0*/  UIMAD.WIDE.U32 UR4, UR9, UR10, URZ ;  /* 0x0000000a090472a5 */ /* 0x000fc8000f8e003f */
[----:B------:R-:W-:-:S04]  /*07f0*/  @UP0 USHF.R.U32.HI UR7, URZ, UR11, UR5 ;  /* 0x0000000b3f070299 */ /* 0x000fc80008011605 */
[----:B------:R-:W-:-:S12]  /*0800*/  UIMAD UR4, UR7, UR8, URZ ;  /* 0x00000008070472a4 */ /* 0x000fd8000f8e023f */
.L_x_6840:
        /* <DEDUP_REMOVED lines=23> */
.L_x_6841:
        /* <DEDUP_REMOVED lines=14> */
.L_x_6843:
[----:B------:R-:W-:-:S05]  /*0a60*/  ULDC UR4, c[0x0][0x8ec] ;  /* 0x00023b0000047ab9 */ /* 0x000fca0000000800 */
.L_x_6842:
        /* <DEDUP_REMOVED lines=25> */
.L_x_6845:
        /* <DEDUP_REMOVED lines=14> */
.L_x_6846:
        /* <DEDUP_REMOVED lines=11> */
.L_x_6847:
        /* <DEDUP_REMOVED lines=13> */
.L_x_6848:
        /* <DEDUP_REMOVED lines=68> */
.L_x_6851:
        /* <DEDUP_REMOVED lines=15> */
.L_x_6850:
        /* <DEDUP_REMOVED lines=22> */
.L_x_6853:
        /* <DEDUP_REMOVED lines=15> */
.L_x_6852:
[----:B------:R-:W-:Y:S01]  /*15e0*/  SHF.R.S32.HI R5, RZ, 0x1f, R16 ;  /* 0x0000001fff057819 */ /* 0x000fe20000011410 */
[----:B------:R-:W-:-:S03]  /*15f0*/  UMOV UR4, 0xffffffff ;  /* 0xffffffff00047882 */ /* 0x000fc60000000000 */
[----:B------:R-:W-:-:S04]  /*1600*/  LEA.HI R0, R5, R16, RZ, 0x7 ;  /* 0x0000001005007211 */ /* 0x000fc800078f38ff */
[----:B------:R-:W-:Y:S01]  /*1610*/  SHF.R.S32.HI R13, RZ, 0x7, R0 ;  /* 0x00000007ff0d7819 */ /* 0x000fe20000011400 */
[----:B------:R-:W-:Y:S06]  /*1620*/  BRA.DIV UR4, `(.L_x_6854) ;  /* 0x000000de04807947 */ /* 0x000fec000b800000 */
[----:B------:R1:W2:Y:S02]  /*1630*/  SHFL.IDX PT, R14, R13, RZ, 0x1f ;  /* 0x00001fff0d0e7589 */ /* 0x0002a400000e0000 */
.L_x_6997:
        /* <DEDUP_REMOVED lines=24> */
.L_x_6855:
        /* <DEDUP_REMOVED lines=128> */
.L_x_6868:
[----:B------:R-:W-:-:S06]  /*1fc0*/  ULOP3.LUT UR4, UR36, 0x1, URZ, 0xfc, !UPT ;  /* 0x0000000124047892 */ /* 0x000fcc000f8efc3f */
[----:B---3--:R-:W-:-:S05]  /*1fd0*/  IMAD.U32 R5, RZ, RZ, UR4 ;  /* 0x00000004ff057e24 */ /* 0x008fca000f8e00ff */
[----:B------:R-:W-:-:S13]  /*1fe0*/  ISETP.NE.AND P0, PT, R5, 0x3, PT ;  /* 0x000000030500780c */ /* 0x000fda0003f05270 */
[----:B------:R-:W-:Y:S05]  /*1ff0*/  @!P0 BRA `(.L_x_6858) ;  /* 0x0000000000048947 */ /* 0x000fea0003800000 */
[----:B------:R-:W-:Y:S01]  /*2000*/  BPT.TRAP 0x1 ;  /* 0x000000040000795c */ /* 0x000fe20000300000 */
.L_x_6858:
[----:B------:R-:W-:Y:S01]  /*2010*/  IMAD R6, R0, 0x8, R236 ;  /* 0x0000000800067824 */ /* 0x000fe200078e02ec */
[----:B------:R-:W-:-:S04]  /*2020*/  SHF.L.U32 R21, R4, 0x1f, RZ ;  /* 0x0000001f04157819 */ /* 0x000fc800000006ff */
[----:B------:R1:W2:Y:S01]  /*2030*/  SYNCS.PHASECHK.TRANS64.TRYWAIT P1, [R6+URZ+0x30c10], R21 ;  /* 0x030c1015060075a7 */ /* 0x0002a2000802017f */
[----:B------:R-:W-:Y:S05]  /*2040*/  @!P0 BRA `(.L_x_6859) ;  /* 0x0000000000048947 */ /* 0x000fea0003800000 */
[----:B------:R-:W-:Y:S01]  /*2050*/  BPT.TRAP 0x1 ;  /* 0x000000040000795c */ /* 0x000fe20000300000 */
.L_x_6859:
[----:B------:R-:W-:-:S05]  /*2060*/  VIADD R5, R236, 0x10000 ;  /* 0x00010000ec057836 */ /* 0x000fca0000000000 */
[----:B------:R-:W-:-:S04]  /*2070*/  SHF.R.U32.HI R5, RZ, 0x4, R5 ;  /* 0x00000004ff057819 */ /* 0x000fc80000011605 */
[----:B------:R-:W-:Y:S01]  /*2080*/  LOP3.LUT R5, R5, 0x3fff, RZ, 0xc0, !PT ;  /* 0x00003fff05057812 */ /* 0x000fe200078ec0ff */
[----:B--2---:R-:W-:Y:S06]  /*2090*/  @P1 BRA `(.L_x_6860) ;  /* 0x0000000000081947 */ /* 0x004fec0003800000 */
[----:B------:R-:W2:Y:S02]  /*20a0*/  SYNCS.PHASECHK.TRANS64.TRYWAIT P1, [R6+URZ+0x30c10], R21 ;  /* 0x030c1015060075a7 */ /* 0x000ea4000802017f */
[----:B--2---:R-:W-:Y:S05]  /*20b0*/  @!P1 BRA `(.L_x_6861) ;  /* 0x000000d4000c9947 */ /* 0x004fea0003800000 */
.L_x_6860:
        /* <DEDUP_REMOVED lines=64> */
.L_x_6862:
[----:B------:R1:W1:Y:S01]  /*24c0*/  SYNCS.PHASECHK.TRANS64.TRYWAIT P1, [R6+URZ+0x30c30], R21 ;  /* 0x030c3015060075a7 */ /* 0x000262000802017f */
[----:B------:R-:W-:Y:S05]  /*24d0*/  @!P0 BRA `(.L_x_6863) ;  /* 0x0000000000048947 */ /* 0x000fea0003800000 */
[----:B------:R-:W-:Y:S01]  /*24e0*/  BPT.TRAP 0x1 ;  /* 0x000000040000795c */ /* 0x000fe20000300000 */
.L_x_6863:
[----:B------:R-:W-:-:S05]  /*24f0*/  VIADD R15, R236, 0x18000 ;  /* 0x00018000ec0f7836 */ /* 0x000fca0000000000 */
[----:B------:R-:W-:-:S04]  /*2500*/  SHF.R.U32.HI R15, RZ, 0x4, R15 ;  /* 0x00000004ff0f7819 */ /* 0x000fc8000001160f */
[----:B------:R-:W-:-:S04]  /*2510*/  LOP3.LUT R15, R15, 0x3fff, RZ, 0xc0, !PT ;  /* 0x00003fff0f0f7812 */ /* 0x000fc800078ec0ff */
[----:B------:R-:W-:Y:S01]  /*2520*/  LOP3.LUT R17, R15, 0x10000, RZ, 0xfc, !PT ;  /* 0x000100000f117812 */ /* 0x000fe200078efcff */
[----:B-1----:R-:W-:Y:S06]  /*2530*/  @P1 BRA `(.L_x_6864) ;  /* 0x0000000000081947 */ /* 0x002fec0003800000 */
[----:B------:R-:W1:Y:S02]  /*2540*/  SYNCS.PHASECHK.TRANS64.TRYWAIT P1, [R6+URZ+0x30c30], R21 ;  /* 0x030c3015060075a7 */ /* 0x000e64000802017f */
[----:B-1----:R-:W-:Y:S05]  /*2550*/  @!P1 BRA `(.L_x_6865) ;  /* 0x000000cc00f89947 */ /* 0x002fea0003800000 */
.L_x_6864:
        /* <DEDUP_REMOVED lines=690> */
.L_x_6866:
        /* <DEDUP_REMOVED lines=68> */
.L_x_6867:
        /* <DEDUP_REMOVED lines=12> */
.L_x_6857:
        /* <DEDUP_REMOVED lines=116> */
.L_x_6880:
[----:B------:R-:W-:-:S05]  /*5cc0*/  IMAD.U32 R7, RZ, RZ, UR36 ;  /* 0x00000024ff077e24 */ /* 0x000fca000f8e00ff */
[----:B------:R-:W-:-:S04]  /*5cd0*/  LOP3.LUT R7, R7, 0x1, RZ, 0xfc, !PT ;  /* 0x0000000107077812 */ /* 0x000fc800078efcff */
[----:B------:R-:W-:-:S13]  /*5ce0*/  ISETP.NE.AND P0, PT, R7, 0x3, PT ;  /* 0x000000030700780c */ /* 0x000fda0003f05270 */
[----:B--2---:R-:W-:Y:S05]  /*5cf0*/  @!P0 BRA `(.L_x_6870) ;  /* 0x0000000000048947 */ /* 0x004fea0003800000 */
[----:B------:R-:W-:Y:S01]  /*5d00*/  BPT.TRAP 0x1 ;  /* 0x000000040000795c */ /* 0x000fe20000300000 */
.L_x_6870:
[----:B------:R-:W-:Y:S01]  /*5d10*/  IMAD R7, R0, 0x8, R236 ;  /* 0x0000000800077824 */ /* 0x000fe200078e02ec */
[----:B------:R-:W-:-:S04]  /*5d20*/  SHF.L.U32 R18, R4, 0x1f, RZ ;  /* 0x0000001f04127819 */ /* 0x000fc800000006ff */
[----:B------:R1:W2:Y:S01]  /*5d30*/  SYNCS.PHASECHK.TRANS64.TRYWAIT P1, [R7+URZ+0x30c10], R18 ;  /* 0x030c1012070075a7 */ /* 0x0002a2000802017f */
[----:B------:R-:W-:Y:S05]  /*5d40*/  @!P0 BRA `(.L_x_6871) ;  /* 0x0000000000048947 */ /* 0x000fea0003800000 */
[----:B------:R-:W-:Y:S01]  /*5d50*/  BPT.TRAP 0x1 ;  /* 0x000000040000795c */ /* 0x000fe20000300000 */
.L_x_6871:
[----:B---3--:R-:W-:-:S05]  /*5d60*/  VIADD R8, R236, 0x10000 ;  /* 0x00010000ec087836 */ /* 0x008fca0000000000 */
[----:B------:R-:W-:-:S04]  /*5d70*/  SHF.R.U32.HI R8, RZ, 0x4, R8 ;  /* 0x00000004ff087819 */ /* 0x000fc80000011608 */
[----:B------:R-:W-:-:S04]  /*5d80*/  LOP3.LUT R8, R8, 0x3fff, RZ, 0xc0, !PT ;  /* 0x00003fff08087812 */ /* 0x000fc800078ec0ff */
[----:B------:R-:W-:Y:S01]  /*5d90*/  LOP3.LUT R9, R8, 0x10000, RZ, 0xfc, !PT ;  /* 0x0001000008097812 */ /* 0x000fe200078efcff */
[----:B--2---:R-:W-:Y:S06]  /*5da0*/  @P1 BRA `(.L_x_6872) ;  /* 0x0000000000081947 */ /* 0x004fec0003800000 */
[----:B------:R-:W2:Y:S02]  /*5db0*/  SYNCS.PHASECHK.TRANS64.TRYWAIT P1, [R7+URZ+0x30c10], R18 ;  /* 0x030c1012070075a7 */ /* 0x000ea4000802017f */
[----:B--2---:R-:W-:Y:S05]  /*5dc0*/  @!P1 BRA `(.L_x_6873) ;  /* 0x0000009400f09947 */ /* 0x004fea0003800000 */
.L_x_6872:
        /* <DEDUP_REMOVED lines=63> */
.L_x_6874:
[----:B------:R1:W1:Y:S01]  /*61c0*/  SYNCS.PHASECHK.TRANS64.TRYWAIT P1, [R7+URZ+0x30c30], R18 ;  /* 0x030c3012070075a7 */ /* 0x000262000802017f */
[----:B------:R-:W-:Y:S05]  /*61d0*/  @!P0 BRA `(.L_x_6875) ;  /* 0x0000000000048947 */ /* 0x000fea0003800000 */
[----:B------:R-:W-:Y:S01]  /*61e0*/  BPT.TRAP 0x1 ;  /* 0x000000040000795c */ /* 0x000fe20000300000 */
.L_x_6875:
        /* <DEDUP_REMOVED lines=8> */
.L_x_6876:
        /* <DEDUP_REMOVED lines=627> */
.L_x_6878:
        /* <DEDUP_REMOVED lines=70> */
.L_x_6879:
        /* <DEDUP_REMOVED lines=12> */
.L_x_6869:
        /* <DEDUP_REMOVED lines=34> */
.L_x_6849:
        /* <DEDUP_REMOVED lines=120> */
.L_x_6882:
        /* <DEDUP_REMOVED lines=51> */
.L_x_6884:
[----:B------:R-:W-:Y:S05]  /*9b90*/  BSYNC B0 ;  /* 0x0000000000007941 */ /* 0x000fea0003800000 */
.L_x_6883:
        /* <DEDUP_REMOVED lines=17> */
.L_x_6886:
[----:B------:R-:W-:Y:S05]  /*9cb0*/  BSYNC B0 ;  /* 0x0000000000007941 */ /* 0x000fea0003800000 */
.L_x_6885:
        /* <DEDUP_REMOVED lines=16> */
.L_x_6888:
[----:B------:R-:W-:Y:S05]  /*9dc0*/  BSYNC B0 ;  /* 0x0000000000007941 */ /* 0x000fea0003800000 */
.L_x_6887:
        /* <DEDUP_REMOVED lines=16> */
.L_x_6890:
[----:B------:R-:W-:Y:S05]  /*9ed0*/  BSYNC B0 ;  /* 0x0000000000007941 */ /* 0x000fea0003800000 */
.L_x_6889:
        /* <DEDUP_REMOVED lines=28> */
.L_x_6892:
[----:B------:R-:W-:Y:S05]  /*a0a0*/  BSYNC B0 ;  /* 0x0000000000007941 */ /* 0x000fea0003800000 */
.L_x_6891:
        /* <DEDUP_REMOVED lines=15> */
.L_x_6894:
[----:B------:R-:W-:Y:S05]  /*a1a0*/  BSYNC B0 ;  /* 0x0000000000007941 */ /* 0x000fea0003800000 */
.L_x_6893:
        /* <DEDUP_REMOVED lines=15> */
.L_x_6896:
[----:B------:R-:W-:Y:S05]  /*a2a0*/  BSYNC B0 ;  /* 0x0000000000007941 */ /* 0x000fea0003800000 */
.L_x_6895:
        /* <DEDUP_REMOVED lines=15> */
.L_x_6881:
        /* <DEDUP_REMOVED lines=37> */
.L_x_6897:
        /* <DEDUP_REMOVED lines=44> */
.L_x_6899:
[----:B------:R-:W-:Y:S05]  /*a8b0*/  BSYNC B0 ;  /* 0x0000000000007941 */ /* 0x000fea0003800000 */
.L_x_6898:
        /* <DEDUP_REMOVED lines=16> */
.L_x_6901:
[----:B------:R-:W-:Y:S05]  /*a9c0*/  BSYNC B0 ;  /* 0x0000000000007941 */ /* 0x000fea0003800000 */
.L_x_6900:
        /* <DEDUP_REMOVED lines=15> */
.L_x_6903:
[----:B------:R-:W-:Y:S05]  /*aac0*/  BSYNC B0 ;  /* 0x0000000000007941 */ /* 0x000fea0003800000 */
.L_x_6902:
        /* <DEDUP_REMOVED lines=15> */
.L_x_6905:
[----:B------:R-:W-:Y:S05]  /*abc0*/  BSYNC B0 ;  /* 0x0000000000007941 */ /* 0x000fea0003800000 */
.L_x_6904:
        /* <DEDUP_REMOVED lines=27> */
.L_x_6907:
[----:B------:R-:W-:Y:S05]  /*ad80*/  BSYNC B0 ;  /* 0x0000000000007941 */ /* 0x000fea0003800000 */
.L_x_6906:
        /* <DEDUP_REMOVED lines=15> */
.L_x_6909:
[----:B------:R-:W-:Y:S05]  /*ae80*/  BSYNC B0 ;  /* 0x0000000000007941 */ /* 0x000fea0003800000 */
.L_x_6908:
        /* <DEDUP_REMOVED lines=15> */
.L_x_6911:
[----:B------:R-:W-:Y:S05]  /*af80*/  BSYNC B0 ;  /* 0x0000000000007941 */ /* 0x000fea0003800000 */
.L_x_6910:
        /* <DEDUP_REMOVED lines=15> */
.L_x_6837:
        /* <DEDUP_REMOVED lines=29> */
.L_x_6913:
[----:B------:R-:W-:Y:S01]  /*b250*/  ULDC UR9, c[0x0][0x8c4] ;  /* 0x0002310000097ab9 */ /* 0x000fe20000000800 */
[----:B------:R-:W-:Y:S01]  /*b260*/  UMOV UR7, UR8 ;  /* 0x0000000800077c82 */ /* 0x000fe20008000000 */
[----:B------:R-:W-:-:S11]  /*b270*/  UISETP.NE.AND UP0, UPT, UR9, 0x1, UPT ;  /* 0x000000010900788c */ /* 0x000fd6000bf05270 */
[----:B------:R-:W-:Y:S02]  /*b280*/  @UP0 ULDC.64 UR10, c[0x0][0x8c8] ;  /* 0x00023200000a0ab9 */ /* 0x000fe40000000a00 */
[----:B------:R-:W-:-:S04]  /*b290*/  UIMAD.WIDE.U32 UR4, UR8, UR10, URZ ;  /* 0x0000000a080472a5 */ /* 0x000fc8000f8e003f */
[----:B------:R-:W-:-:S04]  /*b2a0*/  @UP0 USHF.R.U32.HI UR7, URZ, UR11, UR5 ;  /* 0x0000000b3f070299 */ /* 0x000fc80008011605 */
[----:B------:R-:W-:-:S12]  /*b2b0*/  UIMAD UR4, UR7, UR9, URZ ;  /* 0x00000009070472a4 */ /* 0x000fd8000f8e023f */
.L_x_6914:
        /* <DEDUP_REMOVED lines=23> */
.L_x_6915:
        /* <DEDUP_REMOVED lines=13> */
.L_x_6917:
[----:B------:R-:W-:-:S05]  /*b500*/  ULDC UR4, c[0x0][0x8ec] ;  /* 0x00023b0000047ab9 */ /* 0x000fca0000000800 */
.L_x_6916:
        /* <DEDUP_REMOVED lines=48> */
.L_x_6918:
        /* <DEDUP_REMOVED lines=13> */
.L_x_6919:
        /* <DEDUP_REMOVED lines=12> */
.L_x_6920:
[----:B------:R-:W-:Y:S01]  /*b9a0*/  ULEA UR8, UR7, UR14, 0x7 ;  /* 0x0000000e07087291 */ /* 0x000fe2000f8e383f */
[----:B------:R-:W-:-:S03]  /*b9b0*/  ULDC UR9, c[0x0][0x74c] ;  /* 0x0001d30000097ab9 */ /* 0x000fc60000000800 */
[----:B------:R-:W-:Y:S02]  /*b9c0*/  UIADD3 UR9, UR8, -UR9, -UR11 ;  /* 0x8000000908097290 */ /* 0x000fe4000fffe80b */
        /* <DEDUP_REMOVED lines=65> */
.L_x_6924:
[----:B------:R-:W2:Y:S04]  /*bde0*/  LDG.E.STRONG.GPU R4, desc[UR38][R2.64] ;  /* 0x0000002602047981 */ /* 0x000ea8000c1ef900 */
[----:B--2---:R-:W-:Y:S01]  /*bdf0*/  CCTL.IVALL ;  /* 0x00000000ff00798f */ /* 0x004fe20002000000 */
[----:B------:R-:W-:Y:S05]  /*be00*/  YIELD ;  /* 0x0000000000007946 */ /* 0x000fea0003800000 */
[----:B------:R-:W-:-:S13]  /*be10*/  ISETP.NE.AND P1, PT, R4, R5, PT ;  /* 0x000000050400720c */ /* 0x000fda0003f25270 */
[----:B------:R-:W-:Y:S05]  /*be20*/  @P1 BRA `(.L_x_6924) ;  /* 0xfffffffc00ec1947 */ /* 0x000fea000383ffff */
.L_x_6923:
[----:B------:R-:W-:Y:S05]  /*be30*/  BSYNC B0 ;  /* 0x0000000000007941 */ /* 0x000fea0003800000 */
.L_x_6922:
[----:B------:R-:W-:-:S03]  /*be40*/  UMOV UR6, 0xffffffff ;  /* 0xffffffff00067882 */ /* 0x000fc60000000000 */
[----:B------:R-:W-:Y:S05]  /*be50*/  BRA.DIV UR6, `(.L_x_6925) ;  /* 0x0000003606f47947 */ /* 0x000fea000b800000 */
[----:B------:R-:W-:Y:S01]  /*be60*/  NOP ;  /* 0x0000000000007918 */ /* 0x000fe20000000000 */
.L_x_7000:
        /* <DEDUP_REMOVED lines=22> */
.L_x_6927:
[----:B------:R-:W-:Y:S05]  /*bfd0*/  BSYNC B0 ;  /* 0x0000000000007941 */ /* 0x000fea0003800000 */
.L_x_6926:
        /* <DEDUP_REMOVED lines=20> */
.L_x_6929:
[----:B------:R-:W-:Y:S05]  /*c120*/  BSYNC B0 ;  /* 0x0000000000007941 */ /* 0x000fea0003800000 */
.L_x_6928:
[----:B------:R-:W-:Y:S06]  /*c130*/  BAR.ARV 0xa, 0xa0 ;  /* 0x0282800000007b1d */ /* 0x000fec0000002000 */
[----:B------:R-:W-:Y:S04]  /*c140*/  BSSY B0, `(.L_x_6930) ;  /* 0x0000003000007945 */ /* 0x000fe80003800000 */
[----:B------:R-:W-:Y:S05]  /*c150*/  @!P0 BRA `(.L_x_6931) ;  /* 0x0000000000048947 */ /* 0x000fea0003800000 */
[----:B------:R-:W-:-:S04]  /*c160*/  DEPBAR.LE SB0, 0x0 ;  /* 0x000080000000791a */ /* 0x000fc80000000000 */
.L_x_6931:
[----:B------:R-:W-:Y:S05]  /*c170*/  BSYNC B0 ;  /* 0x0000000000007941 */ /* 0x000fea0003800000 */
.L_x_6930:
        /* <DEDUP_REMOVED lines=19> */
.L_x_6933:
[----:B------:R-:W-:Y:S05]  /*c2b0*/  BSYNC B0 ;  /* 0x0000000000007941 */ /* 0x000fea0003800000 */
.L_x_6932:
[----:B------:R-:W-:Y:S01]  /*c2c0*/  UIADD3 UR7, UR13, 0x1, URZ ;  /* 0x000000010d077890 */ /* 0x000fe2000fffe03f */
[----:B------:R-:W-:Y:S11]  /*c2d0*/  BRA `(.L_x_6934) ;  /* 0x0000000000047947 */ /* 0x000ff60003800000 */
.L_x_6921:
[----:B------:R-:W-:-:S05]  /*c2e0*/  UMOV UR7, UR13 ;  /* 0x0000000d00077c82 */ /* 0x000fca0008000000 */
.L_x_6934:
        /* <DEDUP_REMOVED lines=16> */
.L_x_6959:
        /* <DEDUP_REMOVED lines=18> */
.L_x_6937:
[----:B------:R-:W2:Y:S04]  /*c510*/  LDG.E.STRONG.GPU R4, desc[UR38][R2.64] ;  /* 0x0000002602047981 */ /* 0x000ea8000c1ef900 */
[----:B--2---:R-:W-:Y:S01]  /*c520*/  CCTL.IVALL ;  /* 0x00000000ff00798f */ /* 0x004fe20002000000 */
[----:B------:R-:W-:Y:S05]  /*c530*/  YIELD ;  /* 0x0000000000007946 */ /* 0x000fea0003800000 */
[----:B------:R-:W-:-:S13]  /*c540*/  ISETP.NE.AND P1, PT, R4, R5, PT ;  /* 0x000000050400720c */ /* 0x000fda0003f25270 */
[----:B------:R-:W-:Y:S05]  /*c550*/  @P1 BRA `(.L_x_6937) ;  /* 0xfffffffc00ec1947 */ /* 0x000fea000383ffff */
.L_x_6936:
[----:B------:R-:W-:Y:S05]  /*c560*/  BSYNC B0 ;  /* 0x0000000000007941 */ /* 0x000fea0003800000 */
.L_x_6935:
[----:B------:R-:W-:-:S03]  /*c570*/  UMOV UR24, 0xffffffff ;  /* 0xffffffff00187882 */ /* 0x000fc60000000000 */
[----:B------:R-:W-:Y:S05]  /*c580*/  BRA.DIV UR24, `(.L_x_6938) ;  /* 0x0000003218447947 */ /* 0x000fea000b800000 */
[----:B------:R-:W-:Y:S01]  /*c590*/  NOP ;  /* 0x0000000000007918 */ /* 0x000fe20000000000 */
.L_x_7003:
        /* <DEDUP_REMOVED lines=19> */
.L_x_6940:
[----:B------:R-:W-:Y:S05]  /*c6d0*/  BSYNC B0 ;  /* 0x0000000000007941 */ /* 0x000fea0003800000 */
.L_x_6939:
        /* <DEDUP_REMOVED lines=15> */
.L_x_6942:
[----:B------:R-:W-:Y:S05]  /*c7d0*/  BSYNC B0 ;  /* 0x0000000000007941 */ /* 0x000fea0003800000 */
.L_x_6941:
[----:B------:R-:W-:Y:S06]  /*c7e0*/  BAR.ARV 0xa, 0xa0 ;  /* 0x0282800000007b1d */ /* 0x000fec0000002000 */
[----:B------:R-:W-:Y:S04]  /*c7f0*/  BSSY B0, `(.L_x_6943) ;  /* 0x0000003000007945 */ /* 0x000fe80003800000 */
[----:B------:R-:W-:Y:S05]  /*c800*/  @!P0 BRA `(.L_x_6944) ;  /* 0x0000000000048947 */ /* 0x000fea0003800000 */
[----:B------:R-:W-:-:S04]  /*c810*/  DEPBAR.LE SB0, 0x0 ;  /* 0x000080000000791a */ /* 0x000fc80000000000 */
.L_x_6944:
[----:B------:R-:W-:Y:S05]  /*c820*/  BSYNC B0 ;  /* 0x0000000000007941 */ /* 0x000fea0003800000 */
.L_x_6943:
        /* <DEDUP_REMOVED lines=19> */
.L_x_6946:
[----:B------:R-:W-:Y:S05]  /*c960*/  BSYNC B0 ;  /* 0x0000000000007941 */ /* 0x000fea0003800000 */
.L_x_6945:
        /* <DEDUP_REMOVED lines=17> */
.L_x_6949:
[----:B------:R-:W2:Y:S04]  /*ca80*/  LDG.E.STRONG.GPU R4, desc[UR38][R2.64] ;  /* 0x0000002602047981 */ /* 0x000ea8000c1ef900 */
[----:B--2---:R-:W-:Y:S01]  /*ca90*/  CCTL.IVALL ;  /* 0x00000000ff00798f */ /* 0x004fe20002000000 */
[----:B------:R-:W-:Y:S05]  /*caa0*/  YIELD ;  /* 0x0000000000007946 */ /* 0x000fea0003800000 */
[----:B------:R-:W-:-:S13]  /*cab0*/  ISETP.NE.AND P1, PT, R4, R5, PT ;  /* 0x000000050400720c */ /* 0x000fda0003f25270 */
[----:B------:R-:W-:Y:S05]  /*cac0*/  @P1 BRA `(.L_x_6949) ;  /* 0xfffffffc00ec1947 */ /* 0x000fea000383ffff */
.L_x_6948:
[----:B------:R-:W-:Y:S05]  /*cad0*/  BSYNC B0 ;  /* 0x0000000000007941 */ /* 0x000fea0003800000 */
.L_x_6947:
[----:B------:R-:W-:-:S03]  /*cae0*/  UMOV UR18, 0xffffffff ;  /* 0xffffffff00127882 */ /* 0x000fc60000000000 */
[----:B------:R-:W-:Y:S05]  /*caf0*/  BRA.DIV UR18, `(.L_x_6950) ;  /* 0x0000002e12047947 */ /* 0x000fea000b800000 */
[----:B------:R-:W-:Y:S01]  /*cb00*/  NOP ;  /* 0x0000000000007918 */ /* 0x000fe20000000000 */
.L_x_7006:
        /* <DEDUP_REMOVED lines=15> */
.L_x_6952:
[----:B------:R-:W-:Y:S05]  /*cc00*/  BSYNC B0 ;  /* 0x0000000000007941 */ /* 0x000fea0003800000 */
.L_x_6951:
        /* <DEDUP_REMOVED lines=15> */
.L_x_6954:
[----:B------:R-:W-:Y:S05]  /*cd00*/  BSYNC B0 ;  /* 0x0000000000007941 */ /* 0x000fea0003800000 */
.L_x_6953:
[----:B------:R-:W-:Y:S06]  /*cd10*/  BAR.ARV 0xa, 0xa0 ;  /* 0x0282800000007b1d */ /* 0x000fec0000002000 */
[----:B------:R-:W-:Y:S04]  /*cd20*/  BSSY B0, `(.L_x_6955) ;  /* 0x0000003000007945 */ /* 0x000fe80003800000 */
[----:B------:R-:W-:Y:S05]  /*cd30*/  @!P0 BRA `(.L_x_6956) ;  /* 0x0000000000048947 */ /* 0x000fea0003800000 */
[----:B------:R-:W-:-:S04]  /*cd40*/  DEPBAR.LE SB0, 0x0 ;  /* 0x000080000000791a */ /* 0x000fc80000000000 */
.L_x_6956:
[----:B------:R-:W-:Y:S05]  /*cd50*/  BSYNC B0 ;  /* 0x0000000000007941 */ /* 0x000fea0003800000 */
.L_x_6955:
        /* <DEDUP_REMOVED lines=19> */
.L_x_6958:
[----:B------:R-:W-:Y:S05]  /*ce90*/  BSYNC B0 ;  /* 0x0000000000007941 */ /* 0x000fea0003800000 */
.L_x_6957:
[----:B------:R-:W-:Y:S02]  /*cea0*/  UIADD3 UR7, UR7, 0x2, URZ ;  /* 0x0000000207077890 */ /* 0x000fe4000fffe03f */
[----:B------:R-:W-:Y:S02]  /*ceb0*/  UIADD3 UR6, UR6, 0x4000, URZ ;  /* 0x0000400006067890 */ /* 0x000fe4000fffe03f */
[----:B------:R-:W-:-:S06]  /*cec0*/  UISETP.GE.AND UP0, UPT, UR7, UR12, UPT ;  /* 0x0000000c0700728c */ /* 0x000fcc000bf06270 */
[----:B------:R-:W-:-:S13]  /*ced0*/  PLOP3.LUT P1, PT, PT, PT, UP0, 0x80, 0x0 ;  /* 0x000000000000781c */ /* 0x000fda0003f2f008 */
[----:B------:R-:W-:Y:S05]  /*cee0*/  @!P1 BRA `(.L_x_6959) ;  /* 0xfffffff400409947 */ /* 0x000fea000383ffff */
[----:B------:R-:W-:Y:S05]  /*cef0*/  BRA `(.L_x_6844) ;  /* 0x0000002400447947 */ /* 0x000fea0003800000 */
.L_x_6912:
        /* <DEDUP_REMOVED lines=21> */
.L_x_6960:
[----:B------:R-:W1:Y:S01]  /*d050*/  LDC R3, c[0x0][0x8c4] ;  /* 0x00023100ff037b82 */ /* 0x000e620000000800 */
[----:B------:R-:W-:Y:S01]  /*d060*/  IMAD.MOV.U32 R0, RZ, RZ, R5 ;  /* 0x000000ffff007224 */ /* 0x000fe200078e0005 */
[----:B-1----:R-:W-:-:S13]  /*d070*/  ISETP.NE.AND P0, PT, R3, 0x1, PT ;  /* 0x000000010300780c */ /* 0x002fda0003f05270 */
[----:B------:R-:W1:Y:S02]  /*d080*/  @P0 LDC.64 R6, c[0x0][0x8c8] ;  /* 0x00023200ff060b82 */ /* 0x000e640000000a00 */
[----:B-1----:R-:W-:-:S05]  /*d090*/  @P0 IMAD.HI.U32 R4, R5, R6, RZ ;  /* 0x0000000605040227 */ /* 0x002fca00078e00ff */
[----:B------:R-:W-:-:S05]  /*d0a0*/  @P0 SHF.R.U32.HI R0, RZ, R7, R4 ;  /* 0x00000007ff000219 */ /* 0x000fca0000011604 */
[----:B------:R-:W-:-:S07]  /*d0b0*/  IMAD R3, R0, R3, RZ ;  /* 0x0000000300037224 */ /* 0x000fce00078e02ff */
.L_x_6961:
        /* <DEDUP_REMOVED lines=23> */
.L_x_6962:
        /* <DEDUP_REMOVED lines=10> */
.L_x_6964:
[----:B------:R-:W1:Y:S02]  /*d2d0*/  LDC R4, c[0x0][0x8ec] ;  /* 0x00023b00ff047b82 */ /* 0x000e640000000800 */
.L_x_6963:
[----:B-1---5:R-:W-:Y:S01]  /*d2e0*/  VIADD R4, R4, 0x7f ;  /* 0x0000007f04047836 */ /* 0x022fe20000000000 */
[----:B------:R-:W-:Y:S01]  /*d2f0*/  LOP3.LUT R12, R0, 0x1ffffff, RZ, 0x3c, !PT ;  /* 0x01ffffff000c7812 */ /* 0x000fe200078e3cff */
[----:B------:R-:W-:Y:S02]  /*d300*/  IMAD.MOV.U32 R10, RZ, RZ, 0x1 ;  /* 0x00000001ff0a7424 */ /* 0x000fe400078e00ff */
[----:B--2---:R-:W-:Y:S01]  /*d310*/  IMAD.MOV.U32 R2, RZ, RZ, RZ ;  /* 0x000000ffff027224 */ /* 0x004fe200078e00ff */
[----:B------:R-:W-:-:S04]  /*d320*/  SHF.R.S32.HI R3, RZ, 0x1f, R4 ;  /* 0x0000001fff037819 */ /* 0x000fc80000011404 */
[----:B------:R-:W-:-:S04]  /*d330*/  LEA.HI R3, R3, R4, RZ, 0x7 ;  /* 0x0000000403037211 */ /* 0x000fc800078f38ff */
[----:B------:R-:W-:-:S04]  /*d340*/  SHF.R.S32.HI R3, RZ, 0x7, R3 ;  /* 0x00000007ff037819 */ /* 0x000fc80000011403 */
[C---:B------:R-:W-:Y:S01]  /*d350*/  ISETP.GT.AND P0, PT, R3.reuse, R0, PT ;  /* 0x000000000300720c */ /* 0x040fe20003f04270 */
[----:B------:R-:W-:-:S03]  /*d360*/  IMAD.IADD R12, R3, 0x1, R12 ;  /* 0x00000001030c7824 */ /* 0x000fc600078e020c */
        /* <DEDUP_REMOVED lines=11> */
[----:B------:R-:W-:-:S05]  /*d420*/  ISETP.NE.AND.EX P1, PT, R3, RZ, PT, P1 ;  /* 0x000000ff0300720c */ /* 0x000fca0003f25310 */
[----:B------:R-:W-:Y:S01]  /*d430*/  VOTEU.ANY UP0, P0 ;  /* 0x00000000003f7886 */ /* 0x000fe20000000100 */
[----:B---3--:R-:W-:Y:S02]  /*d440*/  ISETP.NE.U32.AND P0, PT, R6, RZ, PT ;  /* 0x000000ff0600720c */ /* 0x008fe40003f05070 */
[----:B------:R-:W-:Y:S02]  /*d450*/  PLOP3.LUT P2, PT, PT, PT, UP0, 0x80, 0x0 ;  /* 0x000000000000781c */ /* 0x000fe40003f4f008 */
[----:B------:R-:W-:-:S03]  /*d460*/  ISETP.NE.AND.EX P0, PT, R7, RZ, PT, P0 ;  /* 0x000000ff0700720c */ /* 0x000fc60003f05300 */
[----:B------:R-:W3:Y:S01]  /*d470*/  @P1 LDC.64 R6, c[0x0][0x780] ;  /* 0x0001e000ff061b82 */ /* 0x000ee20000000a00 */
[----:B-1----:R-:W-:-:S07]  /*d480*/  IMAD.WIDE R2, R11, 0x4, R14 ;  /* 0x000000040b027825 */ /* 0x002fce00078e020e */
[----:B------:R-:W1:Y:S01]  /*d490*/  LDC R15, c[0x0][0x280] ;  /* 0x0000a000ff0f7b82 */ /* 0x000e620000000800 */
[----:B--2---:R-:W-:-:S05]  /*d4a0*/  IMAD.WIDE R4, R11, 0x4, R4 ;  /* 0x000000040b047825 */ /* 0x004fca00078e0204 */
[----:B------:R-:W2:Y:S01]  /*d4b0*/  @P2 LDG.E R16, desc[UR38][R4.64] ;  /* 0x0000002604102981 */ /* 0x000ea2000c1e1900 */
[----:B------:R-:W-:-:S03]  /*d4c0*/  IMAD.MOV.U32 R13, RZ, RZ, RZ ;  /* 0x000000ffff0d7224 */ /* 0x000fc600078e00ff */
[----:B------:R4:W5:Y:S04]  /*d4d0*/  @P2 LDG.E R0, desc[UR38][R4.64] ;  /* 0x0000002604002981 */ /* 0x000968000c1e1900 */
[----:B------:R4:W5:Y:S01]  /*d4e0*/  @P0 LDG.E R13, desc[UR38][R2.64] ;  /* 0x00000026020d0981 */ /* 0x000962000c1e1900 */
[----:B---3--:R-:W-:-:S05]  /*d4f0*/  @P1 IMAD.WIDE R6, R11, 0x4, R6 ;  /* 0x000000040b061825 */ /* 0x008fca00078e0206 */
[----:B-1----:R4:W5:Y:S01]  /*d500*/  @P1 LDG.E R15, desc[UR38][R6.64] ;  /* 0x00000026060f1981 */ /* 0x002962000c1e1900 */
[----:B--2---:R-:W-:-:S05]  /*d510*/  @P2 IMAD R16, R11, 0x80, R16 ;  /* 0x000000800b102824 */ /* 0x004fca00078e0210 */
[----:B------:R-:W-:Y:S01]  /*d520*/  @P2 R2UR UR4, R16 ;  /* 0x00000000100422ca */ /* 0x000fe200000e0000 */
[----:B----4-:R-:W-:-:S14]  /*d530*/  @P1 BRA `(.L_x_6966) ;  /* 0x0000000000101947 */ /* 0x010fdc0003800000 */
[----:B------:R-:W-:Y:S05]  /*d540*/  @!P2 BRA `(.L_x_6966) ;  /* 0x00000000000ca947 */ /* 0x000fea0003800000 */
[----:B------:R-:W2:Y:S04]  /*d550*/  LDG.E R6, desc[UR38][R4.64] ;  /* 0x0000002604067981 */ /* 0x000ea8000c1e1900 */
[----:B-----5:R-:W2:Y:S02]  /*d560*/  LDG.E R15, desc[UR38][R4.64+0x4] ;  /* 0x00000426040f7981 */ /* 0x020ea4000c1e1900 */
[----:B--2---:R-:W-:-:S07]  /*d570*/  IMAD.IADD R15, R15, 0x1, -R6 ;  /* 0x000000010f0f7824 */ /* 0x004fce00078e0a06 */
.L_x_6966:
[----:B------:R-:W-:Y:S01]  /*d580*/  @UP0 USHF.R.S32.HI UR5, URZ, 0x1f, UR4 ;  /* 0x0000001f3f050899 */ /* 0x000fe20008011404 */
[----:B------:R-:W-:Y:S01]  /*d590*/  ULDC.64 UR8, c[0x0][0x788] ;  /* 0x0001e20000087ab9 */ /* 0x000fe20000000a00 */
[----:B------:R-:W-:Y:S01]  /*d5a0*/  UMOV UR6, URZ ;  /* 0x0000003f00067c82 */ /* 0x000fe20008000000 */
[----:B------:R-:W-:Y:S01]  /*d5b0*/  ISETP.NE.U32.AND P1, PT, RZ, UR8, PT ;  /* 0x00000008ff007c0c */ /* 0x000fe2000bf25070 */
[----:B------:R-:W-:Y:S01]  /*d5c0*/  @UP0 ULEA.HI UR5, UR5, UR4, URZ, 0x7 ;  /* 0x0000000405050291 */ /* 0x000fe2000f8f383f */
[----:B-----5:R-:W-:Y:S02]  /*d5d0*/  @P2 R2UR UR6, R0 ;  /* 0x00000000000622ca */ /* 0x020fe400000e0000 */
[----:B------:R-:W-:Y:S01]  /*d5e0*/  ISETP.NE.AND.EX P1, PT, RZ, UR9, PT, P1 ;  /* 0x00000009ff007c0c */ /* 0x000fe2000bf25310 */
[----:B------:R-:W-:Y:S01]  /*d5f0*/  @UP0 ULOP3.LUT UR7, UR5, 0xffffff80, URZ, 0xc0, !UPT ;  /* 0xffffff8005070892 */ /* 0x000fe2000f8ec03f */
[----:B------:R-:W-:Y:S01]  /*d600*/  ULDC UR9, c[0x0][0x290] ;  /* 0x0000a40000097ab9 */ /* 0x000fe20000000800 */
[----:B------:R-:W-:-:S02]  /*d610*/  UMOV UR4, URZ ;  /* 0x0000003f00047c82 */ /* 0x000fc40008000000 */
        /* <DEDUP_REMOVED lines=10> */
.L_x_6967:
[----:B------:R-:W-:Y:S05]  /*d6c0*/  @!P0 BRA `(.L_x_6968) ;  /* 0x00000000000c8947 */ /* 0x000fea0003800000 */
[----:B------:R-:W2:Y:S04]  /*d6d0*/  LDG.E R5, desc[UR38][R2.64] ;  /* 0x0000002602057981 */ /* 0x000ea8000c1e1900 */
[----:B------:R-:W2:Y:S02]  /*d6e0*/  LDG.E R0, desc[UR38][R2.64+0x4] ;  /* 0x0000042602007981 */ /* 0x000ea4000c1e1900 */
[----:B--2---:R-:W-:-:S07]  /*d6f0*/  IMAD.IADD R0, R0, 0x1, -R5 ;  /* 0x0000000100007824 */ /* 0x004fce00078e0a05 */
.L_x_6968:
[----:B-1----:R-:W-:Y:S01]  /*d700*/  IMAD R3, R12, 0x80, R15 ;  /* 0x000000800c037824 */ /* 0x002fe200078e020f */
[----:B------:R-:W-:Y:S01]  /*d710*/  ULDC UR7, c[0x0][0x74c] ;  /* 0x0001d30000077ab9 */ /* 0x000fe20000000800 */
[----:B------:R-:W-:Y:S02]  /*d720*/  VIADD R15, R15, 0x7f ;  /* 0x0000007f0f0f7836 */ /* 0x000fe40000000000 */
[----:B------:R-:W-:Y:S01]  /*d730*/  IMAD.MOV.U32 R2, RZ, RZ, RZ ;  /* 0x000000ffff027224 */ /* 0x000fe200078e00ff */
[----:B-----5:R-:W-:-:S04]  /*d740*/  IADD3 R0, R3, -UR7, -R0 ;  /* 0x8000000703007c10 */ /* 0x020fc8000fffe800 */
[----:B------:R-:W-:-:S04]  /*d750*/  SHF.R.S32.HI R3, RZ, 0x1f, R0 ;  /* 0x0000001fff037819 */ /* 0x000fc80000011400 */
[----:B------:R-:W-:Y:S02]  /*d760*/  LEA.HI R3, R3, R0, RZ, 0x7 ;  /* 0x0000000003037211 */ /* 0x000fe400078f38ff */
[----:B------:R-:W-:Y:S02]  /*d770*/  SHF.R.S32.HI R0, RZ, 0x1f, R15 ;  /* 0x0000001fff007819 */ /* 0x000fe4000001140f */
[----:B------:R-:W-:Y:S02]  /*d780*/  SHF.R.S32.HI R3, RZ, 0x7, R3 ;  /* 0x00000007ff037819 */ /* 0x000fe40000011403 */
[----:B------:R-:W-:Y:S02]  /*d790*/  LEA.HI R0, R0, R15, RZ, 0x7 ;  /* 0x0000000f00007211 */ /* 0x000fe400078f38ff */
[----:B------:R-:W-:Y:S02]  /*d7a0*/  VIMNMX R4, RZ, R3, !PT ;  /* 0x00000003ff047248 */ /* 0x000fe40007fe0100 */
[----:B------:R-:W-:-:S04]  /*d7b0*/  SHF.R.S32.HI R0, RZ, 0x7, R0 ;  /* 0x00000007ff007819 */ /* 0x000fc80000011400 */
        /* <DEDUP_REMOVED lines=54> */
.L_x_7007:
        /* <DEDUP_REMOVED lines=15> */
.L_x_6971:
        /* <DEDUP_REMOVED lines=72> */
.L_x_6982:
[----:B-123--:R-:W-:-:S04]  /*e090*/  SHF.L.U32 R18, R10, 0x1f, RZ ;  /* 0x0000001f0a127819 */ /* 0x00efc800000006ff */
[----:B------:R-:W3:Y:S02]  /*e0a0*/  SYNCS.PHASECHK.TRANS64.TRYWAIT P1, [R15+URZ+0x30c40], R18 ;  /* 0x030c40120f0075a7 */ /* 0x000ee4000802017f */
[----:B---3--:R-:W-:Y:S05]  /*e0b0*/  @!P1 BRA `(.L_x_6974) ;  /* 0x0000001400c49947 */ /* 0x008fea0003800000 */
.L_x_7008:
        /* <DEDUP_REMOVED lines=8> */
.L_x_6975:
        /* <DEDUP_REMOVED lines=30> */
.L_x_7009:
        /* <DEDUP_REMOVED lines=8> */
.L_x_6977:
        /* <DEDUP_REMOVED lines=30> */
.L_x_7010:
        /* <DEDUP_REMOVED lines=8> */
.L_x_6979:
        /* <DEDUP_REMOVED lines=24> */
.L_x_7012:
        /* <DEDUP_REMOVED lines=8> */
.L_x_6981:
        /* <DEDUP_REMOVED lines=30> */
.L_x_6973:
[----:B------:R-:W4:Y:S02]  /*e9e0*/  LDL.LU R4, [R1+0x8] ;  /* 0x0000080001047983 */ /* 0x000f240000300800 */
[----:B----4-:R-:W-:Y:S02]  /*e9f0*/  ISETP.NE.AND P1, PT, R4, RZ, PT ;  /* 0x000000ff0400720c */ /* 0x010fe40003f25270 */
[----:B------:R4:W5:Y:S11]  /*ea00*/  LDL R4, [R1+0x4] ;  /* 0x0000040001047983 */ /* 0x0009760000100800 */
[----:B----4-:R-:W-:Y:S05]  /*ea10*/  @!P1 BRA `(.L_x_6972) ;  /* 0x0000000400249947 */ /* 0x010fea0003800000 */
[----:B-1----:R-:W-:-:S04]  /*ea20*/  SHF.L.U32 R12, R10, 0x1f, RZ ;  /* 0x0000001f0a0c7819 */ /* 0x002fc800000006ff */
[----:B------:R-:W1:Y:S02]  /*ea30*/  SYNCS.PHASECHK.TRANS64.TRYWAIT P1, [R15+URZ+0x30c40], R12 ;  /* 0x030c400c0f0075a7 */ /* 0x000e64000802017f */
[----:B-1----:R-:W-:Y:S05]  /*ea40*/  @!P1 BRA `(.L_x_6983) ;  /* 0x0000000c00b49947 */ /* 0x002fea0003800000 */
.L_x_7013:
        /* <DEDUP_REMOVED lines=8> */
.L_x_6984:
        /* <DEDUP_REMOVED lines=27> */
.L_x_7014:
        /* <DEDUP_REMOVED lines=8> */
.L_x_6986:
        /* <DEDUP_REMOVED lines=27> */
.L_x_6972:
[----:B------:R-:W4:Y:S01]  /*eeb0*/  S2R R0, SR_TID.X ;  /* 0x0000000000007919 */ /* 0x000f220000002100 */
[----:B------:R-:W-:Y:S01]  /*eec0*/  IMAD R3, R16, 0x8, R15 ;  /* 0x0000000810037824 */ /* 0x000fe200078e020f */
[----:B----4-:R-:W-:Y:S02]  /*eed0*/  LOP3.LUT R2, R0, 0x7f, RZ, 0xc0, !PT ;  /* 0x0000007f00027812 */ /* 0x010fe400078ec0ff */
[----:B------:R-:W-:Y:S02]  /*eee0*/  SHF.L.U32 R0, R10, 0x1f, RZ ;  /* 0x0000001f0a007819 */ /* 0x000fe400000006ff */
[----:B------:R-:W-:Y:S02]  /*eef0*/  ISETP.NE.AND P1, PT, R2, RZ, PT ;  /* 0x000000ff0200720c */ /* 0x000fe40003f25270 */
[----:B------:R-:W4:Y:S02]  /*ef00*/  SYNCS.PHASECHK.TRANS64.TRYWAIT P0, [R3+URZ+0x30c40], R0 ;  /* 0x030c4000030075a7 */ /* 0x000f24000800017f */
[----:B----4-:R-:W-:Y:S09]  /*ef10*/  @!P0 BRA `(.L_x_6987) ;  /* 0x0000000800a88947 */ /* 0x010ff20003800000 */
.L_x_7015:
[----:B------:R-:W-:Y:S05]  /*ef20*/  @P1 BRA `(.L_x_6988) ;  /* 0x0000000000181947 */ /* 0x000fea0003800000 */
[----:B------:R-:W1:Y:S01]  /*ef30*/  S2R R2, SR_TID.X ;  /* 0x0000000000027919 */ /* 0x000e620000002100 */
[----:B----4-:R-:W-:-:S04]  /*ef40*/  IMAD.MOV.U32 R0, RZ, RZ, 0x4200 ;  /* 0x00004200ff007424 */ /* 0x010fc800078e00ff */
[----:B------:R4:W-:Y:S01]  /*ef50*/  SYNCS.ARRIVE.TRANS64 RZ, [R3+URZ+0x30c30], R0 ;  /* 0x030c300003ff79a7 */ /* 0x0009e2000800003f */
[----:B-1----:R-:W-:-:S13]  /*ef60*/  LOP3.LUT P0, RZ, R2, 0x1f, RZ, 0xc0, !PT ;  /* 0x0000001f02ff7812 */ /* 0x002fda000780c0ff */
[----:B----4-:R-:W-:Y:S05]  /*ef70*/  @!P0 BRA `(.L_x_6988) ;  /* 0x0000000000048947 */ /* 0x010fea0003800000 */
[----:B------:R-:W-:Y:S01]  /*ef80*/  BPT.TRAP 0x1 ;  /* 0x000000040000795c */ /* 0x000fe20000300000 */
.L_x_6988:
        /* <DEDUP_REMOVED lines=34> */
.L_x_6969:
[----:B------:R-:W-:Y:S05]  /*f1b0*/  BSYNC B0 ;  /* 0x0000000000007941 */ /* 0x000fea0003800000 */
.L_x_6965:
[----:B------:R-:W-:-:S03]  /*f1c0*/  UMOV UR7, 0xffffffff ;  /* 0xffffffff00077882 */ /* 0x000fc60000000000 */
[----:B------:R-:W-:Y:S05]  /*f1d0*/  BRA.DIV UR7, `(.L_x_6989) ;  /* 0x0000000a070c7947 */ /* 0x000fea000b800000 */
[----:B------:R-:W-:-:S13]  /*f1e0*/  ELECT P6, URZ, PT ;  /* 0x00000000003f782f */ /* 0x000fda00038c0000 */
.L_x_7018:
[----:B------:R-:W-:Y:S05]  /*f1f0*/  @!P6 BRA `(.L_x_6844) ;  /* 0x000000000084e947 */ /* 0x000fea0003800000 */
[----:B------:R-:W-:-:S06]  /*f200*/  ULOP3.LUT UR7, UR36, 0x2, URZ, 0xfc, !UPT ;  /* 0x0000000224077892 */ /* 0x000fcc000f8efc3f */
[----:B------:R-:W-:-:S05]  /*f210*/  IMAD.U32 R0, RZ, RZ, UR7 ;  /* 0x00000007ff007e24 */ /* 0x000fca000f8e00ff */
[----:B------:R-:W-:-:S13]  /*f220*/  ISETP.NE.AND P2, PT, R0, 0x3, PT ;  /* 0x000000030000780c */ /* 0x000fda0003f45270 */
[----:B------:R-:W-:Y:S05]  /*f230*/  @!P2 BRA `(.L_x_6990) ;  /* 0x000000000004a947 */ /* 0x000fea0003800000 */
[----:B------:R-:W-:Y:S01]  /*f240*/  BPT.TRAP 0x1 ;  /* 0x000000040000795c */ /* 0x000fe20000300000 */
.L_x_6990:
        /* <DEDUP_REMOVED lines=15> */
.L_x_7019:
[----:B------:R-:W2:Y:S02]  /*f340*/  SYNCS.PHASECHK.TRANS64.TRYWAIT P0, [R3+URZ], R0 ;  /* 0x00000000030075a7 */ /* 0x000ea4000800017f */
[----:B--2---:R-:W-:Y:S05]  /*f350*/  @!P0 BRA `(.L_x_6992) ;  /* 0x0000000400e08947 */ /* 0x004fea0003800000 */
.L_x_7020:
[----:B------:R-:W-:Y:S05]  /*f360*/  @!P2 BRA `(.L_x_6993) ;  /* 0x000000000004a947 */ /* 0x000fea0003800000 */
[----:B------:R-:W-:Y:S01]  /*f370*/  BPT.TRAP 0x1 ;  /* 0x000000040000795c */ /* 0x000fe20000300000 */
.L_x_6993:
[----:B--2---:R-:W-:-:S04]  /*f380*/  VIADD R3, R8, 0x30c40 ;  /* 0x00030c4008037836 */ /* 0x004fc80000000000 */
[----:B------:R-:W-:-:S04]  /*f390*/  IMAD R5, R2, 0x8, R3 ;  /* 0x0000000802057824 */ /* 0x000fc800078e0203 */
[----:B------:R-:W2:Y:S02]  /*f3a0*/  SYNCS.PHASECHK.TRANS64.TRYWAIT P0, [R5+URZ], R4 ;  /* 0x00000004050075a7 */ /* 0x000ea4000800017f */
[----:B--2---:R-:W-:Y:S05]  /*f3b0*/  @!P0 BRA `(.L_x_6994) ;  /* 0x0000000400dc8947 */ /* 0x004fea0003800000 */
.L_x_7021:
[----:B------:R-:W-:-:S07]  /*f3c0*/  IMAD R3, R6, 0x8, R3 ;  /* 0x0000000806037824 */ /* 0x000fce00078e0203 */
.L_x_6995:
[----:B---3--:R3:W4:Y:S02]  /*f3d0*/  SYNCS.PHASECHK.TRANS64.TRYWAIT P0, [R3+URZ], R0 ;  /* 0x00000000030075a7 */ /* 0x008724000800017f */
[----:B----4-:R-:W-:Y:S05]  /*f3e0*/  @!P0 NANOSLEEP.SYNCS 0x989680 ;  /* 0x009896800000895d */ /* 0x010fea0003900000 */
[----:B------:R-:W4:Y:S02]  /*f3f0*/  @!P0 SYNCS.PHASECHK.TRANS64 P0, [R3+URZ], R0 ;  /* 0x00000000030085a7 */ /* 0x000f24000800007f */
[----:B----4-:R-:W-:Y:S05]  /*f400*/  @!P0 BRA `(.L_x_6995) ;  /* 0xfffffffc00f08947 */ /* 0x010fea000383ffff */
.L_x_6844:
[----:B------:R-:W-:Y:S05]  /*f410*/  BSYNC B6 ;  /* 0x0000000000067941 */ /* 0x000fea0003800000 */
.L_x_6836:
[----:B------:R-:W-:Y:S05]  /*f420*/  EXIT ;  /* 0x000000000000794d */ /* 0x000fea0003800000 */
.L_x_6854:
[----:B------:R-:W-:Y:S02]  /*f430*/  IMAD.MOV.U32 R12, RZ, RZ, RZ ;  /* 0x000000ffff0c7224 */ /* 0x000fe400078e00ff */
[----:B------:R-:W-:Y:S02]  /*f440*/  IMAD.MOV.U32 R11, RZ, RZ, 0x1f ;  /* 0x0000001fff0b7424 */ /* 0x000fe400078e00ff */
[----:B------:R-:W-:-:S07]  /*f450*/  IMAD.MOV.U32 R15, RZ, RZ, -0x1 ;  /* 0xffffffffff0f7424 */ /* 0x000fce00078e00ff */
[----:B------:R-:W-:Y:S05]  /*f460*/  WARPSYNC.COLLECTIVE R15, `(.L_x_6996) ;  /* 0x000000000f087348 */ /* 0x000fea0003c00000 */
[----:B------:R1:W2:Y:S02]  /*f470*/  SHFL.IDX P6, R14, R13, R12, R11 ;  /* 0x0000000c0d0e7389 */ /* 0x0002a400000c000b */
[----:B-12---:R-:W-:Y:S01]  /*f480*/  ENDCOLLECTIVE ;  /* 0x000000000000791b */ /* 0x006fe20003800000 */
.L_x_6996:
[----:B------:R-:W-:Y:S05]  /*f490*/  BRA `(.L_x_6997) ;  /* 0xffffff2000687947 */ /* 0x000fea000383ffff */
.L_x_6856:
[----:B--2---:R2:W3:Y:S02]  /*f4a0*/  SYNCS.PHASECHK.TRANS64.TRYWAIT P0, [R236+URZ+0x30c00], R15 ;  /* 0x030c000fec0075a7 */ /* 0x0044e4000800017f */
[----:B---3--:R-:W-:Y:S05]  /*f4b0*/  @!P0 NANOSLEEP.SYNCS 0x989680 ;  /* 0x009896800000895d */ /* 0x008fea0003900000 */
[----:B------:R-:W3:Y:S02]  /*f4c0*/  @!P0 SYNCS.PHASECHK.TRANS64 P0, [R236+URZ+0x30c00], R15 ;  /* 0x030c000fec0085a7 */ /* 0x000ee4000800007f */
[----:B---3--:R-:W-:Y:S05]  /*f4d0*/  @!P0 BRA `(.L_x_6856) ;  /* 0xfffffffc00f08947 */ /* 0x008fea000383ffff */
[----:B------:R-:W-:Y:S05]  /*f4e0*/  BRA `(.L_x_6855) ;  /* 0xffffff2000b47947 */ /* 0x000fea000383ffff */
.L_x_6861:
[----:B--2---:R2:W3:Y:S02]  /*f4f0*/  SYNCS.PHASECHK.TRANS64.TRYWAIT P1, [R6+URZ+0x30c10], R21 ;  /* 0x030c1015060075a7 */ /* 0x0044e4000802017f */
[----:B---3--:R-:W-:Y:S05]  /*f500*/  @!P1 NANOSLEEP.SYNCS 0x989680 ;  /* 0x009896800000995d */ /* 0x008fea0003900000 */
[----:B------:R-:W3:Y:S02]  /*f510*/  @!P1 SYNCS.PHASECHK.TRANS64 P1, [R6+URZ+0x30c10], R21 ;  /* 0x030c1015060095a7 */ /* 0x000ee4000802007f */
[----:B---3--:R-:W-:Y:S05]  /*f520*/  @!P1 BRA `(.L_x_6861) ;  /* 0xfffffffc00f09947 */ /* 0x008fea000383ffff */
[----:B------:R-:W-:Y:S05]  /*f530*/  BRA `(.L_x_6860) ;  /* 0xffffff2800e07947 */ /* 0x000fea000383ffff */
.L_x_6865:
[----:B------:R1:W1:Y:S02]  /*f540*/  SYNCS.PHASECHK.TRANS64.TRYWAIT P1, [R6+URZ+0x30c30], R21 ;  /* 0x030c3015060075a7 */ /* 0x000264000802017f */
[----:B-1----:R-:W-:Y:S05]  /*f550*/  @!P1 NANOSLEEP.SYNCS 0x989680 ;  /* 0x009896800000995d */ /* 0x002fea0003900000 */
[----:B------:R-:W1:Y:S02]  /*f560*/  @!P1 SYNCS.PHASECHK.TRANS64 P1, [R6+URZ+0x30c30], R21 ;  /* 0x030c3015060095a7 */ /* 0x000e64000802007f */
[----:B-1----:R-:W-:Y:S05]  /*f570*/  @!P1 BRA `(.L_x_6865) ;  /* 0xfffffffc00f09947 */ /* 0x002fea000383ffff */
[----:B------:R-:W-:Y:S05]  /*f580*/  BRA `(.L_x_6864) ;  /* 0xffffff2c00f47947 */ /* 0x000fea000383ffff */
.L_x_6873:
[----:B--2---:R2:W3:Y:S02]  /*f590*/  SYNCS.PHASECHK.TRANS64.TRYWAIT P1, [R7+URZ+0x30c10], R18 ;  /* 0x030c1012070075a7 */ /* 0x0044e4000802017f */
[----:B---3--:R-:W-:Y:S05]  /*f5a0*/  @!P1 NANOSLEEP.SYNCS 0x989680 ;  /* 0x009896800000995d */ /* 0x008fea0003900000 */
[----:B------:R-:W3:Y:S02]  /*f5b0*/  @!P1 SYNCS.PHASECHK.TRANS64 P1, [R7+URZ+0x30c10], R18 ;  /* 0x030c1012070095a7 */ /* 0x000ee4000802007f */
[----:B---3--:R-:W-:Y:S05]  /*f5c0*/  @!P1 BRA `(.L_x_6873) ;  /* 0xfffffffc00f09947 */ /* 0x008fea000383ffff */
[----:B------:R-:W-:Y:S05]  /*f5d0*/  BRA `(.L_x_6872) ;  /* 0xffffff6400fc7947 */ /* 0x000fea000383ffff */
.L_x_6877:
[----:B------:R1:W1:Y:S02]  /*f5e0*/  SYNCS.PHASECHK.TRANS64.TRYWAIT P1, [R7+URZ+0x30c30], R18 ;  /* 0x030c3012070075a7 */ /* 0x000264000802017f */
[----:B-1----:R-:W-:Y:S05]  /*f5f0*/  @!P1 NANOSLEEP.SYNCS 0x989680 ;  /* 0x009896800000995d */ /* 0x002fea0003900000 */
[----:B------:R-:W1:Y:S02]  /*f600*/  @!P1 SYNCS.PHASECHK.TRANS64 P1, [R7+URZ+0x30c30], R18 ;  /* 0x030c3012070095a7 */ /* 0x000e64000802007f */
[----:B-1----:R-:W-:Y:S05]  /*f610*/  @!P1 BRA `(.L_x_6877) ;  /* 0xfffffffc00f09947 */ /* 0x002fea000383ffff */
[----:B------:R-:W-:Y:S05]  /*f620*/  BRA `(.L_x_6876) ;  /* 0xffffff6c00107947 */ /* 0x000fea000383ffff */
.L_x_6925:
[----:B------:R-:W-:Y:S01]  /*f630*/  BSSY B0, `(.L_x_6998) ;  /* 0x0000005000007945 */ /* 0x000fe20003800000 */
[----:B------:R-:W-:-:S07]  /*f640*/  IMAD.MOV.U32 R15, RZ, RZ, -0x1 ;  /* 0xffffffffff0f7424 */ /* 0x000fce00078e00ff */
[----:B------:R-:W-:Y:S05]  /*f650*/  WARPSYNC.COLLECTIVE R15, `(.L_x_6999) ;  /* 0x000000000f087348 */ /* 0x000fea0003c00000 */
[----:B------:R-:W-:Y:S01]  /*f660*/  NOP ;  /* 0x0000000000007918 */ /* 0x000fe20000000000 */
[----:B------:R-:W-:Y:S01]  /*f670*/  ENDCOLLECTIVE ;  /* 0x000000000000791b */ /* 0x000fe20003800000 */
.L_x_6999:
[----:B------:R-:W-:Y:S05]  /*f680*/  BSYNC B0 ;  /* 0x0000000000007941 */ /* 0x000fea0003800000 */
.L_x_6998:
[----:B------:R-:W-:Y:S05]  /*f690*/  BRA `(.L_x_7000) ;  /* 0xffffffc400f47947 */ /* 0x000fea000383ffff */
.L_x_6938:
[----:B------:R-:W-:Y:S01]  /*f6a0*/  BSSY B0, `(.L_x_7001) ;  /* 0x0000005000007945 */ /* 0x000fe20003800000 */
[----:B------:R-:W-:-:S07]  /*f6b0*/  IMAD.MOV.U32 R15, RZ, RZ, -0x1 ;  /* 0xffffffffff0f7424 */ /* 0x000fce00078e00ff */
[----:B------:R-:W-:Y:S05]  /*f6c0*/  WARPSYNC.COLLECTIVE R15, `(.L_x_7002) ;  /* 0x000000000f087348 */ /* 0x000fea0003c00000 */
[----:B------:R-:W-:Y:S01]  /*f6d0*/  NOP ;  /* 0x0000000000007918 */ /* 0x000fe20000000000 */
[----:B------:R-:W-:Y:S01]  /*f6e0*/  ENDCOLLECTIVE ;  /* 0x000000000000791b */ /* 0x000fe20003800000 */
.L_x_7002:
[----:B------:R-:W-:Y:S05]  /*f6f0*/  BSYNC B0 ;  /* 0x0000000000007941 */ /* 0x000fea0003800000 */
.L_x_7001:
[----:B------:R-:W-:Y:S05]  /*f700*/  BRA `(.L_x_7003) ;  /* 0xffffffcc00a47947 */ /* 0x000fea000383ffff */
.L_x_6950:
[----:B------:R-:W-:Y:S01]  /*f710*/  BSSY B0, `(.L_x_7004) ;  /* 0x0000005000007945 */ /* 0x000fe20003800000 */
[----:B------:R-:W-:-:S07]  /*f720*/  IMAD.MOV.U32 R15, RZ, RZ, -0x1 ;  /* 0xffffffffff0f7424 */ /* 0x000fce00078e00ff */
[----:B------:R-:W-:Y:S05]  /*f730*/  WARPSYNC.COLLECTIVE R15, `(.L_x_7005) ;  /* 0x000000000f087348 */ /* 0x000fea0003c00000 */
[----:B------:R-:W-:Y:S01]  /*f740*/  NOP ;  /* 0x0000000000007918 */ /* 0x000fe20000000000 */
[----:B------:R-:W-:Y:S01]  /*f750*/  ENDCOLLECTIVE ;  /* 0x000000000000791b */ /* 0x000fe20003800000 */
.L_x_7005:
[----:B------:R-:W-:Y:S05]  /*f760*/  BSYNC B0 ;  /* 0x0000000000007941 */ /* 0x000fea0003800000 */
.L_x_7004:
[----:B------:R-:W-:Y:S05]  /*f770*/  BRA `(.L_x_7006) ;  /* 0xffffffd000e47947 */ /* 0x000fea000383ffff */
.L_x_6970:
[----:B-1----:R1:W2:Y:S02]  /*f780*/  SYNCS.PHASECHK.TRANS64.TRYWAIT P0, [R15+URZ+0x30c20], R2 ;  /* 0x030c20020f0075a7 */ /* 0x0022a4000800017f */
[----:B--2---:R-:W-:Y:S05]  /*f790*/  @!P0 NANOSLEEP.SYNCS 0x989680 ;  /* 0x009896800000895d */ /* 0x004fea0003900000 */
[----:B------:R-:W2:Y:S02]  /*f7a0*/  @!P0 SYNCS.PHASECHK.TRANS64 P0, [R15+URZ+0x30c20], R2 ;  /* 0x030c20020f0085a7 */ /* 0x000ea4000800007f */
[----:B--2---:R-:W-:Y:S05]  /*f7b0*/  @!P0 BRA `(.L_x_6970) ;  /* 0xfffffffc00f08947 */ /* 0x004fea000383ffff */
[----:B------:R-:W-:Y:S05]  /*f7c0*/  BRA `(.L_x_7007) ;  /* 0xffffffe000d47947 */ /* 0x000fea000383ffff */
.L_x_6974:
[----:B---3--:R3:W4:Y:S02]  /*f7d0*/  SYNCS.PHASECHK.TRANS64.TRYWAIT P1, [R15+URZ+0x30c40], R18 ;  /* 0x030c40120f0075a7 */ /* 0x008724000802017f */
[----:B----4-:R-:W-:Y:S05]  /*f7e0*/  @!P1 NANOSLEEP.SYNCS 0x989680 ;  /* 0x009896800000995d */ /* 0x010fea0003900000 */
[----:B------:R-:W4:Y:S02]  /*f7f0*/  @!P1 SYNCS.PHASECHK.TRANS64 P1, [R15+URZ+0x30c40], R18 ;  /* 0x030c40120f0095a7 */ /* 0x000f24000802007f */
[----:B----4-:R-:W-:Y:S05]  /*f800*/  @!P1 BRA `(.L_x_6974) ;  /* 0xfffffffc00f09947 */ /* 0x010fea000383ffff */
[----:B------:R-:W-:Y:S05]  /*f810*/  BRA `(.L_x_7008) ;  /* 0xffffffe800287947 */ /* 0x000fea000383ffff */
.L_x_6976:
[----:B-1----:R1:W2:Y:S02]  /*f820*/  SYNCS.PHASECHK.TRANS64.TRYWAIT P1, [R15+URZ+0x30c28], R18 ;  /* 0x030c28120f0075a7 */ /* 0x0022a4000802017f */
[----:B--2---:R-:W-:Y:S05]  /*f830*/  @!P1 NANOSLEEP.SYNCS 0x989680 ;  /* 0x009896800000995d */ /* 0x004fea0003900000 */
[----:B------:R-:W2:Y:S02]  /*f840*/  @!P1 SYNCS.PHASECHK.TRANS64 P1, [R15+URZ+0x30c28], R18 ;  /* 0x030c28120f0095a7 */ /* 0x000ea4000802007f */
[----:B--2---:R-:W-:Y:S05]  /*f850*/  @!P1 BRA `(.L_x_6976) ;  /* 0xfffffffc00f09947 */ /* 0x004fea000383ffff */
[----:B------:R-:W-:Y:S05]  /*f860*/  BRA `(.L_x_7009) ;  /* 0xffffffe800ac7947 */ /* 0x000fea000383ffff */
.L_x_6978:
[----:B--2---:R2:W4:Y:S02]  /*f870*/  SYNCS.PHASECHK.TRANS64.TRYWAIT P1, [R15+URZ+0x30c48], R18 ;  /* 0x030c48120f0075a7 */ /* 0x004524000802017f */
[----:B----4-:R-:W-:Y:S05]  /*f880*/  @!P1 NANOSLEEP.SYNCS 0x989680 ;  /* 0x009896800000995d */ /* 0x010fea0003900000 */
[----:B------:R-:W4:Y:S02]  /*f890*/  @!P1 SYNCS.PHASECHK.TRANS64 P1, [R15+URZ+0x30c48], R18 ;  /* 0x030c48120f0095a7 */ /* 0x000f24000802007f */
[----:B----4-:R-:W-:Y:S05]  /*f8a0*/  @!P1 BRA `(.L_x_6978) ;  /* 0xfffffffc00f09947 */ /* 0x010fea000383ffff */
[----:B------:R-:W-:Y:S05]  /*f8b0*/  BRA `(.L_x_7010) ;  /* 0xffffffec00307947 */ /* 0x000fea000383ffff */
.L_x_6980:
[----:B------:R-:W-:-:S07]  /*f8c0*/  SHF.L.U32 R4, R10, 0x1f, RZ ;  /* 0x0000001f0a047819 */ /* 0x000fce00000006ff */
.L_x_7011:
[----:B----4-:R4:W1:Y:S02]  /*f8d0*/  SYNCS.PHASECHK.TRANS64.TRYWAIT P1, [R15+URZ+0x30c20], R4 ;  /* 0x030c20040f0075a7 */ /* 0x010864000802017f */
[----:B-1----:R-:W-:Y:S05]  /*f8e0*/  @!P1 NANOSLEEP.SYNCS 0x989680 ;  /* 0x009896800000995d */ /* 0x002fea0003900000 */
[----:B------:R-:W1:Y:S02]  /*f8f0*/  @!P1 SYNCS.PHASECHK.TRANS64 P1, [R15+URZ+0x30c20], R4 ;  /* 0x030c20040f0095a7 */ /* 0x000e64000802007f */
[----:B-1----:R-:W-:Y:S05]  /*f900*/  @!P1 BRA `(.L_x_7011) ;  /* 0xfffffffc00f09947 */ /* 0x002fea000383ffff */
[----:B------:R-:W-:Y:S05]  /*f910*/  BRA `(.L_x_7012) ;  /* 0xffffffec00987947 */ /* 0x000fea000383ffff */
.L_x_6983:
[----:B-1----:R1:W4:Y:S02]  /*f920*/  SYNCS.PHASECHK.TRANS64.TRYWAIT P1, [R15+URZ+0x30c40], R12 ;  /* 0x030c400c0f0075a7 */ /* 0x002324000802017f */
[----:B----4-:R-:W-:Y:S05]  /*f930*/  @!P1 NANOSLEEP.SYNCS 0x989680 ;  /* 0x009896800000995d */ /* 0x010fea0003900000 */
[----:B------:R-:W4:Y:S02]  /*f940*/  @!P1 SYNCS.PHASECHK.TRANS64 P1, [R15+URZ+0x30c40], R12 ;  /* 0x030c400c0f0095a7 */ /* 0x000f24000802007f */
[----:B----4-:R-:W-:Y:S05]  /*f950*/  @!P1 BRA `(.L_x_6983) ;  /* 0xfffffffc00f09947 */ /* 0x010fea000383ffff */
[----:B------:R-:W-:Y:S05]  /*f960*/  BRA `(.L_x_7013) ;  /* 0xfffffff000387947 */ /* 0x000fea000383ffff */
.L_x_6985:
[----:B--2---:R2:W4:Y:S02]  /*f970*/  SYNCS.PHASECHK.TRANS64.TRYWAIT P1, [R15+URZ+0x30c28], R12 ;  /* 0x030c280c0f0075a7 */ /* 0x004524000802017f */
[----:B----4-:R-:W-:Y:S05]  /*f980*/  @!P1 NANOSLEEP.SYNCS 0x989680 ;  /* 0x009896800000995d */ /* 0x010fea0003900000 */
[----:B------:R-:W4:Y:S02]  /*f990*/  @!P1 SYNCS.PHASECHK.TRANS64 P1, [R15+URZ+0x30c28], R12 ;  /* 0x030c280c0f0095a7 */ /* 0x000f24000802007f */
[----:B----4-:R-:W-:Y:S05]  /*f9a0*/  @!P1 BRA `(.L_x_6985) ;  /* 0xfffffffc00f09947 */ /* 0x010fea000383ffff */
[----:B------:R-:W-:Y:S05]  /*f9b0*/  BRA `(.L_x_7014) ;  /* 0xfffffff000b07947 */ /* 0x000fea000383ffff */
.L_x_6987:
[----:B----4-:R4:W1:Y:S02]  /*f9c0*/  SYNCS.PHASECHK.TRANS64.TRYWAIT P0, [R3+URZ+0x30c40], R0 ;  /* 0x030c4000030075a7 */ /* 0x010864000800017f */
[----:B-1----:R-:W-:Y:S05]  /*f9d0*/  @!P0 NANOSLEEP.SYNCS 0x989680 ;  /* 0x009896800000895d */ /* 0x002fea0003900000 */
[----:B------:R-:W1:Y:S02]  /*f9e0*/  @!P0 SYNCS.PHASECHK.TRANS64 P0, [R3+URZ+0x30c40], R0 ;  /* 0x030c4000030085a7 */ /* 0x000e64000800007f */
[----:B-1----:R-:W-:Y:S05]  /*f9f0*/  @!P0 BRA `(.L_x_6987) ;  /* 0xfffffffc00f08947 */ /* 0x002fea000383ffff */
[----:B------:R-:W-:Y:S05]  /*fa00*/  BRA `(.L_x_7015) ;  /* 0xfffffff400447947 */ /* 0x000fea000383ffff */
.L_x_6989:
[----:B------:R-:W-:Y:S01]  /*fa10*/  BSSY B0, `(.L_x_7016) ;  /* 0x0000006000007945 */ /* 0x000fe20003800000 */
[----:B------:R-:W-:-:S07]  /*fa20*/  IMAD.MOV.U32 R15, RZ, RZ, -0x1 ;  /* 0xffffffffff0f7424 */ /* 0x000fce00078e00ff */
[----:B------:R-:W-:Y:S05]  /*fa30*/  WARPSYNC.COLLECTIVE R15, `(.L_x_7017) ;  /* 0x000000000f0c7348 */ /* 0x000fea0003c00000 */
[----:B------:R-:W-:Y:S02]  /*fa40*/  ELECT P6, UR62, PT ;  /* 0x00000000003e782f */ /* 0x000fe400038c0000 */
[----:B------:R-:W-:Y:S01]  /*fa50*/  MOV R14, UR62 ;  /* 0x0000003e000e7c02 */ /* 0x000fe20008000f00 */
[----:B------:R-:W-:Y:S10]  /*fa60*/  ENDCOLLECTIVE ;  /* 0x000000000000791b */ /* 0x000ff40003800000 */
.L_x_7017:
[----:B------:R-:W-:Y:S05]  /*fa70*/  BSYNC B0 ;  /* 0x0000000000007941 */ /* 0x000fea0003800000 */
.L_x_7016:
[----:B------:R-:W-:Y:S05]  /*fa80*/  BRA `(.L_x_7018) ;  /* 0xfffffff400d87947 */ /* 0x000fea000383ffff */
.L_x_6991:
[----:B-1----:R1:W2:Y:S02]  /*fa90*/  SYNCS.PHASECHK.TRANS64.TRYWAIT P0, [R7+URZ], R4 ;  /* 0x00000004070075a7 */ /* 0x0022a4000800017f */
[----:B--2---:R-:W-:Y:S05]  /*faa0*/  @!P0 NANOSLEEP.SYNCS 0x989680 ;  /* 0x009896800000895d */ /* 0x004fea0003900000 */
[----:B------:R-:W2:Y:S02]  /*fab0*/  @!P0 SYNCS.PHASECHK.TRANS64 P0, [R7+URZ], R4 ;  /* 0x00000004070085a7 */ /* 0x000ea4000800007f */
[----:B--2---:R-:W-:Y:S05]  /*fac0*/  @!P0 BRA `(.L_x_6991) ;  /* 0xfffffffc00f08947 */ /* 0x004fea000383ffff */
[----:B------:R-:W-:Y:S05]  /*fad0*/  BRA `(.L_x_7019) ;  /* 0xfffffff800187947 */ /* 0x000fea000383ffff */
.L_x_6992:
[----:B--2---:R2:W3:Y:S02]  /*fae0*/  SYNCS.PHASECHK.TRANS64.TRYWAIT P0, [R3+URZ], R0 ;  /* 0x00000000030075a7 */ /* 0x0044e4000800017f */
[----:B---3--:R-:W-:Y:S05]  /*faf0*/  @!P0 NANOSLEEP.SYNCS 0x989680 ;  /* 0x009896800000895d */ /* 0x008fea0003900000 */
[----:B------:R-:W3:Y:S02]  /*fb00*/  @!P0 SYNCS.PHASECHK.TRANS64 P0, [R3+URZ], R0 ;  /* 0x00000000030085a7 */ /* 0x000ee4000800007f */
[----:B---3--:R-:W-:Y:S05]  /*fb10*/  @!P0 BRA `(.L_x_6992) ;  /* 0xfffffffc00f08947 */ /* 0x008fea000383ffff */
[----:B------:R-:W-:Y:S05]  /*fb20*/  BRA `(.L_x_7020) ;  /* 0xfffffff8000c7947 */ /* 0x000fea000383ffff */
.L_x_6994:
[----:B--2---:R2:W3:Y:S02]  /*fb30*/  SYNCS.PHASECHK.TRANS64.TRYWAIT P0, [R5+URZ], R4 ;  /* 0x00000004050075a7 */ /* 0x0044e4000800017f */
[----:B---3--:R-:W-:Y:S05]  /*fb40*/  @!P0 NANOSLEEP.SYNCS 0x989680 ;  /* 0x009896800000895d */ /* 0x008fea0003900000 */
[----:B------:R-:W3:Y:S02]  /*fb50*/  @!P0 SYNCS.PHASECHK.TRANS64 P0, [R5+URZ], R4 ;  /* 0x00000004050085a7 */ /* 0x000ee4000800007f */
[----:B---3--:R-:W-:Y:S05]  /*fb60*/  @!P0 BRA `(.L_x_6994) ;  /* 0xfffffffc00f08947 */ /* 0x008fea000383ffff */
[----:B------:R-:W-:Y:S05]  /*fb70*/  BRA `(.L_x_7021) ;  /* 0xfffffff800107947 */ /* 0x000fea000383ffff */
.L_x_7022:
        /* <DEDUP_REMOVED lines=16> */
.L_x_7423:


//--------------------- .text._ZN7cutlass13device_kernelIN5flash11enable_sm90INS1_16FlashAttnBwdSm90INS1_25CollectiveMainloopBwdSm90ILi2ELi2ELi2EN4cute5tupleIJNS5_1CILi1EEES8_S8_EEENS6_IJNS7_ILi128EEESA_NS7_ILi64EEEEEENS_6half_tEfNS_4arch4Sm90ELb1ELb0ELb0ELb1ELb0ELb1ELb0ELb0ELi2ELi1ELi2ELi2ELb0EEENS1_24CollectiveEpilogueBwdGQAISC_fSF_Li256ELb1ELb0EEENS1_25SingleTileBwdLPTSchedulerILb1ELi128ELb0EEEEEEEEEvNT_6ParamsE --------------------------
	.section	.text._ZN7cutlass13device_kernelIN5flash11enable_sm90INS1_16FlashAttnBwdSm90INS1_25CollectiveMainloopBwdSm90ILi2ELi2ELi2EN4cute5tupleIJNS5_1CILi1EEES8_S8_EEENS6_IJNS7_ILi128EEESA_NS7_ILi64EEEEEENS_6half_tEfNS_4arch4Sm90ELb1ELb0ELb0ELb1ELb0ELb1ELb0ELb0ELi2ELi1ELi2ELi2ELb0EEENS1_24CollectiveEpilogueBwdGQAISC_fSF_Li256ELb1ELb0EEENS1_25SingleTileBwdLPTSchedulerILb1ELi128ELb0EEEEEEEEEvNT_6ParamsE,"ax",@progbits
	.align	128
.text._ZN7cutlass13device_kernelIN5flash11enable_sm90INS1_16FlashAttnBwdSm90INS1_25CollectiveMainloopBwdSm90ILi2ELi2ELi2EN4cute5tupleIJNS5_1CILi1EEES8_S8_EEENS6_IJNS7_ILi128EEESA_NS7_ILi64EEEEEENS_6half_tEfNS_4arch4Sm90ELb1ELb0ELb0ELb1ELb0ELb1ELb0ELb0ELi2ELi1ELi2ELi2ELb0EEENS1_24CollectiveEpilogueBwdGQAISC_fSF_Li256ELb1ELb0EEENS1_25SingleTileBwdLPTSchedulerILb1ELi128ELb0EEEEEEEEEvNT_6ParamsE:
        .type           _ZN7cutlass13device_kernelIN5flash11enable_sm90INS1_16FlashAttnBwdSm90INS1_25CollectiveMainloopBwdSm90ILi2ELi2ELi2EN4cute5tupleIJNS5_1CILi1EEES8_S8_EEENS6_IJNS7_ILi128EEESA_NS7_ILi64EEEEEENS_6half_tEfNS_4arch4Sm90ELb1ELb0ELb0ELb1ELb0ELb1ELb0ELb0ELi2ELi1ELi2ELi2ELb0EEENS1_24CollectiveEpilogueBwdGQAISC_fSF_Li256ELb1ELb0EEENS1_25SingleTileBwdLPTSchedulerILb1ELi128ELb0EEEEEEEEEvNT_6ParamsE,@function
        .size           _ZN7cutlass13device_kernelIN5flash11enable_sm90INS1_16FlashAttnBwdSm90INS1_25CollectiveMainloopBwdSm90ILi2ELi2ELi2EN4cute5tupleIJNS5_1CILi1EEES8_S8_EEENS6_IJNS7_ILi128EEESA_NS7_ILi64EEEEEENS_6half_tEfNS_4arch4Sm90ELb1ELb0ELb0ELb1ELb0ELb1ELb0ELb0ELi2ELi1ELi2ELi2ELb0EEENS1_24CollectiveEpilogueBwdGQAISC_fSF_Li256ELb1ELb0EEENS1_25SingleTileBwdLPTSchedulerILb1ELi128ELb0EEEEEEEEEvNT_6ParamsE,(.L_x_7424 - _ZN7cutlass13device_kernelIN5flash11enable_sm90INS1_16FlashAttnBwdSm90INS1_25CollectiveMainloopBwdSm90ILi2ELi2ELi2EN4cute5tupleIJNS5_1CILi1EEES8_S8_EEENS6_IJNS7_ILi128EEESA_NS7_ILi64EEEEEENS_6half_tEfNS_4arch4Sm90ELb1ELb0ELb0ELb1ELb0ELb1ELb0ELb0ELi2ELi1ELi2ELi2ELb0EEENS1_24CollectiveEpilogueBwdGQAISC_fSF_Li256ELb1ELb0EEENS1_25SingleTileBwdLPTSchedulerILb1ELi128ELb0EEEEEEEEEvNT_6ParamsE)
        .other          _ZN7cutlass13device_kernelIN5flash11enable_sm90INS1_16FlashAttnBwdSm90INS1_25CollectiveMainloopBwdSm90ILi2ELi2ELi2EN4cute5tupleIJNS5_1CILi1EEES8_S8_EEENS6_IJNS7_ILi128EEESA_NS7_ILi64EEEEEENS_6half_tEfNS_4arch4Sm90ELb1ELb0ELb0ELb1ELb0ELb1ELb0ELb0ELi2ELi1ELi2ELi2ELb0EEENS1_24CollectiveEpilogueBwdGQAISC_fSF_Li256ELb1ELb0EEENS1_25SingleTileBwdLPTSchedulerILb1ELi128ELb0EEEEEEEEEvNT_6ParamsE,@"STO_CUDA_ENTRY STV_DEFAULT"
_ZN7cutlass13device_kernelIN5flash11enable_sm90INS1_16FlashAttnBwdSm90INS1_25CollectiveMainloopBwdSm90ILi2ELi2ELi2EN4cute5tupleIJNS5_1CILi1EEES8_S8_EEENS6_IJNS7_ILi128EEESA_NS7_ILi64EEEEEENS_6half_tEfNS_4arch4Sm90ELb1ELb0ELb0ELb1ELb0ELb1ELb0ELb0ELi2ELi1ELi2ELi2ELb0EEENS1_24CollectiveEpilogueBwdGQAISC_fSF_Li256ELb1ELb0EEENS1_25SingleTileBwdLPTSchedulerILb1ELi128ELb0EEEEEEEEEvNT_6ParamsE:
        /* <DEDUP_REMOVED lines=24> */
.L_x_7024:
[----:B------:R-:W-:Y:S05]  /*0180*/  BSYNC B0 ;  /* 0x0000000000007941 */ /* 0x000fea0003800000 */
.L_x_7023:
        /* <DEDUP_REMOVED lines=37> */
.L_x_7025:
        /* <DEDUP_REMOVED lines=22> */
.L_x_7026:
[----:B------:R-:W-:Y:S01]  /*0540*/  PLOP3.LUT P0, PT, PT, PT, UP0, 0x80, 0x0 ;  /* 0x000000000000781c */ /* 0x000fe20003f0f008 */
[----:B------:R-:W-:Y:S01]  /*0550*/  NOP ;  /* 0x0000000000007918 */ /* 0x000fe20000000000 */
[----:B------:R-:W-:Y:S01]  /*0560*/  ULDC.64 UR38, c[0x0][0x208] ;  /* 0x0000820000267ab9 */ /* 0x000fe20000000a00 */
[----:B------:R-:W-:Y:S01]  /*0570*/  BSSY B6, `(.L_x_7027) ;  /* 0x0000d12000067945 */ /* 0x000fe20003800000 */
[----:B-12-4-:R-:W-:Y:S09]  /*0580*/  BAR.SYNC.DEFER_BLOCKING 0x0 ;  /* 0x0000000000007b1d */ /* 0x016ff20000010000 */
[----:B------:R-:W-:Y:S05]  /*0590*/  @!P0 BRA `(.L_x_7028) ;  /* 0x0000009400988947 */ /* 0x000fea0003800000 */
.L_x_7029:
        /* <DEDUP_REMOVED lines=32> */
.L_x_7030:
[----:B------:R-:W-:Y:S01]  /*07a0*/  ULDC UR7, c[0x0][0x8cc] ;  /* 0x0002330000077ab9 */ /* 0x000fe20000000800 */
[----:B------:R-:W-:Y:S01]  /*07b0*/  UMOV UR37, UR10 ;  /* 0x0000000a00257c82 */ /* 0x000fe20008000000 */
[----:B------:R-:W-:-:S11]  /*07c0*/  UISETP.NE.AND UP0, UPT, UR7, 0x1, UPT ;  /* 0x000000010700788c */ /* 0x000fd6000bf05270 */
[----:B------:R-:W-:Y:S02]  /*07d0*/  @UP0 ULDC.64 UR8, c[0x0][0x8d0] ;  /* 0x0002340000080ab9 */ /* 0x000fe40000000a00 */
[----:B------:R-:W-:-:S04]  /*07e0*/  UIMAD.WIDE.U32 UR4, UR10, UR8, URZ ;  /* 0x000000080a0472a5 */ /* 0x000fc8000f8e003f */
[----:B------:R-:W-:-:S04]  /*07f0*/  @UP0 USHF.R.U32.HI UR37, URZ, UR9, UR5 ;  /* 0x000000093f250299 */ /* 0x000fc80008011605 */
[----:B------:R-:W-:-:S12]  /*0800*/  UIMAD UR4, UR37, UR7, URZ ;  /* 0x00000007250472a4 */ /* 0x000fd8000f8e023f */
.L_x_7031:
        /* <DEDUP_REMOVED lines=14> */
[----:B------:R-:W-:-:S06]  /*08f0*/  UIMAD UR4, UR7, UR4, UR6 ;  /* 0x00000004070472a4 */ /* 0x000fcc000f8e0206 */
[----:B------:R-:W-:-:S05]  /*0900*/  IMAD.U32 R0, RZ, RZ, UR4 ;  /* 0x00000004ff007e24 */ /* 0x000fca000f8e00ff */
[----:B------:R1:W-:Y:S01]  /*0910*/  STL [R1+0x3c], R0 ;  /* 0x00003c0001007387 */ /* 0x0003e20000100800 */
        /* <DEDUP_REMOVED lines=8> */
.L_x_7032:
        /* <DEDUP_REMOVED lines=9> */
[----:B-1----:R-:W3:Y:S01]  /*0a30*/  LDG.E R0, desc[UR38][R2.64+0x4] ;  /* 0x0000042602007981 */ /* 0x002ee2000c1e1900 */
[----:B--2---:R-:W-:Y:S02]  /*0a40*/  R2UR UR4, R4 ;  /* 0x00000000040472ca */ /* 0x004fe400000e0000 */
[----:B---3--:R-:W-:-:S13]  /*0a50*/  R2UR UR5, R0 ;  /* 0x00000000000572ca */ /* 0x008fda00000e0000 */
[----:B------:R-:W-:Y:S01]  /*0a60*/  UIADD3 UR4, -UR4, UR5, URZ ;  /* 0x0000000504047290 */ /* 0x000fe2000fffe13f */
[----:B------:R-:W-:Y:S11]  /*0a70*/  BRA `(.L_x_7033) ;  /* 0x0000000000047947 */ /* 0x000ff60003800000 */
.L_x_7034:
[----:B------:R-:W-:-:S05]  /*0a80*/  ULDC UR4, c[0x0][0x8f4] ;  /* 0x00023d0000047ab9 */ /* 0x000fca0000000800 */
.L_x_7033:
        /* <DEDUP_REMOVED lines=8> */
[----:B-1----:R-:W1:Y:S01]  /*0b10*/  S2R R0, SR_TID.X ;  /* 0x0000000000007919 */ /* 0x002e620000002100 */
        /* <DEDUP_REMOVED lines=13> */
.L_x_7036:
        /* <DEDUP_REMOVED lines=14> */
.L_x_7037:
        /* <DEDUP_REMOVED lines=11> */
.L_x_7038:
        /* <DEDUP_REMOVED lines=13> */
.L_x_7039:
        /* <DEDUP_REMOVED lines=68> */
.L_x_7042:
        /* <DEDUP_REMOVED lines=15> */
.L_x_7041:
        /* <DEDUP_REMOVED lines=22> */
.L_x_7044:
        /* <DEDUP_REMOVED lines=15> */
.L_x_7043:
[----:B------:R-:W-:Y:S01]  /*15d0*/  SHF.R.S32.HI R5, RZ, 0x1f, R16 ;  /* 0x0000001fff057819 */ /* 0x000fe20000011410 */
[----:B------:R-:W-:-:S03]  /*15e0*/  UMOV UR4, 0xffffffff ;  /* 0xffffffff00047882 */ /* 0x000fc60000000000 */
[----:B------:R-:W-:-:S04]  /*15f0*/  LEA.HI R0, R5, R16, RZ, 0x7 ;  /* 0x0000001005007211 */ /* 0x000fc800078f38ff */
[----:B------:R-:W-:Y:S01]  /*1600*/  SHF.R.S32.HI R13, RZ, 0x7, R0 ;  /* 0x00000007ff0d7819 */ /* 0x000fe20000011400 */
[----:B------:R-:W-:Y:S06]  /*1610*/  BRA.DIV UR4, `(.L_x_7045) ;  /* 0x000000c204247947 */ /* 0x000fec000b800000 */
[----:B------:R1:W2:Y:S02]  /*1620*/  SHFL.IDX PT, R14, R13, RZ, 0x1f ;  /* 0x00001fff0d0e7589 */ /* 0x0002a400000e0000 */
.L_x_7143:
        /* <DEDUP_REMOVED lines=24> */
.L_x_7046:
        /* <DEDUP_REMOVED lines=159> */
.L_x_7059:
[----:B------:R-:W-:-:S06]  /*21a0*/  ULOP3.LUT UR4, UR36, 0x1, URZ, 0xfc, !UPT ;  /* 0x0000000124047892 */ /* 0x000fcc000f8efc3f */
[----:B---3--:R-:W-:-:S05]  /*21b0*/  IMAD.U32 R5, RZ, RZ, UR4 ;  /* 0x00000004ff057e24 */ /* 0x008fca000f8e00ff */
[----:B------:R-:W-:-:S13]  /*21c0*/  ISETP.NE.AND P0, PT, R5, 0x3, PT ;  /* 0x000000030500780c */ /* 0x000fda0003f05270 */
[----:B------:R-:W-:Y:S05]  /*21d0*/  @!P0 BRA `(.L_x_7049) ;  /* 0x0000000000048947 */ /* 0x000fea0003800000 */
[----:B------:R-:W-:Y:S01]  /*21e0*/  BPT.TRAP 0x1 ;  /* 0x000000040000795c */ /* 0x000fe20000300000 */
.L_x_7049:
[----:B------:R-:W-:Y:S01]  /*21f0*/  IMAD R6, R0, 0x8, R236 ;  /* 0x0000000800067824 */ /* 0x000fe200078e02ec */
[----:B------:R-:W-:-:S04]  /*2200*/  SHF.L.U32 R21, R4, 0x1f, RZ ;  /* 0x0000001f04157819 */ /* 0x000fc800000006ff */
[----:B------:R1:W2:Y:S01]  /*2210*/  SYNCS.PHASECHK.TRANS64.TRYWAIT P1, [R6+URZ+0x30c10], R21 ;  /* 0x030c1015060075a7 */ /* 0x0002a2000802017f */
[----:B------:R-:W-:Y:S05]  /*2220*/  @!P0 BRA `(.L_x_7050) ;  /* 0x0000000000048947 */ /* 0x000fea0003800000 */
[----:B------:R-:W-:Y:S01]  /*2230*/  BPT.TRAP 0x1 ;  /* 0x000000040000795c */ /* 0x000fe20000300000 */
.L_x_7050:
[----:B------:R-:W-:-:S05]  /*2240*/  VIADD R5, R236, 0x10000 ;  /* 0x00010000ec057836 */ /* 0x000fca0000000000 */
[----:B------:R-:W-:-:S04]  /*2250*/  SHF.R.U32.HI R5, RZ, 0x4, R5 ;  /* 0x00000004ff057819 */ /* 0x000fc80000011605 */
[----:B------:R-:W-:Y:S01]  /*2260*/  LOP3.LUT R5, R5, 0x3fff, RZ, 0xc0, !PT ;  /* 0x00003fff05057812 */ /* 0x000fe200078ec0ff */
[----:B--2---:R-:W-:Y:S06]  /*2270*/  @P1 BRA `(.L_x_7051) ;  /* 0x0000000000081947 */ /* 0x004fec0003800000 */
[----:B------:R-:W2:Y:S02]  /*2280*/  SYNCS.PHASECHK.TRANS64.TRYWAIT P1, [R6+URZ+0x30c10], R21 ;  /* 0x030c1015060075a7 */ /* 0x000ea4000802017f */
[----:B--2---:R-:W-:Y:S05]  /*2290*/  @!P1 BRA `(.L_x_7052) ;  /* 0x000000b400349947 */ /* 0x004fea0003800000 */
.L_x_7051:
        /* <DEDUP_REMOVED lines=64> */
.L_x_7053:
[----:B------:R1:W1:Y:S01]  /*26a0*/  SYNCS.PHASECHK.TRANS64.TRYWAIT P1, [R6+URZ+0x30c30], R21 ;  /* 0x030c3015060075a7 */ /* 0x000262000802017f */
[----:B------:R-:W-:Y:S05]  /*26b0*/  @!P0 BRA `(.L_x_7054) ;  /* 0x0000000000048947 */ /* 0x000fea0003800000 */
[----:B------:R-:W-:Y:S01]  /*26c0*/  BPT.TRAP 0x1 ;  /* 0x000000040000795c */ /* 0x000fe20000300000 */
.L_x_7054:
[----:B------:R-:W-:-:S05]  /*26d0*/  VIADD R15, R236, 0x18000 ;  /* 0x00018000ec0f7836 */ /* 0x000fca0000000000 */
[----:B------:R-:W-:-:S04]  /*26e0*/  SHF.R.U32.HI R15, RZ, 0x4, R15 ;  /* 0x00000004ff0f7819 */ /* 0x000fc8000001160f */
[----:B------:R-:W-:-:S04]  /*26f0*/  LOP3.LUT R15, R15, 0x3fff, RZ, 0xc0, !PT ;  /* 0x00003fff0f0f7812 */ /* 0x000fc800078ec0ff */
[----:B------:R-:W-:Y:S01]  /*2700*/  LOP3.LUT R17, R15, 0x10000, RZ, 0xfc, !PT ;  /* 0x000100000f117812 */ /* 0x000fe200078efcff */
[----:B-1----:R-:W-:Y:S06]  /*2710*/  @P1 BRA `(.L_x_7055) ;  /* 0x0000000000081947 */ /* 0x002fec0003800000 */
[----:B------:R-:W1:Y:S02]  /*2720*/  SYNCS.PHASECHK.TRANS64.TRYWAIT P1, [R6+URZ+0x30c30], R21 ;  /* 0x030c3015060075a7 */ /* 0x000e64000802017f */
[----:B-1----:R-:W-:Y:S05]  /*2730*/  @!P1 BRA `(.L_x_7056) ;  /* 0x000000b000209947 */ /* 0x002fea0003800000 */
.L_x_7055:
        /* <DEDUP_REMOVED lines=21> */
[----:B--2---:R-:W1:Y:S01]  /*2890*/  SHFL.IDX PT, R19, R10, R237, 0x1f ;  /* 0x00001fed0a137589 */ /* 0x004e6200000e0000 */
[----:B------:R-:W-:Y:S01]  /*28a0*/  HGMMA.64x128x16.F32 R24, gdesc[UR4], RZ, !UPT, gsb0 ;  /* 0x01e00000041879f0 */ /* 0x000fe2000c0008ff */
[----:B------:R-:W-:Y:S01]  /*28b0*/  UIADD3 UR6, UR8, 0x2, URZ ;  /* 0x0000000208067890 */ /* 0x000fe2000fffe03f */
[C---:B------:R-:W-:Y:S01]  /*28c0*/  ISETP.GT.AND P5, PT, R18.reuse, RZ, PT ;  /* 0x000000ff1200720c */ /* 0x040fe20003fa4270 */
[----:B------:R-:W-:Y:S01]  /*28d0*/  UIADD3 UR4, UR9, 0x2, URZ ;  /* 0x0000000209047890 */ /* 0x000fe2000fffe03f */
[----:B------:R-:W-:Y:S01]  /*28e0*/  ISETP.GT.AND P6, PT, R18, 0x1, PT ;  /* 0x000000011200780c */ /* 0x000fe20003fc4270 */
[----:B------:R-:W-:Y:S01]  /*28f0*/  UMOV UR7, 0x40000040 ;  /* 0x4000004000077882 */ /* 0x000fe20000000000 */
[----:B------:R-:W-:Y:S01]  /*2900*/  UMOV UR5, 0x40000040 ;  /* 0x4000004000057882 */ /* 0x000fe20000000000 */
[----:B------:R-:W-:Y:S01]  /*2910*/  FSEL R88, R88, -INF , !P5 ;  /* 0xff80000058587808 */ /* 0x000fe20006800000 */
[----:B------:R-:W2:Y:S01]  /*2920*/  SHFL.IDX PT, R222, R10, R233, 0x1f ;  /* 0x00001fe90ade7589 */ /* 0x000ea200000e0000 */
[----:B------:R-:W-:Y:S01]  /*2930*/  FSEL R89, R89, -INF , !P6 ;  /* 0xff80000059597808 */ /* 0x000fe20007000000 */
[----:B------:R-:W-:Y:S01]  /*2940*/  VIADD R232, R8, 0x14 ;  /* 0x0000001408e87836 */ /* 0x000fe20000000000 */
        /* <DEDUP_REMOVED lines=11> */
[----:B------:R-:W-:Y:S01]  /*2a00*/  SHFL.IDX PT, R221, R10, R234, 0x1f ;  /* 0x00001fea0add7589 */ /* 0x000fe200000e0000 */
[----:B------:R-:W-:Y:S01]  /*2a10*/  FSEL R92, R92, -INF , !P1 ;  /* 0xff8000005c5c7808 */ /* 0x000fe20004800000 */
[----:B-1----:R-:W-:Y:S01]  /*2a20*/  FFMA.FTZ R219, R89, UR10, -R19 ;  /* 0x0000000a59db7c23 */ /* 0x002fe20008010813 */
[----:B------:R-:W-:Y:S01]  /*2a30*/  FSEL R93, R93, -INF , !P2 ;  /* 0xff8000005d5d7808 */ /* 0x000fe20005000000 */
[----:B------:R-:W1:Y:S01]  /*2a40*/  SHFL.IDX PT, R89, R10, R232, 0x1f ;  /* 0x00001fe80a597589 */ /* 0x000e6200000e0000 */
[----:B------:R-:W-:-:S02]  /*2a50*/  FSEL R96, R96, -INF , !P3 ;  /* 0xff80000060607808 */ /* 0x000fc40005800000 */
[----:B------:R-:W-:Y:S01]  /*2a60*/  FSEL R97, R97, -INF , !P4 ;  /* 0xff80000061617808 */ /* 0x000fe20006000000 */
[----:B---3--:R-:W-:Y:S01]  /*2a70*/  SHFL.IDX PT, R223, R14, R230, 0x1f ;  /* 0x00001fe60edf7589 */ /* 0x008fe200000e0000 */
[----:B------:R-:W-:Y:S01]  /*2a80*/  FSEL R100, R100, -INF , !P5 ;  /* 0xff80000064647808 */ /* 0x000fe20006800000 */
[----:B--2---:R-:W-:Y:S01]  /*2a90*/  FFMA.FTZ R21, R96, UR10, -R222 ;  /* 0x0000000a60157c23 */ /* 0x004fe200080108de */
[----:B------:R-:W-:Y:S01]  /*2aa0*/  FSEL R101, R101, -INF , !P6 ;  /* 0xff80000065657808 */ /* 0x000fe20007000000 */
[----:B------:R-:W-:Y:S01]  /*2ab0*/  SHFL.IDX PT, R96, R14, R235, 0x1f ;  /* 0x00001feb0e607589 */ /* 0x000fe200000e0000 */
[----:B------:R-:W-:Y:S01]  /*2ac0*/  ISETP.GT.AND P1, PT, R18, 0x20, PT ;  /* 0x000000201200780c */ /* 0x000fe20003f24270 */
[----:B------:R-:W-:Y:S01]  /*2ad0*/  IMAD R15, R0, 0x400, R15 ;  /* 0x00000400000f7824 */ /* 0x000fe200078e020f */
[C---:B------:R-:W-:Y:S01]  /*2ae0*/  ISETP.GT.AND P2, PT, R18.reuse, 0x21, PT ;  /* 0x000000211200780c */ /* 0x040fe20003f44270 */
[----:B------:R-:W-:Y:S01]  /*2af0*/  SHFL.IDX PT, R225, R11, R235, 0x1f ;  /* 0x00001feb0be17589 */ /* 0x000fe200000e0000 */
[C---:B------:R-:W-:Y:S01]  /*2b00*/  ISETP.GT.AND P3, PT, R18.reuse, 0x28, PT ;  /* 0x000000281200780c */ /* 0x040fe20003f64270 */
[----:B------:R-:W-:Y:S01]  /*2b10*/  MUFU.EX2 R219, R219 ;  /* 0x000000db00db7308 */ /* 0x000fe20000000800 */
[C---:B------:R-:W-:Y:S01]  /*2b20*/  ISETP.GT.AND P4, PT, R18.reuse, 0x29, PT ;  /* 0x000000291200780c */ /* 0x040fe20003f84270 */
[----:B------:R-:W-:Y:S01]  /*2b30*/  SHFL.IDX PT, R226, R11, R234, 0x1f ;  /* 0x00001fea0be27589 */ /* 0x000fe200000e0000 */
[----:B------:R-:W-:-:S02]  /*2b40*/  ISETP.GT.AND P5, PT, R18, 0x30, PT ;  /* 0x000000301200780c */ /* 0x000fc40003fa4270 */
[----:B------:R-:W-:Y:S01]  /*2b50*/  ISETP.GT.AND P6, PT, R18, 0x31, PT ;  /* 0x000000311200780c */ /* 0x000fe20003fc4270 */
[----:B------:R-:W-:Y:S01]  /*2b60*/  SHFL.IDX PT, R227, R13, R231, 0x1f ;  /* 0x00001fe70de37589 */ /* 0x000fe200000e0000 */
        /* <DEDUP_REMOVED lines=38> */
[----:B------:R-:W2:Y:S01]  /*2dd0*/  SHFL.IDX PT, R17, R10, R8, 0x1f ;  /* 0x00001f080a117589 */ /* 0x000ea200000e0000 */
[----:B------:R-:W-:Y:S02]  /*2de0*/  ISETP.GT.AND P1, PT, R7, 0x8, PT ;  /* 0x000000080700780c */ /* 0x000fe40003f24270 */
[----:B------:R-:W-:Y:S02]  /*2df0*/  FSEL R149, R149, -INF , !P6 ;  /* 0xff80000095957808 */ /* 0x000fe40007000000 */
[----:B------:R-:W-:Y:S02]  /*2e00*/  SEL R18, R18, 0x80, P1 ;  /* 0x0000008012127807 */ /* 0x000fe40000800000 */
[----:B------:R-:W-:-:S02]  /*2e10*/  FSEL R141, R141, -INF , !P2 ;  /* 0xff8000008d8d7808 */ /* 0x000fc40005000000 */
[C---:B------:R-:W-:Y:S02]  /*2e20*/  ISETP.GT.AND P1, PT, R18.reuse, 0x1, PT ;  /* 0x000000011200780c */ /* 0x040fe40003f24270 */
[----:B------:R-:W-:Y:S02]  /*2e30*/  ISETP.GT.AND P6, PT, R18, RZ, PT ;  /* 0x000000ff1200720c */ /* 0x000fe40003fc4270 */
[----:B------:R-:W-:Y:S01]  /*2e40*/  FSEL R218, R91, -INF , !P1 ;  /* 0xff8000005bda7808 */ /* 0x000fe20004800000 */
[----:B------:R-:W-:Y:S02]  /*2e50*/  WARPGROUP.DEPBAR.LE gsb0, 0x0 ;  /* 0x00008000000079c5 */ /* 0x000fe40000010000 */
[----:B------:R-:W-:Y:S01]  /*2e60*/  WARPGROUP.ARRIVE ;  /* 0x00000000000079c5 */ /* 0x000fe20000000000 */
[----:B------:R-:W3:Y:S01]  /*2e70*/  SHFL.IDX PT, R91, R10, R231, 0x1f ;  /* 0x00001fe70a5b7589 */ /* 0x000ee200000e0000 */
[----:B------:R-:W-:Y:S01]  /*2e80*/  FFMA.FTZ R218, R218, UR10, -R19 ;  /* 0x0000000adada7c23 */ /* 0x000fe20008010813 */
[----:B-1----:R-:W-:Y:S01]  /*2e90*/  FFMA.FTZ R19, R97, UR10, -R89 ;  /* 0x0000000a61137c23 */ /* 0x002fe20008010859 */
[----:B------:R-:W-:Y:S01]  /*2ea0*/  FSEL R144, R144, -INF , !P3 ;  /* 0xff80000090907808 */ /* 0x000fe20005800000 */
[----:B------:R-:W-:Y:S01]  /*2eb0*/  SHFL.IDX PT, R97, R14, R234, 0x1f ;  /* 0x00001fea0e617589 */ /* 0x000fe200000e0000 */
[----:B------:R-:W-:Y:S01]  /*2ec0*/  HGMMA.64x128x16.F32 R24, gdesc[UR4], R24, gsb0 ;  /* 0x01e00000041879f0 */ /* 0x000fe20008000818 */
[----:B------:R-:W-:Y:S01]  /*2ed0*/  FSEL R145, R145, -INF , !P4 ;  /* 0xff80000091917808 */ /* 0x000fe20006000000 */
[--C-:B--2---:R-:W-:Y:S01]  /*2ee0*/  FFMA.FTZ R88, R88, UR10, -R17.reuse ;  /* 0x0000000a58587c23 */ /* 0x104fe20008010811 */
[----:B------:R-:W-:Y:S01]  /*2ef0*/  FSEL R148, R148, -INF , !P5 ;  /* 0xff80000094947808 */ /* 0x000fe20006800000 */
[----:B------:R-:W-:Y:S01]  /*2f00*/  UIADD3 UR6, UR8, 0x4, URZ ;  /* 0x0000000408067890 */ /* 0x000fe2000fffe03f */
[----:B------:R-:W-:Y:S01]  /*2f10*/  FSEL R217, R90, -INF , !P6 ;  /* 0xff8000005ad97808 */ /* 0x000fe20007000000 */
[----:B------:R1:W2:Y:S01]  /*2f20*/  MUFU.EX2 R216, R88 ;  /* 0x0000005800d87308 */ /* 0x0002a20000000800 */
[C---:B------:R-:W-:Y:S01]  /*2f30*/  ISETP.GT.AND P2, PT, R18.reuse, 0x8, PT ;  /* 0x000000081200780c */ /* 0x040fe20003f44270 */
[----:B------:R-:W4:Y:S01]  /*2f40*/  SHFL.IDX PT, R90, R10, R230, 0x1f ;  /* 0x00001fe60a5a7589 */ /* 0x000f2200000e0000 */
[C---:B------:R-:W-:Y:S01]  /*2f50*/  ISETP.GT.AND P3, PT, R18.reuse, 0x9, PT ;  /* 0x000000091200780c */ /* 0x040fe20003f64270 */
[----:B------:R-:W-:Y:S01]  /*2f60*/  FFMA.FTZ R217, R217, UR10, -R17 ;  /* 0x0000000ad9d97c23 */ /* 0x000fe20008010811 */
[----:B------:R-:W-:Y:S01]  /*2f70*/  ISETP.GT.AND P4, PT, R18, 0x10, PT ;  /* 0x000000101200780c */ /* 0x000fe20003f84270 */
[----:B------:R-:W-:Y:S01]  /*2f80*/  FFMA.FTZ R17, R92, UR10, -R20 ;  /* 0x0000000a5c117c23 */ /* 0x000fe20008010814 */
[----:B------:R-:W-:Y:S01]  /*2f90*/  ISETP.GT.AND P5, PT, R18, 0x11, PT ;  /* 0x000000111200780c */ /* 0x000fe20003fa4270 */
[----:B------:R-:W5:Y:S01]  /*2fa0*/  SHFL.IDX PT, R92, R14, R8, 0x1f ;  /* 0x00001f080e5c7589 */ /* 0x000f6200000e0000 */
[----:B-1----:R-:W-:Y:S01]  /*2fb0*/  FFMA.FTZ R88, R108, UR10, -R96 ;  /* 0x0000000a6c587c23 */ /* 0x002fe20008010860 */
[C---:B------:R-:W-:Y:S01]  /*2fc0*/  ISETP.GT.AND P6, PT, R18.reuse, 0x18, PT ;  /* 0x000000181200780c */ /* 0x040fe20003fc4270 */
[----:B------:R-:W-:Y:S01]  /*2fd0*/  UIADD3 UR4, UR9, 0x4, URZ ;  /* 0x0000000409047890 */ /* 0x000fe2000fffe03f */
[----:B------:R-:W-:Y:S01]  /*2fe0*/  ISETP.GT.AND P1, PT, R18, 0x19, PT ;  /* 0x000000191200780c */ /* 0x000fe20003f24270 */
[----:B------:R-:W-:Y:S01]  /*2ff0*/  SHFL.IDX PT, R108, R14, R231, 0x1f ;  /* 0x00001fe70e6c7589 */ /* 0x000fe200000e0000 */
[----:B------:R-:W-:Y:S01]  /*3000*/  FSEL R220, R94, -INF , !P2 ;  /* 0xff8000005edc7808 */ /* 0x000fe20005000000 */
[----:B------:R-:W-:Y:S01]  /*3010*/  UMOV UR7, 0x40000040 ;  /* 0x4000004000077882 */ /* 0x000fe20000000000 */
[----:B------:R-:W-:Y:S01]  /*3020*/  FSEL R95, R95, -INF , !P3 ;  /* 0xff8000005f5f7808 */ /* 0x000fe20005800000 */
[----:B------:R-:W1:Y:S01]  /*3030*/  SHFL.IDX PT, R94, R14, R237, 0x1f ;  /* 0x00001fed0e5e7589 */ /* 0x000e6200000e0000 */
[----:B------:R-:W-:Y:S01]  /*3040*/  FSEL R98, R98, -INF , !P4 ;  /* 0xff80000062627808 */ /* 0x000fe20006000000 */
[----:B------:R-:W-:Y:S01]  /*3050*/  FFMA.FTZ R220, R220, UR10, -R20 ;  /* 0x0000000adcdc7c23 */ /* 0x000fe20008010814 */
[----:B------:R-:W-:Y:S01]  /*3060*/  FSEL R99, R99, -INF , !P5 ;  /* 0xff80000063637808 */ /* 0x000fe20006800000 */
[----:B---3--:R-:W-:Y:S01]  /*3070*/  FFMA.FTZ R20, R100, UR10, -R91 ;  /* 0x0000000a64147c23 */ /* 0x008fe2000801085b */
[----:B------:R-:W-:Y:S01]  /*3080*/  FSEL R102, R102, -INF , !P6 ;  /* 0xff80000066667808 */ /* 0x000fe20007000000 */
[----:B------:R-:W-:Y:S01]  /*3090*/  FFMA.FTZ R222, R98, UR10, -R222 ;  /* 0x0000000a62de7c23 */ /* 0x000fe200080108de */
[----:B------:R-:W-:Y:S01]  /*30a0*/  FSEL R103, R103, -INF , !P1 ;  /* 0xff80000067677808 */ /* 0x000fe20004800000 */
[----:B------:R-:W3:Y:S01]  /*30b0*/  SHFL.IDX PT, R98, R14, R233, 0x1f ;  /* 0x00001fe90e627589 */ /* 0x000ee200000e0000 */
[C---:B------:R-:W-:Y:S01]  /*30c0*/  ISETP.GT.AND P2, PT, R18.reuse, 0x20, PT ;  /* 0x000000201200780c */ /* 0x040fe20003f44270 */
[----:B------:R-:W-:Y:S01]  /*30d0*/  UMOV UR5, 0x40000040 ;  /* 0x4000004000057882 */ /* 0x000fe20000000000 */
[C---:B------:R-:W-:Y:S01]  /*30e0*/  ISETP.GT.AND P3, PT, R18.reuse, 0x21, PT ;  /* 0x000000211200780c */ /* 0x040fe20003f64270 */
[----:B------:R3:W2:Y:S01]  /*30f0*/  SHFL.IDX PT, R100, R14, R232, 0x1f ;  /* 0x00001fe80e647589 */ /* 0x0006a200000e0000 */
[C---:B------:R-:W-:Y:S01]  /*3100*/  ISETP.GT.AND P4, PT, R18.reuse, 0x28, PT ;  /* 0x000000281200780c */ /* 0x040fe20003f84270 */
[----:B----4-:R-:W-:Y:S01]  /*3110*/  FFMA.FTZ R101, R101, UR10, -R90 ;  /* 0x0000000a65657c23 */ /* 0x010fe2000801085a */
[----:B------:R-:W-:Y:S01]  /*3120*/  ISETP.GT.AND P5, PT, R18, 0x29, PT ;  /* 0x000000291200780c */ /* 0x000fe20003fa4270 */
[----:B-----5:R-:W-:Y:S01]  /*3130*/  FFMA.FTZ R22, R104, UR10, -R92 ;  /* 0x0000000a68167c23 */ /* 0x020fe2000801085c */
[C---:B------:R-:W-:Y:S01]  /*3140*/  ISETP.GT.AND P6, PT, R18.reuse, 0x30, PT ;  /* 0x000000301200780c */ /* 0x040fe20003fc4270 */
[----:B------:R-:W-:Y:S01]  /*3150*/  MUFU.EX2 R10, R21 ;  /* 0x00000015000a7308 */ /* 0x000fe20000000800 */
[----:B------:R-:W-:-:S02]  /*3160*/  ISETP.GT.AND P1, PT, R18, 0x31, PT ;  /* 0x000000311200780c */ /* 0x000fc40003f24270 */
[----:B------:R-:W-:Y:S02]  /*3170*/  FSEL R106, R106, -INF , !P2 ;  /* 0xff8000006a6a7808 */ /* 0x000fe40005000000 */
[----:B------:R-:W-:Y:S01]  /*3180*/  FSEL R107, R107, -INF , !P3 ;  /* 0xff8000006b6b7808 */ /* 0x000fe20005800000 */
[--C-:B-1----:R-:W-:Y:S01]  /*3190*/  FFMA.FTZ R23, R105, UR10, -R94.reuse ;  /* 0x0000000a69177c23 */ /* 0x102fe2000801085e */
[----:B------:R-:W-:Y:S01]  /*31a0*/  FSEL R110, R110, -INF , !P4 ;  /* 0xff8000006e6e7808 */ /* 0x000fe20006000000 */
[----:B------:R-:W-:Y:S01]  /*31b0*/  MUFU.EX2 R21, R101 ;  /* 0x0000006500157308 */ /* 0x000fe20000000800 */
[----:B------:R-:W-:Y:S01]  /*31c0*/  FSEL R111, R111, -INF , !P5 ;  /* 0xff8000006f6f7808 */ /* 0x000fe20006800000 */
[----:B------:R-:W-:Y:S01]  /*31d0*/  FFMA.FTZ R107, R107, UR10, -R94 ;  /* 0x0000000a6b6b7c23 */ /* 0x000fe2000801085e */
[----:B------:R-:W-:Y:S01]  /*31e0*/  FSEL R114, R114, -INF , !P6 ;  /* 0xff80000072727808 */ /* 0x000fe20007000000 */
[----:B------:R-:W-:Y:S01]  /*31f0*/  FFMA.FTZ R110, R110, UR10, -R96 ;  /* 0x0000000a6e6e7c23 */ /* 0x000fe20008010860 */
[----:B------:R-:W-:Y:S01]  /*3200*/  FSEL R115, R115, -INF , !P1 ;  /* 0xff80000073737808 */ /* 0x000fe20004800000 */
[----:B---3--:R-:W-:Y:S01]  /*3210*/  FFMA.FTZ R14, R112, UR10, -R98 ;  /* 0x0000000a700e7c23 */ /* 0x008fe20008010862 */
[----:B------:R-:W-:Y:S01]  /*3220*/  ISETP.GT.AND P2, PT, R18, 0x38, PT ;  /* 0x000000381200780c */ /* 0x000fe20003f44270 */
[----:B------:R-:W-:Y:S01]  /*3230*/  FFMA.FTZ R112, R102, UR10, -R91 ;  /* 0x0000000a66707c23 */ /* 0x000fe2000801085b */
[C---:B------:R-:W-:Y:S01]  /*3240*/  ISETP.GT.AND P3, PT, R18.reuse, 0x39, PT ;  /* 0x000000391200780c */ /* 0x040fe20003f64270 */
[----:B--2---:R-:W-:Y:S01]  /*3250*/  FFMA.FTZ R91, R113, UR10, -R100 ;  /* 0x0000000a715b7c23 */ /* 0x004fe20008010864 */
[C---:B------:R-:W-:Y:S01]  /*3260*/  ISETP.GT.AND P4, PT, R18.reuse, 0x40, PT ;  /* 0x000000401200780c */ /* 0x040fe20003f84270 */
[----:B------:R-:W-:Y:S01]  /*3270*/  FFMA.FTZ R113, R103, UR10, -R90 ;  /* 0x0000000a67717c23 */ /* 0x000fe2000801085a */
[C---:B------:R-:W-:Y:S01]  /*3280*/  ISETP.GT.AND P5, PT, R18.reuse, 0x41, PT ;  /* 0x000000411200780c */ /* 0x040fe20003fa4270 */
[----:B------:R-:W-:Y:S01]  /*3290*/  MUFU.EX2 R90, R91 ;  /* 0x0000005b005a7308 */ /* 0x000fe20000000800 */
[----:B------:R-:W-:Y:S01]  /*32a0*/  ISETP.GT.AND P6, PT, R18, 0x48, PT ;  /* 0x000000481200780c */ /* 0x000fe20003fc4270 */
[----:B------:R-:W-:Y:S01]  /*32b0*/  FFMA.FTZ R114, R114, UR10, -R98 ;  /* 0x0000000a72727c23 */ /* 0x000fe20008010862 */
[----:B------:R-:W-:Y:S01]  /*32c0*/  ISETP.GT.AND P1, PT, R18, 0x49, PT ;  /* 0x000000491200780c */ /* 0x000fe20003f24270 */
[----:B------:R-:W-:Y:S01]  /*32d0*/  FFMA.FTZ R111, R111, UR10, -R97 ;  /* 0x0000000a6f6f7c23 */ /* 0x000fe20008010861 */
[----:B------:R-:W-:Y:S01]  /*32e0*/  FSEL R118, R118, -INF , !P2 ;  /* 0xff80000076767808 */ /* 0x000fe20005000000 */
[----:B------:R-:W-:Y:S01]  /*32f0*/  FFMA.FTZ R115, R115, UR10, -R100 ;  /* 0x0000000a73737c23 */ /* 0x000fe20008010864 */
        /* <DEDUP_REMOVED lines=13> */
[----:B------:R-:W-:Y:S02]  /*33d0*/  ISETP.GT.AND P1, PT, R18, 0x61, PT ;  /* 0x000000611200780c */ /* 0x000fe40003f24270 */
[----:B------:R-:W-:Y:S02]  /*33e0*/  FSEL R130, R130, -INF , !P2 ;  /* 0xff80000082827808 */ /* 0x000fe40005000000 */
[----:B------:R-:W-:Y:S01]  /*33f0*/  FSEL R131, R131, -INF , !P3 ;  /* 0xff80000083837808 */ /* 0x000fe20005800000 */
[----:B------:R-:W-:Y:S02]  /*3400*/  WARPGROUP.DEPBAR.LE gsb0, 0x0 ;  /* 0x00008000000079c5 */ /* 0x000fe40000010000 */
[----:B------:R-:W-:Y:S01]  /*3410*/  FSEL R134, R134, -INF , !P4 ;  /* 0xff80000086867808 */ /* 0x000fe20006000000 */
[----:B------:R-:W-:Y:S01]  /*3420*/  WARPGROUP.ARRIVE ;  /* 0x00000000000079c5 */ /* 0x000fe20000000000 */
[----:B------:R-:W-:Y:S01]  /*3430*/  FSEL R135, R135, -INF , !P5 ;  /* 0xff80000087877808 */ /* 0x000fe20006800000 */
[----:B------:R-:W-:Y:S01]  /*3440*/  MUFU.EX2 R217, R217 ;  /* 0x000000d900d97308 */ /* 0x000fe20000000800 */
[----:B------:R-:W-:-:S02]  /*3450*/  FSEL R138, R138, -INF , !P6 ;  /* 0xff8000008a8a7808 */ /* 0x000fc40007000000 */
[----:B------:R-:W-:Y:S01]  /*3460*/  FSEL R139, R139, -INF , !P1 ;  /* 0xff8000008b8b7808 */ /* 0x000fe20004800000 */
[----:B------:R-:W-:Y:S01]  /*3470*/  HGMMA.64x128x16.F32 R24, gdesc[UR4], R24, gsb0 ;  /* 0x01e00000041879f0 */ /* 0x000fe20008000818 */
[C---:B------:R-:W-:Y:S01]  /*3480*/  ISETP.GT.AND P2, PT, R18.reuse, 0x68, PT ;  /* 0x000000681200780c */ /* 0x040fe20003f44270 */
[----:B------:R-:W-:Y:S01]  /*3490*/  UIADD3 UR6, UR8, 0x6, URZ ;  /* 0x0000000608067890 */ /* 0x000fe2000fffe03f */
[C---:B------:R-:W-:Y:S01]  /*34a0*/  ISETP.GT.AND P3, PT, R18.reuse, 0x69, PT ;  /* 0x000000691200780c */ /* 0x040fe20003f64270 */
[----:B------:R-:W-:Y:S01]  /*34b0*/  UIADD3 UR4, UR9, 0x6, URZ ;  /* 0x0000000609047890 */ /* 0x000fe2000fffe03f */
[C---:B------:R-:W-:Y:S01]  /*34c0*/  ISETP.GT.AND P4, PT, R18.reuse, 0x70, PT ;  /* 0x000000701200780c */ /* 0x040fe20003f84270 */
[----:B------:R-:W-:Y:S01]  /*34d0*/  UMOV UR7, 0x40000040 ;  /* 0x4000004000077882 */ /* 0x000fe20000000000 */
[C---:B------:R-:W-:Y:S01]  /*34e0*/  ISETP.GT.AND P5, PT, R18.reuse, 0x71, PT ;  /* 0x000000711200780c */ /* 0x040fe20003fa4270 */
[----:B------:R-:W-:Y:S01]  /*34f0*/  UMOV UR5, 0x40000040 ;  /* 0x4000004000057882 */ /* 0x000fe20000000000 */
[C---:B------:R-:W-:Y:S01]  /*3500*/  ISETP.GT.AND P6, PT, R18.reuse, 0x78, PT ;  /* 0x000000781200780c */ /* 0x040fe20003fc4270 */
[----:B------:R-:W-:Y:S01]  /*3510*/  MUFU.EX2 R220, R220 ;  /* 0x000000dc00dc7308 */ /* 0x000fe20000000800 */
[----:B------:R-:W-:Y:S01]  /*3520*/  ISETP.GT.AND P1, PT, R18, 0x79, PT ;  /* 0x000000791200780c */ /* 0x000fe20003f24270 */
[----:B------:R-:W-:Y:S01]  /*3530*/  FFMA.FTZ R18, R93, UR10, -R221 ;  /* 0x0000000a5d127c23 */ /* 0x000fe200080108dd */
[----:B------:R-:W-:Y:S01]  /*3540*/  FFMA.FTZ R93, R109, UR10, -R97 ;  /* 0x0000000a6d5d7c23 */ /* 0x000fe20008010861 */
[----:B------:R-:W-:Y:S01]  /*3550*/  FFMA.FTZ R221, R95, UR10, -R221 ;  /* 0x0000000a5fdd7c23 */ /* 0x000fe200080108dd */
[----:B------:R-:W-:Y:S01]  /*3560*/  FFMA.FTZ R95, R116, UR10, -R108 ;  /* 0x0000000a745f7c23 */ /* 0x000fe2000801086c */
[----:B------:R-:W-:Y:S01]  /*3570*/  FFMA.FTZ R109, R99, UR10, -R89 ;  /* 0x0000000a636d7c23 */ /* 0x000fe20008010859 */
[----:B------:R-:W1:Y:S01]  /*3580*/  SHFL.IDX PT, R116, R11, R237, 0x1f ;  /* 0x00001fed0b747589 */ /* 0x000e6200000e0000 */
[----:B------:R2:W-:Y:S01]  /*3590*/  MUFU.EX2 R89, R93 ;  /* 0x0000005d00597308 */ /* 0x0005e20000000800 */
[----:B------:R-:W-:-:S02]  /*35a0*/  FFMA.FTZ R99, R125, UR10, -R226 ;  /* 0x0000000a7d637c23 */ /* 0x000fc400080108e2 */
[----:B------:R-:W-:Y:S05]  /*35b0*/  SHFL.IDX PT, R125, R11, R230, 0x1f ;  /* 0x00001fe60b7d7589 */ /* 0x000fea00000e0000 */
[----:B------:R3:W-:Y:S01]  /*35c0*/  MUFU.EX2 R91, R95 ;  /* 0x0000005f005b7308 */ /* 0x0007e20000000800 */
[----:B--2---:R-:W-:Y:S01]  /*35d0*/  FFMA.FTZ R93, R117, UR10, -R223 ;  /* 0x0000000a755d7c23 */ /* 0x004fe200080108df */
[----:B------:R-:W-:-:S06]  /*35e0*/  FFMA.FTZ R117, R106, UR10, -R92 ;  /* 0x0000000a6a757c23 */ /* 0x000fcc000801085c */
[----:B------:R2:W-:Y:S01]  /*35f0*/  MUFU.EX2 R92, R93 ;  /* 0x0000005d005c7308 */ /* 0x0005e20000000800 */
[----:B---3--:R-:W-:Y:S02]  /*3600*/  FFMA.FTZ R95, R124, UR10, -R225 ;  /* 0x0000000a7c5f7c23 */ /* 0x008fe400080108e1 */
[----:B------:R-:W3:Y:S01]  /*3610*/  SHFL.IDX PT, R124, R11, R231, 0x1f ;  /* 0x00001fe70b7c7589 */ /* 0x000ee200000e0000 */
[----:B-1----:R-:W-:-:S04]  /*3620*/  FFMA.FTZ R121, R121, UR10, -R116 ;  /* 0x0000000a79797c23 */ /* 0x002fc80008010874 */
[----:B------:R-:W-:Y:S01]  /*3630*/  MUFU.EX2 R20, R20 ;  /* 0x0000001400147308 */ /* 0x000fe20000000800 */
[----:B--2---:R-:W-:Y:S02]  /*3640*/  FFMA.FTZ R93, R120, UR10, -R224 ;  /* 0x0000000a785d7c23 */ /* 0x004fe400080108e0 */
[----:B------:R-:W1:Y:S05]  /*3650*/  SHFL.IDX PT, R120, R11, R233, 0x1f ;  /* 0x00001fe90b787589 */ /* 0x000e6a00000e0000 */
[----:B------:R2:W-:Y:S01]  /*3660*/  MUFU.EX2 R94, R121 ;  /* 0x00000079005e7308 */ /* 0x0005e20000000800 */
[----:B------:R-:W-:-:S07]  /*3670*/  FFMA.FTZ R105, R148, UR10, -R227 ;  /* 0x0000000a94697c23 */ /* 0x000fce00080108e3 */
[----:B------:R-:W-:Y:S01]  /*3680*/  MUFU.EX2 R222, R222 ;  /* 0x000000de00de7308 */ /* 0x000fe20000000800 */
[----:B--2---:R2:W4:Y:S01]  /*3690*/  SHFL.IDX PT, R121, R11, R232, 0x1f ;  /* 0x00001fe80b797589 */ /* 0x00452200000e0000 */
[----:B---3--:R-:W-:-:S03]  /*36a0*/  FFMA.FTZ R98, R132, UR10, -R124 ;  /* 0x0000000a84627c23 */ /* 0x008fc6000801087c */
[----:B------:R-:W3:Y:S03]  /*36b0*/  SHFL.IDX PT, R132, R13, R235, 0x1f ;  /* 0x00001feb0d847589 */ /* 0x000ee600000e0000 */
[----:B------:R-:W-:Y:S01]  /*36c0*/  MUFU.EX2 R22, R22 ;  /* 0x0000001600167308 */ /* 0x000fe20000000800 */
[----:B-1----:R-:W-:Y:S02]  /*36d0*/  FFMA.FTZ R96, R128, UR10, -R120 ;  /* 0x0000000a80607c23 */ /* 0x002fe40008010878 */
[----:B------:R-:W1:Y:S05]  /*36e0*/  SHFL.IDX PT, R128, R13, R8, 0x1f ;  /* 0x00001f080d807589 */ /* 0x000e6a00000e0000 */
[----:B--2---:R2:W-:Y:S08]  /*36f0*/  MUFU.EX2 R11, R99 ;  /* 0x00000063000b7308 */ /* 0x0045f00000000800 */
[----:B------:R-:W-:Y:S01]  /*3700*/  MUFU.EX2 R23, R23 ;  /* 0x0000001700177308 */ /* 0x000fe20000000800 */
[----:B----4-:R-:W-:Y:S01]  /*3710*/  FFMA.FTZ R97, R129, UR10, -R121 ;  /* 0x0000000a81617c23 */ /* 0x010fe20008010879 */
[----:B--2---:R-:W-:Y:S01]  /*3720*/  FFMA.FTZ R99, R133, UR10, -R125 ;  /* 0x0000000a85637c23 */ /* 0x004fe2000801087d */
[----:B------:R-:W2:Y:S01]  /*3730*/  SHFL.IDX PT, R129, R13, R237, 0x1f ;  /* 0x00001fed0d817589 */ /* 0x000ea200000e0000 */
[----:B---3--:R-:W-:-:S03]  /*3740*/  FFMA.FTZ R102, R140, UR10, -R132 ;  /* 0x0000000a8c667c23 */ /* 0x008fc60008010884 */
[----:B------:R-:W-:Y:S01]  /*3750*/  SHFL.IDX PT, R133, R13, R233, 0x1f ;  /* 0x00001fe90d857589 */ /* 0x000fe200000e0000 */
[----:B------:R-:W-:Y:S03]  /*3760*/  MUFU.EX2 R88, R88 ;  /* 0x0000005800587308 */ /* 0x000fe60000000800 */
[----:B------:R-:W-:Y:S01]  /*3770*/  SHFL.IDX PT, R140, R13, R230, 0x1f ;  /* 0x00001fe60d8c7589 */ /* 0x000fe200000e0000 */
[----:B-1----:R-:W-:-:S03]  /*3780*/  FFMA.FTZ R100, R136, UR10, -R128 ;  /* 0x0000000a88647c23 */ /* 0x002fc60008010880 */
[----:B------:R-:W1:Y:S01]  /*3790*/  SHFL.IDX PT, R136, R13, R234, 0x1f ;  /* 0x00001fea0d887589 */ /* 0x000e6200000e0000 */
[----:B------:R-:W-:Y:S08]  /*37a0*/  MUFU.EX2 R107, R107 ;  /* 0x0000006b006b7308 */ /* 0x000ff00000000800 */
[----:B------:R-:W-:Y:S01]  /*37b0*/  MUFU.EX2 R110, R110 ;  /* 0x0000006e006e7308 */ /* 0x000fe20000000800 */
[----:B--2---:R-:W-:-:S02]  /*37c0*/  FFMA.FTZ R101, R137, UR10, -R129 ;  /* 0x0000000a89657c23 */ /* 0x004fc40008010881 */
[----:B------:R2:W3:Y:S05]  /*37d0*/  SHFL.IDX PT, R137, R13, R232, 0x1f ;  /* 0x00001fe80d897589 */ /* 0x0004ea00000e0000 */
[----:B------:R-:W-:Y:S08]  /*37e0*/  MUFU.EX2 R14, R14 ;  /* 0x0000000e000e7308 */ /* 0x000ff00000000800 */
[----:B--2---:R1:W-:Y:S01]  /*37f0*/  MUFU.EX2 R13, R102 ;  /* 0x00000066000d7308 */ /* 0x0043e20000000800 */
[----:B------:R-:W-:-:S02]  /*3800*/  WARPGROUP.DEPBAR.LE gsb0, 0x0 ;  /* 0x00008000000079c5 */ /* 0x000fc40000010000 */
[----:B-1----:R-:W-:Y:S01]  /*3810*/  FFMA.FTZ R102, R141, UR10, -R136 ;  /* 0x0000000a8d667c23 */ /* 0x002fe20008010888 */
[----:B------:R-:W-:Y:S01]  /*3820*/  WARPGROUP.ARRIVE ;  /* 0x00000000000079c5 */ /* 0x000fe20000000000 */
[----:B------:R-:W2:Y:S01]  /*3830*/  LDL R141, [R1+0x28] ;  /* 0x00002800018d7983 */ /* 0x000ea20000100800 */
[----:B------:R-:W-:Y:S01]  /*3840*/  FFMA.FTZ R118, R118, UR10, -R108 ;  /* 0x0000000a76767c23 */ /* 0x000fe2000801086c */
[----:B------:R-:W-:Y:S01]  /*3850*/  FFMA.FTZ R135, R135, UR10, -R125 ;  /* 0x0000000a87877c23 */ /* 0x000fe2000801087d */
[----:B------:R-:W-:Y:S01]  /*3860*/  FFMA.FTZ R123, R123, UR10, -R116 ;  /* 0x0000000a7b7b7c23 */ /* 0x000fe20008010874 */
[----:B------:R-:W-:Y:S01]  /*3870*/  FFMA.FTZ R131, R131, UR10, -R121 ;  /* 0x0000000a83837c23 */ /* 0x000fe20008010879 */
[----:B------:R-:W-:Y:S01]  /*3880*/  HGMMA.64x128x16.F32 R24, gdesc[UR4], R24, gsb0 ;  /* 0x01e00000041879f0 */ /* 0x000fe20008000818 */
[----:B------:R-:W-:Y:S01]  /*3890*/  R2UR UR4, R15 ;  /* 0x000000000f0472ca */ /* 0x000fe200000e0000 */
[----:B------:R-:W-:Y:S01]  /*38a0*/  FFMA.FTZ R134, R134, UR10, -R124 ;  /* 0x0000000a86867c23 */ /* 0x000fe2000801087c */
[----:B------:R-:W-:Y:S01]  /*38b0*/  FSEL R108, R147, -INF , !P5 ;  /* 0xff800000936c7808 */ /* 0x000fe20006800000 */
[----:B------:R-:W-:Y:S01]  /*38c0*/  FFMA.FTZ R130, R130, UR10, -R120 ;  /* 0x0000000a82827c23 */ /* 0x000fe20008010878 */
[----:B------:R-:W-:Y:S01]  /*38d0*/  FSEL R15, R142, -INF , !P2 ;  /* 0xff8000008e0f7808 */ /* 0x000fe20005000000 */
[--C-:B---3--:R-:W-:Y:S01]  /*38e0*/  FFMA.FTZ R104, R145, UR10, -R137.reuse ;  /* 0x0000000a91687c23 */ /* 0x108fe20008010889 */
[----:B------:R-:W1:Y:S01]  /*38f0*/  MUFU.EX2 R97, R97 ;  /* 0x0000006100617308 */ /* 0x000e620000000800 */
[----:B------:R-:W-:-:S02]  /*3900*/  FFMA.FTZ R137, R108, UR10, -R137 ;  /* 0x0000000a6c897c23 */ /* 0x000fc40008010889 */
[----:B------:R-:W-:Y:S01]  /*3910*/  FFMA.FTZ R132, R15, UR10, -R132 ;  /* 0x0000000a0f847c23 */ /* 0x000fe20008010884 */
[----:B------:R-:W-:Y:S01]  /*3920*/  FFMA.FTZ R126, R126, UR10, -R225 ;  /* 0x0000000a7e7e7c23 */ /* 0x000fe200080108e1 */
[----:B------:R-:W-:-:S03]  /*3930*/  FFMA.FTZ R127, R127, UR10, -R226 ;  /* 0x0000000a7f7f7c23 */ /* 0x000fc600080108e2 */
[----:B------:R-:W3:Y:S01]  /*3940*/  MUFU.EX2 R130, R130 ;  /* 0x0000008200827308 */ /* 0x000ee20000000800 */
[----:B------:R-:W-:-:S07]  /*3950*/  FFMA.FTZ R138, R138, UR10, -R128 ;  /* 0x0000000a8a8a7c23 */ /* 0x000fce0008010880 */
[----:B------:R-:W4:Y:S08]  /*3960*/  MUFU.EX2 R18, R18 ;  /* 0x0000001200127308 */ /* 0x000f300000000800 */
[----:B------:R-:W5:Y:S08]  /*3970*/  MUFU.EX2 R98, R98 ;  /* 0x0000006200627308 */ /* 0x000f700000000800 */
        /* <DEDUP_REMOVED lines=14> */
[----:B------:R-:W-:Y:S01]  /*3a60*/  MUFU.EX2 R93, R93 ;  /* 0x0000005d005d7308 */ /* 0x000fe20000000800 */
[----:B------:R-:W-:-:S02]  /*3a70*/  WARPGROUP.DEPBAR.LE gsb0, 0x0 ;  /* 0x00008000000079c5 */ /* 0x000fc40000010000 */
[----:B------:R-:W1:Y:S04]  /*3a80*/  LDS R16, [R16+0x400] ;  /* 0x0004000010107984 */ /* 0x000e680000000800 */
[----:B------:R-:W-:Y:S04]  /*3a90*/  LDS R228, [R228+0x400] ;  /* 0x00040000e4e47984 */ /* 0x000fe80000000800 */
[----:B------:R-:W-:Y:S04]  /*3aa0*/  LDS R12, [R12+0x400] ;  /* 0x000400000c0c7984 */ /* 0x000fe80000000800 */
[----:B------:R-:W-:Y:S04]  /*3ab0*/  LDS R9, [R9+0x400] ;  /* 0x0004000009097984 */ /* 0x000fe80000000800 */
[----:B-1----:R-:W1:Y:S04]  /*3ac0*/  SHFL.IDX PT, R125, R16, R8, 0x1f ;  /* 0x00001f08107d7589 */ /* 0x002e6800000e0000 */
[----:B------:R-:W3:Y:S04]  /*3ad0*/  SHFL.IDX PT, R108, R16, R232, 0x1f ;  /* 0x00001fe8106c7589 */ /* 0x000ee800000e0000 */
[----:B------:R-:W4:Y:S04]  /*3ae0*/  SHFL.IDX PT, R124, R16, R237, 0x1f ;  /* 0x00001fed107c7589 */ /* 0x000f2800000e0000 */
[----:B------:R-:W5:Y:S04]  /*3af0*/  SHFL.IDX PT, R121, R16, R235, 0x1f ;  /* 0x00001feb10797589 */ /* 0x000f6800000e0000 */
[----:B------:R-:W5:Y:S04]  /*3b00*/  SHFL.IDX PT, R116, R16, R233, 0x1f ;  /* 0x00001fe910747589 */ /* 0x000f6800000e0000 */
[----:B------:R-:W5:Y:S04]  /*3b10*/  SHFL.IDX PT, R15, R16, R231, 0x1f ;  /* 0x00001fe7100f7589 */ /* 0x000f6800000e0000 */
[----:B------:R-:W5:Y:S01]  /*3b20*/  SHFL.IDX PT, R120, R16, R234, 0x1f ;  /* 0x00001fea10787589 */ /* 0x000f6200000e0000 */
[--C-:B-1----:R-:W-:Y:S01]  /*3b30*/  FADD.FTZ R24, R24, -R125.reuse ;  /* 0x8000007d18187221 */ /* 0x102fe20000010000 */
[----:B------:R-:W-:-:S02]  /*3b40*/  FADD.FTZ R26, R26, -R125 ;  /* 0x8000007d1a1a7221 */ /* 0x000fc40000010000 */
[----:B------:R-:W-:Y:S01]  /*3b50*/  SHFL.IDX PT, R125, R16, R230, 0x1f ;  /* 0x00001fe6107d7589 */ /* 0x000fe200000e0000 */
[----:B---3--:R-:W-:-:S03]  /*3b60*/  FADD.FTZ R33, R33, -R108 ;  /* 0x8000006c21217221 */ /* 0x008fc60000010000 */
[----:B------:R-:W1:Y:S01]  /*3b70*/  SHFL.IDX PT, R16, R228, R232, 0x1f ;  /* 0x00001fe8e4107589 */ /* 0x000e6200000e0000 */
[----:B------:R-:W-:Y:S01]  /*3b80*/  FADD.FTZ R35, R35, -R108 ;  /* 0x8000006c23237221 */ /* 0x000fe20000010000 */
[--C-:B----4-:R-:W-:Y:S01]  /*3b90*/  FADD.FTZ R25, R25, -R124.reuse ;  /* 0x8000007c19197221 */ /* 0x110fe20000010000 */
[----:B------:R-:W-:Y:S01]  /*3ba0*/  FADD.FTZ R27, R27, -R124 ;  /* 0x8000007c1b1b7221 */ /* 0x000fe20000010000 */
[--C-:B-----5:R-:W-:Y:S01]  /*3bb0*/  FADD.FTZ R28, R28, -R121.reuse ;  /* 0x800000791c1c7221 */ /* 0x120fe20000010000 */
[----:B------:R-:W-:Y:S01]  /*3bc0*/  FADD.FTZ R30, R30, -R121 ;  /* 0x800000791e1e7221 */ /* 0x000fe20000010000 */
[----:B------:R-:W3:Y:S01]  /*3bd0*/  SHFL.IDX PT, R108, R228, R233, 0x1f ;  /* 0x00001fe9e46c7589 */ /* 0x000ee200000e0000 */
[--C-:B------:R-:W-:Y:S01]  /*3be0*/  FADD.FTZ R32, R32, -R116.reuse ;  /* 0x8000007420207221 */ /* 0x100fe20000010000 */
[----:B------:R-:W-:Y:S02]  /*3bf0*/  FADD.FTZ R34, R34, -R116 ;  /* 0x8000007422227221 */ /* 0x000fe40000010000 */
[----:B------:R-:W4:Y:S01]  /*3c00*/  SHFL.IDX PT, R124, R228, R8, 0x1f ;  /* 0x00001f08e47c7589 */ /* 0x000f2200000e0000 */
        /* <DEDUP_REMOVED lines=11> */
[--C-:B---3--:R-:W-:Y:S01]  /*3cc0*/  FADD.FTZ R48, R48, -R108.reuse ;  /* 0x8000006c30307221 */ /* 0x108fe20000010000 */
[----:B------:R-:W-:Y:S02]  /*3cd0*/  FADD.FTZ R50, R50, -R108 ;  /* 0x8000006c32327221 */ /* 0x000fe40000010000 */
[----:B------:R-:W1:Y:S01]  /*3ce0*/  SHFL.IDX PT, R231, R9, R231, 0x1f ;  /* 0x00001fe709e77589 */ /* 0x000e6200000e0000 */
[--C-:B------:R-:W-:Y:S01]  /*3cf0*/  FADD.FTZ R37, R37, -R125.reuse ;  /* 0x8000007d25257221 */ /* 0x100fe20000010000 */
[----:B------:R-:W-:Y:S01]  /*3d00*/  FADD.FTZ R39, R39, -R125 ;  /* 0x8000007d27277221 */ /* 0x000fe20000010000 */
[--C-:B----4-:R-:W-:Y:S01]  /*3d10*/  FADD.FTZ R40, R40, -R124.reuse ;  /* 0x8000007c28287221 */ /* 0x110fe20000010000 */
[----:B------:R-:W-:Y:S01]  /*3d20*/  FADD.FTZ R42, R42, -R124 ;  /* 0x8000007c2a2a7221 */ /* 0x000fe20000010000 */
[--C-:B-----5:R-:W-:Y:S01]  /*3d30*/  FADD.FTZ R44, R44, -R121.reuse ;  /* 0x800000792c2c7221 */ /* 0x120fe20000010000 */
[----:B------:R-:W-:Y:S01]  /*3d40*/  FADD.FTZ R46, R46, -R121 ;  /* 0x800000792e2e7221 */ /* 0x000fe20000010000 */
[----:B------:R-:W3:Y:S01]  /*3d50*/  SHFL.IDX PT, R108, R12, R232, 0x1f ;  /* 0x00001fe80c6c7589 */ /* 0x000ee200000e0000 */
        /* <DEDUP_REMOVED lines=8> */
[----:B------:R-:W4:Y:S04]  /*3de0*/  SHFL.IDX PT, R116, R12, R233, 0x1f ;  /* 0x00001fe90c747589 */ /* 0x000f2800000e0000 */
[----:B------:R-:W5:Y:S01]  /*3df0*/  SHFL.IDX PT, R12, R12, R230, 0x1f ;  /* 0x00001fe60c0c7589 */ /* 0x000f6200000e0000 */
[--C-:B------:R-:W-:Y:S01]  /*3e00*/  FADD.FTZ R41, R41, -R120.reuse ;  /* 0x8000007829297221 */ /* 0x100fe20000010000 */
[----:B------:R-:W-:-:S02]  /*3e10*/  FADD.FTZ R43, R43, -R120 ;  /* 0x800000782b2b7221 */ /* 0x000fc40000010000 */
[----:B------:R-:W-:Y:S04]  /*3e20*/  SHFL.IDX PT, R237, R9, R237, 0x1f ;  /* 0x00001fed09ed7589 */ /* 0x000fe800000e0000 */
[----:B------:R-:W2:Y:S01]  /*3e30*/  SHFL.IDX PT, R120, R9, R8, 0x1f ;  /* 0x00001f0809787589 */ /* 0x000ea200000e0000 */
[----:B------:R-:W5:Y:S01]  /*3e40*/  MUFU.EX2 R126, R126 ;  /* 0x0000007e007e7308 */ /* 0x000f620000000800 */
[----:B-1----:R-:W-:Y:S01]  /*3e50*/  FADD.FTZ R128, R84, -R231 ;  /* 0x800000e754807221 */ /* 0x002fe20000010000 */
[----:B------:R-:W-:Y:S01]  /*3e60*/  FMUL.FTZ R84, R216, R24 ;  /* 0x00000018d8547220 */ /* 0x000fe20000410000 */
[----:B------:R-:W1:Y:S01]  /*3e70*/  SHFL.IDX PT, R228, R228, R230, 0x1f ;  /* 0x00001fe6e4e47589 */ /* 0x000e6200000e0000 */
[----:B------:R-:W-:-:S04]  /*3e80*/  FMUL.FTZ R25, R219, R25 ;  /* 0x00000019db197220 */ /* 0x000fc80000410000 */
[----:B------:R-:W1:Y:S01]  /*3e90*/  MUFU.EX2 R127, R127 ;  /* 0x0000007f007f7308 */ /* 0x000e620000000800 */
[----:B------:R-:W2:Y:S01]  /*3ea0*/  SHFL.IDX PT, R235, R9, R235, 0x1f ;  /* 0x00001feb09eb7589 */ /* 0x000ea200000e0000 */
[----:B---3--:R-:W-:Y:S01]  /*3eb0*/  FADD.FTZ R65, R65, -R108 ;  /* 0x8000006c41417221 */ /* 0x008fe20000010000 */
[----:B----4-:R-:W-:Y:S02]  /*3ec0*/  FADD.FTZ R66, R66, -R116 ;  /* 0x8000007442427221 */ /* 0x010fe40000010000 */
[----:B------:R-:W3:Y:S04]  /*3ed0*/  SHFL.IDX PT, R234, R9, R234, 0x1f ;  /* 0x00001fea09ea7589 */ /* 0x000ee800000e0000 */
[----:B------:R-:W4:Y:S04]  /*3ee0*/  SHFL.IDX PT, R233, R9, R233, 0x1f ;  /* 0x00001fe909e97589 */ /* 0x000f2800000e0000 */
[----:B------:R-:W4:Y:S04]  /*3ef0*/  SHFL.IDX PT, R232, R9, R232, 0x1f ;  /* 0x00001fe809e87589 */ /* 0x000f2800000e0000 */
[----:B------:R5:W4:Y:S01]  /*3f00*/  SHFL.IDX PT, R230, R9, R230, 0x1f ;  /* 0x00001fe609e67589 */ /* 0x000b2200000e0000 */
        /* <DEDUP_REMOVED lines=16> */
[----:B------:R-:W4:Y:S01]  /*4010*/  MUFU.EX2 R112, R112 ;  /* 0x0000007000707308 */ /* 0x000f220000000800 */
[----:B------:R-:W-:Y:S01]  /*4020*/  FADD.FTZ R62, R62, -R121 ;  /* 0x800000793e3e7221 */ /* 0x000fe20000010000 */
[----:B------:R-:W-:Y:S01]  /*4030*/  FADD.FTZ R15, R63, -R15 ;  /* 0x8000000f3f0f7221 */ /* 0x000fe20000010000 */
[----:B------:R-:W-:Y:S01]  /*4040*/  FFMA.FTZ R227, R150, UR10, -R227 ;  /* 0x0000000a96e37c23 */ /* 0x000fe200080108e3 */
[----:B------:R-:W-:-:S04]  /*4050*/  FFMA.FTZ R140, R151, UR10, -R140 ;  /* 0x0000000a978c7c23 */ /* 0x000fc8000801088c */
[----:B------:R-:W4:Y:S01]  /*4060*/  MUFU.EX2 R113, R113 ;  /* 0x0000007100717308 */ /* 0x000f220000000800 */
[----:B------:R-:W-:Y:S01]  /*4070*/  FADD.FTZ R231, R86, -R231 ;  /* 0x800000e756e77221 */ /* 0x000fe20000010000 */
[----:B------:R-:W-:Y:S01]  /*4080*/  F2FP.F16.F32.PACK_AB R86, R29, R28 ;  /* 0x0000001c1d56723e */ /* 0x000fe200000000ff */
[----:B------:R-:W-:-:S05]  /*4090*/  FMUL.FTZ R60, R95, R60 ;  /* 0x0000003c5f3c7220 */ /* 0x000fca0000410000 */
[----:B------:R-:W4:Y:S01]  /*40a0*/  MUFU.EX2 R122, R122 ;  /* 0x0000007a007a7308 */ /* 0x000f220000000800 */
[----:B------:R-:W-:Y:S01]  /*40b0*/  FMUL.FTZ R61, R11, R61 ;  /* 0x0000003d0b3d7220 */ /* 0x000fe20000410000 */
[----:B------:R-:W-:Y:S01]  /*40c0*/  FMUL.FTZ R62, R126, R62 ;  /* 0x0000003e7e3e7220 */ /* 0x000fe20000410000 */
[----:B-1----:R-:W-:-:S05]  /*40d0*/  FMUL.FTZ R15, R127, R15 ;  /* 0x0000000f7f0f7220 */ /* 0x002fca0000410000 */
[----:B------:R-:W1:Y:S01]  /*40e0*/  MUFU.EX2 R123, R123 ;  /* 0x0000007b007b7308 */ /* 0x000e620000000800 */
[----:B------:R-:W-:Y:S01]  /*40f0*/  F2FP.F16.F32.PACK_AB R66, R66, R9 ;  /* 0x000000094242723e */ /* 0x000fe200000000ff */
[----:B------:R-:W-:-:S06]  /*4100*/  FADD.FTZ R67, R67, -R108 ;  /* 0x8000006c43437221 */ /* 0x000fcc0000010000 */
[----:B------:R-:W1:Y:S01]  /*4110*/  MUFU.EX2 R117, R117 ;  /* 0x0000007500757308 */ /* 0x000e620000000800 */
[----:B--2---:R-:W-:Y:S01]  /*4120*/  FADD.FTZ R63, R72, -R120 ;  /* 0x80000078483f7221 */ /* 0x004fe20000010000 */
[----:B------:R-:W-:-:S06]  /*4130*/  FADD.FTZ R108, R73, -R237 ;  /* 0x800000ed496c7221 */ /* 0x000fcc0000010000 */
[----:B------:R-:W2:Y:S01]  /*4140*/  MUFU.EX2 R111, R111 ;  /* 0x0000006f006f7308 */ /* 0x000ea20000000800 */
[----:B------:R-:W-:-:S07]  /*4150*/  FADD.FTZ R12, R71, -R12 ;  /* 0x8000000c470c7221 */ /* 0x000fce0000010000 */
[----:B------:R-:W2:Y:S08]  /*4160*/  MUFU.EX2 R114, R114 ;  /* 0x0000007200727308 */ /* 0x000eb00000000800 */
[----:B------:R-:W2:Y:S08]  /*4170*/  MUFU.EX2 R115, R115 ;  /* 0x0000007300737308 */ /* 0x000eb00000000800 */
[----:B------:R-:W2:Y:S08]  /*4180*/  MUFU.EX2 R118, R118 ;  /* 0x0000007600767308 */ /* 0x000eb00000000800 */
[----:B------:R-:W2:Y:S01]  /*4190*/  MUFU.EX2 R119, R119 ;  /* 0x0000007700777308 */ /* 0x000ea20000000800 */
[----:B------:R-:W-:-:S07]  /*41a0*/  F2FP.F16.F32.PACK_AB R70, R61, R60 ;  /* 0x0000003c3d46723e */ /* 0x000fce00000000ff */
[----:B------:R-:W2:Y:S01]  /*41b0*/  MUFU.EX2 R131, R131 ;  /* 0x0000008300837308 */ /* 0x000ea20000000800 */
[----:B------:R-:W-:-:S07]  /*41c0*/  F2FP.F16.F32.PACK_AB R71, R15, R62 ;  /* 0x0000003e0f47723e */ /* 0x000fce00000000ff */
[----:B------:R-:W2:Y:S01]  /*41d0*/  MUFU.EX2 R134, R134 ;  /* 0x0000008600867308 */ /* 0x000ea20000000800 */
[----:B------:R-:W-:-:S07]  /*41e0*/  FMUL.FTZ R60, R100, R63 ;  /* 0x0000003f643c7220 */ /* 0x000fce0000410000 */
[----:B------:R-:W2:Y:S01]  /*41f0*/  MUFU.EX2 R135, R135 ;  /* 0x0000008700877308 */ /* 0x000ea20000000800 */
[----:B------:R-:W-:-:S07]  /*4200*/  FMUL.FTZ R15, R101, R108 ;  /* 0x0000006c650f7220 */ /* 0x000fce0000410000 */
[----:B------:R-:W-:Y:S01]  /*4210*/  MUFU.EX2 R102, R102 ;  /* 0x0000006600667308 */ /* 0x000fe20000000800 */
[----:B------:R-:W-:-:S07]  /*4220*/  FADD.FTZ R64, R64, -R116 ;  /* 0x8000007440407221 */ /* 0x000fce0000010000 */
[----:B------:R-:W2:Y:S08]  /*4230*/  MUFU.EX2 R138, R138 ;  /* 0x0000008a008a7308 */ /* 0x000eb00000000800 */
[----:B------:R-:W2:Y:S08]  /*4240*/  MUFU.EX2 R139, R139 ;  /* 0x0000008b008b7308 */ /* 0x000eb00000000800 */
[----:B------:R-:W2:Y:S08]  /*4250*/  MUFU.EX2 R132, R132 ;  /* 0x0000008400847308 */ /* 0x000eb00000000800 */
[----:B------:R-:W2:Y:S01]  /*4260*/  MUFU.EX2 R136, R136 ;  /* 0x0000008800887308 */ /* 0x000ea20000000800 */
[----:B------:R-:W-:-:S07]  /*4270*/  FADD.FTZ R56, R56, -R124 ;  /* 0x8000007c38387221 */ /* 0x000fce0000010000 */
[----:B------:R-:W2:Y:S01]  /*4280*/  MUFU.EX2 R103, R103 ;  /* 0x0000006700677308 */ /* 0x000ea20000000800 */
[----:B------:R-:W-:-:S07]  /*4290*/  FADD.FTZ R58, R58, -R124 ;  /* 0x8000007c3a3a7221 */ /* 0x000fce0000010000 */
[----:B------:R-:W-:Y:S01]  /*42a0*/  MUFU.EX2 R104, R104 ;  /* 0x0000006800687308 */ /* 0x000fe20000000800 */
[----:B------:R-:W-:-:S07]  /*42b0*/  FADD.FTZ R57, R57, -R125 ;  /* 0x8000007d39397221 */ /* 0x000fce0000010000 */
[----:B------:R-:W-:Y:S01]  /*42c0*/  MUFU.EX2 R105, R105 ;  /* 0x0000006900697308 */ /* 0x000fe20000000800 */
[----:B------:R-:W-:-:S07]  /*42d0*/  FADD.FTZ R59, R59, -R125 ;  /* 0x8000007d3b3b7221 */ /* 0x000fce0000010000 */
[----:B------:R-:W-:Y:S08]  /*42e0*/  MUFU.EX2 R106, R106 ;  /* 0x0000006a006a7308 */ /* 0x000ff00000000800 */
[----:B------:R-:W2:Y:S08]  /*42f0*/  MUFU.EX2 R133, R133 ;  /* 0x0000008500857308 */ /* 0x000eb00000000800 */
[----:B------:R-:W2:Y:S08]  /*4300*/  MUFU.EX2 R137, R137 ;  /* 0x0000008900897308 */ /* 0x000eb00000000800 */
[----:B------:R-:W2:Y:S08]  /*4310*/  MUFU.EX2 R28, R227 ;  /* 0x000000e3001c7308 */ /* 0x000eb00000000800 */
[----:B------:R-:W2:Y:S01]  /*4320*/  MUFU.EX2 R9, R140 ;  /* 0x0000008c00097308 */ /* 0x000ea20000000800 */
[----:B------:R-:W-:Y:S01]  /*4330*/  FMUL.FTZ R26, R217, R26 ;  /* 0x0000001ad91a7220 */ /* 0x000fe20000410000 */
[----:B------:R-:W-:Y:S01]  /*4340*/  FMUL.FTZ R27, R218, R27 ;  /* 0x0000001bda1b7220 */ /* 0x000fe20000410000 */
[--C-:B------:R-:W-:Y:S01]  /*4350*/  FADD.FTZ R53, R53, -R228.reuse ;  /* 0x800000e435357221 */ /* 0x100fe20000010000 */
[----:B------:R-:W-:Y:S01]  /*4360*/  FADD.FTZ R55, R55, -R228 ;  /* 0x800000e437377221 */ /* 0x000fe20000010000 */
[----:B------:R-:W-:Y:S01]  /*4370*/  FMUL.FTZ R30, R220, R30 ;  /* 0x0000001edc1e7220 */ /* 0x000fe20000410000 */
[----:B------:R-:W-:Y:S01]  /*4380*/  FMUL.FTZ R31, R221, R31 ;  /* 0x0000001fdd1f7220 */ /* 0x000fe20000410000 */
[----:B------:R-:W-:Y:S01]  /*4390*/  FMUL.FTZ R64, R96, R64 ;  /* 0x0000004060407220 */ /* 0x000fe20000410000 */
[----:B------:R-:W-:Y:S01]  /*43a0*/  F2FP.F16.F32.PACK_AB R60, R15, R60 ;  /* 0x0000003c0f3c723e */ /* 0x000fe200000000ff */
[----:B------:R-:W-:Y:S01]  /*43b0*/  FADD.FTZ R116, R76, -R235 ;  /* 0x800000eb4c747221 */ /* 0x000fe20000010000 */
[----:B---3--:R-:W-:Y:S01]  /*43c0*/  FADD.FTZ R124, R77, -R234 ;  /* 0x800000ea4d7c7221 */ /* 0x008fe20000010000 */
[----:B------:R-:W-:Y:S01]  /*43d0*/  FMUL.FTZ R32, R10, R32 ;  /* 0x000000200a207220 */ /* 0x000fe20000410000 */
[----:B------:R-:W-:Y:S01]  /*43e0*/  FMUL.FTZ R33, R19, R33 ;  /* 0x0000002113217220 */ /* 0x000fe20000410000 */
[----:B------:R-:W-:Y:S01]  /*43f0*/  FMUL.FTZ R34, R222, R34 ;  /* 0x00000022de227220 */ /* 0x000fe20000410000 */
[----:B-----5:R-:W-:Y:S01]  /*4400*/  FMUL.FTZ R35, R109, R35 ;  /* 0x000000236d237220 */ /* 0x020fe20000410000 */
[----:B------:R-:W-:Y:S01]  /*4410*/  FMUL.FTZ R36, R20, R36 ;  /* 0x0000002414247220 */ /* 0x000fe20000410000 */
[----:B------:R-:W-:Y:S01]  /*4420*/  FMUL.FTZ R37, R21, R37 ;  /* 0x0000002515257220 */ /* 0x000fe20000410000 */
[----:B----4-:R-:W-:Y:S01]  /*4430*/  FMUL.FTZ R38, R112, R38 ;  /* 0x0000002670267220 */ /* 0x010fe20000410000 */
[----:B------:R-:W-:Y:S01]  /*4440*/  FMUL.FTZ R39, R113, R39 ;  /* 0x0000002771277220 */ /* 0x000fe20000410000 */
[----:B------:R-:W-:Y:S01]  /*4450*/  FMUL.FTZ R56, R93, R56 ;  /* 0x000000385d387220 */ /* 0x000fe20000410000 */
[----:B------:R-:W-:Y:S01]  /*4460*/  FMUL.FTZ R57, R94, R57 ;  /* 0x000000395e397220 */ /* 0x000fe20000410000 */
[----:B------:R-:W-:Y:S01]  /*4470*/  FMUL.FTZ R58, R122, R58 ;  /* 0x0000003a7a3a7220 */ /* 0x000fe20000410000 */
[----:B-1----:R-:W-:Y:S01]  /*4480*/  FMUL.FTZ R59, R123, R59 ;  /* 0x0000003b7b3b7220 */ /* 0x002fe20000410000 */
        /* <DEDUP_REMOVED lines=15> */
[----:B--2---:R-:W-:Y:S01]  /*4580*/  FMUL.FTZ R47, R111, R47 ;  /* 0x0000002f6f2f7220 */ /* 0x004fe20000410000 */
        /* <DEDUP_REMOVED lines=207> */
.L_x_7057:
        /* <DEDUP_REMOVED lines=68> */
.L_x_7058:
        /* <DEDUP_REMOVED lines=12> */
.L_x_7048:
        /* <DEDUP_REMOVED lines=116> */
.L_x_7071:
[----:B------:R-:W-:-:S05]  /*5ec0*/  IMAD.U32 R7, RZ, RZ, UR36 ;  /* 0x00000024ff077e24 */ /* 0x000fca000f8e00ff */
[----:B------:R-:W-:-:S04]  /*5ed0*/  LOP3.LUT R7, R7, 0x1, RZ, 0xfc, !PT ;  /* 0x0000000107077812 */ /* 0x000fc800078efcff */
[----:B------:R-:W-:-:S13]  /*5ee0*/  ISETP.NE.AND P0, PT, R7, 0x3, PT ;  /* 0x000000030700780c */ /* 0x000fda0003f05270 */
[----:B--2---:R-:W-:Y:S05]  /*5ef0*/  @!P0 BRA `(.L_x_7061) ;  /* 0x0000000000048947 */ /* 0x004fea0003800000 */
[----:B------:R-:W-:Y:S01]  /*5f00*/  BPT.TRAP 0x1 ;  /* 0x000000040000795c */ /* 0x000fe20000300000 */
.L_x_7061:
[----:B------:R-:W-:Y:S01]  /*5f10*/  IMAD R7, R0, 0x8, R236 ;  /* 0x0000000800077824 */ /* 0x000fe200078e02ec */
[----:B------:R-:W-:-:S04]  /*5f20*/  SHF.L.U32 R18, R4, 0x1f, RZ ;  /* 0x0000001f04127819 */ /* 0x000fc800000006ff */
[----:B------:R1:W2:Y:S01]  /*5f30*/  SYNCS.PHASECHK.TRANS64.TRYWAIT P1, [R7+URZ+0x30c10], R18 ;  /* 0x030c1012070075a7 */ /* 0x0002a2000802017f */
[----:B------:R-:W-:Y:S05]  /*5f40*/  @!P0 BRA `(.L_x_7062) ;  /* 0x0000000000048947 */ /* 0x000fea0003800000 */
[----:B------:R-:W-:Y:S01]  /*5f50*/  BPT.TRAP 0x1 ;  /* 0x000000040000795c */ /* 0x000fe20000300000 */
.L_x_7062:
[----:B---3--:R-:W-:-:S05]  /*5f60*/  VIADD R8, R236, 0x10000 ;  /* 0x00010000ec087836 */ /* 0x008fca0000000000 */
[----:B------:R-:W-:-:S04]  /*5f70*/  SHF.R.U32.HI R8, RZ, 0x4, R8 ;  /* 0x00000004ff087819 */ /* 0x000fc80000011608 */
[----:B------:R-:W-:-:S04]  /*5f80*/  LOP3.LUT R8, R8, 0x3fff, RZ, 0xc0, !PT ;  /* 0x00003fff08087812 */ /* 0x000fc800078ec0ff */
[----:B------:R-:W-:Y:S01]  /*5f90*/  LOP3.LUT R9, R8, 0x10000, RZ, 0xfc, !PT ;  /* 0x0001000008097812 */ /* 0x000fe200078efcff */
[----:B--2---:R-:W-:Y:S06]  /*5fa0*/  @P1 BRA `(.L_x_7063) ;  /* 0x0000000000081947 */ /* 0x004fec0003800000 */
[----:B------:R-:W2:Y:S02]  /*5fb0*/  SYNCS.PHASECHK.TRANS64.TRYWAIT P1, [R7+URZ+0x30c10], R18 ;  /* 0x030c1012070075a7 */ /* 0x000ea4000802017f */
[----:B--2---:R-:W-:Y:S05]  /*5fc0*/  @!P1 BRA `(.L_x_7064) ;  /* 0x0000007800109947 */ /* 0x004fea0003800000 */
.L_x_7063:
        /* <DEDUP_REMOVED lines=63> */
.L_x_7065:
[----:B------:R1:W1:Y:S01]  /*63c0*/  SYNCS.PHASECHK.TRANS64.TRYWAIT P1, [R7+URZ+0x30c30], R18 ;  /* 0x030c3012070075a7 */ /* 0x000262000802017f */
[----:B------:R-:W-:Y:S05]  /*63d0*/  @!P0 BRA `(.L_x_7066) ;  /* 0x0000000000048947 */ /* 0x000fea0003800000 */
[----:B------:R-:W-:Y:S01]  /*63e0*/  BPT.TRAP 0x1 ;  /* 0x000000040000795c */ /* 0x000fe20000300000 */
.L_x_7066:
        /* <DEDUP_REMOVED lines=8> */
.L_x_7067:
        /* <DEDUP_REMOVED lines=8> */
[----:B---3--:R-:W-:Y:S01]  /*64f0*/  SHFL.IDX PT, R18, R231, R5, 0x1f ;  /* 0x00001f05e7127589 */ /* 0x008fe200000e0000 */
[C---:B------:R-:W-:Y:S01]  /*6500*/  VIADD R13, R5.reuse, 0x10 ;  /* 0x00000010050d7836 */ /* 0x040fe20000000000 */
[----:B------:R-:W-:Y:S01]  /*6510*/  ISETP.GT.AND P2, PT, R6, RZ, PT ;  /* 0x000000ff0600720c */ /* 0x000fe20003f44270 */
[C---:B------:R-:W-:Y:S01]  /*6520*/  VIADD R14, R5.reuse, 0x14 ;  /* 0x00000014050e7836 */ /* 0x040fe20000000000 */
[----:B--2---:R-:W-:Y:S01]  /*6530*/  SHFL.IDX PT, R9, R16, R5, 0x1f ;  /* 0x00001f0510097589 */ /* 0x004fe200000e0000 */
[C---:B------:R-:W-:Y:S01]  /*6540*/  VIADD R15, R5.reuse, 0x18 ;  /* 0x00000018050f7836 */ /* 0x040fe20000000000 */
[----:B------:R-:W-:Y:S01]  /*6550*/  FSEL R104, R104, -INF , P2 ;  /* 0xff80000068687808 */ /* 0x000fe20001000000 */
[C---:B------:R-:W-:Y:S01]  /*6560*/  VIADD R19, R5.reuse, 0x4 ;  /* 0x0000000405137836 */ /* 0x040fe20000000000 */
[----:B------:R-:W-:Y:S01]  /*6570*/  HGMMA.64x128x16.F32 R24, gdesc[UR4], RZ, !UPT, gsb0 ;  /* 0x01e00000041879f0 */ /* 0x000fe2000c0008ff */
[----:B------:R-:W-:Y:S01]  /*6580*/  UIADD3 UR4, UR6, 0x2, URZ ;  /* 0x0000000206047890 */ /* 0x000fe2000fffe03f */
[C---:B------:R-:W-:Y:S01]  /*6590*/  VIADD R17, R5.reuse, 0x8 ;  /* 0x0000000805117836 */ /* 0x040fe20000000000 */
[----:B------:R-:W1:Y:S01]  /*65a0*/  SHFL.IDX PT, R12, R16, R12, 0x1f ;  /* 0x00001f0c100c7589 */ /* 0x000e6200000e0000 */
[----:B------:R-:W-:Y:S01]  /*65b0*/  VIADD R20, R5, 0x1c ;  /* 0x0000001c05147836 */ /* 0x000fe20000000000 */
[----:B------:R-:W-:Y:S01]  /*65c0*/  ISETP.GT.AND P1, PT, R6, 0x8, PT ;  /* 0x000000080600780c */ /* 0x000fe20003f24270 */
[----:B------:R-:W-:Y:S01]  /*65d0*/  ULDC UR5, c[0x0][0x744] ;  /* 0x0001d10000057ab9 */ /* 0x000fe20000000800 */
[----:B------:R-:W-:Y:S01]  /*65e0*/  SHFL.IDX PT, R13, R16, R13, 0x1f ;  /* 0x00001f0d100d7589 */ /* 0x000fe200000e0000 */
[----:B------:R-:W-:Y:S01]  /*65f0*/  UMOV UR10, UR4 ;  /* 0x00000004000a7c82 */ /* 0x000fe20008000000 */
[----:B------:R-:W-:Y:S01]  /*6600*/  UIADD3 UR4, UR6, 0x4, URZ ;  /* 0x0000000406047890 */ /* 0x000fe2000fffe03f */
[----:B------:R-:W-:Y:S01]  /*6610*/  FSEL R101, R101, -INF , P2 ;  /* 0xff80000065657808 */ /* 0x000fe20001000000 */
[----:B------:R-:W-:Y:S01]  /*6620*/  SHFL.IDX PT, R14, R16, R14, 0x1f ;  /* 0x00001f0e100e7589 */ /* 0x000fe200000e0000 */
[----:B------:R-:W-:Y:S01]  /*6630*/  FSEL R93, R93, -INF , P2 ;  /* 0xff8000005d5d7808 */ /* 0x000fe20001000000 */
[----:B------:R-:W-:Y:S01]  /*6640*/  UIADD3 UR6, UR6, 0x6, URZ ;  /* 0x0000000606067890 */ /* 0x000fe2000fffe03f */
[----:B------:R-:W-:Y:S01]  /*6650*/  FSEL R230, R92, -INF , P2 ;  /* 0xff8000005ce67808 */ /* 0x000fe20001000000 */
[----:B------:R-:W2:Y:S01]  /*6660*/  SHFL.IDX PT, R15, R16, R15, 0x1f ;  /* 0x00001f0f100f7589 */ /* 0x000ea200000e0000 */
[----:B------:R-:W-:Y:S01]  /*6670*/  FSEL R94, R94, -INF , P1 ;  /* 0xff8000005e5e7808 */ /* 0x000fe20000800000 */
[----:B------:R-:W-:Y:S01]  /*6680*/  IMAD R217, R0, 0x400, R217 ;  /* 0x0000040000d97824 */ /* 0x000fe200078e02d9 */
[----:B------:R-:W-:Y:S01]  /*6690*/  FSEL R103, R103, -INF , P1 ;  /* 0xff80000067677808 */ /* 0x000fe20000800000 */
[----:B------:R-:W3:Y:S01]  /*66a0*/  SHFL.IDX PT, R22, R231, R17, 0x1f ;  /* 0x00001f11e7167589 */ /* 0x000ee200000e0000 */
[----:B------:R-:W-:-:S02]  /*66b0*/  FSEL R106, R106, -INF , P1 ;  /* 0xff8000006a6a7808 */ /* 0x000fc40000800000 */
        /* <DEDUP_REMOVED lines=10> */
[----:B------:R-:W-:Y:S01]  /*6760*/  FSEL R147, R147, -INF , P1 ;  /* 0xff80000093937808 */ /* 0x000fe20000800000 */
[----:B------:R-:W-:Y:S01]  /*6770*/  FFMA.FTZ R12, R95, UR5, -R12 ;  /* 0x000000055f0c7c23 */ /* 0x000fe2000801080c */
[----:B------:R-:W-:Y:S01]  /*6780*/  FSEL R89, R89, -INF , P2 ;  /* 0xff80000059597808 */ /* 0x000fe20001000000 */
[----:B------:R-:W5:Y:S01]  /*6790*/  MUFU.EX2 R9, R9 ;  /* 0x0000000900097308 */ /* 0x000f620000000800 */
[----:B-1----:R-:W-:Y:S01]  /*67a0*/  VIADD R93, R5, 0x1c ;  /* 0x0000001c055d7836 */ /* 0x002fe20000000000 */
[----:B------:R-:W-:Y:S02]  /*67b0*/  FSEL R91, R91, -INF , P1 ;  /* 0xff8000005b5b7808 */ /* 0x000fe40000800000 */
[----:B------:R-:W-:Y:S02]  /*67c0*/  FSEL R100, R100, -INF , P2 ;  /* 0xff80000064647808 */ /* 0x000fe40001000000 */
[----:B------:R-:W-:-:S02]  /*67d0*/  FSEL R113, R113, -INF , P2 ;  /* 0xff80000071717808 */ /* 0x000fc40001000000 */
[----:B------:R-:W-:Y:S01]  /*67e0*/  FSEL R108, R108, -INF , P2 ;  /* 0xff8000006c6c7808 */ /* 0x000fe20001000000 */
[----:B--2---:R-:W-:Y:S01]  /*67f0*/  FFMA.FTZ R100, R100, UR5, -R15 ;  /* 0x0000000564647c23 */ /* 0x004fe2000801080f */
[----:B------:R-:W-:Y:S01]  /*6800*/  FSEL R110, R110, -INF , P1 ;  /* 0xff8000006e6e7808 */ /* 0x000fe20000800000 */
[----:B------:R-:W-:Y:S01]  /*6810*/  MUFU.EX2 R12, R12 ;  /* 0x0000000c000c7308 */ /* 0x000fe20000000800 */
[----:B------:R-:W-:Y:S01]  /*6820*/  FSEL R112, R112, -INF , P2 ;  /* 0xff80000070707808 */ /* 0x000fe20001000000 */
[--C-:B---3--:R-:W-:Y:S01]  /*6830*/  FFMA.FTZ R21, R108, UR5, -R22.reuse ;  /* 0x000000056c157c23 */ /* 0x108fe20008010816 */
[----:B------:R-:W-:Y:S01]  /*6840*/  FSEL R114, R114, -INF , P1 ;  /* 0xff80000072727808 */ /* 0x000fe20000800000 */
[----:B------:R-:W-:Y:S01]  /*6850*/  FFMA.FTZ R22, R110, UR5, -R22 ;  /* 0x000000056e167c23 */ /* 0x000fe20008010816 */
[----:B------:R-:W-:Y:S02]  /*6860*/  FSEL R96, R96, -INF , P2 ;  /* 0xff80000060607808 */ /* 0x000fe40001000000 */
[----:B------:R-:W-:Y:S01]  /*6870*/  FSEL R98, R98, -INF , P1 ;  /* 0xff80000062627808 */ /* 0x000fe20000800000 */
[----:B------:R-:W-:Y:S01]  /*6880*/  MUFU.EX2 R228, R100 ;  /* 0x0000006400e47308 */ /* 0x000fe20000000800 */
[----:B------:R-:W-:Y:S01]  /*6890*/  FSEL R102, R102, -INF , P1 ;  /* 0xff80000066667808 */ /* 0x000fe20000800000 */
[--C-:B------:R-:W-:Y:S01]  /*68a0*/  FFMA.FTZ R96, R96, UR5, -R13.reuse ;  /* 0x0000000560607c23 */ /* 0x100fe2000801080d */
[----:B------:R-:W-:Y:S01]  /*68b0*/  FSEL R109, R109, -INF , P2 ;  /* 0xff8000006d6d7808 */ /* 0x000fe20001000000 */
[----:B------:R-:W-:Y:S01]  /*68c0*/  FFMA.FTZ R13, R98, UR5, -R13 ;  /* 0x00000005620d7c23 */ /* 0x000fe2000801080d */
[----:B------:R-:W-:Y:S01]  /*68d0*/  FSEL R97, R97, -INF , P2 ;  /* 0xff80000061617808 */ /* 0x000fe20001000000 */
[----:B----4-:R-:W1:Y:S01]  /*68e0*/  SHFL.IDX PT, R98, R223, R5, 0x1f ;  /* 0x00001f05df627589 */ /* 0x010e6200000e0000 */
[----:B------:R-:W-:Y:S01]  /*68f0*/  FFMA.FTZ R15, R102, UR5, -R15 ;  /* 0x00000005660f7c23 */ /* 0x000fe2000801080f */
[----:B------:R-:W-:Y:S01]  /*6900*/  FSEL R99, R99, -INF , P1 ;  /* 0xff80000063637808 */ /* 0x000fe20000800000 */
[----:B------:R-:W-:Y:S01]  /*6910*/  MUFU.EX2 R229, R96 ;  /* 0x0000006000e57308 */ /* 0x000fe20000000800 */
[----:B------:R-:W-:Y:S01]  /*6920*/  FSEL R119, R119, -INF , P1 ;  /* 0xff80000077777808 */ /* 0x000fe20000800000 */
[--C-:B------:R-:W-:Y:S01]  /*6930*/  FFMA.FTZ R97, R97, UR5, -R14.reuse ;  /* 0x0000000561617c23 */ /* 0x100fe2000801080e */
[----:B------:R-:W-:Y:S01]  /*6940*/  FSEL R105, R105, -INF , P2 ;  /* 0xff80000069697808 */ /* 0x000fe20001000000 */
[----:B------:R-:W-:Y:S01]  /*6950*/  FFMA.FTZ R14, R99, UR5, -R14 ;  /* 0x00000005630e7c23 */ /* 0x000fe2000801080e */
[----:B------:R-:W-:-:S02]  /*6960*/  FSEL R107, R107, -INF , P1 ;  /* 0xff8000006b6b7808 */ /* 0x000fc40000800000 */
[----:B------:R-:W-:Y:S01]  /*6970*/  FSEL R99, R121, -INF , P2 ;  /* 0xff80000079637808 */ /* 0x000fe20001000000 */
[----:B------:R1:W-:Y:S01]  /*6980*/  MUFU.EX2 R226, R97 ;  /* 0x0000006100e27308 */ /* 0x0003e20000000800 */
[----:B------:R-:W-:Y:S02]  /*6990*/  FSEL R123, R123, -INF , P1 ;  /* 0xff8000007b7b7808 */ /* 0x000fe40000800000 */
[----:B------:R-:W-:Y:S02]  /*69a0*/  FSEL R134, R134, -INF , P1 ;  /* 0xff80000086867808 */ /* 0x000fe40000800000 */
[----:B------:R-:W-:Y:S02]  /*69b0*/  FSEL R120, R120, -INF , P2 ;  /* 0xff80000078787808 */ /* 0x000fe40001000000 */
[----:B------:R-:W-:Y:S01]  /*69c0*/  FSEL R131, R131, -INF , P1 ;  /* 0xff80000083837808 */ /* 0x000fe20000800000 */
[----:B------:R-:W-:Y:S01]  /*69d0*/  MUFU.EX2 R15, R15 ;  /* 0x0000000f000f7308 */ /* 0x000fe20000000800 */
[----:B------:R-:W-:-:S02]  /*69e0*/  FSEL R111, R111, -INF , P1 ;  /* 0xff8000006f6f7808 */ /* 0x000fc40000800000 */
[----:B------:R-:W-:Y:S01]  /*69f0*/  FSEL R126, R126, -INF , P1 ;  /* 0xff8000007e7e7808 */ /* 0x000fe20000800000 */
[----:B-1----:R-:W-:Y:S01]  /*6a00*/  FFMA.FTZ R97, R120, UR5, -R98 ;  /* 0x0000000578617c23 */ /* 0x002fe20008010862 */
[----:B------:R-:W-:Y:S01]  /*6a10*/  FSEL R120, R144, -INF , P2 ;  /* 0xff80000090787808 */ /* 0x000fe20001000000 */
[----:B------:R-:W-:Y:S01]  /*6a20*/  VIADD R144, R5, 0xc ;  /* 0x0000000c05907836 */ /* 0x000fe20000000000 */
[----:B------:R-:W-:Y:S01]  /*6a30*/  FSEL R130, R130, -INF , P1 ;  /* 0xff80000082827808 */ /* 0x000fe20000800000 */
[----:B------:R-:W-:Y:S01]  /*6a40*/  MUFU.EX2 R222, R222 ;  /* 0x000000de00de7308 */ /* 0x000fe20000000800 */
[----:B------:R-:W-:Y:S02]  /*6a50*/  FSEL R135, R135, -INF , P1 ;  /* 0xff80000087877808 */ /* 0x000fe40000800000 */
[----:B------:R-:W1:Y:S01]  /*6a60*/  SHFL.IDX PT, R121, R218, R144, 0x1f ;  /* 0x00001f90da797589 */ /* 0x000e6200000e0000 */
[----:B------:R-:W-:Y:S02]  /*6a70*/  FSEL R142, R142, -INF , P1 ;  /* 0xff8000008e8e7808 */ /* 0x000fe40000800000 */
[----:B------:R-:W-:-:S02]  /*6a80*/  FSEL R139, R139, -INF , P1 ;  /* 0xff8000008b8b7808 */ /* 0x000fc40000800000 */
        /* <DEDUP_REMOVED lines=9> */
[----:B------:R-:W-:-:S05]  /*6b20*/  FSEL R150, R150, -INF , P1 ;  /* 0xff80000096967808 */ /* 0x000fca0000800000 */
[----:B------:R-:W-:Y:S01]  /*6b30*/  MUFU.EX2 R97, R97 ;  /* 0x0000006100617308 */ /* 0x000fe20000000800 */
[--C-:B-1----:R-:W-:Y:S01]  /*6b40*/  FFMA.FTZ R122, R122, UR5, -R121.reuse ;  /* 0x000000057a7a7c23 */ /* 0x102fe20008010879 */
[----:B------:R-:W-:-:S06]  /*6b50*/  FFMA.FTZ R121, R143, UR5, -R121 ;  /* 0x000000058f797c23 */ /* 0x000fcc0008010879 */
[----:B------:R-:W-:Y:S08]  /*6b60*/  MUFU.EX2 R98, R98 ;  /* 0x0000006200627308 */ /* 0x000ff00000000800 */
[----:B------:R-:W-:Y:S01]  /*6b70*/  MUFU.EX2 R21, R21 ;  /* 0x0000001500157308 */ /* 0x000fe20000000800 */
[----:B------:R-:W-:Y:S02]  /*6b80*/  WARPGROUP.DEPBAR.LE gsb0, 0x0 ;  /* 0x00008000000079c5 */ /* 0x000fe40000010000 */
[----:B------:R-:W-:-:S05]  /*6b90*/  WARPGROUP.ARRIVE ;  /* 0x00000000000079c5 */ /* 0x000fca0000000000 */
[----:B------:R-:W-:Y:S01]  /*6ba0*/  MUFU.EX2 R22, R22 ;  /* 0x0000001600167308 */ /* 0x000fe20000000800 */
[----:B-----5:R-:W-:Y:S02]  /*6bb0*/  R2UR UR8, R10 ;  /* 0x000000000a0872ca */ /* 0x020fe400000e0000 */
[----:B------:R-:W-:Y:S01]  /*6bc0*/  R2UR UR9, R11 ;  /* 0x000000000b0972ca */ /* 0x000fe200000e0000 */
[----:B------:R-:W1:Y:S04]  /*6bd0*/  SHFL.IDX PT, R10, R16, R19, 0x1f ;  /* 0x00001f13100a7589 */ /* 0x000e6800000e0000 */
[----:B------:R2:W3:Y:S04]  /*6be0*/  SHFL.IDX PT, R11, R16, R17, 0x1f ;  /* 0x00001f11100b7589 */ /* 0x0004e800000e0000 */
[----:B------:R-:W4:Y:S04]  /*6bf0*/  SHFL.IDX PT, R16, R16, R20, 0x1f ;  /* 0x00001f1410107589 */ /* 0x000f2800000e0000 */
[----:B------:R-:W-:Y:S01]  /*6c00*/  HGMMA.64x128x16.F32 R24, gdesc[UR8], R24, gsb0 ;  /* 0x01e00000081879f0 */ /* 0x000fe20008000818 */
[----:B------:R-:W-:Y:S01]  /*6c10*/  R2UR UR8, R234 ;  /* 0x00000000ea0872ca */ /* 0x000fe200000e0000 */
[----:B------:R-:W-:Y:S01]  /*6c20*/  UMOV UR10, UR4 ;  /* 0x00000004000a7c82 */ /* 0x000fe20008000000 */
[----:B------:R-:W-:Y:S01]  /*6c30*/  R2UR UR9, R235 ;  /* 0x00000000eb0972ca */ /* 0x000fe200000e0000 */
[----:B------:R-:W-:Y:S01]  /*6c40*/  UMOV UR11, 0x40000040 ;  /* 0x40000040000b7882 */ /* 0x000fe20000000000 */
[----:B--2---:R-:W-:Y:S01]  /*6c50*/  FFMA.FTZ R17, R104, UR5, -R18 ;  /* 0x0000000568117c23 */ /* 0x004fe20008010812 */
[----:B------:R-:W-:-:S02]  /*6c60*/  VIADD R104, R5, 0x18 ;  /* 0x0000001805687836 */ /* 0x000fc40000000000 */
[----:B------:R-:W-:Y:S01]  /*6c70*/  FFMA.FTZ R18, R106, UR5, -R18 ;  /* 0x000000056a127c23 */ /* 0x000fe20008010812 */
[----:B------:R-:W-:Y:S01]  /*6c80*/  VIADD R106, R5, 0x10 ;  /* 0x00000010056a7836 */ /* 0x000fe20000000000 */
[----:B------:R-:W2:Y:S01]  /*6c90*/  SHFL.IDX PT, R20, R231, R19, 0x1f ;  /* 0x00001f13e7147589 */ /* 0x000ea200000e0000 */
[----:B------:R-:W-:Y:S01]  /*6ca0*/  R2UR UR4, R217 ;  /* 0x00000000d90472ca */ /* 0x000fe200000e0000 */
[----:B------:R-:W-:Y:S01]  /*6cb0*/  MUFU.EX2 R17, R17 ;  /* 0x0000001100117308 */ /* 0x000fe20000000800 */
[--C-:B-1----:R-:W-:Y:S01]  /*6cc0*/  FFMA.FTZ R89, R89, UR5, -R10.reuse ;  /* 0x0000000559597c23 */ /* 0x102fe2000801080a */
[----:B------:R-:W1:Y:S01]  /*6cd0*/  SHFL.IDX PT, R90, R231, R106, 0x1f ;  /* 0x00001f6ae75a7589 */ /* 0x000e6200000e0000 */
[----:B------:R-:W-:Y:S01]  /*6ce0*/  FFMA.FTZ R10, R91, UR5, -R10 ;  /* 0x000000055b0a7c23 */ /* 0x000fe2000801080a */
[--C-:B---3--:R-:W-:Y:S01]  /*6cf0*/  FFMA.FTZ R230, R230, UR5, -R11.reuse ;  /* 0x00000005e6e67c23 */ /* 0x108fe2000801080b */
[----:B------:R-:W-:Y:S01]  /*6d00*/  FFMA.FTZ R11, R94, UR5, -R11 ;  /* 0x000000055e0b7c23 */ /* 0x000fe2000801080b */
[----:B------:R-:W-:Y:S02]  /*6d10*/  SHFL.IDX PT, R110, R223, R104, 0x1f ;  /* 0x00001f68df6e7589 */ /* 0x000fe400000e0000 */
[----:B------:R-:W-:Y:S01]  /*6d20*/  MUFU.EX2 R224, R89 ;  /* 0x0000005900e07308 */ /* 0x000fe20000000800 */
[--C-:B----4-:R-:W-:Y:S01]  /*6d30*/  FFMA.FTZ R101, R101, UR5, -R16.reuse ;  /* 0x0000000565657c23 */ /* 0x110fe20008010810 */
[----:B------:R-:W-:Y:S01]  /*6d40*/  FFMA.FTZ R16, R103, UR5, -R16 ;  /* 0x0000000567107c23 */ /* 0x000fe20008010810 */
[----:B------:R3:W-:Y:S01]  /*6d50*/  SHFL.IDX PT, R94, R231, R104, 0x1f ;  /* 0x00001f68e75e7589 */ /* 0x0007e200000e0000 */
[----:B------:R-:W-:-:S03]  /*6d60*/  VIADD R103, R5, 0xc ;  /* 0x0000000c05677836 */ /* 0x000fc60000000000 */
[----:B------:R-:W4:Y:S01]  /*6d70*/  SHFL.IDX PT, R106, R223, R106, 0x1f ;  /* 0x00001f6adf6a7589 */ /* 0x000f2200000e0000 */
[----:B------:R5:W-:Y:S03]  /*6d80*/  MUFU.EX2 R225, R101 ;  /* 0x0000006500e17308 */ /* 0x000be60000000800 */
[----:B------:R-:W4:Y:S01]  /*6d90*/  SHFL.IDX PT, R88, R231, R103, 0x1f ;  /* 0x00001f67e7587589 */ /* 0x000f2200000e0000 */
[----:B---3--:R-:W-:Y:S01]  /*6da0*/  FSEL R104, R127, -INF , P1 ;  /* 0xff8000007f687808 */ /* 0x008fe20000800000 */
[--C-:B--2---:R-:W-:Y:S02]  /*6db0*/  FFMA.FTZ R19, R105, UR5, -R20.reuse ;  /* 0x0000000569137c23 */ /* 0x104fe40008010814 */
[----:B------:R-:W2:Y:S01]  /*6dc0*/  SHFL.IDX PT, R103, R223, R103, 0x1f ;  /* 0x00001f67df677589 */ /* 0x000ea200000e0000 */
[----:B------:R-:W-:Y:S01]  /*6dd0*/  FFMA.FTZ R20, R107, UR5, -R20 ;  /* 0x000000056b147c23 */ /* 0x000fe20008010814 */
[----:B-----5:R-:W-:-:S02]  /*6de0*/  VIADD R101, R5, 0x14 ;  /* 0x0000001405657836 */ /* 0x020fc40000000000 */
[--C-:B-1----:R-:W-:Y:S01]  /*6df0*/  FFMA.FTZ R89, R112, UR5, -R90.reuse ;  /* 0x0000000570597c23 */ /* 0x102fe2000801085a */
[----:B------:R-:W-:Y:S01]  /*6e00*/  FFMA.FTZ R90, R114, UR5, -R90 ;  /* 0x00000005725a7c23 */ /* 0x000fe2000801085a */
[----:B------:R-:W-:Y:S01]  /*6e10*/  VIADD R114, R5, 0x8 ;  /* 0x0000000805727836 */ /* 0x000fe20000000000 */
[----:B------:R-:W-:Y:S01]  /*6e20*/  FSEL R107, R129, -INF , P2 ;  /* 0xff800000816b7808 */ /* 0x000fe20001000000 */
[----:B------:R-:W1:Y:S01]  /*6e30*/  SHFL.IDX PT, R92, R231, R101, 0x1f ;  /* 0x00001f65e75c7589 */ /* 0x000e6200000e0000 */
[----:B------:R-:W-:Y:S01]  /*6e40*/  FSEL R105, R128, -INF , P2 ;  /* 0xff80000080697808 */ /* 0x000fe20001000000 */
[----:B------:R-:W-:Y:S02]  /*6e50*/  MUFU.EX2 R10, R10 ;  /* 0x0000000a000a7308 */ /* 0x000fe40000000800 */
[----:B------:R3:W5:Y:S04]  /*6e60*/  SHFL.IDX PT, R231, R231, R93, 0x1f ;  /* 0x00001f5de7e77589 */ /* 0x00076800000e0000 */
[----:B------:R2:W5:Y:S01]  /*6e70*/  SHFL.IDX PT, R108, R223, R101, 0x1f ;  /* 0x00001f65df6c7589 */ /* 0x00056200000e0000 */
[--C-:B----4-:R-:W-:Y:S01]  /*6e80*/  FFMA.FTZ R105, R105, UR5, -R106.reuse ;  /* 0x0000000569697c23 */ /* 0x110fe2000801086a */
[----:B------:R-:W-:Y:S01]  /*6e90*/  FFMA.FTZ R106, R130, UR5, -R106 ;  /* 0x00000005826a7c23 */ /* 0x000fe2000801086a */
[----:B------:R-:W-:Y:S01]  /*6ea0*/  FSEL R130, R136, -INF , P2 ;  /* 0xff80000088827808 */ /* 0x000fe20001000000 */
[----:B------:R-:W4:Y:S01]  /*6eb0*/  SHFL.IDX PT, R102, R223, R114, 0x1f ;  /* 0x00001f72df667589 */ /* 0x000f2200000e0000 */
[----:B------:R-:W-:Y:S01]  /*6ec0*/  FFMA.FTZ R23, R109, UR5, -R88 ;  /* 0x000000056d177c23 */ /* 0x000fe20008010858 */
[--C-:B---3--:R-:W-:Y:S01]  /*6ed0*/  FFMA.FTZ R93, R116, UR5, -R94.reuse ;  /* 0x00000005745d7c23 */ /* 0x108fe2000801085e */
[----:B------:R-:W-:Y:S01]  /*6ee0*/  FFMA.FTZ R94, R118, UR5, -R94 ;  /* 0x00000005765e7c23 */ /* 0x000fe2000801085e */
[----:B------:R-:W-:Y:S01]  /*6ef0*/  FSEL R118, R145, -INF , P2 ;  /* 0xff80000091767808 */ /* 0x000fe20001000000 */
[----:B------:R-:W-:Y:S01]  /*6f00*/  VIADD R145, R5, 0x14 ;  /* 0x0000001405917836 */ /* 0x000fe20000000000 */
[----:B------:R-:W-:Y:S01]  /*6f10*/  FSEL R109, R125, -INF , P2 ;  /* 0xff8000007d6d7808 */ /* 0x000fe20001000000 */
[--C-:B--2---:R-:W-:Y:S01]  /*6f20*/  FFMA.FTZ R104, R104, UR5, -R103.reuse ;  /* 0x0000000568687c23 */ /* 0x104fe20008010867 */
[----:B------:R-:W-:Y:S01]  /*6f30*/  FSEL R101, R124, -INF , P2 ;  /* 0xff8000007c657808 */ /* 0x000fe20001000000 */
[----:B------:R-:W-:Y:S01]  /*6f40*/  FFMA.FTZ R88, R111, UR5, -R88 ;  /* 0x000000056f587c23 */ /* 0x000fe20008010858 */
[----:B------:R-:W-:Y:S01]  /*6f50*/  FSEL R116, R148, -INF , P2 ;  /* 0xff80000094747808 */ /* 0x000fe20001000000 */
[----:B------:R-:W-:Y:S01]  /*6f60*/  FFMA.FTZ R109, R109, UR5, -R103 ;  /* 0x000000056d6d7c23 */ /* 0x000fe20008010867 */
[----:B-1----:R-:W-:Y:S01]  /*6f70*/  FFMA.FTZ R91, R113, UR5, -R92 ;  /* 0x00000005715b7c23 */ /* 0x002fe2000801085c */
[----:B------:R-:W-:Y:S01]  /*6f80*/  VIADD R113, R5, 0x4 ;  /* 0x0000000405717836 */ /* 0x000fe20000000000 */
[----:B------:R-:W-:Y:S01]  /*6f90*/  FSEL R111, R133, -INF , P2 ;  /* 0xff800000856f7808 */ /* 0x000fe20001000000 */
[----:B------:R1:W-:Y:S01]  /*6fa0*/  MUFU.EX2 R103, R109 ;  /* 0x0000006d00677308 */ /* 0x0003e20000000800 */
[--C-:B-----5:R-:W-:Y:S01]  /*6fb0*/  FFMA.FTZ R95, R117, UR5, -R231.reuse ;  /* 0x00000005755f7c23 */ /* 0x120fe200080108e7 */
[----:B------:R-:W-:Y:S01]  /*6fc0*/  FFMA.FTZ R96, R119, UR5, -R231 ;  /* 0x0000000577607c23 */ /* 0x000fe200080108e7 */
[----:B------:R-:W2:Y:S01]  /*6fd0*/  SHFL.IDX PT, R117, R218, R145, 0x1f ;  /* 0x00001f91da757589 */ /* 0x000ea200000e0000 */
[----:B------:R-:W-:-:S02]  /*6fe0*/  VIADD R231, R5, 0x1c ;  /* 0x0000001c05e77836 */ /* 0x000fc40000000000 */
[--C-:B------:R-:W-:Y:S01]  /*6ff0*/  FFMA.FTZ R107, R107, UR5, -R108.reuse ;  /* 0x000000056b6b7c23 */ /* 0x100fe2000801086c */
[----:B------:R-:W-:Y:S01]  /*7000*/  FFMA.FTZ R108, R131, UR5, -R108 ;  /* 0x00000005836c7c23 */ /* 0x000fe2000801086c */
[----:B------:R-:W3:Y:S01]  /*7010*/  SHFL.IDX PT, R100, R223, R113, 0x1f ;  /* 0x00001f71df647589 */ /* 0x000ee200000e0000 */
[----:B------:R-:W-:Y:S01]  /*7020*/  VIADD R148, R5, 0x10 ;  /* 0x0000001005947836 */ /* 0x000fe20000000000 */
[----:B-1----:R-:W-:Y:S01]  /*7030*/  FSEL R109, R132, -INF , P2 ;  /* 0xff800000846d7808 */ /* 0x002fe20001000000 */
[--C-:B----4-:R-:W-:Y:S01]  /*7040*/  FFMA.FTZ R101, R101, UR5, -R102.reuse ;  /* 0x0000000565657c23 */ /* 0x110fe20008010866 */
[----:B------:R1:W4:Y:S01]  /*7050*/  SHFL.IDX PT, R112, R223, R231, 0x1f ;  /* 0x00001fe7df707589 */ /* 0x00032200000e0000 */
[----:B------:R-:W-:Y:S01]  /*7060*/  FFMA.FTZ R102, R126, UR5, -R102 ;  /* 0x000000057e667c23 */ /* 0x000fe20008010866 */
[----:B------:R-:W-:Y:S01]  /*7070*/  FSEL R125, R140, -INF , P2 ;  /* 0xff8000008c7d7808 */ /* 0x000fe20001000000 */
[--C-:B------:R-:W-:Y:S01]  /*7080*/  FFMA.FTZ R109, R109, UR5, -R110.reuse ;  /* 0x000000056d6d7c23 */ /* 0x100fe2000801086e */
[----:B------:R-:W-:Y:S01]  /*7090*/  FFMA.FTZ R110, R134, UR5, -R110 ;  /* 0x00000005866e7c23 */ /* 0x000fe2000801086e */
[----:B------:R-:W5:Y:S01]  /*70a0*/  SHFL.IDX PT, R131, R218, R5, 0x1f ;  /* 0x00001f05da837589 */ /* 0x000f6200000e0000 */
[----:B------:R-:W-:Y:S01]  /*70b0*/  FFMA.FTZ R92, R115, UR5, -R92 ;  /* 0x00000005735c7c23 */ /* 0x000fe2000801085c */
[----:B------:R-:W5:Y:S02]  /*70c0*/  MUFU.EX2 R11, R11 ;  /* 0x0000000b000b7308 */ /* 0x000f640000000800 */
[----:B------:R3:W5:Y:S01]  /*70d0*/  SHFL.IDX PT, R134, R218, R113, 0x1f ;  /* 0x00001f71da867589 */ /* 0x00076200000e0000 */
[----:B-1----:R-:W-:-:S03]  /*70e0*/  VIADD R223, R5, 0x18 ;  /* 0x0000001805df7836 */ /* 0x002fc60000000000 */
[----:B------:R-:W1:Y:S02]  /*70f0*/  SHFL.IDX PT, R119, R218, R148, 0x1f ;  /* 0x00001f94da777589 */ /* 0x000e6400000e0000 */
[----:B------:R-:W-:Y:S01]  /*7100*/  MUFU.EX2 R107, R107 ;  /* 0x0000006b006b7308 */ /* 0x000fe20000000800 */
[--C-:B--2---:R-:W-:Y:S01]  /*7110*/  FFMA.FTZ R118, R118, UR5, -R117.reuse ;  /* 0x0000000576767c23 */ /* 0x104fe20008010875 */
[----:B------:R-:W-:Y:S01]  /*7120*/  FFMA.FTZ R117, R147, UR5, -R117 ;  /* 0x0000000593757c23 */ /* 0x000fe20008010875 */
[----:B------:R-:W2:Y:S01]  /*7130*/  SHFL.IDX PT, R115, R218, R223, 0x1f ;  /* 0x00001fdfda737589 */ /* 0x000ea200000e0000 */
[----:B---3--:R-:W-:Y:S01]  /*7140*/  FSEL R113, R151, -INF , P1 ;  /* 0xff80000097717808 */ /* 0x008fe20000800000 */
[--C-:B------:R-:W-:Y:S01]  /*7150*/  FFMA.FTZ R99, R99, UR5, -R100.reuse ;  /* 0x0000000563637c23 */ /* 0x100fe20008010864 */
[----:B------:R-:W-:Y:S01]  /*7160*/  FFMA.FTZ R100, R123, UR5, -R100 ;  /* 0x000000057b647c23 */ /* 0x000fe20008010864 */
[----:B------:R-:W3:Y:S01]  /*7170*/  LDL R147, [R1+0x28] ;  /* 0x0000280001937983 */ /* 0x000ee20000100800 */
[----:B------:R-:W-:-:S02]  /*7180*/  VIADD R151, R5, 0x4 ;  /* 0x0000000405977836 */ /* 0x000fc40000000000 */
[--C-:B----4-:R-:W-:Y:S01]  /*7190*/  FFMA.FTZ R111, R111, UR5, -R112.reuse ;  /* 0x000000056f6f7c23 */ /* 0x110fe20008010870 */
[----:B------:R-:W-:Y:S01]  /*71a0*/  FFMA.FTZ R112, R135, UR5, -R112 ;  /* 0x0000000587707c23 */ /* 0x000fe20008010870 */
[----:B------:R4:W2:Y:S01]  /*71b0*/  SHFL.IDX PT, R123, R218, R114, 0x1f ;  /* 0x00001f72da7b7589 */ /* 0x0008a200000e0000 */
[----:B------:R-:W-:Y:S01]  /*71c0*/  FSEL R135, R137, -INF , P2 ;  /* 0xff80000089877808 */ /* 0x000fe20001000000 */
[----:B------:R-:W3:Y:S01]  /*71d0*/  MUFU.EX2 R16, R16 ;  /* 0x0000001000107308 */ /* 0x000ee20000000800 */
[--C-:B-----5:R-:W-:Y:S01]  /*71e0*/  FFMA.FTZ R130, R130, UR5, -R131.reuse ;  /* 0x0000000582827c23 */ /* 0x120fe20008010883 */
[----:B------:R-:W-:Y:S01]  /*71f0*/  FFMA.FTZ R131, R138, UR5, -R131 ;  /* 0x000000058a837c23 */ /* 0x000fe20008010883 */
[----:B------:R-:W5:Y:S01]  /*7200*/  SHFL.IDX PT, R218, R218, R231, 0x1f ;  /* 0x00001fe7dada7589 */ /* 0x000f6200000e0000 */
[--C-:B------:R-:W-:Y:S01]  /*7210*/  FFMA.FTZ R135, R135, UR5, -R134.reuse ;  /* 0x0000000587877c23 */ /* 0x100fe20008010886 */
[----:B------:R-:W-:Y:S01]  /*7220*/  FFMA.FTZ R134, R139, UR5, -R134 ;  /* 0x000000058b867c23 */ /* 0x000fe20008010886 */
[----:B----4-:R-:W-:Y:S01]  /*7230*/  FSEL R114, R149, -INF , P2 ;  /* 0xff80000095727808 */ /* 0x010fe20001000000 */
[----:B------:R-:W-:Y:S01]  /*7240*/  VIADD R149, R5, 0x8 ;  /* 0x0000000805957836 */ /* 0x000fe20000000000 */
[----:B------:R-:W4:Y:S01]  /*7250*/  MUFU.EX2 R101, R101 ;  /* 0x0000006500657308 */ /* 0x000f220000000800 */
[--C-:B-1----:R-:W-:Y:S01]  /*7260*/  FFMA.FTZ R120, R120, UR5, -R119.reuse ;  /* 0x0000000578787c23 */ /* 0x102fe20008010877 */
[----:B------:R-:W-:Y:S01]  /*7270*/  FFMA.FTZ R119, R146, UR5, -R119 ;  /* 0x0000000592777c23 */ /* 0x000fe20008010877 */
[--C-:B--2---:R-:W-:Y:S01]  /*7280*/  FFMA.FTZ R116, R116, UR5, -R115.reuse ;  /* 0x0000000574747c23 */ /* 0x104fe20008010873 */
[----:B------:R-:W-:-:S04]  /*7290*/  FFMA.FTZ R115, R150, UR5, -R115 ;  /* 0x0000000596737c23 */ /* 0x000fc80008010873 */
[----:B------:R-:W1:Y:S01]  /*72a0*/  MUFU.EX2 R105, R105 ;  /* 0x0000006900697308 */ /* 0x000e620000000800 */
[--C-:B------:R-:W-:Y:S01]  /*72b0*/  FFMA.FTZ R125, R125, UR5, -R123.reuse ;  /* 0x000000057d7d7c23 */ /* 0x100fe2000801087b */
[----:B------:R-:W-:-:S06]  /*72c0*/  FFMA.FTZ R123, R142, UR5, -R123 ;  /* 0x000000058e7b7c23 */ /* 0x000fcc000801087b */
        /* <DEDUP_REMOVED lines=44> */
[----:B------:R-:W5:Y:S04]  /*7590*/  SHFL.IDX PT, R127, R216, R144, 0x1f ;  /* 0x00001f90d87f7589 */ /* 0x000f6800000e0000 */
[----:B------:R-:W3:Y:S04]  /*75a0*/  SHFL.IDX PT, R129, R216, R148, 0x1f ;  /* 0x00001f94d8817589 */ /* 0x000ee800000e0000 */
[----:B------:R-:W-:Y:S01]  /*75b0*/  SHFL.IDX PT, R132, R216, R145, 0x1f ;  /* 0x00001f91d8847589 */ /* 0x000fe200000e0000 */
[--C-:B----4-:R-:W-:Y:S01]  /*75c0*/  FADD.FTZ R24, R24, -R124.reuse ;  /* 0x8000007c18187221 */ /* 0x110fe20000010000 */
[----:B------:R-:W-:-:S02]  /*75d0*/  FADD.FTZ R26, R26, -R124 ;  /* 0x8000007c1a1a7221 */ /* 0x000fc40000010000 */
[----:B------:R-:W4:Y:S01]  /*75e0*/  SHFL.IDX PT, R142, R216, R231, 0x1f ;  /* 0x00001fe7d88e7589 */ /* 0x000f2200000e0000 */
[--C-:B-1----:R-:W-:Y:S01]  /*75f0*/  FADD.FTZ R124, R25, -R126.reuse ;  /* 0x8000007e197c7221 */ /* 0x102fe20000010000 */
[----:B------:R-:W-:Y:S02]  /*7600*/  FADD.FTZ R126, R27, -R126 ;  /* 0x8000007e1b7e7221 */ /* 0x000fe40000010000 */
[----:B------:R-:W1:Y:S01]  /*7610*/  SHFL.IDX PT, R139, R220, R149, 0x1f ;  /* 0x00001f95dc8b7589 */ /* 0x000e6200000e0000 */
[--C-:B--2---:R-:W-:Y:S01]  /*7620*/  FADD.FTZ R128, R28, -R133.reuse ;  /* 0x800000851c807221 */ /* 0x104fe20000010000 */
[----:B------:R-:W-:Y:S01]  /*7630*/  FADD.FTZ R25, R30, -R133 ;  /* 0x800000851e197221 */ /* 0x000fe20000010000 */
[----:B------:R2:W1:Y:S01]  /*7640*/  MUFU.EX2 R28, R130 ;  /* 0x00000082001c7308 */ /* 0x0004620000000800 */
[----:B------:R-:W1:Y:S01]  /*7650*/  SHFL.IDX PT, R138, R220, R148, 0x1f ;  /* 0x00001f94dc8a7589 */ /* 0x000e6200000e0000 */
[----:B-----5:R-:W-:-:S03]  /*7660*/  FADD.FTZ R27, R31, -R127 ;  /* 0x8000007f1f1b7221 */ /* 0x020fc60000010000 */
[----:B------:R-:W5:Y:S03]  /*7670*/  SHFL.IDX PT, R137, R220, R144, 0x1f ;  /* 0x00001f90dc897589 */ /* 0x000f6600000e0000 */
[----:B------:R4:W5:Y:S01]  /*7680*/  MUFU.EX2 R30, R135 ;  /* 0x00000087001e7308 */ /* 0x0009620000000800 */
[----:B--2---:R-:W-:Y:S01]  /*7690*/  FADD.FTZ R130, R29, -R127 ;  /* 0x8000007f1d827221 */ /* 0x004fe20000010000 */
[--C-:B---3--:R-:W-:Y:S01]  /*76a0*/  FADD.FTZ R127, R32, -R129.reuse ;  /* 0x80000081207f7221 */ /* 0x108fe20000010000 */
[----:B------:R-:W2:Y:S01]  /*76b0*/  SHFL.IDX PT, R143, R216, R223, 0x1f ;  /* 0x00001fdfd88f7589 */ /* 0x000ea200000e0000 */
[----:B------:R-:W-:-:S03]  /*76c0*/  FADD.FTZ R129, R34, -R129 ;  /* 0x8000008122817221 */ /* 0x000fc60000010000 */
[----:B------:R-:W3:Y:S01]  /*76d0*/  SHFL.IDX PT, R32, R220, R145, 0x1f ;  /* 0x00001f91dc207589 */ /* 0x000ee200000e0000 */
[----:B------:R5:W3:Y:S01]  /*76e0*/  MUFU.EX2 R29, R131 ;  /* 0x00000083001d7308 */ /* 0x000ae20000000800 */
[--C-:B----4-:R-:W-:Y:S01]  /*76f0*/  FADD.FTZ R37, R37, -R142.reuse ;  /* 0x8000008e25257221 */ /* 0x110fe20000010000 */
[----:B------:R-:W-:Y:S01]  /*7700*/  FADD.FTZ R39, R39, -R142 ;  /* 0x8000008e27277221 */ /* 0x000fe20000010000 */
[----:B------:R-:W4:Y:S01]  /*7710*/  SHFL.IDX PT, R135, R219, R5, 0x1f ;  /* 0x00001f05db877589 */ /* 0x000f2200000e0000 */
[--C-:B-1----:R-:W-:Y:S01]  /*7720*/  FADD.FTZ R44, R44, -R139.reuse ;  /* 0x8000008b2c2c7221 */ /* 0x102fe20000010000 */
[----:B------:R-:W-:Y:S02]  /*7730*/  FADD.FTZ R46, R46, -R139 ;  /* 0x8000008b2e2e7221 */ /* 0x000fe40000010000 */
[----:B------:R-:W1:Y:S01]  /*7740*/  SHFL.IDX PT, R136, R220, R223, 0x1f ;  /* 0x00001fdfdc887589 */ /* 0x000e6200000e0000 */
[----:B------:R2:W1:Y:S01]  /*7750*/  MUFU.EX2 R31, R134 ;  /* 0x00000086001f7308 */ /* 0x0004620000000800 */
[--C-:B-----5:R-:W-:Y:S01]  /*7760*/  FADD.FTZ R131, R33, -R132.reuse ;  /* 0x8000008421837221 */ /* 0x120fe20000010000 */
[----:B------:R-:W-:Y:S01]  /*7770*/  FADD.FTZ R132, R35, -R132 ;  /* 0x8000008423847221 */ /* 0x000fe20000010000 */
[--C-:B------:R-:W-:Y:S01]  /*7780*/  FADD.FTZ R48, R48, -R138.reuse ;  /* 0x8000008a30307221 */ /* 0x100fe20000010000 */
[----:B------:R-:W-:Y:S01]  /*7790*/  FADD.FTZ R50, R50, -R138 ;  /* 0x8000008a32327221 */ /* 0x000fe20000010000 */
[----:B------:R-:W5:Y:S01]  /*77a0*/  SHFL.IDX PT, R35, R219, R144, 0x1f ;  /* 0x00001f90db237589 */ /* 0x000f6200000e0000 */
[--C-:B------:R-:W-:Y:S01]  /*77b0*/  FADD.FTZ R45, R45, -R137.reuse ;  /* 0x800000892d2d7221 */ /* 0x100fe20000010000 */
[----:B------:R-:W-:-:S02]  /*77c0*/  FADD.FTZ R47, R47, -R137 ;  /* 0x800000892f2f7221 */ /* 0x000fc40000010000 */
[----:B--2---:R-:W2:Y:S01]  /*77d0*/  SHFL.IDX PT, R134, R219, R145, 0x1f ;  /* 0x00001f91db867589 */ /* 0x004ea200000e0000 */
[----:B------:R-:W-:-:S03]  /*77e0*/  FADD.FTZ R133, R36, -R143 ;  /* 0x8000008f24857221 */ /* 0x000fc60000010000 */
[----:B------:R-:W-:Y:S04]  /*77f0*/  SHFL.IDX PT, R140, R220, R151, 0x1f ;  /* 0x00001f97dc8c7589 */ /* 0x000fe800000e0000 */
[----:B------:R-:W-:Y:S01]  /*7800*/  SHFL.IDX PT, R141, R220, R5, 0x1f ;  /* 0x00001f05dc8d7589 */ /* 0x000fe200000e0000 */
[--C-:B---3--:R-:W-:Y:S01]  /*7810*/  FADD.FTZ R49, R49, -R32.reuse ;  /* 0x8000002031317221 */ /* 0x108fe20000010000 */
[----:B------:R-:W-:Y:S01]  /*7820*/  FADD.FTZ R51, R51, -R32 ;  /* 0x8000002033337221 */ /* 0x000fe20000010000 */
[--C-:B----4-:R-:W-:Y:S01]  /*7830*/  FADD.FTZ R56, R56, -R135.reuse ;  /* 0x8000008738387221 */ /* 0x110fe20000010000 */
[----:B------:R3:W4:Y:S01]  /*7840*/  MUFU.EX2 R32, R125 ;  /* 0x0000007d00207308 */ /* 0x0007220000000800 */
[----:B------:R-:W-:Y:S01]  /*7850*/  FADD.FTZ R58, R58, -R135 ;  /* 0x800000873a3a7221 */ /* 0x000fe20000010000 */
[----:B------:R-:W-:Y:S01]  /*7860*/  SHFL.IDX PT, R142, R221, R145, 0x1f ;  /* 0x00001f91dd8e7589 */ /* 0x000fe200000e0000 */
[--C-:B-1----:R-:W-:Y:S01]  /*7870*/  FADD.FTZ R52, R52, -R136.reuse ;  /* 0x8000008834347221 */ /* 0x102fe20000010000 */
[----:B------:R-:W-:Y:S01]  /*7880*/  FADD.FTZ R54, R54, -R136 ;  /* 0x8000008836367221 */ /* 0x000fe20000010000 */
[----:B------:R-:W-:Y:S01]  /*7890*/  FMUL.FTZ R26, R9, R26 ;  /* 0x0000001a091a7220 */ /* 0x000fe20000410000 */
[----:B------:R-:W-:Y:S01]  /*78a0*/  SHFL.IDX PT, R135, R221, R151, 0x1f ;  /* 0x00001f97dd877589 */ /* 0x000fe200000e0000 */
[----:B------:R-:W-:Y:S01]  /*78b0*/  FMUL.FTZ R25, R11, R25 ;  /* 0x000000190b197220 */ /* 0x000fe20000410000 */
[----:B------:R-:W-:Y:S01]  /*78c0*/  MUFU.EX2 R119, R119 ;  /* 0x0000007700777308 */ /* 0x000fe20000000800 */
[----:B------:R-:W-:Y:S01]  /*78d0*/  FADD.FTZ R38, R38, -R143 ;  /* 0x8000008f26267221 */ /* 0x000fe20000010000 */
[----:B---3--:R-:W-:Y:S04]  /*78e0*/  SHFL.IDX PT, R125, R221, R5, 0x1f ;  /* 0x00001f05dd7d7589 */ /* 0x008fe800000e0000 */
[----:B------:R-:W1:Y:S01]  /*78f0*/  SHFL.IDX PT, R34, R219, R151, 0x1f ;  /* 0x00001f97db227589 */ /* 0x000e6200000e0000 */
[----:B------:R-:W-:Y:S01]  /*7900*/  FMUL.FTZ R37, R225, R37 ;  /* 0x00000025e1257220 */ /* 0x000fe20000410000 */
[--C-:B-----5:R-:W-:Y:S01]  /*7910*/  FADD.FTZ R61, R61, -R35.reuse ;  /* 0x800000233d3d7221 */ /* 0x120fe20000010000 */
[----:B------:R-:W-:Y:S01]  /*7920*/  FADD.FTZ R63, R63, -R35 ;  /* 0x800000233f3f7221 */ /* 0x000fe20000010000 */
[----:B------:R-:W-:Y:S01]  /*7930*/  SHFL.IDX PT, R139, R221, R149, 0x1f ;  /* 0x00001f95dd8b7589 */ /* 0x000fe200000e0000 */
[----:B------:R3:W-:Y:S03]  /*7940*/  MUFU.EX2 R35, R121 ;  /* 0x0000007900237308 */ /* 0x0007e60000000800 */
[----:B------:R-:W-:Y:S04]  /*7950*/  SHFL.IDX PT, R144, R221, R144, 0x1f ;  /* 0x00001f90dd907589 */ /* 0x000fe800000e0000 */
[----:B------:R-:W-:Y:S04]  /*7960*/  SHFL.IDX PT, R138, R221, R148, 0x1f ;  /* 0x00001f94dd8a7589 */ /* 0x000fe800000e0000 */
[----:B------:R-:W5:Y:S04]  /*7970*/  SHFL.IDX PT, R137, R219, R149, 0x1f ;  /* 0x00001f95db897589 */ /* 0x000f6800000e0000 */
[----:B------:R-:W4:Y:S01]  /*7980*/  SHFL.IDX PT, R33, R220, R231, 0x1f ;  /* 0x00001fe7dc217589 */ /* 0x000f2200000e0000 */
[----:B--2---:R-:W-:Y:S01]  /*7990*/  FADD.FTZ R65, R65, -R134 ;  /* 0x8000008641417221 */ /* 0x004fe20000010000 */
[----:B------:R-:W-:Y:S01]  /*79a0*/  MUFU.EX2 R118, R118 ;  /* 0x0000007600767308 */ /* 0x000fe20000000800 */
[----:B------:R-:W-:Y:S01]  /*79b0*/  FMUL.FTZ R39, R16, R39 ;  /* 0x0000002710277220 */ /* 0x000fe20000410000 */
[----:B------:R-:W-:Y:S01]  /*79c0*/  SHFL.IDX PT, R145, R221, R223, 0x1f ;  /* 0x00001fdfdd917589 */ /* 0x000fe200000e0000 */
[--C-:B-1----:R-:W-:Y:S01]  /*79d0*/  FADD.FTZ R57, R57, -R34.reuse ;  /* 0x8000002239397221 */ /* 0x102fe20000010000 */
[----:B------:R-:W-:Y:S01]  /*79e0*/  FADD.FTZ R59, R59, -R34 ;  /* 0x800000223b3b7221 */ /* 0x000fe20000010000 */
[--C-:B------:R-:W-:Y:S01]  /*79f0*/  FADD.FTZ R41, R41, -R140.reuse ;  /* 0x8000008c29297221 */ /* 0x100fe20000010000 */
[----:B------:R-:W1:Y:S01]  /*7a00*/  SHFL.IDX PT, R221, R221, R231, 0x1f ;  /* 0x00001fe7dddd7589 */ /* 0x000e6200000e0000 */
[----:B------:R-:W-:Y:S01]  /*7a10*/  FADD.FTZ R43, R43, -R140 ;  /* 0x8000008c2b2b7221 */ /* 0x000fe20000010000 */
[----:B------:R-:W-:Y:S01]  /*7a20*/  MUFU.EX2 R117, R117 ;  /* 0x0000007500757308 */ /* 0x000fe20000000800 */
[--C-:B------:R-:W-:Y:S01]  /*7a30*/  FADD.FTZ R40, R40, -R141.reuse ;  /* 0x8000008d28287221 */ /* 0x100fe20000010000 */
[----:B------:R-:W2:Y:S01]  /*7a40*/  SHFL.IDX PT, R36, R219, R223, 0x1f ;  /* 0x00001fdfdb247589 */ /* 0x000ea200000e0000 */
[----:B------:R-:W-:-:S03]  /*7a50*/  FADD.FTZ R42, R42, -R141 ;  /* 0x8000008d2a2a7221 */ /* 0x000fc60000010000 */
[----:B------:R-:W2:Y:S01]  /*7a60*/  SHFL.IDX PT, R136, R219, R148, 0x1f ;  /* 0x00001f94db887589 */ /* 0x000ea200000e0000 */
[----:B---3--:R-:W-:Y:S01]  /*7a70*/  FADD.FTZ R121, R67, -R134 ;  /* 0x8000008643797221 */ /* 0x008fe20000010000 */
[----:B------:R-:W-:Y:S02]  /*7a80*/  MUFU.EX2 R34, R122 ;  /* 0x0000007a00227308 */ /* 0x000fe40000000800 */
[----:B------:R-:W3:Y:S01]  /*7a90*/  SHFL.IDX PT, R219, R219, R231, 0x1f ;  /* 0x00001fe7dbdb7589 */ /* 0x000ee200000e0000 */
[--C-:B-----5:R-:W-:Y:S01]  /*7aa0*/  FADD.FTZ R60, R60, -R137.reuse ;  /* 0x800000893c3c7221 */ /* 0x120fe20000010000 */
[----:B------:R-:W-:Y:S01]  /*7ab0*/  FADD.FTZ R62, R62, -R137 ;  /* 0x800000893e3e7221 */ /* 0x000fe20000010000 */
[--C-:B------:R-:W-:Y:S01]  /*7ac0*/  FADD.FTZ R137, R80, -R138.reuse ;  /* 0x8000008a50897221 */ /* 0x100fe20000010000 */
[----:B------:R-:W-:Y:S01]  /*7ad0*/  FADD.FTZ R138, R82, -R138 ;  /* 0x8000008a528a7221 */ /* 0x000fe20000010000 */
[----:B------:R-:W-:Y:S01]  /*7ae0*/  FMUL.FTZ R82, R228, R133 ;  /* 0x00000085e4527220 */ /* 0x000fe20000410000 */
[--C-:B----4-:R-:W-:Y:S01]  /*7af0*/  FADD.FTZ R53, R53, -R33.reuse ;  /* 0x8000002135357221 */ /* 0x110fe20000010000 */
[----:B------:R-:W-:-:S02]  /*7b00*/  FADD.FTZ R55, R55, -R33 ;  /* 0x8000002137377221 */ /* 0x000fc40000010000 */
[----:B------:R4:W5:Y:S01]  /*7b10*/  MUFU.EX2 R33, R123 ;  /* 0x0000007b00217308 */ /* 0x0009620000000800 */
[----:B-1----:R-:W-:Y:S01]  /*7b20*/  FADD.FTZ R146, R85, -R221 ;  /* 0x800000dd55927221 */ /* 0x002fe20000010000 */
[----:B------:R-:W-:Y:S01]  /*7b30*/  FMUL.FTZ R85, R10, R126 ;  /* 0x0000007e0a557220 */ /* 0x000fe20000410000 */
[----:B------:R-:W-:Y:S01]  /*7b40*/  F2FP.F16.F32.PACK_AB R82, R37, R82 ;  /* 0x000000522552723e */ /* 0x000fe200000000ff */
[----:B--2---:R-:W-:-:S03]  /*7b50*/  FADD.FTZ R67, R70, -R36 ;  /* 0x8000002446437221 */ /* 0x004fc60000010000 */
[----:B------:R-:W-:Y:S01]  /*7b60*/  F2FP.F16.F32.PACK_AB R85, R85, R26 ;  /* 0x0000001a5555723e */ /* 0x000fe200000000ff */
[----:B------:R-:W-:Y:S01]  /*7b70*/  FMUL.FTZ R26, R12, R27 ;  /* 0x0000001b0c1a7220 */ /* 0x000fe20000410000 */
[----:B----4-:R-:W-:Y:S01]  /*7b80*/  FADD.FTZ R123, R68, -R36 ;  /* 0x80000024447b7221 */ /* 0x010fe20000010000 */
[----:B------:R-:W-:Y:S01]  /*7b90*/  MUFU.EX2 R116, R116 ;  /* 0x0000007400747308 */ /* 0x000fe20000000800 */
[--C-:B------:R-:W-:Y:S01]  /*7ba0*/  FADD.FTZ R64, R64, -R136.reuse ;  /* 0x8000008840407221 */ /* 0x100fe20000010000 */
[----:B------:R-:W-:Y:S01]  /*7bb0*/  FADD.FTZ R66, R66, -R136 ;  /* 0x8000008842427221 */ /* 0x000fe20000010000 */
[----:B------:R-:W-:Y:S01]  /*7bc0*/  FADD.FTZ R221, R87, -R221 ;  /* 0x800000dd57dd7221 */ /* 0x000fe20000010000 */
[----:B------:R-:W-:-:S04]  /*7bd0*/  F2FP.F16.F32.PACK_AB R87, R26, R25 ;  /* 0x000000191a57723e */ /* 0x000fc800000000ff */
[----:B------:R1:W2:Y:S01]  /*7be0*/  MUFU.EX2 R36, R120 ;  /* 0x0000007800247308 */ /* 0x0002a20000000800 */
[----:B------:R-:W-:Y:S01]  /*7bf0*/  FMUL.FTZ R25, R107, R65 ;  /* 0x000000416b197220 */ /* 0x000fe20000410000 */
[----:B---3--:R-:W-:Y:S01]  /*7c00*/  FADD.FTZ R70, R69, -R219 ;  /* 0x800000db45467221 */ /* 0x008fe20000010000 */
[----:B------:R-:W-:-:S05]  /*7c10*/  FMUL.FTZ R38, R15, R38 ;  /* 0x000000260f267220 */ /* 0x000fca0000410000 */
[----:B------:R-:W3:Y:S01]  /*7c20*/  MUFU.EX2 R115, R115 ;  /* 0x0000007300737308 */ /* 0x000ee20000000800 */
        /* <DEDUP_REMOVED lines=12> */
[----:B-1----:R-:W-:Y:S01]  /*7cf0*/  FADD.FTZ R120, R71, -R219 ;  /* 0x800000db47787221 */ /* 0x002fe20000010000 */
        /* <DEDUP_REMOVED lines=235> */
.L_x_7069:
        /* <DEDUP_REMOVED lines=70> */
.L_x_7070:
        /* <DEDUP_REMOVED lines=12> */
.L_x_7060:
        /* <DEDUP_REMOVED lines=34> */
.L_x_7040:
[----:B------:R-:W-:Y:S05]  /*92f0*/  @P0 BRA `(.L_x_7035) ;  /* 0x0000004000e40947 */ /* 0x000fea0003800000 */
[----:B------:R-:W-:Y:S01]  /*9300*/  ULDC.64 UR4, c[0x0][0x878] ;  /* 0x00021e0000047ab9 */ /* 0x000fe20000000a00 */
[----:B--2---:R-:W2:Y:S01]  /*9310*/  LDL.LU R8, [R1+0x3c] ;  /* 0x00003c0001087983 */ /* 0x004ea20000300800 */
[----:B------:R-:W-:Y:S01]  /*9320*/  UISETP.NE.U32.AND UP0, UPT, UR4, URZ, UPT ;  /* 0x0000003f0400728c */ /* 0x000fe2000bf05070 */
[----:B------:R-:W3:Y:S01]  /*9330*/  LDC R0, c[0x0][0x850] ;  /* 0x00021400ff007b82 */ /* 0x000ee20000000800 */
[----:B------:R-:W1:Y:S02]  /*9340*/  S2R R12, SR_TID.X ;  /* 0x00000000000c7919 */ /* 0x000e640000002100 */
[----:B------:R-:W-:Y:S01]  /*9350*/  UISETP.NE.AND.EX UP0, UPT, UR5, URZ, UPT, UP0 ;  /* 0x0000003f0500728c */ /* 0x000fe2000bf05300 */
[----:B------:R-:W4:Y:S01]  /*9360*/  S2R R7, SR_CgaCtaId ;  /* 0x0000000000077919 */ /* 0x000f220000008800 */
[----:B------:R-:W-:-:S04]  /*9370*/  USHF.L.U32 UR6, UR37, 0xd, URZ ;  /* 0x0000000d25067899 */ /* 0x000fc8000800063f */
[----:B------:R-:W-:Y:S01]  /*9380*/  PLOP3.LUT P1, PT, PT, PT, UP0, 0x80, 0x0 ;  /* 0x000000000000781c */ /* 0x000fe20003f2f008 */
[----:B------:R-:W-:-:S04]  /*9390*/  ULDC.64 UR8, c[0x0][0x818] ;  /* 0x0002060000087ab9 */ /* 0x000fc80000000a00 */
[----:B------:R-:W-:Y:S02]  /*93a0*/  @UP0 ULDC.64 UR4, c[0x0][0x878] ;  /* 0x00021e0000040ab9 */ /* 0x000fe40000000a00 */
[----:B------:R-:W-:-:S06]  /*93b0*/  @UP0 UIMAD.WIDE UR4, UR40, 0x4, UR4 ;  /* 0x00000004280408a5 */ /* 0x000fcc000f8e0204 */
[----:B------:R-:W-:Y:S02]  /*93c0*/  IMAD.U32 R2, RZ, RZ, UR4 ;  /* 0x00000004ff027e24 */ /* 0x000fe4000f8e00ff */
[----:B------:R-:W-:-:S05]  /*93d0*/  IMAD.U32 R3, RZ, RZ, UR5 ;  /* 0x00000005ff037e24 */ /* 0x000fca000f8e00ff */
[----:B------:R-:W5:Y:S01]  /*93e0*/  @P1 LDG.E R2, desc[UR38][R2.64] ;  /* 0x0000002602021981 */ /* 0x000f62000c1e1900 */
[----:B---3--:R-:W-:Y:S01]  /*93f0*/  ISETP.NE.AND P0, PT, R0, 0x1, PT ;  /* 0x000000010000780c */ /* 0x008fe20003f05270 */
[----:B------:R-:W-:Y:S01]  /*9400*/  USEL UR10, UR40, URZ, !UP0 ;  /* 0x0000003f280a7287 */ /* 0x000fe2000c000000 */
[----:B-1----:R-:W-:-:S05]  /*9410*/  VIADD R13, R12, 0xffffff80 ;  /* 0xffffff800c0d7836 */ /* 0x002fca0000000000 */
[----:B------:R-:W-:-:S06]  /*9420*/  SHF.R.S32.HI R6, RZ, 0x1f, R13 ;  /* 0x0000001fff067819 */ /* 0x000fcc000001140d */
[----:B------:R-:W2:Y:S01]  /*9430*/  @P0 LDC R0, c[0x0][0x854] ;  /* 0x00021500ff000b82 */ /* 0x000ea20000000800 */
[----:B------:R-:W-:-:S07]  /*9440*/  LEA.HI R6, R6, R13, RZ, 0x7 ;  /* 0x0000000d06067211 */ /* 0x000fce00078f38ff */
[----:B------:R-:W1:Y:S01]  /*9450*/  @P0 LDC R5, c[0x0][0x858] ;  /* 0x00021600ff050b82 */ /* 0x000e620000000800 */
[----:B--2---:R-:W-:-:S05]  /*9460*/  @P0 IMAD.HI.U32 R0, R8, R0, RZ ;  /* 0x0000000008000227 */ /* 0x004fca00078e00ff */
[----:B-1----:R-:W-:-:S04]  /*9470*/  @P0 SHF.R.U32.HI R8, RZ, R5, R0 ;  /* 0x00000005ff080219 */ /* 0x002fc80000011600 */
[----:B------:R-:W-:Y:S01]  /*9480*/  SHF.R.S32.HI R0, RZ, 0x1f, R8 ;  /* 0x0000001fff007819 */ /* 0x000fe20000011408 */
[----:B------:R1:W-:Y:S01]  /*9490*/  @P0 STL [R1+0x3c], R8 ;  /* 0x00003c0801000387 */ /* 0x0003e20000100800 */
[----:B-----5:R-:W-:Y:S02]  /*94a0*/  @P1 R2UR UR4, R2 ;  /* 0x00000000020412ca */ /* 0x020fe400000e0000 */
[----:B------:R-:W-:-:S04]  /*94b0*/  MOV R2, 0x400 ;  /* 0x0000040000027802 */ /* 0x000fc80000000f00 */
[----:B----4-:R-:W-:Y:S01]  /*94c0*/  LEA R15, R7, R2, 0x18 ;  /* 0x00000002070f7211 */ /* 0x010fe200078ec0ff */
[----:B------:R-:W-:-:S04]  /*94d0*/  IMAD R2, R0, UR8, RZ ;  /* 0x0000000800027c24 */ /* 0x000fc8000f8e02ff */
[----:B------:R-:W-:Y:S02]  /*94e0*/  IMAD R9, R8, UR9, R2 ;  /* 0x0000000908097c24 */ /* 0x000fe4000f8e0202 */
[----:B------:R-:W-:-:S04]  /*94f0*/  @UP0 ULEA UR4, UR40, UR4, 0x7 ;  /* 0x0000000428040291 */ /* 0x000fc8000f8e383f */
        /* <DEDUP_REMOVED lines=9> */
[----:B------:R-:W-:Y:S01]  /*9590*/  IMAD.U32 R4, RZ, RZ, UR7 ;  /* 0x00000007ff047e24 */ /* 0x000fe2000f8e00ff */
[----:B------:R-:W-:-:S03]  /*95a0*/  ULDC.64 UR6, c[0x0][0x820] ;  /* 0x0002080000067ab9 */ /* 0x000fc60000000a00 */
[----:B------:R-:W-:Y:S01]  /*95b0*/  IMAD.U32 R5, RZ, RZ, UR4 ;  /* 0x00000004ff057e24 */ /* 0x000fe2000f8e00ff */
[----:B------:R-:W-:Y:S02]  /*95c0*/  ULDC.64 UR4, c[0x0][0x840] ;  /* 0x0002100000047ab9 */ /* 0x000fe40000000a00 */
[----:B------:R-:W-:Y:S01]  /*95d0*/  IMAD R7, R0, UR4, RZ ;  /* 0x0000000400077c24 */ /* 0x000fe2000f8e02ff */
[----:B------:R-:W-:Y:S01]  /*95e0*/  LOP3.LUT R0, R6, 0xfffff80, RZ, 0xc0, !PT ;  /* 0x0fffff8006007812 */ /* 0x000fe200078ec0ff */
[----:B------:R-:W-:Y:S01]  /*95f0*/  IMAD.WIDE.U32 R2, R8, UR8, R4 ;  /* 0x0000000808027c25 */ /* 0x000fe2000f8e0004 */
[----:B------:R-:W-:-:S03]  /*9600*/  ULDC.64 UR8, c[0x0][0x848] ;  /* 0x0002120000087ab9 */ /* 0x000fc60000000a00 */
[----:B------:R-:W-:Y:S01]  /*9610*/  IMAD.WIDE.U32 R4, R8, UR4, R4 ;  /* 0x0000000408047c25 */ /* 0x000fe2000f8e0004 */
[----:B------:R-:W-:-:S03]  /*9620*/  USHF.R.S32.HI UR4, URZ, 0x1f, UR40 ;  /* 0x0000001f3f047899 */ /* 0x000fc60008011428 */
[----:B------:R-:W-:Y:S01]  /*9630*/  IMAD.SHL.U32 R6, R6, 0x20, RZ ;  /* 0x0000002006067824 */ /* 0x000fe200078e00ff */
[----:B------:R-:W-:Y:S01]  /*9640*/  USEL UR4, UR4, URZ, !UP0 ;  /* 0x0000003f04047287 */ /* 0x000fe2000c000000 */
[----:B------:R-:W-:Y:S02]  /*9650*/  IMAD R11, R8, UR5, R7 ;  /* 0x00000005080b7c24 */ /* 0x000fe4000f8e0207 */
[----:B------:R-:W-:Y:S01]  /*9660*/  IMAD.IADD R0, R13, 0x1, -R0 ;  /* 0x000000010d007824 */ /* 0x000fe200078e0a00 */
[----:B------:R-:W-:Y:S01]  /*9670*/  LOP3.LUT R7, R6, 0x3ffff000, RZ, 0xc0, !PT ;  /* 0x3ffff00006077812 */ /* 0x000fe200078ec0ff */
[----:B------:R-:W-:Y:S01]  /*9680*/  UIMAD UR5, UR4, UR6, URZ ;  /* 0x00000006040572a4 */ /* 0x000fe2000f8e023f */
[----:B------:R-:W-:Y:S01]  /*9690*/  IMAD.IADD R3, R3, 0x1, R9 ;  /* 0x0000000103037824 */ /* 0x000fe200078e0209 */
[----:B------:R-:W-:Y:S01]  /*96a0*/  UIMAD UR4, UR4, UR8, URZ ;  /* 0x00000008040472a4 */ /* 0x000fe2000f8e023f */
[----:B------:R-:W-:Y:S01]  /*96b0*/  IMAD.IADD R5, R5, 0x1, R11 ;  /* 0x0000000105057824 */ /* 0x000fe200078e020b */
[----:B------:R-:W-:Y:S01]  /*96c0*/  UIMAD UR5, UR10, UR7, UR5 ;  /* 0x000000070a0572a4 */ /* 0x000fe2000f8e0205 */
[----:B------:R-:W-:Y:S01]  /*96d0*/  IMAD R0, R0, 0x4, R7 ;  /* 0x0000000400007824 */ /* 0x000fe200078e0207 */
[----:B------:R-:W-:Y:S01]  /*96e0*/  UIMAD UR4, UR10, UR9, UR4 ;  /* 0x000000090a0472a4 */ /* 0x000fe2000f8e0204 */
[----:B------:R-:W-:-:S02]  /*96f0*/  IMAD.U32 R7, RZ, RZ, UR6 ;  /* 0x00000006ff077e24 */ /* 0x000fc4000f8e00ff */
        /* <DEDUP_REMOVED lines=9> */
[----:B-1----:R-:W1:Y:S01]  /*9790*/  LDC.64 R8, c[0x0][0x800] ;  /* 0x00020000ff087b82 */ /* 0x002e620000000a00 */
        /* <DEDUP_REMOVED lines=29> */
.L_x_7074:
[----:B------:R-:W-:Y:S01]  /*9970*/  @P0 ELECT P1, URZ, PT ;  /* 0x00000000003f082f */ /* 0x000fe20003820000 */
[----:B------:R1:W-:-:S12]  /*9980*/  UBLKRED.G.S.ADD.F32.RN [UR4], [UR6], UR7, desc[UR8] ;  /* 0x00000804060073bb */ /* 0x0003d800080a1407 */
[----:B------:R-:W-:Y:S02]  /*9990*/  @P1 PLOP3.LUT P0, PT, P1, PT, PT, 0x8, 0x0 ;  /* 0x000000000000181c */ /* 0x000fe40000f0e170 */
[----:B------:R-:W-:-:S11]  /*99a0*/  PLOP3.LUT P1, PT, PT, PT, PT, 0x8, 0x0 ;  /* 0x000000000000781c */ /* 0x000fd60003f2e170 */
[----:B-1----:R-:W-:Y:S05]  /*99b0*/  @P0 BRA.U.ANY `(.L_x_7074) ;  /* 0xfffffffd00ec0947 */ /* 0x002fea000393ffff */
[----:B------:R0:W-:Y:S01]  /*99c0*/  UTMACMDFLUSH ;  /* 0x00000000000079b7 */ /* 0x0001e20000000000 */
[----:B------:R-:W-:-:S04]  /*99d0*/  DEPBAR.LE SB0, 0x0 ;  /* 0x000080000000791a */ /* 0x000fc80000000000 */
.L_x_7073:
[----:B------:R-:W-:Y:S05]  /*99e0*/  BSYNC B0 ;  /* 0x0000000000007941 */ /* 0x000fea0003800000 */
.L_x_7072:
        /* <DEDUP_REMOVED lines=25> */
.L_x_7075:
        /* <DEDUP_REMOVED lines=8> */
.L_x_7028:
        /* <DEDUP_REMOVED lines=29> */
.L_x_7077:
[----:B------:R-:W-:Y:S01]  /*9dd0*/  ULDC UR9, c[0x0][0x8cc] ;  /* 0x0002330000097ab9 */ /* 0x000fe20000000800 */
[----:B------:R-:W-:Y:S01]  /*9de0*/  UMOV UR7, UR8 ;  /* 0x0000000800077c82 */ /* 0x000fe20008000000 */
[----:B------:R-:W-:-:S11]  /*9df0*/  UISETP.NE.AND UP0, UPT, UR9, 0x1, UPT ;  /* 0x000000010900788c */ /* 0x000fd6000bf05270 */
[----:B------:R-:W-:Y:S02]  /*9e00*/  @UP0 ULDC.64 UR10, c[0x0][0x8d0] ;  /* 0x00023400000a0ab9 */ /* 0x000fe40000000a00 */
[----:B------:R-:W-:-:S04]  /*9e10*/  UIMAD.WIDE.U32 UR4, UR8, UR10, URZ ;  /* 0x0000000a080472a5 */ /* 0x000fc8000f8e003f */
[----:B------:R-:W-:-:S04]  /*9e20*/  @UP0 USHF.R.U32.HI UR7, URZ, UR11, UR5 ;  /* 0x0000000b3f070299 */ /* 0x000fc80008011605 */
[----:B------:R-:W-:-:S12]  /*9e30*/  UIMAD UR4, UR7, UR9, URZ ;  /* 0x00000009070472a4 */ /* 0x000fd8000f8e023f */
.L_x_7078:
        /* <DEDUP_REMOVED lines=23> */
.L_x_7079:
        /* <DEDUP_REMOVED lines=13> */
.L_x_7081:
[----:B------:R-:W-:-:S05]  /*a080*/  ULDC UR4, c[0x0][0x8f4] ;  /* 0x00023d0000047ab9 */ /* 0x000fca0000000800 */
.L_x_7080:
        /* <DEDUP_REMOVED lines=46> */
.L_x_7082:
        /* <DEDUP_REMOVED lines=13> */
.L_x_7083:
        /* <DEDUP_REMOVED lines=12> */
.L_x_7084:
        /* <DEDUP_REMOVED lines=54> */
.L_x_7087:
[----:B------:R-:W-:Y:S05]  /*a860*/  BSYNC B0 ;  /* 0x0000000000007941 */ /* 0x000fea0003800000 */
.L_x_7086:
        /* <DEDUP_REMOVED lines=19> */
.L_x_7089:
[----:B------:R-:W-:Y:S05]  /*a9a0*/  BSYNC B0 ;  /* 0x0000000000007941 */ /* 0x000fea0003800000 */
.L_x_7088:
[----:B------:R-:W-:Y:S06]  /*a9b0*/  BAR.ARV 0xa, 0xa0 ;  /* 0x0282800000007b1d */ /* 0x000fec0000002000 */
[----:B------:R-:W-:Y:S04]  /*a9c0*/  BSSY B0, `(.L_x_7090) ;  /* 0x0000003000007945 */ /* 0x000fe80003800000 */
[----:B------:R-:W-:Y:S05]  /*a9d0*/  @!P0 BRA `(.L_x_7091) ;  /* 0x0000000000048947 */ /* 0x000fea0003800000 */
[----:B------:R-:W-:-:S04]  /*a9e0*/  DEPBAR.LE SB0, 0x0 ;  /* 0x000080000000791a */ /* 0x000fc80000000000 */
.L_x_7091:
[----:B------:R-:W-:Y:S05]  /*a9f0*/  BSYNC B0 ;  /* 0x0000000000007941 */ /* 0x000fea0003800000 */
.L_x_7090:
[----:B------:R-:W-:Y:S06]  /*aa00*/  BAR.ARV 0xb, 0xa0 ;  /* 0x02c2800000007b1d */ /* 0x000fec0000002000 */
[----:B------:R-:W-:Y:S01]  /*aa10*/  UIADD3 UR18, UR12, 0x1, URZ ;  /* 0x000000010c127890 */ /* 0x000fe2000fffe03f */
[----:B------:R-:W-:Y:S11]  /*aa20*/  BRA `(.L_x_7092) ;  /* 0x0000000000047947 */ /* 0x000ff60003800000 */
.L_x_7085:
[----:B------:R-:W-:-:S05]  /*aa30*/  UMOV UR18, UR12 ;  /* 0x0000000c00127c82 */ /* 0x000fca0008000000 */
.L_x_7092:
        /* <DEDUP_REMOVED lines=22> */
.L_x_7105:
        /* <DEDUP_REMOVED lines=20> */
.L_x_7094:
[----:B------:R-:W-:Y:S05]  /*ace0*/  BSYNC B0 ;  /* 0x0000000000007941 */ /* 0x000fea0003800000 */
.L_x_7093:
        /* <DEDUP_REMOVED lines=13> */
.L_x_7096:
[----:B------:R-:W-:Y:S05]  /*adc0*/  BSYNC B0 ;  /* 0x0000000000007941 */ /* 0x000fea0003800000 */
.L_x_7095:
[----:B------:R-:W-:Y:S06]  /*add0*/  BAR.ARV 0xa, 0xa0 ;  /* 0x0282800000007b1d */ /* 0x000fec0000002000 */
[----:B------:R-:W-:Y:S04]  /*ade0*/  BSSY B0, `(.L_x_7097) ;  /* 0x0000003000007945 */ /* 0x000fe80003800000 */
[----:B------:R-:W-:Y:S05]  /*adf0*/  @!P0 BRA `(.L_x_7098) ;  /* 0x0000000000048947 */ /* 0x000fea0003800000 */
[----:B------:R-:W-:-:S04]  /*ae00*/  DEPBAR.LE SB0, 0x0 ;  /* 0x000080000000791a */ /* 0x000fc80000000000 */
.L_x_7098:
[----:B------:R-:W-:Y:S05]  /*ae10*/  BSYNC B0 ;  /* 0x0000000000007941 */ /* 0x000fea0003800000 */
.L_x_7097:
        /* <DEDUP_REMOVED lines=13> */
.L_x_7100:
[----:B------:R-:W-:Y:S05]  /*aef0*/  BSYNC B0 ;  /* 0x0000000000007941 */ /* 0x000fea0003800000 */
.L_x_7099:
        /* <DEDUP_REMOVED lines=13> */
.L_x_7102:
[----:B------:R-:W-:Y:S05]  /*afd0*/  BSYNC B0 ;  /* 0x0000000000007941 */ /* 0x000fea0003800000 */
.L_x_7101:
[----:B------:R-:W-:Y:S01]  /*afe0*/  UIADD3 UR18, UR18, 0x2, URZ ;  /* 0x0000000212127890 */ /* 0x000fe2000fffe03f */
[----:B------:R-:W-:Y:S06]  /*aff0*/  BAR.ARV 0xa, 0xa0 ;  /* 0x0282800000007b1d */ /* 0x000fec0000002000 */
[----:B------:R-:W-:Y:S01]  /*b000*/  UISETP.GE.AND UP0, UPT, UR18, UR7, UPT ;  /* 0x000000071200728c */ /* 0x000fe2000bf06270 */
[----:B------:R-:W-:Y:S04]  /*b010*/  BSSY B0, `(.L_x_7103) ;  /* 0x0000003000007945 */ /* 0x000fe80003800000 */
[----:B------:R-:W-:Y:S06]  /*b020*/  @!P0 BRA `(.L_x_7104) ;  /* 0x0000000000048947 */ /* 0x000fec0003800000 */
[----:B------:R-:W-:-:S04]  /*b030*/  DEPBAR.LE SB0, 0x0 ;  /* 0x000080000000791a */ /* 0x000fc80000000000 */
.L_x_7104:
[----:B------:R-:W-:Y:S05]  /*b040*/  BSYNC B0 ;  /* 0x0000000000007941 */ /* 0x000fea0003800000 */
.L_x_7103:
[----:B------:R-:W-:Y:S06]  /*b050*/  BAR.ARV 0xb, 0xa0 ;  /* 0x02c2800000007b1d */ /* 0x000fec0000002000 */
[----:B------:R-:W-:Y:S01]  /*b060*/  PLOP3.LUT P1, PT, PT, PT, UP0, 0x80, 0x0 ;  /* 0x000000000000781c */ /* 0x000fe20003f2f008 */
[----:B------:R-:W-:Y:S02]  /*b070*/  UIADD3 UR26, UR26, 0x4000, URZ ;  /* 0x000040001a1a7890 */ /* 0x000fe4000fffe03f */
[----:B------:R-:W-:-:S10]  /*b080*/  UIADD3 UR6, UR6, 0x4000, URZ ;  /* 0x0000400006067890 */ /* 0x000fd4000fffe03f */
[----:B------:R-:W-:Y:S05]  /*b090*/  @!P1 BRA `(.L_x_7105) ;  /* 0xfffffff800c09947 */ /* 0x000fea000383ffff */
[----:B------:R-:W-:Y:S05]  /*b0a0*/  BRA `(.L_x_7035) ;  /* 0x0000002400787947 */ /* 0x000fea0003800000 */
.L_x_7076:
        /* <DEDUP_REMOVED lines=22> */
.L_x_7106:
[----:B------:R-:W-:Y:S01]  /*b210*/  ULDC UR9, c[0x0][0x8cc] ;  /* 0x0002330000097ab9 */ /* 0x000fe20000000800 */
[----:B------:R-:W-:Y:S01]  /*b220*/  UMOV UR7, UR8 ;  /* 0x0000000800077c82 */ /* 0x000fe20008000000 */
[----:B------:R-:W-:-:S11]  /*b230*/  UISETP.NE.AND UP0, UPT, UR9, 0x1, UPT ;  /* 0x000000010900788c */ /* 0x000fd6000bf05270 */
[----:B------:R-:W-:Y:S02]  /*b240*/  @UP0 ULDC.64 UR10, c[0x0][0x8d0] ;  /* 0x00023400000a0ab9 */ /* 0x000fe40000000a00 */
[----:B------:R-:W-:-:S04]  /*b250*/  UIMAD.WIDE.U32 UR4, UR8, UR10, URZ ;  /* 0x0000000a080472a5 */ /* 0x000fc8000f8e003f */
[----:B------:R-:W-:-:S04]  /*b260*/  @UP0 USHF.R.U32.HI UR7, URZ, UR11, UR5 ;  /* 0x0000000b3f070299 */ /* 0x000fc80008011605 */
[----:B------:R-:W-:-:S12]  /*b270*/  UIMAD UR4, UR7, UR9, URZ ;  /* 0x00000009070472a4 */ /* 0x000fd8000f8e023f */
.L_x_7107:
        /* <DEDUP_REMOVED lines=23> */
.L_x_7108:
        /* <DEDUP_REMOVED lines=14> */
.L_x_7110:
[----:B------:R-:W-:-:S05]  /*b4d0*/  ULDC UR4, c[0x0][0x8f4] ;  /* 0x00023d0000047ab9 */ /* 0x000fca0000000800 */
.L_x_7109:
        /* <DEDUP_REMOVED lines=60> */
.L_x_7112:
        /* <DEDUP_REMOVED lines=12> */
.L_x_7113:
[----:B------:R-:W-:Y:S05]  /*b960*/  @!P2 BRA `(.L_x_7114) ;  /* 0x000000000014a947 */ /* 0x000fea0003800000 */
[----:B------:R-:W-:Y:S02]  /*b970*/  IMAD.U32 R2, RZ, RZ, UR14 ;  /* 0x0000000eff027e24 */ /* 0x000fe4000f8e00ff */
[----:B------:R-:W-:-:S05]  /*b980*/  IMAD.U32 R3, RZ, RZ, UR15 ;  /* 0x0000000fff037e24 */ /* 0x000fca000f8e00ff */
[----:B------:R-:W2:Y:S04]  /*b990*/  LDG.E R5, desc[UR38][R2.64] ;  /* 0x0000002602057981 */ /* 0x000ea8000c1e1900 */
[----:B------:R-:W2:Y:S02]  /*b9a0*/  LDG.E R4, desc[UR38][R2.64+0x4] ;  /* 0x0000042602047981 */ /* 0x000ea4000c1e1900 */
[----:B--2---:R-:W-:-:S07]  /*b9b0*/  IMAD.IADD R4, R4, 0x1, -R5 ;  /* 0x0000000104047824 */ /* 0x004fce00078e0a05 */
.L_x_7114:
        /* <DEDUP_REMOVED lines=62> */
.L_x_7144:
        /* <DEDUP_REMOVED lines=15> */
.L_x_7117:
        /* <DEDUP_REMOVED lines=72> */
.L_x_7128:
[----:B-123--:R-:W-:-:S04]  /*c310*/  SHF.L.U32 R18, R10, 0x1f, RZ ;  /* 0x0000001f0a127819 */ /* 0x00efc800000006ff */
[----:B------:R-:W3:Y:S02]  /*c320*/  SYNCS.PHASECHK.TRANS64.TRYWAIT P1, [R15+URZ+0x30c40], R18 ;  /* 0x030c40120f0075a7 */ /* 0x000ee4000802017f */
[----:B---3--:R-:W-:Y:S05]  /*c330*/  @!P1 BRA `(.L_x_7120) ;  /* 0x0000001400709947 */ /* 0x008fea0003800000 */
.L_x_7145:
        /* <DEDUP_REMOVED lines=8> */
.L_x_7121:
        /* <DEDUP_REMOVED lines=30> */
.L_x_7146:
        /* <DEDUP_REMOVED lines=8> */
.L_x_7123:
        /* <DEDUP_REMOVED lines=30> */
.L_x_7147:
        /* <DEDUP_REMOVED lines=8> */
.L_x_7125:
        /* <DEDUP_REMOVED lines=24> */
.L_x_7149:
        /* <DEDUP_REMOVED lines=8> */
.L_x_7127:
        /* <DEDUP_REMOVED lines=30> */
.L_x_7119:
[----:B------:R-:W4:Y:S02]  /*cc60*/  LDL.LU R4, [R1+0x8] ;  /* 0x0000080001047983 */ /* 0x000f240000300800 */
[----:B----4-:R-:W-:Y:S02]  /*cc70*/  ISETP.NE.AND P1, PT, R4, RZ, PT ;  /* 0x000000ff0400720c */ /* 0x010fe40003f25270 */
[----:B------:R4:W5:Y:S11]  /*cc80*/  LDL R4, [R1+0x4] ;  /* 0x0000040001047983 */ /* 0x0009760000100800 */
[----:B----4-:R-:W-:Y:S05]  /*cc90*/  @!P1 BRA `(.L_x_7118) ;  /* 0x0000000400249947 */ /* 0x010fea0003800000 */
[----:B-1----:R-:W-:-:S04]  /*cca0*/  SHF.L.U32 R12, R10, 0x1f, RZ ;  /* 0x0000001f0a0c7819 */ /* 0x002fc800000006ff */
[----:B------:R-:W1:Y:S02]  /*ccb0*/  SYNCS.PHASECHK.TRANS64.TRYWAIT P1, [R15+URZ+0x30c40], R12 ;  /* 0x030c400c0f0075a7 */ /* 0x000e64000802017f */
[----:B-1----:R-:W-:Y:S05]  /*ccc0*/  @!P1 BRA `(.L_x_7129) ;  /* 0x0000000c00609947 */ /* 0x002fea0003800000 */
.L_x_7150:
        /* <DEDUP_REMOVED lines=8> */
.L_x_7130:
        /* <DEDUP_REMOVED lines=27> */
.L_x_7151:
        /* <DEDUP_REMOVED lines=8> */
.L_x_7132:
        /* <DEDUP_REMOVED lines=27> */
.L_x_7118:
[----:B------:R-:W4:Y:S01]  /*d130*/  S2R R0, SR_TID.X ;  /* 0x0000000000007919 */ /* 0x000f220000002100 */
[----:B------:R-:W-:Y:S01]  /*d140*/  IMAD R3, R16, 0x8, R15 ;  /* 0x0000000810037824 */ /* 0x000fe200078e020f */
[----:B----4-:R-:W-:Y:S02]  /*d150*/  LOP3.LUT R2, R0, 0x7f, RZ, 0xc0, !PT ;  /* 0x0000007f00027812 */ /* 0x010fe400078ec0ff */
[----:B------:R-:W-:Y:S02]  /*d160*/  SHF.L.U32 R0, R10, 0x1f, RZ ;  /* 0x0000001f0a007819 */ /* 0x000fe400000006ff */
[----:B------:R-:W-:Y:S02]  /*d170*/  ISETP.NE.AND P1, PT, R2, RZ, PT ;  /* 0x000000ff0200720c */ /* 0x000fe40003f25270 */
[----:B------:R-:W4:Y:S02]  /*d180*/  SYNCS.PHASECHK.TRANS64.TRYWAIT P0, [R3+URZ+0x30c40], R0 ;  /* 0x030c4000030075a7 */ /* 0x000f24000800017f */
[----:B----4-:R-:W-:Y:S09]  /*d190*/  @!P0 BRA `(.L_x_7133) ;  /* 0x0000000800548947 */ /* 0x010ff20003800000 */
.L_x_7152:
[----:B------:R-:W-:Y:S05]  /*d1a0*/  @P1 BRA `(.L_x_7134) ;  /* 0x0000000000181947 */ /* 0x000fea0003800000 */
[----:B------:R-:W1:Y:S01]  /*d1b0*/  S2R R2, SR_TID.X ;  /* 0x0000000000027919 */ /* 0x000e620000002100 */
[----:B----4-:R-:W-:-:S04]  /*d1c0*/  IMAD.MOV.U32 R0, RZ, RZ, 0x4200 ;  /* 0x00004200ff007424 */ /* 0x010fc800078e00ff */
[----:B------:R4:W-:Y:S01]  /*d1d0*/  SYNCS.ARRIVE.TRANS64 RZ, [R3+URZ+0x30c30], R0 ;  /* 0x030c300003ff79a7 */ /* 0x0009e2000800003f */
[----:B-1----:R-:W-:-:S13]  /*d1e0*/  LOP3.LUT P0, RZ, R2, 0x1f, RZ, 0xc0, !PT ;  /* 0x0000001f02ff7812 */ /* 0x002fda000780c0ff */
[----:B----4-:R-:W-:Y:S05]  /*d1f0*/  @!P0 BRA `(.L_x_7134) ;  /* 0x0000000000048947 */ /* 0x010fea0003800000 */
[----:B------:R-:W-:Y:S01]  /*d200*/  BPT.TRAP 0x1 ;  /* 0x000000040000795c */ /* 0x000fe20000300000 */
.L_x_7134:
        /* <DEDUP_REMOVED lines=34> */
.L_x_7115:
[----:B------:R-:W-:Y:S05]  /*d430*/  BSYNC B0 ;  /* 0x0000000000007941 */ /* 0x000fea0003800000 */
.L_x_7111:
[----:B------:R-:W-:-:S03]  /*d440*/  UMOV UR7, 0xffffffff ;  /* 0xffffffff00077882 */ /* 0x000fc60000000000 */
[----:B------:R-:W-:Y:S05]  /*d450*/  BRA.DIV UR7, `(.L_x_7135) ;  /* 0x0000000607b87947 */ /* 0x000fea000b800000 */
[----:B------:R-:W-:-:S13]  /*d460*/  ELECT P6, URZ, PT ;  /* 0x00000000003f782f */ /* 0x000fda00038c0000 */
.L_x_7155:
[----:B------:R-:W-:Y:S05]  /*d470*/  @!P6 BRA `(.L_x_7035) ;  /* 0x000000000084e947 */ /* 0x000fea0003800000 */
[----:B------:R-:W-:-:S06]  /*d480*/  ULOP3.LUT UR7, UR36, 0x2, URZ, 0xfc, !UPT ;  /* 0x0000000224077892 */ /* 0x000fcc000f8efc3f */
[----:B------:R-:W-:-:S05]  /*d490*/  IMAD.U32 R0, RZ, RZ, UR7 ;  /* 0x00000007ff007e24 */ /* 0x000fca000f8e00ff */
[----:B------:R-:W-:-:S13]  /*d4a0*/  ISETP.NE.AND P2, PT, R0, 0x3, PT ;  /* 0x000000030000780c */ /* 0x000fda0003f45270 */
[----:B------:R-:W-:Y:S05]  /*d4b0*/  @!P2 BRA `(.L_x_7136) ;  /* 0x000000000004a947 */ /* 0x000fea0003800000 */
[----:B------:R-:W-:Y:S01]  /*d4c0*/  BPT.TRAP 0x1 ;  /* 0x000000040000795c */ /* 0x000fe20000300000 */
.L_x_7136:
        /* <DEDUP_REMOVED lines=15> */
.L_x_7156:
[----:B------:R-:W2:Y:S02]  /*d5c0*/  SYNCS.PHASECHK.TRANS64.TRYWAIT P0, [R3+URZ], R0 ;  /* 0x00000000030075a7 */ /* 0x000ea4000800017f */
[----:B--2---:R-:W-:Y:S05]  /*d5d0*/  @!P0 BRA `(.L_x_7138) ;  /* 0x00000004008c8947 */ /* 0x004fea0003800000 */
.L_x_7157:
[----:B------:R-:W-:Y:S05]  /*d5e0*/  @!P2 BRA `(.L_x_7139) ;  /* 0x000000000004a947 */ /* 0x000fea0003800000 */
[----:B------:R-:W-:Y:S01]  /*d5f0*/  BPT.TRAP 0x1 ;  /* 0x000000040000795c */ /* 0x000fe20000300000 */
.L_x_7139:
[----:B--2---:R-:W-:-:S04]  /*d600*/  VIADD R3, R8, 0x30c40 ;  /* 0x00030c4008037836 */ /* 0x004fc80000000000 */
[----:B------:R-:W-:-:S04]  /*d610*/  IMAD R5, R2, 0x8, R3 ;  /* 0x0000000802057824 */ /* 0x000fc800078e0203 */
[----:B------:R-:W2:Y:S02]  /*d620*/  SYNCS.PHASECHK.TRANS64.TRYWAIT P0, [R5+URZ], R4 ;  /* 0x00000004050075a7 */ /* 0x000ea4000800017f */
[----:B--2---:R-:W-:Y:S05]  /*d630*/  @!P0 BRA `(.L_x_7140) ;  /* 0x0000000400888947 */ /* 0x004fea0003800000 */
.L_x_7158:
[----:B------:R-:W-:-:S07]  /*d640*/  IMAD R3, R6, 0x8, R3 ;  /* 0x0000000806037824 */ /* 0x000fce00078e0203 */
.L_x_7141:
[----:B---3--:R3:W4:Y:S02]  /*d650*/  SYNCS.PHASECHK.TRANS64.TRYWAIT P0, [R3+URZ], R0 ;  /* 0x00000000030075a7 */ /* 0x008724000800017f */
[----:B----4-:R-:W-:Y:S05]  /*d660*/  @!P0 NANOSLEEP.SYNCS 0x989680 ;  /* 0x009896800000895d */ /* 0x010fea0003900000 */
[----:B------:R-:W4:Y:S02]  /*d670*/  @!P0 SYNCS.PHASECHK.TRANS64 P0, [R3+URZ], R0 ;  /* 0x00000000030085a7 */ /* 0x000f24000800007f */
[----:B----4-:R-:W-:Y:S05]  /*d680*/  @!P0 BRA `(.L_x_7141) ;  /* 0xfffffffc00f08947 */ /* 0x010fea000383ffff */
.L_x_7035:
[----:B------:R-:W-:Y:S05]  /*d690*/  BSYNC B6 ;  /* 0x0000000000067941 */ /* 0x000fea0003800000 */
.L_x_7027:
[----:B------:R-:W-:Y:S05]  /*d6a0*/  EXIT ;  /* 0x000000000000794d */ /* 0x000fea0003800000 */
.L_x_7045:
[----:B------:R-:W-:Y:S02]  /*d6b0*/  IMAD.MOV.U32 R12, RZ, RZ, RZ ;  /* 0x000000ffff0c7224 */ /* 0x000fe400078e00ff */
[----:B------:R-:W-:Y:S02]  /*d6c0*/  IMAD.MOV.U32 R11, RZ, RZ, 0x1f ;  /* 0x0000001fff0b7424 */ /* 0x000fe400078e00ff */
[----:B------:R-:W-:-:S07]  /*d6d0*/  IMAD.MOV.U32 R15, RZ, RZ, -0x1 ;  /* 0xffffffffff0f7424 */ /* 0x000fce00078e00ff */
[----:B------:R-:W-:Y:S05]  /*d6e0*/  WARPSYNC.COLLECTIVE R15, `(.L_x_7142) ;  /* 0x000000000f087348 */ /* 0x000fea0003c00000 */
[----:B------:R1:W2:Y:S02]  /*d6f0*/  SHFL.IDX P6, R14, R13, R12, R11 ;  /* 0x0000000c0d0e7389 */ /* 0x0002a400000c000b */
[----:B-12---:R-:W-:Y:S01]  /*d700*/  ENDCOLLECTIVE ;  /* 0x000000000000791b */ /* 0x006fe20003800000 */
.L_x_7142:
[----:B------:R-:W-:Y:S05]  /*d710*/  BRA `(.L_x_7143) ;  /* 0xffffff3c00c47947 */ /* 0x000fea000383ffff */
.L_x_7047:
[----:B--2---:R2:W3:Y:S02]  /*d720*/  SYNCS.PHASECHK.TRANS64.TRYWAIT P0, [R236+URZ+0x30c00], R15 ;  /* 0x030c000fec0075a7 */ /* 0x0044e4000800017f */
[----:B---3--:R-:W-:Y:S05]  /*d730*/  @!P0 NANOSLEEP.SYNCS 0x989680 ;  /* 0x009896800000895d */ /* 0x008fea0003900000 */
[----:B------:R-:W3:Y:S02]  /*d740*/  @!P0 SYNCS.PHASECHK.TRANS64 P0, [R236+URZ+0x30c00], R15 ;  /* 0x030c000fec0085a7 */ /* 0x000ee4000800007f */
[----:B---3--:R-:W-:Y:S05]  /*d750*/  @!P0 BRA `(.L_x_7047) ;  /* 0xfffffffc00f08947 */ /* 0x008fea000383ffff */
[----:B------:R-:W-:Y:S05]  /*d760*/  BRA `(.L_x_7046) ;  /* 0xffffff4000107947 */ /* 0x000fea000383ffff */
.L_x_7052:
[----:B--2---:R2:W3:Y:S02]  /*d770*/  SYNCS.PHASECHK.TRANS64.TRYWAIT P1, [R6+URZ+0x30c10], R21 ;  /* 0x030c1015060075a7 */ /* 0x0044e4000802017f */
[----:B---3--:R-:W-:Y:S05]  /*d780*/  @!P1 NANOSLEEP.SYNCS 0x989680 ;  /* 0x009896800000995d */ /* 0x008fea0003900000 */
[----:B------:R-:W3:Y:S02]  /*d790*/  @!P1 SYNCS.PHASECHK.TRANS64 P1, [R6+URZ+0x30c10], R21 ;  /* 0x030c1015060095a7 */ /* 0x000ee4000802007f */
[----:B---3--:R-:W-:Y:S05]  /*d7a0*/  @!P1 BRA `(.L_x_7052) ;  /* 0xfffffffc00f09947 */ /* 0x008fea000383ffff */
[----:B------:R-:W-:Y:S05]  /*d7b0*/  BRA `(.L_x_7051) ;  /* 0xffffff4800b87947 */ /* 0x000fea000383ffff */
.L_x_7056:
[----:B------:R1:W1:Y:S02]  /*d7c0*/  SYNCS.PHASECHK.TRANS64.TRYWAIT P1, [R6+URZ+0x30c30], R21 ;  /* 0x030c3015060075a7 */ /* 0x000264000802017f */
[----:B-1----:R-:W-:Y:S05]  /*d7d0*/  @!P1 NANOSLEEP.SYNCS 0x989680 ;  /* 0x009896800000995d */ /* 0x002fea0003900000 */
[----:B------:R-:W1:Y:S02]  /*d7e0*/  @!P1 SYNCS.PHASECHK.TRANS64 P1, [R6+URZ+0x30c30], R21 ;  /* 0x030c3015060095a7 */ /* 0x000e64000802007f */
[----:B-1----:R-:W-:Y:S05]  /*d7f0*/  @!P1 BRA `(.L_x_7056) ;  /* 0xfffffffc00f09947 */ /* 0x002fea000383ffff */
[----:B------:R-:W-:Y:S05]  /*d800*/  BRA `(.L_x_7055) ;  /* 0xffffff4c00cc7947 */ /* 0x000fea000383ffff */
.L_x_7064:
[----:B--2---:R2:W3:Y:S02]  /*d810*/  SYNCS.PHASECHK.TRANS64.TRYWAIT P1, [R7+URZ+0x30c10], R18 ;  /* 0x030c1012070075a7 */ /* 0x0044e4000802017f */
[----:B---3--:R-:W-:Y:S05]  /*d820*/  @!P1 NANOSLEEP.SYNCS 0x989680 ;  /* 0x009896800000995d */ /* 0x008fea0003900000 */
[----:B------:R-:W3:Y:S02]  /*d830*/  @!P1 SYNCS.PHASECHK.TRANS64 P1, [R7+URZ+0x30c10], R18 ;  /* 0x030c1012070095a7 */ /* 0x000ee4000802007f */
[----:B---3--:R-:W-:Y:S05]  /*d840*/  @!P1 BRA `(.L_x_7064) ;  /* 0xfffffffc00f09947 */ /* 0x008fea000383ffff */
[----:B------:R-:W-:Y:S05]  /*d850*/  BRA `(.L_x_7063) ;  /* 0xffffff8400dc7947 */ /* 0x000fea000383ffff */
.L_x_7068:
[----:B------:R1:W1:Y:S02]  /*d860*/  SYNCS.PHASECHK.TRANS64.TRYWAIT P1, [R7+URZ+0x30c30], R18 ;  /* 0x030c3012070075a7 */ /* 0x000264000802017f */
[----:B-1----:R-:W-:Y:S05]  /*d870*/  @!P1 NANOSLEEP.SYNCS 0x989680 ;  /* 0x009896800000995d */ /* 0x002fea0003900000 */
[----:B------:R-:W1:Y:S02]  /*d880*/  @!P1 SYNCS.PHASECHK.TRANS64 P1, [R7+URZ+0x30c30], R18 ;  /* 0x030c3012070095a7 */ /* 0x000e64000802007f */
[----:B-1----:R-:W-:Y:S05]  /*d890*/  @!P1 BRA `(.L_x_7068) ;  /* 0xfffffffc00f09947 */ /* 0x002fea000383ffff */
[----:B------:R-:W-:Y:S05]  /*d8a0*/  BRA `(.L_x_7067) ;  /* 0xffffff8800f07947 */ /* 0x000fea000383ffff */
.L_x_7116:
[----:B-1----:R1:W2:Y:S02]  /*d8b0*/  SYNCS.PHASECHK.TRANS64.TRYWAIT P0, [R15+URZ+0x30c20], R2 ;  /* 0x030c20020f0075a7 */ /* 0x0022a4000800017f */
[----:B--2---:R-:W-:Y:S05]  /*d8c0*/  @!P0 NANOSLEEP.SYNCS 0x989680 ;  /* 0x009896800000895d */ /* 0x004fea0003900000 */
[----:B------:R-:W2:Y:S02]  /*d8d0*/  @!P0 SYNCS.PHASECHK.TRANS64 P0, [R15+URZ+0x30c20], R2 ;  /* 0x030c20020f0085a7 */ /* 0x000ea4000800007f */
[----:B--2---:R-:W-:Y:S05]  /*d8e0*/  @!P0 BRA `(.L_x_7116) ;  /* 0xfffffffc00f08947 */ /* 0x004fea000383ffff */
[----:B------:R-:W-:Y:S05]  /*d8f0*/  BRA `(.L_x_7144) ;  /* 0xffffffe400287947 */ /* 0x000fea000383ffff */
.L_x_7120:
[----:B---3--:R3:W4:Y:S02]  /*d900*/  SYNCS.PHASECHK.TRANS64.TRYWAIT P1, [R15+URZ+0x30c40], R18 ;  /* 0x030c40120f0075a7 */ /* 0x008724000802017f */
[----:B----4-:R-:W-:Y:S05]  /*d910*/  @!P1 NANOSLEEP.SYNCS 0x989680 ;  /* 0x009896800000995d */ /* 0x010fea0003900000 */
[----:B------:R-:W4:Y:S02]  /*d920*/  @!P1 SYNCS.PHASECHK.TRANS64 P1, [R15+URZ+0x30c40], R18 ;  /* 0x030c40120f0095a7 */ /* 0x000f24000802007f */
[----:B----4-:R-:W-:Y:S05]  /*d930*/  @!P1 BRA `(.L_x_7120) ;  /* 0xfffffffc00f09947 */ /* 0x010fea000383ffff */
[----:B------:R-:W-:Y:S05]  /*d940*/  BRA `(.L_x_7145) ;  /* 0xffffffe8007c7947 */ /* 0x000fea000383ffff */
.L_x_7122:
[----:B-1----:R1:W2:Y:S02]  /*d950*/  SYNCS.PHASECHK.TRANS64.TRYWAIT P1, [R15+URZ+0x30c28], R18 ;  /* 0x030c28120f0075a7 */ /* 0x0022a4000802017f */
[----:B--2---:R-:W-:Y:S05]  /*d960*/  @!P1 NANOSLEEP.SYNCS 0x989680 ;  /* 0x009896800000995d */ /* 0x004fea0003900000 */
[----:B------:R-:W2:Y:S02]  /*d970*/  @!P1 SYNCS.PHASECHK.TRANS64 P1, [R15+URZ+0x30c28], R18 ;  /* 0x030c28120f0095a7 */ /* 0x000ea4000802007f */
[----:B--2---:R-:W-:Y:S05]  /*d980*/  @!P1 BRA `(.L_x_7122) ;  /* 0xfffffffc00f09947 */ /* 0x004fea000383ffff */
[----:B------:R-:W-:Y:S05]  /*d990*/  BRA `(.L_x_7146) ;  /* 0xffffffec00007947 */ /* 0x000fea000383ffff */
.L_x_7124:
[----:B--2---:R2:W4:Y:S02]  /*d9a0*/  SYNCS.PHASECHK.TRANS64.TRYWAIT P1, [R15+URZ+0x30c48], R18 ;  /* 0x030c48120f0075a7 */ /* 0x004524000802017f */
[----:B----4-:R-:W-:Y:S05]  /*d9b0*/  @!P1 NANOSLEEP.SYNCS 0x989680 ;  /* 0x009896800000995d */ /* 0x010fea0003900000 */
[----:B------:R-:W4:Y:S02]  /*d9c0*/  @!P1 SYNCS.PHASECHK.TRANS64 P1, [R15+URZ+0x30c48], R18 ;  /* 0x030c48120f0095a7 */ /* 0x000f24000802007f */
[----:B----4-:R-:W-:Y:S05]  /*d9d0*/  @!P1 BRA `(.L_x_7124) ;  /* 0xfffffffc00f09947 */ /* 0x010fea000383ffff */
[----:B------:R-:W-:Y:S05]  /*d9e0*/  BRA `(.L_x_7147) ;  /* 0xffffffec00847947 */ /* 0x000fea000383ffff */
.L_x_7126:
[----:B------:R-:W-:-:S07]  /*d9f0*/  SHF.L.U32 R4, R10, 0x1f, RZ ;  /* 0x0000001f0a047819 */ /* 0x000fce00000006ff */
.L_x_7148:
[----:B----4-:R4:W1:Y:S02]  /*da00*/  SYNCS.PHASECHK.TRANS64.TRYWAIT P1, [R15+URZ+0x30c20], R4 ;  /* 0x030c20040f0075a7 */ /* 0x010864000802017f */
[----:B-1----:R-:W-:Y:S05]  /*da10*/  @!P1 NANOSLEEP.SYNCS 0x989680 ;  /* 0x009896800000995d */ /* 0x002fea0003900000 */
[----:B------:R-:W1:Y:S02]  /*da20*/  @!P1 SYNCS.PHASECHK.TRANS64 P1, [R15+URZ+0x30c20], R4 ;  /* 0x030c20040f0095a7 */ /* 0x000e64000802007f */
[----:B-1----:R-:W-:Y:S05]  /*da30*/  @!P1 BRA `(.L_x_7148) ;  /* 0xfffffffc00f09947 */ /* 0x002fea000383ffff */
[----:B------:R-:W-:Y:S05]  /*da40*/  BRA `(.L_x_7149) ;  /* 0xffffffec00ec7947 */ /* 0x000fea000383ffff */
.L_x_7129:
[----:B-1----:R1:W4:Y:S02]  /*da50*/  SYNCS.PHASECHK.TRANS64.TRYWAIT P1, [R15+URZ+0x30c40], R12 ;  /* 0x030c400c0f0075a7 */ /* 0x002324000802017f */
[----:B----4-:R-:W-:Y:S05]  /*da60*/  @!P1 NANOSLEEP.SYNCS 0x989680 ;  /* 0x009896800000995d */ /* 0x010fea0003900000 */
[----:B------:R-:W4:Y:S02]  /*da70*/  @!P1 SYNCS.PHASECHK.TRANS64 P1, [R15+URZ+0x30c40], R12 ;  /* 0x030c400c0f0095a7 */ /* 0x000f24000802007f */
[----:B----4-:R-:W-:Y:S05]  /*da80*/  @!P1 BRA `(.L_x_7129) ;  /* 0xfffffffc00f09947 */ /* 0x010fea000383ffff */
[----:B------:R-:W-:Y:S05]  /*da90*/  BRA `(.L_x_7150) ;  /* 0xfffffff0008c7947 */ /* 0x000fea000383ffff */
.L_x_7131:
[----:B--2---:R2:W4:Y:S02]  /*daa0*/  SYNCS.PHASECHK.TRANS64.TRYWAIT P1, [R15+URZ+0x30c28], R12 ;  /* 0x030c280c0f0075a7 */ /* 0x004524000802017f */
[----:B----4-:R-:W-:Y:S05]  /*dab0*/  @!P1 NANOSLEEP.SYNCS 0x989680 ;  /* 0x009896800000995d */ /* 0x010fea0003900000 */
[----:B------:R-:W4:Y:S02]  /*dac0*/  @!P1 SYNCS.PHASECHK.TRANS64 P1, [R15+URZ+0x30c28], R12 ;  /* 0x030c280c0f0095a7 */ /* 0x000f24000802007f */
[----:B----4-:R-:W-:Y:S05]  /*dad0*/  @!P1 BRA `(.L_x_7131) ;  /* 0xfffffffc00f09947 */ /* 0x010fea000383ffff */
[----:B------:R-:W-:Y:S05]  /*dae0*/  BRA `(.L_x_7151) ;  /* 0xfffffff400047947 */ /* 0x000fea000383ffff */
.L_x_7133:
[----:B----4-:R4:W1:Y:S02]  /*daf0*/  SYNCS.PHASECHK.TRANS64.TRYWAIT P0, [R3+URZ+0x30c40], R0 ;  /* 0x030c4000030075a7 */ /* 0x010864000800017f */
[----:B-1----:R-:W-:Y:S05]  /*db00*/  @!P0 NANOSLEEP.SYNCS 0x989680 ;  /* 0x009896800000895d */ /* 0x002fea0003900000 */
[----:B------:R-:W1:Y:S02]  /*db10*/  @!P0 SYNCS.PHASECHK.TRANS64 P0, [R3+URZ+0x30c40], R0 ;  /* 0x030c4000030085a7 */ /* 0x000e64000800007f */
[----:B-1----:R-:W-:Y:S05]  /*db20*/  @!P0 BRA `(.L_x_7133) ;  /* 0xfffffffc00f08947 */ /* 0x002fea000383ffff */
[----:B------:R-:W-:Y:S05]  /*db30*/  BRA `(.L_x_7152) ;  /* 0xfffffff400987947 */ /* 0x000fea000383ffff */
.L_x_7135:
[----:B------:R-:W-:Y:S01]  /*db40*/  BSSY B0, `(.L_x_7153) ;  /* 0x0000006000007945 */ /* 0x000fe20003800000 */
[----:B------:R-:W-:-:S07]  /*db50*/  IMAD.MOV.U32 R15, RZ, RZ, -0x1 ;  /* 0xffffffffff0f7424 */ /* 0x000fce00078e00ff */
[----:B------:R-:W-:Y:S05]  /*db60*/  WARPSYNC.COLLECTIVE R15, `(.L_x_7154) ;  /* 0x000000000f0c7348 */ /* 0x000fea0003c00000 */
[----:B------:R-:W-:Y:S02]  /*db70*/  ELECT P6, UR62, PT ;  /* 0x00000000003e782f */ /* 0x000fe400038c0000 */
[----:B------:R-:W-:Y:S01]  /*db80*/  MOV R14, UR62 ;  /* 0x0000003e000e7c02 */ /* 0x000fe20008000f00 */
[----:B------:R-:W-:Y:S10]  /*db90*/  ENDCOLLECTIVE ;  /* 0x000000000000791b */ /* 0x000ff40003800000 */
.L_x_7154:
[----:B------:R-:W-:Y:S05]  /*dba0*/  BSYNC B0 ;  /* 0x0000000000007941 */ /* 0x000fea0003800000 */
.L_x_7153:
[----:B------:R-:W-:Y:S05]  /*dbb0*/  BRA `(.L_x_7155) ;  /* 0xfffffff8002c7947 */ /* 0x000fea000383ffff */
.L_x_7137:
[----:B-1----:R1:W2:Y:S02]  /*dbc0*/  SYNCS.PHASECHK.TRANS64.TRYWAIT P0, [R7+URZ], R4 ;  /* 0x00000004070075a7 */ /* 0x0022a4000800017f */
[----:B--2---:R-:W-:Y:S05]  /*dbd0*/  @!P0 NANOSLEEP.SYNCS 0x989680 ;  /* 0x009896800000895d */ /* 0x004fea0003900000 */
[----:B------:R-:W2:Y:S02]  /*dbe0*/  @!P0 SYNCS.PHASECHK.TRANS64 P0, [R7+URZ], R4 ;  /* 0x00000004070085a7 */ /* 0x000ea4000800007f */
[----:B--2---:R-:W-:Y:S05]  /*dbf0*/  @!P0 BRA `(.L_x_7137) ;  /* 0xfffffffc00f08947 */ /* 0x004fea000383ffff */
[----:B------:R-:W-:Y:S05]  /*dc00*/  BRA `(.L_x_7156) ;  /* 0xfffffff8006c7947 */ /* 0x000fea000383ffff */
.L_x_7138:
[----:B--2---:R2:W3:Y:S02]  /*dc10*/  SYNCS.PHASECHK.TRANS64.TRYWAIT P0, [R3+URZ], R0 ;  /* 0x00000000030075a7 */ /* 0x0044e4000800017f */
[----:B---3--:R-:W-:Y:S05]  /*dc20*/  @!P0 NANOSLEEP.SYNCS 0x989680 ;  /* 0x009896800000895d */ /* 0x008fea0003900000 */
[----:B------:R-:W3:Y:S02]  /*dc30*/  @!P0 SYNCS.PHASECHK.TRANS64 P0, [R3+URZ], R0 ;  /* 0x00000000030085a7 */ /* 0x000ee4000800007f */
[----:B---3--:R-:W-:Y:S05]  /*dc40*/  @!P0 BRA `(.L_x_7138) ;  /* 0xfffffffc00f08947 */ /* 0x008fea000383ffff */
[----:B------:R-:W-:Y:S05]  /*dc50*/  BRA `(.L_x_7157) ;  /* 0xfffffff800607947 */ /* 0x000fea000383ffff */
.L_x_7140:
[----:B--2---:R2:W3:Y:S02]  /*dc60*/  SYNCS.PHASECHK.TRANS64.TRYWAIT P0, [R5+URZ], R4 ;  /* 0x00000004050075a7 */ /* 0x0044e4000800017f */
[----:B---3--:R-:W-:Y:S05]  /*dc70*/  @!P0 NANOSLEEP.SYNCS 0x989680 ;  /* 0x009896800000895d */ /* 0x008fea0003900000 */
[----:B------:R-:W3:Y:S02]  /*dc80*/  @!P0 SYNCS.PHASECHK.TRANS64 P0, [R5+URZ], R4 ;  /* 0x00000004050085a7 */ /* 0x000ee4000800007f */
[----:B---3--:R-:W-:Y:S05]  /*dc90*/  @!P0 BRA `(.L_x_7140) ;  /* 0xfffffffc00f08947 */ /* 0x008fea000383ffff */
[----:B------:R-:W-:Y:S05]  /*dca0*/  BRA `(.L_x_7158) ;  /* 0xfffffff800647947 */ /* 0x000fea000383ffff */
.L_x_7159:
        /* <DEDUP_REMOVED lines=13> */
.L_x_7424:


//--------------------- .text._ZN7cutlass13device_kernelIN5flash32FlashAttnBwdPostprocessConvertdQIN4cute5tupleIJNS3_1CILi128EEENS5_ILi64EEEEEENS_6half_tEfNS_4arch4Sm90ELi256ENS3_8TiledMMAINS3_8MMA_AtomIJNS3_4SM904GMMA25MMA_64x64x16_F32F16F16_RSILNSF_5MajorE0ELSH_1ELNSF_7ScaleInE1ELSI_1EEEEEENS3_6LayoutINS4_IJNS5_ILi2EEENS5_ILi1EEESN_EEENS4_IJSN_NS5_ILi0EEESP_EEEEENS4_IJNS3_10UnderscoreESS_SS_EEEEELb0EEEEEvNT_6ParamsE --------------------------
	.section	.text._ZN7cutlass13device_kernelIN5flash32FlashAttnBwdPostprocessConvertdQIN4cute5tupleIJNS3_1CILi128EEENS5_ILi64EEEEEENS_6half_tEfNS_4arch4Sm90ELi256ENS3_8TiledMMAINS3_8MMA_AtomIJNS3_4SM904GMMA25MMA_64x64x16_F32F16F16_RSILNSF_5MajorE0ELSH_1ELNSF_7ScaleInE1ELSI_1EEEEEENS3_6LayoutINS4_IJNS5_ILi2EEENS5_ILi1EEESN_EEENS4_IJSN_NS5_ILi0EEESP_EEEEENS4_IJNS3_10UnderscoreESS_SS_EEEEELb0EEEEEvNT_6ParamsE,"ax",@progbits
	.align	128
.text._ZN7cutlass13device_kernelIN5flash32FlashAttnBwdPostprocessConvertdQIN4cute5tupleIJNS3_1CILi128EEENS5_ILi64EEEEEENS_6half_tEfNS_4arch4Sm90ELi256ENS3_8TiledMMAINS3_8MMA_AtomIJNS3_4SM904GMMA25MMA_64x64x16_F32F16F16_RSILNSF_5MajorE0ELSH_1ELNSF_7ScaleInE1ELSI_1EEEEEENS3_6LayoutINS4_IJNS5_ILi2EEENS5_ILi1EEESN_EEENS4_IJSN_NS5_ILi0EEESP_EEEEENS4_IJNS3_10UnderscoreESS_SS_EEEEELb0EEEEEvNT_6ParamsE:
        .type           _ZN7cutlass13device_kernelIN5flash32FlashAttnBwdPostprocessConvertdQIN4cute5tupleIJNS3_1CILi128EEENS5_ILi64EEEEEENS_6half_tEfNS_4arch4Sm90ELi256ENS3_8TiledMMAINS3_8MMA_AtomIJNS3_4SM904GMMA25MMA_64x64x16_F32F16F16_RSILNSF_5MajorE0ELSH_1ELNSF_7ScaleInE1ELSI_1EEEEEENS3_6LayoutINS4_IJNS5_ILi2EEENS5_ILi1EEESN_EEENS4_IJSN_NS5_ILi0EEESP_EEEEENS4_IJNS3_10UnderscoreESS_SS_EEEEELb0EEEEEvNT_6ParamsE,@function
        .size           _ZN7cutlass13device_kernelIN5flash32FlashAttnBwdPostprocessConvertdQIN4cute5tupleIJNS3_1CILi128EEENS5_ILi64EEEEEENS_6half_tEfNS_4arch4Sm90ELi256ENS3_8TiledMMAINS3_8MMA_AtomIJNS3_4SM904GMMA25MMA_64x64x16_F32F16F16_RSILNSF_5MajorE0ELSH_1ELNSF_7ScaleInE1ELSI_1EEEEEENS3_6LayoutINS4_IJNS5_ILi2EEENS5_ILi1EEESN_EEENS4_IJSN_NS5_ILi0EEESP_EEEEENS4_IJNS3_10UnderscoreESS_SS_EEEEELb0EEEEEvNT_6ParamsE,(.L_x_7425 - _ZN7cutlass13device_kernelIN5flash32FlashAttnBwdPostprocessConvertdQIN4cute5tupleIJNS3_1CILi128EEENS5_ILi64EEEEEENS_6half_tEfNS_4arch4Sm90ELi256ENS3_8TiledMMAINS3_8MMA_AtomIJNS3_4SM904GMMA25MMA_64x64x16_F32F16F16_RSILNSF_5MajorE0ELSH_1ELNSF_7ScaleInE1ELSI_1EEEEEENS3_6LayoutINS4_IJNS5_ILi2EEENS5_ILi1EEESN_EEENS4_IJSN_NS5_ILi0EEESP_EEEEENS4_IJNS3_10UnderscoreESS_SS_EEEEELb0EEEEEvNT_6ParamsE)
        .other          _ZN7cutlass13device_kernelIN5flash32FlashAttnBwdPostprocessConvertdQIN4cute5tupleIJNS3_1CILi128EEENS5_ILi64EEEEEENS_6half_tEfNS_4arch4Sm90ELi256ENS3_8TiledMMAINS3_8MMA_AtomIJNS3_4SM904GMMA25MMA_64x64x16_F32F16F16_RSILNSF_5MajorE0ELSH_1ELNSF_7ScaleInE1ELSI_1EEEEEENS3_6LayoutINS4_IJNS5_ILi2EEENS5_ILi1EEESN_EEENS4_IJSN_NS5_ILi0EEESP_EEEEENS4_IJNS3_10UnderscoreESS_SS_EEEEELb0EEEEEvNT_6ParamsE,@"STO_CUDA_ENTRY STV_DEFAULT"
_ZN7cutlass13device_kernelIN5flash32FlashAttnBwdPostprocessConvertdQIN4cute5tupleIJNS3_1CILi128EEENS5_ILi64EEEEEENS_6half_tEfNS_4arch4Sm90ELi256ENS3_8TiledMMAINS3_8MMA_AtomIJNS3_4SM904GMMA25MMA_64x64x16_F32F16F16_RSILNSF_5MajorE0ELSH_1ELNSF_7ScaleInE1ELSI_1EEEEEENS3_6LayoutINS4_IJNS5_ILi2EEENS5_ILi1EEESN_EEENS4_IJSN_NS5_ILi0EEESP_EEEEENS4_IJNS3_10UnderscoreESS_SS_EEEEELb0EEEEEvNT_6ParamsE:
[----:B------:R-:W-:Y:S08]  /*0000*/  LDC R1, c[0x0][0x28] ;  /* 0x00000a00ff017b82 */ /* 0x000ff00000000800 */
[----:B------:R-:W0:Y:S01]  /*0010*/  LDC.64 R2, c[0x0][0x278] ;  /* 0x00009e00ff027b82 */ /* 0x000e220000000a00 */
[----:B------:R-:W1:Y:S01]  /*0020*/  S2R R13, SR_CTAID.Z ;  /* 0x00000000000d7919 */ /* 0x000e620000002700 */
[----:B------:R-:W-:-:S06]  /*0030*/  ULDC.64 UR8, c[0x0][0x208] ;  /* 0x0000820000087ab9 */ /* 0x000fcc0000000a00 */
[----:B------:R-:W2:Y:S08]  /*0040*/  LDC.64 R10, c[0x0][0x270] ;  /* 0x00009c00ff0a7b82 */ /* 0x000eb00000000a00 */
[----:B------:R-:W1:Y:S01]  /*0050*/  LDC.64 R4, c[0x0][0x270] ;  /* 0x00009c00ff047b82 */ /* 0x000e620000000a00 */
[----:B0-----:R-:W-:-:S04]  /*0060*/  ISETP.NE.U32.AND P2, PT, R2, RZ, PT ;  /* 0x000000ff0200720c */ /* 0x001fc80003f45070 */
[----:B------:R-:W-:Y:S02]  /*0070*/  ISETP.NE.AND.EX P2, PT, R3, RZ, PT, P2 ;  /* 0x000000ff0300720c */ /* 0x000fe40003f45320 */
[----:B--2---:R-:W-:-:S04]  /*0080*/  ISETP.NE.U32.AND P1, PT, R10, RZ, PT ;  /* 0x000000ff0a00720c */ /* 0x004fc80003f25070 */
[----:B------:R-:W-:Y:S01]  /*0090*/  ISETP.NE.AND.EX P1, PT, R11, RZ, PT, P1 ;  /* 0x000000ff0b00720c */ /* 0x000fe20003f25310 */
[----:B------:R-:W-:Y:S01]  /*00a0*/  ULDC UR4, c[0x0][0x240] ;  /* 0x0000900000047ab9 */ /* 0x000fe20000000800 */
[----:B-1----:R-:W-:-:S05]  /*00b0*/  IMAD.WIDE R4, R13, 0x4, R4 ;  /* 0x000000040d047825 */ /* 0x002fca00078e0204 */
[----:B------:R-:W0:Y:S01]  /*00c0*/  @P2 LDC.64 R6, c[0x0][0x278] ;  /* 0x00009e00ff062b82 */ /* 0x000e220000000a00 */
[----:B------:R-:W-:-:S05]  /*00d0*/  IMAD.U32 R43, RZ, RZ, UR4 ;  /* 0x00000004ff2b7e24 */ /* 0x000fca000f8e00ff */
[----:B------:R1:W5:Y:S01]  /*00e0*/  @P1 LDG.E R9, desc[UR8][R4.64] ;  /* 0x0000000804091981 */ /* 0x000362000c1e1900 */
[----:B0-----:R-:W-:-:S05]  /*00f0*/  @P2 IMAD.WIDE R6, R13, 0x4, R6 ;  /* 0x000000040d062825 */ /* 0x001fca00078e0206 */
[----:B------:R1:W5:Y:S01]  /*0100*/  @P2 LDG.E R43, desc[UR8][R6.64] ;  /* 0x00000008062b2981 */ /* 0x000362000c1e1900 */
[----:B------:R-:W-:Y:S01]  /*0110*/  ISETP.NE.U32.AND P0, PT, R10, RZ, PT ;  /* 0x000000ff0a00720c */ /* 0x000fe20003f05070 */
[----:B------:R-:W0:Y:S03]  /*0120*/  S2R R3, SR_CTAID.X ;  /* 0x0000000000037919 */ /* 0x000e260000002500 */
[----:B------:R-:W-:Y:S01]  /*0130*/  ISETP.NE.AND.EX P0, PT, R11, RZ, PT, P0 ;  /* 0x000000ff0b00720c */ /* 0x000fe20003f05300 */
[----:B0-----:R-:W-:Y:S01]  /*0140*/  IMAD.SHL.U32 R40, R3, 0x80, RZ ;  /* 0x0000008003287824 */ /* 0x001fe200078e00ff */
[----:B-1----:R-:W-:Y:S11]  /*0150*/  @P2 BRA `(.L_x_7160) ;  /* 0x0000000000102947 */ /* 0x002ff60003800000 */
[----:B------:R-:W-:Y:S05]  /*0160*/  @!P1 BRA `(.L_x_7160) ;  /* 0x00000000000c9947 */ /* 0x000fea0003800000 */
[----:B------:R-:W2:Y:S04]  /*0170*/  LDG.E R0, desc[UR8][R4.64] ;  /* 0x0000000804007981 */ /* 0x000ea8000c1e1900 */
[----:B-----5:R-:W2:Y:S02]  /*0180*/  LDG.E R43, desc[UR8][R4.64+0x4] ;  /* 0x00000408042b7981 */ /* 0x020ea4000c1e1900 */
[----:B--2---:R-:W-:-:S07]  /*0190*/  IMAD.IADD R43, R43, 0x1, -R0 ;  /* 0x000000012b2b7824 */ /* 0x004fce00078e0a00 */
.L_x_7160:
[----:B-----5:R-:W-:-:S13]  /*01a0*/  ISETP.LE.AND P2, PT, R43, R40, PT ;  /* 0x000000282b00720c */ /* 0x020fda0003f43270 */
[----:B------:R-:W-:Y:S05]  /*01b0*/  @P0 EXIT P2 ;  /* 0x000000000000094d */ /* 0x000fea0001000000 */
[----:B------:R-:W0:Y:S01]  /*01c0*/  S2R R6, SR_CTAID.Y ;  /* 0x0000000000067919 */ /* 0x000e220000002600 */
[----:B------:R-:W-:Y:S01]  /*01d0*/  @P1 IMAD R0, R13, 0x80, R9 ;  /* 0x000000800d001824 */ /* 0x000fe200078e0209 */
[----:B------:R-:W1:Y:S01]  /*01e0*/  LDC.64 R14, c[0x0][0x228] ;  /* 0x00008a00ff0e7b82 */ /* 0x000e620000000a00 */
[----:B------:R-:W-:Y:S01]  /*01f0*/  CS2R R10, SRZ ;  /* 0x00000000000a7805 */ /* 0x000fe2000001ff00 */
[----:B------:R-:W2:Y:S01]  /*0200*/  S2R R46, SR_TID.X ;  /* 0x00000000002e7919 */ /* 0x000ea20000002100 */
[----:B------:R-:W-:Y:S01]  /*0210*/  IMAD.SHL.U32 R7, R3, 0x2000, RZ ;  /* 0x0000200003077824 */ /* 0x000fe200078e00ff */
[----:B------:R-:W-:Y:S01]  /*0220*/  @P1 SHF.R.S32.HI R5, RZ, 0x1f, R0 ;  /* 0x0000001fff051819 */ /* 0x000fe20000011400 */
[----:B------:R-:W-:Y:S01]  /*0230*/  BSSY B0, `(.L_x_7161) ;  /* 0x0000030000007945 */ /* 0x000fe20003800000 */
[----:B------:R-:W3:Y:S01]  /*0240*/  S2R R2, SR_CgaCtaId ;  /* 0x0000000000027919 */ /* 0x000ee20000008800 */
[----:B------:R-:W-:Y:S01]  /*0250*/  SEL R4, R13, RZ, !P0 ;  /* 0x000000ff0d047207 */ /* 0x000fe20004000000 */
[----:B------:R-:W4:Y:S01]  /*0260*/  LDC.64 R16, c[0x0][0x230] ;  /* 0x00008c00ff107b82 */ /* 0x000f220000000a00 */
[----:B------:R-:W-:-:S05]  /*0270*/  @P1 LEA.HI R5, R5, R0, RZ, 0x7 ;  /* 0x0000000005051211 */ /* 0x000fca00078f38ff */
[----:B------:R-:W-:Y:S02]  /*0280*/  @P1 IMAD.SHL.U32 R5, R5, 0x40, RZ ;  /* 0x0000004005051824 */ /* 0x000fe400078e00ff */
[----:B------:R-:W5:Y:S03]  /*0290*/  LDC.64 R18, c[0x0][0x210] ;  /* 0x00008400ff127b82 */ /* 0x000f660000000a00 */
[----:B------:R-:W-:-:S04]  /*02a0*/  @P1 LOP3.LUT R5, R5, 0xffffe000, RZ, 0xc0, !PT ;  /* 0xffffe00005051812 */ /* 0x000fc800078ec0ff */
[----:B------:R-:W-:Y:S02]  /*02b0*/  @P1 MOV R10, R5 ;  /* 0x00000005000a1202 */ /* 0x000fe40000000f00 */
[----:B------:R-:W-:Y:S02]  /*02c0*/  @P1 SHF.R.S32.HI R11, RZ, 0x1f, R5 ;  /* 0x0000001fff0b1819 */ /* 0x000fe40000011405 */
[C---:B------:R-:W-:Y:S02]  /*02d0*/  IADD3 R10, P2, R7.reuse, R10, RZ ;  /* 0x0000000a070a7210 */ /* 0x040fe40007f5e0ff */
[----:B0-----:R-:W-:Y:S02]  /*02e0*/  SHF.R.S32.HI R5, RZ, 0x1f, R6 ;  /* 0x0000001fff057819 */ /* 0x001fe40000011406 */
[----:B------:R-:W-:Y:S02]  /*02f0*/  LEA.HI.X.SX32 R11, R7, R11, 0x1, P2 ;  /* 0x0000000b070b7211 */ /* 0x000fe400010f0eff */
[----:B------:R-:W-:Y:S01]  /*0300*/  SHF.R.S32.HI R7, RZ, 0x1f, R13 ;  /* 0x0000001fff077819 */ /* 0x000fe2000001140d */
[----:B-1----:R-:W-:-:S02]  /*0310*/  IMAD R0, R5, R14, RZ ;  /* 0x0000000e05007224 */ /* 0x002fc400078e02ff */
[----:B------:R-:W-:Y:S01]  /*0320*/  IMAD.WIDE.U32 R10, R6, R14, R10 ;  /* 0x0000000e060a7225 */ /* 0x000fe200078e000a */
[----:B------:R-:W-:Y:S02]  /*0330*/  SEL R7, R7, RZ, !P0 ;  /* 0x000000ff07077207 */ /* 0x000fe40004000000 */
[----:B--2---:R-:W-:Y:S01]  /*0340*/  ISETP.NE.AND P0, PT, R46, RZ, PT ;  /* 0x000000ff2e00720c */ /* 0x004fe20003f05270 */
[----:B------:R-:W-:Y:S02]  /*0350*/  IMAD R15, R6, R15, R0 ;  /* 0x0000000f060f7224 */ /* 0x000fe400078e0200 */
[----:B----4-:R-:W-:Y:S02]  /*0360*/  IMAD R0, R7, R16, RZ ;  /* 0x0000001007007224 */ /* 0x010fe400078e02ff */
[----:B------:R-:W-:Y:S02]  /*0370*/  IMAD.IADD R11, R11, 0x1, R15 ;  /* 0x000000010b0b7824 */ /* 0x000fe400078e020f */
[----:B------:R-:W-:-:S02]  /*0380*/  IMAD R13, R4, R17, R0 ;  /* 0x00000011040d7224 */ /* 0x000fc400078e0200 */
[----:B------:R-:W-:-:S04]  /*0390*/  IMAD.WIDE.U32 R10, R4, R16, R10 ;  /* 0x00000010040a7225 */ /* 0x000fc800078e000a */
[----:B------:R-:W-:Y:S01]  /*03a0*/  IMAD.IADD R0, R11, 0x1, R13 ;  /* 0x000000010b007824 */ /* 0x000fe200078e020d */
[----:B-----5:R-:W-:-:S04]  /*03b0*/  LEA R18, P2, R10, R18, 0x2 ;  /* 0x000000120a127211 */ /* 0x020fc800078410ff */
[----:B------:R-:W-:Y:S01]  /*03c0*/  LEA.HI.X R0, R10, R19, R0, 0x2, P2 ;  /* 0x000000130a007211 */ /* 0x000fe200010f1400 */
[----:B---3--:R-:W-:Y:S08]  /*03d0*/  @P0 BRA `(.L_x_7162) ;  /* 0x0000000000540947 */ /* 0x008ff00003800000 */
        /* <DEDUP_REMOVED lines=16> */
.L_x_7163:
[----:B------:R-:W-:Y:S01]  /*04e0*/  @P0 ELECT P2, URZ, PT ;  /* 0x00000000003f082f */ /* 0x000fe20003840000 */
[----:B------:R1:W-:-:S12]  /*04f0*/  UBLKCP.S.G [UR6], [UR4], UR10 ;  /* 0x00000006040073ba */ /* 0x0003d8000800020a */
[----:B------:R-:W-:Y:S02]  /*0500*/  @P2 PLOP3.LUT P0, PT, P2, PT, PT, 0x8, 0x0 ;  /* 0x000000000000281c */ /* 0x000fe4000170e170 */
[----:B------:R-:W-:-:S11]  /*0510*/  PLOP3.LUT P2, PT, PT, PT, PT, 0x8, 0x0 ;  /* 0x000000000000781c */ /* 0x000fd60003f4e170 */
[----:B-1----:R-:W-:Y:S05]  /*0520*/  @P0 BRA.U.ANY `(.L_x_7163) ;  /* 0xfffffffd00ec0947 */ /* 0x002fea000393ffff */
.L_x_7162:
[----:B------:R-:W-:Y:S05]  /*0530*/  BSYNC B0 ;  /* 0x0000000000007941 */ /* 0x000fea0003800000 */
.L_x_7161:
[----:B------:R-:W-:Y:S01]  /*0540*/  BAR.SYNC.DEFER_BLOCKING 0x0 ;  /* 0x0000000000007b1d */ /* 0x000fe20000010000 */
[----:B------:R-:W-:Y:S02]  /*0550*/  MOV R41, 0x400 ;  /* 0x0000040000297802 */ /* 0x000fe40000000f00 */
[----:B------:R-:W-:Y:S02]  /*0560*/  CS2R R50, SRZ ;  /* 0x0000000000327805 */ /* 0x000fe4000001ff00 */
[----:B------:R-:W-:Y:S01]  /*0570*/  SHF.L.U32 R0, RZ, 0x1f, RZ ;  /* 0x0000001fff007819 */ /* 0x000fe200000006ff */
[--C-:B------:R-:W-:Y:S01]  /*0580*/  @P1 IMAD.MOV.U32 R50, RZ, RZ, R9.reuse ;  /* 0x000000ffff321224 */ /* 0x100fe200078e0009 */
[----:B------:R-:W-:Y:S02]  /*0590*/  LEA R41, R2, R41, 0x18 ;  /* 0x0000002902297211 */ /* 0x000fe400078ec0ff */
[----:B------:R-:W-:-:S07]  /*05a0*/  @P1 SHF.R.S32.HI R51, RZ, 0x1f, R9 ;  /* 0x0000001fff331819 */ /* 0x000fce0000011409 */
.L_x_7164:
[----:B-1----:R1:W2:Y:S02]  /*05b0*/  SYNCS.PHASECHK.TRANS64.TRYWAIT P0, [R41+URZ+0xc000], R0 ;  /* 0x00c00000290075a7 */ /* 0x0022a4000800017f */
[----:B--2---:R-:W-:Y:S05]  /*05c0*/  @!P0 NANOSLEEP.SYNCS 0x989680 ;  /* 0x009896800000895d */ /* 0x004fea0003900000 */
[----:B------:R-:W2:Y:S02]  /*05d0*/  @!P0 SYNCS.PHASECHK.TRANS64 P0, [R41+URZ+0xc000], R0 ;  /* 0x00c00000290085a7 */ /* 0x000ea4000800007f */
[----:B--2---:R-:W-:Y:S05]  /*05e0*/  @!P0 BRA `(.L_x_7164) ;  /* 0xfffffffc00f08947 */ /* 0x004fea000383ffff */
[----:B------:R-:W-:Y:S01]  /*05f0*/  SHF.R.S32.HI R37, RZ, 0x1f, R46 ;  /* 0x0000001fff257819 */ /* 0x000fe2000001142e */
[----:B------:R-:W-:Y:S01]  /*0600*/  ULDC UR4, c[0x0][0x268] ;  /* 0x00009a0000047ab9 */ /* 0x000fe20000000800 */
[----:B------:R-:W-:Y:S01]  /*0610*/  ULDC.64 UR6, c[0x0][0x258] ;  /* 0x0000960000067ab9 */ /* 0x000fe20000000a00 */
[----:B------:R-:W-:Y:S01]  /*0620*/  VIADDMNMX R43, R43, -R40, 0x80, PT ;  /* 0x000000802b2b7446 */ /* 0x000fe20003800928 */
[----:B------:R-:W-:Y:S01]  /*0630*/  IMAD R5, R5, UR6, RZ ;  /* 0x0000000605057c24 */ /* 0x000fe2000f8e02ff */
[CC--:B-1----:R-:W-:Y:S01]  /*0640*/  LEA.HI R0, R37.reuse, R46.reuse, RZ, 0x7 ;  /* 0x0000002e25007211 */ /* 0x0c2fe200078f38ff */
[----:B------:R-:W-:Y:S01]  /*0650*/  BSSY B0, `(.L_x_7165) ;  /* 0x0000092000007945 */ /* 0x000fe20003800000 */
[----:B------:R-:W-:Y:S02]  /*0660*/  LEA.HI R48, R37, R46, RZ, 0x4 ;  /* 0x0000002e25307211 */ /* 0x000fe400078f20ff */
[C---:B------:R-:W-:Y:S01]  /*0670*/  LOP3.LUT R9, R0.reuse, 0xfffff80, RZ, 0xc0, !PT ;  /* 0x0fffff8000097812 */ /* 0x040fe200078ec0ff */
[----:B------:R-:W-:Y:S01]  /*0680*/  IMAD.SHL.U32 R0, R0, 0x20, RZ ;  /* 0x0000002000007824 */ /* 0x000fe200078e00ff */
[----:B------:R-:W-:-:S02]  /*0690*/  LOP3.LUT R11, R48, 0xfffffff0, RZ, 0xc0, !PT ;  /* 0xfffffff0300b7812 */ /* 0x000fc400078ec0ff */
[-C--:B------:R-:W-:Y:S02]  /*06a0*/  IADD3 R9, -R9, R46.reuse, RZ ;  /* 0x0000002e09097210 */ /* 0x080fe40007ffe1ff */
[----:B------:R-:W-:Y:S01]  /*06b0*/  LOP3.LUT R0, R0, 0x3ffff000, RZ, 0xc0, !PT ;  /* 0x3ffff00000007812 */ /* 0x000fe200078ec0ff */
[----:B------:R-:W-:Y:S01]  /*06c0*/  IMAD.IADD R42, R46, 0x1, -R11 ;  /* 0x000000012e2a7824 */ /* 0x000fe200078e0a0b */
[-C--:B------:R-:W-:Y:S02]  /*06d0*/  LEA.HI R2, R37, R46.reuse, RZ, 0x5 ;  /* 0x0000002e25027211 */ /* 0x080fe400078f28ff */
[----:B------:R-:W-:Y:S01]  /*06e0*/  SHF.R.U32.HI R48, RZ, 0x1, R48 ;  /* 0x00000001ff307819 */ /* 0x000fe20000011630 */
[----:B------:R-:W-:Y:S01]  /*06f0*/  IMAD R0, R9, 0x4, R0 ;  /* 0x0000000409007824 */ /* 0x000fe200078e0200 */
[----:B------:R-:W-:Y:S01]  /*0700*/  SHF.R.S32.HI R45, RZ, 0x1f, R42 ;  /* 0x0000001fff2d7819 */ /* 0x000fe2000001142a */
[----:B------:R-:W-:Y:S02]  /*0710*/  IMAD.SHL.U32 R2, R2, 0x20, RZ ;  /* 0x0000002002027824 */ /* 0x000fe400078e00ff */
[----:B------:R-:W-:Y:S01]  /*0720*/  IMAD R52, R0, 0x4, R41 ;  /* 0x0000000400347824 */ /* 0x000fe200078e0229 */
[----:B------:R-:W-:-:S02]  /*0730*/  LEA.HI R0, R37, R46, RZ, 0x3 ;  /* 0x0000002e25007211 */ /* 0x000fc400078f18ff */
[----:B------:R-:W-:Y:S02]  /*0740*/  LEA.HI R45, R45, R42, RZ, 0x3 ;  /* 0x0000002a2d2d7211 */ /* 0x000fe400078f18ff */
[----:B------:R-:W-:Y:S01]  /*0750*/  LOP3.LUT R23, R0, 0x1ffffff8, RZ, 0xc0, !PT ;  /* 0x1ffffff800177812 */ /* 0x000fe200078ec0ff */
[----:B------:R-:W1:Y:S01]  /*0760*/  LDS.128 R12, [R52+0x800] ;  /* 0x00080000340c7984 */ /* 0x000e620000000c00 */
[----:B------:R-:W-:Y:S02]  /*0770*/  SHF.R.S32.HI R0, RZ, 0x3, R0 ;  /* 0x00000003ff007819 */ /* 0x000fe40000011400 */
[----:B------:R-:W-:Y:S01]  /*0780*/  LOP3.LUT R21, R45, 0xfffffff8, RZ, 0xc0, !PT ;  /* 0xfffffff82d157812 */ /* 0x000fe200078ec0ff */
[----:B------:R-:W-:Y:S01]  /*0790*/  IMAD.IADD R44, R46, 0x1, -R23 ;  /* 0x000000012e2c7824 */ /* 0x000fe200078e0a17 */
[----:B------:R-:W-:Y:S01]  /*07a0*/  SHF.L.U32 R28, R0, 0x6, RZ ;  /* 0x00000006001c7819 */ /* 0x000fe200000006ff */
[----:B0-----:R-:W0:Y:S01]  /*07b0*/  LDS.128 R8, [R52] ;  /* 0x0000000034087984 */ /* 0x001e220000000c00 */
[----:B------:R-:W-:Y:S01]  /*07c0*/  LEA.HI R46, R37, R46, RZ, 0x6 ;  /* 0x0000002e252e7211 */ /* 0x000fe200078f30ff */
[----:B------:R-:W-:Y:S01]  /*07d0*/  IMAD.SHL.U32 R44, R44, 0x8, RZ ;  /* 0x000000082c2c7824 */ /* 0x000fe200078e00ff */
[----:B------:R-:W-:Y:S01]  /*07e0*/  LOP3.LUT R33, R28, 0x1c0, RZ, 0xc0, !PT ;  /* 0x000001c01c217812 */ /* 0x000fe200078ec0ff */
[----:B------:R-:W-:Y:S01]  /*07f0*/  IMAD.IADD R42, R42, 0x1, -R21 ;  /* 0x000000012a2a7824 */ /* 0x000fe200078e0a15 */
[----:B------:R-:W2:Y:S01]  /*0800*/  LDS.128 R24, [R52+0x2000] ;  /* 0x0020000034187984 */ /* 0x000ea20000000c00 */
[----:B------:R-:W-:Y:S01]  /*0810*/  IMAD.SHL.U32 R45, R45, 0x40, RZ ;  /* 0x000000402d2d7824 */ /* 0x000fe200078e00ff */
[----:B------:R-:W-:Y:S01]  /*0820*/  SHF.R.U32.HI R36, RZ, 0x3, R33 ;  /* 0x00000003ff247819 */ /* 0x000fe20000011621 */
[----:B------:R-:W-:Y:S01]  /*0830*/  IMAD.SHL.U32 R49, R42, 0x40, RZ ;  /* 0x000000402a317824 */ /* 0x000fe200078e00ff */
[----:B------:R-:W3:Y:S01]  /*0840*/  LDS.128 R20, [R52+0x1800] ;  /* 0x0018000034147984 */ /* 0x000ee20000000c00 */
[----:B------:R-:W-:Y:S01]  /*0850*/  LOP3.LUT R47, R33, 0x38, R44, 0xf8, !PT ;  /* 0x00000038212f7812 */ /* 0x000fe200078ef82c */
[----:B------:R-:W-:Y:S01]  /*0860*/  IMAD.SHL.U32 R46, R46, 0x8, RZ ;  /* 0x000000082e2e7824 */ /* 0x000fe200078e00ff */
[----:B------:R-:W-:Y:S01]  /*0870*/  LOP3.LUT R45, R45, 0x7ffffe00, RZ, 0xc0, !PT ;  /* 0x7ffffe002d2d7812 */ /* 0x000fe200078ec0ff */
[----:B------:R-:W4:Y:S01]  /*0880*/  LDS.128 R16, [R52+0x1000] ;  /* 0x0010000034107984 */ /* 0x000f220000000c00 */
[----:B------:R-:W-:-:S02]  /*0890*/  LOP3.LUT R47, R47, R36, RZ, 0x3c, !PT ;  /* 0x000000242f2f7212 */ /* 0x000fc400078e3cff */
[----:B------:R-:W-:Y:S01]  /*08a0*/  LOP3.LUT R49, R49, 0x1c0, RZ, 0xc0, !PT ;  /* 0x000001c031317812 */ /* 0x000fe200078ec0ff */
[----:B------:R-:W5:Y:S01]  /*08b0*/  LDS.128 R32, [R52+0x3000] ;  /* 0x0030000034207984 */ /* 0x000f620000000c00 */
[----:B------:R-:W-:Y:S02]  /*08c0*/  R2P PR, R42, 0x6 ;  /* 0x000000062a007804 */ /* 0x000fe40000000000 */
[----:B------:R-:W-:Y:S01]  /*08d0*/  LOP3.LUT R48, R49, 0x8, R48, 0xf8, !PT ;  /* 0x0000000831307812 */ /* 0x000fe200078ef830 */
[----:B------:R-:W5:Y:S01]  /*08e0*/  LDS.128 R28, [R52+0x2800] ;  /* 0x00280000341c7984 */ /* 0x000f620000000c00 */
[----:B------:R-:W-:-:S03]  /*08f0*/  SHF.R.U32.HI R49, RZ, 0x3, R49 ;  /* 0x00000003ff317819 */ /* 0x000fc60000011631 */
[----:B------:R-:W5:Y:S01]  /*0900*/  LDS.128 R36, [R52+0x3800] ;  /* 0x0038000034247984 */ /* 0x000f620000000c00 */
[----:B------:R-:W-:Y:S02]  /*0910*/  LOP3.LUT R48, R48, R49, RZ, 0x3c, !PT ;  /* 0x0000003130307212 */ /* 0x000fe400078e3cff */
[----:B------:R-:W-:Y:S02]  /*0920*/  LOP3.LUT R49, R2, 0x7ffffc00, RZ, 0xc0, !PT ;  /* 0x7ffffc0002317812 */ /* 0x000fe400078ec0ff */
[----:B------:R-:W-:Y:S02]  /*0930*/  LOP3.LUT R2, R47, 0x7ffffe00, R46, 0xf8, !PT ;  /* 0x7ffffe002f027812 */ /* 0x000fe400078ef82e */
[----:B------:R-:W-:Y:S01]  /*0940*/  IADD3 R42, R48, R45, R49 ;  /* 0x0000002d302a7210 */ /* 0x000fe20007ffe031 */
[----:B-1----:R-:W-:Y:S01]  /*0950*/  FMUL.FTZ R48, R15, UR4 ;  /* 0x000000040f307c20 */ /* 0x002fe20008410000 */
[----:B------:R-:W-:Y:S01]  /*0960*/  FMUL.FTZ R13, R13, UR4 ;  /* 0x000000040d0d7c20 */ /* 0x000fe20008410000 */
[----:B0-----:R-:W-:Y:S01]  /*0970*/  FMUL.FTZ R45, R9, UR4 ;  /* 0x00000004092d7c20 */ /* 0x001fe20008410000 */
[----:B------:R-:W-:Y:S01]  /*0980*/  FMUL.FTZ R46, R11, UR4 ;  /* 0x000000040b2e7c20 */ /* 0x000fe20008410000 */
[----:B------:R-:W-:Y:S01]  /*0990*/  FMUL.FTZ R9, R10, UR4 ;  /* 0x000000040a097c20 */ /* 0x000fe20008410000 */
[----:B------:R-:W-:Y:S01]  /*09a0*/  FMUL.FTZ R11, R14, UR4 ;  /* 0x000000040e0b7c20 */ /* 0x000fe20008410000 */
[----:B------:R-:W-:Y:S01]  /*09b0*/  FMUL.FTZ R10, R12, UR4 ;  /* 0x000000040c0a7c20 */ /* 0x000fe20008410000 */
[----:B--2---:R-:W-:Y:S01]  /*09c0*/  FMUL.FTZ R25, R25, UR4 ;  /* 0x0000000419197c20 */ /* 0x004fe20008410000 */
[----:B------:R-:W-:Y:S01]  /*09d0*/  FMUL.FTZ R8, R8, UR4 ;  /* 0x0000000408087c20 */ /* 0x000fe20008410000 */
[----:B------:R-:W-:Y:S01]  /*09e0*/  F2FP.F16.F32.PACK_AB R9, R46, R9 ;  /* 0x000000092e09723e */ /* 0x000fe200000000ff */
        /* <DEDUP_REMOVED lines=12> */
[----:B------:R-:W-:Y:S01]  /*0ab0*/  FMUL.FTZ R24, R30, UR4 ;  /* 0x000000041e187c20 */ /* 0x000fe20008410000 */
[----:B------:R-:W-:Y:S01]  /*0ac0*/  FMUL.FTZ R31, R31, UR4 ;  /* 0x000000041f1f7c20 */ /* 0x000fe20008410000 */
[----:B------:R-:W-:Y:S01]  /*0ad0*/  F2FP.F16.F32.PACK_AB R10, R13, R10 ;  /* 0x0000000a0d0a723e */ /* 0x000fe200000000ff */
[----:B------:R-:W-:Y:S01]  /*0ae0*/  FMUL.FTZ R22, R28, UR4 ;  /* 0x000000041c167c20 */ /* 0x000fe20008410000 */
[----:B------:R-:W-:Y:S01]  /*0af0*/  FMUL.FTZ R33, R38, UR4 ;  /* 0x0000000426217c20 */ /* 0x000fe20008410000 */
[----:B------:R-:W-:Y:S01]  /*0b00*/  FMUL.FTZ R38, R39, UR4 ;  /* 0x0000000427267c20 */ /* 0x000fe20008410000 */
[----:B------:R-:W-:Y:S01]  /*0b10*/  IADD3 R39, R41, 0x8000, RZ ;  /* 0x0000800029277810 */ /* 0x000fe20007ffe0ff */
[----:B------:R-:W-:Y:S01]  /*0b20*/  FMUL.FTZ R29, R29, UR4 ;  /* 0x000000041d1d7c20 */ /* 0x000fe20008410000 */
[----:B------:R-:W-:Y:S01]  /*0b30*/  F2FP.F16.F32.PACK_AB R13, R19, R14 ;  /* 0x0000000e130d723e */ /* 0x000fe200000000ff */
[----:B------:R-:W-:Y:S01]  /*0b40*/  FMUL.FTZ R30, R36, UR4 ;  /* 0x00000004241e7c20 */ /* 0x000fe20008410000 */
[----:B------:R-:W-:Y:S01]  /*0b50*/  F2FP.F16.F32.PACK_AB R19, R31, R24 ;  /* 0x000000181f13723e */ /* 0x000fe200000000ff */
[----:B------:R-:W-:Y:S01]  /*0b60*/  IMAD.MOV.U32 R24, RZ, RZ, 0x20 ;  /* 0x00000020ff187424 */ /* 0x000fe200078e00ff */
[----:B------:R-:W-:Y:S01]  /*0b70*/  F2FP.F16.F32.PACK_AB R14, R20, R15 ;  /* 0x0000000f140e723e */ /* 0x000fe200000000ff */
[----:B------:R-:W-:Y:S01]  /*0b80*/  FMUL.FTZ R37, R37, UR4 ;  /* 0x0000000425257c20 */ /* 0x000fe20008410000 */
[----:B------:R-:W-:Y:S01]  /*0b90*/  F2FP.F16.F32.PACK_AB R15, R23, R16 ;  /* 0x00000010170f723e */ /* 0x000fe200000000ff */
[----:B------:R-:W-:-:S02]  /*0ba0*/  IMAD R23, R42, 0x2, R39 ;  /* 0x000000022a177824 */ /* 0x000fc400078e0227 */
[----:B------:R-:W-:Y:S01]  /*0bb0*/  FMUL.FTZ R17, R17, UR4 ;  /* 0x0000000411117c20 */ /* 0x000fe20008410000 */
[----:B------:R-:W-:Y:S01]  /*0bc0*/  SEL R24, R24, 0xffffffe0, !P1 ;  /* 0xffffffe018187807 */ /* 0x000fe20004800000 */
[----:B------:R-:W-:Y:S01]  /*0bd0*/  FMUL.FTZ R28, R34, UR4 ;  /* 0x00000004221c7c20 */ /* 0x000fe20008410000 */
[----:B------:R-:W-:Y:S01]  /*0be0*/  FMUL.FTZ R35, R35, UR4 ;  /* 0x0000000423237c20 */ /* 0x000fe20008410000 */
[----:B------:R-:W-:Y:S01]  /*0bf0*/  F2FP.F16.F32.PACK_AB R16, R25, R18 ;  /* 0x000000121910723e */ /* 0x000fe200000000ff */
[----:B------:R-:W-:Y:S01]  /*0c00*/  VIADD R31, R23, 0x40 ;  /* 0x00000040171f7836 */ /* 0x000fe20000000000 */
[----:B------:R-:W-:Y:S01]  /*0c10*/  F2FP.F16.F32.PACK_AB R18, R29, R22 ;  /* 0x000000161d12723e */ /* 0x000fe200000000ff */
[----:B------:R-:W-:Y:S01]  /*0c20*/  @P2 VIADD R31, R23, 0xffffffc0 ;  /* 0xffffffc0171f2836 */ /* 0x000fe20000000000 */
[----:B------:R-:W-:Y:S01]  /*0c30*/  F2FP.F16.F32.PACK_AB R8, R45, R8 ;  /* 0x000000082d08723e */ /* 0x000fe200000000ff */
[--C-:B------:R-:W-:Y:S01]  /*0c40*/  IMAD R42, R42, 0x2, R41.reuse ;  /* 0x000000022a2a7824 */ /* 0x100fe200078e0229 */
[----:B------:R-:W-:Y:S01]  /*0c50*/  F2FP.F16.F32.PACK_AB R11, R48, R11 ;  /* 0x0000000b300b723e */ /* 0x000fe200000000ff */
[----:B------:R-:W-:Y:S01]  /*0c60*/  IMAD R41, R2, 0x2, R41 ;  /* 0x0000000202297824 */ /* 0x000fe200078e0229 */
[----:B------:R-:W-:Y:S01]  /*0c70*/  F2FP.F16.F32.PACK_AB R22, R37, R30 ;  /* 0x0000001e2516723e */ /* 0x000fe200000000ff */
[----:B------:R-:W-:Y:S01]  /*0c80*/  ULDC UR4, c[0x0][0x244] ;  /* 0x0000910000047ab9 */ /* 0x000fe20000000800 */
[----:B------:R-:W-:Y:S01]  /*0c90*/  F2FP.F16.F32.PACK_AB R12, R17, R12 ;  /* 0x0000000c110c723e */ /* 0x000fe200000000ff */
[----:B------:R0:W-:Y:S01]  /*0ca0*/  STSM.16.M88.4 [R42+0x8000], R8 ;  /* 0x008000082a007844 */ /* 0x0001e20000000200 */
[----:B------:R-:W-:-:S02]  /*0cb0*/  IADD3 R30, R23, R24, RZ ;  /* 0x00000018171e7210 */ /* 0x000fc40007ffe0ff */
[----:B------:R-:W-:Y:S02]  /*0cc0*/  F2FP.F16.F32.PACK_AB R17, R26, R21 ;  /* 0x000000151a11723e */ /* 0x000fe400000000ff */
[----:B------:R-:W-:Y:S01]  /*0cd0*/  F2FP.F16.F32.PACK_AB R20, R32, R27 ;  /* 0x0000001b2014723e */ /* 0x000fe200000000ff */
[----:B------:R-:W-:Y:S01]  /*0ce0*/  IMAD.IADD R32, R24, 0x1, R31 ;  /* 0x0000000118207824 */ /* 0x000fe200078e021f */
[----:B------:R-:W-:Y:S01]  /*0cf0*/  F2FP.F16.F32.PACK_AB R21, R35, R28 ;  /* 0x0000001c2315723e */ /* 0x000fe200000000ff */
[----:B------:R1:W-:Y:S01]  /*0d00*/  STSM.16.M88.4 [R30], R12 ;  /* 0x0000000c1e007844 */ /* 0x0003e20000000200 */
[----:B------:R-:W-:Y:S02]  /*0d10*/  F2FP.F16.F32.PACK_AB R23, R38, R33 ;  /* 0x000000212617723e */ /* 0x000fe400000000ff */
[----:B------:R-:W-:Y:S01]  /*0d20*/  IADD3 R28, P0, R0, R50, RZ ;  /* 0x00000032001c7210 */ /* 0x000fe20007f1e0ff */
[----:B------:R1:W-:Y:S01]  /*0d30*/  STSM.16.M88.4 [R31], R16 ;  /* 0x000000101f007844 */ /* 0x0003e20000000200 */
[----:B------:R-:W-:-:S02]  /*0d40*/  SHF.R.S32.HI R45, RZ, 0x1f, R44 ;  /* 0x0000001fff2d7819 */ /* 0x000fc4000001142c */
[----:B------:R-:W-:Y:S01]  /*0d50*/  LEA.HI.X.SX32 R29, R0, R51, 0x1, P0 ;  /* 0x00000033001d7211 */ /* 0x000fe200000f0eff */
[----:B------:R1:W-:Y:S01]  /*0d60*/  STSM.16.M88.4 [R32], R20 ;  /* 0x0000001420007844 */ /* 0x0003e20000000200 */
[----:B------:R-:W-:Y:S01]  /*0d70*/  BAR.SYNC.DEFER_BLOCKING 0x0 ;  /* 0x0000000000007b1d */ /* 0x000fe20000010000 */
[----:B------:R-:W-:Y:S01]  /*0d80*/  ISETP.GE.AND P0, PT, R44, UR4, PT ;  /* 0x000000042c007c0c */ /* 0x000fe2000bf06270 */
[C---:B0-----:R-:W-:Y:S02]  /*0d90*/  IMAD R9, R6.reuse, UR7, R5 ;  /* 0x0000000706097c24 */ /* 0x041fe4000f8e0205 */
[----:B------:R-:W-:Y:S01]  /*0da0*/  IMAD.WIDE.U32 R44, R6, UR6, R44 ;  /* 0x00000006062c7c25 */ /* 0x000fe2000f8e002c */
[C---:B------:R-:W-:Y:S01]  /*0db0*/  ISETP.GE.OR P3, PT, R0.reuse, R43, P0 ;  /* 0x0000002b0000720c */ /* 0x040fe20000766670 */
[----:B------:R-:W-:Y:S02]  /*0dc0*/  ULDC.64 UR4, c[0x0][0x260] ;  /* 0x0000980000047ab9 */ /* 0x000fe40000000a00 */
[----:B------:R-:W-:Y:S01]  /*0dd0*/  VIADD R5, R0, 0x20 ;  /* 0x0000002000057836 */ /* 0x000fe20000000000 */
[----:B------:R-:W-:Y:S01]  /*0de0*/  IADD3 R45, R45, R9, RZ ;  /* 0x000000092d2d7210 */ /* 0x000fe20007ffe0ff */
[----:B------:R-:W-:-:S02]  /*0df0*/  IMAD R7, R7, UR4, RZ ;  /* 0x0000000407077c24 */ /* 0x000fc4000f8e02ff */
[C---:B------:R-:W-:Y:S01]  /*0e00*/  VIADD R6, R0.reuse, 0x40 ;  /* 0x0000004000067836 */ /* 0x040fe20000000000 */
[-C--:B------:R-:W-:Y:S01]  /*0e10*/  ISETP.GE.OR P2, PT, R5, R43.reuse, P0 ;  /* 0x0000002b0500720c */ /* 0x080fe20000746670 */
[----:B------:R-:W-:Y:S02]  /*0e20*/  VIADD R0, R0, 0x60 ;  /* 0x0000006000007836 */ /* 0x000fe40000000000 */
[----:B------:R-:W-:Y:S01]  /*0e30*/  IMAD R9, R4, UR5, R7 ;  /* 0x0000000504097c24 */ /* 0x000fe2000f8e0207 */
[-C--:B------:R-:W-:Y:S01]  /*0e40*/  ISETP.GE.OR P1, PT, R6, R43.reuse, P0 ;  /* 0x0000002b0600720c */ /* 0x080fe20000726670 */
[----:B------:R-:W-:Y:S01]  /*0e50*/  IMAD.WIDE.U32 R4, R4, UR4, R44 ;  /* 0x0000000404047c25 */ /* 0x000fe2000f8e002c */
[----:B------:R-:W-:-:S03]  /*0e60*/  ISETP.GE.OR P0, PT, R0, R43, P0 ;  /* 0x0000002b0000720c */ /* 0x000fc60000706670 */
[----:B------:R-:W-:Y:S01]  /*0e70*/  IMAD.WIDE R6, R3, 0x80, R28 ;  /* 0x0000008003067825 */ /* 0x000fe200078e021c */
[----:B------:R1:W0:Y:S03]  /*0e80*/  LDS.128 R24, [R41+0xb000] ;  /* 0x00b0000029187984 */ /* 0x0002260000000c00 */
[----:B------:R-:W-:Y:S02]  /*0e90*/  IMAD R8, R2, 0x2, R39 ;  /* 0x0000000202087824 */ /* 0x000fe400078e0227 */
        /* <DEDUP_REMOVED lines=13> */
.L_x_7166:
[----:B------:R-:W-:Y:S05]  /*0f70*/  BSYNC B0 ;  /* 0x0000000000007941 */ /* 0x000fea0003800000 */
.L_x_7165:
[----:B--2---:R2:W3:Y:S01]  /*0f80*/  LDS.128 R8, [R41+0x9000] ;  /* 0x0090000029087984 */ /* 0x0044e20000000c00 */
        /* <DEDUP_REMOVED lines=15> */
.L_x_7168:
[----:B------:R-:W-:Y:S05]  /*1080*/  BSYNC B0 ;  /* 0x0000000000007941 */ /* 0x000fea0003800000 */
.L_x_7167:
[----:B---34-:R3:W4:Y:S01]  /*1090*/  LDS.128 R8, [R41+0xa000] ;  /* 0x00a0000029087984 */ /* 0x0187220000000c00 */
        /* <DEDUP_REMOVED lines=14> */
[----:B----4-:R1:W-:Y:S02]  /*1180*/  STG.E.128 desc[UR8][R14.64], R8 ;  /* 0x000000080e007986 */ /* 0x0103e4000c101d08 */
.L_x_7170:
[----:B------:R-:W-:Y:S05]  /*1190*/  BSYNC B0 ;  /* 0x0000000000007941 */ /* 0x000fea0003800000 */
.L_x_7169:
[----:B------:R-:W-:Y:S05]  /*11a0*/  @P0 EXIT ;  /* 0x000000000000094d */ /* 0x000fea0003800000 */
        /* <DEDUP_REMOVED lines=11> */
[----:B0-----:R-:W-:Y:S01]  /*1260*/  STG.E.128 desc[UR8][R4.64], R24 ;  /* 0x0000001804007986 */ /* 0x001fe2000c101d08 */
[----:B------:R-:W-:Y:S05]  /*1270*/  EXIT ;  /* 0x000000000000794d */ /* 0x000fea0003800000 */
.L_x_7171:
        /* <DEDUP_REMOVED lines=16> */
.L_x_7425:


//--------------------- .text._ZN7cutlass13device_kernelIN5flash32FlashAttnBwdPostprocessConvertdQIN4cute5tupleIJNS3_1CILi128EEENS5_ILi64EEEEEENS_6half_tEfNS_4arch4Sm90ELi256ENS3_8TiledMMAINS3_8MMA_AtomIJNS3_4SM904GMMA25MMA_64x64x16_F32F16F16_SSILNSF_5MajorE0ELSH_1ELNSF_7ScaleInE1ELSI_1EEEEEENS3_6LayoutINS4_IJNS5_ILi2EEENS5_ILi1EEESN_EEENS4_IJSN_NS5_ILi0EEESP_EEEEENS4_IJNS3_10UnderscoreESS_SS_EEEEELb0EEEEEvNT_6ParamsE --------------------------
	.section	.text._ZN7cutlass13device_kernelIN5flash32FlashAttnBwdPostprocessConvertdQIN4cute5tupleIJNS3_1CILi128EEENS5_ILi64EEEEEENS_6half_tEfNS_4arch4Sm90ELi256ENS3_8TiledMMAINS3_8MMA_AtomIJNS3_4SM904GMMA25MMA_64x64x16_F32F16F16_SSILNSF_5MajorE0ELSH_1ELNSF_7ScaleInE1ELSI_1EEEEEENS3_6LayoutINS4_IJNS5_ILi2EEENS5_ILi1EEESN_EEENS4_IJSN_NS5_ILi0EEESP_EEEEENS4_IJNS3_10UnderscoreESS_SS_EEEEELb0EEEEEvNT_6ParamsE,"ax",@progbits
	.align	128
.text._ZN7cutlass13device_kernelIN5flash32FlashAttnBwdPostprocessConvertdQIN4cute5tupleIJNS3_1CILi128EEENS5_ILi64EEEEEENS_6half_tEfNS_4arch4Sm90ELi256ENS3_8TiledMMAINS3_8MMA_AtomIJNS3_4SM904GMMA25MMA_64x64x16_F32F16F16_SSILNSF_5MajorE0ELSH_1ELNSF_7ScaleInE1ELSI_1EEEEEENS3_6LayoutINS4_IJNS5_ILi2EEENS5_ILi1EEESN_EEENS4_IJSN_NS5_ILi0EEESP_EEEEENS4_IJNS3_10UnderscoreESS_SS_EEEEELb0EEEEEvNT_6ParamsE:
        .type           _ZN7cutlass13device_kernelIN5flash32FlashAttnBwdPostprocessConvertdQIN4cute5tupleIJNS3_1CILi128EEENS5_ILi64EEEEEENS_6half_tEfNS_4arch4Sm90ELi256ENS3_8TiledMMAINS3_8MMA_AtomIJNS3_4SM904GMMA25MMA_64x64x16_F32F16F16_SSILNSF_5MajorE0ELSH_1ELNSF_7ScaleInE1ELSI_1EEEEEENS3_6LayoutINS4_IJNS5_ILi2EEENS5_ILi1EEESN_EEENS4_IJSN_NS5_ILi0EEESP_EEEEENS4_IJNS3_10UnderscoreESS_SS_EEEEELb0EEEEEvNT_6ParamsE,@function
        .size           _ZN7cutlass13device_kernelIN5flash32FlashAttnBwdPostprocessConvertdQIN4cute5tupleIJNS3_1CILi128EEENS5_ILi64EEEEEENS_6half_tEfNS_4arch4Sm90ELi256ENS3_8TiledMMAINS3_8MMA_AtomIJNS3_4SM904GMMA25MMA_64x64x16_F32F16F16_SSILNSF_5MajorE0ELSH_1ELNSF_7ScaleInE1ELSI_1EEEEEENS3_6LayoutINS4_IJNS5_ILi2EEENS5_ILi1EEESN_EEENS4_IJSN_NS5_ILi0EEESP_EEEEENS4_IJNS3_10UnderscoreESS_SS_EEEEELb0EEEEEvNT_6ParamsE,(.L_x_7426 - _ZN7cutlass13device_kernelIN5flash32FlashAttnBwdPostprocessConvertdQIN4cute5tupleIJNS3_1CILi128EEENS5_ILi64EEEEEENS_6half_tEfNS_4arch4Sm90ELi256ENS3_8TiledMMAINS3_8MMA_AtomIJNS3_4SM904GMMA25MMA_64x64x16_F32F16F16_SSILNSF_5MajorE0ELSH_1ELNSF_7ScaleInE1ELSI_1EEEEEENS3_6LayoutINS4_IJNS5_ILi2EEENS5_ILi1EEESN_EEENS4_IJSN_NS5_ILi0EEESP_EEEEENS4_IJNS3_10UnderscoreESS_SS_EEEEELb0EEEEEvNT_6ParamsE)
        .other          _ZN7cutlass13device_kernelIN5flash32FlashAttnBwdPostprocessConvertdQIN4cute5tupleIJNS3_1CILi128EEENS5_ILi64EEEEEENS_6half_tEfNS_4arch4Sm90ELi256ENS3_8TiledMMAINS3_8MMA_AtomIJNS3_4SM904GMMA25MMA_64x64x16_F32F16F16_SSILNSF_5MajorE0ELSH_1ELNSF_7ScaleInE1ELSI_1EEEEEENS3_6LayoutINS4_IJNS5_ILi2EEENS5_ILi1EEESN_EEENS4_IJSN_NS5_ILi0EEESP_EEEEENS4_IJNS3_10UnderscoreESS_SS_EEEEELb0EEEEEvNT_6ParamsE,@"STO_CUDA_ENTRY STV_DEFAULT"
_ZN7cutlass13device_kernelIN5flash32FlashAttnBwdPostprocessConvertdQIN4cute5tupleIJNS3_1CILi128EEENS5_ILi64EEEEEENS_6half_tEfNS_4arch4Sm90ELi256ENS3_8TiledMMAINS3_8MMA_AtomIJNS3_4SM904GMMA25MMA_64x64x16_F32F16F16_SSILNSF_5MajorE0ELSH_1ELNSF_7ScaleInE1ELSI_1EEEEEENS3_6LayoutINS4_IJNS5_ILi2EEENS5_ILi1EEESN_EEENS4_IJSN_NS5_ILi0EEESP_EEEEENS4_IJNS3_10UnderscoreESS_SS_EEEEELb0EEEEEvNT_6ParamsE:
        /* <DEDUP_REMOVED lines=26> */
.L_x_7172:
        /* <DEDUP_REMOVED lines=52> */
.L_x_7175:
[----:B------:R-:W-:Y:S01]  /*04e0*/  @P0 ELECT P2, URZ, PT ;  /* 0x00000000003f082f */ /* 0x000fe20003840000 */
[----:B------:R1:W-:-:S12]  /*04f0*/  UBLKCP.S.G [UR6], [UR4], UR10 ;  /* 0x00000006040073ba */ /* 0x0003d8000800020a */
[----:B------:R-:W-:Y:S02]  /*0500*/  @P2 PLOP3.LUT P0, PT, P2, PT, PT, 0x8, 0x0 ;  /* 0x000000000000281c */ /* 0x000fe4000170e170 */
[----:B------:R-:W-:-:S11]  /*0510*/  PLOP3.LUT P2, PT, PT, PT, PT, 0x8, 0x0 ;  /* 0x000000000000781c */ /* 0x000fd60003f4e170 */
[----:B-1----:R-:W-:Y:S05]  /*0520*/  @P0 BRA.U.ANY `(.L_x_7175) ;  /* 0xfffffffd00ec0947 */ /* 0x002fea000393ffff */
.L_x_7174:
[----:B------:R-:W-:Y:S05]  /*0530*/  BSYNC B0 ;  /* 0x0000000000007941 */ /* 0x000fea0003800000 */
.L_x_7173:
[----:B------:R-:W-:Y:S01]  /*0540*/  BAR.SYNC.DEFER_BLOCKING 0x0 ;  /* 0x0000000000007b1d */ /* 0x000fe20000010000 */
[----:B------:R-:W-:Y:S02]  /*0550*/  MOV R41, 0x400 ;  /* 0x0000040000297802 */ /* 0x000fe40000000f00 */
[----:B------:R-:W-:Y:S02]  /*0560*/  CS2R R50, SRZ ;  /* 0x0000000000327805 */ /* 0x000fe4000001ff00 */
[----:B------:R-:W-:Y:S01]  /*0570*/  SHF.L.U32 R0, RZ, 0x1f, RZ ;  /* 0x0000001fff007819 */ /* 0x000fe200000006ff */
[--C-:B------:R-:W-:Y:S01]  /*0580*/  @P1 IMAD.MOV.U32 R50, RZ, RZ, R9.reuse ;  /* 0x000000ffff321224 */ /* 0x100fe200078e0009 */
[----:B------:R-:W-:Y:S02]  /*0590*/  LEA R41, R2, R41, 0x18 ;  /* 0x0000002902297211 */ /* 0x000fe400078ec0ff */
[----:B------:R-:W-:-:S07]  /*05a0*/  @P1 SHF.R.S32.HI R51, RZ, 0x1f, R9 ;  /* 0x0000001fff331819 */ /* 0x000fce0000011409 */
.L_x_7176:
        /* <DEDUP_REMOVED lines=156> */
.L_x_7178:
[----:B------:R-:W-:Y:S05]  /*0f70*/  BSYNC B0 ;  /* 0x0000000000007941 */ /* 0x000fea0003800000 */
.L_x_7177:
        /* <DEDUP_REMOVED lines=16> */
.L_x_7180:
[----:B------:R-:W-:Y:S05]  /*1080*/  BSYNC B0 ;  /* 0x0000000000007941 */ /* 0x000fea0003800000 */
.L_x_7179:
        /* <DEDUP_REMOVED lines=16> */
.L_x_7182:
[----:B------:R-:W-:Y:S05]  /*1190*/  BSYNC B0 ;  /* 0x0000000000007941 */ /* 0x000fea0003800000 */
.L_x_7181:
        /* <DEDUP_REMOVED lines=14> */
.L_x_7183:
        /* <DEDUP_REMOVED lines=16> */
.L_x_7426:


//--------------------- .text._ZN7cutlass13device_kernelIN5flash11enable_sm90INS1_16FlashAttnBwdSm90INS1_25CollectiveMainloopBwdSm90ILi2ELi2ELi2EN4cute5tupleIJNS5_1CILi1EEES8_S8_EEENS6_IJNS7_ILi128EEESA_NS7_ILi64EEEEEENS_6half_tEfNS_4arch4Sm90ELb1ELb0ELb0ELb1ELb1ELb1ELb0ELb0ELi2ELi1ELi2ELi2ELb0EEENS1_24CollectiveEpilogueBwdGQAISC_fSF_Li256ELb1ELb1EEENS1_25SingleTileBwdLPTSchedulerILb1ELi128ELb1EEEEEEEEEvNT_6ParamsE --------------------------
	.section	.text._ZN7cutlass13device_kernelIN5flash11enable_sm90INS1_16FlashAttnBwdSm90INS1_25CollectiveMainloopBwdSm90ILi2ELi2ELi2EN4cute5tupleIJNS5_1CILi1EEES8_S8_EEENS6_IJNS7_ILi128EEESA_NS7_ILi64EEEEEENS_6half_tEfNS_4arch4Sm90ELb1ELb0ELb0ELb1ELb1ELb1ELb0ELb0ELi2ELi1ELi2ELi2ELb0EEENS1_24CollectiveEpilogueBwdGQAISC_fSF_Li256ELb1ELb1EEENS1_25SingleTileBwdLPTSchedulerILb1ELi128ELb1EEEEEEEEEvNT_6ParamsE,"ax",@progbits
	.align	128
.text._ZN7cutlass13device_kernelIN5flash11enable_sm90INS1_16FlashAttnBwdSm90INS1_25CollectiveMainloopBwdSm90ILi2ELi2ELi2EN4cute5tupleIJNS5_1CILi1EEES8_S8_EEENS6_IJNS7_ILi128EEESA_NS7_ILi64EEEEEENS_6half_tEfNS_4arch4Sm90ELb1ELb0ELb0ELb1ELb1ELb1ELb0ELb0ELi2ELi1ELi2ELi2ELb0EEENS1_24CollectiveEpilogueBwdGQAISC_fSF_Li256ELb1ELb1EEENS1_25SingleTileBwdLPTSchedulerILb1ELi128ELb1EEEEEEEEEvNT_6ParamsE:
        .type           _ZN7cutlass13device_kernelIN5flash11enable_sm90INS1_16FlashAttnBwdSm90INS1_25CollectiveMainloopBwdSm90ILi2ELi2ELi2EN4cute5tupleIJNS5_1CILi1EEES8_S8_EEENS6_IJNS7_ILi128EEESA_NS7_ILi64EEEEEENS_6half_tEfNS_4arch4Sm90ELb1ELb0ELb0ELb1ELb1ELb1ELb0ELb0ELi2ELi1ELi2ELi2ELb0EEENS1_24CollectiveEpilogueBwdGQAISC_fSF_Li256ELb1ELb1EEENS1_25SingleTileBwdLPTSchedulerILb1ELi128ELb1EEEEEEEEEvNT_6ParamsE,@function
        .size           _ZN7cutlass13device_kernelIN5flash11enable_sm90INS1_16FlashAttnBwdSm90INS1_25CollectiveMainloopBwdSm90ILi2ELi2ELi2EN4cute5tupleIJNS5_1CILi1EEES8_S8_EEENS6_IJNS7_ILi128EEESA_NS7_ILi64EEEEEENS_6half_tEfNS_4arch4Sm90ELb1ELb0ELb0ELb1ELb1ELb1ELb0ELb0ELi2ELi1ELi2ELi2ELb0EEENS1_24CollectiveEpilogueBwdGQAISC_fSF_Li256ELb1ELb1EEENS1_25SingleTileBwdLPTSchedulerILb1ELi128ELb1EEEEEEEEEvNT_6ParamsE,(.L_x_7427 - _ZN7cutlass13device_kernelIN5flash11enable_sm90INS1_16FlashAttnBwdSm90INS1_25CollectiveMainloopBwdSm90ILi2ELi2ELi2EN4cute5tupleIJNS5_1CILi1EEES8_S8_EEENS6_IJNS7_ILi128EEESA_NS7_ILi64EEEEEENS_6half_tEfNS_4arch4Sm90ELb1ELb0ELb0ELb1ELb1ELb1ELb0ELb0ELi2ELi1ELi2ELi2ELb0EEENS1_24CollectiveEpilogueBwdGQAISC_fSF_Li256ELb1ELb1EEENS1_25SingleTileBwdLPTSchedulerILb1ELi128ELb1EEEEEEEEEvNT_6ParamsE)
        .other          _ZN7cutlass13device_kernelIN5flash11enable_sm90INS1_16FlashAttnBwdSm90INS1_25CollectiveMainloopBwdSm90ILi2ELi2ELi2EN4cute5tupleIJNS5_1CILi1EEES8_S8_EEENS6_IJNS7_ILi128EEESA_NS7_ILi64EEEEEENS_6half_tEfNS_4arch4Sm90ELb1ELb0ELb0ELb1ELb1ELb1ELb0ELb0ELi2ELi1ELi2ELi2ELb0EEENS1_24CollectiveEpilogueBwdGQAISC_fSF_Li256ELb1ELb1EEENS1_25SingleTileBwdLPTSchedulerILb1ELi128ELb1EEEEEEEEEvNT_6ParamsE,@"STO_CUDA_ENTRY STV_DEFAULT"
_ZN7cutlass13device_kernelIN5flash11enable_sm90INS1_16FlashAttnBwdSm90INS1_25CollectiveMainloopBwdSm90ILi2ELi2ELi2EN4cute5tupleIJNS5_1CILi1EEES8_S8_EEENS6_IJNS7_ILi128EEESA_NS7_ILi64EEEEEENS_6half_tEfNS_4arch4Sm90ELb1ELb0ELb0ELb1ELb1ELb1ELb0ELb0ELi2ELi1ELi2ELi2ELb0EEENS1_24CollectiveEpilogueBwdGQAISC_fSF_Li256ELb1ELb1EEENS1_25SingleTileBwdLPTSchedulerILb1ELi128ELb1EEEEEEEEEvNT_6ParamsE:
        /* <DEDUP_REMOVED lines=24> */
.L_x_7185:
[----:B------:R-:W-:Y:S05]  /*0180*/  BSYNC B0 ;  /* 0x0000000000007941 */ /* 0x000fea0003800000 */
.L_x_7184:
        /* <DEDUP_REMOVED lines=37> */
.L_x_7186:
        /* <DEDUP_REMOVED lines=22> */
.L_x_7187:
[----:B------:R-:W-:Y:S01]  /*0540*/  PLOP3.LUT P0, PT, PT, PT, UP0, 0x80, 0x0 ;  /* 0x000000000000781c */ /* 0x000fe20003f0f008 */
[----:B------:R-:W-:Y:S01]  /*0550*/  NOP ;  /* 0x0000000000007918 */ /* 0x000fe20000000000 */
[----:B------:R-:W-:Y:S01]  /*0560*/  ULDC.64 UR38, c[0x0][0x208] ;  /* 0x0000820000267ab9 */ /* 0x000fe20000000a00 */
[----:B------:R-:W-:Y:S01]  /*0570*/  BSSY B6, `(.L_x_7188) ;  /* 0x0000df3000067945 */ /* 0x000fe20003800000 */
[----:B-12-4-:R-:W-:Y:S09]  /*0580*/  BAR.SYNC.DEFER_BLOCKING 0x0 ;  /* 0x0000000000007b1d */ /* 0x016ff20000010000 */
[----:B------:R-:W-:Y:S05]  /*0590*/  @!P0 BRA `(.L_x_7189) ;  /* 0x0000009800dc8947 */ /* 0x000fea0003800000 */
.L_x_7190:
        /* <DEDUP_REMOVED lines=32> */
.L_x_7191:
[----:B------:R-:W-:Y:S01]  /*07a0*/  ULDC UR8, c[0x0][0x8cc] ;  /* 0x0002330000087ab9 */ /* 0x000fe20000000800 */
[----:B------:R-:W-:Y:S01]  /*07b0*/  UMOV UR7, UR9 ;  /* 0x0000000900077c82 */ /* 0x000fe20008000000 */
[----:B------:R-:W-:-:S11]  /*07c0*/  UISETP.NE.AND UP0, UPT, UR8, 0x1, UPT ;  /* 0x000000010800788c */ /* 0x000fd6000bf05270 */
[----:B------:R-:W-:Y:S02]  /*07d0*/  @UP0 ULDC.64 UR10, c[0x0][0x8d0] ;  /* 0x00023400000a0ab9 */ /* 0x000fe40000000a00 */
[----:B------:R-:W-:-:S04]  /*07e0*/  UIMAD.WIDE.U32 UR4, UR9, UR10, URZ ;  /* 0x0000000a090472a5 */ /* 0x000fc8000f8e003f */
[----:B------:R-:W-:-:S04]  /*07f0*/  @UP0 USHF.R.U32.HI UR7, URZ, UR11, UR5 ;  /* 0x0000000b3f070299 */ /* 0x000fc80008011605 */
[----:B------:R-:W-:-:S12]  /*0800*/  UIMAD UR4, UR7, UR8, URZ ;  /* 0x00000008070472a4 */ /* 0x000fd8000f8e023f */
.L_x_7192:
        /* <DEDUP_REMOVED lines=23> */
.L_x_7193:
        /* <DEDUP_REMOVED lines=14> */
.L_x_7195:
[----:B------:R-:W-:-:S05]  /*0a60*/  ULDC UR4, c[0x0][0x8f4] ;  /* 0x00023d0000047ab9 */ /* 0x000fca0000000800 */
.L_x_7194:
        /* <DEDUP_REMOVED lines=24> */
.L_x_7197:
        /* <DEDUP_REMOVED lines=14> */
.L_x_7198:
        /* <DEDUP_REMOVED lines=11> */
.L_x_7199:
        /* <DEDUP_REMOVED lines=13> */
.L_x_7200:
        /* <DEDUP_REMOVED lines=68> */
.L_x_7203:
        /* <DEDUP_REMOVED lines=15> */
.L_x_7202:
        /* <DEDUP_REMOVED lines=22> */
.L_x_7205:
        /* <DEDUP_REMOVED lines=15> */
.L_x_7204:
[----:B------:R-:W-:Y:S01]  /*15d0*/  SHF.R.S32.HI R5, RZ, 0x1f, R16 ;  /* 0x0000001fff057819 */ /* 0x000fe20000011410 */
[----:B------:R-:W-:-:S03]  /*15e0*/  UMOV UR4, 0xffffffff ;  /* 0xffffffff00047882 */ /* 0x000fc60000000000 */
[----:B------:R-:W-:-:S04]  /*15f0*/  LEA.HI R0, R5, R16, RZ, 0x7 ;  /* 0x0000001005007211 */ /* 0x000fc800078f38ff */
[----:B------:R-:W-:Y:S01]  /*1600*/  SHF.R.S32.HI R13, RZ, 0x7, R0 ;  /* 0x00000007ff0d7819 */ /* 0x000fe20000011400 */
[----:B------:R-:W-:Y:S06]  /*1610*/  BRA.DIV UR4, `(.L_x_7206) ;  /* 0x000000ce04a87947 */ /* 0x000fec000b800000 */
[----:B------:R1:W2:Y:S02]  /*1620*/  SHFL.IDX PT, R14, R13, RZ, 0x1f ;  /* 0x00001fff0d0e7589 */ /* 0x0002a400000e0000 */
.L_x_7334:
        /* <DEDUP_REMOVED lines=24> */
.L_x_7207:
        /* <DEDUP_REMOVED lines=159> */
.L_x_7220:
[----:B------:R-:W-:-:S06]  /*21a0*/  ULOP3.LUT UR4, UR36, 0x1, URZ, 0xfc, !UPT ;  /* 0x0000000124047892 */ /* 0x000fcc000f8efc3f */
[----:B---3--:R-:W-:-:S05]  /*21b0*/  IMAD.U32 R5, RZ, RZ, UR4 ;  /* 0x00000004ff057e24 */ /* 0x008fca000f8e00ff */
[----:B------:R-:W-:-:S13]  /*21c0*/  ISETP.NE.AND P0, PT, R5, 0x3, PT ;  /* 0x000000030500780c */ /* 0x000fda0003f05270 */
[----:B------:R-:W-:Y:S05]  /*21d0*/  @!P0 BRA `(.L_x_7210) ;  /* 0x0000000000048947 */ /* 0x000fea0003800000 */
[----:B------:R-:W-:Y:S01]  /*21e0*/  BPT.TRAP 0x1 ;  /* 0x000000040000795c */ /* 0x000fe20000300000 */
.L_x_7210:
[----:B------:R-:W-:Y:S01]  /*21f0*/  IMAD R6, R0, 0x8, R236 ;  /* 0x0000000800067824 */ /* 0x000fe200078e02ec */
[----:B------:R-:W-:-:S04]  /*2200*/  SHF.L.U32 R21, R4, 0x1f, RZ ;  /* 0x0000001f04157819 */ /* 0x000fc800000006ff */
[----:B------:R1:W2:Y:S01]  /*2210*/  SYNCS.PHASECHK.TRANS64.TRYWAIT P1, [R6+URZ+0x30c10], R21 ;  /* 0x030c1015060075a7 */ /* 0x0002a2000802017f */
[----:B------:R-:W-:Y:S05]  /*2220*/  @!P0 BRA `(.L_x_7211) ;  /* 0x0000000000048947 */ /* 0x000fea0003800000 */
[----:B------:R-:W-:Y:S01]  /*2230*/  BPT.TRAP 0x1 ;  /* 0x000000040000795c */ /* 0x000fe20000300000 */
.L_x_7211:
[----:B------:R-:W-:-:S05]  /*2240*/  VIADD R5, R236, 0x10000 ;  /* 0x00010000ec057836 */ /* 0x000fca0000000000 */
[----:B------:R-:W-:-:S04]  /*2250*/  SHF.R.U32.HI R5, RZ, 0x4, R5 ;  /* 0x00000004ff057819 */ /* 0x000fc80000011605 */
[----:B------:R-:W-:Y:S01]  /*2260*/  LOP3.LUT R5, R5, 0x3fff, RZ, 0xc0, !PT ;  /* 0x00003fff05057812 */ /* 0x000fe200078ec0ff */
[----:B--2---:R-:W-:Y:S06]  /*2270*/  @P1 BRA `(.L_x_7212) ;  /* 0x0000000000081947 */ /* 0x004fec0003800000 */
[----:B------:R-:W2:Y:S02]  /*2280*/  SYNCS.PHASECHK.TRANS64.TRYWAIT P1, [R6+URZ+0x30c10], R21 ;  /* 0x030c1015060075a7 */ /* 0x000ea4000802017f */
[----:B--2---:R-:W-:Y:S05]  /*2290*/  @!P1 BRA `(.L_x_7213) ;  /* 0x000000c000b89947 */ /* 0x004fea0003800000 */
.L_x_7212:
        /* <DEDUP_REMOVED lines=64> */
.L_x_7214:
[----:B------:R1:W1:Y:S01]  /*26a0*/  SYNCS.PHASECHK.TRANS64.TRYWAIT P1, [R6+URZ+0x30c30], R21 ;  /* 0x030c3015060075a7 */ /* 0x000262000802017f */
[----:B------:R-:W-:Y:S05]  /*26b0*/  @!P0 BRA `(.L_x_7215) ;  /* 0x0000000000048947 */ /* 0x000fea0003800000 */
[----:B------:R-:W-:Y:S01]  /*26c0*/  BPT.TRAP 0x1 ;  /* 0x000000040000795c */ /* 0x000fe20000300000 */
.L_x_7215:
[----:B------:R-:W-:-:S05]  /*26d0*/  VIADD R15, R236, 0x18000 ;  /* 0x00018000ec0f7836 */ /* 0x000fca0000000000 */
[----:B------:R-:W-:-:S04]  /*26e0*/  SHF.R.U32.HI R15, RZ, 0x4, R15 ;  /* 0x00000004ff0f7819 */ /* 0x000fc8000001160f */
[----:B------:R-:W-:-:S04]  /*26f0*/  LOP3.LUT R15, R15, 0x3fff, RZ, 0xc0, !PT ;  /* 0x00003fff0f0f7812 */ /* 0x000fc800078ec0ff */
[----:B------:R-:W-:Y:S01]  /*2700*/  LOP3.LUT R17, R15, 0x10000, RZ, 0xfc, !PT ;  /* 0x000100000f117812 */ /* 0x000fe200078efcff */
[----:B-1----:R-:W-:Y:S06]  /*2710*/  @P1 BRA `(.L_x_7216) ;  /* 0x0000000000081947 */ /* 0x002fec0003800000 */
[----:B------:R-:W1:Y:S02]  /*2720*/  SYNCS.PHASECHK.TRANS64.TRYWAIT P1, [R6+URZ+0x30c30], R21 ;  /* 0x030c3015060075a7 */ /* 0x000e64000802017f */
[----:B-1----:R-:W-:Y:S05]  /*2730*/  @!P1 BRA `(.L_x_7217) ;  /* 0x000000bc00a49947 */ /* 0x002fea0003800000 */
.L_x_7216:
        /* <DEDUP_REMOVED lines=50> */
[----:B---3--:R-:W-:Y:S01]  /*2a60*/  SHFL.IDX PT, R223, R14, R230, 0x1f ;  /* 0x00001fe60edf7589 */ /* 0x008fe200000e0000 */
[----:B------:R-:W-:Y:S02]  /*2a70*/  FSEL R100, R100, -INF , !P5 ;  /* 0xff80000064647808 */ /* 0x000fe40006800000 */
[----:B------:R-:W-:Y:S01]  /*2a80*/  FSEL R101, R101, -INF , !P6 ;  /* 0xff80000065657808 */ /* 0x000fe20007000000 */
[----:B------:R-:W-:Y:S01]  /*2a90*/  SHFL.IDX PT, R226, R11, R234, 0x1f ;  /* 0x00001fea0be27589 */ /* 0x000fe200000e0000 */
        /* <DEDUP_REMOVED lines=60> */
[----:B------:R-:W2:Y:S01]  /*2e60*/  SHFL.IDX PT, R90, R10, R230, 0x1f ;  /* 0x00001fe60a5a7589 */ /* 0x000ea200000e0000 */
        /* <DEDUP_REMOVED lines=11> */
[----:B------:R1:W3:Y:S01]  /*2f20*/  MUFU.EX2 R216, R88 ;  /* 0x0000005800d87308 */ /* 0x0002e20000000800 */
[----:B------:R-:W-:Y:S01]  /*2f30*/  FSEL R144, R144, -INF , !P3 ;  /* 0xff80000090907808 */ /* 0x000fe20005800000 */
[----:B------:R-:W-:Y:S01]  /*2f40*/  FFMA.FTZ R222, R98, UR10, -R222 ;  /* 0x0000000a62de7c23 */ /* 0x000fe200080108de */
[----:B------:R-:W-:Y:S01]  /*2f50*/  FSEL R148, R148, -INF , !P5 ;  /* 0xff80000094947808 */ /* 0x000fe20006800000 */
[----:B------:R-:W-:Y:S01]  /*2f60*/  SHFL.IDX PT, R98, R14, R233, 0x1f ;  /* 0x00001fe90e627589 */ /* 0x000fe200000e0000 */
[----:B------:R-:W-:Y:S01]  /*2f70*/  FSEL R218, R91, -INF , !P1 ;  /* 0xff8000005bda7808 */ /* 0x000fe20004800000 */
[----:B------:R-:W-:Y:S01]  /*2f80*/  UIADD3 UR6, UR8, 0x4, URZ ;  /* 0x0000000408067890 */ /* 0x000fe2000fffe03f */
[C---:B------:R-:W-:Y:S01]  /*2f90*/  ISETP.GT.AND P3, PT, R18.reuse, 0x9, PT ;  /* 0x000000091200780c */ /* 0x040fe20003f64270 */
[----:B------:R4:W5:Y:S01]  /*2fa0*/  SHFL.IDX PT, R91, R10, R231, 0x1f ;  /* 0x00001fe70a5b7589 */ /* 0x00096200000e0000 */
[C---:B------:R-:W-:Y:S01]  /*2fb0*/  ISETP.GT.AND P5, PT, R18.reuse, 0x11, PT ;  /* 0x000000111200780c */ /* 0x040fe20003fa4270 */
[----:B------:R-:W-:Y:S01]  /*2fc0*/  UIADD3 UR4, UR9, 0x4, URZ ;  /* 0x0000000409047890 */ /* 0x000fe2000fffe03f */
[C---:B------:R-:W-:Y:S01]  /*2fd0*/  ISETP.GT.AND P6, PT, R18.reuse, 0x18, PT ;  /* 0x000000181200780c */ /* 0x040fe20003fc4270 */
[----:B--2---:R-:W-:Y:S01]  /*2fe0*/  FFMA.FTZ R101, R101, UR10, -R90 ;  /* 0x0000000a65657c23 */ /* 0x004fe2000801085a */
[----:B------:R-:W-:Y:S01]  /*2ff0*/  ISETP.GT.AND P1, PT, R18, 0x19, PT ;  /* 0x000000191200780c */ /* 0x000fe20003f24270 */
[----:B------:R-:W2:Y:S01]  /*3000*/  SHFL.IDX PT, R94, R14, R237, 0x1f ;  /* 0x00001fed0e5e7589 */ /* 0x000ea200000e0000 */
[----:B------:R-:W-:Y:S01]  /*3010*/  FSEL R95, R95, -INF , !P3 ;  /* 0xff8000005f5f7808 */ /* 0x000fe20005800000 */
[----:B------:R-:W-:Y:S01]  /*3020*/  UMOV UR7, 0x40000040 ;  /* 0x4000004000077882 */ /* 0x000fe20000000000 */
[----:B------:R-:W-:Y:S01]  /*3030*/  FSEL R99, R99, -INF , !P5 ;  /* 0xff80000063637808 */ /* 0x000fe20006800000 */
[----:B----4-:R-:W-:Y:S01]  /*3040*/  MUFU.EX2 R10, R21 ;  /* 0x00000015000a7308 */ /* 0x010fe20000000800 */
[----:B------:R-:W-:Y:S01]  /*3050*/  FSEL R102, R102, -INF , !P6 ;  /* 0xff80000066667808 */ /* 0x000fe20007000000 */
[----:B------:R-:W-:Y:S01]  /*3060*/  UMOV UR5, 0x40000040 ;  /* 0x4000004000057882 */ /* 0x000fe20000000000 */
[----:B------:R-:W-:Y:S01]  /*3070*/  FSEL R103, R103, -INF , !P1 ;  /* 0xff80000067677808 */ /* 0x000fe20004800000 */
[----:B-1----:R-:W-:Y:S01]  /*3080*/  FFMA.FTZ R88, R108, UR10, -R96 ;  /* 0x0000000a6c587c23 */ /* 0x002fe20008010860 */
[C---:B------:R-:W-:Y:S01]  /*3090*/  ISETP.GT.AND P2, PT, R18.reuse, 0x20, PT ;  /* 0x000000201200780c */ /* 0x040fe20003f44270 */
[----:B------:R-:W-:Y:S01]  /*30a0*/  SHFL.IDX PT, R108, R14, R231, 0x1f ;  /* 0x00001fe70e6c7589 */ /* 0x000fe200000e0000 */
[C---:B------:R-:W-:Y:S01]  /*30b0*/  ISETP.GT.AND P3, PT, R18.reuse, 0x21, PT ;  /* 0x000000211200780c */ /* 0x040fe20003f64270 */
[----:B------:R1:W-:Y:S01]  /*30c0*/  MUFU.EX2 R21, R101 ;  /* 0x0000006500157308 */ /* 0x0003e20000000800 */
[----:B------:R-:W-:Y:S01]  /*30d0*/  ISETP.GT.AND P4, PT, R18, 0x28, PT ;  /* 0x000000281200780c */ /* 0x000fe20003f84270 */
[----:B------:R-:W-:Y:S01]  /*30e0*/  FFMA.FTZ R218, R218, UR10, -R19 ;  /* 0x0000000adada7c23 */ /* 0x000fe20008010813 */
[C---:B------:R-:W-:Y:S01]  /*30f0*/  ISETP.GT.AND P5, PT, R18.reuse, 0x29, PT ;  /* 0x000000291200780c */ /* 0x040fe20003fa4270 */
[----:B------:R-:W-:Y:S01]  /*3100*/  FFMA.FTZ R19, R97, UR10, -R89 ;  /* 0x0000000a61137c23 */ /* 0x000fe20008010859 */
[----:B------:R-:W-:Y:S01]  /*3110*/  ISETP.GT.AND P6, PT, R18, 0x30, PT ;  /* 0x000000301200780c */ /* 0x000fe20003fc4270 */
[----:B-----5:R-:W-:Y:S01]  /*3120*/  FFMA.FTZ R20, R100, UR10, -R91 ;  /* 0x0000000a64147c23 */ /* 0x020fe2000801085b */
[----:B------:R-:W-:Y:S01]  /*3130*/  ISETP.GT.AND P1, PT, R18, 0x31, PT ;  /* 0x000000311200780c */ /* 0x000fe20003f24270 */
[----:B------:R-:W4:Y:S01]  /*3140*/  SHFL.IDX PT, R97, R14, R234, 0x1f ;  /* 0x00001fea0e617589 */ /* 0x000f2200000e0000 */
[----:B------:R-:W-:Y:S01]  /*3150*/  FSEL R106, R106, -INF , !P2 ;  /* 0xff8000006a6a7808 */ /* 0x000fe20005000000 */
[----:B-1----:R-:W-:Y:S01]  /*3160*/  FFMA.FTZ R101, R120, UR10, -R224 ;  /* 0x0000000a78657c23 */ /* 0x002fe200080108e0 */
[----:B------:R-:W-:Y:S01]  /*3170*/  FSEL R107, R107, -INF , !P3 ;  /* 0xff8000006b6b7808 */ /* 0x000fe20005800000 */
[----:B------:R-:W1:Y:S01]  /*3180*/  SHFL.IDX PT, R120, R11, R233, 0x1f ;  /* 0x00001fe90b787589 */ /* 0x000e6200000e0000 */
[----:B------:R-:W-:Y:S01]  /*3190*/  FSEL R110, R110, -INF , !P4 ;  /* 0xff8000006e6e7808 */ /* 0x000fe20006000000 */
[--C-:B--2---:R-:W-:Y:S01]  /*31a0*/  FFMA.FTZ R23, R105, UR10, -R94.reuse ;  /* 0x0000000a69177c23 */ /* 0x104fe2000801085e */
[----:B------:R-:W-:Y:S01]  /*31b0*/  FSEL R111, R111, -INF , !P5 ;  /* 0xff8000006f6f7808 */ /* 0x000fe20006800000 */
[----:B------:R-:W-:Y:S01]  /*31c0*/  SHFL.IDX PT, R92, R14, R8, 0x1f ;  /* 0x00001f080e5c7589 */ /* 0x000fe200000e0000 */
[----:B------:R-:W-:Y:S01]  /*31d0*/  FSEL R114, R114, -INF , !P6 ;  /* 0xff80000072727808 */ /* 0x000fe20007000000 */
[----:B------:R-:W-:Y:S01]  /*31e0*/  FFMA.FTZ R107, R107, UR10, -R94 ;  /* 0x0000000a6b6b7c23 */ /* 0x000fe2000801085e */
[----:B------:R-:W-:Y:S01]  /*31f0*/  FSEL R115, R115, -INF , !P1 ;  /* 0xff80000073737808 */ /* 0x000fe20004800000 */
[----:B------:R-:W2:Y:S01]  /*3200*/  SHFL.IDX PT, R100, R14, R232, 0x1f ;  /* 0x00001fe80e647589 */ /* 0x000ea200000e0000 */
[----:B------:R-:W-:Y:S01]  /*3210*/  ISETP.GT.AND P2, PT, R18, 0x38, PT ;  /* 0x000000381200780c */ /* 0x000fe20003f44270 */
[----:B------:R-:W-:Y:S01]  /*3220*/  FFMA.FTZ R110, R110, UR10, -R96 ;  /* 0x0000000a6e6e7c23 */ /* 0x000fe20008010860 */
[----:B------:R-:W-:Y:S01]  /*3230*/  ISETP.GT.AND P3, PT, R18, 0x39, PT ;  /* 0x000000391200780c */ /* 0x000fe20003f64270 */
[----:B------:R-:W-:Y:S01]  /*3240*/  FFMA.FTZ R114, R114, UR10, -R98 ;  /* 0x0000000a72727c23 */ /* 0x000fe20008010862 */
[C---:B------:R-:W-:Y:S01]  /*3250*/  ISETP.GT.AND P4, PT, R18.reuse, 0x40, PT ;  /* 0x000000401200780c */ /* 0x040fe20003f84270 */
[----:B------:R-:W-:Y:S01]  /*3260*/  MUFU.EX2 R17, R17 ;  /* 0x0000001100117308 */ /* 0x000fe20000000800 */
[----:B------:R-:W-:-:S02]  /*3270*/  ISETP.GT.AND P5, PT, R18, 0x41, PT ;  /* 0x000000411200780c */ /* 0x000fc40003fa4270 */
[C---:B------:R-:W-:Y:S02]  /*3280*/  ISETP.GT.AND P6, PT, R18.reuse, 0x48, PT ;  /* 0x000000481200780c */ /* 0x040fe40003fc4270 */
[----:B------:R-:W-:Y:S01]  /*3290*/  ISETP.GT.AND P1, PT, R18, 0x49, PT ;  /* 0x000000491200780c */ /* 0x000fe20003f24270 */
[----:B----4-:R-:W-:Y:S01]  /*32a0*/  FFMA.FTZ R111, R111, UR10, -R97 ;  /* 0x0000000a6f6f7c23 */ /* 0x010fe20008010861 */
[----:B------:R-:W-:Y:S01]  /*32b0*/  FSEL R118, R118, -INF , !P2 ;  /* 0xff80000076767808 */ /* 0x000fe20005000000 */
[----:B------:R-:W-:Y:S02]  /*32c0*/  WARPGROUP.DEPBAR.LE gsb0, 0x0 ;  /* 0x00008000000079c5 */ /* 0x000fe40000010000 */
[----:B------:R-:W-:Y:S01]  /*32d0*/  FSEL R119, R119, -INF , !P3 ;  /* 0xff80000077777808 */ /* 0x000fe20005800000 */
[----:B------:R-:W-:Y:S01]  /*32e0*/  WARPGROUP.ARRIVE ;  /* 0x00000000000079c5 */ /* 0x000fe20000000000 */
[----:B------:R-:W-:Y:S01]  /*32f0*/  FSEL R122, R122, -INF , !P4 ;  /* 0xff8000007a7a7808 */ /* 0x000fe20006000000 */
[----:B-1----:R-:W-:Y:S01]  /*3300*/  FFMA.FTZ R96, R128, UR10, -R120 ;  /* 0x0000000a80607c23 */ /* 0x002fe20008010878 */
[----:B------:R-:W-:Y:S01]  /*3310*/  FSEL R123, R123, -INF , !P5 ;  /* 0xff8000007b7b7808 */ /* 0x000fe20006800000 */
[----:B------:R-:W1:Y:S01]  /*3320*/  SHFL.IDX PT, R128, R13, R8, 0x1f ;  /* 0x00001f080d807589 */ /* 0x000e6200000e0000 */
[----:B------:R-:W-:Y:S01]  /*3330*/  FSEL R126, R126, -INF , !P6 ;  /* 0xff8000007e7e7808 */ /* 0x000fe20007000000 */
[----:B------:R-:W-:Y:S01]  /*3340*/  HGMMA.64x128x16.F32 R24, gdesc[UR4], R24, gsb0 ;  /* 0x01e00000041879f0 */ /* 0x000fe20008000818 */
[----:B------:R-:W-:Y:S01]  /*3350*/  FSEL R127, R127, -INF , !P1 ;  /* 0xff8000007f7f7808 */ /* 0x000fe20004800000 */
[----:B--2---:R-:W-:Y:S01]  /*3360*/  FFMA.FTZ R115, R115, UR10, -R100 ;  /* 0x0000000a73737c23 */ /* 0x004fe20008010864 */
[----:B------:R-:W-:Y:S01]  /*3370*/  ISETP.GT.AND P2, PT, R18, 0x50, PT ;  /* 0x000000501200780c */ /* 0x000fe20003f44270 */
[----:B------:R-:W-:Y:S01]  /*3380*/  FFMA.FTZ R22, R104, UR10, -R92 ;  /* 0x0000000a68167c23 */ /* 0x000fe2000801085c */
        /* <DEDUP_REMOVED lines=8> */
[----:B------:R-:W-:Y:S01]  /*3410*/  ISETP.GT.AND P1, PT, R18, 0x61, PT ;  /* 0x000000611200780c */ /* 0x000fe20003f24270 */
[----:B------:R-:W-:Y:S01]  /*3420*/  FFMA.FTZ R118, R118, UR10, -R108 ;  /* 0x0000000a76767c23 */ /* 0x000fe2000801086c */
[----:B------:R-:W-:Y:S01]  /*3430*/  FSEL R130, R130, -INF , !P2 ;  /* 0xff80000082827808 */ /* 0x000fe20005000000 */
        /* <DEDUP_REMOVED lines=8> */
[C---:B------:R-:W-:Y:S01]  /*34c0*/  ISETP.GT.AND P2, PT, R18.reuse, 0x68, PT ;  /* 0x000000681200780c */ /* 0x040fe20003f44270 */
[----:B------:R-:W-:Y:S01]  /*34d0*/  MUFU.EX2 R218, R218 ;  /* 0x000000da00da7308 */ /* 0x000fe20000000800 */
[C---:B------:R-:W-:Y:S02]  /*34e0*/  ISETP.GT.AND P3, PT, R18.reuse, 0x69, PT ;  /* 0x000000691200780c */ /* 0x040fe40003f64270 */
[C---:B------:R-:W-:Y:S02]  /*34f0*/  ISETP.GT.AND P4, PT, R18.reuse, 0x70, PT ;  /* 0x000000701200780c */ /* 0x040fe40003f84270 */
[----:B------:R-:W-:-:S02]  /*3500*/  ISETP.GT.AND P5, PT, R18, 0x71, PT ;  /* 0x000000711200780c */ /* 0x000fc40003fa4270 */
[C---:B------:R-:W-:Y:S01]  /*3510*/  ISETP.GT.AND P6, PT, R18.reuse, 0x78, PT ;  /* 0x000000781200780c */ /* 0x040fe20003fc4270 */
[----:B------:R-:W-:Y:S01]  /*3520*/  MUFU.EX2 R96, R96 ;  /* 0x0000006000607308 */ /* 0x000fe20000000800 */
[----:B------:R-:W-:Y:S01]  /*3530*/  ISETP.GT.AND P1, PT, R18, 0x79, PT ;  /* 0x000000791200780c */ /* 0x000fe20003f24270 */
[--C-:B------:R-:W-:Y:S01]  /*3540*/  FFMA.FTZ R18, R93, UR10, -R221.reuse ;  /* 0x0000000a5d127c23 */ /* 0x100fe200080108dd */
[----:B------:R-:W-:Y:S01]  /*3550*/  FFMA.FTZ R221, R95, UR10, -R221 ;  /* 0x0000000a5fdd7c23 */ /* 0x000fe200080108dd */
[----:B------:R-:W-:Y:S01]  /*3560*/  FFMA.FTZ R95, R112, UR10, -R98 ;  /* 0x0000000a705f7c23 */ /* 0x000fe20008010862 */
[----:B------:R-:W-:Y:S01]  /*3570*/  FFMA.FTZ R112, R102, UR10, -R91 ;  /* 0x0000000a66707c23 */ /* 0x000fe2000801085b */
[----:B------:R-:W-:Y:S01]  /*3580*/  FFMA.FTZ R91, R116, UR10, -R108 ;  /* 0x0000000a745b7c23 */ /* 0x000fe2000801086c */
[----:B------:R-:W-:Y:S01]  /*3590*/  FFMA.FTZ R93, R109, UR10, -R97 ;  /* 0x0000000a6d5d7c23 */ /* 0x000fe20008010861 */
[----:B------:R-:W2:Y:S01]  /*35a0*/  SHFL.IDX PT, R116, R11, R237, 0x1f ;  /* 0x00001fed0b747589 */ /* 0x000ea200000e0000 */
[----:B------:R4:W-:Y:S01]  /*35b0*/  MUFU.EX2 R14, R95 ;  /* 0x0000005f000e7308 */ /* 0x0009e20000000800 */
[----:B------:R-:W-:Y:S01]  /*35c0*/  FFMA.FTZ R109, R99, UR10, -R89 ;  /* 0x0000000a636d7c23 */ /* 0x000fe20008010859 */
[----:B------:R-:W-:Y:S01]  /*35d0*/  FFMA.FTZ R99, R113, UR10, -R100 ;  /* 0x0000000a71637c23 */ /* 0x000fe20008010864 */
[----:B------:R-:W-:Y:S01]  /*35e0*/  FFMA.FTZ R113, R103, UR10, -R90 ;  /* 0x0000000a67717c23 */ /* 0x000fe2000801085a */
[----:B-1----:R-:W-:-:S02]  /*35f0*/  FFMA.FTZ R100, R136, UR10, -R128 ;  /* 0x0000000a88647c23 */ /* 0x002fc40008010880 */
[----:B------:R-:W-:Y:S02]  /*3600*/  SHFL.IDX PT, R136, R13, R234, 0x1f ;  /* 0x00001fea0d887589 */ /* 0x000fe400000e0000 */
[----:B------:R1:W-:Y:S01]  /*3610*/  MUFU.EX2 R90, R99 ;  /* 0x00000063005a7308 */ /* 0x0003e20000000800 */
[----:B----4-:R-:W-:Y:S02]  /*3620*/  FFMA.FTZ R95, R124, UR10, -R225 ;  /* 0x0000000a7c5f7c23 */ /* 0x010fe400080108e1 */
[----:B------:R-:W4:Y:S05]  /*3630*/  SHFL.IDX PT, R124, R11, R231, 0x1f ;  /* 0x00001fe70b7c7589 */ /* 0x000f2a00000e0000 */
[----:B------:R5:W-:Y:S01]  /*3640*/  MUFU.EX2 R89, R93 ;  /* 0x0000005d00597308 */ /* 0x000be20000000800 */
[----:B-1----:R-:W-:-:S02]  /*3650*/  FFMA.FTZ R99, R125, UR10, -R226 ;  /* 0x0000000a7d637c23 */ /* 0x002fc400080108e2 */
[----:B------:R-:W-:Y:S01]  /*3660*/  SHFL.IDX PT, R125, R11, R230, 0x1f ;  /* 0x00001fe60b7d7589 */ /* 0x000fe200000e0000 */
[----:B--2---:R-:W-:-:S04]  /*3670*/  FFMA.FTZ R121, R121, UR10, -R116 ;  /* 0x0000000a79797c23 */ /* 0x004fc80008010874 */
[----:B------:R-:W-:Y:S01]  /*3680*/  MUFU.EX2 R220, R220 ;  /* 0x000000dc00dc7308 */ /* 0x000fe20000000800 */
[----:B-----5:R-:W-:Y:S01]  /*3690*/  FFMA.FTZ R93, R117, UR10, -R223 ;  /* 0x0000000a755d7c23 */ /* 0x020fe200080108df */
[----:B------:R-:W-:-:S06]  /*36a0*/  FFMA.FTZ R117, R106, UR10, -R92 ;  /* 0x0000000a6a757c23 */ /* 0x000fcc000801085c */
[----:B------:R1:W-:Y:S01]  /*36b0*/  MUFU.EX2 R94, R121 ;  /* 0x00000079005e7308 */ /* 0x0003e20000000800 */
[----:B----4-:R-:W-:Y:S02]  /*36c0*/  FFMA.FTZ R98, R132, UR10, -R124 ;  /* 0x0000000a84627c23 */ /* 0x010fe4000801087c */
[----:B------:R-:W2:Y:S05]  /*36d0*/  SHFL.IDX PT, R132, R13, R235, 0x1f ;  /* 0x00001feb0d847589 */ /* 0x000eaa00000e0000 */
[----:B------:R-:W-:Y:S01]  /*36e0*/  MUFU.EX2 R92, R93 ;  /* 0x0000005d005c7308 */ /* 0x000fe20000000800 */
[----:B-1----:R1:W4:Y:S07]  /*36f0*/  SHFL.IDX PT, R121, R11, R232, 0x1f ;  /* 0x00001fe80b797589 */ /* 0x00232e00000e0000 */
[----:B------:R-:W-:Y:S08]  /*3700*/  MUFU.EX2 R93, R101 ;  /* 0x00000065005d7308 */ /* 0x000ff00000000800 */
[----:B-1----:R1:W-:Y:S01]  /*3710*/  MUFU.EX2 R11, R99 ;  /* 0x00000063000b7308 */ /* 0x0023e20000000800 */
[----:B--2---:R-:W-:-:S02]  /*3720*/  FFMA.FTZ R102, R140, UR10, -R132 ;  /* 0x0000000a8c667c23 */ /* 0x004fc40008010884 */
[----:B------:R-:W-:Y:S05]  /*3730*/  SHFL.IDX PT, R140, R13, R230, 0x1f ;  /* 0x00001fe60d8c7589 */ /* 0x000fea00000e0000 */
[----:B------:R-:W-:Y:S01]  /*3740*/  MUFU.EX2 R19, R19 ;  /* 0x0000001300137308 */ /* 0x000fe20000000800 */
[----:B----4-:R-:W-:Y:S01]  /*3750*/  FFMA.FTZ R97, R129, UR10, -R121 ;  /* 0x0000000a81617c23 */ /* 0x010fe20008010879 */
[----:B-1----:R-:W-:Y:S01]  /*3760*/  FFMA.FTZ R99, R133, UR10, -R125 ;  /* 0x0000000a85637c23 */ /* 0x002fe2000801087d */
[----:B------:R-:W1:Y:S04]  /*3770*/  SHFL.IDX PT, R129, R13, R237, 0x1f ;  /* 0x00001fed0d817589 */ /* 0x000e6800000e0000 */
[----:B------:R-:W-:Y:S01]  /*3780*/  SHFL.IDX PT, R133, R13, R233, 0x1f ;  /* 0x00001fe90d857589 */ /* 0x000fe200000e0000 */
[----:B------:R-:W-:Y:S01]  /*3790*/  MUFU.EX2 R20, R20 ;  /* 0x0000001400147308 */ /* 0x000fe20000000800 */
[----:B------:R-:W-:-:S07]  /*37a0*/  FFMA.FTZ R105, R148, UR10, -R227 ;  /* 0x0000000a94697c23 */ /* 0x000fce00080108e3 */
[----:B------:R-:W-:Y:S08]  /*37b0*/  MUFU.EX2 R222, R222 ;  /* 0x000000de00de7308 */ /* 0x000ff00000000800 */
[----:B------:R-:W-:Y:S01]  /*37c0*/  MUFU.EX2 R23, R23 ;  /* 0x0000001700177308 */ /* 0x000fe20000000800 */
[----:B------:R-:W-:Y:S02]  /*37d0*/  WARPGROUP.DEPBAR.LE gsb0, 0x0 ;  /* 0x00008000000079c5 */ /* 0x000fe40000010000 */
[----:B-1----:R-:W-:Y:S01]  /*37e0*/  FFMA.FTZ R101, R137, UR10, -R129 ;  /* 0x0000000a89657c23 */ /* 0x002fe20008010881 */
[----:B------:R-:W-:Y:S01]  /*37f0*/  WARPGROUP.ARRIVE ;  /* 0x00000000000079c5 */ /* 0x000fe20000000000 */
[----:B------:R1:W2:Y:S01]  /*3800*/  SHFL.IDX PT, R137, R13, R232, 0x1f ;  /* 0x00001fe80d897589 */ /* 0x0002a200000e0000 */
[----:B------:R-:W-:Y:S01]  /*3810*/  FFMA.FTZ R135, R135, UR10, -R125 ;  /* 0x0000000a87877c23 */ /* 0x000fe2000801087d */
[----:B------:R-:W-:Y:S01]  /*3820*/  FSEL R108, R147, -INF , !P5 ;  /* 0xff800000936c7808 */ /* 0x000fe20006800000 */
[----:B------:R-:W-:Y:S01]  /*3830*/  FFMA.FTZ R123, R123, UR10, -R116 ;  /* 0x0000000a7b7b7c23 */ /* 0x000fe20008010874 */
[----:B------:R-:W-:Y:S01]  /*3840*/  FFMA.FTZ R131, R131, UR10, -R121 ;  /* 0x0000000a83837c23 */ /* 0x000fe20008010879 */
[----:B------:R-:W-:Y:S01]  /*3850*/  HGMMA.64x128x16.F32 R24, gdesc[UR4], R24, gsb0 ;  /* 0x01e00000041879f0 */ /* 0x000fe20008000818 */
[----:B------:R-:W-:Y:S01]  /*3860*/  FFMA.FTZ R134, R134, UR10, -R124 ;  /* 0x0000000a86867c23 */ /* 0x000fe2000801087c */
[----:B------:R-:W-:Y:S01]  /*3870*/  FFMA.FTZ R130, R130, UR10, -R120 ;  /* 0x0000000a82827c23 */ /* 0x000fe20008010878 */
[----:B------:R-:W4:Y:S08]  /*3880*/  MUFU.EX2 R97, R97 ;  /* 0x0000006100617308 */ /* 0x000f300000000800 */
[----:B-1----:R1:W-:Y:S01]  /*3890*/  MUFU.EX2 R13, R102 ;  /* 0x00000066000d7308 */ /* 0x0023e20000000800 */
[----:B------:R-:W-:Y:S01]  /*38a0*/  FFMA.FTZ R126, R126, UR10, -R225 ;  /* 0x0000000a7e7e7c23 */ /* 0x000fe200080108e1 */
[----:B------:R-:W-:-:S06]  /*38b0*/  FFMA.FTZ R127, R127, UR10, -R226 ;  /* 0x0000000a7f7f7c23 */ /* 0x000fcc00080108e2 */
[----:B------:R-:W-:Y:S01]  /*38c0*/  MUFU.EX2 R18, R18 ;  /* 0x0000001200127308 */ /* 0x000fe20000000800 */
[----:B-1----:R-:W-:Y:S02]  /*38d0*/  FFMA.FTZ R102, R141, UR10, -R136 ;  /* 0x0000000a8d667c23 */ /* 0x002fe40008010888 */
[----:B------:R-:W5:Y:S01]  /*38e0*/  LDL R141, [R1+0x28] ;  /* 0x00002800018d7983 */ /* 0x000f620000100800 */
[----:B------:R-:W-:Y:S02]  /*38f0*/  R2UR UR6, R15 ;  /* 0x000000000f0672ca */ /* 0x000fe400000e0000 */
[----:B------:R-:W-:Y:S01]  /*3900*/  FSEL R15, R142, -INF , !P2 ;  /* 0xff8000008e0f7808 */ /* 0x000fe20005000000 */
[--C-:B--2---:R-:W-:Y:S01]  /*3910*/  FFMA.FTZ R104, R145, UR10, -R137.reuse ;  /* 0x0000000a91687c23 */ /* 0x104fe20008010889 */
[----:B------:R-:W-:Y:S01]  /*3920*/  FFMA.FTZ R137, R108, UR10, -R137 ;  /* 0x0000000a6c897c23 */ /* 0x000fe20008010889 */
[----:B------:R-:W-:Y:S02]  /*3930*/  MUFU.EX2 R98, R98 ;  /* 0x0000006200627308 */ /* 0x000fe40000000800 */
[----:B------:R-:W-:-:S06]  /*3940*/  FFMA.FTZ R132, R15, UR10, -R132 ;  /* 0x0000000a0f847c23 */ /* 0x000fcc0008010884 */
[----:B------:R-:W-:Y:S01]  /*3950*/  MUFU.EX2 R99, R99 ;  /* 0x0000006300637308 */ /* 0x000fe20000000800 */
[----:B------:R-:W-:Y:S01]  /*3960*/  FFMA.FTZ R138, R138, UR10, -R128 ;  /* 0x0000000a8a8a7c23 */ /* 0x000fe20008010880 */
[----:B------:R-:W-:-:S06]  /*3970*/  FSEL R143, R143, -INF , !P3 ;  /* 0xff8000008f8f7808 */ /* 0x000fcc0005800000 */
[----:B------:R-:W-:Y:S01]  /*3980*/  MUFU.EX2 R95, R95 ;  /* 0x0000005f005f7308 */ /* 0x000fe20000000800 */
[----:B------:R-:W-:Y:S02]  /*3990*/  FSEL R146, R146, -INF , !P4 ;  /* 0xff80000092927808 */ /* 0x000fe40006000000 */
        /* <DEDUP_REMOVED lines=21> */
[----:B------:R-:W2:Y:S04]  /*3af0*/  SHFL.IDX PT, R108, R16, R232, 0x1f ;  /* 0x00001fe8106c7589 */ /* 0x000ea800000e0000 */
[----:B------:R-:W3:Y:S04]  /*3b00*/  SHFL.IDX PT, R124, R16, R237, 0x1f ;  /* 0x00001fed107c7589 */ /* 0x000ee800000e0000 */
[----:B------:R-:W4:Y:S04]  /*3b10*/  SHFL.IDX PT, R121, R16, R235, 0x1f ;  /* 0x00001feb10797589 */ /* 0x000f2800000e0000 */
[----:B------:R-:W4:Y:S04]  /*3b20*/  SHFL.IDX PT, R116, R16, R233, 0x1f ;  /* 0x00001fe910747589 */ /* 0x000f2800000e0000 */
[----:B------:R-:W4:Y:S04]  /*3b30*/  SHFL.IDX PT, R15, R16, R231, 0x1f ;  /* 0x00001fe7100f7589 */ /* 0x000f2800000e0000 */
[----:B------:R-:W4:Y:S01]  /*3b40*/  SHFL.IDX PT, R120, R16, R234, 0x1f ;  /* 0x00001fea10787589 */ /* 0x000f2200000e0000 */
[--C-:B-1----:R-:W-:Y:S01]  /*3b50*/  FADD.FTZ R24, R24, -R125.reuse ;  /* 0x8000007d18187221 */ /* 0x102fe20000010000 */
[----:B------:R-:W-:-:S02]  /*3b60*/  FADD.FTZ R26, R26, -R125 ;  /* 0x8000007d1a1a7221 */ /* 0x000fc40000010000 */
[----:B------:R-:W-:Y:S01]  /*3b70*/  SHFL.IDX PT, R125, R16, R230, 0x1f ;  /* 0x00001fe6107d7589 */ /* 0x000fe200000e0000 */
[----:B--2---:R-:W-:-:S03]  /*3b80*/  FADD.FTZ R33, R33, -R108 ;  /* 0x8000006c21217221 */ /* 0x004fc60000010000 */
[----:B------:R-:W1:Y:S01]  /*3b90*/  SHFL.IDX PT, R16, R228, R232, 0x1f ;  /* 0x00001fe8e4107589 */ /* 0x000e6200000e0000 */
[----:B------:R-:W-:Y:S01]  /*3ba0*/  FADD.FTZ R35, R35, -R108 ;  /* 0x8000006c23237221 */ /* 0x000fe20000010000 */
[--C-:B---3--:R-:W-:Y:S01]  /*3bb0*/  FADD.FTZ R25, R25, -R124.reuse ;  /* 0x8000007c19197221 */ /* 0x108fe20000010000 */
[----:B------:R-:W-:Y:S01]  /*3bc0*/  FADD.FTZ R27, R27, -R124 ;  /* 0x8000007c1b1b7221 */ /* 0x000fe20000010000 */
[--C-:B----4-:R-:W-:Y:S01]  /*3bd0*/  FADD.FTZ R28, R28, -R121.reuse ;  /* 0x800000791c1c7221 */ /* 0x110fe20000010000 */
[----:B------:R-:W-:Y:S01]  /*3be0*/  FADD.FTZ R30, R30, -R121 ;  /* 0x800000791e1e7221 */ /* 0x000fe20000010000 */
[----:B------:R-:W2:Y:S01]  /*3bf0*/  SHFL.IDX PT, R108, R228, R233, 0x1f ;  /* 0x00001fe9e46c7589 */ /* 0x000ea200000e0000 */
[--C-:B------:R-:W-:Y:S01]  /*3c00*/  FADD.FTZ R32, R32, -R116.reuse ;  /* 0x8000007420207221 */ /* 0x100fe20000010000 */
[----:B------:R-:W-:Y:S02]  /*3c10*/  FADD.FTZ R34, R34, -R116 ;  /* 0x8000007422227221 */ /* 0x000fe40000010000 */
[----:B------:R-:W3:Y:S01]  /*3c20*/  SHFL.IDX PT, R124, R228, R8, 0x1f ;  /* 0x00001f08e47c7589 */ /* 0x000ee200000e0000 */
[--C-:B------:R-:W-:Y:S01]  /*3c30*/  FADD.FTZ R36, R36, -R15.reuse ;  /* 0x8000000f24247221 */ /* 0x100fe20000010000 */
[----:B------:R-:W-:-:S02]  /*3c40*/  FADD.FTZ R38, R38, -R15 ;  /* 0x8000000f26267221 */ /* 0x000fc40000010000 */
[----:B------:R-:W4:Y:S04]  /*3c50*/  SHFL.IDX PT, R121, R228, R235, 0x1f ;  /* 0x00001febe4797589 */ /* 0x000f2800000e0000 */
[----:B------:R-:W4:Y:S04]  /*3c60*/  SHFL.IDX PT, R116, R228, R234, 0x1f ;  /* 0x00001feae4747589 */ /* 0x000f2800000e0000 */
[----:B------:R-:W4:Y:S01]  /*3c70*/  SHFL.IDX PT, R15, R228, R231, 0x1f ;  /* 0x00001fe7e40f7589 */ /* 0x000f2200000e0000 */
[--C-:B------:R-:W-:Y:S01]  /*3c80*/  FADD.FTZ R29, R29, -R120.reuse ;  /* 0x800000781d1d7221 */ /* 0x100fe20000010000 */
[----:B------:R-:W-:-:S02]  /*3c90*/  FADD.FTZ R31, R31, -R120 ;  /* 0x800000781f1f7221 */ /* 0x000fc40000010000 */
[----:B------:R-:W4:Y:S01]  /*3ca0*/  SHFL.IDX PT, R120, R228, R237, 0x1f ;  /* 0x00001fede4787589 */ /* 0x000f2200000e0000 */
        /* <DEDUP_REMOVED lines=10> */
[--C-:B----4-:R-:W-:Y:S01]  /*3d50*/  FADD.FTZ R44, R44, -R121.reuse ;  /* 0x800000792c2c7221 */ /* 0x110fe20000010000 */
        /* <DEDUP_REMOVED lines=11> */
[----:B------:R-:W4:Y:S01]  /*3e10*/  SHFL.IDX PT, R12, R12, R230, 0x1f ;  /* 0x00001fe60c0c7589 */ /* 0x000f2200000e0000 */
[--C-:B------:R-:W-:Y:S01]  /*3e20*/  FADD.FTZ R41, R41, -R120.reuse ;  /* 0x8000007829297221 */ /* 0x100fe20000010000 */
[----:B------:R-:W-:Y:S01]  /*3e30*/  FADD.FTZ R43, R43, -R120 ;  /* 0x800000782b2b7221 */ /* 0x000fe20000010000 */
[----:B------:R-:W4:Y:S01]  /*3e40*/  MUFU.EX2 R130, R130 ;  /* 0x0000008200827308 */ /* 0x000f220000000800 */
[----:B------:R-:W-:Y:S04]  /*3e50*/  SHFL.IDX PT, R237, R9, R237, 0x1f ;  /* 0x00001fed09ed7589 */ /* 0x000fe800000e0000 */
[----:B------:R-:W5:Y:S03]  /*3e60*/  SHFL.IDX PT, R120, R9, R8, 0x1f ;  /* 0x00001f0809787589 */ /* 0x000f6600000e0000 */
[----:B------:R-:W5:Y:S01]  /*3e70*/  MUFU.EX2 R126, R126 ;  /* 0x0000007e007e7308 */ /* 0x000f620000000800 */
[----:B------:R-:W5:Y:S01]  /*3e80*/  SHFL.IDX PT, R228, R228, R230, 0x1f ;  /* 0x00001fe6e4e47589 */ /* 0x000f6200000e0000 */
[----:B-1----:R-:W-:Y:S01]  /*3e90*/  FADD.FTZ R128, R84, -R231 ;  /* 0x800000e754807221 */ /* 0x002fe20000010000 */
[----:B------:R-:W-:Y:S01]  /*3ea0*/  FMUL.FTZ R84, R216, R24 ;  /* 0x00000018d8547220 */ /* 0x000fe20000410000 */
[----:B------:R-:W-:-:S04]  /*3eb0*/  FMUL.FTZ R25, R219, R25 ;  /* 0x00000019db197220 */ /* 0x000fc80000410000 */
[----:B------:R-:W1:Y:S01]  /*3ec0*/  MUFU.EX2 R127, R127 ;  /* 0x0000007f007f7308 */ /* 0x000e620000000800 */
        /* <DEDUP_REMOVED lines=10> */
[----:B----4-:R-:W-:Y:S01]  /*3f70*/  FMUL.FTZ R65, R130, R66 ;  /* 0x0000004282417220 */ /* 0x010fe20000410000 */
[--C-:B-1----:R-:W-:Y:S01]  /*3f80*/  FADD.FTZ R9, R68, -R16.reuse ;  /* 0x8000001044097221 */ /* 0x102fe20000010000 */
[----:B------:R-:W-:Y:S01]  /*3f90*/  FADD.FTZ R16, R70, -R16 ;  /* 0x8000001046107221 */ /* 0x000fe20000010000 */
[----:B------:R-:W-:Y:S01]  /*3fa0*/  FADD.FTZ R70, R69, -R12 ;  /* 0x8000000c45467221 */ /* 0x000fe20000010000 */
[--C-:B------:R-:W-:Y:S01]  /*3fb0*/  FFMA.FTZ R106, R149, UR10, -R140.reuse ;  /* 0x0000000a956a7c23 */ /* 0x100fe2000801088c */
[----:B------:R-:W1:Y:S01]  /*3fc0*/  MUFU.EX2 R109, R109 ;  /* 0x0000006d006d7308 */ /* 0x000e620000000800 */
        /* <DEDUP_REMOVED lines=12> */
[----:B------:R-:W3:Y:S01]  /*4090*/  MUFU.EX2 R123, R123 ;  /* 0x0000007b007b7308 */ /* 0x000ee20000000800 */
[----:B------:R-:W-:Y:S01]  /*40a0*/  FADD.FTZ R231, R86, -R231 ;  /* 0x800000e756e77221 */ /* 0x000fe20000010000 */
[----:B------:R-:W-:Y:S01]  /*40b0*/  F2FP.F16.F32.PACK_AB R86, R29, R28 ;  /* 0x0000001c1d56723e */ /* 0x000fe200000000ff */
[----:B------:R-:W-:Y:S01]  /*40c0*/  FMUL.FTZ R60, R95, R60 ;  /* 0x0000003c5f3c7220 */ /* 0x000fe20000410000 */
[----:B------:R-:W-:-:S04]  /*40d0*/  FMUL.FTZ R61, R11, R61 ;  /* 0x0000003d0b3d7220 */ /* 0x000fc80000410000 */
[----:B------:R-:W3:Y:S01]  /*40e0*/  MUFU.EX2 R117, R117 ;  /* 0x0000007500757308 */ /* 0x000ee20000000800 */
[----:B-----5:R-:W-:Y:S01]  /*40f0*/  FMUL.FTZ R62, R126, R62 ;  /* 0x0000003e7e3e7220 */ /* 0x020fe20000410000 */
[----:B------:R-:W-:Y:S01]  /*4100*/  FMUL.FTZ R15, R127, R15 ;  /* 0x0000000f7f0f7220 */ /* 0x000fe20000410000 */
[----:B------:R-:W-:Y:S01]  /*4110*/  F2FP.F16.F32.PACK_AB R66, R66, R9 ;  /* 0x000000094242723e */ /* 0x000fe200000000ff */
[----:B------:R-:W-:-:S04]  /*4120*/  FADD.FTZ R67, R67, -R108 ;  /* 0x8000006c43437221 */ /* 0x000fc80000010000 */
[----:B------:R-:W5:Y:S01]  /*4130*/  MUFU.EX2 R114, R114 ;  /* 0x0000007200727308 */ /* 0x000f620000000800 */
[----:B------:R-:W-:Y:S01]  /*4140*/  FADD.FTZ R63, R72, -R120 ;  /* 0x80000078483f7221 */ /* 0x000fe20000010000 */
[----:B------:R-:W-:-:S06]  /*4150*/  FADD.FTZ R108, R73, -R237 ;  /* 0x800000ed496c7221 */ /* 0x000fcc0000010000 */
[----:B------:R-:W5:Y:S01]  /*4160*/  MUFU.EX2 R115, R115 ;  /* 0x0000007300737308 */ /* 0x000f620000000800 */
[----:B------:R-:W-:-:S07]  /*4170*/  FADD.FTZ R12, R71, -R12 ;  /* 0x8000000c470c7221 */ /* 0x000fce0000010000 */
[----:B------:R-:W5:Y:S08]  /*4180*/  MUFU.EX2 R118, R118 ;  /* 0x0000007600767308 */ /* 0x000f700000000800 */
[----:B------:R-:W5:Y:S01]  /*4190*/  MUFU.EX2 R119, R119 ;  /* 0x0000007700777308 */ /* 0x000f620000000800 */
[----:B------:R-:W-:-:S07]  /*41a0*/  F2FP.F16.F32.PACK_AB R70, R61, R60 ;  /* 0x0000003c3d46723e */ /* 0x000fce00000000ff */
[----:B------:R-:W5:Y:S01]  /*41b0*/  MUFU.EX2 R131, R131 ;  /* 0x0000008300837308 */ /* 0x000f620000000800 */
[----:B------:R-:W-:-:S07]  /*41c0*/  F2FP.F16.F32.PACK_AB R71, R15, R62 ;  /* 0x0000003e0f47723e */ /* 0x000fce00000000ff */
[----:B------:R-:W5:Y:S01]  /*41d0*/  MUFU.EX2 R134, R134 ;  /* 0x0000008600867308 */ /* 0x000f620000000800 */
[----:B------:R-:W-:-:S07]  /*41e0*/  FMUL.FTZ R60, R100, R63 ;  /* 0x0000003f643c7220 */ /* 0x000fce0000410000 */
[----:B------:R-:W5:Y:S01]  /*41f0*/  MUFU.EX2 R135, R135 ;  /* 0x0000008700877308 */ /* 0x000f620000000800 */
[----:B------:R-:W-:-:S07]  /*4200*/  FMUL.FTZ R15, R101, R108 ;  /* 0x0000006c650f7220 */ /* 0x000fce0000410000 */
[----:B------:R-:W-:Y:S01]  /*4210*/  MUFU.EX2 R102, R102 ;  /* 0x0000006600667308 */ /* 0x000fe20000000800 */
[----:B------:R-:W-:-:S07]  /*4220*/  FADD.FTZ R64, R64, -R116 ;  /* 0x8000007440407221 */ /* 0x000fce0000010000 */
[----:B------:R-:W5:Y:S08]  /*4230*/  MUFU.EX2 R138, R138 ;  /* 0x0000008a008a7308 */ /* 0x000f700000000800 */
[----:B------:R-:W5:Y:S08]  /*4240*/  MUFU.EX2 R139, R139 ;  /* 0x0000008b008b7308 */ /* 0x000f700000000800 */
[----:B------:R-:W5:Y:S08]  /*4250*/  MUFU.EX2 R132, R132 ;  /* 0x0000008400847308 */ /* 0x000f700000000800 */
[----:B------:R-:W5:Y:S01]  /*4260*/  MUFU.EX2 R136, R136 ;  /* 0x0000008800887308 */ /* 0x000f620000000800 */
[----:B------:R-:W-:-:S07]  /*4270*/  FADD.FTZ R56, R56, -R124 ;  /* 0x8000007c38387221 */ /* 0x000fce0000010000 */
[----:B------:R-:W5:Y:S01]  /*4280*/  MUFU.EX2 R103, R103 ;  /* 0x0000006700677308 */ /* 0x000f620000000800 */
[----:B------:R-:W-:-:S07]  /*4290*/  FADD.FTZ R58, R58, -R124 ;  /* 0x8000007c3a3a7221 */ /* 0x000fce0000010000 */
[----:B------:R-:W-:Y:S01]  /*42a0*/  MUFU.EX2 R104, R104 ;  /* 0x0000006800687308 */ /* 0x000fe20000000800 */
[----:B------:R-:W-:-:S07]  /*42b0*/  FADD.FTZ R57, R57, -R125 ;  /* 0x8000007d39397221 */ /* 0x000fce0000010000 */
[----:B------:R-:W-:Y:S01]  /*42c0*/  MUFU.EX2 R105, R105 ;  /* 0x0000006900697308 */ /* 0x000fe20000000800 */
[----:B------:R-:W-:-:S07]  /*42d0*/  FADD.FTZ R59, R59, -R125 ;  /* 0x8000007d3b3b7221 */ /* 0x000fce0000010000 */
[----:B------:R-:W-:Y:S08]  /*42e0*/  MUFU.EX2 R106, R106 ;  /* 0x0000006a006a7308 */ /* 0x000ff00000000800 */
[----:B------:R-:W5:Y:S08]  /*42f0*/  MUFU.EX2 R133, R133 ;  /* 0x0000008500857308 */ /* 0x000f700000000800 */
[----:B------:R-:W5:Y:S08]  /*4300*/  MUFU.EX2 R137, R137 ;  /* 0x0000008900897308 */ /* 0x000f700000000800 */
[----:B------:R-:W5:Y:S08]  /*4310*/  MUFU.EX2 R28, R227 ;  /* 0x000000e3001c7308 */ /* 0x000f700000000800 */
[----:B------:R-:W5:Y:S01]  /*4320*/  MUFU.EX2 R9, R140 ;  /* 0x0000008c00097308 */ /* 0x000f620000000800 */
        /* <DEDUP_REMOVED lines=13> */
[----:B-1----:R-:W-:Y:S01]  /*4400*/  FMUL.FTZ R35, R109, R35 ;  /* 0x000000236d237220 */ /* 0x002fe20000410000 */
[----:B------:R-:W-:Y:S01]  /*4410*/  FMUL.FTZ R36, R20, R36 ;  /* 0x0000002414247220 */ /* 0x000fe20000410000 */
[----:B------:R-:W-:Y:S01]  /*4420*/  FMUL.FTZ R37, R21, R37 ;  /* 0x0000002515257220 */ /* 0x000fe20000410000 */
[----:B------:R-:W-:Y:S01]  /*4430*/  FMUL.FTZ R38, R112, R38 ;  /* 0x0000002670267220 */ /* 0x000fe20000410000 */
[----:B----4-:R-:W-:Y:S01]  /*4440*/  FMUL.FTZ R39, R113, R39 ;  /* 0x0000002771277220 */ /* 0x010fe20000410000 */
[----:B------:R-:W-:Y:S01]  /*4450*/  FMUL.FTZ R56, R93, R56 ;  /* 0x000000385d387220 */ /* 0x000fe20000410000 */
[----:B------:R-:W-:Y:S01]  /*4460*/  FMUL.FTZ R57, R94, R57 ;  /* 0x000000395e397220 */ /* 0x000fe20000410000 */
[----:B------:R-:W-:Y:S01]  /*4470*/  FMUL.FTZ R58, R122, R58 ;  /* 0x0000003a7a3a7220 */ /* 0x000fe20000410000 */
[----:B---3--:R-:W-:Y:S01]  /*4480*/  FMUL.FTZ R59, R123, R59 ;  /* 0x0000003b7b3b7220 */ /* 0x008fe20000410000 */
        /* <DEDUP_REMOVED lines=22> */
[----:B-----5:R-:W-:Y:S01]  /*45f0*/  FMUL.FTZ R50, R114, R50 ;  /* 0x0000003272327220 */ /* 0x020fe20000410000 */
        /* <DEDUP_REMOVED lines=61> */
[----:B------:R-:W-:-:S05]  /*49d0*/  UMOV UR7, 0x40000040 ;  /* 0x4000004000077882 */ /* 0x000fca0000000000 */
        /* <DEDUP_REMOVED lines=141> */
.L_x_7218:
        /* <DEDUP_REMOVED lines=68> */
.L_x_7219:
        /* <DEDUP_REMOVED lines=12> */
.L_x_7209:
        /* <DEDUP_REMOVED lines=116> */
.L_x_7232:
[----:B------:R-:W-:-:S05]  /*5ef0*/  IMAD.U32 R7, RZ, RZ, UR36 ;  /* 0x00000024ff077e24 */ /* 0x000fca000f8e00ff */
[----:B------:R-:W-:-:S04]  /*5f00*/  LOP3.LUT R7, R7, 0x1, RZ, 0xfc, !PT ;  /* 0x0000000107077812 */ /* 0x000fc800078efcff */
[----:B------:R-:W-:-:S13]  /*5f10*/  ISETP.NE.AND P0, PT, R7, 0x3, PT ;  /* 0x000000030700780c */ /* 0x000fda0003f05270 */
[----:B--2---:R-:W-:Y:S05]  /*5f20*/  @!P0 BRA `(.L_x_7222) ;  /* 0x0000000000048947 */ /* 0x004fea0003800000 */
[----:B------:R-:W-:Y:S01]  /*5f30*/  BPT.TRAP 0x1 ;  /* 0x000000040000795c */ /* 0x000fe20000300000 */
.L_x_7222:
[----:B------:R-:W-:Y:S01]  /*5f40*/  IMAD R7, R0, 0x8, R236 ;  /* 0x0000000800077824 */ /* 0x000fe200078e02ec */
[----:B------:R-:W-:-:S04]  /*5f50*/  SHF.L.U32 R18, R4, 0x1f, RZ ;  /* 0x0000001f04127819 */ /* 0x000fc800000006ff */
[----:B------:R1:W2:Y:S01]  /*5f60*/  SYNCS.PHASECHK.TRANS64.TRYWAIT P1, [R7+URZ+0x30c10], R18 ;  /* 0x030c1012070075a7 */ /* 0x0002a2000802017f */
[----:B------:R-:W-:Y:S05]  /*5f70*/  @!P0 BRA `(.L_x_7223) ;  /* 0x0000000000048947 */ /* 0x000fea0003800000 */
[----:B------:R-:W-:Y:S01]  /*5f80*/  BPT.TRAP 0x1 ;  /* 0x000000040000795c */ /* 0x000fe20000300000 */
.L_x_7223:
[----:B---3--:R-:W-:-:S05]  /*5f90*/  VIADD R8, R236, 0x10000 ;  /* 0x00010000ec087836 */ /* 0x008fca0000000000 */
[----:B------:R-:W-:-:S04]  /*5fa0*/  SHF.R.U32.HI R8, RZ, 0x4, R8 ;  /* 0x00000004ff087819 */ /* 0x000fc80000011608 */
[----:B------:R-:W-:-:S04]  /*5fb0*/  LOP3.LUT R8, R8, 0x3fff, RZ, 0xc0, !PT ;  /* 0x00003fff08087812 */ /* 0x000fc800078ec0ff */
[----:B------:R-:W-:Y:S01]  /*5fc0*/  LOP3.LUT R9, R8, 0x10000, RZ, 0xfc, !PT ;  /* 0x0001000008097812 */ /* 0x000fe200078efcff */
[----:B--2---:R-:W-:Y:S06]  /*5fd0*/  @P1 BRA `(.L_x_7224) ;  /* 0x0000000000081947 */ /* 0x004fec0003800000 */
[----:B------:R-:W2:Y:S02]  /*5fe0*/  SYNCS.PHASECHK.TRANS64.TRYWAIT P1, [R7+URZ+0x30c10], R18 ;  /* 0x030c1012070075a7 */ /* 0x000ea4000802017f */
[----:B--2---:R-:W-:Y:S05]  /*5ff0*/  @!P1 BRA `(.L_x_7225) ;  /* 0x0000008400889947 */ /* 0x004fea0003800000 */
.L_x_7224:
        /* <DEDUP_REMOVED lines=63> */
.L_x_7226:
[----:B------:R1:W1:Y:S01]  /*63f0*/  SYNCS.PHASECHK.TRANS64.TRYWAIT P1, [R7+URZ+0x30c30], R18 ;  /* 0x030c3012070075a7 */ /* 0x000262000802017f */
[----:B------:R-:W-:Y:S05]  /*6400*/  @!P0 BRA `(.L_x_7227) ;  /* 0x0000000000048947 */ /* 0x000fea0003800000 */
[----:B------:R-:W-:Y:S01]  /*6410*/  BPT.TRAP 0x1 ;  /* 0x000000040000795c */ /* 0x000fe20000300000 */
.L_x_7227:
        /* <DEDUP_REMOVED lines=8> */
.L_x_7228:
        /* <DEDUP_REMOVED lines=131> */
[----:B------:R-:W-:Y:S01]  /*6cd0*/  MUFU.EX2 R17, R17 ;  /* 0x0000001100117308 */ /* 0x000fe20000000800 */
[--C-:B-1----:R-:W-:Y:S02]  /*6ce0*/  FFMA.FTZ R89, R89, UR5, -R10.reuse ;  /* 0x0000000559597c23 */ /* 0x102fe4000801080a */
[----:B------:R-:W1:Y:S01]  /*6cf0*/  SHFL.IDX PT, R90, R231, R106, 0x1f ;  /* 0x00001f6ae75a7589 */ /* 0x000e6200000e0000 */
[----:B------:R-:W-:Y:S01]  /*6d00*/  FFMA.FTZ R10, R91, UR5, -R10 ;  /* 0x000000055b0a7c23 */ /* 0x000fe2000801080a */
[--C-:B---3--:R-:W-:Y:S01]  /*6d10*/  FFMA.FTZ R230, R230, UR5, -R11.reuse ;  /* 0x00000005e6e67c23 */ /* 0x108fe2000801080b */
[----:B------:R-:W-:Y:S01]  /*6d20*/  FFMA.FTZ R11, R94, UR5, -R11 ;  /* 0x000000055e0b7c23 */ /* 0x000fe2000801080b */
[----:B------:R-:W-:Y:S01]  /*6d30*/  SHFL.IDX PT, R110, R223, R104, 0x1f ;  /* 0x00001f68df6e7589 */ /* 0x000fe200000e0000 */
        /* <DEDUP_REMOVED lines=101> */
[----:B------:R-:W-:Y:S01]  /*7390*/  UMOV UR11, 0x40000040 ;  /* 0x40000040000b7882 */ /* 0x000fe20000000000 */
[----:B------:R-:W-:Y:S02]  /*73a0*/  R2UR UR6, R217 ;  /* 0x00000000d90672ca */ /* 0x000fe400000e0000 */
        /* <DEDUP_REMOVED lines=230> */
[----:B------:R-:W-:Y:S01]  /*8210*/  UMOV UR7, 0x40000040 ;  /* 0x4000004000077882 */ /* 0x000fe20000000000 */
[----:B------:R-:W-:Y:S01]  /*8220*/  F2FP.F16.F32.PACK_AB R73, R51, R50 ;  /* 0x000000323349723e */ /* 0x000fe200000000ff */
[----:B------:R-:W-:Y:S01]  /*8230*/  UIADD3 UR4, UR6, 0x80, URZ ;  /* 0x0000008006047890 */ /* 0x000fe2000fffe03f */
[----:B------:R-:W-:Y:S01]  /*8240*/  F2FP.F16.F32.PACK_AB R74, R53, R52 ;  /* 0x00000034354a723e */ /* 0x000fe200000000ff */
[----:B------:R-:W-:Y:S01]  /*8250*/  UMOV UR11, 0x40000040 ;  /* 0x40000040000b7882 */ /* 0x000fe20000000000 */
        /* <DEDUP_REMOVED lines=17> */
[----:B------:R-:W-:-:S03]  /*8370*/  F2FP.F16.F32.PACK_AB R27, R12, R11 ;  /* 0x0000000b0c1b723e */ /* 0x000fc600000000ff */
[----:B------:R-:W-:Y:S04]  /*8380*/  STSM.16.MT88.4 [R39+0x23c00], R60 ;  /* 0x023c003c27007844 */ /* 0x000fe80000004200 */
[----:B------:R1:W-:Y:S01]  /*8390*/  STSM.16.MT88.4 [R39+0x24400], R56 ;  /* 0x0244003827007844 */ /* 0x0003e20000004200 */
[----:B------:R-:W-:-:S03]  /*83a0*/  WARPGROUP.ARRIVE ;  /* 0x00000000000079c5 */ /* 0x000fc60000000000 */
[----:B------:R-:W2:Y:S03]  /*83b0*/  LDL R38, [R1+0x30] ;  /* 0x0000300001267983 */ /* 0x000ea60000100800 */
[----:B------:R-:W-:Y:S01]  /*83c0*/  HGMMA.64x64x16.F32 R184, R24, gdesc[UR4].tnspB, R184, gsb0 ;  /* 0x40e0000418b87df0 */ /* 0x000fe200080008b8 */
[----:B------:R-:W-:Y:S02]  /*83d0*/  UMOV UR10, UR4 ;  /* 0x00000004000a7c82 */ /* 0x000fe40008000000 */
[----:B------:R-:W-:Y:S02]  /*83e0*/  WARPGROUP.DEPBAR.LE gsb0, 0x0 ;  /* 0x00008000000079c5 */ /* 0x000fe40000010000 */
[----:B------:R-:W-:Y:S02]  /*83f0*/  F2FP.F16.F32.PACK_AB R24, R226, R229 ;  /* 0x000000e5e218723e */ /* 0x000fe400000000ff */
[----:B------:R-:W-:-:S02]  /*8400*/  F2FP.F16.F32.PACK_AB R25, R14, R13 ;  /* 0x0000000d0e19723e */ /* 0x000fc400000000ff */
        /* <DEDUP_REMOVED lines=69> */
[----:B------:R-:W-:-:S04]  /*8860*/  UMOV UR5, 0x40000040 ;  /* 0x4000004000057882 */ /* 0x000fc80000000000 */
        /* <DEDUP_REMOVED lines=59> */
.L_x_7230:
        /* <DEDUP_REMOVED lines=70> */
.L_x_7231:
        /* <DEDUP_REMOVED lines=12> */
.L_x_7221:
        /* <DEDUP_REMOVED lines=34> */
.L_x_7201:
[----:B------:R-:W-:Y:S05]  /*9360*/  @P0 BRA `(.L_x_7196) ;  /* 0x00000050004c0947 */ /* 0x000fea0003800000 */
[----:B------:R-:W-:Y:S01]  /*9370*/  ULDC.64 UR4, c[0x0][0x878] ;  /* 0x00021e0000047ab9 */ /* 0x000fe20000000a00 */
[----:B------:R-:W3:Y:S01]  /*9380*/  LDC R10, c[0x0][0x850] ;  /* 0x00021400ff0a7b82 */ /* 0x000ee20000000800 */
[----:B------:R-:W-:Y:S01]  /*9390*/  UISETP.NE.U32.AND UP0, UPT, UR4, URZ, UPT ;  /* 0x0000003f0400728c */ /* 0x000fe2000bf05070 */
[----:B------:R-:W4:Y:S01]  /*93a0*/  S2R R16, SR_TID.X ;  /* 0x0000000000107919 */ /* 0x000f220000002100 */
[----:B--2---:R-:W2:Y:S02]  /*93b0*/  S2R R9, SR_CgaCtaId ;  /* 0x0000000000097919 */ /* 0x004ea40000008800 */
        /* <DEDUP_REMOVED lines=8> */
[----:B------:R-:W-:Y:S02]  /*9440*/  IMAD.U32 R2, RZ, RZ, UR4 ;  /* 0x00000004ff027e24 */ /* 0x000fe4000f8e00ff */
[----:B------:R-:W-:-:S05]  /*9450*/  IMAD.U32 R3, RZ, RZ, UR5 ;  /* 0x00000005ff037e24 */ /* 0x000fca000f8e00ff */
[----:B------:R-:W5:Y:S01]  /*9460*/  @P1 LDG.E R2, desc[UR38][R2.64] ;  /* 0x0000002602021981 */ /* 0x000f62000c1e1900 */
[----:B---3--:R-:W-:Y:S01]  /*9470*/  ISETP.NE.AND P0, PT, R10, 0x1, PT ;  /* 0x000000010a00780c */ /* 0x008fe20003f05270 */
[----:B----4-:R-:W-:-:S12]  /*9480*/  VIADD R15, R16, 0xffffff80 ;  /* 0xffffff80100f7836 */ /* 0x010fd80000000000 */
[----:B------:R-:W3:Y:S08]  /*9490*/  @P0 LDC R0, c[0x0][0x854] ;  /* 0x00021500ff000b82 */ /* 0x000ef00000000800 */
[----:B------:R-:W4:Y:S01]  /*94a0*/  @P0 LDC R5, c[0x0][0x858] ;  /* 0x00021600ff050b82 */ /* 0x000f220000000800 */
[----:B---3--:R-:W-:-:S05]  /*94b0*/  @P0 IMAD.HI.U32 R0, R0, UR37, RZ ;  /* 0x0000002500000c27 */ /* 0x008fca000f8e00ff */
[----:B----4-:R-:W-:Y:S02]  /*94c0*/  @P0 SHF.R.U32.HI R7, RZ, R5, R0 ;  /* 0x00000005ff070219 */ /* 0x010fe40000011600 */
[----:B------:R-:W-:Y:S02]  /*94d0*/  MOV R0, 0x400 ;  /* 0x0000040000007802 */ /* 0x000fe40000000f00 */
[----:B------:R-:W-:Y:S02]  /*94e0*/  SHF.R.S32.HI R8, RZ, 0x1f, R7 ;  /* 0x0000001fff087819 */ /* 0x000fe40000011407 */
[----:B--2---:R-:W-:-:S03]  /*94f0*/  LEA R19, R9, R0, 0x18 ;  /* 0x0000000009137211 */ /* 0x004fc600078ec0ff */
        /* <DEDUP_REMOVED lines=18> */
[----:B------:R-:W-:-:S03]  /*9620*/  USEL UR6, UR40, URZ, !UP0 ;  /* 0x0000003f28067287 */ /* 0x000fc6000c000000 */
[----:B------:R-:W-:Y:S01]  /*9630*/  IMAD.U32 R5, RZ, RZ, UR4 ;  /* 0x00000004ff057e24 */ /* 0x000fe2000f8e00ff */
[----:B------:R-:W-:Y:S02]  /*9640*/  ULDC.64 UR4, c[0x0][0x840] ;  /* 0x0002100000047ab9 */ /* 0x000fe40000000a00 */
[----:B------:R-:W-:Y:S02]  /*9650*/  IMAD R6, R8, UR4, RZ ;  /* 0x0000000408067c24 */ /* 0x000fe4000f8e02ff */
[----:B------:R-:W-:Y:S01]  /*9660*/  IMAD.WIDE.U32 R2, R7, UR8, R4 ;  /* 0x0000000807027c25 */ /* 0x000fe2000f8e0004 */
[----:B------:R-:W-:-:S03]  /*9670*/  ULDC.64 UR8, c[0x0][0x820] ;  /* 0x0002080000087ab9 */ /* 0x000fc60000000a00 */
[----:B------:R-:W-:Y:S01]  /*9680*/  IMAD.WIDE.U32 R4, R7, UR4, R4 ;  /* 0x0000000407047c25 */ /* 0x000fe2000f8e0004 */
[----:B------:R-:W-:-:S03]  /*9690*/  USHF.R.S32.HI UR4, URZ, 0x1f, UR40 ;  /* 0x0000001f3f047899 */ /* 0x000fc60008011428 */
[----:B-1----:R-:W-:Y:S01]  /*96a0*/  IMAD R13, R7, UR5, R6 ;  /* 0x00000005070d7c24 */ /* 0x002fe2000f8e0206 */
[----:B------:R-:W-:Y:S01]  /*96b0*/  USEL UR4, UR4, URZ, !UP0 ;  /* 0x0000003f04047287 */ /* 0x000fe2000c000000 */
[----:B------:R-:W-:Y:S02]  /*96c0*/  IMAD.SHL.U32 R6, R9, 0x20, RZ ;  /* 0x0000002009067824 */ /* 0x000fe400078e00ff */
[----:B------:R-:W-:Y:S01]  /*96d0*/  IMAD.IADD R3, R3, 0x1, R11 ;  /* 0x0000000103037824 */ /* 0x000fe200078e020b */
[----:B------:R-:W-:Y:S01]  /*96e0*/  UIMAD UR5, UR4, UR8, URZ ;  /* 0x00000008040572a4 */ /* 0x000fe2000f8e023f */
[----:B------:R-:W-:Y:S01]  /*96f0*/  IMAD.IADD R5, R5, 0x1, R13 ;  /* 0x0000000105057824 */ /* 0x000fe200078e020d */
[----:B------:R-:W-:Y:S01]  /*9700*/  LOP3.LUT R9, R6, 0x3ffff000, RZ, 0xc0, !PT ;  /* 0x3ffff00006097812 */ /* 0x000fe200078ec0ff */
[----:B------:R-:W-:Y:S01]  /*9710*/  UIMAD UR4, UR4, UR10, URZ ;  /* 0x0000000a040472a4 */ /* 0x000fe2000f8e023f */
[----:B------:R-:W-:Y:S01]  /*9720*/  IMAD.U32 R11, RZ, RZ, UR8 ;  /* 0x00000008ff0b7e24 */ /* 0x000fe2000f8e00ff */
[----:B------:R-:W-:Y:S01]  /*9730*/  UIMAD UR5, UR6, UR9, UR5 ;  /* 0x00000009060572a4 */ /* 0x000fe2000f8e0205 */
[----:B------:R-:W-:Y:S01]  /*9740*/  IMAD.U32 R13, RZ, RZ, UR10 ;  /* 0x0000000aff0d7e24 */ /* 0x000fe2000f8e00ff */
[----:B------:R-:W-:Y:S01]  /*9750*/  UIMAD UR4, UR6, UR11, UR4 ;  /* 0x0000000b060472a4 */ /* 0x000fe2000f8e0204 */
[----:B------:R-:W-:-:S02]  /*9760*/  IMAD R0, R0, 0x4, R9 ;  /* 0x0000000400007824 */ /* 0x000fc400078e0209 */
[----:B------:R-:W-:Y:S02]  /*9770*/  IMAD.MOV R9, RZ, RZ, -R7 ;  /* 0x000000ffff097224 */ /* 0x000fe400078e0a07 */
[----:B------:R-:W-:-:S04]  /*9780*/  IMAD.WIDE.U32 R2, R11, UR6, R2 ;  /* 0x000000060b027c25 */ /* 0x000fc8000f8e0002 */
[----:B------:R-:W-:-:S04]  /*9790*/  IMAD.WIDE.U32 R4, R13, UR6, R4 ;  /* 0x000000060d047c25 */ /* 0x000fc8000f8e0004 */
[----:B------:R-:W-:Y:S02]  /*97a0*/  IMAD R11, R10, R9, UR37 ;  /* 0x000000250a0b7e24 */ /* 0x000fe4000f8e0209 */
[----:B------:R-:W-:Y:S02]  /*97b0*/  VIADD R10, R3, UR5 ;  /* 0x00000005030a7c36 */ /* 0x000fe40008000000 */
        /* <DEDUP_REMOVED lines=36> */
.L_x_7235:
[----:B------:R-:W2:Y:S04]  /*9a00*/  LDG.E.STRONG.GPU R8, desc[UR38][R6.64] ;  /* 0x0000002606087981 */ /* 0x000ea8000c1ef900 */
[----:B--2---:R-:W-:Y:S01]  /*9a10*/  CCTL.IVALL ;  /* 0x00000000ff00798f */ /* 0x004fe20002000000 */
[----:B------:R-:W-:Y:S05]  /*9a20*/  YIELD ;  /* 0x0000000000007946 */ /* 0x000fea0003800000 */
[----:B------:R-:W-:-:S13]  /*9a30*/  ISETP.NE.AND P0, PT, R8, R11, PT ;  /* 0x0000000b0800720c */ /* 0x000fda0003f05270 */
[----:B------:R-:W-:Y:S05]  /*9a40*/  @P0 BRA `(.L_x_7235) ;  /* 0xfffffffc00ec0947 */ /* 0x000fea000383ffff */
.L_x_7234:
[----:B------:R-:W-:Y:S05]  /*9a50*/  BSYNC B0 ;  /* 0x0000000000007941 */ /* 0x000fea0003800000 */
.L_x_7233:
[----:B------:R-:W-:Y:S01]  /*9a60*/  UMOV UR4, 0xffffffff ;  /* 0xffffffff00047882 */ /* 0x000fe20000000000 */
[----:B------:R-:W-:Y:S02]  /*9a70*/  LEA.HI.X R10, R2, R13, R10, 0x2, P2 ;  /* 0x0000000d020a7211 */ /* 0x000fe400010f140a */
[----:B------:R-:W-:Y:S01]  /*9a80*/  LEA.HI.X R9, R4, R15, R9, 0x2, P3 ;  /* 0x0000000f04097211 */ /* 0x000fe200018f1409 */
[----:B------:R-:W-:Y:S06]  /*9a90*/  BRA.DIV UR4, `(.L_x_7236) ;  /* 0x0000004e04087947 */ /* 0x000fec000b800000 */
[----:B------:R-:W-:Y:S01]  /*9aa0*/  NOP ;  /* 0x0000000000007918 */ /* 0x000fe20000000000 */
.L_x_7337:
        /* <DEDUP_REMOVED lines=17> */
.L_x_7239:
[----:B------:R-:W-:Y:S01]  /*9bc0*/  @P0 ELECT P2, URZ, PT ;  /* 0x00000000003f082f */ /* 0x000fe20003840000 */
[----:B------:R1:W-:-:S12]  /*9bd0*/  UBLKRED.G.S.ADD.F32.RN [UR4], [UR6], UR7, desc[UR8] ;  /* 0x00000804060073bb */ /* 0x0003d800080a1407 */
[----:B------:R-:W-:Y:S02]  /*9be0*/  @P2 PLOP3.LUT P0, PT, P2, PT, PT, 0x8, 0x0 ;  /* 0x000000000000281c */ /* 0x000fe4000170e170 */
[----:B------:R-:W-:-:S11]  /*9bf0*/  PLOP3.LUT P2, PT, PT, PT, PT, 0x8, 0x0 ;  /* 0x000000000000781c */ /* 0x000fd60003f4e170 */
[----:B-1----:R-:W-:Y:S05]  /*9c00*/  @P0 BRA.U.ANY `(.L_x_7239) ;  /* 0xfffffffd00ec0947 */ /* 0x002fea000393ffff */
[----:B------:R0:W-:Y:S01]  /*9c10*/  UTMACMDFLUSH ;  /* 0x00000000000079b7 */ /* 0x0001e20000000000 */
[----:B------:R-:W-:-:S04]  /*9c20*/  DEPBAR.LE SB0, 0x0 ;  /* 0x000080000000791a */ /* 0x000fc80000000000 */
.L_x_7238:
[----:B------:R-:W-:Y:S05]  /*9c30*/  BSYNC B0 ;  /* 0x0000000000007941 */ /* 0x000fea0003800000 */
.L_x_7237:
        /* <DEDUP_REMOVED lines=14> */
.L_x_7241:
[----:B------:R-:W-:Y:S05]  /*9d20*/  BSYNC B0 ;  /* 0x0000000000007941 */ /* 0x000fea0003800000 */
.L_x_7240:
        /* <DEDUP_REMOVED lines=14> */
.L_x_7244:
[----:B-1-3--:R-:W2:Y:S04]  /*9e10*/  LDG.E.STRONG.GPU R0, desc[UR38][R2.64] ;  /* 0x0000002602007981 */ /* 0x00aea8000c1ef900 */
[----:B--2---:R-:W-:Y:S01]  /*9e20*/  CCTL.IVALL ;  /* 0x00000000ff00798f */ /* 0x004fe20002000000 */
[----:B------:R-:W-:Y:S05]  /*9e30*/  YIELD ;  /* 0x0000000000007946 */ /* 0x000fea0003800000 */
[----:B------:R-:W-:-:S13]  /*9e40*/  ISETP.NE.AND P0, PT, R0, R11, PT ;  /* 0x0000000b0000720c */ /* 0x000fda0003f05270 */
[----:B------:R-:W-:Y:S05]  /*9e50*/  @P0 BRA `(.L_x_7244) ;  /* 0xfffffffc00ec0947 */ /* 0x000fea000383ffff */
.L_x_7243:
[----:B------:R-:W-:Y:S05]  /*9e60*/  BSYNC B0 ;  /* 0x0000000000007941 */ /* 0x000fea0003800000 */
.L_x_7242:
[----:B------:R-:W-:-:S03]  /*9e70*/  UMOV UR4, 0xffffffff ;  /* 0xffffffff00047882 */ /* 0x000fc60000000000 */
[----:B------:R-:W-:Y:S05]  /*9e80*/  BRA.DIV UR4, `(.L_x_7245) ;  /* 0x0000004a04287947 */ /* 0x000fea000b800000 */
[----:B------:R-:W-:Y:S01]  /*9e90*/  NOP ;  /* 0x0000000000007918 */ /* 0x000fe20000000000 */
.L_x_7340:
        /* <DEDUP_REMOVED lines=17> */
.L_x_7248:
[----:B------:R-:W-:Y:S01]  /*9fb0*/  @P0 ELECT P2, URZ, PT ;  /* 0x00000000003f082f */ /* 0x000fe20003840000 */
[----:B------:R2:W-:-:S12]  /*9fc0*/  UBLKRED.G.S.ADD.F32.RN [UR4], [UR6], UR7, desc[UR8] ;  /* 0x00000804060073bb */ /* 0x0005d800080a1407 */
[----:B------:R-:W-:Y:S02]  /*9fd0*/  @P2 PLOP3.LUT P0, PT, P2, PT, PT, 0x8, 0x0 ;  /* 0x000000000000281c */ /* 0x000fe4000170e170 */
[----:B------:R-:W-:-:S11]  /*9fe0*/  PLOP3.LUT P2, PT, PT, PT, PT, 0x8, 0x0 ;  /* 0x000000000000781c */ /* 0x000fd60003f4e170 */
[----:B--2---:R-:W-:Y:S05]  /*9ff0*/  @P0 BRA.U.ANY `(.L_x_7248) ;  /* 0xfffffffd00ec0947 */ /* 0x004fea000393ffff */
[----:B------:R0:W-:Y:S01]  /*a000*/  UTMACMDFLUSH ;  /* 0x00000000000079b7 */ /* 0x0001e20000000000 */
[----:B------:R-:W-:-:S04]  /*a010*/  DEPBAR.LE SB0, 0x0 ;  /* 0x000080000000791a */ /* 0x000fc80000000000 */
.L_x_7247:
[----:B------:R-:W-:Y:S05]  /*a020*/  BSYNC B0 ;  /* 0x0000000000007941 */ /* 0x000fea0003800000 */
.L_x_7246:
        /* <DEDUP_REMOVED lines=14> */
.L_x_7189:
        /* <DEDUP_REMOVED lines=29> */
.L_x_7250:
[----:B------:R-:W-:Y:S01]  /*a2e0*/  ULDC UR9, c[0x0][0x8cc] ;  /* 0x0002330000097ab9 */ /* 0x000fe20000000800 */
[----:B------:R-:W-:Y:S01]  /*a2f0*/  UMOV UR7, UR8 ;  /* 0x0000000800077c82 */ /* 0x000fe20008000000 */
[----:B------:R-:W-:-:S11]  /*a300*/  UISETP.NE.AND UP0, UPT, UR9, 0x1, UPT ;  /* 0x000000010900788c */ /* 0x000fd6000bf05270 */
[----:B------:R-:W-:Y:S02]  /*a310*/  @UP0 ULDC.64 UR10, c[0x0][0x8d0] ;  /* 0x00023400000a0ab9 */ /* 0x000fe40000000a00 */
[----:B------:R-:W-:-:S04]  /*a320*/  UIMAD.WIDE.U32 UR4, UR8, UR10, URZ ;  /* 0x0000000a080472a5 */ /* 0x000fc8000f8e003f */
[----:B------:R-:W-:-:S04]  /*a330*/  @UP0 USHF.R.U32.HI UR7, URZ, UR11, UR5 ;  /* 0x0000000b3f070299 */ /* 0x000fc80008011605 */
[----:B------:R-:W-:-:S12]  /*a340*/  UIMAD UR4, UR7, UR9, URZ ;  /* 0x00000009070472a4 */ /* 0x000fd8000f8e023f */
.L_x_7251:
        /* <DEDUP_REMOVED lines=23> */
.L_x_7252:
        /* <DEDUP_REMOVED lines=13> */
.L_x_7254:
[----:B------:R-:W-:-:S05]  /*a590*/  ULDC UR4, c[0x0][0x8f4] ;  /* 0x00023d0000047ab9 */ /* 0x000fca0000000800 */
.L_x_7253:
        /* <DEDUP_REMOVED lines=48> */
.L_x_7255:
        /* <DEDUP_REMOVED lines=13> */
.L_x_7256:
        /* <DEDUP_REMOVED lines=12> */
.L_x_7257:
        /* <DEDUP_REMOVED lines=68> */
.L_x_7261:
[----:B------:R-:W2:Y:S04]  /*ae70*/  LDG.E.STRONG.GPU R4, desc[UR38][R2.64] ;  /* 0x0000002602047981 */ /* 0x000ea8000c1ef900 */
[----:B--2---:R-:W-:Y:S01]  /*ae80*/  CCTL.IVALL ;  /* 0x00000000ff00798f */ /* 0x004fe20002000000 */
[----:B------:R-:W-:Y:S05]  /*ae90*/  YIELD ;  /* 0x0000000000007946 */ /* 0x000fea0003800000 */
[----:B------:R-:W-:-:S13]  /*aea0*/  ISETP.NE.AND P1, PT, R4, R5, PT ;  /* 0x000000050400720c */ /* 0x000fda0003f25270 */
[----:B------:R-:W-:Y:S05]  /*aeb0*/  @P1 BRA `(.L_x_7261) ;  /* 0xfffffffc00ec1947 */ /* 0x000fea000383ffff */
.L_x_7260:
[----:B------:R-:W-:Y:S05]  /*aec0*/  BSYNC B0 ;  /* 0x0000000000007941 */ /* 0x000fea0003800000 */
.L_x_7259:
[----:B------:R-:W-:-:S03]  /*aed0*/  UMOV UR6, 0xffffffff ;  /* 0xffffffff00067882 */ /* 0x000fc60000000000 */
[----:B------:R-:W-:Y:S05]  /*aee0*/  BRA.DIV UR6, `(.L_x_7262) ;  /* 0x0000003a062c7947 */ /* 0x000fea000b800000 */
[----:B------:R-:W-:Y:S01]  /*aef0*/  NOP ;  /* 0x0000000000007918 */ /* 0x000fe20000000000 */
.L_x_7343:
        /* <DEDUP_REMOVED lines=22> */
.L_x_7264:
[----:B------:R-:W-:Y:S05]  /*b060*/  BSYNC B0 ;  /* 0x0000000000007941 */ /* 0x000fea0003800000 */
.L_x_7263:
        /* <DEDUP_REMOVED lines=20> */
.L_x_7266:
[----:B------:R-:W-:Y:S05]  /*b1b0*/  BSYNC B0 ;  /* 0x0000000000007941 */ /* 0x000fea0003800000 */
.L_x_7265:
[----:B------:R-:W-:Y:S06]  /*b1c0*/  BAR.ARV 0xa, 0xa0 ;  /* 0x0282800000007b1d */ /* 0x000fec0000002000 */
[----:B------:R-:W-:Y:S04]  /*b1d0*/  BSSY B0, `(.L_x_7267) ;  /* 0x0000003000007945 */ /* 0x000fe80003800000 */
[----:B------:R-:W-:Y:S05]  /*b1e0*/  @!P0 BRA `(.L_x_7268) ;  /* 0x0000000000048947 */ /* 0x000fea0003800000 */
[----:B------:R-:W-:-:S04]  /*b1f0*/  DEPBAR.LE SB0, 0x0 ;  /* 0x000080000000791a */ /* 0x000fc80000000000 */
.L_x_7268:
[----:B------:R-:W-:Y:S05]  /*b200*/  BSYNC B0 ;  /* 0x0000000000007941 */ /* 0x000fea0003800000 */
.L_x_7267:
        /* <DEDUP_REMOVED lines=19> */
.L_x_7270:
[----:B------:R-:W-:Y:S05]  /*b340*/  BSYNC B0 ;  /* 0x0000000000007941 */ /* 0x000fea0003800000 */
.L_x_7269:
[----:B------:R-:W-:Y:S01]  /*b350*/  UIADD3 UR7, UR13, 0x1, URZ ;  /* 0x000000010d077890 */ /* 0x000fe2000fffe03f */
[----:B------:R-:W-:Y:S11]  /*b360*/  BRA `(.L_x_7271) ;  /* 0x0000000000047947 */ /* 0x000ff60003800000 */
.L_x_7258:
[----:B------:R-:W-:-:S05]  /*b370*/  UMOV UR7, UR13 ;  /* 0x0000000d00077c82 */ /* 0x000fca0008000000 */
.L_x_7271:
        /* <DEDUP_REMOVED lines=16> */
.L_x_7296:
        /* <DEDUP_REMOVED lines=18> */
.L_x_7274:
[----:B------:R-:W2:Y:S04]  /*b5a0*/  LDG.E.STRONG.GPU R4, desc[UR38][R2.64] ;  /* 0x0000002602047981 */ /* 0x000ea8000c1ef900 */
[----:B--2---:R-:W-:Y:S01]  /*b5b0*/  CCTL.IVALL ;  /* 0x00000000ff00798f */ /* 0x004fe20002000000 */
[----:B------:R-:W-:Y:S05]  /*b5c0*/  YIELD ;  /* 0x0000000000007946 */ /* 0x000fea0003800000 */
[----:B------:R-:W-:-:S13]  /*b5d0*/  ISETP.NE.AND P1, PT, R4, R5, PT ;  /* 0x000000050400720c */ /* 0x000fda0003f25270 */
[----:B------:R-:W-:Y:S05]  /*b5e0*/  @P1 BRA `(.L_x_7274) ;  /* 0xfffffffc00ec1947 */ /* 0x000fea000383ffff */
.L_x_7273:
[----:B------:R-:W-:Y:S05]  /*b5f0*/  BSYNC B0 ;  /* 0x0000000000007941 */ /* 0x000fea0003800000 */
.L_x_7272:
[----:B------:R-:W-:-:S03]  /*b600*/  UMOV UR24, 0xffffffff ;  /* 0xffffffff00187882 */ /* 0x000fc60000000000 */
[----:B------:R-:W-:Y:S05]  /*b610*/  BRA.DIV UR24, `(.L_x_7275) ;  /* 0x00000032187c7947 */ /* 0x000fea000b800000 */
[----:B------:R-:W-:Y:S01]  /*b620*/  NOP ;  /* 0x0000000000007918 */ /* 0x000fe20000000000 */
.L_x_7346:
        /* <DEDUP_REMOVED lines=19> */
.L_x_7277:
[----:B------:R-:W-:Y:S05]  /*b760*/  BSYNC B0 ;  /* 0x0000000000007941 */ /* 0x000fea0003800000 */
.L_x_7276:
        /* <DEDUP_REMOVED lines=15> */
.L_x_7279:
[----:B------:R-:W-:Y:S05]  /*b860*/  BSYNC B0 ;  /* 0x0000000000007941 */ /* 0x000fea0003800000 */
.L_x_7278:
[----:B------:R-:W-:Y:S06]  /*b870*/  BAR.ARV 0xa, 0xa0 ;  /* 0x0282800000007b1d */ /* 0x000fec0000002000 */
[----:B------:R-:W-:Y:S04]  /*b880*/  BSSY B0, `(.L_x_7280) ;  /* 0x0000003000007945 */ /* 0x000fe80003800000 */
[----:B------:R-:W-:Y:S05]  /*b890*/  @!P0 BRA `(.L_x_7281) ;  /* 0x0000000000048947 */ /* 0x000fea0003800000 */
[----:B------:R-:W-:-:S04]  /*b8a0*/  DEPBAR.LE SB0, 0x0 ;  /* 0x000080000000791a */ /* 0x000fc80000000000 */
.L_x_7281:
[----:B------:R-:W-:Y:S05]  /*b8b0*/  BSYNC B0 ;  /* 0x0000000000007941 */ /* 0x000fea0003800000 */
.L_x_7280:
        /* <DEDUP_REMOVED lines=19> */
.L_x_7283:
[----:B------:R-:W-:Y:S05]  /*b9f0*/  BSYNC B0 ;  /* 0x0000000000007941 */ /* 0x000fea0003800000 */
.L_x_7282:
        /* <DEDUP_REMOVED lines=17> */
.L_x_7286:
[----:B------:R-:W2:Y:S04]  /*bb10*/  LDG.E.STRONG.GPU R4, desc[UR38][R2.64] ;  /* 0x0000002602047981 */ /* 0x000ea8000c1ef900 */
[----:B--2---:R-:W-:Y:S01]  /*bb20*/  CCTL.IVALL ;  /* 0x00000000ff00798f */ /* 0x004fe20002000000 */
[----:B------:R-:W-:Y:S05]  /*bb30*/  YIELD ;  /* 0x0000000000007946 */ /* 0x000fea0003800000 */
[----:B------:R-:W-:-:S13]  /*bb40*/  ISETP.NE.AND P1, PT, R4, R5, PT ;  /* 0x000000050400720c */ /* 0x000fda0003f25270 */
[----:B------:R-:W-:Y:S05]  /*bb50*/  @P1 BRA `(.L_x_7286) ;  /* 0xfffffffc00ec1947 */ /* 0x000fea000383ffff */
.L_x_7285:
[----:B------:R-:W-:Y:S05]  /*bb60*/  BSYNC B0 ;  /* 0x0000000000007941 */ /* 0x000fea0003800000 */
.L_x_7284:
[----:B------:R-:W-:-:S03]  /*bb70*/  UMOV UR18, 0xffffffff ;  /* 0xffffffff00127882 */ /* 0x000fc60000000000 */
[----:B------:R-:W-:Y:S05]  /*bb80*/  BRA.DIV UR18, `(.L_x_7287) ;  /* 0x0000002e123c7947 */ /* 0x000fea000b800000 */
[----:B------:R-:W-:Y:S01]  /*bb90*/  NOP ;  /* 0x0000000000007918 */ /* 0x000fe20000000000 */
.L_x_7349:
        /* <DEDUP_REMOVED lines=15> */
.L_x_7289:
[----:B------:R-:W-:Y:S05]  /*bc90*/  BSYNC B0 ;  /* 0x0000000000007941 */ /* 0x000fea0003800000 */
.L_x_7288:
        /* <DEDUP_REMOVED lines=15> */
.L_x_7291:
[----:B------:R-:W-:Y:S05]  /*bd90*/  BSYNC B0 ;  /* 0x0000000000007941 */ /* 0x000fea0003800000 */
.L_x_7290:
[----:B------:R-:W-:Y:S06]  /*bda0*/  BAR.ARV 0xa, 0xa0 ;  /* 0x0282800000007b1d */ /* 0x000fec0000002000 */
[----:B------:R-:W-:Y:S04]  /*bdb0*/  BSSY B0, `(.L_x_7292) ;  /* 0x0000003000007945 */ /* 0x000fe80003800000 */
[----:B------:R-:W-:Y:S05]  /*bdc0*/  @!P0 BRA `(.L_x_7293) ;  /* 0x0000000000048947 */ /* 0x000fea0003800000 */
[----:B------:R-:W-:-:S04]  /*bdd0*/  DEPBAR.LE SB0, 0x0 ;  /* 0x000080000000791a */ /* 0x000fc80000000000 */
.L_x_7293:
[----:B------:R-:W-:Y:S05]  /*bde0*/  BSYNC B0 ;  /* 0x0000000000007941 */ /* 0x000fea0003800000 */
.L_x_7292:
        /* <DEDUP_REMOVED lines=19> */
.L_x_7295:
[----:B------:R-:W-:Y:S05]  /*bf20*/  BSYNC B0 ;  /* 0x0000000000007941 */ /* 0x000fea0003800000 */
.L_x_7294:
[----:B------:R-:W-:Y:S02]  /*bf30*/  UIADD3 UR7, UR7, 0x2, URZ ;  /* 0x0000000207077890 */ /* 0x000fe4000fffe03f */
[----:B------:R-:W-:Y:S02]  /*bf40*/  UIADD3 UR6, UR6, 0x4000, URZ ;  /* 0x0000400006067890 */ /* 0x000fe4000fffe03f */
[----:B------:R-:W-:-:S06]  /*bf50*/  UISETP.GE.AND UP0, UPT, UR7, UR12, UPT ;  /* 0x0000000c0700728c */ /* 0x000fcc000bf06270 */
[----:B------:R-:W-:-:S13]  /*bf60*/  PLOP3.LUT P1, PT, PT, PT, UP0, 0x80, 0x0 ;  /* 0x000000000000781c */ /* 0x000fda0003f2f008 */
[----:B------:R-:W-:Y:S05]  /*bf70*/  @!P1 BRA `(.L_x_7296) ;  /* 0xfffffff400409947 */ /* 0x000fea000383ffff */
[----:B------:R-:W-:Y:S05]  /*bf80*/  BRA `(.L_x_7196) ;  /* 0x0000002400447947 */ /* 0x000fea0003800000 */
.L_x_7249:
        /* <DEDUP_REMOVED lines=21> */
.L_x_7297:
[----:B------:R-:W1:Y:S01]  /*c0e0*/  LDC R3, c[0x0][0x8cc] ;  /* 0x00023300ff037b82 */ /* 0x000e620000000800 */
[----:B------:R-:W-:Y:S01]  /*c0f0*/  IMAD.MOV.U32 R0, RZ, RZ, R5 ;  /* 0x000000ffff007224 */ /* 0x000fe200078e0005 */
[----:B-1----:R-:W-:-:S13]  /*c100*/  ISETP.NE.AND P0, PT, R3, 0x1, PT ;  /* 0x000000010300780c */ /* 0x002fda0003f05270 */
[----:B------:R-:W1:Y:S02]  /*c110*/  @P0 LDC.64 R6, c[0x0][0x8d0] ;  /* 0x00023400ff060b82 */ /* 0x000e640000000a00 */
[----:B-1----:R-:W-:-:S05]  /*c120*/  @P0 IMAD.HI.U32 R4, R5, R6, RZ ;  /* 0x0000000605040227 */ /* 0x002fca00078e00ff */
[----:B------:R-:W-:-:S05]  /*c130*/  @P0 SHF.R.U32.HI R0, RZ, R7, R4 ;  /* 0x00000007ff000219 */ /* 0x000fca0000011604 */
[----:B------:R-:W-:-:S07]  /*c140*/  IMAD R3, R0, R3, RZ ;  /* 0x0000000300037224 */ /* 0x000fce00078e02ff */
.L_x_7298:
        /* <DEDUP_REMOVED lines=23> */
.L_x_7299:
        /* <DEDUP_REMOVED lines=10> */
.L_x_7301:
[----:B------:R-:W2:Y:S02]  /*c360*/  LDC R4, c[0x0][0x8f4] ;  /* 0x00023d00ff047b82 */ /* 0x000ea40000000800 */
.L_x_7300:
[----:B--2--5:R-:W-:Y:S01]  /*c370*/  VIADD R4, R4, 0x7f ;  /* 0x0000007f04047836 */ /* 0x024fe20000000000 */
[----:B------:R-:W-:Y:S01]  /*c380*/  LOP3.LUT R12, R0, 0x1ffffff, RZ, 0x3c, !PT ;  /* 0x01ffffff000c7812 */ /* 0x000fe200078e3cff */
[----:B------:R-:W-:Y:S02]  /*c390*/  IMAD.MOV.U32 R10, RZ, RZ, 0x1 ;  /* 0x00000001ff0a7424 */ /* 0x000fe400078e00ff */
[----:B-1----:R-:W-:Y:S01]  /*c3a0*/  IMAD.MOV.U32 R2, RZ, RZ, RZ ;  /* 0x000000ffff027224 */ /* 0x002fe200078e00ff */
        /* <DEDUP_REMOVED lines=38> */
.L_x_7303:
        /* <DEDUP_REMOVED lines=20> */
.L_x_7304:
[----:B------:R-:W-:Y:S05]  /*c750*/  @!P0 BRA `(.L_x_7305) ;  /* 0x00000000000c8947 */ /* 0x000fea0003800000 */
[----:B------:R-:W2:Y:S04]  /*c760*/  LDG.E R5, desc[UR38][R2.64] ;  /* 0x0000002602057981 */ /* 0x000ea8000c1e1900 */
[----:B------:R-:W2:Y:S02]  /*c770*/  LDG.E R0, desc[UR38][R2.64+0x4] ;  /* 0x0000042602007981 */ /* 0x000ea4000c1e1900 */
[----:B--2---:R-:W-:-:S07]  /*c780*/  IMAD.IADD R0, R0, 0x1, -R5 ;  /* 0x0000000100007824 */ /* 0x004fce00078e0a05 */
.L_x_7305:
        /* <DEDUP_REMOVED lines=66> */
.L_x_7350:
        /* <DEDUP_REMOVED lines=15> */
.L_x_7308:
        /* <DEDUP_REMOVED lines=72> */
.L_x_7319:
[----:B-123--:R-:W-:-:S04]  /*d120*/  SHF.L.U32 R18, R10, 0x1f, RZ ;  /* 0x0000001f0a127819 */ /* 0x00efc800000006ff */
[----:B------:R-:W3:Y:S02]  /*d130*/  SYNCS.PHASECHK.TRANS64.TRYWAIT P1, [R15+URZ+0x30c40], R18 ;  /* 0x030c40120f0075a7 */ /* 0x000ee4000802017f */
[----:B---3--:R-:W-:Y:S05]  /*d140*/  @!P1 BRA `(.L_x_7311) ;  /* 0x0000001400fc9947 */ /* 0x008fea0003800000 */
.L_x_7351:
        /* <DEDUP_REMOVED lines=8> */
.L_x_7312:
        /* <DEDUP_REMOVED lines=30> */
.L_x_7352:
        /* <DEDUP_REMOVED lines=8> */
.L_x_7314:
        /* <DEDUP_REMOVED lines=30> */
.L_x_7353:
        /* <DEDUP_REMOVED lines=8> */
.L_x_7316:
        /* <DEDUP_REMOVED lines=24> */
.L_x_7355:
        /* <DEDUP_REMOVED lines=8> */
.L_x_7318:
        /* <DEDUP_REMOVED lines=30> */
.L_x_7310:
[----:B------:R-:W4:Y:S02]  /*da70*/  LDL.LU R4, [R1+0x8] ;  /* 0x0000080001047983 */ /* 0x000f240000300800 */
[----:B----4-:R-:W-:Y:S02]  /*da80*/  ISETP.NE.AND P1, PT, R4, RZ, PT ;  /* 0x000000ff0400720c */ /* 0x010fe40003f25270 */
[----:B------:R4:W5:Y:S11]  /*da90*/  LDL R4, [R1+0x4] ;  /* 0x0000040001047983 */ /* 0x0009760000100800 */
[----:B----4-:R-:W-:Y:S05]  /*daa0*/  @!P1 BRA `(.L_x_7309) ;  /* 0x0000000400249947 */ /* 0x010fea0003800000 */
[----:B-1----:R-:W-:-:S04]  /*dab0*/  SHF.L.U32 R12, R10, 0x1f, RZ ;  /* 0x0000001f0a0c7819 */ /* 0x002fc800000006ff */
[----:B------:R-:W1:Y:S02]  /*dac0*/  SYNCS.PHASECHK.TRANS64.TRYWAIT P1, [R15+URZ+0x30c40], R12 ;  /* 0x030c400c0f0075a7 */ /* 0x000e64000802017f */
[----:B-1----:R-:W-:Y:S05]  /*dad0*/  @!P1 BRA `(.L_x_7320) ;  /* 0x0000000c00ec9947 */ /* 0x002fea0003800000 */
.L_x_7356:
        /* <DEDUP_REMOVED lines=8> */
.L_x_7321:
        /* <DEDUP_REMOVED lines=27> */
.L_x_7357:
        /* <DEDUP_REMOVED lines=8> */
.L_x_7323:
        /* <DEDUP_REMOVED lines=27> */
.L_x_7309:
[----:B------:R-:W4:Y:S01]  /*df40*/  S2R R0, SR_TID.X ;  /* 0x0000000000007919 */ /* 0x000f220000002100 */
[----:B------:R-:W-:Y:S01]  /*df50*/  IMAD R3, R16, 0x8, R15 ;  /* 0x0000000810037824 */ /* 0x000fe200078e020f */
[----:B----4-:R-:W-:Y:S02]  /*df60*/  LOP3.LUT R2, R0, 0x7f, RZ, 0xc0, !PT ;  /* 0x0000007f00027812 */ /* 0x010fe400078ec0ff */
[----:B------:R-:W-:Y:S02]  /*df70*/  SHF.L.U32 R0, R10, 0x1f, RZ ;  /* 0x0000001f0a007819 */ /* 0x000fe400000006ff */
[----:B------:R-:W-:Y:S02]  /*df80*/  ISETP.NE.AND P1, PT, R2, RZ, PT ;  /* 0x000000ff0200720c */ /* 0x000fe40003f25270 */
[----:B------:R-:W4:Y:S02]  /*df90*/  SYNCS.PHASECHK.TRANS64.TRYWAIT P0, [R3+URZ+0x30c40], R0 ;  /* 0x030c4000030075a7 */ /* 0x000f24000800017f */
[----:B----4-:R-:W-:Y:S09]  /*dfa0*/  @!P0 BRA `(.L_x_7324) ;  /* 0x0000000800e08947 */ /* 0x010ff20003800000 */
.L_x_7358:
[----:B------:R-:W-:Y:S05]  /*dfb0*/  @P1 BRA `(.L_x_7325) ;  /* 0x0000000000181947 */ /* 0x000fea0003800000 */
[----:B------:R-:W1:Y:S01]  /*dfc0*/  S2R R2, SR_TID.X ;  /* 0x0000000000027919 */ /* 0x000e620000002100 */
[----:B----4-:R-:W-:-:S04]  /*dfd0*/  IMAD.MOV.U32 R0, RZ, RZ, 0x4200 ;  /* 0x00004200ff007424 */ /* 0x010fc800078e00ff */
[----:B------:R4:W-:Y:S01]  /*dfe0*/  SYNCS.ARRIVE.TRANS64 RZ, [R3+URZ+0x30c30], R0 ;  /* 0x030c300003ff79a7 */ /* 0x0009e2000800003f */
[----:B-1----:R-:W-:-:S13]  /*dff0*/  LOP3.LUT P0, RZ, R2, 0x1f, RZ, 0xc0, !PT ;  /* 0x0000001f02ff7812 */ /* 0x002fda000780c0ff */
[----:B----4-:R-:W-:Y:S05]  /*e000*/  @!P0 BRA `(.L_x_7325) ;  /* 0x0000000000048947 */ /* 0x010fea0003800000 */
[----:B------:R-:W-:Y:S01]  /*e010*/  BPT.TRAP 0x1 ;  /* 0x000000040000795c */ /* 0x000fe20000300000 */
.L_x_7325:
        /* <DEDUP_REMOVED lines=34> */
.L_x_7306:
[----:B------:R-:W-:Y:S05]  /*e240*/  BSYNC B0 ;  /* 0x0000000000007941 */ /* 0x000fea0003800000 */
.L_x_7302:
[----:B------:R-:W-:-:S03]  /*e250*/  UMOV UR7, 0xffffffff ;  /* 0xffffffff00077882 */ /* 0x000fc60000000000 */
[----:B------:R-:W-:Y:S05]  /*e260*/  BRA.DIV UR7, `(.L_x_7326) ;  /* 0x0000000a07447947 */ /* 0x000fea000b800000 */
[----:B------:R-:W-:-:S13]  /*e270*/  ELECT P6, URZ, PT ;  /* 0x00000000003f782f */ /* 0x000fda00038c0000 */
.L_x_7361:
[----:B------:R-:W-:Y:S05]  /*e280*/  @!P6 BRA `(.L_x_7196) ;  /* 0x000000000084e947 */ /* 0x000fea0003800000 */
[----:B------:R-:W-:-:S06]  /*e290*/  ULOP3.LUT UR7, UR36, 0x2, URZ, 0xfc, !UPT ;  /* 0x0000000224077892 */ /* 0x000fcc000f8efc3f */
[----:B------:R-:W-:-:S05]  /*e2a0*/  IMAD.U32 R0, RZ, RZ, UR7 ;  /* 0x00000007ff007e24 */ /* 0x000fca000f8e00ff */
[----:B------:R-:W-:-:S13]  /*e2b0*/  ISETP.NE.AND P2, PT, R0, 0x3, PT ;  /* 0x000000030000780c */ /* 0x000fda0003f45270 */
[----:B------:R-:W-:Y:S05]  /*e2c0*/  @!P2 BRA `(.L_x_7327) ;  /* 0x000000000004a947 */ /* 0x000fea0003800000 */
[----:B------:R-:W-:Y:S01]  /*e2d0*/  BPT.TRAP 0x1 ;  /* 0x000000040000795c */ /* 0x000fe20000300000 */
.L_x_7327:
        /* <DEDUP_REMOVED lines=15> */
.L_x_7362:
[----:B------:R-:W2:Y:S02]  /*e3d0*/  SYNCS.PHASECHK.TRANS64.TRYWAIT P0, [R3+URZ], R0 ;  /* 0x00000000030075a7 */ /* 0x000ea4000800017f */
[----:B--2---:R-:W-:Y:S05]  /*e3e0*/  @!P0 BRA `(.L_x_7329) ;  /* 0x0000000800188947 */ /* 0x004fea0003800000 */
.L_x_7363:
[----:B------:R-:W-:Y:S05]  /*e3f0*/  @!P2 BRA `(.L_x_7330) ;  /* 0x000000000004a947 */ /* 0x000fea0003800000 */
[----:B------:R-:W-:Y:S01]  /*e400*/  BPT.TRAP 0x1 ;  /* 0x000000040000795c */ /* 0x000fe20000300000 */
.L_x_7330:
[----:B--2---:R-:W-:-:S04]  /*e410*/  VIADD R3, R8, 0x30c40 ;  /* 0x00030c4008037836 */ /* 0x004fc80000000000 */
[----:B------:R-:W-:-:S04]  /*e420*/  IMAD R5, R2, 0x8, R3 ;  /* 0x0000000802057824 */ /* 0x000fc800078e0203 */
[----:B------:R-:W2:Y:S02]  /*e430*/  SYNCS.PHASECHK.TRANS64.TRYWAIT P0, [R5+URZ], R4 ;  /* 0x00000004050075a7 */ /* 0x000ea4000800017f */
[----:B--2---:R-:W-:Y:S05]  /*e440*/  @!P0 BRA `(.L_x_7331) ;  /* 0x0000000800148947 */ /* 0x004fea0003800000 */
.L_x_7364:
[----:B------:R-:W-:-:S07]  /*e450*/  IMAD R3, R6, 0x8, R3 ;  /* 0x0000000806037824 */ /* 0x000fce00078e0203 */
.L_x_7332:
[----:B---3--:R3:W4:Y:S02]  /*e460*/  SYNCS.PHASECHK.TRANS64.TRYWAIT P0, [R3+URZ], R0 ;  /* 0x00000000030075a7 */ /* 0x008724000800017f */
[----:B----4-:R-:W-:Y:S05]  /*e470*/  @!P0 NANOSLEEP.SYNCS 0x989680 ;  /* 0x009896800000895d */ /* 0x010fea0003900000 */
[----:B------:R-:W4:Y:S02]  /*e480*/  @!P0 SYNCS.PHASECHK.TRANS64 P0, [R3+URZ], R0 ;  /* 0x00000000030085a7 */ /* 0x000f24000800007f */
[----:B----4-:R-:W-:Y:S05]  /*e490*/  @!P0 BRA `(.L_x_7332) ;  /* 0xfffffffc00f08947 */ /* 0x010fea000383ffff */
.L_x_7196:
[----:B------:R-:W-:Y:S05]  /*e4a0*/  BSYNC B6 ;  /* 0x0000000000067941 */ /* 0x000fea0003800000 */
.L_x_7188:
[----:B------:R-:W-:Y:S05]  /*e4b0*/  EXIT ;  /* 0x000000000000794d */ /* 0x000fea0003800000 */
.L_x_7206:
[----:B------:R-:W-:Y:S02]  /*e4c0*/  IMAD.MOV.U32 R12, RZ, RZ, RZ ;  /* 0x000000ffff0c7224 */ /* 0x000fe400078e00ff */
[----:B------:R-:W-:Y:S02]  /*e4d0*/  IMAD.MOV.U32 R11, RZ, RZ, 0x1f ;  /* 0x0000001fff0b7424 */ /* 0x000fe400078e00ff */
[----:B------:R-:W-:-:S07]  /*e4e0*/  IMAD.MOV.U32 R15, RZ, RZ, -0x1 ;  /* 0xffffffffff0f7424 */ /* 0x000fce00078e00ff */
[----:B------:R-:W-:Y:S05]  /*e4f0*/  WARPSYNC.COLLECTIVE R15, `(.L_x_7333) ;  /* 0x000000000f087348 */ /* 0x000fea0003c00000 */
[----:B------:R1:W2:Y:S02]  /*e500*/  SHFL.IDX P6, R14, R13, R12, R11 ;  /* 0x0000000c0d0e7389 */ /* 0x0002a400000c000b */
[----:B-12---:R-:W-:Y:S01]  /*e510*/  ENDCOLLECTIVE ;  /* 0x000000000000791b */ /* 0x006fe20003800000 */
.L_x_7333:
[----:B------:R-:W-:Y:S05]  /*e520*/  BRA `(.L_x_7334) ;  /* 0xffffff3000407947 */ /* 0x000fea000383ffff */
.L_x_7208:
[----:B--2---:R2:W3:Y:S02]  /*e530*/  SYNCS.PHASECHK.TRANS64.TRYWAIT P0, [R236+URZ+0x30c00], R15 ;  /* 0x030c000fec0075a7 */ /* 0x0044e4000800017f */
[----:B---3--:R-:W-:Y:S05]  /*e540*/  @!P0 NANOSLEEP.SYNCS 0x989680 ;  /* 0x009896800000895d */ /* 0x008fea0003900000 */
[----:B------:R-:W3:Y:S02]  /*e550*/  @!P0 SYNCS.PHASECHK.TRANS64 P0, [R236+URZ+0x30c00], R15 ;  /* 0x030c000fec0085a7 */ /* 0x000ee4000800007f */
[----:B---3--:R-:W-:Y:S05]  /*e560*/  @!P0 BRA `(.L_x_7208) ;  /* 0xfffffffc00f08947 */ /* 0x008fea000383ffff */
[----:B------:R-:W-:Y:S05]  /*e570*/  BRA `(.L_x_7207) ;  /* 0xffffff30008c7947 */ /* 0x000fea000383ffff */
.L_x_7213:
[----:B--2---:R2:W3:Y:S02]  /*e580*/  SYNCS.PHASECHK.TRANS64.TRYWAIT P1, [R6+URZ+0x30c10], R21 ;  /* 0x030c1015060075a7 */ /* 0x0044e4000802017f */
[----:B---3--:R-:W-:Y:S05]  /*e590*/  @!P1 NANOSLEEP.SYNCS 0x989680 ;  /* 0x009896800000995d */ /* 0x008fea0003900000 */
[----:B------:R-:W3:Y:S02]  /*e5a0*/  @!P1 SYNCS.PHASECHK.TRANS64 P1, [R6+URZ+0x30c10], R21 ;  /* 0x030c1015060095a7 */ /* 0x000ee4000802007f */
[----:B---3--:R-:W-:Y:S05]  /*e5b0*/  @!P1 BRA `(.L_x_7213) ;  /* 0xfffffffc00f09947 */ /* 0x008fea000383ffff */
[----:B------:R-:W-:Y:S05]  /*e5c0*/  BRA `(.L_x_7212) ;  /* 0xffffff3c00347947 */ /* 0x000fea000383ffff */
.L_x_7217:
[----:B------:R1:W1:Y:S02]  /*e5d0*/  SYNCS.PHASECHK.TRANS64.TRYWAIT P1, [R6+URZ+0x30c30], R21 ;  /* 0x030c3015060075a7 */ /* 0x000264000802017f */
[----:B-1----:R-:W-:Y:S05]  /*e5e0*/  @!P1 NANOSLEEP.SYNCS 0x989680 ;  /* 0x009896800000995d */ /* 0x002fea0003900000 */
[----:B------:R-:W1:Y:S02]  /*e5f0*/  @!P1 SYNCS.PHASECHK.TRANS64 P1, [R6+URZ+0x30c30], R21 ;  /* 0x030c3015060095a7 */ /* 0x000e64000802007f */
[----:B-1----:R-:W-:Y:S05]  /*e600*/  @!P1 BRA `(.L_x_7217) ;  /* 0xfffffffc00f09947 */ /* 0x002fea000383ffff */
[----:B------:R-:W-:Y:S05]  /*e610*/  BRA `(.L_x_7216) ;  /* 0xffffff4000487947 */ /* 0x000fea000383ffff */
.L_x_7225:
[----:B--2---:R2:W3:Y:S02]  /*e620*/  SYNCS.PHASECHK.TRANS64.TRYWAIT P1, [R7+URZ+0x30c10], R18 ;  /* 0x030c1012070075a7 */ /* 0x0044e4000802017f */
[----:B---3--:R-:W-:Y:S05]  /*e630*/  @!P1 NANOSLEEP.SYNCS 0x989680 ;  /* 0x009896800000995d */ /* 0x008fea0003900000 */
[----:B------:R-:W3:Y:S02]  /*e640*/  @!P1 SYNCS.PHASECHK.TRANS64 P1, [R7+URZ+0x30c10], R18 ;  /* 0x030c1012070095a7 */ /* 0x000ee4000802007f */
[----:B---3--:R-:W-:Y:S05]  /*e650*/  @!P1 BRA `(.L_x_7225) ;  /* 0xfffffffc00f09947 */ /* 0x008fea000383ffff */
[----:B------:R-:W-:Y:S05]  /*e660*/  BRA `(.L_x_7224) ;  /* 0xffffff7800647947 */ /* 0x000fea000383ffff */
.L_x_7229:
[----:B------:R1:W1:Y:S02]  /*e670*/  SYNCS.PHASECHK.TRANS64.TRYWAIT P1, [R7+URZ+0x30c30], R18 ;  /* 0x030c3012070075a7 */ /* 0x000264000802017f */
[----:B-1----:R-:W-:Y:S05]  /*e680*/  @!P1 NANOSLEEP.SYNCS 0x989680 ;  /* 0x009896800000995d */ /* 0x002fea0003900000 */
[----:B------:R-:W1:Y:S02]  /*e690*/  @!P1 SYNCS.PHASECHK.TRANS64 P1, [R7+URZ+0x30c30], R18 ;  /* 0x030c3012070095a7 */ /* 0x000e64000802007f */
[----:B-1----:R-:W-:Y:S05]  /*e6a0*/  @!P1 BRA `(.L_x_7229) ;  /* 0xfffffffc00f09947 */ /* 0x002fea000383ffff */
[----:B------:R-:W-:Y:S05]  /*e6b0*/  BRA `(.L_x_7228) ;  /* 0xffffff7c00787947 */ /* 0x000fea000383ffff */
.L_x_7236:
[----:B------:R-:W-:Y:S01]  /*e6c0*/  BSSY B0, `(.L_x_7335) ;  /* 0x0000005000007945 */ /* 0x000fe20003800000 */
[----:B------:R-:W-:-:S07]  /*e6d0*/  IMAD.MOV.U32 R15, RZ, RZ, -0x1 ;  /* 0xffffffffff0f7424 */ /* 0x000fce00078e00ff */
[----:B---3--:R-:W-:Y:S05]  /*e6e0*/  WARPSYNC.COLLECTIVE R15, `(.L_x_7336) ;  /* 0x000000000f087348 */ /* 0x008fea0003c00000 */
[----:B------:R-:W-:Y:S01]  /*e6f0*/  NOP ;  /* 0x0000000000007918 */ /* 0x000fe20000000000 */
[----:B---3--:R-:W-:Y:S01]  /*e700*/  ENDCOLLECTIVE ;  /* 0x000000000000791b */ /* 0x008fe20003800000 */
.L_x_7336:
[----:B------:R-:W-:Y:S05]  /*e710*/  BSYNC B0 ;  /* 0x0000000000007941 */ /* 0x000fea0003800000 */
.L_x_7335:
[----:B------:R-:W-:Y:S05]  /*e720*/  BRA `(.L_x_7337) ;  /* 0xffffffb000e07947 */ /* 0x000fea000383ffff */
.L_x_7245:
[----:B------:R-:W-:Y:S01]  /*e730*/  BSSY B0, `(.L_x_7338) ;  /* 0x0000005000007945 */ /* 0x000fe20003800000 */
[----:B------:R-:W-:-:S07]  /*e740*/  IMAD.MOV.U32 R15, RZ, RZ, -0x1 ;  /* 0xffffffffff0f7424 */ /* 0x000fce00078e00ff */
[----:B-1-3--:R-:W-:Y:S05]  /*e750*/  WARPSYNC.COLLECTIVE R15, `(.L_x_7339) ;  /* 0x000000000f087348 */ /* 0x00afea0003c00000 */
[----:B------:R-:W-:Y:S01]  /*e760*/  NOP ;  /* 0x0000000000007918 */ /* 0x000fe20000000000 */
[----:B-1-3--:R-:W-:Y:S01]  /*e770*/  ENDCOLLECTIVE ;  /* 0x000000000000791b */ /* 0x00afe20003800000 */
.L_x_7339:
[----:B------:R-:W-:Y:S05]  /*e780*/  BSYNC B0 ;  /* 0x0000000000007941 */ /* 0x000fea0003800000 */
.L_x_7338:
[----:B------:R-:W-:Y:S05]  /*e790*/  BRA `(.L_x_7340) ;  /* 0xffffffb400c07947 */ /* 0x000fea000383ffff */
.L_x_7262:
[----:B------:R-:W-:Y:S01]  /*e7a0*/  BSSY B0, `(.L_x_7341) ;  /* 0x0000005000007945 */ /* 0x000fe20003800000 */
[----:B------:R-:W-:-:S07]  /*e7b0*/  IMAD.MOV.U32 R15, RZ, RZ, -0x1 ;  /* 0xffffffffff0f7424 */ /* 0x000fce00078e00ff */
[----:B------:R-:W-:Y:S05]  /*e7c0*/  WARPSYNC.COLLECTIVE R15, `(.L_x_7342) ;  /* 0x000000000f087348 */ /* 0x000fea0003c00000 */
[----:B------:R-:W-:Y:S01]  /*e7d0*/  NOP ;  /* 0x0000000000007918 */ /* 0x000fe20000000000 */
[----:B------:R-:W-:Y:S01]  /*e7e0*/  ENDCOLLECTIVE ;  /* 0x000000000000791b */ /* 0x000fe20003800000 */
.L_x_7342:
[----:B------:R-:W-:Y:S05]  /*e7f0*/  BSYNC B0 ;  /* 0x0000000000007941 */ /* 0x000fea0003800000 */
.L_x_7341:
[----:B------:R-:W-:Y:S05]  /*e800*/  BRA `(.L_x_7343) ;  /* 0xffffffc400bc7947 */ /* 0x000fea000383ffff */
.L_x_7275:
[----:B------:R-:W-:Y:S01]  /*e810*/  BSSY B0, `(.L_x_7344) ;  /* 0x0000005000007945 */ /* 0x000fe20003800000 */
[----:B------:R-:W-:-:S07]  /*e820*/  IMAD.MOV.U32 R15, RZ, RZ, -0x1 ;  /* 0xffffffffff0f7424 */ /* 0x000fce00078e00ff */
[----:B------:R-:W-:Y:S05]  /*e830*/  WARPSYNC.COLLECTIVE R15, `(.L_x_7345) ;  /* 0x000000000f087348 */ /* 0x000fea0003c00000 */
[----:B------:R-:W-:Y:S01]  /*e840*/  NOP ;  /* 0x0000000000007918 */ /* 0x000fe20000000000 */
[----:B------:R-:W-:Y:S01]  /*e850*/  ENDCOLLECTIVE ;  /* 0x000000000000791b */ /* 0x000fe20003800000 */
.L_x_7345:
[----:B------:R-:W-:Y:S05]  /*e860*/  BSYNC B0 ;  /* 0x0000000000007941 */ /* 0x000fea0003800000 */
.L_x_7344:
[----:B------:R-:W-:Y:S05]  /*e870*/  BRA `(.L_x_7346) ;  /* 0xffffffcc006c7947 */ /* 0x000fea000383ffff */
.L_x_7287:
[----:B------:R-:W-:Y:S01]  /*e880*/  BSSY B0, `(.L_x_7347) ;  /* 0x0000005000007945 */ /* 0x000fe20003800000 */
[----:B------:R-:W-:-:S07]  /*e890*/  IMAD.MOV.U32 R15, RZ, RZ, -0x1 ;  /* 0xffffffffff0f7424 */ /* 0x000fce00078e00ff */
[----:B------:R-:W-:Y:S05]  /*e8a0*/  WARPSYNC.COLLECTIVE R15, `(.L_x_7348) ;  /* 0x000000000f087348 */ /* 0x000fea0003c00000 */
[----:B------:R-:W-:Y:S01]  /*e8b0*/  NOP ;  /* 0x0000000000007918 */ /* 0x000fe20000000000 */
[----:B------:R-:W-:Y:S01]  /*e8c0*/  ENDCOLLECTIVE ;  /* 0x000000000000791b */ /* 0x000fe20003800000 */
.L_x_7348:
[----:B------:R-:W-:Y:S05]  /*e8d0*/  BSYNC B0 ;  /* 0x0000000000007941 */ /* 0x000fea0003800000 */
.L_x_7347:
[----:B------:R-:W-:Y:S05]  /*e8e0*/  BRA `(.L_x_7349) ;  /* 0xffffffd000ac7947 */ /* 0x000fea000383ffff */
.L_x_7307:
[----:B-1----:R1:W2:Y:S02]  /*e8f0*/  SYNCS.PHASECHK.TRANS64.TRYWAIT P0, [R15+URZ+0x30c20], R2 ;  /* 0x030c20020f0075a7 */ /* 0x0022a4000800017f */
[----:B--2---:R-:W-:Y:S05]  /*e900*/  @!P0 NANOSLEEP.SYNCS 0x989680 ;  /* 0x009896800000895d */ /* 0x004fea0003900000 */
[----:B------:R-:W2:Y:S02]  /*e910*/  @!P0 SYNCS.PHASECHK.TRANS64 P0, [R15+URZ+0x30c20], R2 ;  /* 0x030c20020f0085a7 */ /* 0x000ea4000800007f */
[----:B--2---:R-:W-:Y:S05]  /*e920*/  @!P0 BRA `(.L_x_7307) ;  /* 0xfffffffc00f08947 */ /* 0x004fea000383ffff */
[----:B------:R-:W-:Y:S05]  /*e930*/  BRA `(.L_x_7350) ;  /* 0xffffffe0009c7947 */ /* 0x000fea000383ffff */
.L_x_7311:
[----:B---3--:R3:W4:Y:S02]  /*e940*/  SYNCS.PHASECHK.TRANS64.TRYWAIT P1, [R15+URZ+0x30c40], R18 ;  /* 0x030c40120f0075a7 */ /* 0x008724000802017f */
[----:B----4-:R-:W-:Y:S05]  /*e950*/  @!P1 NANOSLEEP.SYNCS 0x989680 ;  /* 0x009896800000995d */ /* 0x010fea0003900000 */
[----:B------:R-:W4:Y:S02]  /*e960*/  @!P1 SYNCS.PHASECHK.TRANS64 P1, [R15+URZ+0x30c40], R18 ;  /* 0x030c40120f0095a7 */ /* 0x000f24000802007f */
[----:B----4-:R-:W-:Y:S05]  /*e970*/  @!P1 BRA `(.L_x_7311) ;  /* 0xfffffffc00f09947 */ /* 0x010fea000383ffff */
[----:B------:R-:W-:Y:S05]  /*e980*/  BRA `(.L_x_7351) ;  /* 0xffffffe400f07947 */ /* 0x000fea000383ffff */
.L_x_7313:
[----:B-1----:R1:W2:Y:S02]  /*e990*/  SYNCS.PHASECHK.TRANS64.TRYWAIT P1, [R15+URZ+0x30c28], R18 ;  /* 0x030c28120f0075a7 */ /* 0x0022a4000802017f */
[----:B--2---:R-:W-:Y:S05]  /*e9a0*/  @!P1 NANOSLEEP.SYNCS 0x989680 ;  /* 0x009896800000995d */ /* 0x004fea0003900000 */
[----:B------:R-:W2:Y:S02]  /*e9b0*/  @!P1 SYNCS.PHASECHK.TRANS64 P1, [R15+URZ+0x30c28], R18 ;  /* 0x030c28120f0095a7 */ /* 0x000ea4000802007f */
[----:B--2---:R-:W-:Y:S05]  /*e9c0*/  @!P1 BRA `(.L_x_7313) ;  /* 0xfffffffc00f09947 */ /* 0x004fea000383ffff */
[----:B------:R-:W-:Y:S05]  /*e9d0*/  BRA `(.L_x_7352) ;  /* 0xffffffe800747947 */ /* 0x000fea000383ffff */
.L_x_7315:
[----:B--2---:R2:W4:Y:S02]  /*e9e0*/  SYNCS.PHASECHK.TRANS64.TRYWAIT P1, [R15+URZ+0x30c48], R18 ;  /* 0x030c48120f0075a7 */ /* 0x004524000802017f */
[----:B----4-:R-:W-:Y:S05]  /*e9f0*/  @!P1 NANOSLEEP.SYNCS 0x989680 ;  /* 0x009896800000995d */ /* 0x010fea0003900000 */
[----:B------:R-:W4:Y:S02]  /*ea00*/  @!P1 SYNCS.PHASECHK.TRANS64 P1, [R15+URZ+0x30c48], R18 ;  /* 0x030c48120f0095a7 */ /* 0x000f24000802007f */
[----:B----4-:R-:W-:Y:S05]  /*ea10*/  @!P1 BRA `(.L_x_7315) ;  /* 0xfffffffc00f09947 */ /* 0x010fea000383ffff */
[----:B------:R-:W-:Y:S05]  /*ea20*/  BRA `(.L_x_7353) ;  /* 0xffffffe800f87947 */ /* 0x000fea000383ffff */
.L_x_7317:
[----:B------:R-:W-:-:S07]  /*ea30*/  SHF.L.U32 R4, R10, 0x1f, RZ ;  /* 0x0000001f0a047819 */ /* 0x000fce00000006ff */
.L_x_7354:
[----:B----4-:R4:W1:Y:S02]  /*ea40*/  SYNCS.PHASECHK.TRANS64.TRYWAIT P1, [R15+URZ+0x30c20], R4 ;  /* 0x030c20040f0075a7 */ /* 0x010864000802017f */
[----:B-1----:R-:W-:Y:S05]  /*ea50*/  @!P1 NANOSLEEP.SYNCS 0x989680 ;  /* 0x009896800000995d */ /* 0x002fea0003900000 */
[----:B------:R-:W1:Y:S02]  /*ea60*/  @!P1 SYNCS.PHASECHK.TRANS64 P1, [R15+URZ+0x30c20], R4 ;  /* 0x030c20040f0095a7 */ /* 0x000e64000802007f */
[----:B-1----:R-:W-:Y:S05]  /*ea70*/  @!P1 BRA `(.L_x_7354) ;  /* 0xfffffffc00f09947 */ /* 0x002fea000383ffff */
[----:B------:R-:W-:Y:S05]  /*ea80*/  BRA `(.L_x_7355) ;  /* 0xffffffec00607947 */ /* 0x000fea000383ffff */
.L_x_7320:
[----:B-1----:R1:W4:Y:S02]  /*ea90*/  SYNCS.PHASECHK.TRANS64.TRYWAIT P1, [R15+URZ+0x30c40], R12 ;  /* 0x030c400c0f0075a7 */ /* 0x002324000802017f */
[----:B----4-:R-:W-:Y:S05]  /*eaa0*/  @!P1 NANOSLEEP.SYNCS 0x989680 ;  /* 0x009896800000995d */ /* 0x010fea0003900000 */
[----:B------:R-:W4:Y:S02]  /*eab0*/  @!P1 SYNCS.PHASECHK.TRANS64 P1, [R15+URZ+0x30c40], R12 ;  /* 0x030c400c0f0095a7 */ /* 0x000f24000802007f */
[----:B----4-:R-:W-:Y:S05]  /*eac0*/  @!P1 BRA `(.L_x_7320) ;  /* 0xfffffffc00f09947 */ /* 0x010fea000383ffff */
[----:B------:R-:W-:Y:S05]  /*ead0*/  BRA `(.L_x_7356) ;  /* 0xfffffff000007947 */ /* 0x000fea000383ffff */
.L_x_7322:
[----:B--2---:R2:W4:Y:S02]  /*eae0*/  SYNCS.PHASECHK.TRANS64.TRYWAIT P1, [R15+URZ+0x30c28], R12 ;  /* 0x030c280c0f0075a7 */ /* 0x004524000802017f */
[----:B----4-:R-:W-:Y:S05]  /*eaf0*/  @!P1 NANOSLEEP.SYNCS 0x989680 ;  /* 0x009896800000995d */ /* 0x010fea0003900000 */
[----:B------:R-:W4:Y:S02]  /*eb00*/  @!P1 SYNCS.PHASECHK.TRANS64 P1, [R15+URZ+0x30c28], R12 ;  /* 0x030c280c0f0095a7 */ /* 0x000f24000802007f */
[----:B----4-:R-:W-:Y:S05]  /*eb10*/  @!P1 BRA `(.L_x_7322) ;  /* 0xfffffffc00f09947 */ /* 0x010fea000383ffff */
[----:B------:R-:W-:Y:S05]  /*eb20*/  BRA `(.L_x_7357) ;  /* 0xfffffff000787947 */ /* 0x000fea000383ffff */
.L_x_7324:
[----:B----4-:R4:W1:Y:S02]  /*eb30*/  SYNCS.PHASECHK.TRANS64.TRYWAIT P0, [R3+URZ+0x30c40], R0 ;  /* 0x030c4000030075a7 */ /* 0x010864000800017f */
[----:B-1----:R-:W-:Y:S05]  /*eb40*/  @!P0 NANOSLEEP.SYNCS 0x989680 ;  /* 0x009896800000895d */ /* 0x002fea0003900000 */
[----:B------:R-:W1:Y:S02]  /*eb50*/  @!P0 SYNCS.PHASECHK.TRANS64 P0, [R3+URZ+0x30c40], R0 ;  /* 0x030c4000030085a7 */ /* 0x000e64000800007f */
[----:B-1----:R-:W-:Y:S05]  /*eb60*/  @!P0 BRA `(.L_x_7324) ;  /* 0xfffffffc00f08947 */ /* 0x002fea000383ffff */
[----:B------:R-:W-:Y:S05]  /*eb70*/  BRA `(.L_x_7358) ;  /* 0xfffffff4000c7947 */ /* 0x000fea000383ffff */
.L_x_7326:
[----:B------:R-:W-:Y:S01]  /*eb80*/  BSSY B0, `(.L_x_7359) ;  /* 0x0000006000007945 */ /* 0x000fe20003800000 */
[----:B------:R-:W-:-:S07]  /*eb90*/  IMAD.MOV.U32 R15, RZ, RZ, -0x1 ;  /* 0xffffffffff0f7424 */ /* 0x000fce00078e00ff */
[----:B------:R-:W-:Y:S05]  /*eba0*/  WARPSYNC.COLLECTIVE R15, `(.L_x_7360) ;  /* 0x000000000f0c7348 */ /* 0x000fea0003c00000 */
[----:B------:R-:W-:Y:S02]  /*ebb0*/  ELECT P6, UR62, PT ;  /* 0x00000000003e782f */ /* 0x000fe400038c0000 */
[----:B------:R-:W-:Y:S01]  /*ebc0*/  MOV R14, UR62 ;  /* 0x0000003e000e7c02 */ /* 0x000fe20008000f00 */
[----:B------:R-:W-:Y:S10]  /*ebd0*/  ENDCOLLECTIVE ;  /* 0x000000000000791b */ /* 0x000ff40003800000 */
.L_x_7360:
[----:B------:R-:W-:Y:S05]  /*ebe0*/  BSYNC B0 ;  /* 0x0000000000007941 */ /* 0x000fea0003800000 */
.L_x_7359:
[----:B------:R-:W-:Y:S05]  /*ebf0*/  BRA `(.L_x_7361) ;  /* 0xfffffff400a07947 */ /* 0x000fea000383ffff */
.L_x_7328:
[----:B-1----:R1:W2:Y:S02]  /*ec00*/  SYNCS.PHASECHK.TRANS64.TRYWAIT P0, [R7+URZ], R4 ;  /* 0x00000004070075a7 */ /* 0x0022a4000800017f */
[----:B--2---:R-:W-:Y:S05]  /*ec10*/  @!P0 NANOSLEEP.SYNCS 0x989680 ;  /* 0x009896800000895d */ /* 0x004fea0003900000 */
[----:B------:R-:W2:Y:S02]  /*ec20*/  @!P0 SYNCS.PHASECHK.TRANS64 P0, [R7+URZ], R4 ;  /* 0x00000004070085a7 */ /* 0x000ea4000800007f */
[----:B--2---:R-:W-:Y:S05]  /*ec30*/  @!P0 BRA `(.L_x_7328) ;  /* 0xfffffffc00f08947 */ /* 0x004fea000383ffff */
[----:B------:R-:W-:Y:S05]  /*ec40*/  BRA `(.L_x_7362) ;  /* 0xfffffff400e07947 */ /* 0x000fea000383ffff */
.L_x_7329:
[----:B--2---:R2:W3:Y:S02]  /*ec50*/  SYNCS.PHASECHK.TRANS64.TRYWAIT P0, [R3+URZ], R0 ;  /* 0x00000000030075a7 */ /* 0x0044e4000800017f */
[----:B---3--:R-:W-:Y:S05]  /*ec60*/  @!P0 NANOSLEEP.SYNCS 0x989680 ;  /* 0x009896800000895d */ /* 0x008fea0003900000 */
[----:B------:R-:W3:Y:S02]  /*ec70*/  @!P0 SYNCS.PHASECHK.TRANS64 P0, [R3+URZ], R0 ;  /* 0x00000000030085a7 */ /* 0x000ee4000800007f */
[----:B---3--:R-:W-:Y:S05]  /*ec80*/  @!P0 BRA `(.L_x_7329) ;  /* 0xfffffffc00f08947 */ /* 0x008fea000383ffff */
[----:B------:R-:W-:Y:S05]  /*ec90*/  BRA `(.L_x_7363) ;  /* 0xfffffff400d47947 */ /* 0x000fea000383ffff */
.L_x_7331:
[----:B--2---:R2:W3:Y:S02]  /*eca0*/  SYNCS.PHASECHK.TRANS64.TRYWAIT P0, [R5+URZ], R4 ;  /* 0x00000004050075a7 */ /* 0x0044e4000800017f */
[----:B---3--:R-:W-:Y:S05]  /*ecb0*/  @!P0 NANOSLEEP.SYNCS 0x989680 ;  /* 0x009896800000895d */ /* 0x008fea0003900000 */
[----:B------:R-:W3:Y:S02]  /*ecc0*/  @!P0 SYNCS.PHASECHK.TRANS64 P0, [R5+URZ], R4 ;  /* 0x00000004050085a7 */ /* 0x000ee4000800007f */
[----:B---3--:R-:W-:Y:S05]  /*ecd0*/  @!P0 BRA `(.L_x_7331) ;  /* 0xfffffffc00f08947 */ /* 0x008fea000383ffff */
[----:B------:R-:W-:Y:S05]  /*ece0*/  BRA `(.L_x_7364) ;  /* 0xfffffff400d87947 */ /* 0x000fea000383ffff */
.L_x_7365:
        /* <DEDUP_REMOVED lines=9> */
.L_x_7427:


//--------------------- .text._ZN7cutlass13device_kernelIN5flash22FlashAttnBwdPreprocessIN4cute5tupleIJNS3_1CILi128EEENS5_ILi64EEEEEENS_6half_tEfNS_4arch4Sm90ELb1ELb1EEEEEvNT_6ParamsE --------------------------
	.section	.text._ZN7cutlass13device_kernelIN5flash22FlashAttnBwdPreprocessIN4cute5tupleIJNS3_1CILi128EEENS5_ILi64EEEEEENS_6half_tEfNS_4arch4Sm90ELb1ELb1EEEEEvNT_6ParamsE,"ax",@progbits
	.align	128
.text._ZN7cutlass13device_kernelIN5flash22FlashAttnBwdPreprocessIN4cute5tupleIJNS3_1CILi128EEENS5_ILi64EEEEEENS_6half_tEfNS_4arch4Sm90ELb1ELb1EEEEEvNT_6ParamsE:
        .type           _ZN7cutlass13device_kernelIN5flash22FlashAttnBwdPreprocessIN4cute5tupleIJNS3_1CILi128EEENS5_ILi64EEEEEENS_6half_tEfNS_4arch4Sm90ELb1ELb1EEEEEvNT_6ParamsE,@function
        .size           _ZN7cutlass13device_kernelIN5flash22FlashAttnBwdPreprocessIN4cute5tupleIJNS3_1CILi128EEENS5_ILi64EEEEEENS_6half_tEfNS_4arch4Sm90ELb1ELb1EEEEEvNT_6ParamsE,(.L_x_7428 - _ZN7cutlass13device_kernelIN5flash22FlashAttnBwdPreprocessIN4cute5tupleIJNS3_1CILi128EEENS5_ILi64EEEEEENS_6half_tEfNS_4arch4Sm90ELb1ELb1EEEEEvNT_6ParamsE)
        .other          _ZN7cutlass13device_kernelIN5flash22FlashAttnBwdPreprocessIN4cute5tupleIJNS3_1CILi128EEENS5_ILi64EEEEEENS_6half_tEfNS_4arch4Sm90ELb1ELb1EEEEEvNT_6ParamsE,@"STO_CUDA_ENTRY STV_DEFAULT"
_ZN7cutlass13device_kernelIN5flash22FlashAttnBwdPreprocessIN4cute5tupleIJNS3_1CILi128EEENS5_ILi64EEEEEENS_6half_tEfNS_4arch4Sm90ELb1ELb1EEEEEvNT_6ParamsE:
        /* <DEDUP_REMOVED lines=11> */
[----:B------:R-:W-:Y:S01]  /*00b0*/  ISETP.NE.U32.AND P2, PT, R4, RZ, PT ;  /* 0x000000ff0400720c */ /* 0x000fe20003f45070 */
[----:B-1----:R-:W-:-:S04]  /*00c0*/  IMAD.WIDE R6, R0, 0x4, R6 ;  /* 0x0000000400067825 */ /* 0x002fc800078e0206 */
[----:B------:R-:W0:Y:S01]  /*00d0*/  @P1 LDC.64 R8, c[0x0][0x2f8] ;  /* 0x0000be00ff081b82 */ /* 0x000e220000000a00 */
[----:B------:R-:W-:-:S05]  /*00e0*/  MOV R4, UR6 ;  /* 0x0000000600047c02 */ /* 0x000fca0008000f00 */
[----:B------:R1:W5:Y:S01]  /*00f0*/  @P0 LDG.E R48, desc[UR4][R6.64] ;  /* 0x0000000406300981 */ /* 0x000362000c1e1900 */
[----:B------:R-:W-:Y:S01]  /*0100*/  ISETP.NE.AND.EX P2, PT, R5, RZ, PT, P2 ;  /* 0x000000ff0500720c */ /* 0x000fe20003f45320 */
[----:B------:R-:W2:Y:S01]  /*0110*/  S2R R2, SR_CTAID.X ;  /* 0x0000000000027919 */ /* 0x000ea20000002500 */
[----:B------:R-:W3:Y:S01]  /*0120*/  S2R R3, SR_TID.X ;  /* 0x0000000000037919 */ /* 0x000ee20000002100 */
[----:B0-----:R-:W-:-:S05]  /*0130*/  @P1 IMAD.WIDE R8, R0, 0x4, R8 ;  /* 0x0000000400081825 */ /* 0x001fca00078e0208 */
[----:B------:R1:W5:Y:S01]  /*0140*/  @P1 LDG.E R4, desc[UR4][R8.64] ;  /* 0x0000000408041981 */ /* 0x000362000c1e1900 */
[----:B--2---:R-:W-:Y:S01]  /*0150*/  SHF.L.U32 R5, R2, 0x7, RZ ;  /* 0x0000000702057819 */ /* 0x004fe200000006ff */
[----:B---3--:R-:W-:Y:S06]  /*0160*/  @P1 BRA `(.L_x_7366) ;  /* 0x0000000000101947 */ /* 0x008fec0003800000 */
[----:B------:R-:W-:Y:S05]  /*0170*/  @!P0 BRA `(.L_x_7366) ;  /* 0x00000000000c8947 */ /* 0x000fea0003800000 */
[----:B-1----:R-:W2:Y:S04]  /*0180*/  LDG.E R9, desc[UR4][R6.64] ;  /* 0x0000000406097981 */ /* 0x002ea8000c1e1900 */
[----:B-----5:R-:W2:Y:S02]  /*0190*/  LDG.E R4, desc[UR4][R6.64+0x4] ;  /* 0x0000040406047981 */ /* 0x020ea4000c1e1900 */
[----:B--2---:R-:W-:-:S07]  /*01a0*/  IADD3 R4, -R9, R4, RZ ;  /* 0x0000000409047210 */ /* 0x004fce0007ffe1ff */
.L_x_7366:
[----:B-----5:R-:W-:-:S13]  /*01b0*/  ISETP.LE.AND P1, PT, R4, R5, PT ;  /* 0x000000050400720c */ /* 0x020fda0003f23270 */
[----:B------:R-:W-:Y:S05]  /*01c0*/  @P2 EXIT P1 ;  /* 0x000000000000294d */ /* 0x000fea0000800000 */
[----:B------:R-:W0:Y:S01]  /*01d0*/  S2UR UR6, SR_CTAID.Y ;  /* 0x00000000000679c3 */ /* 0x000e220000002600 */
[----:B------:R-:W-:Y:S01]  /*01e0*/  ISETP.GT.AND P1, PT, R3, 0x7f, PT ;  /* 0x0000007f0300780c */ /* 0x000fe20003f24270 */
[----:B------:R-:W-:Y:S01]  /*01f0*/  BSSY B0, `(.L_x_7367) ;  /* 0x0000026000007945 */ /* 0x000fe20003800000 */
[----:B------:R-:W-:Y:S02]  /*0200*/  IADD3 R47, -R5, R4, RZ ;  /* 0x00000004052f7210 */ /* 0x000fe40007ffe1ff */
[----:B------:R-:W-:Y:S02]  /*0210*/  CS2R R14, SRZ ;  /* 0x00000000000e7805 */ /* 0x000fe4000001ff00 */
[----:B-1----:R-:W-:Y:S02]  /*0220*/  SHF.R.S32.HI R6, RZ, 0x1f, R3 ;  /* 0x0000001fff067819 */ /* 0x002fe40000011403 */
[----:B------:R-:W-:Y:S01]  /*0230*/  ISETP.GE.OR P4, PT, R3, R47, P1 ;  /* 0x0000002f0300720c */ /* 0x000fe20000f86670 */
[----:B------:R-:W1:Y:S01]  /*0240*/  LDC.64 R10, c[0x0][0x230] ;  /* 0x00008c00ff0a7b82 */ /* 0x000e620000000a00 */
[----:B------:R-:W-:-:S02]  /*0250*/  LEA.HI R7, R6, R3, RZ, 0x3 ;  /* 0x0000000306077211 */ /* 0x000fc400078f18ff */
[----:B------:R-:W-:Y:S02]  /*0260*/  SHF.R.S32.HI R41, RZ, 0x1f, R0 ;  /* 0x0000001fff297819 */ /* 0x000fe40000011400 */
[----:B------:R-:W-:Y:S02]  /*0270*/  LOP3.LUT R8, R7, 0xfffffff8, RZ, 0xc0, !PT ;  /* 0xfffffff807087812 */ /* 0x000fe400078ec0ff */
[----:B------:R-:W-:Y:S02]  /*0280*/  SHF.R.S32.HI R6, RZ, 0x3, R7 ;  /* 0x00000003ff067819 */ /* 0x000fe40000011407 */
[----:B------:R-:W-:Y:S02]  /*0290*/  IADD3 R45, -R8, R3, RZ ;  /* 0x00000003082d7210 */ /* 0x000fe40007ffe1ff */
[----:B------:R-:W-:Y:S02]  /*02a0*/  @P0 SHF.R.S32.HI R15, RZ, 0x1f, R48 ;  /* 0x0000001fff0f0819 */ /* 0x000fe40000011430 */
[----:B------:R-:W-:-:S02]  /*02b0*/  @P0 MOV R14, R48 ;  /* 0x00000030000e0202 */ /* 0x000fc40000000f00 */
[----:B------:R-:W-:Y:S01]  /*02c0*/  ISETP.GE.AND P3, PT, R6, R47, PT ;  /* 0x0000002f0600720c */ /* 0x000fe20003f66270 */
[----:B0-----:R-:W-:Y:S01]  /*02d0*/  USHF.R.S32.HI UR7, URZ, 0x1f, UR6 ;  /* 0x0000001f3f077899 */ /* 0x001fe20008011406 */
[----:B------:R-:W-:Y:S02]  /*02e0*/  SEL R7, R0, RZ, !P2 ;  /* 0x000000ff00077207 */ /* 0x000fe40005000000 */
[----:B------:R-:W-:Y:S02]  /*02f0*/  MOV R40, 0x7f800000 ;  /* 0x7f80000000287802 */ /* 0x000fe40000000f00 */
[----:B------:R-:W-:Y:S02]  /*0300*/  SHF.L.U32 R8, R45, 0x3, RZ ;  /* 0x000000032d087819 */ /* 0x000fe400000006ff */
[----:B------:R-:W-:Y:S01]  /*0310*/  SEL R41, R41, RZ, !P2 ;  /* 0x000000ff29297207 */ /* 0x000fe20005000000 */
[----:B------:R-:W-:Y:S06]  /*0320*/  @P4 BRA `(.L_x_7368) ;  /* 0x0000000000484947 */ /* 0x000fec0003800000 */
[----:B------:R-:W0:Y:S01]  /*0330*/  LDC.64 R18, c[0x0][0x290] ;  /* 0x0000a400ff127b82 */ /* 0x000e220000000a00 */
[----:B------:R-:W-:Y:S01]  /*0340*/  SHF.R.S32.HI R13, RZ, 0x1f, R5 ;  /* 0x0000001fff0d7819 */ /* 0x000fe20000011405 */
[----:B------:R-:W-:Y:S01]  /*0350*/  ULDC.64 UR8, c[0x0][0x298] ;  /* 0x0000a60000087ab9 */ /* 0x000fe20000000a00 */
[--C-:B------:R-:W-:Y:S02]  /*0360*/  SHF.R.S32.HI R16, RZ, 0x1f, R3.reuse ;  /* 0x0000001fff107819 */ /* 0x100fe40000011403 */
[----:B------:R-:W-:-:S04]  /*0370*/  IADD3 R12, P2, P4, R14, R5, R3 ;  /* 0x000000050e0c7210 */ /* 0x000fc80007c5e003 */
[----:B------:R-:W-:Y:S01]  /*0380*/  IADD3.X R13, R15, R13, R16, P2, P4 ;  /* 0x0000000d0f0d7210 */ /* 0x000fe200017e8410 */
[C---:B0-----:R-:W-:Y:S02]  /*0390*/  IMAD R16, R18.reuse, UR7, RZ ;  /* 0x0000000712107c24 */ /* 0x041fe4000f8e02ff */
[----:B------:R-:W-:-:S04]  /*03a0*/  IMAD.WIDE.U32 R12, R18, UR6, R12 ;  /* 0x00000006120c7c25 */ /* 0x000fc8000f8e000c */
[----:B------:R-:W-:Y:S02]  /*03b0*/  IMAD R17, R19, UR6, R16 ;  /* 0x0000000613117c24 */ /* 0x000fe4000f8e0210 */
[----:B------:R-:W-:-:S03]  /*03c0*/  IMAD R16, R41, UR8, RZ ;  /* 0x0000000829107c24 */ /* 0x000fc6000f8e02ff */
        /* <DEDUP_REMOVED lines=8> */
.L_x_7368:
[----:B------:R-:W-:Y:S05]  /*0450*/  BSYNC B0 ;  /* 0x0000000000007941 */ /* 0x000fea0003800000 */
.L_x_7367:
[----:B------:R-:W-:Y:S01]  /*0460*/  ULDC UR8, c[0x0][0x21c] ;  /* 0x0000870000087ab9 */ /* 0x000fe20000000800 */
[----:B0-----:R-:W0:Y:S01]  /*0470*/  LDC.64 R16, c[0x0][0x250] ;  /* 0x00009400ff107b82 */ /* 0x001e220000000a00 */
[----:B------:R-:W-:Y:S02]  /*0480*/  ISETP.LT.AND P6, PT, R8, UR8, !P3 ;  /* 0x0000000808007c0c */ /* 0x000fe4000dfc1270 */
[----:B------:R-:W-:Y:S02]  /*0490*/  SHF.R.S32.HI R42, RZ, 0x1f, R6 ;  /* 0x0000001fff2a7819 */ /* 0x000fe40000011406 */
[----:B------:R-:W-:Y:S01]  /*04a0*/  IADD3 R36, P2, R6, R14, RZ ;  /* 0x0000000e06247210 */ /* 0x000fe20007f5e0ff */
[----:B-1----:R-:W-:Y:S01]  /*04b0*/  IMAD R14, R10, UR7, RZ ;  /* 0x000000070a0e7c24 */ /* 0x002fe2000f8e02ff */
[----:B------:R-:W-:Y:S02]  /*04c0*/  SHF.R.S32.HI R9, RZ, 0x1f, R8 ;  /* 0x0000001fff097819 */ /* 0x000fe40000011408 */
[----:B------:R-:W-:Y:S01]  /*04d0*/  IADD3.X R37, R42, R15, RZ, P2, !PT ;  /* 0x0000000f2a257210 */ /* 0x000fe200017fe4ff */
[----:B------:R-:W-:Y:S01]  /*04e0*/  IMAD R11, R11, UR6, R14 ;  /* 0x000000060b0b7c24 */ /* 0x000fe2000f8e020e */
[----:B------:R-:W-:Y:S01]  /*04f0*/  ISETP.GE.AND P2, PT, R8, UR8, PT ;  /* 0x0000000808007c0c */ /* 0x000fe2000bf46270 */
[----:B------:R-:W-:Y:S01]  /*0500*/  IMAD.WIDE.U32 R14, R10, UR6, R8 ;  /* 0x000000060a0e7c25 */ /* 0x000fe2000f8e0008 */
[----:B------:R-:W-:Y:S01]  /*0510*/  IADD3 R44, R6, 0x20, RZ ;  /* 0x00000020062c7810 */ /* 0x000fe20007ffe0ff */
[----:B------:R-:W1:Y:S01]  /*0520*/  @P6 LDC.64 R12, c[0x0][0x228] ;  /* 0x00008a00ff0c6b82 */ /* 0x000e620000000a00 */
[----:B------:R-:W-:Y:S01]  /*0530*/  ULDC.64 UR8, c[0x0][0x238] ;  /* 0x00008e0000087ab9 */ /* 0x000fe20000000a00 */
[----:B------:R-:W-:Y:S01]  /*0540*/  IMAD.WIDE R36, R2, 0x80, R36 ;  /* 0x0000008002247825 */ /* 0x000fe200078e0224 */
[----:B------:R-:W-:-:S02]  /*0550*/  ISETP.LT.AND P4, PT, R44, R47, !P2 ;  /* 0x0000002f2c00720c */ /* 0x000fc40005781270 */
[----:B------:R-:W-:Y:S01]  /*0560*/  IADD3 R15, R15, R11, RZ ;  /* 0x0000000b0f0f7210 */ /* 0x000fe20007ffe0ff */
[----:B------:R-:W-:Y:S01]  /*0570*/  IMAD R18, R41, UR8, RZ ;  /* 0x0000000829127c24 */ /* 0x000fe2000f8e02ff */
[----:B------:R-:W-:Y:S01]  /*0580*/  IADD3 R43, R6, 0x40, RZ ;  /* 0x00000040062b7810 */ /* 0x000fe20007ffe0ff */
[----:B------:R-:W2:Y:S02]  /*0590*/  @P6 LDC.64 R20, c[0x0][0x210] ;  /* 0x00008400ff146b82 */ /* 0x000ea40000000a00 */
[C---:B------:R-:W-:Y:S02]  /*05a0*/  IMAD R19, R7.reuse, UR9, R18 ;  /* 0x0000000907137c24 */ /* 0x040fe4000f8e0212 */
[C---:B0-----:R-:W-:Y:S02]  /*05b0*/  IMAD R22, R16.reuse, UR7, RZ ;  /* 0x0000000710167c24 */ /* 0x041fe4000f8e02ff */
[----:B------:R-:W-:Y:S01]  /*05c0*/  IMAD.WIDE.U32 R38, R7, UR8, R14 ;  /* 0x0000000807267c25 */ /* 0x000fe2000f8e000e */
[----:B------:R-:W-:Y:S01]  /*05d0*/  ULDC.64 UR8, c[0x0][0x258] ;  /* 0x0000960000087ab9 */ /* 0x000fe20000000a00 */
[----:B------:R-:W0:Y:S02]  /*05e0*/  @P6 LDC.64 R10, c[0x0][0x248] ;  /* 0x00009200ff0a6b82 */ /* 0x000e240000000a00 */
[----:B------:R-:W-:Y:S01]  /*05f0*/  IMAD R17, R17, UR6, R22 ;  /* 0x0000000611117c24 */ /* 0x000fe2000f8e0216 */
[----:B------:R-:W-:Y:S01]  /*0600*/  IADD3 R39, R39, R19, RZ ;  /* 0x0000001327277210 */ /* 0x000fe20007ffe0ff */
[----:B------:R-:W-:Y:S01]  /*0610*/  IMAD.WIDE.U32 R8, R16, UR6, R8 ;  /* 0x0000000610087c25 */ /* 0x000fe2000f8e0008 */
[----:B------:R-:W-:-:S02]  /*0620*/  @P4 MOV R24, R38 ;  /* 0x0000002600184202 */ /* 0x000fc40000000f00 */
[----:B------:R-:W-:Y:S01]  /*0630*/  @P4 MOV R25, R39 ;  /* 0x0000002700194202 */ /* 0x000fe20000000f00 */
[-C--:B-1----:R-:W-:Y:S01]  /*0640*/  @P6 IMAD R18, R37, R12.reuse, RZ ;  /* 0x0000000c25126224 */ /* 0x082fe200078e02ff */
[----:B------:R-:W1:Y:S01]  /*0650*/  @P6 LDC.64 R22, c[0x0][0x240] ;  /* 0x00009000ff166b82 */ /* 0x000e620000000a00 */
[----:B------:R-:W-:Y:S01]  /*0660*/  IADD3 R9, R9, R17, RZ ;  /* 0x0000001109097210 */ /* 0x000fe20007ffe0ff */
[----:B------:R-:W-:Y:S02]  /*0670*/  IMAD R14, R41, UR8, RZ ;  /* 0x00000008290e7c24 */ /* 0x000fe4000f8e02ff */
[C---:B------:R-:W-:Y:S02]  /*0680*/  @P6 IMAD R15, R36.reuse, R13, R18 ;  /* 0x0000000d240f6224 */ /* 0x040fe400078e0212 */
[----:B------:R-:W-:Y:S02]  /*0690*/  @P6 IMAD.WIDE.U32 R12, R36, R12, R38 ;  /* 0x0000000c240c6225 */ /* 0x000fe400078e0026 */
[----:B------:R-:W3:Y:S02]  /*06a0*/  @P4 LDC.64 R18, c[0x0][0x228] ;  /* 0x00008a00ff124b82 */ /* 0x000ee40000000a00 */
[C---:B------:R-:W-:Y:S01]  /*06b0*/  IMAD R53, R7.reuse, UR9, R14 ;  /* 0x0000000907357c24 */ /* 0x040fe2000f8e020e */
[----:B--2---:R-:W-:Y:S01]  /*06c0*/  @P6 LEA R20, P5, R12, R20, 0x1 ;  /* 0x000000140c146211 */ /* 0x004fe200078a08ff */
[----:B------:R-:W-:Y:S01]  /*06d0*/  IMAD.WIDE.U32 R58, R7, UR8, R8 ;  /* 0x00000008073a7c25 */ /* 0x000fe2000f8e0008 */
[----:B------:R-:W-:-:S02]  /*06e0*/  @P6 IADD3 R8, R13, R15, RZ ;  /* 0x0000000f0d086210 */ /* 0x000fc40007ffe0ff */
[----:B------:R-:W-:Y:S01]  /*06f0*/  CS2R R14, SRZ ;  /* 0x00000000000e7805 */ /* 0x000fe2000001ff00 */
[----:B------:R-:W2:Y:S01]  /*0700*/  @P4 LDC.64 R60, c[0x0][0x210] ;  /* 0x00008400ff3c4b82 */ /* 0x000ea20000000a00 */
[----:B0-----:R-:W-:Y:S01]  /*0710*/  @P6 IMAD R9, R37, R10, RZ ;  /* 0x0000000a25096224 */ /* 0x001fe200078e02ff */
[----:B------:R-:W-:Y:S02]  /*0720*/  IADD3 R53, R59, R53, RZ ;  /* 0x000000353b357210 */ /* 0x000fe40007ffe0ff */
[----:B------:R-:W-:Y:S01]  /*0730*/  @P6 LEA.HI.X R21, R12, R21, R8, 0x1, P5 ;  /* 0x000000150c156211 */ /* 0x000fe200028f0c08 */
[C---:B------:R-:W-:Y:S01]  /*0740*/  @P6 IMAD R13, R36.reuse, R11, R9 ;  /* 0x0000000b240d6224 */ /* 0x040fe200078e0209 */
[----:B------:R-:W-:Y:S02]  /*0750*/  @P6 MOV R52, R58 ;  /* 0x0000003a00346202 */ /* 0x000fe40000000f00 */
[C---:B------:R-:W-:Y:S01]  /*0760*/  @P4 IADD3 R27, P5, R36.reuse, 0x20, RZ ;  /* 0x00000020241b4810 */ /* 0x040fe20007fbe0ff */
[----:B------:R-:W0:Y:S02]  /*0770*/  @P4 LDC.64 R16, c[0x0][0x248] ;  /* 0x00009200ff104b82 */ /* 0x000e240000000a00 */
[----:B------:R-:W-:Y:S01]  /*0780*/  @P6 IMAD.WIDE.U32 R10, R36, R10, R52 ;  /* 0x0000000a240a6225 */ /* 0x000fe200078e0034 */
[----:B------:R-:W-:-:S04]  /*0790*/  @P4 IADD3.X R9, RZ, R37, RZ, P5, !PT ;  /* 0x00000025ff094210 */ /* 0x000fc80002ffe4ff */
[----:B------:R-:W-:Y:S01]  /*07a0*/  @P6 IADD3 R8, R11, R13, RZ ;  /* 0x0000000d0b086210 */ /* 0x000fe20007ffe0ff */
[----:B---3--:R-:W-:Y:S01]  /*07b0*/  @P4 IMAD R12, R9, R18, RZ ;  /* 0x00000012090c4224 */ /* 0x008fe200078e02ff */
[C---:B-1----:R-:W-:Y:S01]  /*07c0*/  @P6 LEA R22, P5, R10.reuse, R22, 0x1 ;  /* 0x000000160a166211 */ /* 0x042fe200078a08ff */
[----:B------:R-:W1:Y:S02]  /*07d0*/  @P4 LDC.64 R32, c[0x0][0x240] ;  /* 0x00009000ff204b82 */ /* 0x000e640000000a00 */
[----:B------:R-:W-:Y:S01]  /*07e0*/  @P4 IMAD R29, R27, R19, R12 ;  /* 0x000000131b1d4224 */ /* 0x000fe200078e020c */
[----:B------:R-:W-:Y:S02]  /*07f0*/  @P6 LEA.HI.X R23, R10, R23, R8, 0x1, P5 ;  /* 0x000000170a176211 */ /* 0x000fe400028f0c08 */
[----:B------:R-:W-:Y:S02]  /*0800*/  CS2R R8, SRZ ;  /* 0x0000000000087805 */ /* 0x000fe4000001ff00 */
[----:B------:R-:W-:-:S02]  /*0810*/  CS2R R10, SRZ ;  /* 0x00000000000a7805 */ /* 0x000fc4000001ff00 */
[----:B------:R-:W-:Y:S01]  /*0820*/  CS2R R12, SRZ ;  /* 0x00000000000c7805 */ /* 0x000fe2000001ff00 */
[----:B------:R-:W-:Y:S01]  /*0830*/  @P4 IMAD.WIDE.U32 R18, R27, R18, R24 ;  /* 0x000000121b124225 */ /* 0x000fe200078e0018 */
[----:B------:R-:W-:Y:S02]  /*0840*/  ISETP.LT.AND P5, PT, R43, R47, !P2 ;  /* 0x0000002f2b00720c */ /* 0x000fe400057a1270 */
[----:B------:R-:W-:Y:S01]  /*0850*/  IADD3 R46, R6, 0x60, RZ ;  /* 0x00000060062e7810 */ /* 0x000fe20007ffe0ff */
[----:B------:R3:W4:Y:S01]  /*0860*/  @P6 LDG.E.128 R8, desc[UR4][R20.64] ;  /* 0x0000000414086981 */ /* 0x000722000c1e1d00 */
[----:B------:R-:W-:-:S03]  /*0870*/  @P4 IADD3 R19, R19, R29, RZ ;  /* 0x0000001d13134210 */ /* 0x000fc60007ffe0ff */
[----:B------:R0:W4:Y:S01]  /*0880*/  @P6 LDG.E.128 R12, desc[UR4][R22.64] ;  /* 0x00000004160c6981 */ /* 0x000122000c1e1d00 */
[----:B--2---:R-:W-:Y:S02]  /*0890*/  @P4 LEA R60, P6, R18, R60, 0x1 ;  /* 0x0000003c123c4211 */ /* 0x004fe400078c08ff */
[----:B------:R-:W-:Y:S02]  /*08a0*/  ISETP.LT.AND P2, PT, R46, R47, !P2 ;  /* 0x0000002f2e00720c */ /* 0x000fe40005741270 */
[----:B------:R-:W-:Y:S01]  /*08b0*/  @P4 LEA.HI.X R61, R18, R61, R19, 0x1, P6 ;  /* 0x0000003d123d4211 */ /* 0x000fe200030f0c13 */
[----:B------:R-:W2:Y:S01]  /*08c0*/  @P5 LDC.64 R56, c[0x0][0x228] ;  /* 0x00008a00ff385b82 */ /* 0x000ea20000000a00 */
[----:B------:R-:W-:Y:S02]  /*08d0*/  @P4 IADD3 R27, P6, R36, 0x20, RZ ;  /* 0x00000020241b4810 */ /* 0x000fe40007fde0ff */
[----:B---3--:R-:W-:Y:S02]  /*08e0*/  @P4 MOV R20, R58 ;  /* 0x0000003a00144202 */ /* 0x008fe40000000f00 */
[----:B------:R-:W-:-:S02]  /*08f0*/  @P4 IADD3.X R19, RZ, R37, RZ, P6, !PT ;  /* 0x00000025ff134210 */ /* 0x000fc400037fe4ff */
[----:B------:R-:W-:Y:S01]  /*0900*/  @P4 MOV R21, R53 ;  /* 0x0000003500154202 */ /* 0x000fe20000000f00 */
[----:B------:R-:W3:Y:S01]  /*0910*/  @P5 LDC.64 R50, c[0x0][0x248] ;  /* 0x00009200ff325b82 */ /* 0x000ee20000000a00 */
[----:B------:R-:W-:Y:S01]  /*0920*/  @P5 MOV R54, R38 ;  /* 0x0000002600365202 */ /* 0x000fe20000000f00 */
[-C--:B0-----:R-:W-:Y:S01]  /*0930*/  @P4 IMAD R18, R19, R16.reuse, RZ ;  /* 0x0000001013124224 */ /* 0x081fe200078e02ff */
[C---:B------:R-:W-:Y:S02]  /*0940*/  @P5 IADD3 R19, P6, R36.reuse, 0x40, RZ ;  /* 0x0000004024135810 */ /* 0x040fe40007fde0ff */
[----:B------:R-:W-:Y:S01]  /*0950*/  @P5 MOV R55, R39 ;  /* 0x0000002700375202 */ /* 0x000fe20000000f00 */
[C---:B------:R-:W-:Y:S01]  /*0960*/  @P4 IMAD R25, R27.reuse, R17, R18 ;  /* 0x000000111b194224 */ /* 0x040fe200078e0212 */
[----:B------:R-:W-:Y:S01]  /*0970*/  @P5 IADD3.X R23, RZ, R37, RZ, P6, !PT ;  /* 0x00000025ff175210 */ /* 0x000fe200037fe4ff */
[----:B------:R-:W0:Y:S01]  /*0980*/  @P2 LDC.64 R34, c[0x0][0x228] ;  /* 0x00008a00ff222b82 */ /* 0x000e220000000a00 */
[----:B------:R-:W-:Y:S01]  /*0990*/  @P5 IADD3 R18, P6, R36, 0x40, RZ ;  /* 0x0000004024125810 */ /* 0x000fe20007fde0ff */
[----:B------:R-:W-:-:S03]  /*09a0*/  @P4 IMAD.WIDE.U32 R16, R27, R16, R20 ;  /* 0x000000101b104225 */ /* 0x000fc600078e0014 */
[----:B------:R-:W-:Y:S02]  /*09b0*/  @P5 IADD3.X R49, RZ, R37, RZ, P6, !PT ;  /* 0x00000025ff315210 */ /* 0x000fe400037fe4ff */
[----:B------:R-:W-:Y:S01]  /*09c0*/  @P4 IADD3 R17, R17, R25, RZ ;  /* 0x0000001911114210 */ /* 0x000fe20007ffe0ff */
[----:B------:R-:W0:Y:S01]  /*09d0*/  @P5 LDC.64 R30, c[0x0][0x210] ;  /* 0x00008400ff1e5b82 */ /* 0x000e220000000a00 */
[C---:B-1----:R-:W-:Y:S01]  /*09e0*/  @P4 LEA R32, P6, R16.reuse, R32, 0x1 ;  /* 0x0000002010204211 */ /* 0x042fe200078c08ff */
[-C--:B--2---:R-:W-:Y:S01]  /*09f0*/  @P5 IMAD R20, R23, R56.reuse, RZ ;  /* 0x0000003817145224 */ /* 0x084fe200078e02ff */
[----:B------:R-:W-:Y:S01]  /*0a00*/  CS2R R22, SRZ ;  /* 0x0000000000167805 */ /* 0x000fe2000001ff00 */
[C---:B------:R-:W-:Y:S01]  /*0a10*/  @P5 IMAD.WIDE.U32 R54, R19.reuse, R56, R54 ;  /* 0x0000003813365225 */ /* 0x040fe200078e0036 */
[----:B------:R-:W-:Y:S02]  /*0a20*/  @P4 LEA.HI.X R33, R16, R33, R17, 0x1, P6 ;  /* 0x0000002110214211 */ /* 0x000fe400030f0c11 */
[----:B------:R-:W-:Y:S01]  /*0a30*/  @P2 IADD3 R52, P6, R36, 0x60, RZ ;  /* 0x0000006024342810 */ /* 0x000fe20007fde0ff */
[----:B------:R-:W1:Y:S01]  /*0a40*/  @P2 LDC.64 R24, c[0x0][0x248] ;  /* 0x00009200ff182b82 */ /* 0x000e620000000a00 */
[----:B------:R-:W-:Y:S01]  /*0a50*/  @P5 IMAD R57, R19, R57, R20 ;  /* 0x0000003913395224 */ /* 0x000fe200078e0214 */
[----:B------:R-:W-:Y:S01]  /*0a60*/  @P5 MOV R16, R58 ;  /* 0x0000003a00105202 */ /* 0x000fe20000000f00 */
[----:B---3--:R-:W-:Y:S01]  /*0a70*/  @P5 IMAD R49, R49, R50, RZ ;  /* 0x0000003231315224 */ /* 0x008fe200078e02ff */
[----:B------:R-:W-:-:S02]  /*0a80*/  @P2 IADD3.X R21, RZ, R37, RZ, P6, !PT ;  /* 0x00000025ff152210 */ /* 0x000fc400037fe4ff */
[----:B------:R-:W-:Y:S01]  /*0a90*/  @P5 MOV R17, R53 ;  /* 0x0000003500115202 */ /* 0x000fe20000000f00 */
[C---:B------:R-:W-:Y:S01]  /*0aa0*/  @P5 IMAD R49, R18.reuse, R51, R49 ;  /* 0x0000003312315224 */ /* 0x040fe200078e0231 */
[----:B------:R-:W2:Y:S01]  /*0ab0*/  @P2 LDC.64 R28, c[0x0][0x210] ;  /* 0x00008400ff1c2b82 */ /* 0x000ea20000000a00 */
[----:B0-----:R-:W-:Y:S01]  /*0ac0*/  @P2 IMAD R56, R21, R34, RZ ;  /* 0x0000002215382224 */ /* 0x001fe200078e02ff */
[----:B------:R-:W-:Y:S01]  /*0ad0*/  CS2R R20, SRZ ;  /* 0x0000000000147805 */ /* 0x000fe2000001ff00 */
[----:B------:R-:W-:Y:S01]  /*0ae0*/  @P5 IMAD.WIDE.U32 R50, R18, R50, R16 ;  /* 0x0000003212325225 */ /* 0x000fe200078e0010 */
[----:B------:R-:W-:Y:S02]  /*0af0*/  CS2R R16, SRZ ;  /* 0x0000000000107805 */ /* 0x000fe4000001ff00 */
[----:B------:R-:W-:Y:S01]  /*0b00*/  CS2R R18, SRZ ;  /* 0x0000000000127805 */ /* 0x000fe2000001ff00 */
[----:B------:R-:W-:Y:S01]  /*0b10*/  @P2 IMAD R35, R52, R35, R56 ;  /* 0x0000002334232224 */ /* 0x000fe200078e0238 */
[----:B------:R-:W0:Y:S01]  /*0b20*/  @P5 LDC.64 R26, c[0x0][0x240] ;  /* 0x00009000ff1a5b82 */ /* 0x000e220000000a00 */
[----:B------:R3:W4:Y:S01]  /*0b30*/  @P4 LDG.E.128 R20, desc[UR4][R32.64] ;  /* 0x0000000420144981 */ /* 0x000722000c1e1d00 */
[----:B------:R-:W-:-:S03]  /*0b40*/  @P2 IADD3 R56, P6, R36, 0x60, RZ ;  /* 0x0000006024382810 */ /* 0x000fc60007fde0ff */
[----:B------:R-:W4:Y:S03]  /*0b50*/  @P4 LDG.E.128 R16, desc[UR4][R60.64] ;  /* 0x000000043c104981 */ /* 0x000f26000c1e1d00 */
[----:B---3--:R-:W3:Y:S01]  /*0b60*/  @P2 LDC.64 R32, c[0x0][0x240] ;  /* 0x00009000ff202b82 */ /* 0x008ee20000000a00 */
[----:B------:R-:W-:Y:S02]  /*0b70*/  @P5 LEA R36, P4, R54, R30, 0x1 ;  /* 0x0000001e36245211 */ /* 0x000fe400078808ff */
[----:B------:R-:W-:Y:S01]  /*0b80*/  @P2 IADD3.X R30, RZ, R37, RZ, P6, !PT ;  /* 0x00000025ff1e2210 */ /* 0x000fe200037fe4ff */
[----:B------:R-:W-:Y:S01]  /*0b90*/  @P2 IMAD.WIDE.U32 R38, R52, R34, R38 ;  /* 0x0000002234262225 */ /* 0x000fe200078e0026 */
[----:B------:R-:W-:Y:S02]  /*0ba0*/  @P5 IADD3 R55, R55, R57, RZ ;  /* 0x0000003937375210 */ /* 0x000fe40007ffe0ff */
[----:B------:R-:W-:Y:S01]  /*0bb0*/  @P2 MOV R59, R53 ;  /* 0x00000035003b2202 */ /* 0x000fe20000000f00 */
[----:B-1----:R-:W-:Y:S01]  /*0bc0*/  @P2 IMAD R30, R30, R24, RZ ;  /* 0x000000181e1e2224 */ /* 0x002fe200078e02ff */
[----:B------:R-:W-:-:S02]  /*0bd0*/  @P5 LEA.HI.X R37, R54, R31, R55, 0x1, P4 ;  /* 0x0000001f36255211 */ /* 0x000fc400020f0c37 */
[----:B------:R-:W-:Y:S01]  /*0be0*/  @P2 IADD3 R35, R39, R35, RZ ;  /* 0x0000002327232210 */ /* 0x000fe20007ffe0ff */
[----:B------:R-:W-:Y:S01]  /*0bf0*/  @P2 IMAD R31, R56, R25, R30 ;  /* 0x00000019381f2224 */ /* 0x000fe200078e021e */
[----:B--2---:R-:W-:Y:S01]  /*0c00*/  @P2 LEA R52, P4, R38, R28, 0x1 ;  /* 0x0000001c26342211 */ /* 0x004fe200078808ff */
[----:B------:R-:W-:Y:S01]  /*0c10*/  @P2 IMAD.WIDE.U32 R58, R56, R24, R58 ;  /* 0x00000018383a2225 */ /* 0x000fe200078e003a */
[----:B------:R-:W-:Y:S02]  /*0c20*/  @P5 IADD3 R49, R51, R49, RZ ;  /* 0x0000003133315210 */ /* 0x000fe40007ffe0ff */
[----:B0-----:R-:W-:Y:S02]  /*0c30*/  @P5 LEA R34, P6, R50, R26, 0x1 ;  /* 0x0000001a32225211 */ /* 0x001fe400078c08ff */
[----:B------:R-:W-:Y:S02]  /*0c40*/  @P2 LEA.HI.X R53, R38, R29, R35, 0x1, P4 ;  /* 0x0000001d26352211 */ /* 0x000fe400020f0c23 */
[----:B------:R-:W-:-:S02]  /*0c50*/  CS2R R24, SRZ ;  /* 0x0000000000187805 */ /* 0x000fc4000001ff00 */
[----:B------:R-:W-:Y:S02]  /*0c60*/  @P5 LEA.HI.X R35, R50, R27, R49, 0x1, P6 ;  /* 0x0000001b32235211 */ /* 0x000fe400030f0c31 */
[----:B------:R-:W-:Y:S02]  /*0c70*/  CS2R R26, SRZ ;  /* 0x00000000001a7805 */ /* 0x000fe4000001ff00 */
[----:B------:R-:W-:Y:S02]  /*0c80*/  @P2 IADD3 R38, R59, R31, RZ ;  /* 0x0000001f3b262210 */ /* 0x000fe40007ffe0ff */
[----:B------:R-:W-:Y:S02]  /*0c90*/  CS2R R28, SRZ ;  /* 0x00000000001c7805 */ /* 0x000fe4000001ff00 */
[----:B------:R-:W-:Y:S02]  /*0ca0*/  CS2R R30, SRZ ;  /* 0x00000000001e7805 */ /* 0x000fe4000001ff00 */
[C---:B---3--:R-:W-:Y:S01]  /*0cb0*/  @P2 LEA R50, P4, R58.reuse, R32, 0x1 ;  /* 0x000000203a322211 */ /* 0x048fe200078808ff */
[----:B------:R0:W2:Y:S03]  /*0cc0*/  @P5 LDG.E.128 R24, desc[UR4][R36.64] ;  /* 0x0000000424185981 */ /* 0x0000a6000c1e1d00 */
[----:B------:R-:W-:-:S02]  /*0cd0*/  @P2 LEA.HI.X R51, R58, R33, R38, 0x1, P4 ;  /* 0x000000213a332211 */ /* 0x000fc400020f0c26 */
[----:B------:R-:W-:Y:S01]  /*0ce0*/  CS2R R32, SRZ ;  /* 0x0000000000207805 */ /* 0x000fe2000001ff00 */
[----:B------:R1:W3:Y:S01]  /*0cf0*/  @P5 LDG.E.128 R28, desc[UR4][R34.64] ;  /* 0x00000004221c5981 */ /* 0x0002e2000c1e1d00 */
[----:B------:R-:W-:Y:S02]  /*0d00*/  CS2R R38, SRZ ;  /* 0x0000000000267805 */ /* 0x000fe4000001ff00 */
[----:B0-----:R-:W-:Y:S02]  /*0d10*/  CS2R R36, SRZ ;  /* 0x0000000000247805 */ /* 0x001fe4000001ff00 */
[----:B-1----:R-:W-:-:S04]  /*0d20*/  CS2R R34, SRZ ;  /* 0x0000000000227805 */ /* 0x002fc8000001ff00 */
[----:B------:R0:W3:Y:S04]  /*0d30*/  @P2 LDG.E.128 R36, desc[UR4][R50.64] ;  /* 0x0000000432242981 */ /* 0x0000e8000c1e1d00 */
[----:B------:R1:W3:Y:S01]  /*0d40*/  @P2 LDG.E.128 R32, desc[UR4][R52.64] ;  /* 0x0000000434202981 */ /* 0x0002e2000c1e1d00 */
[----:B------:R-:W-:Y:S02]  /*0d50*/  ISETP.NE.AND P5, PT, R45, RZ, PT ;  /* 0x000000ff2d00720c */ /* 0x000fe40003fa5270 */
[----:B------:R-:W-:Y:S01]  /*0d60*/  @P0 LEA R48, R0, R48, 0x7 ;  /* 0x0000003000300211 */ /* 0x000fe200078e38ff */
[----:B------:R-:W-:Y:S01]  /*0d70*/  BSSY B0, `(.L_x_7369) ;  /* 0x000009b000007945 */ /* 0x000fe20003800000 */
[-C--:B------:R-:W-:Y:S02]  /*0d80*/  ISETP.GE.AND P4, PT, R44, R47.reuse, PT ;  /* 0x0000002f2c00720c */ /* 0x080fe40003f86270 */
[----:B------:R-:W-:Y:S01]  /*0d90*/  ISETP.GE.AND P2, PT, R43, R47, PT ;  /* 0x0000002f2b00720c */ /* 0x000fe20003f46270 */
[----:B----4-:R-:W-:-:S02]  /*0da0*/  HADD2.F32 R49, -RZ, R8.H0_H0 ;  /* 0x20000008ff317230 */ /* 0x010fc40000004100 */
[----:B------:R-:W-:Y:S02]  /*0db0*/  HADD2.F32 R8, -RZ, R8.H1_H1 ;  /* 0x30000008ff087230 */ /* 0x000fe40000004100 */
[----:B------:R-:W-:Y:S02]  /*0dc0*/  HADD2.F32 R59, -RZ, R12.H1_H1 ;  /* 0x3000000cff3b7230 */ /* 0x000fe40000004100 */
[--C-:B------:R-:W-:Y:S02]  /*0dd0*/  HADD2.F32 R54, -RZ, R9.reuse.H0_H0 ;  /* 0x20000009ff367230 */ /* 0x100fe40000004100 */
[----:B------:R-:W-:Y:S02]  /*0de0*/  HADD2.F32 R55, -RZ, R9.H1_H1 ;  /* 0x30000009ff377230 */ /* 0x000fe40000004100 */
[----:B------:R-:W-:Y:S01]  /*0df0*/  FMUL.FTZ R8, R8, R59 ;  /* 0x0000003b08087220 */ /* 0x000fe20000410000 */
[--C-:B------:R-:W-:Y:S02]  /*0e00*/  HADD2.F32 R9, -RZ, R10.reuse.H0_H0 ;  /* 0x2000000aff097230 */ /* 0x100fe40000004100 */
[----:B------:R-:W-:-:S02]  /*0e10*/  HADD2.F32 R57, -RZ, R10.H1_H1 ;  /* 0x3000000aff397230 */ /* 0x000fc40000004100 */
[----:B------:R-:W-:Y:S02]  /*0e20*/  HADD2.F32 R58, -RZ, R12.H0_H0 ;  /* 0x2000000cff3a7230 */ /* 0x000fe40000004100 */
[--C-:B0-----:R-:W-:Y:S02]  /*0e30*/  HADD2.F32 R51, -RZ, R13.reuse.H0_H0 ;  /* 0x2000000dff337230 */ /* 0x101fe40000004100 */
[----:B------:R-:W-:Y:S02]  /*0e40*/  HADD2.F32 R50, -RZ, R13.H1_H1 ;  /* 0x3000000dff327230 */ /* 0x000fe40000004100 */
[--C-:B------:R-:W-:Y:S02]  /*0e50*/  HADD2.F32 R13, -RZ, R15.reuse.H0_H0 ;  /* 0x2000000fff0d7230 */ /* 0x100fe40000004100 */
[----:B------:R-:W-:Y:S02]  /*0e60*/  HADD2.F32 R10, -RZ, R15.H1_H1 ;  /* 0x3000000fff0a7230 */ /* 0x000fe40000004100 */
[----:B------:R-:W-:-:S02]  /*0e70*/  HADD2.F32 R12, -RZ, R14.H0_H0 ;  /* 0x2000000eff0c7230 */ /* 0x000fc40000004100 */
[----:B------:R-:W-:Y:S02]  /*0e80*/  HADD2.F32 R14, -RZ, R14.H1_H1 ;  /* 0x3000000eff0e7230 */ /* 0x000fe40000004100 */
[----:B-1----:R-:W-:Y:S02]  /*0e90*/  HADD2.F32 R52, -RZ, R20.H1_H1 ;  /* 0x30000014ff347230 */ /* 0x002fe40000004100 */
[--C-:B------:R-:W-:Y:S02]  /*0ea0*/  HADD2.F32 R53, -RZ, R16.reuse.H1_H1 ;  /* 0x30000010ff357230 */ /* 0x100fe40000004100 */
[----:B------:R-:W-:Y:S02]  /*0eb0*/  HADD2.F32 R16, -RZ, R16.H0_H0 ;  /* 0x20000010ff107230 */ /* 0x000fe40000004100 */
[----:B------:R-:W-:Y:S02]  /*0ec0*/  HADD2.F32 R15, -RZ, R20.H0_H0 ;  /* 0x20000014ff0f7230 */ /* 0x000fe40000004100 */
[----:B------:R-:W-:Y:S01]  /*0ed0*/  FMUL.FTZ R59, R53, R52 ;  /* 0x00000034353b7220 */ /* 0x000fe20000410000 */
[----:B------:R-:W-:Y:S01]  /*0ee0*/  FFMA.FTZ R53, R49, R58, R8 ;  /* 0x0000003a31357223 */ /* 0x000fe20000010008 */
[----:B------:R-:W-:-:S02]  /*0ef0*/  HADD2.F32 R8, -RZ, R17.H0_H0 ;  /* 0x20000011ff087230 */ /* 0x000fc40000004100 */
[----:B------:R-:W-:Y:S02]  /*0f00*/  HADD2.F32 R49, -RZ, R21.H0_H0 ;  /* 0x20000015ff317230 */ /* 0x000fe40000004100 */
[----:B------:R-:W-:Y:S01]  /*0f10*/  FFMA.FTZ R15, R16, R15, R59 ;  /* 0x0000000f100f7223 */ /* 0x000fe2000001003b */
[----:B------:R-:W-:Y:S02]  /*0f20*/  HADD2.F32 R17, -RZ, R17.H1_H1 ;  /* 0x30000011ff117230 */ /* 0x000fe40000004100 */
[----:B------:R-:W-:Y:S02]  /*0f30*/  HADD2.F32 R16, -RZ, R21.H1_H1 ;  /* 0x30000015ff107230 */ /* 0x000fe40000004100 */
[----:B------:R-:W-:Y:S01]  /*0f40*/  FFMA.FTZ R20, R8, R49, R15 ;  /* 0x0000003108147223 */ /* 0x000fe2000001000f */
[----:B------:R-:W-:Y:S01]  /*0f50*/  FFMA.FTZ R54, R54, R51, R53 ;  /* 0x0000003336367223 */ /* 0x000fe20000010035 */
[----:B------:R-:W-:Y:S02]  /*0f60*/  HADD2.F32 R8, -RZ, R18.H0_H0 ;  /* 0x20000012ff087230 */ /* 0x000fe40000004100 */
[----:B------:R-:W-:-:S02]  /*0f70*/  HADD2.F32 R15, -RZ, R22.H0_H0 ;  /* 0x20000016ff0f7230 */ /* 0x000fc40000004100 */
[----:B------:R-:W-:Y:S01]  /*0f80*/  FFMA.FTZ R17, R17, R16, R20 ;  /* 0x0000001011117223 */ /* 0x000fe20000010014 */
[----:B------:R-:W-:-:S03]  /*0f90*/  FFMA.FTZ R50, R55, R50, R54 ;  /* 0x0000003237327223 */ /* 0x000fc60000010036 */
[----:B------:R-:W-:Y:S01]  /*0fa0*/  FFMA.FTZ R17, R8, R15, R17 ;  /* 0x0000000f08117223 */ /* 0x000fe20000010011 */
[----:B------:R-:W-:Y:S01]  /*0fb0*/  FFMA.FTZ R12, R9, R12, R50 ;  /* 0x0000000c090c7223 */ /* 0x000fe20000010032 */
[--C-:B------:R-:W-:Y:S02]  /*0fc0*/  HADD2.F32 R15, -RZ, R23.reuse.H0_H0 ;  /* 0x20000017ff0f7230 */ /* 0x100fe40000004100 */
[----:B------:R-:W-:Y:S02]  /*0fd0*/  HADD2.F32 R8, -RZ, R23.H1_H1 ;  /* 0x30000017ff087230 */ /* 0x000fe40000004100 */
[----:B------:R-:W-:Y:S02]  /*0fe0*/  HADD2.F32 R9, -RZ, R22.H1_H1 ;  /* 0x30000016ff097230 */ /* 0x000fe40000004100 */
[----:B------:R-:W-:Y:S02]  /*0ff0*/  HADD2.F32 R18, -RZ, R18.H1_H1 ;  /* 0x30000012ff127230 */ /* 0x000fe40000004100 */
[----:B--2---:R-:W-:-:S02]  /*1000*/  HADD2.F32 R21, -RZ, R24.H0_H0 ;  /* 0x20000018ff157230 */ /* 0x004fc40000004100 */
[----:B------:R-:W-:Y:S02]  /*1010*/  HADD2.F32 R24, -RZ, R24.H1_H1 ;  /* 0x30000018ff187230 */ /* 0x000fe40000004100 */
[--C-:B---3--:R-:W-:Y:S02]  /*1020*/  HADD2.F32 R50, -RZ, R28.reuse.H0_H0 ;  /* 0x2000001cff327230 */ /* 0x108fe40000004100 */
[----:B------:R-:W-:Y:S02]  /*1030*/  HADD2.F32 R23, -RZ, R28.H1_H1 ;  /* 0x3000001cff177230 */ /* 0x000fe40000004100 */
[--C-:B------:R-:W-:Y:S02]  /*1040*/  HADD2.F32 R28, -RZ, R29.reuse.H0_H0 ;  /* 0x2000001dff1c7230 */ /* 0x100fe40000004100 */
[----:B------:R-:W-:Y:S02]  /*1050*/  HADD2.F32 R20, -RZ, R29.H1_H1 ;  /* 0x3000001dff147230 */ /* 0x000fe40000004100 */
[----:B------:R-:W-:Y:S01]  /*1060*/  FMUL.FTZ R24, R24, R23 ;  /* 0x0000001718187220 */ /* 0x000fe20000410000 */
[----:B------:R-:W-:-:S02]  /*1070*/  HADD2.F32 R29, -RZ, R36.H1_H1 ;  /* 0x30000024ff1d7230 */ /* 0x000fc40000004100 */
[--C-:B------:R-:W-:Y:S02]  /*1080*/  HADD2.F32 R22, -RZ, R32.reuse.H1_H1 ;  /* 0x30000020ff167230 */ /* 0x100fe40000004100 */
[----:B------:R-:W-:Y:S01]  /*1090*/  FFMA.FTZ R9, R18, R9, R17 ;  /* 0x0000000912097223 */ /* 0x000fe20000010011 */
[----:B------:R-:W-:Y:S02]  /*10a0*/  HADD2.F32 R32, -RZ, R32.H0_H0 ;  /* 0x20000020ff207230 */ /* 0x000fe40000004100 */
[----:B------:R-:W-:Y:S02]  /*10b0*/  HADD2.F32 R23, -RZ, R36.H0_H0 ;  /* 0x20000024ff177230 */ /* 0x000fe40000004100 */
[----:B------:R-:W-:Y:S01]  /*10c0*/  FMUL.FTZ R29, R22, R29 ;  /* 0x0000001d161d7220 */ /* 0x000fe20000410000 */
[----:B------:R-:W-:Y:S02]  /*10d0*/  HADD2.F32 R17, -RZ, R25.H0_H0 ;  /* 0x20000019ff117230 */ /* 0x000fe40000004100 */
[----:B------:R-:W-:Y:S01]  /*10e0*/  FFMA.FTZ R24, R21, R50, R24 ;  /* 0x0000003215187223 */ /* 0x000fe20000010018 */
[----:B------:R-:W-:-:S02]  /*10f0*/  HADD2.F32 R56, -RZ, R11.H0_H0 ;  /* 0x2000000bff387230 */ /* 0x000fc40000004100 */
[----:B------:R-:W-:Y:S01]  /*1100*/  FFMA.FTZ R57, R57, R14, R12 ;  /* 0x0000000e39397223 */ /* 0x000fe2000001000c */
[----:B------:R-:W-:Y:S02]  /*1110*/  HADD2.F32 R21, -RZ, R33.H0_H0 ;  /* 0x20000021ff157230 */ /* 0x000fe40000004100 */
[----:B------:R-:W-:Y:S01]  /*1120*/  FFMA.FTZ R32, R32, R23, R29 ;  /* 0x0000001720207223 */ /* 0x000fe2000001001d */
[----:B------:R-:W-:Y:S02]  /*1130*/  HADD2.F32 R22, -RZ, R37.H0_H0 ;  /* 0x20000025ff167230 */ /* 0x000fe40000004100 */
[----:B------:R-:W-:Y:S01]  /*1140*/  FFMA.FTZ R28, R17, R28, R24 ;  /* 0x0000001c111c7223 */ /* 0x000fe20000010018 */
[----:B------:R-:W-:Y:S02]  /*1150*/  HADD2.F32 R25, -RZ, R25.H1_H1 ;  /* 0x30000019ff197230 */ /* 0x000fe40000004100 */
[----:B------:R-:W-:Y:S01]  /*1160*/  FFMA.FTZ R56, R56, R13, R57 ;  /* 0x0000000d38387223 */ /* 0x000fe20000010039 */
[----:B------:R-:W-:-:S02]  /*1170*/  HADD2.F32 R12, -RZ, R19.H0_H0 ;  /* 0x20000013ff0c7230 */ /* 0x000fc40000004100 */
[----:B------:R-:W-:Y:S01]  /*1180*/  FFMA.FTZ R22, R21, R22, R32 ;  /* 0x0000001615167223 */ /* 0x000fe20000010020 */
[----:B------:R-:W-:Y:S02]  /*1190*/  HADD2.F32 R33, -RZ, R33.H1_H1 ;  /* 0x30000021ff217230 */ /* 0x000fe40000004100 */
[----:B------:R-:W-:Y:S02]  /*11a0*/  HADD2.F32 R24, -RZ, R37.H1_H1 ;  /* 0x30000025ff187230 */ /* 0x000fe40000004100 */
[----:B------:R-:W-:Y:S01]  /*11b0*/  FFMA.FTZ R28, R25, R20, R28 ;  /* 0x00000014191c7223 */ /* 0x000fe2000001001c */
[----:B------:R-:W-:Y:S02]  /*11c0*/  HADD2.F32 R13, -RZ, R26.H0_H0 ;  /* 0x2000001aff0d7230 */ /* 0x000fe40000004100 */
[----:B------:R-:W-:Y:S02]  /*11d0*/  HADD2.F32 R18, -RZ, R30.H0_H0 ;  /* 0x2000001eff127230 */ /* 0x000fe40000004100 */
[----:B------:R-:W-:Y:S01]  /*11e0*/  FFMA.FTZ R12, R12, R15, R9 ;  /* 0x0000000f0c0c7223 */ /* 0x000fe20000010009 */
        /* <DEDUP_REMOVED lines=8> */
[----:B------:R-:W-:-:S02]  /*1270*/  HADD2.F32 R21, -RZ, R38.H1_H1 ;  /* 0x30000026ff157230 */ /* 0x000fc40000004100 */
[----:B------:R-:W-:Y:S01]  /*1280*/  FFMA.FTZ R26, R26, R15, R13 ;  /* 0x0000000f1a1a7223 */ /* 0x000fe2000001000d */
[----:B------:R-:W-:Y:S02]  /*1290*/  HADD2.F32 R9, -RZ, R27.H0_H0 ;  /* 0x2000001bff097230 */ /* 0x000fe40000004100 */
[----:B------:R-:W-:Y:S02]  /*12a0*/  HADD2.F32 R16, -RZ, R31.H0_H0 ;  /* 0x2000001fff107230 */ /* 0x000fe40000004100 */
[----:B------:R-:W-:Y:S01]  /*12b0*/  FFMA.FTZ R34, R34, R21, R17 ;  /* 0x0000001522227223 */ /* 0x000fe20000010011 */
[----:B------:R-:W-:Y:S02]  /*12c0*/  HADD2.F32 R13, -RZ, R35.H0_H0 ;  /* 0x20000023ff0d7230 */ /* 0x000fe40000004100 */
[----:B------:R-:W-:Y:S02]  /*12d0*/  HADD2.F32 R18, -RZ, R39.H0_H0 ;  /* 0x20000027ff127230 */ /* 0x000fe40000004100 */
[----:B------:R-:W-:Y:S01]  /*12e0*/  FFMA.FTZ R26, R9, R16, R26 ;  /* 0x00000010091a7223 */ /* 0x000fe2000001001a */
[----:B------:R-:W-:-:S02]  /*12f0*/  HADD2.F32 R11, -RZ, R11.H1_H1 ;  /* 0x3000000bff0b7230 */ /* 0x000fc40000004100 */
[----:B------:R-:W-:Y:S02]  /*1300*/  HADD2.F32 R19, -RZ, R19.H1_H1 ;  /* 0x30000013ff137230 */ /* 0x000fe40000004100 */
[----:B------:R-:W-:Y:S01]  /*1310*/  FFMA.FTZ R18, R13, R18, R34 ;  /* 0x000000120d127223 */ /* 0x000fe20000010022 */
[----:B------:R-:W-:Y:S02]  /*1320*/  HADD2.F32 R27, -RZ, R27.H1_H1 ;  /* 0x3000001bff1b7230 */ /* 0x000fe40000004100 */
[----:B------:R-:W-:Y:S02]  /*1330*/  HADD2.F32 R14, -RZ, R31.H1_H1 ;  /* 0x3000001fff0e7230 */ /* 0x000fe40000004100 */
[----:B------:R-:W-:Y:S02]  /*1340*/  HADD2.F32 R35, -RZ, R35.H1_H1 ;  /* 0x30000023ff237230 */ /* 0x000fe40000004100 */
[----:B------:R-:W-:Y:S02]  /*1350*/  HADD2.F32 R16, -RZ, R39.H1_H1 ;  /* 0x30000027ff107230 */ /* 0x000fe40000004100 */
[----:B------:R-:W-:Y:S01]  /*1360*/  FFMA.FTZ R10, R11, R10, R56 ;  /* 0x0000000a0b0a7223 */ /* 0x000fe20000010038 */
[----:B------:R-:W-:Y:S01]  /*1370*/  FFMA.FTZ R12, R19, R8, R12 ;  /* 0x00000008130c7223 */ /* 0x000fe2000001000c */
[----:B------:R-:W-:Y:S01]  /*1380*/  FFMA.FTZ R26, R27, R14, R26 ;  /* 0x0000000e1b1a7223 */ /* 0x000fe2000001001a */
        /* <DEDUP_REMOVED lines=13> */
[----:B0-----:R-:W-:-:S02]  /*1460*/  FADD.FTZ R12, R9, R8 ;  /* 0x00000008090c7221 */ /* 0x001fc40000010000 */
[----:B------:R-:W0:Y:S01]  /*1470*/  LDC.64 R8, c[0x0][0x2d0] ;  /* 0x0000b400ff087b82 */ /* 0x000e220000000a00 */
[----:B-1----:R-:W-:Y:S01]  /*1480*/  FADD.FTZ R14, R11, R14 ;  /* 0x0000000e0b0e7221 */ /* 0x002fe20000010000 */
[----:B--2---:R-:W-:Y:S01]  /*1490*/  FADD.FTZ R17, R16, R13 ;  /* 0x0000000d10117221 */ /* 0x004fe20000010000 */
[----:B---3--:R-:W-:Y:S01]  /*14a0*/  FADD.FTZ R20, R19, R10 ;  /* 0x0000000a13147221 */ /* 0x008fe20000010000 */
[----:B------:R-:W1:Y:S04]  /*14b0*/  SHFL.BFLY PT, R13, R12, 0x1, 0x1f ;  /* 0x0c201f000c0d7f89 */ /* 0x000e6800000e0000 */
[----:B------:R-:W2:Y:S04]  /*14c0*/  SHFL.BFLY PT, R15, R14, 0x1, 0x1f ;  /* 0x0c201f000e0f7f89 */ /* 0x000ea800000e0000 */
[----:B------:R-:W3:Y:S04]  /*14d0*/  SHFL.BFLY PT, R18, R17, 0x1, 0x1f ;  /* 0x0c201f0011127f89 */ /* 0x000ee800000e0000 */
[----:B------:R-:W4:Y:S01]  /*14e0*/  SHFL.BFLY PT, R21, R20, 0x1, 0x1f ;  /* 0x0c201f0014157f89 */ /* 0x000f2200000e0000 */
[----:B------:R-:W-:Y:S01]  /*14f0*/  @P0 SHF.R.S32.HI R11, RZ, 0x1f, R48 ;  /* 0x0000001fff0b0819 */ /* 0x000fe20000011430 */
[----:B------:R-:W-:-:S03]  /*1500*/  HFMA2.MMA R10, -RZ, RZ, 0, 0 ;  /* 0x00000000ff0a7435 */ /* 0x000fc600000001ff */
[----:B------:R-:W-:-:S04]  /*1510*/  @P0 LEA.HI R11, R11, R48, RZ, 0x7 ;  /* 0x000000300b0b0211 */ /* 0x000fc800078f38ff */
[----:B------:R-:W-:Y:S02]  /*1520*/  @P0 LOP3.LUT R10, R11, 0xffffff80, RZ, 0xc0, !PT ;  /* 0xffffff800b0a0812 */ /* 0x000fe400078ec0ff */
[----:B------:R-:W-:Y:S01]  /*1530*/  ISETP.GE.AND P0, PT, R46, R47, PT ;  /* 0x0000002f2e00720c */ /* 0x000fe20003f06270 */
[----:B-1----:R-:W-:Y:S01]  /*1540*/  FADD.FTZ R19, R12, R13 ;  /* 0x0000000d0c137221 */ /* 0x002fe20000010000 */
[----:B--2---:R-:W-:Y:S01]  /*1550*/  FADD.FTZ R15, R14, R15 ;  /* 0x0000000f0e0f7221 */ /* 0x004fe20000010000 */
[----:B---3--:R-:W-:Y:S01]  /*1560*/  FADD.FTZ R18, R17, R18 ;  /* 0x0000001211127221 */ /* 0x008fe20000010000 */
[----:B----4-:R-:W-:Y:S01]  /*1570*/  FADD.FTZ R21, R20, R21 ;  /* 0x0000001514157221 */ /* 0x010fe20000010000 */
[----:B0-----:R-:W-:Y:S08]  /*1580*/  @P5 BRA `(.L_x_7370) ;  /* 0x0000000000645947 */ /* 0x001ff00003800000 */
[----:B------:R-:W0:Y:S01]  /*1590*/  LDC.64 R16, c[0x0][0x278] ;  /* 0x00009e00ff107b82 */ /* 0x000e220000000a00 */
[----:B------:R-:W-:Y:S01]  /*15a0*/  SHF.R.S32.HI R14, RZ, 0x1f, R10 ;  /* 0x0000001fff0e7819 */ /* 0x000fe2000001140a */
[----:B------:R-:W-:Y:S01]  /*15b0*/  ULDC.64 UR8, c[0x0][0x280] ;  /* 0x0000a00000087ab9 */ /* 0x000fe20000000a00 */
[----:B------:R-:W-:Y:S02]  /*15c0*/  IADD3 R12, P5, R5, R10, RZ ;  /* 0x0000000a050c7210 */ /* 0x000fe40007fbe0ff */
[----:B------:R-:W-:Y:S02]  /*15d0*/  FSEL R15, R15, RZ, !P4 ;  /* 0x000000ff0f0f7208 */ /* 0x000fe40006000000 */
[----:B------:R-:W-:Y:S01]  /*15e0*/  LEA.HI.X.SX32 R13, R5, R14, 0x1, P5 ;  /* 0x0000000e050d7211 */ /* 0x000fe200028f0eff */
[C---:B0-----:R-:W-:Y:S02]  /*15f0*/  IMAD R14, R16.reuse, UR7, RZ ;  /* 0x00000007100e7c24 */ /* 0x041fe4000f8e02ff */
[----:B------:R-:W-:-:S04]  /*1600*/  IMAD.WIDE.U32 R12, R16, UR6, R12 ;  /* 0x00000006100c7c25 */ /* 0x000fc8000f8e000c */
[----:B------:R-:W-:Y:S01]  /*1610*/  IMAD R11, R17, UR6, R14 ;  /* 0x00000006110b7c24 */ /* 0x000fe2000f8e020e */
[----:B------:R-:W-:Y:S01]  /*1620*/  FSEL R17, R18, RZ, !P2 ;  /* 0x000000ff12117208 */ /* 0x000fe20005000000 */
[----:B------:R-:W-:-:S03]  /*1630*/  IMAD R14, R41, UR8, RZ ;  /* 0x00000008290e7c24 */ /* 0x000fc6000f8e02ff */
[----:B------:R-:W-:Y:S01]  /*1640*/  IADD3 R13, R13, R11, RZ ;  /* 0x0000000b0d0d7210 */ /* 0x000fe20007ffe0ff */
[C---:B------:R-:W-:Y:S02]  /*1650*/  IMAD R11, R7.reuse, UR9, R14 ;  /* 0x00000009070b7c24 */ /* 0x040fe4000f8e020e */
[----:B------:R-:W-:Y:S01]  /*1660*/  IMAD.WIDE.U32 R12, R7, UR8, R12 ;  /* 0x00000008070c7c25 */ /* 0x000fe2000f8e000c */
[----:B------:R-:W-:Y:S02]  /*1670*/  ULDC.64 UR8, c[0x0][0x260] ;  /* 0x0000980000087ab9 */ /* 0x000fe40000000a00 */
[----:B------:R-:W-:-:S04]  /*1680*/  IADD3 R6, P5, R6, R12, RZ ;  /* 0x0000000c06067210 */ /* 0x000fc80007fbe0ff */
[----:B------:R-:W-:Y:S02]  /*1690*/  IADD3.X R13, R42, R13, R11, P5, !PT ;  /* 0x0000000d2a0d7210 */ /* 0x000fe40002ffe40b */
[C---:B------:R-:W-:Y:S02]  /*16a0*/  LEA R12, P5, R6.reuse, UR8, 0x2 ;  /* 0x00000008060c7c11 */ /* 0x040fe4000f8a10ff */
[----:B------:R-:W-:Y:S02]  /*16b0*/  FSEL R11, R19, RZ, !P3 ;  /* 0x000000ff130b7208 */ /* 0x000fe40005800000 */
[----:B------:R-:W-:Y:S02]  /*16c0*/  LEA.HI.X R13, R6, UR9, R13, 0x2, P5 ;  /* 0x00000009060d7c11 */ /* 0x000fe4000a8f140d */
[----:B------:R-:W-:-:S03]  /*16d0*/  FSEL R19, R21, RZ, !P0 ;  /* 0x000000ff15137208 */ /* 0x000fc60004000000 */
[----:B------:R0:W-:Y:S04]  /*16e0*/  STG.E desc[UR4][R12.64], R11 ;  /* 0x0000000b0c007986 */ /* 0x0001e8000c101904 */
[----:B------:R0:W-:Y:S04]  /*16f0*/  STG.E desc[UR4][R12.64+0x80], R15 ;  /* 0x0000800f0c007986 */ /* 0x0001e8000c101904 */
[----:B------:R0:W-:Y:S04]  /*1700*/  STG.E desc[UR4][R12.64+0x100], R17 ;  /* 0x000100110c007986 */ /* 0x0001e8000c101904 */
[----:B------:R0:W-:Y:S02]  /*1710*/  STG.E desc[UR4][R12.64+0x180], R19 ;  /* 0x000180130c007986 */ /* 0x0001e4000c101904 */
.L_x_7370:
[----:B------:R-:W-:Y:S05]  /*1720*/  BSYNC B0 ;  /* 0x0000000000007941 */ /* 0x000fea0003800000 */
.L_x_7369:
[----:B------:R-:W-:Y:S01]  /*1730*/  IADD3 R4, R4, 0x7f, RZ ;  /* 0x0000007f04047810 */ /* 0x000fe20007ffe0ff */
[----:B------:R-:W-:Y:S01]  /*1740*/  BSSY B0, `(.L_x_7371) ;  /* 0x0000029000007945 */ /* 0x000fe20003800000 */
[----:B0-----:R-:W-:Y:S02]  /*1750*/  SHF.L.U32 R12, R10, 0x6, RZ ;  /* 0x000000060a0c7819 */ /* 0x001fe400000006ff */
[----:B------:R-:W-:Y:S02]  /*1760*/  SHF.R.S32.HI R11, RZ, 0x1f, R4 ;  /* 0x0000001fff0b7819 */ /* 0x000fe40000011404 */
[----:B------:R-:W-:Y:S02]  /*1770*/  SHF.L.U32 R13, R2, 0xd, RZ ;  /* 0x0000000d020d7819 */ /* 0x000fe400000006ff */
[----:B------:R-:W-:Y:S02]  /*1780*/  LEA.HI R11, R11, R4, RZ, 0x7 ;  /* 0x000000040b0b7211 */ /* 0x000fe400078f38ff */
[----:B------:R-:W-:-:S02]  /*1790*/  SHF.L.U32 R6, R3, 0x2, RZ ;  /* 0x0000000203067819 */ /* 0x000fc400000006ff */
[----:B------:R-:W-:Y:S02]  /*17a0*/  LOP3.LUT R4, R11, 0xffffff80, RZ, 0xc0, !PT ;  /* 0xffffff800b047812 */ /* 0x000fe400078ec0ff */
[----:B------:R-:W-:Y:S02]  /*17b0*/  SHF.R.S32.HI R14, RZ, 0x1f, R12 ;  /* 0x0000001fff0e7819 */ /* 0x000fe4000001140c */
[----:B------:R-:W-:Y:S02]  /*17c0*/  IADD3 R4, -R5, R4, RZ ;  /* 0x0000000405047210 */ /* 0x000fe40007ffe1ff */
[--C-:B------:R-:W-:Y:S02]  /*17d0*/  IADD3 R12, P0, P2, R12, R6, R13.reuse ;  /* 0x000000060c0c7210 */ /* 0x100fe40007a1e00d */
[----:B------:R-:W-:Y:S02]  /*17e0*/  ISETP.GE.OR P1, PT, R3, R4, P1 ;  /* 0x000000040300720c */ /* 0x000fe40000f26670 */
[----:B------:R-:W-:-:S02]  /*17f0*/  SHF.R.S32.HI R13, RZ, 0x1f, R13 ;  /* 0x0000001fff0d7819 */ /* 0x000fc4000001140d */
[----:B------:R-:W-:-:S04]  /*1800*/  SHF.R.S32.HI R6, RZ, 0x1f, R6 ;  /* 0x0000001fff067819 */ /* 0x000fc80000011406 */
[----:B------:R-:W-:Y:S01]  /*1810*/  IADD3.X R13, R14, R6, R13, P0, P2 ;  /* 0x000000060e0d7210 */ /* 0x000fe200007e440d */
[----:B------:R-:W-:-:S04]  /*1820*/  IMAD R6, R8, UR7, RZ ;  /* 0x0000000708067c24 */ /* 0x000fc8000f8e02ff */
[----:B------:R-:W-:Y:S02]  /*1830*/  IMAD R9, R9, UR6, R6 ;  /* 0x0000000609097c24 */ /* 0x000fe4000f8e0206 */
[----:B------:R-:W-:-:S05]  /*1840*/  IMAD.WIDE.U32 R12, R8, UR6, R12 ;  /* 0x00000006080c7c25 */ /* 0x000fca000f8e000c */
[----:B------:R-:W-:Y:S01]  /*1850*/  IADD3 R11, R13, R9, RZ ;  /* 0x000000090d0b7210 */ /* 0x000fe20007ffe0ff */
[----:B------:R-:W-:Y:S06]  /*1860*/  @P1 BRA `(.L_x_7372) ;  /* 0x0000000000581947 */ /* 0x000fec0003800000 */
[----:B------:R-:W0:Y:S01]  /*1870*/  LDC.64 R8, c[0x0][0x2a8] ;  /* 0x0000aa00ff087b82 */ /* 0x000e220000000a00 */
[----:B------:R-:W-:Y:S01]  /*1880*/  SHF.R.S32.HI R6, RZ, 0x1f, R5 ;  /* 0x0000001fff067819 */ /* 0x000fe20000011405 */
[----:B------:R-:W-:Y:S01]  /*1890*/  ULDC.64 UR8, c[0x0][0x2b0] ;  /* 0x0000ac0000087ab9 */ /* 0x000fe20000000a00 */
[--C-:B------:R-:W-:Y:S02]  /*18a0*/  IADD3 R4, P0, P1, R10, R5, R3.reuse ;  /* 0x000000050a047210 */ /* 0x100fe4000791e003 */
[----:B------:R-:W-:Y:S02]  /*18b0*/  SHF.R.S32.HI R14, RZ, 0x1f, R10 ;  /* 0x0000001fff0e7819 */ /* 0x000fe4000001140a */
[----:B------:R-:W-:-:S04]  /*18c0*/  SHF.R.S32.HI R5, RZ, 0x1f, R3 ;  /* 0x0000001fff057819 */ /* 0x000fc80000011403 */
[----:B------:R-:W-:Y:S02]  /*18d0*/  IADD3.X R5, R14, R6, R5, P0, P1 ;  /* 0x000000060e057210 */ /* 0x000fe400007e2405 */
[----:B-----5:R-:W-:Y:S01]  /*18e0*/  FSETP.NEU.FTZ.AND P0, PT, R40, -INF , PT ;  /* 0xff8000002800780b */ /* 0x020fe20003f1d000 */
[C---:B0-----:R-:W-:Y:S02]  /*18f0*/  IMAD R6, R8.reuse, UR7, RZ ;  /* 0x0000000708067c24 */ /* 0x041fe4000f8e02ff */
[----:B------:R-:W-:-:S04]  /*1900*/  IMAD.WIDE.U32 R4, R8, UR6, R4 ;  /* 0x0000000608047c25 */ /* 0x000fc8000f8e0004 */
[----:B------:R-:W-:Y:S02]  /*1910*/  IMAD R9, R9, UR6, R6 ;  /* 0x0000000609097c24 */ /* 0x000fe4000f8e0206 */
[----:B------:R-:W-:-:S03]  /*1920*/  IMAD R6, R41, UR8, RZ ;  /* 0x0000000829067c24 */ /* 0x000fc6000f8e02ff */
[----:B------:R-:W-:Y:S01]  /*1930*/  IADD3 R5, R5, R9, RZ ;  /* 0x0000000905057210 */ /* 0x000fe20007ffe0ff */
[C---:B------:R-:W-:Y:S02]  /*1940*/  IMAD R9, R7.reuse, UR9, R6 ;  /* 0x0000000907097c24 */ /* 0x040fe4000f8e0206 */
[----:B------:R-:W-:Y:S01]  /*1950*/  FMUL.FTZ R6, R40, 1.4426950216293334961 ;  /* 0x3fb8aa3b28067820 */ /* 0x000fe20000410000 */
[----:B------:R-:W-:Y:S01]  /*1960*/  IMAD.WIDE.U32 R4, R7, UR8, R4 ;  /* 0x0000000807047c25 */ /* 0x000fe2000f8e0004 */
[----:B------:R-:W-:-:S04]  /*1970*/  ULDC.64 UR8, c[0x0][0x2a0] ;  /* 0x0000a80000087ab9 */ /* 0x000fc80000000a00 */
[----:B------:R-:W-:Y:S02]  /*1980*/  IADD3 R5, R5, R9, RZ ;  /* 0x0000000905057210 */ /* 0x000fe40007ffe0ff */
[----:B------:R-:W-:-:S04]  /*1990*/  LEA R8, P1, R4, UR8, 0x2 ;  /* 0x0000000804087c11 */ /* 0x000fc8000f8210ff */
[----:B------:R-:W-:Y:S02]  /*19a0*/  LEA.HI.X R9, R4, UR9, R5, 0x2, P1 ;  /* 0x0000000904097c11 */ /* 0x000fe400088f1405 */
[----:B------:R-:W-:-:S05]  /*19b0*/  FSEL R5, R6, RZ, P0 ;  /* 0x000000ff06057208 */ /* 0x000fca0000000000 */
[----:B------:R0:W-:Y:S02]  /*19c0*/  STG.E desc[UR4][R8.64], R5 ;  /* 0x0000000508007986 */ /* 0x0001e4000c101904 */
.L_x_7372:
[----:B------:R-:W-:Y:S05]  /*19d0*/  BSYNC B0 ;  /* 0x0000000000007941 */ /* 0x000fea0003800000 */
.L_x_7371:
[----:B------:R-:W-:Y:S01]  /*19e0*/  ULDC.64 UR10, c[0x0][0x2e8] ;  /* 0x0000ba00000a7ab9 */ /* 0x000fe20000000a00 */
[----:B------:R-:W-:Y:S01]  /*19f0*/  ULDC.64 UR8, c[0x0][0x2d8] ;  /* 0x0000b60000087ab9 */ /* 0x000fe20000000a00 */
[----:B------:R-:W-:Y:S01]  /*1a00*/  MOV R10, R12 ;  /* 0x0000000c000a7202 */ /* 0x000fe20000000f00 */
[----:B------:R-:W-:Y:S01]  /*1a10*/  IMAD R6, R41, UR8, RZ ;  /* 0x0000000829067c24 */ /* 0x000fe2000f8e02ff */
[----:B------:R-:W-:-:S03]  /*1a20*/  ISETP.NE.U32.AND P0, PT, RZ, UR10, PT ;  /* 0x0000000aff007c0c */ /* 0x000fc6000bf05070 */
[----:B0-----:R-:W-:Y:S01]  /*1a30*/  IMAD.WIDE.U32 R4, R7, UR8, R10 ;  /* 0x0000000807047c25 */ /* 0x001fe2000f8e000a */
[----:B------:R-:W-:-:S03]  /*1a40*/  ISETP.NE.AND.EX P0, PT, RZ, UR11, PT, P0 ;  /* 0x0000000bff007c0c */ /* 0x000fc6000bf05300 */
[----:B------:R-:W-:Y:S01]  /*1a50*/  IMAD R7, R7, UR9, R6 ;  /* 0x0000000907077c24 */ /* 0x000fe2000f8e0206 */
[----:B------:R-:W-:Y:S01]  /*1a60*/  ISETP.NE.OR P0, PT, R3, RZ, !P0 ;  /* 0x000000ff0300720c */ /* 0x000fe20004705670 */
[----:B------:R-:W-:Y:S02]  /*1a70*/  ULDC.64 UR8, c[0x0][0x2b8] ;  /* 0x0000ae0000087ab9 */ /* 0x000fe40000000a00 */
        /* <DEDUP_REMOVED lines=20> */
.L_x_7373:
        /* <DEDUP_REMOVED lines=12> */
.L_x_7428:


//--------------------- .nv.global.init           --------------------------
	.section	.nv.global.init,"aw",@progbits
.nv.global.init:
	.type		$str$23,@object
	.size		$str$23,($str$24 - $str$23)
$str$23:
        /*0000*/ 	.byte	0x28, 0x61, 0x64, 0x64, 0x72, 0x65, 0x73, 0x73, 0x20, 0x26, 0x20, 0x6d, 0x61, 0x73, 0x6b, 0x29
        /*0010*/ 	.byte	0x20, 0x3d, 0x3d, 0x20, 0x30, 0x00
	.type		$str$24,@object
	.size		$str$24,(__unnamed_4 - $str$24)
$str$24:
        /*0016*/ 	.byte	0x2f, 0x74, 0x6d, 0x70, 0x2f, 0x6f, 0x73, 0x73, 0x5f, 0x6b, 0x65, 0x72, 0x6e, 0x65, 0x6c, 0x73
        /*0026*/ 	.byte	0x5f, 0x73, 0x72, 0x63, 0x2f, 0x66, 0x6c, 0x61, 0x73, 0x68, 0x5f, 0x61, 0x74, 0x74, 0x65, 0x6e
        /*0036*/ 	.byte	0x74, 0x69, 0x6f, 0x6e, 0x2f, 0x63, 0x73, 0x72, 0x63, 0x2f, 0x63, 0x75, 0x74, 0x6c, 0x61, 0x73
        /*0046*/ 	.byte	0x73, 0x2f, 0x69, 0x6e, 0x63, 0x6c, 0x75, 0x64, 0x65, 0x2f, 0x63, 0x75, 0x74, 0x65, 0x2f, 0x70
        /*0056*/ 	.byte	0x6f, 0x69, 0x6e, 0x74, 0x65, 0x72, 0x5f, 0x66, 0x6c, 0x61, 0x67, 0x67, 0x65, 0x64, 0x2e, 0x68
        /*0066*/ 	.byte	0x70, 0x70, 0x00
	.type		__unnamed_4,@object
	.size		__unnamed_4,(__unnamed_6 - __unnamed_4)
__unnamed_4:
        /* <DEDUP_REMOVED lines=17> */
        /*0179*/ 	.byte	0x3e, 0x3e, 0x3e, 0x3e, 0x5d, 0x00
	.type		__unnamed_6,@object
	.size		__unnamed_6,(__unnamed_2 - __unnamed_6)
__unnamed_6:
        /* <DEDUP_REMOVED lines=22> */
        /*02df*/ 	.byte	0x3e, 0x3e, 0x3e, 0x3e, 0x20, 0x26, 0x5d, 0x00
	.type		__unnamed_2,@object
	.size		__unnamed_2,(__unnamed_3 - __unnamed_2)
__unnamed_2:
        /* <DEDUP_REMOVED lines=22> */
        /*0447*/ 	.byte	0x34, 0x3e, 0x3e, 0x3e, 0x3e, 0x20, 0x26, 0x5d, 0x00
	.type		__unnamed_3,@object
	.size		__unnamed_3,(__unnamed_1 - __unnamed_3)
__unnamed_3:
        /* <DEDUP_REMOVED lines=23> */
        /*05c0*/ 	.byte	0x3a, 0x43, 0x3c, 0x30, 0x3e, 0x3e, 0x3e, 0x3e, 0x3e, 0x5d, 0x00
	.type		__unnamed_1,@object
	.size		__unnamed_1,(__unnamed_5 - __unnamed_1)
__unnamed_1:
        /* <DEDUP_REMOVED lines=28> */
        /*078b*/ 	.byte	0x31, 0x36, 0x33, 0x38, 0x34, 0x3e, 0x3e, 0x3e, 0x3e, 0x3e, 0x20, 0x26, 0x5d, 0x00
	.type		__unnamed_5,@object
	.size		__unnamed_5,(.L_4 - __unnamed_5)
__unnamed_5:
        /* <DEDUP_REMOVED lines=29> */
.L_4:


//--------------------- .nv.shared._ZN7cutlass13device_kernelIN5flash11enable_sm90INS1_16FlashAttnBwdSm90INS1_25CollectiveMainloopBwdSm90ILi2ELi2ELi2EN4cute5tupleIJNS5_1CILi1EEES8_S8_EEENS6_IJNS7_ILi128EEESA_NS7_ILi64EEEEEENS_6half_tEfNS_4arch4Sm90ELb0ELb0ELb1ELb0ELb0ELb1ELb0ELb0ELi2ELi1ELi2ELi2ELb0EEENS1_21CollectiveEpilogueBwdISC_SD_SF_Li256ELb0ELb0ELi1EEENS1_19SingleTileSchedulerILb0ELb0ELb0ELi128EEEEEEEEEvNT_6ParamsE --------------------------
	.section	.nv.shared._ZN7cutlass13device_kernelIN5flash11enable_sm90INS1_16FlashAttnBwdSm90INS1_25CollectiveMainloopBwdSm90ILi2ELi2ELi2EN4cute5tupleIJNS5_1CILi1EEES8_S8_EEENS6_IJNS7_ILi128EEESA_NS7_ILi64EEEEEENS_6half_tEfNS_4arch4Sm90ELb0ELb0ELb1ELb0ELb0ELb1ELb0ELb0ELi2ELi1ELi2ELi2ELb0EEENS1_21CollectiveEpilogueBwdISC_SD_SF_Li256ELb0ELb0ELi1EEENS1_19SingleTileSchedulerILb0ELb0ELb0ELi128EEEEEEEEEvNT_6ParamsE,"aw",@nobits
	.sectionflags	@""
	.align	16
	.zero		1024


//--------------------- .nv.shared.reserved.0     --------------------------
	.section	.nv.shared.reserved.0,"aw",@nobits
	.weak		__nv_reservedSMEM_offset_0_alias
	.size		__nv_reservedSMEM_offset_0_alias, 0, 0
	.other		__nv_reservedSMEM_offset_0_alias,@"STO_CUDA_RESERVED_SHARED STV_DEFAULT"
__nv_reservedSMEM_offset_0_alias:
	.zero		0


//--------------------- .nv.global                --------------------------
	.section	.nv.global,"aw",@nobits
.nv.global:
	.type		_ZN76_INTERNAL_e9716c89_40_flash_bwd_hdim64_fp16_softcapall_sm90_cu_8e232a79_36874cute1_E,@object
	.size		_ZN76_INTERNAL_e9716c89_40_flash_bwd_hdim64_fp16_softcapall_sm90_cu_8e232a79_36874cute1_E,(_ZN76_INTERNAL_e9716c89_40_flash_bwd_hdim64_fp16_softcapall_sm90_cu_8e232a79_36874cuda3std3__45__cpo6cbeginE - _ZN76_INTERNAL_e9716c89_40_flash_bwd_hdim64_fp16_softcapall_sm90_cu_8e232a79_36874cute1_E)
_ZN76_INTERNAL_e9716c89_40_flash_bwd_hdim64_fp16_softcapall_sm90_cu_8e232a79_36874cute1_E:
	.zero		1
	.type		_ZN76_INTERNAL_e9716c89_40_flash_bwd_hdim64_fp16_softcapall_sm90_cu_8e232a79_36874cuda3std3__45__cpo6cbeginE,@object
	.size		_ZN76_INTERNAL_e9716c89_40_flash_bwd_hdim64_fp16_softcapall_sm90_cu_8e232a79_36874cuda3std3__45__cpo6cbeginE,(_ZN76_INTERNAL_e9716c89_40_flash_bwd_hdim64_fp16_softcapall_sm90_cu_8e232a79_36874cuda3std3__48in_placeE - _ZN76_INTERNAL_e9716c89_40_flash_bwd_hdim64_fp16_softcapall_sm90_cu_8e232a79_36874cuda3std3__45__cpo6cbeginE)
_ZN76_INTERNAL_e9716c89_40_flash_bwd_hdim64_fp16_softcapall_sm90_cu_8e232a79_36874cuda3std3__45__cpo6cbeginE:
	.zero		1
	.type		_ZN76_INTERNAL_e9716c89_40_flash_bwd_hdim64_fp16_softcapall_sm90_cu_8e232a79_36874cuda3std3__48in_placeE,@object
	.size		_ZN76_INTERNAL_e9716c89_40_flash_bwd_hdim64_fp16_softcapall_sm90_cu_8e232a79_36874cuda3std3__48in_placeE,(_ZN76_INTERNAL_e9716c89_40_flash_bwd_hdim64_fp16_softcapall_sm90_cu_8e232a79_36874cuda3std6ranges3__45__cpo9iter_moveE - _ZN76_INTERNAL_e9716c89_40_flash_bwd_hdim64_fp16_softcapall_sm90_cu_8e232a79_36874cuda3std3__48in_placeE)
_ZN76_INTERNAL_e9716c89_40_flash_bwd_hdim64_fp16_softcapall_sm90_cu_8e232a79_36874cuda3std3__48in_placeE:
	.zero		1
	.type		_ZN76_INTERNAL_e9716c89_40_flash_bwd_hdim64_fp16_softcapall_sm90_cu_8e232a79_36874cuda3std6ranges3__45__cpo9iter_moveE,@object
	.size		_ZN76_INTERNAL_e9716c89_40_flash_bwd_hdim64_fp16_softcapall_sm90_cu_8e232a79_36874cuda3std6ranges3__45__cpo9iter_moveE,(_ZN76_INTERNAL_e9716c89_40_flash_bwd_hdim64_fp16_softcapall_sm90_cu_8e232a79_36874cuda3std3__45__cpo5beginE - _ZN76_INTERNAL_e9716c89_40_flash_bwd_hdim64_fp16_softcapall_sm90_cu_8e232a79_36874cuda3std6ranges3__45__cpo9iter_moveE)
_ZN76_INTERNAL_e9716c89_40_flash_bwd_hdim64_fp16_softcapall_sm90_cu_8e232a79_36874cuda3std6ranges3__45__cpo9iter_moveE:
	.zero		1
	.type		_ZN76_INTERNAL_e9716c89_40_flash_bwd_hdim64_fp16_softcapall_sm90_cu_8e232a79_36874cuda3std3__45__cpo5beginE,@object
	.size		_ZN76_INTERNAL_e9716c89_40_flash_bwd_hdim64_fp16_softcapall_sm90_cu_8e232a79_36874cuda3std3__45__cpo5beginE,(_ZN76_INTERNAL_e9716c89_40_flash_bwd_hdim64_fp16_softcapall_sm90_cu_8e232a79_36874cuda3std3__478_GLOBAL__N__e9716c89_40_flash_bwd_hdim64_fp16_softcapall_sm90_cu_8e232a79_36876ignoreE - _ZN76_INTERNAL_e9716c89_40_flash_bwd_hdim64_fp16_softcapall_sm90_cu_8e232a79_36874cuda3std3__45__cpo5beginE)
_ZN76_INTERNAL_e9716c89_40_flash_bwd_hdim64_fp16_softcapall_sm90_cu_8e232a79_36874cuda3std3__45__cpo5beginE:
	.zero		1
	.type		_ZN76_INTERNAL_e9716c89_40_flash_bwd_hdim64_fp16_softcapall_sm90_cu_8e232a79_36874cuda3std3__478_GLOBAL__N__e9716c89_40_flash_bwd_hdim64_fp16_softcapall_sm90_cu_8e232a79_36876ignoreE,@object
	.size		_ZN76_INTERNAL_e9716c89_40_flash_bwd_hdim64_fp16_softcapall_sm90_cu_8e232a79_36874cuda3std3__478_GLOBAL__N__e9716c89_40_flash_bwd_hdim64_fp16_softcapall_sm90_cu_8e232a79_36876ignoreE,(_ZN76_INTERNAL_e9716c89_40_flash_bwd_hdim64_fp16_softcapall_sm90_cu_8e232a79_36874cute7productE - _ZN76_INTERNAL_e9716c89_40_flash_bwd_hdim64_fp16_softcapall_sm90_cu_8e232a79_36874cuda3std3__478_GLOBAL__N__e9716c89_40_flash_bwd_hdim64_fp16_softcapall_sm90_cu_8e232a79_36876ignoreE)
_ZN76_INTERNAL_e9716c89_40_flash_bwd_hdim64_fp16_softcapall_sm90_cu_8e232a79_36874cuda3std3__478_GLOBAL__N__e9716c89_40_flash_bwd_hdim64_fp16_softcapall_sm90_cu_8e232a79_36876ignoreE:
	.zero		1
	.type		_ZN76_INTERNAL_e9716c89_40_flash_bwd_hdim64_fp16_softcapall_sm90_cu_8e232a79_36874cute7productE,@object
	.size		_ZN76_INTERNAL_e9716c89_40_flash_bwd_hdim64_fp16_softcapall_sm90_cu_8e232a79_36874cute7productE,(_ZN76_INTERNAL_e9716c89_40_flash_bwd_hdim64_fp16_softcapall_sm90_cu_8e232a79_36874cuda3std3__45__cpo3endE - _ZN76_INTERNAL_e9716c89_40_flash_bwd_hdim64_fp16_softcapall_sm90_cu_8e232a79_36874cute7productE)
_ZN76_INTERNAL_e9716c89_40_flash_bwd_hdim64_fp16_softcapall_sm90_cu_8e232a79_36874cute7productE:
	.zero		1
	.type		_ZN76_INTERNAL_e9716c89_40_flash_bwd_hdim64_fp16_softcapall_sm90_cu_8e232a79_36874cuda3std3__45__cpo3endE,@object
	.size		_ZN76_INTERNAL_e9716c89_40_flash_bwd_hdim64_fp16_softcapall_sm90_cu_8e232a79_36874cuda3std3__45__cpo3endE,(_ZN76_INTERNAL_e9716c89_40_flash_bwd_hdim64_fp16_softcapall_sm90_cu_8e232a79_36874cuda3std3__419piecewise_constructE - _ZN76_INTERNAL_e9716c89_40_flash_bwd_hdim64_fp16_softcapall_sm90_cu_8e232a79_36874cuda3std3__45__cpo3endE)
_ZN76_INTERNAL_e9716c89_40_flash_bwd_hdim64_fp16_softcapall_sm90_cu_8e232a79_36874cuda3std3__45__cpo3endE:
	.zero		1
	.type		_ZN76_INTERNAL_e9716c89_40_flash_bwd_hdim64_fp16_softcapall_sm90_cu_8e232a79_36874cuda3std3__419piecewise_constructE,@object
	.size		_ZN76_INTERNAL_e9716c89_40_flash_bwd_hdim64_fp16_softcapall_sm90_cu_8e232a79_36874cuda3std3__419piecewise_constructE,(_ZN76_INTERNAL_e9716c89_40_flash_bwd_hdim64_fp16_softcapall_sm90_cu_8e232a79_36874cuda3std3__45__cpo4cendE - _ZN76_INTERNAL_e9716c89_40_flash_bwd_hdim64_fp16_softcapall_sm90_cu_8e232a79_36874cuda3std3__419piecewise_constructE)
_ZN76_INTERNAL_e9716c89_40_flash_bwd_hdim64_fp16_softcapall_sm90_cu_8e232a79_36874cuda3std3__419piecewise_constructE:
	.zero		1
	.type		_ZN76_INTERNAL_e9716c89_40_flash_bwd_hdim64_fp16_softcapall_sm90_cu_8e232a79_36874cuda3std3__45__cpo4cendE,@object
	.size		_ZN76_INTERNAL_e9716c89_40_flash_bwd_hdim64_fp16_softcapall_sm90_cu_8e232a79_36874cuda3std3__45__cpo4cendE,(_ZN76_INTERNAL_e9716c89_40_flash_bwd_hdim64_fp16_softcapall_sm90_cu_8e232a79_36874cuda3std6ranges3__45__cpo4swapE - _ZN76_INTERNAL_e9716c89_40_flash_bwd_hdim64_fp16_softcapall_sm90_cu_8e232a79_36874cuda3std3__45__cpo4cendE)
_ZN76_INTERNAL_e9716c89_40_flash_bwd_hdim64_fp16_softcapall_sm90_cu_8e232a79_36874cuda3std3__45__cpo4cendE:
	.zero		1
	.type		_ZN76_INTERNAL_e9716c89_40_flash_bwd_hdim64_fp16_softcapall_sm90_cu_8e232a79_36874cuda3std6ranges3__45__cpo4swapE,@object
	.size		_ZN76_INTERNAL_e9716c89_40_flash_bwd_hdim64_fp16_softcapall_sm90_cu_8e232a79_36874cuda3std6ranges3__45__cpo4swapE,(.L_13 - _ZN76_INTERNAL_e9716c89_40_flash_bwd_hdim64_fp16_softcapall_sm90_cu_8e232a79_36874cuda3std6ranges3__45__cpo4swapE)
_ZN76_INTERNAL_e9716c89_40_flash_bwd_hdim64_fp16_softcapall_sm90_cu_8e232a79_36874cuda3std6ranges3__45__cpo4swapE:
	.zero		1
.L_13:


//--------------------- .nv.shared._ZN7cutlass13device_kernelIN5flash11enable_sm90INS1_16FlashAttnBwdSm90INS1_25CollectiveMainloopBwdSm90ILi2ELi2ELi2EN4cute5tupleIJNS5_1CILi1EEES8_S8_EEENS6_IJNS7_ILi128EEESA_NS7_ILi64EEEEEENS_6half_tEfNS_4arch4Sm90ELb0ELb0ELb1ELb0ELb1ELb1ELb0ELb0ELi2ELi1ELi2ELi2ELb0EEENS1_21CollectiveEpilogueBwdISC_SD_SF_Li256ELb0ELb0ELi1EEENS1_19SingleTileSchedulerILb0ELb0ELb0ELi128EEEEEEEEEvNT_6ParamsE --------------------------
	.section	.nv.shared._ZN7cutlass13device_kernelIN5flash11enable_sm90INS1_16FlashAttnBwdSm90INS1_25CollectiveMainloopBwdSm90ILi2ELi2ELi2EN4cute5tupleIJNS5_1CILi1EEES8_S8_EEENS6_IJNS7_ILi128EEESA_NS7_ILi64EEEEEENS_6half_tEfNS_4arch4Sm90ELb0ELb0ELb1ELb0ELb1ELb1ELb0ELb0ELi2ELi1ELi2ELi2ELb0EEENS1_21CollectiveEpilogueBwdISC_SD_SF_Li256ELb0ELb0ELi1EEENS1_19SingleTileSchedulerILb0ELb0ELb0ELi128EEEEEEEEEvNT_6ParamsE,"aw",@nobits
	.sectionflags	@""
	.align	16
	.zero		1024


//--------------------- .nv.shared._ZN7cutlass13device_kernelIN5flash11enable_sm90INS1_16FlashAttnBwdSm90INS1_25CollectiveMainloopBwdSm90ILi2ELi2ELi2EN4cute5tupleIJNS5_1CILi1EEES8_S8_EEENS6_IJNS7_ILi128EEESA_NS7_ILi64EEEEEENS_6half_tEfNS_4arch4Sm90ELb0ELb0ELb1ELb0ELb0ELb1ELb0ELb0ELi2ELi1ELi2ELi2ELb0EEENS1_24CollectiveEpilogueBwdGQAISC_fSF_Li256ELb0ELb0EEENS1_19SingleTileSchedulerILb0ELb0ELb0ELi128EEEEEEEEEvNT_6ParamsE --------------------------
	.section	.nv.shared._ZN7cutlass13device_kernelIN5flash11enable_sm90INS1_16FlashAttnBwdSm90INS1_25CollectiveMainloopBwdSm90ILi2ELi2ELi2EN4cute5tupleIJNS5_1CILi1EEES8_S8_EEENS6_IJNS7_ILi128EEESA_NS7_ILi64EEEEEENS_6half_tEfNS_4arch4Sm90ELb0ELb0ELb1ELb0ELb0ELb1ELb0ELb0ELi2ELi1ELi2ELi2ELb0EEENS1_24CollectiveEpilogueBwdGQAISC_fSF_Li256ELb0ELb0EEENS1_19SingleTileSchedulerILb0ELb0ELb0ELi128EEEEEEEEEvNT_6ParamsE,"aw",@nobits
	.sectionflags	@""
	.align	16
	.zero		1024


//--------------------- .nv.shared._ZN7cutlass13device_kernelIN5flash11enable_sm90INS1_16FlashAttnBwdSm90INS1_25CollectiveMainloopBwdSm90ILi2ELi2ELi2EN4cute5tupleIJNS5_1CILi1EEES8_S8_EEENS6_IJNS7_ILi128EEESA_NS7_ILi64EEEEEENS_6half_tEfNS_4arch4Sm90ELb0ELb0ELb1ELb0ELb1ELb1ELb0ELb0ELi2ELi1ELi2ELi2ELb0EEENS1_24CollectiveEpilogueBwdGQAISC_fSF_Li256ELb0ELb1EEENS1_19SingleTileSchedulerILb0ELb0ELb0ELi128EEEEEEEEEvNT_6ParamsE --------------------------
	.section	.nv.shared._ZN7cutlass13device_kernelIN5flash11enable_sm90INS1_16FlashAttnBwdSm90INS1_25CollectiveMainloopBwdSm90ILi2ELi2ELi2EN4cute5tupleIJNS5_1CILi1EEES8_S8_EEENS6_IJNS7_ILi128EEESA_NS7_ILi64EEEEEENS_6half_tEfNS_4arch4Sm90ELb0ELb0ELb1ELb0ELb1ELb1ELb0ELb0ELi2ELi1ELi2ELi2ELb0EEENS1_24CollectiveEpilogueBwdGQAISC_fSF_Li256ELb0ELb1EEENS1_19SingleTileSchedulerILb0ELb0ELb0ELi128EEEEEEEEEvNT_6ParamsE,"aw",@nobits
	.sectionflags	@""
	.align	16
	.zero		1024


//--------------------- .nv.shared._ZN7cutlass13device_kernelIN5flash11enable_sm90INS1_16FlashAttnBwdSm90INS1_25CollectiveMainloopBwdSm90ILi2ELi2ELi2EN4cute5tupleIJNS5_1CILi1EEES8_S8_EEENS6_IJNS7_ILi128EEESA_NS7_ILi64EEEEEENS_6half_tEfNS_4arch4Sm90ELb0ELb0ELb1ELb1ELb0ELb1ELb0ELb0ELi2ELi1ELi2ELi2ELb0EEENS1_21CollectiveEpilogueBwdISC_SD_SF_Li256ELb1ELb0ELi1EEENS1_19SingleTileSchedulerILb1ELb0ELb0ELi128EEEEEEEEEvNT_6ParamsE --------------------------
	.section	.nv.shared._ZN7cutlass13device_kernelIN5flash11enable_sm90INS1_16FlashAttnBwdSm90INS1_25CollectiveMainloopBwdSm90ILi2ELi2ELi2EN4cute5tupleIJNS5_1CILi1EEES8_S8_EEENS6_IJNS7_ILi128EEESA_NS7_ILi64EEEEEENS_6half_tEfNS_4arch4Sm90ELb0ELb0ELb1ELb1ELb0ELb1ELb0ELb0ELi2ELi1ELi2ELi2ELb0EEENS1_21CollectiveEpilogueBwdISC_SD_SF_Li256ELb1ELb0ELi1EEENS1_19SingleTileSchedulerILb1ELb0ELb0ELi128EEEEEEEEEvNT_6ParamsE,"aw",@nobits
	.sectionflags	@""
	.align	16
	.zero		1024


//--------------------- .nv.shared._ZN7cutlass13device_kernelIN5flash11enable_sm90INS1_16FlashAttnBwdSm90INS1_25CollectiveMainloopBwdSm90ILi2ELi2ELi2EN4cute5tupleIJNS5_1CILi1EEES8_S8_EEENS6_IJNS7_ILi128EEESA_NS7_ILi64EEEEEENS_6half_tEfNS_4arch4Sm90ELb0ELb0ELb1ELb1ELb1ELb1ELb0ELb0ELi2ELi1ELi2ELi2ELb0EEENS1_21CollectiveEpilogueBwdISC_SD_SF_Li256ELb1ELb0ELi1EEENS1_19SingleTileSchedulerILb1ELb0ELb0ELi128EEEEEEEEEvNT_6ParamsE --------------------------
	.section	.nv.shared._ZN7cutlass13device_kernelIN5flash11enable_sm90INS1_16FlashAttnBwdSm90INS1_25CollectiveMainloopBwdSm90ILi2ELi2ELi2EN4cute5tupleIJNS5_1CILi1EEES8_S8_EEENS6_IJNS7_ILi128EEESA_NS7_ILi64EEEEEENS_6half_tEfNS_4arch4Sm90ELb0ELb0ELb1ELb1ELb1ELb1ELb0ELb0ELi2ELi1ELi2ELi2ELb0EEENS1_21CollectiveEpilogueBwdISC_SD_SF_Li256ELb1ELb0ELi1EEENS1_19SingleTileSchedulerILb1ELb0ELb0ELi128EEEEEEEEEvNT_6ParamsE,"aw",@nobits
	.sectionflags	@""
	.align	16
	.zero		1024


//--------------------- .nv.shared._ZN7cutlass13device_kernelIN5flash11enable_sm90INS1_16FlashAttnBwdSm90INS1_25CollectiveMainloopBwdSm90ILi2ELi2ELi2EN4cute5tupleIJNS5_1CILi1EEES8_S8_EEENS6_IJNS7_ILi128EEESA_NS7_ILi64EEEEEENS_6half_tEfNS_4arch4Sm90ELb0ELb0ELb1ELb1ELb0ELb1ELb0ELb0ELi2ELi1ELi2ELi2ELb0EEENS1_24CollectiveEpilogueBwdGQAISC_fSF_Li256ELb1ELb0EEENS1_19SingleTileSchedulerILb1ELb0ELb0ELi128EEEEEEEEEvNT_6ParamsE --------------------------
	.section	.nv.shared._ZN7cutlass13device_kernelIN5flash11enable_sm90INS1_16FlashAttnBwdSm90INS1_25CollectiveMainloopBwdSm90ILi2ELi2ELi2EN4cute5tupleIJNS5_1CILi1EEES8_S8_EEENS6_IJNS7_ILi128EEESA_NS7_ILi64EEEEEENS_6half_tEfNS_4arch4Sm90ELb0ELb0ELb1ELb1ELb0ELb1ELb0ELb0ELi2ELi1ELi2ELi2ELb0EEENS1_24CollectiveEpilogueBwdGQAISC_fSF_Li256ELb1ELb0EEENS1_19SingleTileSchedulerILb1ELb0ELb0ELi128EEEEEEEEEvNT_6ParamsE,"aw",@nobits
	.sectionflags	@""
	.align	16
	.zero		1024


//--------------------- .nv.shared._ZN7cutlass13device_kernelIN5flash11enable_sm90INS1_16FlashAttnBwdSm90INS1_25CollectiveMainloopBwdSm90ILi2ELi2ELi2EN4cute5tupleIJNS5_1CILi1EEES8_S8_EEENS6_IJNS7_ILi128EEESA_NS7_ILi64EEEEEENS_6half_tEfNS_4arch4Sm90ELb0ELb0ELb1ELb1ELb1ELb1ELb0ELb0ELi2ELi1ELi2ELi2ELb0EEENS1_24CollectiveEpilogueBwdGQAISC_fSF_Li256ELb1ELb1EEENS1_19SingleTileSchedulerILb1ELb0ELb0ELi128EEEEEEEEEvNT_6ParamsE --------------------------
	.section	.nv.shared._ZN7cutlass13device_kernelIN5flash11enable_sm90INS1_16FlashAttnBwdSm90INS1_25CollectiveMainloopBwdSm90ILi2ELi2ELi2EN4cute5tupleIJNS5_1CILi1EEES8_S8_EEENS6_IJNS7_ILi128EEESA_NS7_ILi64EEEEEENS_6half_tEfNS_4arch4Sm90ELb0ELb0ELb1ELb1ELb1ELb1ELb0ELb0ELi2ELi1ELi2ELi2ELb0EEENS1_24CollectiveEpilogueBwdGQAISC_fSF_Li256ELb1ELb1EEENS1_19SingleTileSchedulerILb1ELb0ELb0ELi128EEEEEEEEEvNT_6ParamsE,"aw",@nobits
	.sectionflags	@""
	.align	16
	.zero		1024


//--------------------- .nv.shared._ZN7cutlass13device_kernelIN5flash11enable_sm90INS1_16FlashAttnBwdSm90INS1_25CollectiveMainloopBwdSm90ILi2ELi2ELi2EN4cute5tupleIJNS5_1CILi1EEES8_S8_EEENS6_IJNS7_ILi128EEESA_NS7_ILi64EEEEEENS_6half_tEfNS_4arch4Sm90ELb0ELb1ELb1ELb0ELb0ELb1ELb0ELb0ELi2ELi1ELi2ELi2ELb0EEENS1_21CollectiveEpilogueBwdISC_SD_SF_Li256ELb0ELb0ELi1EEENS1_19SingleTileSchedulerILb0ELb0ELb0ELi128EEEEEEEEEvNT_6ParamsE --------------------------
	.section	.nv.shared._ZN7cutlass13device_kernelIN5flash11enable_sm90INS1_16FlashAttnBwdSm90INS1_25CollectiveMainloopBwdSm90ILi2ELi2ELi2EN4cute5tupleIJNS5_1CILi1EEES8_S8_EEENS6_IJNS7_ILi128EEESA_NS7_ILi64EEEEEENS_6half_tEfNS_4arch4Sm90ELb0ELb1ELb1ELb0ELb0ELb1ELb0ELb0ELi2ELi1ELi2ELi2ELb0EEENS1_21CollectiveEpilogueBwdISC_SD_SF_Li256ELb0ELb0ELi1EEENS1_19SingleTileSchedulerILb0ELb0ELb0ELi128EEEEEEEEEvNT_6ParamsE,"aw",@nobits
	.sectionflags	@""
	.align	16
	.zero		1024


//--------------------- .nv.shared._ZN7cutlass13device_kernelIN5flash11enable_sm90INS1_16FlashAttnBwdSm90INS1_25CollectiveMainloopBwdSm90ILi2ELi2ELi2EN4cute5tupleIJNS5_1CILi1EEES8_S8_EEENS6_IJNS7_ILi128EEESA_NS7_ILi64EEEEEENS_6half_tEfNS_4arch4Sm90ELb0ELb1ELb1ELb0ELb1ELb1ELb0ELb0ELi2ELi1ELi2ELi2ELb0EEENS1_21CollectiveEpilogueBwdISC_SD_SF_Li256ELb0ELb0ELi1EEENS1_19SingleTileSchedulerILb0ELb0ELb0ELi128EEEEEEEEEvNT_6ParamsE --------------------------
	.section	.nv.shared._ZN7cutlass13device_kernelIN5flash11enable_sm90INS1_16FlashAttnBwdSm90INS1_25CollectiveMainloopBwdSm90ILi2ELi2ELi2EN4cute5tupleIJNS5_1CILi1EEES8_S8_EEENS6_IJNS7_ILi128EEESA_NS7_ILi64EEEEEENS_6half_tEfNS_4arch4Sm90ELb0ELb1ELb1ELb0ELb1ELb1ELb0ELb0ELi2ELi1ELi2ELi2ELb0EEENS1_21CollectiveEpilogueBwdISC_SD_SF_Li256ELb0ELb0ELi1EEENS1_19SingleTileSchedulerILb0ELb0ELb0ELi128EEEEEEEEEvNT_6ParamsE,"aw",@nobits
	.sectionflags	@""
	.align	16
	.zero		1024


//--------------------- .nv.shared._ZN7cutlass13device_kernelIN5flash11enable_sm90INS1_16FlashAttnBwdSm90INS1_25CollectiveMainloopBwdSm90ILi2ELi2ELi2EN4cute5tupleIJNS5_1CILi1EEES8_S8_EEENS6_IJNS7_ILi128EEESA_NS7_ILi64EEEEEENS_6half_tEfNS_4arch4Sm90ELb0ELb1ELb1ELb0ELb0ELb1ELb0ELb0ELi2ELi1ELi2ELi2ELb0EEENS1_24CollectiveEpilogueBwdGQAISC_fSF_Li256ELb0ELb0EEENS1_19SingleTileSchedulerILb0ELb0ELb0ELi128EEEEEEEEEvNT_6ParamsE --------------------------
	.section	.nv.shared._ZN7cutlass13device_kernelIN5flash11enable_sm90INS1_16FlashAttnBwdSm90INS1_25CollectiveMainloopBwdSm90ILi2ELi2ELi2EN4cute5tupleIJNS5_1CILi1EEES8_S8_EEENS6_IJNS7_ILi128EEESA_NS7_ILi64EEEEEENS_6half_tEfNS_4arch4Sm90ELb0ELb1ELb1ELb0ELb0ELb1ELb0ELb0ELi2ELi1ELi2ELi2ELb0EEENS1_24CollectiveEpilogueBwdGQAISC_fSF_Li256ELb0ELb0EEENS1_19SingleTileSchedulerILb0ELb0ELb0ELi128EEEEEEEEEvNT_6ParamsE,"aw",@nobits
	.sectionflags	@""
	.align	16
	.zero		1024


//--------------------- .nv.shared._ZN7cutlass13device_kernelIN5flash11enable_sm90INS1_16FlashAttnBwdSm90INS1_25CollectiveMainloopBwdSm90ILi2ELi2ELi2EN4cute5tupleIJNS5_1CILi1EEES8_S8_EEENS6_IJNS7_ILi128EEESA_NS7_ILi64EEEEEENS_6half_tEfNS_4arch4Sm90ELb0ELb1ELb1ELb0ELb1ELb1ELb0ELb0ELi2ELi1ELi2ELi2ELb0EEENS1_24CollectiveEpilogueBwdGQAISC_fSF_Li256ELb0ELb1EEENS1_19SingleTileSchedulerILb0ELb0ELb0ELi128EEEEEEEEEvNT_6ParamsE --------------------------
	.section	.nv.shared._ZN7cutlass13device_kernelIN5flash11enable_sm90INS1_16FlashAttnBwdSm90INS1_25CollectiveMainloopBwdSm90ILi2ELi2ELi2EN4cute5tupleIJNS5_1CILi1EEES8_S8_EEENS6_IJNS7_ILi128EEESA_NS7_ILi64EEEEEENS_6half_tEfNS_4arch4Sm90ELb0ELb1ELb1ELb0ELb1ELb1ELb0ELb0ELi2ELi1ELi2ELi2ELb0EEENS1_24CollectiveEpilogueBwdGQAISC_fSF_Li256ELb0ELb1EEENS1_19SingleTileSchedulerILb0ELb0ELb0ELi128EEEEEEEEEvNT_6ParamsE,"aw",@nobits
	.sectionflags	@""
	.align	16
	.zero		1024


//--------------------- .nv.shared._ZN7cutlass13device_kernelIN5flash11enable_sm90INS1_16FlashAttnBwdSm90INS1_25CollectiveMainloopBwdSm90ILi2ELi2ELi2EN4cute5tupleIJNS5_1CILi1EEES8_S8_EEENS6_IJNS7_ILi128EEESA_NS7_ILi64EEEEEENS_6half_tEfNS_4arch4Sm90ELb0ELb1ELb1ELb1ELb0ELb1ELb0ELb0ELi2ELi1ELi2ELi2ELb0EEENS1_21CollectiveEpilogueBwdISC_SD_SF_Li256ELb1ELb0ELi1EEENS1_19SingleTileSchedulerILb1ELb0ELb0ELi128EEEEEEEEEvNT_6ParamsE --------------------------
	.section	.nv.shared._ZN7cutlass13device_kernelIN5flash11enable_sm90INS1_16FlashAttnBwdSm90INS1_25CollectiveMainloopBwdSm90ILi2ELi2ELi2EN4cute5tupleIJNS5_1CILi1EEES8_S8_EEENS6_IJNS7_ILi128EEESA_NS7_ILi64EEEEEENS_6half_tEfNS_4arch4Sm90ELb0ELb1ELb1ELb1ELb0ELb1ELb0ELb0ELi2ELi1ELi2ELi2ELb0EEENS1_21CollectiveEpilogueBwdISC_SD_SF_Li256ELb1ELb0ELi1EEENS1_19SingleTileSchedulerILb1ELb0ELb0ELi128EEEEEEEEEvNT_6ParamsE,"aw",@nobits
	.sectionflags	@""
	.align	16
	.zero		1024


//--------------------- .nv.shared._ZN7cutlass13device_kernelIN5flash11enable_sm90INS1_16FlashAttnBwdSm90INS1_25CollectiveMainloopBwdSm90ILi2ELi2ELi2EN4cute5tupleIJNS5_1CILi1EEES8_S8_EEENS6_IJNS7_ILi128EEESA_NS7_ILi64EEEEEENS_6half_tEfNS_4arch4Sm90ELb0ELb1ELb1ELb1ELb1ELb1ELb0ELb0ELi2ELi1ELi2ELi2ELb0EEENS1_21CollectiveEpilogueBwdISC_SD_SF_Li256ELb1ELb0ELi1EEENS1_19SingleTileSchedulerILb1ELb0ELb0ELi128EEEEEEEEEvNT_6ParamsE --------------------------
	.section	.nv.shared._ZN7cutlass13device_kernelIN5flash11enable_sm90INS1_16FlashAttnBwdSm90INS1_25CollectiveMainloopBwdSm90ILi2ELi2ELi2EN4cute5tupleIJNS5_1CILi1EEES8_S8_EEENS6_IJNS7_ILi128EEESA_NS7_ILi64EEEEEENS_6half_tEfNS_4arch4Sm90ELb0ELb1ELb1ELb1ELb1ELb1ELb0ELb0ELi2ELi1ELi2ELi2ELb0EEENS1_21CollectiveEpilogueBwdISC_SD_SF_Li256ELb1ELb0ELi1EEENS1_19SingleTileSchedulerILb1ELb0ELb0ELi128EEEEEEEEEvNT_6ParamsE,"aw",@nobits
	.sectionflags	@""
	.align	16
	.zero		1024


//--------------------- .nv.shared._ZN7cutlass13device_kernelIN5flash11enable_sm90INS1_16FlashAttnBwdSm90INS1_25CollectiveMainloopBwdSm90ILi2ELi2ELi2EN4cute5tupleIJNS5_1CILi1EEES8_S8_EEENS6_IJNS7_ILi128EEESA_NS7_ILi64EEEEEENS_6half_tEfNS_4arch4Sm90ELb0ELb1ELb1ELb1ELb0ELb1ELb0ELb0ELi2ELi1ELi2ELi2ELb0EEENS1_24CollectiveEpilogueBwdGQAISC_fSF_Li256ELb1ELb0EEENS1_19SingleTileSchedulerILb1ELb0ELb0ELi128EEEEEEEEEvNT_6ParamsE --------------------------
	.section	.nv.shared._ZN7cutlass13device_kernelIN5flash11enable_sm90INS1_16FlashAttnBwdSm90INS1_25CollectiveMainloopBwdSm90ILi2ELi2ELi2EN4cute5tupleIJNS5_1CILi1EEES8_S8_EEENS6_IJNS7_ILi128EEESA_NS7_ILi64EEEEEENS_6half_tEfNS_4arch4Sm90ELb0ELb1ELb1ELb1ELb0ELb1ELb0ELb0ELi2ELi1ELi2ELi2ELb0EEENS1_24CollectiveEpilogueBwdGQAISC_fSF_Li256ELb1ELb0EEENS1_19SingleTileSchedulerILb1ELb0ELb0ELi128EEEEEEEEEvNT_6ParamsE,"aw",@nobits
	.sectionflags	@""
	.align	16
	.zero		1024


//--------------------- .nv.shared._ZN7cutlass13device_kernelIN5flash11enable_sm90INS1_16FlashAttnBwdSm90INS1_25CollectiveMainloopBwdSm90ILi2ELi2ELi2EN4cute5tupleIJNS5_1CILi1EEES8_S8_EEENS6_IJNS7_ILi128EEESA_NS7_ILi64EEEEEENS_6half_tEfNS_4arch4Sm90ELb0ELb1ELb1ELb1ELb1ELb1ELb0ELb0ELi2ELi1ELi2ELi2ELb0EEENS1_24CollectiveEpilogueBwdGQAISC_fSF_Li256ELb1ELb1EEENS1_19SingleTileSchedulerILb1ELb0ELb0ELi128EEEEEEEEEvNT_6ParamsE --------------------------
	.section	.nv.shared._ZN7cutlass13device_kernelIN5flash11enable_sm90INS1_16FlashAttnBwdSm90INS1_25CollectiveMainloopBwdSm90ILi2ELi2ELi2EN4cute5tupleIJNS5_1CILi1EEES8_S8_EEENS6_IJNS7_ILi128EEESA_NS7_ILi64EEEEEENS_6half_tEfNS_4arch4Sm90ELb0ELb1ELb1ELb1ELb1ELb1ELb0ELb0ELi2ELi1ELi2ELi2ELb0EEENS1_24CollectiveEpilogueBwdGQAISC_fSF_Li256ELb1ELb1EEENS1_19SingleTileSchedulerILb1ELb0ELb0ELi128EEEEEEEEEvNT_6ParamsE,"aw",@nobits
	.sectionflags	@""
	.align	16
	.zero		1024


//--------------------- .nv.shared._ZN7cutlass13device_kernelIN5flash11enable_sm90INS1_16FlashAttnBwdSm90INS1_25CollectiveMainloopBwdSm90ILi2ELi2ELi2EN4cute5tupleIJNS5_1CILi1EEES8_S8_EEENS6_IJNS7_ILi96EEENS7_ILi128EEENS7_ILi64EEEEEENS_6half_tEfNS_4arch4Sm90ELb1ELb0ELb1ELb0ELb0ELb1ELb0ELb1ELi2ELi1ELi2ELi2ELb0EEENS1_21CollectiveEpilogueBwdISD_SE_SG_Li256ELb0ELb0ELi1EEENS1_25SingleTileBwdLPTSchedulerILb0ELi128ELb0EEEEEEEEEvNT_6ParamsE --------------------------
	.section	.nv.shared._ZN7cutlass13device_kernelIN5flash11enable_sm90INS1_16FlashAttnBwdSm90INS1_25CollectiveMainloopBwdSm90ILi2ELi2ELi2EN4cute5tupleIJNS5_1CILi1EEES8_S8_EEENS6_IJNS7_ILi96EEENS7_ILi128EEENS7_ILi64EEEEEENS_6half_tEfNS_4arch4Sm90ELb1ELb0ELb1ELb0ELb0ELb1ELb0ELb1ELi2ELi1ELi2ELi2ELb0EEENS1_21CollectiveEpilogueBwdISD_SE_SG_Li256ELb0ELb0ELi1EEENS1_25SingleTileBwdLPTSchedulerILb0ELi128ELb0EEEEEEEEEvNT_6ParamsE,"aw",@nobits
	.sectionflags	@""
	.align	16
	.zero		1024


//--------------------- .nv.shared._ZN7cutlass13device_kernelIN5flash11enable_sm90INS1_16FlashAttnBwdSm90INS1_25CollectiveMainloopBwdSm90ILi2ELi2ELi2EN4cute5tupleIJNS5_1CILi1EEES8_S8_EEENS6_IJNS7_ILi96EEENS7_ILi128EEENS7_ILi64EEEEEENS_6half_tEfNS_4arch4Sm90ELb1ELb0ELb1ELb0ELb1ELb1ELb0ELb1ELi2ELi1ELi2ELi2ELb0EEENS1_21CollectiveEpilogueBwdISD_SE_SG_Li256ELb0ELb0ELi1EEENS1_25SingleTileBwdLPTSchedulerILb0ELi128ELb1EEEEEEEEEvNT_6ParamsE --------------------------
	.section	.nv.shared._ZN7cutlass13device_kernelIN5flash11enable_sm90INS1_16FlashAttnBwdSm90INS1_25CollectiveMainloopBwdSm90ILi2ELi2ELi2EN4cute5tupleIJNS5_1CILi1EEES8_S8_EEENS6_IJNS7_ILi96EEENS7_ILi128EEENS7_ILi64EEEEEENS_6half_tEfNS_4arch4Sm90ELb1ELb0ELb1ELb0ELb1ELb1ELb0ELb1ELi2ELi1ELi2ELi2ELb0EEENS1_21CollectiveEpilogueBwdISD_SE_SG_Li256ELb0ELb0ELi1EEENS1_25SingleTileBwdLPTSchedulerILb0ELi128ELb1EEEEEEEEEvNT_6ParamsE,"aw",@nobits
	.sectionflags	@""
	.align	16
	.zero		1024


//--------------------- .nv.shared._ZN7cutlass13device_kernelIN5flash11enable_sm90INS1_16FlashAttnBwdSm90INS1_25CollectiveMainloopBwdSm90ILi2ELi2ELi2EN4cute5tupleIJNS5_1CILi1EEES8_S8_EEENS6_IJNS7_ILi96EEENS7_ILi128EEENS7_ILi64EEEEEENS_6half_tEfNS_4arch4Sm90ELb1ELb0ELb1ELb0ELb0ELb1ELb0ELb1ELi2ELi1ELi2ELi2ELb0EEENS1_24CollectiveEpilogueBwdGQAISD_fSG_Li256ELb0ELb0EEENS1_25SingleTileBwdLPTSchedulerILb0ELi128ELb0EEEEEEEEEvNT_6ParamsE --------------------------
	.section	.nv.shared._ZN7cutlass13device_kernelIN5flash11enable_sm90INS1_16FlashAttnBwdSm90INS1_25CollectiveMainloopBwdSm90ILi2ELi2ELi2EN4cute5tupleIJNS5_1CILi1EEES8_S8_EEENS6_IJNS7_ILi96EEENS7_ILi128EEENS7_ILi64EEEEEENS_6half_tEfNS_4arch4Sm90ELb1ELb0ELb1ELb0ELb0ELb1ELb0ELb1ELi2ELi1ELi2ELi2ELb0EEENS1_24CollectiveEpilogueBwdGQAISD_fSG_Li256ELb0ELb0EEENS1_25SingleTileBwdLPTSchedulerILb0ELi128ELb0EEEEEEEEEvNT_6ParamsE,"aw",@nobits
	.sectionflags	@""
	.align	16
	.zero		1024


//--------------------- .nv.shared._ZN7cutlass13device_kernelIN5flash11enable_sm90INS1_16FlashAttnBwdSm90INS1_25CollectiveMainloopBwdSm90ILi2ELi2ELi2EN4cute5tupleIJNS5_1CILi1EEES8_S8_EEENS6_IJNS7_ILi96EEENS7_ILi128EEENS7_ILi64EEEEEENS_6half_tEfNS_4arch4Sm90ELb1ELb0ELb1ELb0ELb1ELb1ELb0ELb1ELi2ELi1ELi2ELi2ELb0EEENS1_24CollectiveEpilogueBwdGQAISD_fSG_Li256ELb0ELb1EEENS1_25SingleTileBwdLPTSchedulerILb0ELi128ELb1EEEEEEEEEvNT_6ParamsE --------------------------
	.section	.nv.shared._ZN7cutlass13device_kernelIN5flash11enable_sm90INS1_16FlashAttnBwdSm90INS1_25CollectiveMainloopBwdSm90ILi2ELi2ELi2EN4cute5tupleIJNS5_1CILi1EEES8_S8_EEENS6_IJNS7_ILi96EEENS7_ILi128EEENS7_ILi64EEEEEENS_6half_tEfNS_4arch4Sm90ELb1ELb0ELb1ELb0ELb1ELb1ELb0ELb1ELi2ELi1ELi2ELi2ELb0EEENS1_24CollectiveEpilogueBwdGQAISD_fSG_Li256ELb0ELb1EEENS1_25SingleTileBwdLPTSchedulerILb0ELi128ELb1EEEEEEEEEvNT_6ParamsE,"aw",@nobits
	.sectionflags	@""
	.align	16
	.zero		1024


//--------------------- .nv.shared._ZN7cutlass13device_kernelIN5flash22FlashAttnBwdPreprocessIN4cute5tupleIJNS3_1CILi96EEENS5_ILi64EEEEEENS_6half_tEfNS_4arch4Sm90ELb1ELb0EEEEEvNT_6ParamsE --------------------------
	.section	.nv.shared._ZN7cutlass13device_kernelIN5flash22FlashAttnBwdPreprocessIN4cute5tupleIJNS3_1CILi96EEENS5_ILi64EEEEEENS_6half_tEfNS_4arch4Sm90ELb1ELb0EEEEEvNT_6ParamsE,"aw",@nobits
	.sectionflags	@""
	.align	16
	.zero		1024


//--------------------- .nv.shared._ZN7cutlass13device_kernelIN5flash11enable_sm90INS1_16FlashAttnBwdSm90INS1_25CollectiveMainloopBwdSm90ILi2ELi2ELi2EN4cute5tupleIJNS5_1CILi1EEES8_S8_EEENS6_IJNS7_ILi96EEENS7_ILi128EEENS7_ILi64EEEEEENS_6half_tEfNS_4arch4Sm90ELb1ELb0ELb1ELb1ELb0ELb1ELb0ELb1ELi2ELi1ELi2ELi2ELb0EEENS1_21CollectiveEpilogueBwdISD_SE_SG_Li256ELb1ELb0ELi1EEENS1_25SingleTileBwdLPTSchedulerILb1ELi128ELb0EEEEEEEEEvNT_6ParamsE --------------------------
	.section	.nv.shared._ZN7cutlass13device_kernelIN5flash11enable_sm90INS1_16FlashAttnBwdSm90INS1_25CollectiveMainloopBwdSm90ILi2ELi2ELi2EN4cute5tupleIJNS5_1CILi1EEES8_S8_EEENS6_IJNS7_ILi96EEENS7_ILi128EEENS7_ILi64EEEEEENS_6half_tEfNS_4arch4Sm90ELb1ELb0ELb1ELb1ELb0ELb1ELb0ELb1ELi2ELi1ELi2ELi2ELb0EEENS1_21CollectiveEpilogueBwdISD_SE_SG_Li256ELb1ELb0ELi1EEENS1_25SingleTileBwdLPTSchedulerILb1ELi128ELb0EEEEEEEEEvNT_6ParamsE,"aw",@nobits
	.sectionflags	@""
	.align	16
	.zero		1024


//--------------------- .nv.shared._ZN7cutlass13device_kernelIN5flash11enable_sm90INS1_16FlashAttnBwdSm90INS1_25CollectiveMainloopBwdSm90ILi2ELi2ELi2EN4cute5tupleIJNS5_1CILi1EEES8_S8_EEENS6_IJNS7_ILi96EEENS7_ILi128EEENS7_ILi64EEEEEENS_6half_tEfNS_4arch4Sm90ELb1ELb0ELb1ELb1ELb1ELb1ELb0ELb1ELi2ELi1ELi2ELi2ELb0EEENS1_21CollectiveEpilogueBwdISD_SE_SG_Li256ELb1ELb0ELi1EEENS1_25SingleTileBwdLPTSchedulerILb1ELi128ELb1EEEEEEEEEvNT_6ParamsE --------------------------
	.section	.nv.shared._ZN7cutlass13device_kernelIN5flash11enable_sm90INS1_16FlashAttnBwdSm90INS1_25CollectiveMainloopBwdSm90ILi2ELi2ELi2EN4cute5tupleIJNS5_1CILi1EEES8_S8_EEENS6_IJNS7_ILi96EEENS7_ILi128EEENS7_ILi64EEEEEENS_6half_tEfNS_4arch4Sm90ELb1ELb0ELb1ELb1ELb1ELb1ELb0ELb1ELi2ELi1ELi2ELi2ELb0EEENS1_21CollectiveEpilogueBwdISD_SE_SG_Li256ELb1ELb0ELi1EEENS1_25SingleTileBwdLPTSchedulerILb1ELi128ELb1EEEEEEEEEvNT_6ParamsE,"aw",@nobits
	.sectionflags	@""
	.align	16
	.zero		1024


//--------------------- .nv.shared._ZN7cutlass13device_kernelIN5flash11enable_sm90INS1_16FlashAttnBwdSm90INS1_25CollectiveMainloopBwdSm90ILi2ELi2ELi2EN4cute5tupleIJNS5_1CILi1EEES8_S8_EEENS6_IJNS7_ILi96EEENS7_ILi128EEENS7_ILi64EEEEEENS_6half_tEfNS_4arch4Sm90ELb1ELb0ELb1ELb1ELb0ELb1ELb0ELb1ELi2ELi1ELi2ELi2ELb0EEENS1_24CollectiveEpilogueBwdGQAISD_fSG_Li256ELb1ELb0EEENS1_25SingleTileBwdLPTSchedulerILb1ELi128ELb0EEEEEEEEEvNT_6ParamsE --------------------------
	.section	.nv.shared._ZN7cutlass13device_kernelIN5flash11enable_sm90INS1_16FlashAttnBwdSm90INS1_25CollectiveMainloopBwdSm90ILi2ELi2ELi2EN4cute5tupleIJNS5_1CILi1EEES8_S8_EEENS6_IJNS7_ILi96EEENS7_ILi128EEENS7_ILi64EEEEEENS_6half_tEfNS_4arch4Sm90ELb1ELb0ELb1ELb1ELb0ELb1ELb0ELb1ELi2ELi1ELi2ELi2ELb0EEENS1_24CollectiveEpilogueBwdGQAISD_fSG_Li256ELb1ELb0EEENS1_25SingleTileBwdLPTSchedulerILb1ELi128ELb0EEEEEEEEEvNT_6ParamsE,"aw",@nobits
	.sectionflags	@""
	.align	16
	.zero		1024


//--------------------- .nv.shared._ZN7cutlass13device_kernelIN5flash32FlashAttnBwdPostprocessConvertdQIN4cute5tupleIJNS3_1CILi96EEENS5_ILi64EEEEEENS_6half_tEfNS_4arch4Sm90ELi256ENS3_8TiledMMAINS3_8MMA_AtomIJNS3_4SM904GMMA25MMA_64x16x16_F32F16F16_SSILNSF_5MajorE1ELSH_0ELNSF_7ScaleInE1ELSI_1EEEEEENS3_6LayoutINS4_IJNS5_ILi1EEENS5_ILi2EEESM_EEENS4_IJNS5_ILi0EEESM_SP_EEEEENS4_IJNS3_10UnderscoreESS_SS_EEEEELb1EEEEEvNT_6ParamsE --------------------------
	.section	.nv.shared._ZN7cutlass13device_kernelIN5flash32FlashAttnBwdPostprocessConvertdQIN4cute5tupleIJNS3_1CILi96EEENS5_ILi64EEEEEENS_6half_tEfNS_4arch4Sm90ELi256ENS3_8TiledMMAINS3_8MMA_AtomIJNS3_4SM904GMMA25MMA_64x16x16_F32F16F16_SSILNSF_5MajorE1ELSH_0ELNSF_7ScaleInE1ELSI_1EEEEEENS3_6LayoutINS4_IJNS5_ILi1EEENS5_ILi2EEESM_EEENS4_IJNS5_ILi0EEESM_SP_EEEEENS4_IJNS3_10UnderscoreESS_SS_EEEEELb1EEEEEvNT_6ParamsE,"aw",@nobits
	.sectionflags	@""
	.align	16
	.zero		1024


//--------------------- .nv.shared._ZN7cutlass13device_kernelIN5flash11enable_sm90INS1_16FlashAttnBwdSm90INS1_25CollectiveMainloopBwdSm90ILi2ELi2ELi2EN4cute5tupleIJNS5_1CILi1EEES8_S8_EEENS6_IJNS7_ILi96EEENS7_ILi128EEENS7_ILi64EEEEEENS_6half_tEfNS_4arch4Sm90ELb1ELb0ELb1ELb1ELb1ELb1ELb0ELb1ELi2ELi1ELi2ELi2ELb0EEENS1_24CollectiveEpilogueBwdGQAISD_fSG_Li256ELb1ELb1EEENS1_25SingleTileBwdLPTSchedulerILb1ELi128ELb1EEEEEEEEEvNT_6ParamsE --------------------------
	.section	.nv.shared._ZN7cutlass13device_kernelIN5flash11enable_sm90INS1_16FlashAttnBwdSm90INS1_25CollectiveMainloopBwdSm90ILi2ELi2ELi2EN4cute5tupleIJNS5_1CILi1EEES8_S8_EEENS6_IJNS7_ILi96EEENS7_ILi128EEENS7_ILi64EEEEEENS_6half_tEfNS_4arch4Sm90ELb1ELb0ELb1ELb1ELb1ELb1ELb0ELb1ELi2ELi1ELi2ELi2ELb0EEENS1_24CollectiveEpilogueBwdGQAISD_fSG_Li256ELb1ELb1EEENS1_25SingleTileBwdLPTSchedulerILb1ELi128ELb1EEEEEEEEEvNT_6ParamsE,"aw",@nobits
	.sectionflags	@""
	.align	16
	.zero		1024


//--------------------- .nv.shared._ZN7cutlass13device_kernelIN5flash22FlashAttnBwdPreprocessIN4cute5tupleIJNS3_1CILi96EEENS5_ILi64EEEEEENS_6half_tEfNS_4arch4Sm90ELb1ELb1EEEEEvNT_6ParamsE --------------------------
	.section	.nv.shared._ZN7cutlass13device_kernelIN5flash22FlashAttnBwdPreprocessIN4cute5tupleIJNS3_1CILi96EEENS5_ILi64EEEEEENS_6half_tEfNS_4arch4Sm90ELb1ELb1EEEEEvNT_6ParamsE,"aw",@nobits
	.sectionflags	@""
	.align	16
	.zero		1024


//--------------------- .nv.shared._ZN7cutlass13device_kernelIN5flash11enable_sm90INS1_16FlashAttnBwdSm90INS1_25CollectiveMainloopBwdSm90ILi2ELi2ELi2EN4cute5tupleIJNS5_1CILi1EEES8_S8_EEENS6_IJNS7_ILi128EEESA_NS7_ILi64EEEEEENS_6half_tEfNS_4arch4Sm90ELb0ELb0ELb0ELb0ELb0ELb1ELb0ELb0ELi2ELi1ELi2ELi2ELb0EEENS1_21CollectiveEpilogueBwdISC_SD_SF_Li256ELb0ELb0ELi1EEENS1_19SingleTileSchedulerILb0ELb0ELb0ELi128EEEEEEEEEvNT_6ParamsE --------------------------
	.section	.nv.shared._ZN7cutlass13device_kernelIN5flash11enable_sm90INS1_16FlashAttnBwdSm90INS1_25CollectiveMainloopBwdSm90ILi2ELi2ELi2EN4cute5tupleIJNS5_1CILi1EEES8_S8_EEENS6_IJNS7_ILi128EEESA_NS7_ILi64EEEEEENS_6half_tEfNS_4arch4Sm90ELb0ELb0ELb0ELb0ELb0ELb1ELb0ELb0ELi2ELi1ELi2ELi2ELb0EEENS1_21CollectiveEpilogueBwdISC_SD_SF_Li256ELb0ELb0ELi1EEENS1_19SingleTileSchedulerILb0ELb0ELb0ELi128EEEEEEEEEvNT_6ParamsE,"aw",@nobits
	.sectionflags	@""
	.align	16
	.zero		1024


//--------------------- .nv.shared._ZN7cutlass13device_kernelIN5flash11enable_sm90INS1_16FlashAttnBwdSm90INS1_25CollectiveMainloopBwdSm90ILi2ELi2ELi2EN4cute5tupleIJNS5_1CILi1EEES8_S8_EEENS6_IJNS7_ILi128EEESA_NS7_ILi64EEEEEENS_6half_tEfNS_4arch4Sm90ELb0ELb0ELb0ELb0ELb1ELb1ELb0ELb0ELi2ELi1ELi2ELi2ELb0EEENS1_21CollectiveEpilogueBwdISC_SD_SF_Li256ELb0ELb0ELi1EEENS1_19SingleTileSchedulerILb0ELb0ELb0ELi128EEEEEEEEEvNT_6ParamsE --------------------------
	.section	.nv.shared._ZN7cutlass13device_kernelIN5flash11enable_sm90INS1_16FlashAttnBwdSm90INS1_25CollectiveMainloopBwdSm90ILi2ELi2ELi2EN4cute5tupleIJNS5_1CILi1EEES8_S8_EEENS6_IJNS7_ILi128EEESA_NS7_ILi64EEEEEENS_6half_tEfNS_4arch4Sm90ELb0ELb0ELb0ELb0ELb1ELb1ELb0ELb0ELi2ELi1ELi2ELi2ELb0EEENS1_21CollectiveEpilogueBwdISC_SD_SF_Li256ELb0ELb0ELi1EEENS1_19SingleTileSchedulerILb0ELb0ELb0ELi128EEEEEEEEEvNT_6ParamsE,"aw",@nobits
	.sectionflags	@""
	.align	16
	.zero		1024


//--------------------- .nv.shared._ZN7cutlass13device_kernelIN5flash11enable_sm90INS1_16FlashAttnBwdSm90INS1_25CollectiveMainloopBwdSm90ILi2ELi2ELi2EN4cute5tupleIJNS5_1CILi1EEES8_S8_EEENS6_IJNS7_ILi128EEESA_NS7_ILi64EEEEEENS_6half_tEfNS_4arch4Sm90ELb0ELb0ELb0ELb0ELb0ELb1ELb0ELb0ELi2ELi1ELi2ELi2ELb0EEENS1_24CollectiveEpilogueBwdGQAISC_fSF_Li256ELb0ELb0EEENS1_19SingleTileSchedulerILb0ELb0ELb0ELi128EEEEEEEEEvNT_6ParamsE --------------------------
	.section	.nv.shared._ZN7cutlass13device_kernelIN5flash11enable_sm90INS1_16FlashAttnBwdSm90INS1_25CollectiveMainloopBwdSm90ILi2ELi2ELi2EN4cute5tupleIJNS5_1CILi1EEES8_S8_EEENS6_IJNS7_ILi128EEESA_NS7_ILi64EEEEEENS_6half_tEfNS_4arch4Sm90ELb0ELb0ELb0ELb0ELb0ELb1ELb0ELb0ELi2ELi1ELi2ELi2ELb0EEENS1_24CollectiveEpilogueBwdGQAISC_fSF_Li256ELb0ELb0EEENS1_19SingleTileSchedulerILb0ELb0ELb0ELi128EEEEEEEEEvNT_6ParamsE,"aw",@nobits
	.sectionflags	@""
	.align	16
	.zero		1024


//--------------------- .nv.shared._ZN7cutlass13device_kernelIN5flash11enable_sm90INS1_16FlashAttnBwdSm90INS1_25CollectiveMainloopBwdSm90ILi2ELi2ELi2EN4cute5tupleIJNS5_1CILi1EEES8_S8_EEENS6_IJNS7_ILi128EEESA_NS7_ILi64EEEEEENS_6half_tEfNS_4arch4Sm90ELb0ELb0ELb0ELb0ELb1ELb1ELb0ELb0ELi2ELi1ELi2ELi2ELb0EEENS1_24CollectiveEpilogueBwdGQAISC_fSF_Li256ELb0ELb1EEENS1_19SingleTileSchedulerILb0ELb0ELb0ELi128EEEEEEEEEvNT_6ParamsE --------------------------
	.section	.nv.shared._ZN7cutlass13device_kernelIN5flash11enable_sm90INS1_16FlashAttnBwdSm90INS1_25CollectiveMainloopBwdSm90ILi2ELi2ELi2EN4cute5tupleIJNS5_1CILi1EEES8_S8_EEENS6_IJNS7_ILi128EEESA_NS7_ILi64EEEEEENS_6half_tEfNS_4arch4Sm90ELb0ELb0ELb0ELb0ELb1ELb1ELb0ELb0ELi2ELi1ELi2ELi2ELb0EEENS1_24CollectiveEpilogueBwdGQAISC_fSF_Li256ELb0ELb1EEENS1_19SingleTileSchedulerILb0ELb0ELb0ELi128EEEEEEEEEvNT_6ParamsE,"aw",@nobits
	.sectionflags	@""
	.align	16
	.zero		1024


//--------------------- .nv.shared._ZN7cutlass13device_kernelIN5flash11enable_sm90INS1_16FlashAttnBwdSm90INS1_25CollectiveMainloopBwdSm90ILi2ELi2ELi2EN4cute5tupleIJNS5_1CILi1EEES8_S8_EEENS6_IJNS7_ILi128EEESA_NS7_ILi64EEEEEENS_6half_tEfNS_4arch4Sm90ELb0ELb0ELb0ELb1ELb0ELb1ELb0ELb0ELi2ELi1ELi2ELi2ELb0EEENS1_21CollectiveEpilogueBwdISC_SD_SF_Li256ELb1ELb0ELi1EEENS1_19SingleTileSchedulerILb1ELb0ELb0ELi128EEEEEEEEEvNT_6ParamsE --------------------------
	.section	.nv.shared._ZN7cutlass13device_kernelIN5flash11enable_sm90INS1_16FlashAttnBwdSm90INS1_25CollectiveMainloopBwdSm90ILi2ELi2ELi2EN4cute5tupleIJNS5_1CILi1EEES8_S8_EEENS6_IJNS7_ILi128EEESA_NS7_ILi64EEEEEENS_6half_tEfNS_4arch4Sm90ELb0ELb0ELb0ELb1ELb0ELb1ELb0ELb0ELi2ELi1ELi2ELi2ELb0EEENS1_21CollectiveEpilogueBwdISC_SD_SF_Li256ELb1ELb0ELi1EEENS1_19SingleTileSchedulerILb1ELb0ELb0ELi128EEEEEEEEEvNT_6ParamsE,"aw",@nobits
	.sectionflags	@""
	.align	16
	.zero		1024


//--------------------- .nv.shared._ZN7cutlass13device_kernelIN5flash11enable_sm90INS1_16FlashAttnBwdSm90INS1_25CollectiveMainloopBwdSm90ILi2ELi2ELi2EN4cute5tupleIJNS5_1CILi1EEES8_S8_EEENS6_IJNS7_ILi128EEESA_NS7_ILi64EEEEEENS_6half_tEfNS_4arch4Sm90ELb0ELb0ELb0ELb1ELb1ELb1ELb0ELb0ELi2ELi1ELi2ELi2ELb0EEENS1_21CollectiveEpilogueBwdISC_SD_SF_Li256ELb1ELb0ELi1EEENS1_19SingleTileSchedulerILb1ELb0ELb0ELi128EEEEEEEEEvNT_6ParamsE --------------------------
	.section	.nv.shared._ZN7cutlass13device_kernelIN5flash11enable_sm90INS1_16FlashAttnBwdSm90INS1_25CollectiveMainloopBwdSm90ILi2ELi2ELi2EN4cute5tupleIJNS5_1CILi1EEES8_S8_EEENS6_IJNS7_ILi128EEESA_NS7_ILi64EEEEEENS_6half_tEfNS_4arch4Sm90ELb0ELb0ELb0ELb1ELb1ELb1ELb0ELb0ELi2ELi1ELi2ELi2ELb0EEENS1_21CollectiveEpilogueBwdISC_SD_SF_Li256ELb1ELb0ELi1EEENS1_19SingleTileSchedulerILb1ELb0ELb0ELi128EEEEEEEEEvNT_6ParamsE,"aw",@nobits
	.sectionflags	@""
	.align	16
	.zero		1024


//--------------------- .nv.shared._ZN7cutlass13device_kernelIN5flash11enable_sm90INS1_16FlashAttnBwdSm90INS1_25CollectiveMainloopBwdSm90ILi2ELi2ELi2EN4cute5tupleIJNS5_1CILi1EEES8_S8_EEENS6_IJNS7_ILi128EEESA_NS7_ILi64EEEEEENS_6half_tEfNS_4arch4Sm90ELb0ELb0ELb0ELb1ELb0ELb1ELb0ELb0ELi2ELi1ELi2ELi2ELb0EEENS1_24CollectiveEpilogueBwdGQAISC_fSF_Li256ELb1ELb0EEENS1_19SingleTileSchedulerILb1ELb0ELb0ELi128EEEEEEEEEvNT_6ParamsE --------------------------
	.section	.nv.shared._ZN7cutlass13device_kernelIN5flash11enable_sm90INS1_16FlashAttnBwdSm90INS1_25CollectiveMainloopBwdSm90ILi2ELi2ELi2EN4cute5tupleIJNS5_1CILi1EEES8_S8_EEENS6_IJNS7_ILi128EEESA_NS7_ILi64EEEEEENS_6half_tEfNS_4arch4Sm90ELb0ELb0ELb0ELb1ELb0ELb1ELb0ELb0ELi2ELi1ELi2ELi2ELb0EEENS1_24CollectiveEpilogueBwdGQAISC_fSF_Li256ELb1ELb0EEENS1_19SingleTileSchedulerILb1ELb0ELb0ELi128EEEEEEEEEvNT_6ParamsE,"aw",@nobits
	.sectionflags	@""
	.align	16
	.zero		1024


//--------------------- .nv.shared._ZN7cutlass13device_kernelIN5flash11enable_sm90INS1_16FlashAttnBwdSm90INS1_25CollectiveMainloopBwdSm90ILi2ELi2ELi2EN4cute5tupleIJNS5_1CILi1EEES8_S8_EEENS6_IJNS7_ILi128EEESA_NS7_ILi64EEEEEENS_6half_tEfNS_4arch4Sm90ELb0ELb0ELb0ELb1ELb1ELb1ELb0ELb0ELi2ELi1ELi2ELi2ELb0EEENS1_24CollectiveEpilogueBwdGQAISC_fSF_Li256ELb1ELb1EEENS1_19SingleTileSchedulerILb1ELb0ELb0ELi128EEEEEEEEEvNT_6ParamsE --------------------------
	.section	.nv.shared._ZN7cutlass13device_kernelIN5flash11enable_sm90INS1_16FlashAttnBwdSm90INS1_25CollectiveMainloopBwdSm90ILi2ELi2ELi2EN4cute5tupleIJNS5_1CILi1EEES8_S8_EEENS6_IJNS7_ILi128EEESA_NS7_ILi64EEEEEENS_6half_tEfNS_4arch4Sm90ELb0ELb0ELb0ELb1ELb1ELb1ELb0ELb0ELi2ELi1ELi2ELi2ELb0EEENS1_24CollectiveEpilogueBwdGQAISC_fSF_Li256ELb1ELb1EEENS1_19SingleTileSchedulerILb1ELb0ELb0ELi128EEEEEEEEEvNT_6ParamsE,"aw",@nobits
	.sectionflags	@""
	.align	16
	.zero		1024


//--------------------- .nv.shared._ZN7cutlass13device_kernelIN5flash11enable_sm90INS1_16FlashAttnBwdSm90INS1_25CollectiveMainloopBwdSm90ILi2ELi2ELi2EN4cute5tupleIJNS5_1CILi1EEES8_S8_EEENS6_IJNS7_ILi128EEESA_NS7_ILi64EEEEEENS_6half_tEfNS_4arch4Sm90ELb0ELb1ELb0ELb0ELb0ELb1ELb0ELb0ELi2ELi1ELi2ELi2ELb0EEENS1_21CollectiveEpilogueBwdISC_SD_SF_Li256ELb0ELb0ELi1EEENS1_19SingleTileSchedulerILb0ELb0ELb0ELi128EEEEEEEEEvNT_6ParamsE --------------------------
	.section	.nv.shared._ZN7cutlass13device_kernelIN5flash11enable_sm90INS1_16FlashAttnBwdSm90INS1_25CollectiveMainloopBwdSm90ILi2ELi2ELi2EN4cute5tupleIJNS5_1CILi1EEES8_S8_EEENS6_IJNS7_ILi128EEESA_NS7_ILi64EEEEEENS_6half_tEfNS_4arch4Sm90ELb0ELb1ELb0ELb0ELb0ELb1ELb0ELb0ELi2ELi1ELi2ELi2ELb0EEENS1_21CollectiveEpilogueBwdISC_SD_SF_Li256ELb0ELb0ELi1EEENS1_19SingleTileSchedulerILb0ELb0ELb0ELi128EEEEEEEEEvNT_6ParamsE,"aw",@nobits
	.sectionflags	@""
	.align	16
	.zero		1024


//--------------------- .nv.shared._ZN7cutlass13device_kernelIN5flash11enable_sm90INS1_16FlashAttnBwdSm90INS1_25CollectiveMainloopBwdSm90ILi2ELi2ELi2EN4cute5tupleIJNS5_1CILi1EEES8_S8_EEENS6_IJNS7_ILi128EEESA_NS7_ILi64EEEEEENS_6half_tEfNS_4arch4Sm90ELb0ELb1ELb0ELb0ELb1ELb1ELb0ELb0ELi2ELi1ELi2ELi2ELb0EEENS1_21CollectiveEpilogueBwdISC_SD_SF_Li256ELb0ELb0ELi1EEENS1_19SingleTileSchedulerILb0ELb0ELb0ELi128EEEEEEEEEvNT_6ParamsE --------------------------
	.section	.nv.shared._ZN7cutlass13device_kernelIN5flash11enable_sm90INS1_16FlashAttnBwdSm90INS1_25CollectiveMainloopBwdSm90ILi2ELi2ELi2EN4cute5tupleIJNS5_1CILi1EEES8_S8_EEENS6_IJNS7_ILi128EEESA_NS7_ILi64EEEEEENS_6half_tEfNS_4arch4Sm90ELb0ELb1ELb0ELb0ELb1ELb1ELb0ELb0ELi2ELi1ELi2ELi2ELb0EEENS1_21CollectiveEpilogueBwdISC_SD_SF_Li256ELb0ELb0ELi1EEENS1_19SingleTileSchedulerILb0ELb0ELb0ELi128EEEEEEEEEvNT_6ParamsE,"aw",@nobits
	.sectionflags	@""
	.align	16
	.zero		1024


//--------------------- .nv.shared._ZN7cutlass13device_kernelIN5flash11enable_sm90INS1_16FlashAttnBwdSm90INS1_25CollectiveMainloopBwdSm90ILi2ELi2ELi2EN4cute5tupleIJNS5_1CILi1EEES8_S8_EEENS6_IJNS7_ILi128EEESA_NS7_ILi64EEEEEENS_6half_tEfNS_4arch4Sm90ELb0ELb1ELb0ELb0ELb0ELb1ELb0ELb0ELi2ELi1ELi2ELi2ELb0EEENS1_24CollectiveEpilogueBwdGQAISC_fSF_Li256ELb0ELb0EEENS1_19SingleTileSchedulerILb0ELb0ELb0ELi128EEEEEEEEEvNT_6ParamsE --------------------------
	.section	.nv.shared._ZN7cutlass13device_kernelIN5flash11enable_sm90INS1_16FlashAttnBwdSm90INS1_25CollectiveMainloopBwdSm90ILi2ELi2ELi2EN4cute5tupleIJNS5_1CILi1EEES8_S8_EEENS6_IJNS7_ILi128EEESA_NS7_ILi64EEEEEENS_6half_tEfNS_4arch4Sm90ELb0ELb1ELb0ELb0ELb0ELb1ELb0ELb0ELi2ELi1ELi2ELi2ELb0EEENS1_24CollectiveEpilogueBwdGQAISC_fSF_Li256ELb0ELb0EEENS1_19SingleTileSchedulerILb0ELb0ELb0ELi128EEEEEEEEEvNT_6ParamsE,"aw",@nobits
	.sectionflags	@""
	.align	16
	.zero		1024


//--------------------- .nv.shared._ZN7cutlass13device_kernelIN5flash11enable_sm90INS1_16FlashAttnBwdSm90INS1_25CollectiveMainloopBwdSm90ILi2ELi2ELi2EN4cute5tupleIJNS5_1CILi1EEES8_S8_EEENS6_IJNS7_ILi128EEESA_NS7_ILi64EEEEEENS_6half_tEfNS_4arch4Sm90ELb0ELb1ELb0ELb0ELb1ELb1ELb0ELb0ELi2ELi1ELi2ELi2ELb0EEENS1_24CollectiveEpilogueBwdGQAISC_fSF_Li256ELb0ELb1EEENS1_19SingleTileSchedulerILb0ELb0ELb0ELi128EEEEEEEEEvNT_6ParamsE --------------------------
	.section	.nv.shared._ZN7cutlass13device_kernelIN5flash11enable_sm90INS1_16FlashAttnBwdSm90INS1_25CollectiveMainloopBwdSm90ILi2ELi2ELi2EN4cute5tupleIJNS5_1CILi1EEES8_S8_EEENS6_IJNS7_ILi128EEESA_NS7_ILi64EEEEEENS_6half_tEfNS_4arch4Sm90ELb0ELb1ELb0ELb0ELb1ELb1ELb0ELb0ELi2ELi1ELi2ELi2ELb0EEENS1_24CollectiveEpilogueBwdGQAISC_fSF_Li256ELb0ELb1EEENS1_19SingleTileSchedulerILb0ELb0ELb0ELi128EEEEEEEEEvNT_6ParamsE,"aw",@nobits
	.sectionflags	@""
	.align	16
	.zero		1024


//--------------------- .nv.shared._ZN7cutlass13device_kernelIN5flash11enable_sm90INS1_16FlashAttnBwdSm90INS1_25CollectiveMainloopBwdSm90ILi2ELi2ELi2EN4cute5tupleIJNS5_1CILi1EEES8_S8_EEENS6_IJNS7_ILi128EEESA_NS7_ILi64EEEEEENS_6half_tEfNS_4arch4Sm90ELb0ELb1ELb0ELb1ELb0ELb1ELb0ELb0ELi2ELi1ELi2ELi2ELb0EEENS1_21CollectiveEpilogueBwdISC_SD_SF_Li256ELb1ELb0ELi1EEENS1_19SingleTileSchedulerILb1ELb0ELb0ELi128EEEEEEEEEvNT_6ParamsE --------------------------
	.section	.nv.shared._ZN7cutlass13device_kernelIN5flash11enable_sm90INS1_16FlashAttnBwdSm90INS1_25CollectiveMainloopBwdSm90ILi2ELi2ELi2EN4cute5tupleIJNS5_1CILi1EEES8_S8_EEENS6_IJNS7_ILi128EEESA_NS7_ILi64EEEEEENS_6half_tEfNS_4arch4Sm90ELb0ELb1ELb0ELb1ELb0ELb1ELb0ELb0ELi2ELi1ELi2ELi2ELb0EEENS1_21CollectiveEpilogueBwdISC_SD_SF_Li256ELb1ELb0ELi1EEENS1_19SingleTileSchedulerILb1ELb0ELb0ELi128EEEEEEEEEvNT_6ParamsE,"aw",@nobits
	.sectionflags	@""
	.align	16
	.zero		1024


//--------------------- .nv.shared._ZN7cutlass13device_kernelIN5flash11enable_sm90INS1_16FlashAttnBwdSm90INS1_25CollectiveMainloopBwdSm90ILi2ELi2ELi2EN4cute5tupleIJNS5_1CILi1EEES8_S8_EEENS6_IJNS7_ILi128EEESA_NS7_ILi64EEEEEENS_6half_tEfNS_4arch4Sm90ELb0ELb1ELb0ELb1ELb1ELb1ELb0ELb0ELi2ELi1ELi2ELi2ELb0EEENS1_21CollectiveEpilogueBwdISC_SD_SF_Li256ELb1ELb0ELi1EEENS1_19SingleTileSchedulerILb1ELb0ELb0ELi128EEEEEEEEEvNT_6ParamsE --------------------------
	.section	.nv.shared._ZN7cutlass13device_kernelIN5flash11enable_sm90INS1_16FlashAttnBwdSm90INS1_25CollectiveMainloopBwdSm90ILi2ELi2ELi2EN4cute5tupleIJNS5_1CILi1EEES8_S8_EEENS6_IJNS7_ILi128EEESA_NS7_ILi64EEEEEENS_6half_tEfNS_4arch4Sm90ELb0ELb1ELb0ELb1ELb1ELb1ELb0ELb0ELi2ELi1ELi2ELi2ELb0EEENS1_21CollectiveEpilogueBwdISC_SD_SF_Li256ELb1ELb0ELi1EEENS1_19SingleTileSchedulerILb1ELb0ELb0ELi128EEEEEEEEEvNT_6ParamsE,"aw",@nobits
	.sectionflags	@""
	.align	16
	.zero		1024


//--------------------- .nv.shared._ZN7cutlass13device_kernelIN5flash11enable_sm90INS1_16FlashAttnBwdSm90INS1_25CollectiveMainloopBwdSm90ILi2ELi2ELi2EN4cute5tupleIJNS5_1CILi1EEES8_S8_EEENS6_IJNS7_ILi128EEESA_NS7_ILi64EEEEEENS_6half_tEfNS_4arch4Sm90ELb0ELb1ELb0ELb1ELb0ELb1ELb0ELb0ELi2ELi1ELi2ELi2ELb0EEENS1_24CollectiveEpilogueBwdGQAISC_fSF_Li256ELb1ELb0EEENS1_19SingleTileSchedulerILb1ELb0ELb0ELi128EEEEEEEEEvNT_6ParamsE --------------------------
	.section	.nv.shared._ZN7cutlass13device_kernelIN5flash11enable_sm90INS1_16FlashAttnBwdSm90INS1_25CollectiveMainloopBwdSm90ILi2ELi2ELi2EN4cute5tupleIJNS5_1CILi1EEES8_S8_EEENS6_IJNS7_ILi128EEESA_NS7_ILi64EEEEEENS_6half_tEfNS_4arch4Sm90ELb0ELb1ELb0ELb1ELb0ELb1ELb0ELb0ELi2ELi1ELi2ELi2ELb0EEENS1_24CollectiveEpilogueBwdGQAISC_fSF_Li256ELb1ELb0EEENS1_19SingleTileSchedulerILb1ELb0ELb0ELi128EEEEEEEEEvNT_6ParamsE,"aw",@nobits
	.sectionflags	@""
	.align	16
	.zero		1024


//--------------------- .nv.shared._ZN7cutlass13device_kernelIN5flash11enable_sm90INS1_16FlashAttnBwdSm90INS1_25CollectiveMainloopBwdSm90ILi2ELi2ELi2EN4cute5tupleIJNS5_1CILi1EEES8_S8_EEENS6_IJNS7_ILi128EEESA_NS7_ILi64EEEEEENS_6half_tEfNS_4arch4Sm90ELb0ELb1ELb0ELb1ELb1ELb1ELb0ELb0ELi2ELi1ELi2ELi2ELb0EEENS1_24CollectiveEpilogueBwdGQAISC_fSF_Li256ELb1ELb1EEENS1_19SingleTileSchedulerILb1ELb0ELb0ELi128EEEEEEEEEvNT_6ParamsE --------------------------
	.section	.nv.shared._ZN7cutlass13device_kernelIN5flash11enable_sm90INS1_16FlashAttnBwdSm90INS1_25CollectiveMainloopBwdSm90ILi2ELi2ELi2EN4cute5tupleIJNS5_1CILi1EEES8_S8_EEENS6_IJNS7_ILi128EEESA_NS7_ILi64EEEEEENS_6half_tEfNS_4arch4Sm90ELb0ELb1ELb0ELb1ELb1ELb1ELb0ELb0ELi2ELi1ELi2ELi2ELb0EEENS1_24CollectiveEpilogueBwdGQAISC_fSF_Li256ELb1ELb1EEENS1_19SingleTileSchedulerILb1ELb0ELb0ELi128EEEEEEEEEvNT_6ParamsE,"aw",@nobits
	.sectionflags	@""
	.align	16
	.zero		1024


//--------------------- .nv.shared._ZN7cutlass13device_kernelIN5flash11enable_sm90INS1_16FlashAttnBwdSm90INS1_25CollectiveMainloopBwdSm90ILi2ELi2ELi2EN4cute5tupleIJNS5_1CILi1EEES8_S8_EEENS6_IJNS7_ILi128EEESA_NS7_ILi64EEEEEENS_6half_tEfNS_4arch4Sm90ELb1ELb0ELb0ELb0ELb0ELb1ELb0ELb0ELi2ELi1ELi2ELi2ELb0EEENS1_21CollectiveEpilogueBwdISC_SD_SF_Li256ELb0ELb0ELi1EEENS1_25SingleTileBwdLPTSchedulerILb0ELi128ELb0EEEEEEEEEvNT_6ParamsE --------------------------
	.section	.nv.shared._ZN7cutlass13device_kernelIN5flash11enable_sm90INS1_16FlashAttnBwdSm90INS1_25CollectiveMainloopBwdSm90ILi2ELi2ELi2EN4cute5tupleIJNS5_1CILi1EEES8_S8_EEENS6_IJNS7_ILi128EEESA_NS7_ILi64EEEEEENS_6half_tEfNS_4arch4Sm90ELb1ELb0ELb0ELb0ELb0ELb1ELb0ELb0ELi2ELi1ELi2ELi2ELb0EEENS1_21CollectiveEpilogueBwdISC_SD_SF_Li256ELb0ELb0ELi1EEENS1_25SingleTileBwdLPTSchedulerILb0ELi128ELb0EEEEEEEEEvNT_6ParamsE,"aw",@nobits
	.sectionflags	@""
	.align	16
	.zero		1024


//--------------------- .nv.shared._ZN7cutlass13device_kernelIN5flash11enable_sm90INS1_16FlashAttnBwdSm90INS1_25CollectiveMainloopBwdSm90ILi2ELi2ELi2EN4cute5tupleIJNS5_1CILi1EEES8_S8_EEENS6_IJNS7_ILi128EEESA_NS7_ILi64EEEEEENS_6half_tEfNS_4arch4Sm90ELb1ELb0ELb0ELb0ELb1ELb1ELb0ELb0ELi2ELi1ELi2ELi2ELb0EEENS1_21CollectiveEpilogueBwdISC_SD_SF_Li256ELb0ELb0ELi1EEENS1_25SingleTileBwdLPTSchedulerILb0ELi128ELb1EEEEEEEEEvNT_6ParamsE --------------------------
	.section	.nv.shared._ZN7cutlass13device_kernelIN5flash11enable_sm90INS1_16FlashAttnBwdSm90INS1_25CollectiveMainloopBwdSm90ILi2ELi2ELi2EN4cute5tupleIJNS5_1CILi1EEES8_S8_EEENS6_IJNS7_ILi128EEESA_NS7_ILi64EEEEEENS_6half_tEfNS_4arch4Sm90ELb1ELb0ELb0ELb0ELb1ELb1ELb0ELb0ELi2ELi1ELi2ELi2ELb0EEENS1_21CollectiveEpilogueBwdISC_SD_SF_Li256ELb0ELb0ELi1EEENS1_25SingleTileBwdLPTSchedulerILb0ELi128ELb1EEEEEEEEEvNT_6ParamsE,"aw",@nobits
	.sectionflags	@""
	.align	16
	.zero		1024


//--------------------- .nv.shared._ZN7cutlass13device_kernelIN5flash11enable_sm90INS1_16FlashAttnBwdSm90INS1_25CollectiveMainloopBwdSm90ILi2ELi2ELi2EN4cute5tupleIJNS5_1CILi1EEES8_S8_EEENS6_IJNS7_ILi128EEESA_NS7_ILi64EEEEEENS_6half_tEfNS_4arch4Sm90ELb1ELb0ELb0ELb0ELb0ELb1ELb0ELb0ELi2ELi1ELi2ELi2ELb0EEENS1_24CollectiveEpilogueBwdGQAISC_fSF_Li256ELb0ELb0EEENS1_25SingleTileBwdLPTSchedulerILb0ELi128ELb0EEEEEEEEEvNT_6ParamsE --------------------------
	.section	.nv.shared._ZN7cutlass13device_kernelIN5flash11enable_sm90INS1_16FlashAttnBwdSm90INS1_25CollectiveMainloopBwdSm90ILi2ELi2ELi2EN4cute5tupleIJNS5_1CILi1EEES8_S8_EEENS6_IJNS7_ILi128EEESA_NS7_ILi64EEEEEENS_6half_tEfNS_4arch4Sm90ELb1ELb0ELb0ELb0ELb0ELb1ELb0ELb0ELi2ELi1ELi2ELi2ELb0EEENS1_24CollectiveEpilogueBwdGQAISC_fSF_Li256ELb0ELb0EEENS1_25SingleTileBwdLPTSchedulerILb0ELi128ELb0EEEEEEEEEvNT_6ParamsE,"aw",@nobits
	.sectionflags	@""
	.align	16
	.zero		1024


//--------------------- .nv.shared._ZN7cutlass13device_kernelIN5flash11enable_sm90INS1_16FlashAttnBwdSm90INS1_25CollectiveMainloopBwdSm90ILi2ELi2ELi2EN4cute5tupleIJNS5_1CILi1EEES8_S8_EEENS6_IJNS7_ILi128EEESA_NS7_ILi64EEEEEENS_6half_tEfNS_4arch4Sm90ELb1ELb0ELb0ELb0ELb1ELb1ELb0ELb0ELi2ELi1ELi2ELi2ELb0EEENS1_24CollectiveEpilogueBwdGQAISC_fSF_Li256ELb0ELb1EEENS1_25SingleTileBwdLPTSchedulerILb0ELi128ELb1EEEEEEEEEvNT_6ParamsE --------------------------
	.section	.nv.shared._ZN7cutlass13device_kernelIN5flash11enable_sm90INS1_16FlashAttnBwdSm90INS1_25CollectiveMainloopBwdSm90ILi2ELi2ELi2EN4cute5tupleIJNS5_1CILi1EEES8_S8_EEENS6_IJNS7_ILi128EEESA_NS7_ILi64EEEEEENS_6half_tEfNS_4arch4Sm90ELb1ELb0ELb0ELb0ELb1ELb1ELb0ELb0ELi2ELi1ELi2ELi2ELb0EEENS1_24CollectiveEpilogueBwdGQAISC_fSF_Li256ELb0ELb1EEENS1_25SingleTileBwdLPTSchedulerILb0ELi128ELb1EEEEEEEEEvNT_6ParamsE,"aw",@nobits
	.sectionflags	@""
	.align	16
	.zero		1024


//--------------------- .nv.shared._ZN7cutlass13device_kernelIN5flash22FlashAttnBwdPreprocessIN4cute5tupleIJNS3_1CILi128EEENS5_ILi64EEEEEENS_6half_tEfNS_4arch4Sm90ELb1ELb0EEEEEvNT_6ParamsE --------------------------
	.section	.nv.shared._ZN7cutlass13device_kernelIN5flash22FlashAttnBwdPreprocessIN4cute5tupleIJNS3_1CILi128EEENS5_ILi64EEEEEENS_6half_tEfNS_4arch4Sm90ELb1ELb0EEEEEvNT_6ParamsE,"aw",@nobits
	.sectionflags	@""
	.align	16
	.zero		1024


//--------------------- .nv.shared._ZN7cutlass13device_kernelIN5flash11enable_sm90INS1_16FlashAttnBwdSm90INS1_25CollectiveMainloopBwdSm90ILi2ELi2ELi2EN4cute5tupleIJNS5_1CILi1EEES8_S8_EEENS6_IJNS7_ILi128EEESA_NS7_ILi64EEEEEENS_6half_tEfNS_4arch4Sm90ELb1ELb0ELb0ELb1ELb0ELb1ELb0ELb0ELi2ELi1ELi2ELi2ELb0EEENS1_21CollectiveEpilogueBwdISC_SD_SF_Li256ELb1ELb0ELi1EEENS1_25SingleTileBwdLPTSchedulerILb1ELi128ELb0EEEEEEEEEvNT_6ParamsE --------------------------
	.section	.nv.shared._ZN7cutlass13device_kernelIN5flash11enable_sm90INS1_16FlashAttnBwdSm90INS1_25CollectiveMainloopBwdSm90ILi2ELi2ELi2EN4cute5tupleIJNS5_1CILi1EEES8_S8_EEENS6_IJNS7_ILi128EEESA_NS7_ILi64EEEEEENS_6half_tEfNS_4arch4Sm90ELb1ELb0ELb0ELb1ELb0ELb1ELb0ELb0ELi2ELi1ELi2ELi2ELb0EEENS1_21CollectiveEpilogueBwdISC_SD_SF_Li256ELb1ELb0ELi1EEENS1_25SingleTileBwdLPTSchedulerILb1ELi128ELb0EEEEEEEEEvNT_6ParamsE,"aw",@nobits
	.sectionflags	@""
	.align	16
	.zero		1024


//--------------------- .nv.shared._ZN7cutlass13device_kernelIN5flash11enable_sm90INS1_16FlashAttnBwdSm90INS1_25CollectiveMainloopBwdSm90ILi2ELi2ELi2EN4cute5tupleIJNS5_1CILi1EEES8_S8_EEENS6_IJNS7_ILi128EEESA_NS7_ILi64EEEEEENS_6half_tEfNS_4arch4Sm90ELb1ELb0ELb0ELb1ELb1ELb1ELb0ELb0ELi2ELi1ELi2ELi2ELb0EEENS1_21CollectiveEpilogueBwdISC_SD_SF_Li256ELb1ELb0ELi1EEENS1_25SingleTileBwdLPTSchedulerILb1ELi128ELb1EEEEEEEEEvNT_6ParamsE --------------------------
	.section	.nv.shared._ZN7cutlass13device_kernelIN5flash11enable_sm90INS1_16FlashAttnBwdSm90INS1_25CollectiveMainloopBwdSm90ILi2ELi2ELi2EN4cute5tupleIJNS5_1CILi1EEES8_S8_EEENS6_IJNS7_ILi128EEESA_NS7_ILi64EEEEEENS_6half_tEfNS_4arch4Sm90ELb1ELb0ELb0ELb1ELb1ELb1ELb0ELb0ELi2ELi1ELi2ELi2ELb0EEENS1_21CollectiveEpilogueBwdISC_SD_SF_Li256ELb1ELb0ELi1EEENS1_25SingleTileBwdLPTSchedulerILb1ELi128ELb1EEEEEEEEEvNT_6ParamsE,"aw",@nobits
	.sectionflags	@""
	.align	16
	.zero		1024


//--------------------- .nv.shared._ZN7cutlass13device_kernelIN5flash11enable_sm90INS1_16FlashAttnBwdSm90INS1_25CollectiveMainloopBwdSm90ILi2ELi2ELi2EN4cute5tupleIJNS5_1CILi1EEES8_S8_EEENS6_IJNS7_ILi128EEESA_NS7_ILi64EEEEEENS_6half_tEfNS_4arch4Sm90ELb1ELb0ELb0ELb1ELb0ELb1ELb0ELb0ELi2ELi1ELi2ELi2ELb0EEENS1_24CollectiveEpilogueBwdGQAISC_fSF_Li256ELb1ELb0EEENS1_25SingleTileBwdLPTSchedulerILb1ELi128ELb0EEEEEEEEEvNT_6ParamsE --------------------------
	.section	.nv.shared._ZN7cutlass13device_kernelIN5flash11enable_sm90INS1_16FlashAttnBwdSm90INS1_25CollectiveMainloopBwdSm90ILi2ELi2ELi2EN4cute5tupleIJNS5_1CILi1EEES8_S8_EEENS6_IJNS7_ILi128EEESA_NS7_ILi64EEEEEENS_6half_tEfNS_4arch4Sm90ELb1ELb0ELb0ELb1ELb0ELb1ELb0ELb0ELi2ELi1ELi2ELi2ELb0EEENS1_24CollectiveEpilogueBwdGQAISC_fSF_Li256ELb1ELb0EEENS1_25SingleTileBwdLPTSchedulerILb1ELi128ELb0EEEEEEEEEvNT_6ParamsE,"aw",@nobits
	.sectionflags	@""
	.align	16
	.zero		1024


//--------------------- .nv.shared._ZN7cutlass13device_kernelIN5flash32FlashAttnBwdPostprocessConvertdQIN4cute5tupleIJNS3_1CILi128EEENS5_ILi64EEEEEENS_6half_tEfNS_4arch4Sm90ELi256ENS3_8TiledMMAINS3_8MMA_AtomIJNS3_4SM904GMMA25MMA_64x64x16_F32F16F16_RSILNSF_5MajorE0ELSH_1ELNSF_7ScaleInE1ELSI_1EEEEEENS3_6LayoutINS4_IJNS5_ILi2EEENS5_ILi1EEESN_EEENS4_IJSN_NS5_ILi0EEESP_EEEEENS4_IJNS3_10UnderscoreESS_SS_EEEEELb0EEEEEvNT_6ParamsE --------------------------
	.section	.nv.shared._ZN7cutlass13device_kernelIN5flash32FlashAttnBwdPostprocessConvertdQIN4cute5tupleIJNS3_1CILi128EEENS5_ILi64EEEEEENS_6half_tEfNS_4arch4Sm90ELi256ENS3_8TiledMMAINS3_8MMA_AtomIJNS3_4SM904GMMA25MMA_64x64x16_F32F16F16_RSILNSF_5MajorE0ELSH_1ELNSF_7ScaleInE1ELSI_1EEEEEENS3_6LayoutINS4_IJNS5_ILi2EEENS5_ILi1EEESN_EEENS4_IJSN_NS5_ILi0EEESP_EEEEENS4_IJNS3_10UnderscoreESS_SS_EEEEELb0EEEEEvNT_6ParamsE,"aw",@nobits
	.sectionflags	@""
	.align	16
	.zero		1024


//--------------------- .nv.shared._ZN7cutlass13device_kernelIN5flash32FlashAttnBwdPostprocessConvertdQIN4cute5tupleIJNS3_1CILi128EEENS5_ILi64EEEEEENS_6half_tEfNS_4arch4Sm90ELi256ENS3_8TiledMMAINS3_8MMA_AtomIJNS3_4SM904GMMA25MMA_64x64x16_F32F16F16_SSILNSF_5MajorE0ELSH_1ELNSF_7ScaleInE1ELSI_1EEEEEENS3_6LayoutINS4_IJNS5_ILi2EEENS5_ILi1EEESN_EEENS4_IJSN_NS5_ILi0EEESP_EEEEENS4_IJNS3_10UnderscoreESS_SS_EEEEELb0EEEEEvNT_6ParamsE --------------------------
	.section	.nv.shared._ZN7cutlass13device_kernelIN5flash32FlashAttnBwdPostprocessConvertdQIN4cute5tupleIJNS3_1CILi128EEENS5_ILi64EEEEEENS_6half_tEfNS_4arch4Sm90ELi256ENS3_8TiledMMAINS3_8MMA_AtomIJNS3_4SM904GMMA25MMA_64x64x16_F32F16F16_SSILNSF_5MajorE0ELSH_1ELNSF_7ScaleInE1ELSI_1EEEEEENS3_6LayoutINS4_IJNS5_ILi2EEENS5_ILi1EEESN_EEENS4_IJSN_NS5_ILi0EEESP_EEEEENS4_IJNS3_10UnderscoreESS_SS_EEEEELb0EEEEEvNT_6ParamsE,"aw",@nobits
	.sectionflags	@""
	.align	16
	.zero		1024


//--------------------- .nv.shared._ZN7cutlass13device_kernelIN5flash11enable_sm90INS1_16FlashAttnBwdSm90INS1_25CollectiveMainloopBwdSm90ILi2ELi2ELi2EN4cute5tupleIJNS5_1CILi1EEES8_S8_EEENS6_IJNS7_ILi128EEESA_NS7_ILi64EEEEEENS_6half_tEfNS_4arch4Sm90ELb1ELb0ELb0ELb1ELb1ELb1ELb0ELb0ELi2ELi1ELi2ELi2ELb0EEENS1_24CollectiveEpilogueBwdGQAISC_fSF_Li256ELb1ELb1EEENS1_25SingleTileBwdLPTSchedulerILb1ELi128ELb1EEEEEEEEEvNT_6ParamsE --------------------------
	.section	.nv.shared._ZN7cutlass13device_kernelIN5flash11enable_sm90INS1_16FlashAttnBwdSm90INS1_25CollectiveMainloopBwdSm90ILi2ELi2ELi2EN4cute5tupleIJNS5_1CILi1EEES8_S8_EEENS6_IJNS7_ILi128EEESA_NS7_ILi64EEEEEENS_6half_tEfNS_4arch4Sm90ELb1ELb0ELb0ELb1ELb1ELb1ELb0ELb0ELi2ELi1ELi2ELi2ELb0EEENS1_24CollectiveEpilogueBwdGQAISC_fSF_Li256ELb1ELb1EEENS1_25SingleTileBwdLPTSchedulerILb1ELi128ELb1EEEEEEEEEvNT_6ParamsE,"aw",@nobits
	.sectionflags	@""
	.align	16
	.zero		1024


//--------------------- .nv.shared._ZN7cutlass13device_kernelIN5flash22FlashAttnBwdPreprocessIN4cute5tupleIJNS3_1CILi128EEENS5_ILi64EEEEEENS_6half_tEfNS_4arch4Sm90ELb1ELb1EEEEEvNT_6ParamsE --------------------------
	.section	.nv.shared._ZN7cutlass13device_kernelIN5flash22FlashAttnBwdPreprocessIN4cute5tupleIJNS3_1CILi128EEENS5_ILi64EEEEEENS_6half_tEfNS_4arch4Sm90ELb1ELb1EEEEEvNT_6ParamsE,"aw",@nobits
	.sectionflags	@""
	.align	16
	.zero		1024


//--------------------- .nv.constant0._ZN7cutlass13device_kernelIN5flash11enable_sm90INS1_16FlashAttnBwdSm90INS1_25CollectiveMainloopBwdSm90ILi2ELi2ELi2EN4cute5tupleIJNS5_1CILi1EEES8_S8_EEENS6_IJNS7_ILi128EEESA_NS7_ILi64EEEEEENS_6half_tEfNS_4arch4Sm90ELb0ELb0ELb1ELb0ELb0ELb1ELb0ELb0ELi2ELi1ELi2ELi2ELb0EEENS1_21CollectiveEpilogueBwdISC_SD_SF_Li256ELb0ELb0ELi1EEENS1_19SingleTileSchedulerILb0ELb0ELb0ELi128EEEEEEEEEvNT_6ParamsE --------------------------
	.section	.nv.constant0._ZN7cutlass13device_kernelIN5flash11enable_sm90INS1_16FlashAttnBwdSm90INS1_25CollectiveMainloopBwdSm90ILi2ELi2ELi2EN4cute5tupleIJNS5_1CILi1EEES8_S8_EEENS6_IJNS7_ILi128EEESA_NS7_ILi64EEEEEENS_6half_tEfNS_4arch4Sm90ELb0ELb0ELb1ELb0ELb0ELb1ELb0ELb0ELi2ELi1ELi2ELi2ELb0EEENS1_21CollectiveEpilogueBwdISC_SD_SF_Li256ELb0ELb0ELi1EEENS1_19SingleTileSchedulerILb0ELb0ELb0ELi128EEEEEEEEEvNT_6ParamsE,"a",@progbits
	.sectionflags	@""
	.align	4
.nv.constant0._ZN7cutlass13device_kernelIN5flash11enable_sm90INS1_16FlashAttnBwdSm90INS1_25CollectiveMainloopBwdSm90ILi2ELi2ELi2EN4cute5tupleIJNS5_1CILi1EEES8_S8_EEENS6_IJNS7_ILi128EEESA_NS7_ILi64EEEEEENS_6half_tEfNS_4arch4Sm90ELb0ELb0ELb1ELb0ELb0ELb1ELb0ELb0ELi2ELi1ELi2ELi2ELb0EEENS1_21CollectiveEpilogueBwdISC_SD_SF_Li256ELb0ELb0ELi1EEENS1_19SingleTileSchedulerILb0ELb0ELb0ELi128EEEEEEEEEvNT_6ParamsE:
	.zero		2944


//--------------------- .nv.constant0._ZN7cutlass13device_kernelIN5flash11enable_sm90INS1_16FlashAttnBwdSm90INS1_25CollectiveMainloopBwdSm90ILi2ELi2ELi2EN4cute5tupleIJNS5_1CILi1EEES8_S8_EEENS6_IJNS7_ILi128EEESA_NS7_ILi64EEEEEENS_6half_tEfNS_4arch4Sm90ELb0ELb0ELb1ELb0ELb1ELb1ELb0ELb0ELi2ELi1ELi2ELi2ELb0EEENS1_21CollectiveEpilogueBwdISC_SD_SF_Li256ELb0ELb0ELi1EEENS1_19SingleTileSchedulerILb0ELb0ELb0ELi128EEEEEEEEEvNT_6ParamsE --------------------------
	.section	.nv.constant0._ZN7cutlass13device_kernelIN5flash11enable_sm90INS1_16FlashAttnBwdSm90INS1_25CollectiveMainloopBwdSm90ILi2ELi2ELi2EN4cute5tupleIJNS5_1CILi1EEES8_S8_EEENS6_IJNS7_ILi128EEESA_NS7_ILi64EEEEEENS_6half_tEfNS_4arch4Sm90ELb0ELb0ELb1ELb0ELb1ELb1ELb0ELb0ELi2ELi1ELi2ELi2ELb0EEENS1_21CollectiveEpilogueBwdISC_SD_SF_Li256ELb0ELb0ELi1EEENS1_19SingleTileSchedulerILb0ELb0ELb0ELi128EEEEEEEEEvNT_6ParamsE,"a",@progbits
	.sectionflags	@""
	.align	4
.nv.constant0._ZN7cutlass13device_kernelIN5flash11enable_sm90INS1_16FlashAttnBwdSm90INS1_25CollectiveMainloopBwdSm90ILi2ELi2ELi2EN4cute5tupleIJNS5_1CILi1EEES8_S8_EEENS6_IJNS7_ILi128EEESA_NS7_ILi64EEEEEENS_6half_tEfNS_4arch4Sm90ELb0ELb0ELb1ELb0ELb1ELb1ELb0ELb0ELi2ELi1ELi2ELi2ELb0EEENS1_21CollectiveEpilogueBwdISC_SD_SF_Li256ELb0ELb0ELi1EEENS1_19SingleTileSchedulerILb0ELb0ELb0ELi128EEEEEEEEEvNT_6ParamsE:
	.zero		2944


//--------------------- .nv.constant0._ZN7cutlass13device_kernelIN5flash11enable_sm90INS1_16FlashAttnBwdSm90INS1_25CollectiveMainloopBwdSm90ILi2ELi2ELi2EN4cute5tupleIJNS5_1CILi1EEES8_S8_EEENS6_IJNS7_ILi128EEESA_NS7_ILi64EEEEEENS_6half_tEfNS_4arch4Sm90ELb0ELb0ELb1ELb0ELb0ELb1ELb0ELb0ELi2ELi1ELi2ELi2ELb0EEENS1_24CollectiveEpilogueBwdGQAISC_fSF_Li256ELb0ELb0EEENS1_19SingleTileSchedulerILb0ELb0ELb0ELi128EEEEEEEEEvNT_6ParamsE --------------------------
	.section	.nv.constant0._ZN7cutlass13device_kernelIN5flash11enable_sm90INS1_16FlashAttnBwdSm90INS1_25CollectiveMainloopBwdSm90ILi2ELi2ELi2EN4cute5tupleIJNS5_1CILi1EEES8_S8_EEENS6_IJNS7_ILi128EEESA_NS7_ILi64EEEEEENS_6half_tEfNS_4arch4Sm90ELb0ELb0ELb1ELb0ELb0ELb1ELb0ELb0ELi2ELi1ELi2ELi2ELb0EEENS1_24CollectiveEpilogueBwdGQAISC_fSF_Li256ELb0ELb0EEENS1_19SingleTileSchedulerILb0ELb0ELb0ELi128EEEEEEEEEvNT_6ParamsE,"a",@progbits
	.sectionflags	@""
	.align	4
.nv.constant0._ZN7cutlass13device_kernelIN5flash11enable_sm90INS1_16FlashAttnBwdSm90INS1_25CollectiveMainloopBwdSm90ILi2ELi2ELi2EN4cute5tupleIJNS5_1CILi1EEES8_S8_EEENS6_IJNS7_ILi128EEESA_NS7_ILi64EEEEEENS_6half_tEfNS_4arch4Sm90ELb0ELb0ELb1ELb0ELb0ELb1ELb0ELb0ELi2ELi1ELi2ELi2ELb0EEENS1_24CollectiveEpilogueBwdGQAISC_fSF_Li256ELb0ELb0EEENS1_19SingleTileSchedulerILb0ELb0ELb0ELi128EEEEEEEEEvNT_6ParamsE:
	.zero		2304


//--------------------- .nv.constant0._ZN7cutlass13device_kernelIN5flash11enable_sm90INS1_16FlashAttnBwdSm90INS1_25CollectiveMainloopBwdSm90ILi2ELi2ELi2EN4cute5tupleIJNS5_1CILi1EEES8_S8_EEENS6_IJNS7_ILi128EEESA_NS7_ILi64EEEEEENS_6half_tEfNS_4arch4Sm90ELb0ELb0ELb1ELb0ELb1ELb1ELb0ELb0ELi2ELi1ELi2ELi2ELb0EEENS1_24CollectiveEpilogueBwdGQAISC_fSF_Li256ELb0ELb1EEENS1_19SingleTileSchedulerILb0ELb0ELb0ELi128EEEEEEEEEvNT_6ParamsE --------------------------
	.section	.nv.constant0._ZN7cutlass13device_kernelIN5flash11enable_sm90INS1_16FlashAttnBwdSm90INS1_25CollectiveMainloopBwdSm90ILi2ELi2ELi2EN4cute5tupleIJNS5_1CILi1EEES8_S8_EEENS6_IJNS7_ILi128EEESA_NS7_ILi64EEEEEENS_6half_tEfNS_4arch4Sm90ELb0ELb0ELb1ELb0ELb1ELb1ELb0ELb0ELi2ELi1ELi2ELi2ELb0EEENS1_24CollectiveEpilogueBwdGQAISC_fSF_Li256ELb0ELb1EEENS1_19SingleTileSchedulerILb0ELb0ELb0ELi128EEEEEEEEEvNT_6ParamsE,"a",@progbits
	.sectionflags	@""
	.align	4
.nv.constant0._ZN7cutlass13device_kernelIN5flash11enable_sm90INS1_16FlashAttnBwdSm90INS1_25CollectiveMainloopBwdSm90ILi2ELi2ELi2EN4cute5tupleIJNS5_1CILi1EEES8_S8_EEENS6_IJNS7_ILi128EEESA_NS7_ILi64EEEEEENS_6half_tEfNS_4arch4Sm90ELb0ELb0ELb1ELb0ELb1ELb1ELb0ELb0ELi2ELi1ELi2ELi2ELb0EEENS1_24CollectiveEpilogueBwdGQAISC_fSF_Li256ELb0ELb1EEENS1_19SingleTileSchedulerILb0ELb0ELb0ELi128EEEEEEEEEvNT_6ParamsE:
	.zero		2304


//--------------------- .nv.constant0._ZN7cutlass13device_kernelIN5flash11enable_sm90INS1_16FlashAttnBwdSm90INS1_25CollectiveMainloopBwdSm90ILi2ELi2ELi2EN4cute5tupleIJNS5_1CILi1EEES8_S8_EEENS6_IJNS7_ILi128EEESA_NS7_ILi64EEEEEENS_6half_tEfNS_4arch4Sm90ELb0ELb0ELb1ELb1ELb0ELb1ELb0ELb0ELi2ELi1ELi2ELi2ELb0EEENS1_21CollectiveEpilogueBwdISC_SD_SF_Li256ELb1ELb0ELi1EEENS1_19SingleTileSchedulerILb1ELb0ELb0ELi128EEEEEEEEEvNT_6ParamsE --------------------------
	.section	.nv.constant0._ZN7cutlass13device_kernelIN5flash11enable_sm90INS1_16FlashAttnBwdSm90INS1_25CollectiveMainloopBwdSm90ILi2ELi2ELi2EN4cute5tupleIJNS5_1CILi1EEES8_S8_EEENS6_IJNS7_ILi128EEESA_NS7_ILi64EEEEEENS_6half_tEfNS_4arch4Sm90ELb0ELb0ELb1ELb1ELb0ELb1ELb0ELb0ELi2ELi1ELi2ELi2ELb0EEENS1_21CollectiveEpilogueBwdISC_SD_SF_Li256ELb1ELb0ELi1EEENS1_19SingleTileSchedulerILb1ELb0ELb0ELi128EEEEEEEEEvNT_6ParamsE,"a",@progbits
	.sectionflags	@""
	.align	4
.nv.constant0._ZN7cutlass13device_kernelIN5flash11enable_sm90INS1_16FlashAttnBwdSm90INS1_25CollectiveMainloopBwdSm90ILi2ELi2ELi2EN4cute5tupleIJNS5_1CILi1EEES8_S8_EEENS6_IJNS7_ILi128EEESA_NS7_ILi64EEEEEENS_6half_tEfNS_4arch4Sm90ELb0ELb0ELb1ELb1ELb0ELb1ELb0ELb0ELi2ELi1ELi2ELi2ELb0EEENS1_21CollectiveEpilogueBwdISC_SD_SF_Li256ELb1ELb0ELi1EEENS1_19SingleTileSchedulerILb1ELb0ELb0ELi128EEEEEEEEEvNT_6ParamsE:
	.zero		2304


//--------------------- .nv.constant0._ZN7cutlass13device_kernelIN5flash11enable_sm90INS1_16FlashAttnBwdSm90INS1_25CollectiveMainloopBwdSm90ILi2ELi2ELi2EN4cute5tupleIJNS5_1CILi1EEES8_S8_EEENS6_IJNS7_ILi128EEESA_NS7_ILi64EEEEEENS_6half_tEfNS_4arch4Sm90ELb0ELb0ELb1ELb1ELb1ELb1ELb0ELb0ELi2ELi1ELi2ELi2ELb0EEENS1_21CollectiveEpilogueBwdISC_SD_SF_Li256ELb1ELb0ELi1EEENS1_19SingleTileSchedulerILb1ELb0ELb0ELi128EEEEEEEEEvNT_6ParamsE --------------------------
	.section	.nv.constant0._ZN7cutlass13device_kernelIN5flash11enable_sm90INS1_16FlashAttnBwdSm90INS1_25CollectiveMainloopBwdSm90ILi2ELi2ELi2EN4cute5tupleIJNS5_1CILi1EEES8_S8_EEENS6_IJNS7_ILi128EEESA_NS7_ILi64EEEEEENS_6half_tEfNS_4arch4Sm90ELb0ELb0ELb1ELb1ELb1ELb1ELb0ELb0ELi2ELi1ELi2ELi2ELb0EEENS1_21CollectiveEpilogueBwdISC_SD_SF_Li256ELb1ELb0ELi1EEENS1_19SingleTileSchedulerILb1ELb0ELb0ELi128EEEEEEEEEvNT_6ParamsE,"a",@progbits
	.sectionflags	@""
	.align	4
.nv.constant0._ZN7cutlass13device_kernelIN5flash11enable_sm90INS1_16FlashAttnBwdSm90INS1_25CollectiveMainloopBwdSm90ILi2ELi2ELi2EN4cute5tupleIJNS5_1CILi1EEES8_S8_EEENS6_IJNS7_ILi128EEESA_NS7_ILi64EEEEEENS_6half_tEfNS_4arch4Sm90ELb0ELb0ELb1ELb1ELb1ELb1ELb0ELb0ELi2ELi1ELi2ELi2ELb0EEENS1_21CollectiveEpilogueBwdISC_SD_SF_Li256ELb1ELb0ELi1EEENS1_19SingleTileSchedulerILb1ELb0ELb0ELi128EEEEEEEEEvNT_6ParamsE:
	.zero		2304


//--------------------- .nv.constant0._ZN7cutlass13device_kernelIN5flash11enable_sm90INS1_16FlashAttnBwdSm90INS1_25CollectiveMainloopBwdSm90ILi2ELi2ELi2EN4cute5tupleIJNS5_1CILi1EEES8_S8_EEENS6_IJNS7_ILi128EEESA_NS7_ILi64EEEEEENS_6half_tEfNS_4arch4Sm90ELb0ELb0ELb1ELb1ELb0ELb1ELb0ELb0ELi2ELi1ELi2ELi2ELb0EEENS1_24CollectiveEpilogueBwdGQAISC_fSF_Li256ELb1ELb0EEENS1_19SingleTileSchedulerILb1ELb0ELb0ELi128EEEEEEEEEvNT_6ParamsE --------------------------
	.section	.nv.constant0._ZN7cutlass13device_kernelIN5flash11enable_sm90INS1_16FlashAttnBwdSm90INS1_25CollectiveMainloopBwdSm90ILi2ELi2ELi2EN4cute5tupleIJNS5_1CILi1EEES8_S8_EEENS6_IJNS7_ILi128EEESA_NS7_ILi64EEEEEENS_6half_tEfNS_4arch4Sm90ELb0ELb0ELb1ELb1ELb0ELb1ELb0ELb0ELi2ELi1ELi2ELi2ELb0EEENS1_24CollectiveEpilogueBwdGQAISC_fSF_Li256ELb1ELb0EEENS1_19SingleTileSchedulerILb1ELb0ELb0ELi128EEEEEEEEEvNT_6ParamsE,"a",@progbits
	.sectionflags	@""
	.align	4
.nv.constant0._ZN7cutlass13device_kernelIN5flash11enable_sm90INS1_16FlashAttnBwdSm90INS1_25CollectiveMainloopBwdSm90ILi2ELi2ELi2EN4cute5tupleIJNS5_1CILi1EEES8_S8_EEENS6_IJNS7_ILi128EEESA_NS7_ILi64EEEEEENS_6half_tEfNS_4arch4Sm90ELb0ELb0ELb1ELb1ELb0ELb1ELb0ELb0ELi2ELi1ELi2ELi2ELb0EEENS1_24CollectiveEpilogueBwdGQAISC_fSF_Li256ELb1ELb0EEENS1_19SingleTileSchedulerILb1ELb0ELb0ELi128EEEEEEEEEvNT_6ParamsE:
	.zero		2304


//--------------------- .nv.constant0._ZN7cutlass13device_kernelIN5flash11enable_sm90INS1_16FlashAttnBwdSm90INS1_25CollectiveMainloopBwdSm90ILi2ELi2ELi2EN4cute5tupleIJNS5_1CILi1EEES8_S8_EEENS6_IJNS7_ILi128EEESA_NS7_ILi64EEEEEENS_6half_tEfNS_4arch4Sm90ELb0ELb0ELb1ELb1ELb1ELb1ELb0ELb0ELi2ELi1ELi2ELi2ELb0EEENS1_24CollectiveEpilogueBwdGQAISC_fSF_Li256ELb1ELb1EEENS1_19SingleTileSchedulerILb1ELb0ELb0ELi128EEEEEEEEEvNT_6ParamsE --------------------------
	.section	.nv.constant0._ZN7cutlass13device_kernelIN5flash11enable_sm90INS1_16FlashAttnBwdSm90INS1_25CollectiveMainloopBwdSm90ILi2ELi2ELi2EN4cute5tupleIJNS5_1CILi1EEES8_S8_EEENS6_IJNS7_ILi128EEESA_NS7_ILi64EEEEEENS_6half_tEfNS_4arch4Sm90ELb0ELb0ELb1ELb1ELb1ELb1ELb0ELb0ELi2ELi1ELi2ELi2ELb0EEENS1_24CollectiveEpilogueBwdGQAISC_fSF_Li256ELb1ELb1EEENS1_19SingleTileSchedulerILb1ELb0ELb0ELi128EEEEEEEEEvNT_6ParamsE,"a",@progbits
	.sectionflags	@""
	.align	4
.nv.constant0._ZN7cutlass13device_kernelIN5flash11enable_sm90INS1_16FlashAttnBwdSm90INS1_25CollectiveMainloopBwdSm90ILi2ELi2ELi2EN4cute5tupleIJNS5_1CILi1EEES8_S8_EEENS6_IJNS7_ILi128EEESA_NS7_ILi64EEEEEENS_6half_tEfNS_4arch4Sm90ELb0ELb0ELb1ELb1ELb1ELb1ELb0ELb0ELi2ELi1ELi2ELi2ELb0EEENS1_24CollectiveEpilogueBwdGQAISC_fSF_Li256ELb1ELb1EEENS1_19SingleTileSchedulerILb1ELb0ELb0ELi128EEEEEEEEEvNT_6ParamsE:
	.zero		2304


//--------------------- .nv.constant0._ZN7cutlass13device_kernelIN5flash11enable_sm90INS1_16FlashAttnBwdSm90INS1_25CollectiveMainloopBwdSm90ILi2ELi2ELi2EN4cute5tupleIJNS5_1CILi1EEES8_S8_EEENS6_IJNS7_ILi128EEESA_NS7_ILi64EEEEEENS_6half_tEfNS_4arch4Sm90ELb0ELb1ELb1ELb0ELb0ELb1ELb0ELb0ELi2ELi1ELi2ELi2ELb0EEENS1_21CollectiveEpilogueBwdISC_SD_SF_Li256ELb0ELb0ELi1EEENS1_19SingleTileSchedulerILb0ELb0ELb0ELi128EEEEEEEEEvNT_6ParamsE --------------------------
	.section	.nv.constant0._ZN7cutlass13device_kernelIN5flash11enable_sm90INS1_16FlashAttnBwdSm90INS1_25CollectiveMainloopBwdSm90ILi2ELi2ELi2EN4cute5tupleIJNS5_1CILi1EEES8_S8_EEENS6_IJNS7_ILi128EEESA_NS7_ILi64EEEEEENS_6half_tEfNS_4arch4Sm90ELb0ELb1ELb1ELb0ELb0ELb1ELb0ELb0ELi2ELi1ELi2ELi2ELb0EEENS1_21CollectiveEpilogueBwdISC_SD_SF_Li256ELb0ELb0ELi1EEENS1_19SingleTileSchedulerILb0ELb0ELb0ELi128EEEEEEEEEvNT_6ParamsE,"a",@progbits
	.sectionflags	@""
	.align	4
.nv.constant0._ZN7cutlass13device_kernelIN5flash11enable_sm90INS1_16FlashAttnBwdSm90INS1_25CollectiveMainloopBwdSm90ILi2ELi2ELi2EN4cute5tupleIJNS5_1CILi1EEES8_S8_EEENS6_IJNS7_ILi128EEESA_NS7_ILi64EEEEEENS_6half_tEfNS_4arch4Sm90ELb0ELb1ELb1ELb0ELb0ELb1ELb0ELb0ELi2ELi1ELi2ELi2ELb0EEENS1_21CollectiveEpilogueBwdISC_SD_SF_Li256ELb0ELb0ELi1EEENS1_19SingleTileSchedulerILb0ELb0ELb0ELi128EEEEEEEEEvNT_6ParamsE:
	.zero		2944


//--------------------- .nv.constant0._ZN7cutlass13device_kernelIN5flash11enable_sm90INS1_16FlashAttnBwdSm90INS1_25CollectiveMainloopBwdSm90ILi2ELi2ELi2EN4cute5tupleIJNS5_1CILi1EEES8_S8_EEENS6_IJNS7_ILi128EEESA_NS7_ILi64EEEEEENS_6half_tEfNS_4arch4Sm90ELb0ELb1ELb1ELb0ELb1ELb1ELb0ELb0ELi2ELi1ELi2ELi2ELb0EEENS1_21CollectiveEpilogueBwdISC_SD_SF_Li256ELb0ELb0ELi1EEENS1_19SingleTileSchedulerILb0ELb0ELb0ELi128EEEEEEEEEvNT_6ParamsE --------------------------
	.section	.nv.constant0._ZN7cutlass13device_kernelIN5flash11enable_sm90INS1_16FlashAttnBwdSm90INS1_25CollectiveMainloopBwdSm90ILi2ELi2ELi2EN4cute5tupleIJNS5_1CILi1EEES8_S8_EEENS6_IJNS7_ILi128EEESA_NS7_ILi64EEEEEENS_6half_tEfNS_4arch4Sm90ELb0ELb1ELb1ELb0ELb1ELb1ELb0ELb0ELi2ELi1ELi2ELi2ELb0EEENS1_21CollectiveEpilogueBwdISC_SD_SF_Li256ELb0ELb0ELi1EEENS1_19SingleTileSchedulerILb0ELb0ELb0ELi128EEEEEEEEEvNT_6ParamsE,"a",@progbits
	.sectionflags	@""
	.align	4
.nv.constant0._ZN7cutlass13device_kernelIN5flash11enable_sm90INS1_16FlashAttnBwdSm90INS1_25CollectiveMainloopBwdSm90ILi2ELi2ELi2EN4cute5tupleIJNS5_1CILi1EEES8_S8_EEENS6_IJNS7_ILi128EEESA_NS7_ILi64EEEEEENS_6half_tEfNS_4arch4Sm90ELb0ELb1ELb1ELb0ELb1ELb1ELb0ELb0ELi2ELi1ELi2ELi2ELb0EEENS1_21CollectiveEpilogueBwdISC_SD_SF_Li256ELb0ELb0ELi1EEENS1_19SingleTileSchedulerILb0ELb0ELb0ELi128EEEEEEEEEvNT_6ParamsE:
	.zero		2944


//--------------------- .nv.constant0._ZN7cutlass13device_kernelIN5flash11enable_sm90INS1_16FlashAttnBwdSm90INS1_25CollectiveMainloopBwdSm90ILi2ELi2ELi2EN4cute5tupleIJNS5_1CILi1EEES8_S8_EEENS6_IJNS7_ILi128EEESA_NS7_ILi64EEEEEENS_6half_tEfNS_4arch4Sm90ELb0ELb1ELb1ELb0ELb0ELb1ELb0ELb0ELi2ELi1ELi2ELi2ELb0EEENS1_24CollectiveEpilogueBwdGQAISC_fSF_Li256ELb0ELb0EEENS1_19SingleTileSchedulerILb0ELb0ELb0ELi128EEEEEEEEEvNT_6ParamsE --------------------------
	.section	.nv.constant0._ZN7cutlass13device_kernelIN5flash11enable_sm90INS1_16FlashAttnBwdSm90INS1_25CollectiveMainloopBwdSm90ILi2ELi2ELi2EN4cute5tupleIJNS5_1CILi1EEES8_S8_EEENS6_IJNS7_ILi128EEESA_NS7_ILi64EEEEEENS_6half_tEfNS_4arch4Sm90ELb0ELb1ELb1ELb0ELb0ELb1ELb0ELb0ELi2ELi1ELi2ELi2ELb0EEENS1_24CollectiveEpilogueBwdGQAISC_fSF_Li256ELb0ELb0EEENS1_19SingleTileSchedulerILb0ELb0ELb0ELi128EEEEEEEEEvNT_6ParamsE,"a",@progbits
	.sectionflags	@""
	.align	4
.nv.constant0._ZN7cutlass13device_kernelIN5flash11enable_sm90INS1_16FlashAttnBwdSm90INS1_25CollectiveMainloopBwdSm90ILi2ELi2ELi2EN4cute5tupleIJNS5_1CILi1EEES8_S8_EEENS6_IJNS7_ILi128EEESA_NS7_ILi64EEEEEENS_6half_tEfNS_4arch4Sm90ELb0ELb1ELb1ELb0ELb0ELb1ELb0ELb0ELi2ELi1ELi2ELi2ELb0EEENS1_24CollectiveEpilogueBwdGQAISC_fSF_Li256ELb0ELb0EEENS1_19SingleTileSchedulerILb0ELb0ELb0ELi128EEEEEEEEEvNT_6ParamsE:
	.zero		2304


//--------------------- .nv.constant0._ZN7cutlass13device_kernelIN5flash11enable_sm90INS1_16FlashAttnBwdSm90INS1_25CollectiveMainloopBwdSm90ILi2ELi2ELi2EN4cute5tupleIJNS5_1CILi1EEES8_S8_EEENS6_IJNS7_ILi128EEESA_NS7_ILi64EEEEEENS_6half_tEfNS_4arch4Sm90ELb0ELb1ELb1ELb0ELb1ELb1ELb0ELb0ELi2ELi1ELi2ELi2ELb0EEENS1_24CollectiveEpilogueBwdGQAISC_fSF_Li256ELb0ELb1EEENS1_19SingleTileSchedulerILb0ELb0ELb0ELi128EEEEEEEEEvNT_6ParamsE --------------------------
	.section	.nv.constant0._ZN7cutlass13device_kernelIN5flash11enable_sm90INS1_16FlashAttnBwdSm90INS1_25CollectiveMainloopBwdSm90ILi2ELi2ELi2EN4cute5tupleIJNS5_1CILi1EEES8_S8_EEENS6_IJNS7_ILi128EEESA_NS7_ILi64EEEEEENS_6half_tEfNS_4arch4Sm90ELb0ELb1ELb1ELb0ELb1ELb1ELb0ELb0ELi2ELi1ELi2ELi2ELb0EEENS1_24CollectiveEpilogueBwdGQAISC_fSF_Li256ELb0ELb1EEENS1_19SingleTileSchedulerILb0ELb0ELb0ELi128EEEEEEEEEvNT_6ParamsE,"a",@progbits
	.sectionflags	@""
	.align	4
.nv.constant0._ZN7cutlass13device_kernelIN5flash11enable_sm90INS1_16FlashAttnBwdSm90INS1_25CollectiveMainloopBwdSm90ILi2ELi2ELi2EN4cute5tupleIJNS5_1CILi1EEES8_S8_EEENS6_IJNS7_ILi128EEESA_NS7_ILi64EEEEEENS_6half_tEfNS_4arch4Sm90ELb0ELb1ELb1ELb0ELb1ELb1ELb0ELb0ELi2ELi1ELi2ELi2ELb0EEENS1_24CollectiveEpilogueBwdGQAISC_fSF_Li256ELb0ELb1EEENS1_19SingleTileSchedulerILb0ELb0ELb0ELi128EEEEEEEEEvNT_6ParamsE:
	.zero		2304


//--------------------- .nv.constant0._ZN7cutlass13device_kernelIN5flash11enable_sm90INS1_16FlashAttnBwdSm90INS1_25CollectiveMainloopBwdSm90ILi2ELi2ELi2EN4cute5tupleIJNS5_1CILi1EEES8_S8_EEENS6_IJNS7_ILi128EEESA_NS7_ILi64EEEEEENS_6half_tEfNS_4arch4Sm90ELb0ELb1ELb1ELb1ELb0ELb1ELb0ELb0ELi2ELi1ELi2ELi2ELb0EEENS1_21CollectiveEpilogueBwdISC_SD_SF_Li256ELb1ELb0ELi1EEENS1_19SingleTileSchedulerILb1ELb0ELb0ELi128EEEEEEEEEvNT_6ParamsE --------------------------
	.section	.nv.constant0._ZN7cutlass13device_kernelIN5flash11enable_sm90INS1_16FlashAttnBwdSm90INS1_25CollectiveMainloopBwdSm90ILi2ELi2ELi2EN4cute5tupleIJNS5_1CILi1EEES8_S8_EEENS6_IJNS7_ILi128EEESA_NS7_ILi64EEEEEENS_6half_tEfNS_4arch4Sm90ELb0ELb1ELb1ELb1ELb0ELb1ELb0ELb0ELi2ELi1ELi2ELi2ELb0EEENS1_21CollectiveEpilogueBwdISC_SD_SF_Li256ELb1ELb0ELi1EEENS1_19SingleTileSchedulerILb1ELb0ELb0ELi128EEEEEEEEEvNT_6ParamsE,"a",@progbits
	.sectionflags	@""
	.align	4
.nv.constant0._ZN7cutlass13device_kernelIN5flash11enable_sm90INS1_16FlashAttnBwdSm90INS1_25CollectiveMainloopBwdSm90ILi2ELi2ELi2EN4cute5tupleIJNS5_1CILi1EEES8_S8_EEENS6_IJNS7_ILi128EEESA_NS7_ILi64EEEEEENS_6half_tEfNS_4arch4Sm90ELb0ELb1ELb1ELb1ELb0ELb1ELb0ELb0ELi2ELi1ELi2ELi2ELb0EEENS1_21CollectiveEpilogueBwdISC_SD_SF_Li256ELb1ELb0ELi1EEENS1_19SingleTileSchedulerILb1ELb0ELb0ELi128EEEEEEEEEvNT_6ParamsE:
	.zero		2304


//--------------------- .nv.constant0._ZN7cutlass13device_kernelIN5flash11enable_sm90INS1_16FlashAttnBwdSm90INS1_25CollectiveMainloopBwdSm90ILi2ELi2ELi2EN4cute5tupleIJNS5_1CILi1EEES8_S8_EEENS6_IJNS7_ILi128EEESA_NS7_ILi64EEEEEENS_6half_tEfNS_4arch4Sm90ELb0ELb1ELb1ELb1ELb1ELb1ELb0ELb0ELi2ELi1ELi2ELi2ELb0EEENS1_21CollectiveEpilogueBwdISC_SD_SF_Li256ELb1ELb0ELi1EEENS1_19SingleTileSchedulerILb1ELb0ELb0ELi128EEEEEEEEEvNT_6ParamsE --------------------------
	.section	.nv.constant0._ZN7cutlass13device_kernelIN5flash11enable_sm90INS1_16FlashAttnBwdSm90INS1_25CollectiveMainloopBwdSm90ILi2ELi2ELi2EN4cute5tupleIJNS5_1CILi1EEES8_S8_EEENS6_IJNS7_ILi128EEESA_NS7_ILi64EEEEEENS_6half_tEfNS_4arch4Sm90ELb0ELb1ELb1ELb1ELb1ELb1ELb0ELb0ELi2ELi1ELi2ELi2ELb0EEENS1_21CollectiveEpilogueBwdISC_SD_SF_Li256ELb1ELb0ELi1EEENS1_19SingleTileSchedulerILb1ELb0ELb0ELi128EEEEEEEEEvNT_6ParamsE,"a",@progbits
	.sectionflags	@""
	.align	4
.nv.constant0._ZN7cutlass13device_kernelIN5flash11enable_sm90INS1_16FlashAttnBwdSm90INS1_25CollectiveMainloopBwdSm90ILi2ELi2ELi2EN4cute5tupleIJNS5_1CILi1EEES8_S8_EEENS6_IJNS7_ILi128EEESA_NS7_ILi64EEEEEENS_6half_tEfNS_4arch4Sm90ELb0ELb1ELb1ELb1ELb1ELb1ELb0ELb0ELi2ELi1ELi2ELi2ELb0EEENS1_21CollectiveEpilogueBwdISC_SD_SF_Li256ELb1ELb0ELi1EEENS1_19SingleTileSchedulerILb1ELb0ELb0ELi128EEEEEEEEEvNT_6ParamsE:
	.zero		2304


//--------------------- .nv.constant0._ZN7cutlass13device_kernelIN5flash11enable_sm90INS1_16FlashAttnBwdSm90INS1_25CollectiveMainloopBwdSm90ILi2ELi2ELi2EN4cute5tupleIJNS5_1CILi1EEES8_S8_EEENS6_IJNS7_ILi128EEESA_NS7_ILi64EEEEEENS_6half_tEfNS_4arch4Sm90ELb0ELb1ELb1ELb1ELb0ELb1ELb0ELb0ELi2ELi1ELi2ELi2ELb0EEENS1_24CollectiveEpilogueBwdGQAISC_fSF_Li256ELb1ELb0EEENS1_19SingleTileSchedulerILb1ELb0ELb0ELi128EEEEEEEEEvNT_6ParamsE --------------------------
	.section	.nv.constant0._ZN7cutlass13device_kernelIN5flash11enable_sm90INS1_16FlashAttnBwdSm90INS1_25CollectiveMainloopBwdSm90ILi2ELi2ELi2EN4cute5tupleIJNS5_1CILi1EEES8_S8_EEENS6_IJNS7_ILi128EEESA_NS7_ILi64EEEEEENS_6half_tEfNS_4arch4Sm90ELb0ELb1ELb1ELb1ELb0ELb1ELb0ELb0ELi2ELi1ELi2ELi2ELb0EEENS1_24CollectiveEpilogueBwdGQAISC_fSF_Li256ELb1ELb0EEENS1_19SingleTileSchedulerILb1ELb0ELb0ELi128EEEEEEEEEvNT_6ParamsE,"a",@progbits
	.sectionflags	@""
	.align	4
.nv.constant0._ZN7cutlass13device_kernelIN5flash11enable_sm90INS1_16FlashAttnBwdSm90INS1_25CollectiveMainloopBwdSm90ILi2ELi2ELi2EN4cute5tupleIJNS5_1CILi1EEES8_S8_EEENS6_IJNS7_ILi128EEESA_NS7_ILi64EEEEEENS_6half_tEfNS_4arch4Sm90ELb0ELb1ELb1ELb1ELb0ELb1ELb0ELb0ELi2ELi1ELi2ELi2ELb0EEENS1_24CollectiveEpilogueBwdGQAISC_fSF_Li256ELb1ELb0EEENS1_19SingleTileSchedulerILb1ELb0ELb0ELi128EEEEEEEEEvNT_6ParamsE:
	.zero		2304


//--------------------- .nv.constant0._ZN7cutlass13device_kernelIN5flash11enable_sm90INS1_16FlashAttnBwdSm90INS1_25CollectiveMainloopBwdSm90ILi2ELi2ELi2EN4cute5tupleIJNS5_1CILi1EEES8_S8_EEENS6_IJNS7_ILi128EEESA_NS7_ILi64EEEEEENS_6half_tEfNS_4arch4Sm90ELb0ELb1ELb1ELb1ELb1ELb1ELb0ELb0ELi2ELi1ELi2ELi2ELb0EEENS1_24CollectiveEpilogueBwdGQAISC_fSF_Li256ELb1ELb1EEENS1_19SingleTileSchedulerILb1ELb0ELb0ELi128EEEEEEEEEvNT_6ParamsE --------------------------
	.section	.nv.constant0._ZN7cutlass13device_kernelIN5flash11enable_sm90INS1_16FlashAttnBwdSm90INS1_25CollectiveMainloopBwdSm90ILi2ELi2ELi2EN4cute5tupleIJNS5_1CILi1EEES8_S8_EEENS6_IJNS7_ILi128EEESA_NS7_ILi64EEEEEENS_6half_tEfNS_4arch4Sm90ELb0ELb1ELb1ELb1ELb1ELb1ELb0ELb0ELi2ELi1ELi2ELi2ELb0EEENS1_24CollectiveEpilogueBwdGQAISC_fSF_Li256ELb1ELb1EEENS1_19SingleTileSchedulerILb1ELb0ELb0ELi128EEEEEEEEEvNT_6ParamsE,"a",@progbits
	.sectionflags	@""
	.align	4
.nv.constant0._ZN7cutlass13device_kernelIN5flash11enable_sm90INS1_16FlashAttnBwdSm90INS1_25CollectiveMainloopBwdSm90ILi2ELi2ELi2EN4cute5tupleIJNS5_1CILi1EEES8_S8_EEENS6_IJNS7_ILi128EEESA_NS7_ILi64EEEEEENS_6half_tEfNS_4arch4Sm90ELb0ELb1ELb1ELb1ELb1ELb1ELb0ELb0ELi2ELi1ELi2ELi2ELb0EEENS1_24CollectiveEpilogueBwdGQAISC_fSF_Li256ELb1ELb1EEENS1_19SingleTileSchedulerILb1ELb0ELb0ELi128EEEEEEEEEvNT_6ParamsE:
	.zero		2304


//--------------------- .nv.constant0._ZN7cutlass13device_kernelIN5flash11enable_sm90INS1_16FlashAttnBwdSm90INS1_25CollectiveMainloopBwdSm90ILi2ELi2ELi2EN4cute5tupleIJNS5_1CILi1EEES8_S8_EEENS6_IJNS7_ILi96EEENS7_ILi128EEENS7_ILi64EEEEEENS_6half_tEfNS_4arch4Sm90ELb1ELb0ELb1ELb0ELb0ELb1ELb0ELb1ELi2ELi1ELi2ELi2ELb0EEENS1_21CollectiveEpilogueBwdISD_SE_SG_Li256ELb0ELb0ELi1EEENS1_25SingleTileBwdLPTSchedulerILb0ELi128ELb0EEEEEEEEEvNT_6ParamsE --------------------------
	.section	.nv.constant0._ZN7cutlass13device_kernelIN5flash11enable_sm90INS1_16FlashAttnBwdSm90INS1_25CollectiveMainloopBwdSm90ILi2ELi2ELi2EN4cute5tupleIJNS5_1CILi1EEES8_S8_EEENS6_IJNS7_ILi96EEENS7_ILi128EEENS7_ILi64EEEEEENS_6half_tEfNS_4arch4Sm90ELb1ELb0ELb1ELb0ELb0ELb1ELb0ELb1ELi2ELi1ELi2ELi2ELb0EEENS1_21CollectiveEpilogueBwdISD_SE_SG_Li256ELb0ELb0ELi1EEENS1_25SingleTileBwdLPTSchedulerILb0ELi128ELb0EEEEEEEEEvNT_6ParamsE,"a",@progbits
	.sectionflags	@""
	.align	4
.nv.constant0._ZN7cutlass13device_kernelIN5flash11enable_sm90INS1_16FlashAttnBwdSm90INS1_25CollectiveMainloopBwdSm90ILi2ELi2ELi2EN4cute5tupleIJNS5_1CILi1EEES8_S8_EEENS6_IJNS7_ILi96EEENS7_ILi128EEENS7_ILi64EEEEEENS_6half_tEfNS_4arch4Sm90ELb1ELb0ELb1ELb0ELb0ELb1ELb0ELb1ELi2ELi1ELi2ELi2ELb0EEENS1_21CollectiveEpilogueBwdISD_SE_SG_Li256ELb0ELb0ELi1EEENS1_25SingleTileBwdLPTSchedulerILb0ELi128ELb0EEEEEEEEEvNT_6ParamsE:
	.zero		2944


//--------------------- .nv.constant0._ZN7cutlass13device_kernelIN5flash11enable_sm90INS1_16FlashAttnBwdSm90INS1_25CollectiveMainloopBwdSm90ILi2ELi2ELi2EN4cute5tupleIJNS5_1CILi1EEES8_S8_EEENS6_IJNS7_ILi96EEENS7_ILi128EEENS7_ILi64EEEEEENS_6half_tEfNS_4arch4Sm90ELb1ELb0ELb1ELb0ELb1ELb1ELb0ELb1ELi2ELi1ELi2ELi2ELb0EEENS1_21CollectiveEpilogueBwdISD_SE_SG_Li256ELb0ELb0ELi1EEENS1_25SingleTileBwdLPTSchedulerILb0ELi128ELb1EEEEEEEEEvNT_6ParamsE --------------------------
	.section	.nv.constant0._ZN7cutlass13device_kernelIN5flash11enable_sm90INS1_16FlashAttnBwdSm90INS1_25CollectiveMainloopBwdSm90ILi2ELi2ELi2EN4cute5tupleIJNS5_1CILi1EEES8_S8_EEENS6_IJNS7_ILi96EEENS7_ILi128EEENS7_ILi64EEEEEENS_6half_tEfNS_4arch4Sm90ELb1ELb0ELb1ELb0ELb1ELb1ELb0ELb1ELi2ELi1ELi2ELi2ELb0EEENS1_21CollectiveEpilogueBwdISD_SE_SG_Li256ELb0ELb0ELi1EEENS1_25SingleTileBwdLPTSchedulerILb0ELi128ELb1EEEEEEEEEvNT_6ParamsE,"a",@progbits
	.sectionflags	@""
	.align	4
.nv.constant0._ZN7cutlass13device_kernelIN5flash11enable_sm90INS1_16FlashAttnBwdSm90INS1_25CollectiveMainloopBwdSm90ILi2ELi2ELi2EN4cute5tupleIJNS5_1CILi1EEES8_S8_EEENS6_IJNS7_ILi96EEENS7_ILi128EEENS7_ILi64EEEEEENS_6half_tEfNS_4arch4Sm90ELb1ELb0ELb1ELb0ELb1ELb1ELb0ELb1ELi2ELi1ELi2ELi2ELb0EEENS1_21CollectiveEpilogueBwdISD_SE_SG_Li256ELb0ELb0ELi1EEENS1_25SingleTileBwdLPTSchedulerILb0ELi128ELb1EEEEEEEEEvNT_6ParamsE:
	.zero		2944


//--------------------- .nv.constant0._ZN7cutlass13device_kernelIN5flash11enable_sm90INS1_16FlashAttnBwdSm90INS1_25CollectiveMainloopBwdSm90ILi2ELi2ELi2EN4cute5tupleIJNS5_1CILi1EEES8_S8_EEENS6_IJNS7_ILi96EEENS7_ILi128EEENS7_ILi64EEEEEENS_6half_tEfNS_4arch4Sm90ELb1ELb0ELb1ELb0ELb0ELb1ELb0ELb1ELi2ELi1ELi2ELi2ELb0EEENS1_24CollectiveEpilogueBwdGQAISD_fSG_Li256ELb0ELb0EEENS1_25SingleTileBwdLPTSchedulerILb0ELi128ELb0EEEEEEEEEvNT_6ParamsE --------------------------
	.section	.nv.constant0._ZN7cutlass13device_kernelIN5flash11enable_sm90INS1_16FlashAttnBwdSm90INS1_25CollectiveMainloopBwdSm90ILi2ELi2ELi2EN4cute5tupleIJNS5_1CILi1EEES8_S8_EEENS6_IJNS7_ILi96EEENS7_ILi128EEENS7_ILi64EEEEEENS_6half_tEfNS_4arch4Sm90ELb1ELb0ELb1ELb0ELb0ELb1ELb0ELb1ELi2ELi1ELi2ELi2ELb0EEENS1_24CollectiveEpilogueBwdGQAISD_fSG_Li256ELb0ELb0EEENS1_25SingleTileBwdLPTSchedulerILb0ELi128ELb0EEEEEEEEEvNT_6ParamsE,"a",@progbits
	.sectionflags	@""
	.align	4
.nv.constant0._ZN7cutlass13device_kernelIN5flash11enable_sm90INS1_16FlashAttnBwdSm90INS1_25CollectiveMainloopBwdSm90ILi2ELi2ELi2EN4cute5tupleIJNS5_1CILi1EEES8_S8_EEENS6_IJNS7_ILi96EEENS7_ILi128EEENS7_ILi64EEEEEENS_6half_tEfNS_4arch4Sm90ELb1ELb0ELb1ELb0ELb0ELb1ELb0ELb1ELi2ELi1ELi2ELi2ELb0EEENS1_24CollectiveEpilogueBwdGQAISD_fSG_Li256ELb0ELb0EEENS1_25SingleTileBwdLPTSchedulerILb0ELi128ELb0EEEEEEEEEvNT_6ParamsE:
	.zero		2432


//--------------------- .nv.constant0._ZN7cutlass13device_kernelIN5flash11enable_sm90INS1_16FlashAttnBwdSm90INS1_25CollectiveMainloopBwdSm90ILi2ELi2ELi2EN4cute5tupleIJNS5_1CILi1EEES8_S8_EEENS6_IJNS7_ILi96EEENS7_ILi128EEENS7_ILi64EEEEEENS_6half_tEfNS_4arch4Sm90ELb1ELb0ELb1ELb0ELb1ELb1ELb0ELb1ELi2ELi1ELi2ELi2ELb0EEENS1_24CollectiveEpilogueBwdGQAISD_fSG_Li256ELb0ELb1EEENS1_25SingleTileBwdLPTSchedulerILb0ELi128ELb1EEEEEEEEEvNT_6ParamsE --------------------------
	.section	.nv.constant0._ZN7cutlass13device_kernelIN5flash11enable_sm90INS1_16FlashAttnBwdSm90INS1_25CollectiveMainloopBwdSm90ILi2ELi2ELi2EN4cute5tupleIJNS5_1CILi1EEES8_S8_EEENS6_IJNS7_ILi96EEENS7_ILi128EEENS7_ILi64EEEEEENS_6half_tEfNS_4arch4Sm90ELb1ELb0ELb1ELb0ELb1ELb1ELb0ELb1ELi2ELi1ELi2ELi2ELb0EEENS1_24CollectiveEpilogueBwdGQAISD_fSG_Li256ELb0ELb1EEENS1_25SingleTileBwdLPTSchedulerILb0ELi128ELb1EEEEEEEEEvNT_6ParamsE,"a",@progbits
	.sectionflags	@""
	.align	4
.nv.constant0._ZN7cutlass13device_kernelIN5flash11enable_sm90INS1_16FlashAttnBwdSm90INS1_25CollectiveMainloopBwdSm90ILi2ELi2ELi2EN4cute5tupleIJNS5_1CILi1EEES8_S8_EEENS6_IJNS7_ILi96EEENS7_ILi128EEENS7_ILi64EEEEEENS_6half_tEfNS_4arch4Sm90ELb1ELb0ELb1ELb0ELb1ELb1ELb0ELb1ELi2ELi1ELi2ELi2ELb0EEENS1_24CollectiveEpilogueBwdGQAISD_fSG_Li256ELb0ELb1EEENS1_25SingleTileBwdLPTSchedulerILb0ELi128ELb1EEEEEEEEEvNT_6ParamsE:
	.zero		2432


//--------------------- .nv.constant0._ZN7cutlass13device_kernelIN5flash22FlashAttnBwdPreprocessIN4cute5tupleIJNS3_1CILi96EEENS5_ILi64EEEEEENS_6half_tEfNS_4arch4Sm90ELb1ELb0EEEEEvNT_6ParamsE --------------------------
	.section	.nv.constant0._ZN7cutlass13device_kernelIN5flash22FlashAttnBwdPreprocessIN4cute5tupleIJNS3_1CILi96EEENS5_ILi64EEEEEENS_6half_tEfNS_4arch4Sm90ELb1ELb0EEEEEvNT_6ParamsE,"a",@progbits
	.sectionflags	@""
	.align	4
.nv.constant0._ZN7cutlass13device_kernelIN5flash22FlashAttnBwdPreprocessIN4cute5tupleIJNS3_1CILi96EEENS5_ILi64EEEEEENS_6half_tEfNS_4arch4Sm90ELb1ELb0EEEEEvNT_6ParamsE:
	.zero		768


//--------------------- .nv.constant0._ZN7cutlass13device_kernelIN5flash11enable_sm90INS1_16FlashAttnBwdSm90INS1_25CollectiveMainloopBwdSm90ILi2ELi2ELi2EN4cute5tupleIJNS5_1CILi1EEES8_S8_EEENS6_IJNS7_ILi96EEENS7_ILi128EEENS7_ILi64EEEEEENS_6half_tEfNS_4arch4Sm90ELb1ELb0ELb1ELb1ELb0ELb1ELb0ELb1ELi2ELi1ELi2ELi2ELb0EEENS1_21CollectiveEpilogueBwdISD_SE_SG_Li256ELb1ELb0ELi1EEENS1_25SingleTileBwdLPTSchedulerILb1ELi128ELb0EEEEEEEEEvNT_6ParamsE --------------------------
	.section	.nv.constant0._ZN7cutlass13device_kernelIN5flash11enable_sm90INS1_16FlashAttnBwdSm90INS1_25CollectiveMainloopBwdSm90ILi2ELi2ELi2EN4cute5tupleIJNS5_1CILi1EEES8_S8_EEENS6_IJNS7_ILi96EEENS7_ILi128EEENS7_ILi64EEEEEENS_6half_tEfNS_4arch4Sm90ELb1ELb0ELb1ELb1ELb0ELb1ELb0ELb1ELi2ELi1ELi2ELi2ELb0EEENS1_21CollectiveEpilogueBwdISD_SE_SG_Li256ELb1ELb0ELi1EEENS1_25SingleTileBwdLPTSchedulerILb1ELi128ELb0EEEEEEEEEvNT_6ParamsE,"a",@progbits
	.sectionflags	@""
	.align	4
.nv.constant0._ZN7cutlass13device_kernelIN5flash11enable_sm90INS1_16FlashAttnBwdSm90INS1_25CollectiveMainloopBwdSm90ILi2ELi2ELi2EN4cute5tupleIJNS5_1CILi1EEES8_S8_EEENS6_IJNS7_ILi96EEENS7_ILi128EEENS7_ILi64EEEEEENS_6half_tEfNS_4arch4Sm90ELb1ELb0ELb1ELb1ELb0ELb1ELb0ELb1ELi2ELi1ELi2ELi2ELb0EEENS1_21CollectiveEpilogueBwdISD_SE_SG_Li256ELb1ELb0ELi1EEENS1_25SingleTileBwdLPTSchedulerILb1ELi128ELb0EEEEEEEEEvNT_6ParamsE:
	.zero		2304


//--------------------- .nv.constant0._ZN7cutlass13device_kernelIN5flash11enable_sm90INS1_16FlashAttnBwdSm90INS1_25CollectiveMainloopBwdSm90ILi2ELi2ELi2EN4cute5tupleIJNS5_1CILi1EEES8_S8_EEENS6_IJNS7_ILi96EEENS7_ILi128EEENS7_ILi64EEEEEENS_6half_tEfNS_4arch4Sm90ELb1ELb0ELb1ELb1ELb1ELb1ELb0ELb1ELi2ELi1ELi2ELi2ELb0EEENS1_21CollectiveEpilogueBwdISD_SE_SG_Li256ELb1ELb0ELi1EEENS1_25SingleTileBwdLPTSchedulerILb1ELi128ELb1EEEEEEEEEvNT_6ParamsE --------------------------
	.section	.nv.constant0._ZN7cutlass13device_kernelIN5flash11enable_sm90INS1_16FlashAttnBwdSm90INS1_25CollectiveMainloopBwdSm90ILi2ELi2ELi2EN4cute5tupleIJNS5_1CILi1EEES8_S8_EEENS6_IJNS7_ILi96EEENS7_ILi128EEENS7_ILi64EEEEEENS_6half_tEfNS_4arch4Sm90ELb1ELb0ELb1ELb1ELb1ELb1ELb0ELb1ELi2ELi1ELi2ELi2ELb0EEENS1_21CollectiveEpilogueBwdISD_SE_SG_Li256ELb1ELb0ELi1EEENS1_25SingleTileBwdLPTSchedulerILb1ELi128ELb1EEEEEEEEEvNT_6ParamsE,"a",@progbits
	.sectionflags	@""
	.align	4
.nv.constant0._ZN7cutlass13device_kernelIN5flash11enable_sm90INS1_16FlashAttnBwdSm90INS1_25CollectiveMainloopBwdSm90ILi2ELi2ELi2EN4cute5tupleIJNS5_1CILi1EEES8_S8_EEENS6_IJNS7_ILi96EEENS7_ILi128EEENS7_ILi64EEEEEENS_6half_tEfNS_4arch4Sm90ELb1ELb0ELb1ELb1ELb1ELb1ELb0ELb1ELi2ELi1ELi2ELi2ELb0EEENS1_21CollectiveEpilogueBwdISD_SE_SG_Li256ELb1ELb0ELi1EEENS1_25SingleTileBwdLPTSchedulerILb1ELi128ELb1EEEEEEEEEvNT_6ParamsE:
	.zero		2304


//--------------------- .nv.constant0._ZN7cutlass13device_kernelIN5flash11enable_sm90INS1_16FlashAttnBwdSm90INS1_25CollectiveMainloopBwdSm90ILi2ELi2ELi2EN4cute5tupleIJNS5_1CILi1EEES8_S8_EEENS6_IJNS7_ILi96EEENS7_ILi128EEENS7_ILi64EEEEEENS_6half_tEfNS_4arch4Sm90ELb1ELb0ELb1ELb1ELb0ELb1ELb0ELb1ELi2ELi1ELi2ELi2ELb0EEENS1_24CollectiveEpilogueBwdGQAISD_fSG_Li256ELb1ELb0EEENS1_25SingleTileBwdLPTSchedulerILb1ELi128ELb0EEEEEEEEEvNT_6ParamsE --------------------------
	.section	.nv.constant0._ZN7cutlass13device_kernelIN5flash11enable_sm90INS1_16FlashAttnBwdSm90INS1_25CollectiveMainloopBwdSm90ILi2ELi2ELi2EN4cute5tupleIJNS5_1CILi1EEES8_S8_EEENS6_IJNS7_ILi96EEENS7_ILi128EEENS7_ILi64EEEEEENS_6half_tEfNS_4arch4Sm90ELb1ELb0ELb1ELb1ELb0ELb1ELb0ELb1ELi2ELi1ELi2ELi2ELb0EEENS1_24CollectiveEpilogueBwdGQAISD_fSG_Li256ELb1ELb0EEENS1_25SingleTileBwdLPTSchedulerILb1ELi128ELb0EEEEEEEEEvNT_6ParamsE,"a",@progbits
	.sectionflags	@""
	.align	4
.nv.constant0._ZN7cutlass13device_kernelIN5flash11enable_sm90INS1_16FlashAttnBwdSm90INS1_25CollectiveMainloopBwdSm90ILi2ELi2ELi2EN4cute5tupleIJNS5_1CILi1EEES8_S8_EEENS6_IJNS7_ILi96EEENS7_ILi128EEENS7_ILi64EEEEEENS_6half_tEfNS_4arch4Sm90ELb1ELb0ELb1ELb1ELb0ELb1ELb0ELb1ELi2ELi1ELi2ELi2ELb0EEENS1_24CollectiveEpilogueBwdGQAISD_fSG_Li256ELb1ELb0EEENS1_25SingleTileBwdLPTSchedulerILb1ELi128ELb0EEEEEEEEEvNT_6ParamsE:
	.zero		2432


//--------------------- .nv.constant0._ZN7cutlass13device_kernelIN5flash32FlashAttnBwdPostprocessConvertdQIN4cute5tupleIJNS3_1CILi96EEENS5_ILi64EEEEEENS_6half_tEfNS_4arch4Sm90ELi256ENS3_8TiledMMAINS3_8MMA_AtomIJNS3_4SM904GMMA25MMA_64x16x16_F32F16F16_SSILNSF_5MajorE1ELSH_0ELNSF_7ScaleInE1ELSI_1EEEEEENS3_6LayoutINS4_IJNS5_ILi1EEENS5_ILi2EEESM_EEENS4_IJNS5_ILi0EEESM_SP_EEEEENS4_IJNS3_10UnderscoreESS_SS_EEEEELb1EEEEEvNT_6ParamsE --------------------------
	.section	.nv.constant0._ZN7cutlass13device_kernelIN5flash32FlashAttnBwdPostprocessConvertdQIN4cute5tupleIJNS3_1CILi96EEENS5_ILi64EEEEEENS_6half_tEfNS_4arch4Sm90ELi256ENS3_8TiledMMAINS3_8MMA_AtomIJNS3_4SM904GMMA25MMA_64x16x16_F32F16F16_SSILNSF_5MajorE1ELSH_0ELNSF_7ScaleInE1ELSI_1EEEEEENS3_6LayoutINS4_IJNS5_ILi1EEENS5_ILi2EEESM_EEENS4_IJNS5_ILi0EEESM_SP_EEEEENS4_IJNS3_10UnderscoreESS_SS_EEEEELb1EEEEEvNT_6ParamsE,"a",@progbits
	.sectionflags	@""
	.align	4
.nv.constant0._ZN7cutlass13device_kernelIN5flash32FlashAttnBwdPostprocessConvertdQIN4cute5tupleIJNS3_1CILi96EEENS5_ILi64EEEEEENS_6half_tEfNS_4arch4Sm90ELi256ENS3_8TiledMMAINS3_8MMA_AtomIJNS3_4SM904GMMA25MMA_64x16x16_F32F16F16_SSILNSF_5MajorE1ELSH_0ELNSF_7ScaleInE1ELSI_1EEEEEENS3_6LayoutINS4_IJNS5_ILi1EEENS5_ILi2EEESM_EEENS4_IJNS5_ILi0EEESM_SP_EEEEENS4_IJNS3_10UnderscoreESS_SS_EEEEELb1EEEEEvNT_6ParamsE:
	.zero		640


//--------------------- .nv.constant0._ZN7cutlass13device_kernelIN5flash11enable_sm90INS1_16FlashAttnBwdSm90INS1_25CollectiveMainloopBwdSm90ILi2ELi2ELi2EN4cute5tupleIJNS5_1CILi1EEES8_S8_EEENS6_IJNS7_ILi96EEENS7_ILi128EEENS7_ILi64EEEEEENS_6half_tEfNS_4arch4Sm90ELb1ELb0ELb1ELb1ELb1ELb1ELb0ELb1ELi2ELi1ELi2ELi2ELb0EEENS1_24CollectiveEpilogueBwdGQAISD_fSG_Li256ELb1ELb1EEENS1_25SingleTileBwdLPTSchedulerILb1ELi128ELb1EEEEEEEEEvNT_6ParamsE --------------------------
	.section	.nv.constant0._ZN7cutlass13device_kernelIN5flash11enable_sm90INS1_16FlashAttnBwdSm90INS1_25CollectiveMainloopBwdSm90ILi2ELi2ELi2EN4cute5tupleIJNS5_1CILi1EEES8_S8_EEENS6_IJNS7_ILi96EEENS7_ILi128EEENS7_ILi64EEEEEENS_6half_tEfNS_4arch4Sm90ELb1ELb0ELb1ELb1ELb1ELb1ELb0ELb1ELi2ELi1ELi2ELi2ELb0EEENS1_24CollectiveEpilogueBwdGQAISD_fSG_Li256ELb1ELb1EEENS1_25SingleTileBwdLPTSchedulerILb1ELi128ELb1EEEEEEEEEvNT_6ParamsE,"a",@progbits
	.sectionflags	@""
	.align	4
.nv.constant0._ZN7cutlass13device_kernelIN5flash11enable_sm90INS1_16FlashAttnBwdSm90INS1_25CollectiveMainloopBwdSm90ILi2ELi2ELi2EN4cute5tupleIJNS5_1CILi1EEES8_S8_EEENS6_IJNS7_ILi96EEENS7_ILi128EEENS7_ILi64EEEEEENS_6half_tEfNS_4arch4Sm90ELb1ELb0ELb1ELb1ELb1ELb1ELb0ELb1ELi2ELi1ELi2ELi2ELb0EEENS1_24CollectiveEpilogueBwdGQAISD_fSG_Li256ELb1ELb1EEENS1_25SingleTileBwdLPTSchedulerILb1ELi128ELb1EEEEEEEEEvNT_6ParamsE:
	.zero		2432


//--------------------- .nv.constant0._ZN7cutlass13device_kernelIN5flash22FlashAttnBwdPreprocessIN4cute5tupleIJNS3_1CILi96EEENS5_ILi64EEEEEENS_6half_tEfNS_4arch4Sm90ELb1ELb1EEEEEvNT_6ParamsE --------------------------
	.section	.nv.constant0._ZN7cutlass13device_kernelIN5flash22FlashAttnBwdPreprocessIN4cute5tupleIJNS3_1CILi96EEENS5_ILi64EEEEEENS_6half_tEfNS_4arch4Sm90ELb1ELb1EEEEEvNT_6ParamsE,"a",@progbits
	.sectionflags	@""
	.align	4
.nv.constant0._ZN7cutlass13device_kernelIN5flash22FlashAttnBwdPreprocessIN4cute5tupleIJNS3_1CILi96EEENS5_ILi64EEEEEENS_6half_tEfNS_4arch4Sm90ELb1ELb1EEEEEvNT_6ParamsE:
	.zero		768


//--------------------- .nv.constant0._ZN7cutlass13device_kernelIN5flash11enable_sm90INS1_16FlashAttnBwdSm90INS1_25CollectiveMainloopBwdSm90ILi2ELi2ELi2EN4cute5tupleIJNS5_1CILi1EEES8_S8_EEENS6_IJNS7_ILi128EEESA_NS7_ILi64EEEEEENS_6half_tEfNS_4arch4Sm90ELb0ELb0ELb0ELb0ELb0ELb1ELb0ELb0ELi2ELi1ELi2ELi2ELb0EEENS1_21CollectiveEpilogueBwdISC_SD_SF_Li256ELb0ELb0ELi1EEENS1_19SingleTileSchedulerILb0ELb0ELb0ELi128EEEEEEEEEvNT_6ParamsE --------------------------
	.section	.nv.constant0._ZN7cutlass13device_kernelIN5flash11enable_sm90INS1_16FlashAttnBwdSm90INS1_25CollectiveMainloopBwdSm90ILi2ELi2ELi2EN4cute5tupleIJNS5_1CILi1EEES8_S8_EEENS6_IJNS7_ILi128EEESA_NS7_ILi64EEEEEENS_6half_tEfNS_4arch4Sm90ELb0ELb0ELb0ELb0ELb0ELb1ELb0ELb0ELi2ELi1ELi2ELi2ELb0EEENS1_21CollectiveEpilogueBwdISC_SD_SF_Li256ELb0ELb0ELi1EEENS1_19SingleTileSchedulerILb0ELb0ELb0ELi128EEEEEEEEEvNT_6ParamsE,"a",@progbits
	.sectionflags	@""
	.align	4
.nv.constant0._ZN7cutlass13device_kernelIN5flash11enable_sm90INS1_16FlashAttnBwdSm90INS1_25CollectiveMainloopBwdSm90ILi2ELi2ELi2EN4cute5tupleIJNS5_1CILi1EEES8_S8_EEENS6_IJNS7_ILi128EEESA_NS7_ILi64EEEEEENS_6half_tEfNS_4arch4Sm90ELb0ELb0ELb0ELb0ELb0ELb1ELb0ELb0ELi2ELi1ELi2ELi2ELb0EEENS1_21CollectiveEpilogueBwdISC_SD_SF_Li256ELb0ELb0ELi1EEENS1_19SingleTileSchedulerILb0ELb0ELb0ELi128EEEEEEEEEvNT_6ParamsE:
	.zero		2944


//--------------------- .nv.constant0._ZN7cutlass13device_kernelIN5flash11enable_sm90INS1_16FlashAttnBwdSm90INS1_25CollectiveMainloopBwdSm90ILi2ELi2ELi2EN4cute5tupleIJNS5_1CILi1EEES8_S8_EEENS6_IJNS7_ILi128EEESA_NS7_ILi64EEEEEENS_6half_tEfNS_4arch4Sm90ELb0ELb0ELb0ELb0ELb1ELb1ELb0ELb0ELi2ELi1ELi2ELi2ELb0EEENS1_21CollectiveEpilogueBwdISC_SD_SF_Li256ELb0ELb0ELi1EEENS1_19SingleTileSchedulerILb0ELb0ELb0ELi128EEEEEEEEEvNT_6ParamsE --------------------------
	.section	.nv.constant0._ZN7cutlass13device_kernelIN5flash11enable_sm90INS1_16FlashAttnBwdSm90INS1_25CollectiveMainloopBwdSm90ILi2ELi2ELi2EN4cute5tupleIJNS5_1CILi1EEES8_S8_EEENS6_IJNS7_ILi128EEESA_NS7_ILi64EEEEEENS_6half_tEfNS_4arch4Sm90ELb0ELb0ELb0ELb0ELb1ELb1ELb0ELb0ELi2ELi1ELi2ELi2ELb0EEENS1_21CollectiveEpilogueBwdISC_SD_SF_Li256ELb0ELb0ELi1EEENS1_19SingleTileSchedulerILb0ELb0ELb0ELi128EEEEEEEEEvNT_6ParamsE,"a",@progbits
	.sectionflags	@""
	.align	4
.nv.constant0._ZN7cutlass13device_kernelIN5flash11enable_sm90INS1_16FlashAttnBwdSm90INS1_25CollectiveMainloopBwdSm90ILi2ELi2ELi2EN4cute5tupleIJNS5_1CILi1EEES8_S8_EEENS6_IJNS7_ILi128EEESA_NS7_ILi64EEEEEENS_6half_tEfNS_4arch4Sm90ELb0ELb0ELb0ELb0ELb1ELb1ELb0ELb0ELi2ELi1ELi2ELi2ELb0EEENS1_21CollectiveEpilogueBwdISC_SD_SF_Li256ELb0ELb0ELi1EEENS1_19SingleTileSchedulerILb0ELb0ELb0ELi128EEEEEEEEEvNT_6ParamsE:
	.zero		2944


//--------------------- .nv.constant0._ZN7cutlass13device_kernelIN5flash11enable_sm90INS1_16FlashAttnBwdSm90INS1_25CollectiveMainloopBwdSm90ILi2ELi2ELi2EN4cute5tupleIJNS5_1CILi1EEES8_S8_EEENS6_IJNS7_ILi128EEESA_NS7_ILi64EEEEEENS_6half_tEfNS_4arch4Sm90ELb0ELb0ELb0ELb0ELb0ELb1ELb0ELb0ELi2ELi1ELi2ELi2ELb0EEENS1_24CollectiveEpilogueBwdGQAISC_fSF_Li256ELb0ELb0EEENS1_19SingleTileSchedulerILb0ELb0ELb0ELi128EEEEEEEEEvNT_6ParamsE --------------------------
	.section	.nv.constant0._ZN7cutlass13device_kernelIN5flash11enable_sm90INS1_16FlashAttnBwdSm90INS1_25CollectiveMainloopBwdSm90ILi2ELi2ELi2EN4cute5tupleIJNS5_1CILi1EEES8_S8_EEENS6_IJNS7_ILi128EEESA_NS7_ILi64EEEEEENS_6half_tEfNS_4arch4Sm90ELb0ELb0ELb0ELb0ELb0ELb1ELb0ELb0ELi2ELi1ELi2ELi2ELb0EEENS1_24CollectiveEpilogueBwdGQAISC_fSF_Li256ELb0ELb0EEENS1_19SingleTileSchedulerILb0ELb0ELb0ELi128EEEEEEEEEvNT_6ParamsE,"a",@progbits
	.sectionflags	@""
	.align	4
.nv.constant0._ZN7cutlass13device_kernelIN5flash11enable_sm90INS1_16FlashAttnBwdSm90INS1_25CollectiveMainloopBwdSm90ILi2ELi2ELi2EN4cute5tupleIJNS5_1CILi1EEES8_S8_EEENS6_IJNS7_ILi128EEESA_NS7_ILi64EEEEEENS_6half_tEfNS_4arch4Sm90ELb0ELb0ELb0ELb0ELb0ELb1ELb0ELb0ELi2ELi1ELi2ELi2ELb0EEENS1_24CollectiveEpilogueBwdGQAISC_fSF_Li256ELb0ELb0EEENS1_19SingleTileSchedulerILb0ELb0ELb0ELi128EEEEEEEEEvNT_6ParamsE:
	.zero		2304


//--------------------- .nv.constant0._ZN7cutlass13device_kernelIN5flash11enable_sm90INS1_16FlashAttnBwdSm90INS1_25CollectiveMainloopBwdSm90ILi2ELi2ELi2EN4cute5tupleIJNS5_1CILi1EEES8_S8_EEENS6_IJNS7_ILi128EEESA_NS7_ILi64EEEEEENS_6half_tEfNS_4arch4Sm90ELb0ELb0ELb0ELb0ELb1ELb1ELb0ELb0ELi2ELi1ELi2ELi2ELb0EEENS1_24CollectiveEpilogueBwdGQAISC_fSF_Li256ELb0ELb1EEENS1_19SingleTileSchedulerILb0ELb0ELb0ELi128EEEEEEEEEvNT_6ParamsE --------------------------
	.section	.nv.constant0._ZN7cutlass13device_kernelIN5flash11enable_sm90INS1_16FlashAttnBwdSm90INS1_25CollectiveMainloopBwdSm90ILi2ELi2ELi2EN4cute5tupleIJNS5_1CILi1EEES8_S8_EEENS6_IJNS7_ILi128EEESA_NS7_ILi64EEEEEENS_6half_tEfNS_4arch4Sm90ELb0ELb0ELb0ELb0ELb1ELb1ELb0ELb0ELi2ELi1ELi2ELi2ELb0EEENS1_24CollectiveEpilogueBwdGQAISC_fSF_Li256ELb0ELb1EEENS1_19SingleTileSchedulerILb0ELb0ELb0ELi128EEEEEEEEEvNT_6ParamsE,"a",@progbits
	.sectionflags	@""
	.align	4
.nv.constant0._ZN7cutlass13device_kernelIN5flash11enable_sm90INS1_16FlashAttnBwdSm90INS1_25CollectiveMainloopBwdSm90ILi2ELi2ELi2EN4cute5tupleIJNS5_1CILi1EEES8_S8_EEENS6_IJNS7_ILi128EEESA_NS7_ILi64EEEEEENS_6half_tEfNS_4arch4Sm90ELb0ELb0ELb0ELb0ELb1ELb1ELb0ELb0ELi2ELi1ELi2ELi2ELb0EEENS1_24CollectiveEpilogueBwdGQAISC_fSF_Li256ELb0ELb1EEENS1_19SingleTileSchedulerILb0ELb0ELb0ELi128EEEEEEEEEvNT_6ParamsE:
	.zero		2304


//--------------------- .nv.constant0._ZN7cutlass13device_kernelIN5flash11enable_sm90INS1_16FlashAttnBwdSm90INS1_25CollectiveMainloopBwdSm90ILi2ELi2ELi2EN4cute5tupleIJNS5_1CILi1EEES8_S8_EEENS6_IJNS7_ILi128EEESA_NS7_ILi64EEEEEENS_6half_tEfNS_4arch4Sm90ELb0ELb0ELb0ELb1ELb0ELb1ELb0ELb0ELi2ELi1ELi2ELi2ELb0EEENS1_21CollectiveEpilogueBwdISC_SD_SF_Li256ELb1ELb0ELi1EEENS1_19SingleTileSchedulerILb1ELb0ELb0ELi128EEEEEEEEEvNT_6ParamsE --------------------------
	.section	.nv.constant0._ZN7cutlass13device_kernelIN5flash11enable_sm90INS1_16FlashAttnBwdSm90INS1_25CollectiveMainloopBwdSm90ILi2ELi2ELi2EN4cute5tupleIJNS5_1CILi1EEES8_S8_EEENS6_IJNS7_ILi128EEESA_NS7_ILi64EEEEEENS_6half_tEfNS_4arch4Sm90ELb0ELb0ELb0ELb1ELb0ELb1ELb0ELb0ELi2ELi1ELi2ELi2ELb0EEENS1_21CollectiveEpilogueBwdISC_SD_SF_Li256ELb1ELb0ELi1EEENS1_19SingleTileSchedulerILb1ELb0ELb0ELi128EEEEEEEEEvNT_6ParamsE,"a",@progbits
	.sectionflags	@""
	.align	4
.nv.constant0._ZN7cutlass13device_kernelIN5flash11enable_sm90INS1_16FlashAttnBwdSm90INS1_25CollectiveMainloopBwdSm90ILi2ELi2ELi2EN4cute5tupleIJNS5_1CILi1EEES8_S8_EEENS6_IJNS7_ILi128EEESA_NS7_ILi64EEEEEENS_6half_tEfNS_4arch4Sm90ELb0ELb0ELb0ELb1ELb0ELb1ELb0ELb0ELi2ELi1ELi2ELi2ELb0EEENS1_21CollectiveEpilogueBwdISC_SD_SF_Li256ELb1ELb0ELi1EEENS1_19SingleTileSchedulerILb1ELb0ELb0ELi128EEEEEEEEEvNT_6ParamsE:
	.zero		2304


//--------------------- .nv.constant0._ZN7cutlass13device_kernelIN5flash11enable_sm90INS1_16FlashAttnBwdSm90INS1_25CollectiveMainloopBwdSm90ILi2ELi2ELi2EN4cute5tupleIJNS5_1CILi1EEES8_S8_EEENS6_IJNS7_ILi128EEESA_NS7_ILi64EEEEEENS_6half_tEfNS_4arch4Sm90ELb0ELb0ELb0ELb1ELb1ELb1ELb0ELb0ELi2ELi1ELi2ELi2ELb0EEENS1_21CollectiveEpilogueBwdISC_SD_SF_Li256ELb1ELb0ELi1EEENS1_19SingleTileSchedulerILb1ELb0ELb0ELi128EEEEEEEEEvNT_6ParamsE --------------------------
	.section	.nv.constant0._ZN7cutlass13device_kernelIN5flash11enable_sm90INS1_16FlashAttnBwdSm90INS1_25CollectiveMainloopBwdSm90ILi2ELi2ELi2EN4cute5tupleIJNS5_1CILi1EEES8_S8_EEENS6_IJNS7_ILi128EEESA_NS7_ILi64EEEEEENS_6half_tEfNS_4arch4Sm90ELb0ELb0ELb0ELb1ELb1ELb1ELb0ELb0ELi2ELi1ELi2ELi2ELb0EEENS1_21CollectiveEpilogueBwdISC_SD_SF_Li256ELb1ELb0ELi1EEENS1_19SingleTileSchedulerILb1ELb0ELb0ELi128EEEEEEEEEvNT_6ParamsE,"a",@progbits
	.sectionflags	@""
	.align	4
.nv.constant0._ZN7cutlass13device_kernelIN5flash11enable_sm90INS1_16FlashAttnBwdSm90INS1_25CollectiveMainloopBwdSm90ILi2ELi2ELi2EN4cute5tupleIJNS5_1CILi1EEES8_S8_EEENS6_IJNS7_ILi128EEESA_NS7_ILi64EEEEEENS_6half_tEfNS_4arch4Sm90ELb0ELb0ELb0ELb1ELb1ELb1ELb0ELb0ELi2ELi1ELi2ELi2ELb0EEENS1_21CollectiveEpilogueBwdISC_SD_SF_Li256ELb1ELb0ELi1EEENS1_19SingleTileSchedulerILb1ELb0ELb0ELi128EEEEEEEEEvNT_6ParamsE:
	.zero		2304


//--------------------- .nv.constant0._ZN7cutlass13device_kernelIN5flash11enable_sm90INS1_16FlashAttnBwdSm90INS1_25CollectiveMainloopBwdSm90ILi2ELi2ELi2EN4cute5tupleIJNS5_1CILi1EEES8_S8_EEENS6_IJNS7_ILi128EEESA_NS7_ILi64EEEEEENS_6half_tEfNS_4arch4Sm90ELb0ELb0ELb0ELb1ELb0ELb1ELb0ELb0ELi2ELi1ELi2ELi2ELb0EEENS1_24CollectiveEpilogueBwdGQAISC_fSF_Li256ELb1ELb0EEENS1_19SingleTileSchedulerILb1ELb0ELb0ELi128EEEEEEEEEvNT_6ParamsE --------------------------
	.section	.nv.constant0._ZN7cutlass13device_kernelIN5flash11enable_sm90INS1_16FlashAttnBwdSm90INS1_25CollectiveMainloopBwdSm90ILi2ELi2ELi2EN4cute5tupleIJNS5_1CILi1EEES8_S8_EEENS6_IJNS7_ILi128EEESA_NS7_ILi64EEEEEENS_6half_tEfNS_4arch4Sm90ELb0ELb0ELb0ELb1ELb0ELb1ELb0ELb0ELi2ELi1ELi2ELi2ELb0EEENS1_24CollectiveEpilogueBwdGQAISC_fSF_Li256ELb1ELb0EEENS1_19SingleTileSchedulerILb1ELb0ELb0ELi128EEEEEEEEEvNT_6ParamsE,"a",@progbits
	.sectionflags	@""
	.align	4
.nv.constant0._ZN7cutlass13device_kernelIN5flash11enable_sm90INS1_16FlashAttnBwdSm90INS1_25CollectiveMainloopBwdSm90ILi2ELi2ELi2EN4cute5tupleIJNS5_1CILi1EEES8_S8_EEENS6_IJNS7_ILi128EEESA_NS7_ILi64EEEEEENS_6half_tEfNS_4arch4Sm90ELb0ELb0ELb0ELb1ELb0ELb1ELb0ELb0ELi2ELi1ELi2ELi2ELb0EEENS1_24CollectiveEpilogueBwdGQAISC_fSF_Li256ELb1ELb0EEENS1_19SingleTileSchedulerILb1ELb0ELb0ELi128EEEEEEEEEvNT_6ParamsE:
	.zero		2304


//--------------------- .nv.constant0._ZN7cutlass13device_kernelIN5flash11enable_sm90INS1_16FlashAttnBwdSm90INS1_25CollectiveMainloopBwdSm90ILi2ELi2ELi2EN4cute5tupleIJNS5_1CILi1EEES8_S8_EEENS6_IJNS7_ILi128EEESA_NS7_ILi64EEEEEENS_6half_tEfNS_4arch4Sm90ELb0ELb0ELb0ELb1ELb1ELb1ELb0ELb0ELi2ELi1ELi2ELi2ELb0EEENS1_24CollectiveEpilogueBwdGQAISC_fSF_Li256ELb1ELb1EEENS1_19SingleTileSchedulerILb1ELb0ELb0ELi128EEEEEEEEEvNT_6ParamsE --------------------------
	.section	.nv.constant0._ZN7cutlass13device_kernelIN5flash11enable_sm90INS1_16FlashAttnBwdSm90INS1_25CollectiveMainloopBwdSm90ILi2ELi2ELi2EN4cute5tupleIJNS5_1CILi1EEES8_S8_EEENS6_IJNS7_ILi128EEESA_NS7_ILi64EEEEEENS_6half_tEfNS_4arch4Sm90ELb0ELb0ELb0ELb1ELb1ELb1ELb0ELb0ELi2ELi1ELi2ELi2ELb0EEENS1_24CollectiveEpilogueBwdGQAISC_fSF_Li256ELb1ELb1EEENS1_19SingleTileSchedulerILb1ELb0ELb0ELi128EEEEEEEEEvNT_6ParamsE,"a",@progbits
	.sectionflags	@""
	.align	4
.nv.constant0._ZN7cutlass13device_kernelIN5flash11enable_sm90INS1_16FlashAttnBwdSm90INS1_25CollectiveMainloopBwdSm90ILi2ELi2ELi2EN4cute5tupleIJNS5_1CILi1EEES8_S8_EEENS6_IJNS7_ILi128EEESA_NS7_ILi64EEEEEENS_6half_tEfNS_4arch4Sm90ELb0ELb0ELb0ELb1ELb1ELb1ELb0ELb0ELi2ELi1ELi2ELi2ELb0EEENS1_24CollectiveEpilogueBwdGQAISC_fSF_Li256ELb1ELb1EEENS1_19SingleTileSchedulerILb1ELb0ELb0ELi128EEEEEEEEEvNT_6ParamsE:
	.zero		2304


//--------------------- .nv.constant0._ZN7cutlass13device_kernelIN5flash11enable_sm90INS1_16FlashAttnBwdSm90INS1_25CollectiveMainloopBwdSm90ILi2ELi2ELi2EN4cute5tupleIJNS5_1CILi1EEES8_S8_EEENS6_IJNS7_ILi128EEESA_NS7_ILi64EEEEEENS_6half_tEfNS_4arch4Sm90ELb0ELb1ELb0ELb0ELb0ELb1ELb0ELb0ELi2ELi1ELi2ELi2ELb0EEENS1_21CollectiveEpilogueBwdISC_SD_SF_Li256ELb0ELb0ELi1EEENS1_19SingleTileSchedulerILb0ELb0ELb0ELi128EEEEEEEEEvNT_6ParamsE --------------------------
	.section	.nv.constant0._ZN7cutlass13device_kernelIN5flash11enable_sm90INS1_16FlashAttnBwdSm90INS1_25CollectiveMainloopBwdSm90ILi2ELi2ELi2EN4cute5tupleIJNS5_1CILi1EEES8_S8_EEENS6_IJNS7_ILi128EEESA_NS7_ILi64EEEEEENS_6half_tEfNS_4arch4Sm90ELb0ELb1ELb0ELb0ELb0ELb1ELb0ELb0ELi2ELi1ELi2ELi2ELb0EEENS1_21CollectiveEpilogueBwdISC_SD_SF_Li256ELb0ELb0ELi1EEENS1_19SingleTileSchedulerILb0ELb0ELb0ELi128EEEEEEEEEvNT_6ParamsE,"a",@progbits
	.sectionflags	@""
	.align	4
.nv.constant0._ZN7cutlass13device_kernelIN5flash11enable_sm90INS1_16FlashAttnBwdSm90INS1_25CollectiveMainloopBwdSm90ILi2ELi2ELi2EN4cute5tupleIJNS5_1CILi1EEES8_S8_EEENS6_IJNS7_ILi128EEESA_NS7_ILi64EEEEEENS_6half_tEfNS_4arch4Sm90ELb0ELb1ELb0ELb0ELb0ELb1ELb0ELb0ELi2ELi1ELi2ELi2ELb0EEENS1_21CollectiveEpilogueBwdISC_SD_SF_Li256ELb0ELb0ELi1EEENS1_19SingleTileSchedulerILb0ELb0ELb0ELi128EEEEEEEEEvNT_6ParamsE:
	.zero		2944


//--------------------- .nv.constant0._ZN7cutlass13device_kernelIN5flash11enable_sm90INS1_16FlashAttnBwdSm90INS1_25CollectiveMainloopBwdSm90ILi2ELi2ELi2EN4cute5tupleIJNS5_1CILi1EEES8_S8_EEENS6_IJNS7_ILi128EEESA_NS7_ILi64EEEEEENS_6half_tEfNS_4arch4Sm90ELb0ELb1ELb0ELb0ELb1ELb1ELb0ELb0ELi2ELi1ELi2ELi2ELb0EEENS1_21CollectiveEpilogueBwdISC_SD_SF_Li256ELb0ELb0ELi1EEENS1_19SingleTileSchedulerILb0ELb0ELb0ELi128EEEEEEEEEvNT_6ParamsE --------------------------
	.section	.nv.constant0._ZN7cutlass13device_kernelIN5flash11enable_sm90INS1_16FlashAttnBwdSm90INS1_25CollectiveMainloopBwdSm90ILi2ELi2ELi2EN4cute5tupleIJNS5_1CILi1EEES8_S8_EEENS6_IJNS7_ILi128EEESA_NS7_ILi64EEEEEENS_6half_tEfNS_4arch4Sm90ELb0ELb1ELb0ELb0ELb1ELb1ELb0ELb0ELi2ELi1ELi2ELi2ELb0EEENS1_21CollectiveEpilogueBwdISC_SD_SF_Li256ELb0ELb0ELi1EEENS1_19SingleTileSchedulerILb0ELb0ELb0ELi128EEEEEEEEEvNT_6ParamsE,"a",@progbits
	.sectionflags	@""
	.align	4
.nv.constant0._ZN7cutlass13device_kernelIN5flash11enable_sm90INS1_16FlashAttnBwdSm90INS1_25CollectiveMainloopBwdSm90ILi2ELi2ELi2EN4cute5tupleIJNS5_1CILi1EEES8_S8_EEENS6_IJNS7_ILi128EEESA_NS7_ILi64EEEEEENS_6half_tEfNS_4arch4Sm90ELb0ELb1ELb0ELb0ELb1ELb1ELb0ELb0ELi2ELi1ELi2ELi2ELb0EEENS1_21CollectiveEpilogueBwdISC_SD_SF_Li256ELb0ELb0ELi1EEENS1_19SingleTileSchedulerILb0ELb0ELb0ELi128EEEEEEEEEvNT_6ParamsE:
	.zero		2944


//--------------------- .nv.constant0._ZN7cutlass13device_kernelIN5flash11enable_sm90INS1_16FlashAttnBwdSm90INS1_25CollectiveMainloopBwdSm90ILi2ELi2ELi2EN4cute5tupleIJNS5_1CILi1EEES8_S8_EEENS6_IJNS7_ILi128EEESA_NS7_ILi64EEEEEENS_6half_tEfNS_4arch4Sm90ELb0ELb1ELb0ELb0ELb0ELb1ELb0ELb0ELi2ELi1ELi2ELi2ELb0EEENS1_24CollectiveEpilogueBwdGQAISC_fSF_Li256ELb0ELb0EEENS1_19SingleTileSchedulerILb0ELb0ELb0ELi128EEEEEEEEEvNT_6ParamsE --------------------------
	.section	.nv.constant0._ZN7cutlass13device_kernelIN5flash11enable_sm90INS1_16FlashAttnBwdSm90INS1_25CollectiveMainloopBwdSm90ILi2ELi2ELi2EN4cute5tupleIJNS5_1CILi1EEES8_S8_EEENS6_IJNS7_ILi128EEESA_NS7_ILi64EEEEEENS_6half_tEfNS_4arch4Sm90ELb0ELb1ELb0ELb0ELb0ELb1ELb0ELb0ELi2ELi1ELi2ELi2ELb0EEENS1_24CollectiveEpilogueBwdGQAISC_fSF_Li256ELb0ELb0EEENS1_19SingleTileSchedulerILb0ELb0ELb0ELi128EEEEEEEEEvNT_6ParamsE,"a",@progbits
	.sectionflags	@""
	.align	4
.nv.constant0._ZN7cutlass13device_kernelIN5flash11enable_sm90INS1_16FlashAttnBwdSm90INS1_25CollectiveMainloopBwdSm90ILi2ELi2ELi2EN4cute5tupleIJNS5_1CILi1EEES8_S8_EEENS6_IJNS7_ILi128EEESA_NS7_ILi64EEEEEENS_6half_tEfNS_4arch4Sm90ELb0ELb1ELb0ELb0ELb0ELb1ELb0ELb0ELi2ELi1ELi2ELi2ELb0EEENS1_24CollectiveEpilogueBwdGQAISC_fSF_Li256ELb0ELb0EEENS1_19SingleTileSchedulerILb0ELb0ELb0ELi128EEEEEEEEEvNT_6ParamsE:
	.zero		2304


//--------------------- .nv.constant0._ZN7cutlass13device_kernelIN5flash11enable_sm90INS1_16FlashAttnBwdSm90INS1_25CollectiveMainloopBwdSm90ILi2ELi2ELi2EN4cute5tupleIJNS5_1CILi1EEES8_S8_EEENS6_IJNS7_ILi128EEESA_NS7_ILi64EEEEEENS_6half_tEfNS_4arch4Sm90ELb0ELb1ELb0ELb0ELb1ELb1ELb0ELb0ELi2ELi1ELi2ELi2ELb0EEENS1_24CollectiveEpilogueBwdGQAISC_fSF_Li256ELb0ELb1EEENS1_19SingleTileSchedulerILb0ELb0ELb0ELi128EEEEEEEEEvNT_6ParamsE --------------------------
	.section	.nv.constant0._ZN7cutlass13device_kernelIN5flash11enable_sm90INS1_16FlashAttnBwdSm90INS1_25CollectiveMainloopBwdSm90ILi2ELi2ELi2EN4cute5tupleIJNS5_1CILi1EEES8_S8_EEENS6_IJNS7_ILi128EEESA_NS7_ILi64EEEEEENS_6half_tEfNS_4arch4Sm90ELb0ELb1ELb0ELb0ELb1ELb1ELb0ELb0ELi2ELi1ELi2ELi2ELb0EEENS1_24CollectiveEpilogueBwdGQAISC_fSF_Li256ELb0ELb1EEENS1_19SingleTileSchedulerILb0ELb0ELb0ELi128EEEEEEEEEvNT_6ParamsE,"a",@progbits
	.sectionflags	@""
	.align	4
.nv.constant0._ZN7cutlass13device_kernelIN5flash11enable_sm90INS1_16FlashAttnBwdSm90INS1_25CollectiveMainloopBwdSm90ILi2ELi2ELi2EN4cute5tupleIJNS5_1CILi1EEES8_S8_EEENS6_IJNS7_ILi128EEESA_NS7_ILi64EEEEEENS_6half_tEfNS_4arch4Sm90ELb0ELb1ELb0ELb0ELb1ELb1ELb0ELb0ELi2ELi1ELi2ELi2ELb0EEENS1_24CollectiveEpilogueBwdGQAISC_fSF_Li256ELb0ELb1EEENS1_19SingleTileSchedulerILb0ELb0ELb0ELi128EEEEEEEEEvNT_6ParamsE:
	.zero		2304


//--------------------- .nv.constant0._ZN7cutlass13device_kernelIN5flash11enable_sm90INS1_16FlashAttnBwdSm90INS1_25CollectiveMainloopBwdSm90ILi2ELi2ELi2EN4cute5tupleIJNS5_1CILi1EEES8_S8_EEENS6_IJNS7_ILi128EEESA_NS7_ILi64EEEEEENS_6half_tEfNS_4arch4Sm90ELb0ELb1ELb0ELb1ELb0ELb1ELb0ELb0ELi2ELi1ELi2ELi2ELb0EEENS1_21CollectiveEpilogueBwdISC_SD_SF_Li256ELb1ELb0ELi1EEENS1_19SingleTileSchedulerILb1ELb0ELb0ELi128EEEEEEEEEvNT_6ParamsE --------------------------
	.section	.nv.constant0._ZN7cutlass13device_kernelIN5flash11enable_sm90INS1_16FlashAttnBwdSm90INS1_25CollectiveMainloopBwdSm90ILi2ELi2ELi2EN4cute5tupleIJNS5_1CILi1EEES8_S8_EEENS6_IJNS7_ILi128EEESA_NS7_ILi64EEEEEENS_6half_tEfNS_4arch4Sm90ELb0ELb1ELb0ELb1ELb0ELb1ELb0ELb0ELi2ELi1ELi2ELi2ELb0EEENS1_21CollectiveEpilogueBwdISC_SD_SF_Li256ELb1ELb0ELi1EEENS1_19SingleTileSchedulerILb1ELb0ELb0ELi128EEEEEEEEEvNT_6ParamsE,"a",@progbits
	.sectionflags	@""
	.align	4
.nv.constant0._ZN7cutlass13device_kernelIN5flash11enable_sm90INS1_16FlashAttnBwdSm90INS1_25CollectiveMainloopBwdSm90ILi2ELi2ELi2EN4cute5tupleIJNS5_1CILi1EEES8_S8_EEENS6_IJNS7_ILi128EEESA_NS7_ILi64EEEEEENS_6half_tEfNS_4arch4Sm90ELb0ELb1ELb0ELb1ELb0ELb1ELb0ELb0ELi2ELi1ELi2ELi2ELb0EEENS1_21CollectiveEpilogueBwdISC_SD_SF_Li256ELb1ELb0ELi1EEENS1_19SingleTileSchedulerILb1ELb0ELb0ELi128EEEEEEEEEvNT_6ParamsE:
	.zero		2304


//--------------------- .nv.constant0._ZN7cutlass13device_kernelIN5flash11enable_sm90INS1_16FlashAttnBwdSm90INS1_25CollectiveMainloopBwdSm90ILi2ELi2ELi2EN4cute5tupleIJNS5_1CILi1EEES8_S8_EEENS6_IJNS7_ILi128EEESA_NS7_ILi64EEEEEENS_6half_tEfNS_4arch4Sm90ELb0ELb1ELb0ELb1ELb1ELb1ELb0ELb0ELi2ELi1ELi2ELi2ELb0EEENS1_21CollectiveEpilogueBwdISC_SD_SF_Li256ELb1ELb0ELi1EEENS1_19SingleTileSchedulerILb1ELb0ELb0ELi128EEEEEEEEEvNT_6ParamsE --------------------------
	.section	.nv.constant0._ZN7cutlass13device_kernelIN5flash11enable_sm90INS1_16FlashAttnBwdSm90INS1_25CollectiveMainloopBwdSm90ILi2ELi2ELi2EN4cute5tupleIJNS5_1CILi1EEES8_S8_EEENS6_IJNS7_ILi128EEESA_NS7_ILi64EEEEEENS_6half_tEfNS_4arch4Sm90ELb0ELb1ELb0ELb1ELb1ELb1ELb0ELb0ELi2ELi1ELi2ELi2ELb0EEENS1_21CollectiveEpilogueBwdISC_SD_SF_Li256ELb1ELb0ELi1EEENS1_19SingleTileSchedulerILb1ELb0ELb0ELi128EEEEEEEEEvNT_6ParamsE,"a",@progbits
	.sectionflags	@""
	.align	4
.nv.constant0._ZN7cutlass13device_kernelIN5flash11enable_sm90INS1_16FlashAttnBwdSm90INS1_25CollectiveMainloopBwdSm90ILi2ELi2ELi2EN4cute5tupleIJNS5_1CILi1EEES8_S8_EEENS6_IJNS7_ILi128EEESA_NS7_ILi64EEEEEENS_6half_tEfNS_4arch4Sm90ELb0ELb1ELb0ELb1ELb1ELb1ELb0ELb0ELi2ELi1ELi2ELi2ELb0EEENS1_21CollectiveEpilogueBwdISC_SD_SF_Li256ELb1ELb0ELi1EEENS1_19SingleTileSchedulerILb1ELb0ELb0ELi128EEEEEEEEEvNT_6ParamsE:
	.zero		2304


//--------------------- .nv.constant0._ZN7cutlass13device_kernelIN5flash11enable_sm90INS1_16FlashAttnBwdSm90INS1_25CollectiveMainloopBwdSm90ILi2ELi2ELi2EN4cute5tupleIJNS5_1CILi1EEES8_S8_EEENS6_IJNS7_ILi128EEESA_NS7_ILi64EEEEEENS_6half_tEfNS_4arch4Sm90ELb0ELb1ELb0ELb1ELb0ELb1ELb0ELb0ELi2ELi1ELi2ELi2ELb0EEENS1_24CollectiveEpilogueBwdGQAISC_fSF_Li256ELb1ELb0EEENS1_19SingleTileSchedulerILb1ELb0ELb0ELi128EEEEEEEEEvNT_6ParamsE --------------------------
	.section	.nv.constant0._ZN7cutlass13device_kernelIN5flash11enable_sm90INS1_16FlashAttnBwdSm90INS1_25CollectiveMainloopBwdSm90ILi2ELi2ELi2EN4cute5tupleIJNS5_1CILi1EEES8_S8_EEENS6_IJNS7_ILi128EEESA_NS7_ILi64EEEEEENS_6half_tEfNS_4arch4Sm90ELb0ELb1ELb0ELb1ELb0ELb1ELb0ELb0ELi2ELi1ELi2ELi2ELb0EEENS1_24CollectiveEpilogueBwdGQAISC_fSF_Li256ELb1ELb0EEENS1_19SingleTileSchedulerILb1ELb0ELb0ELi128EEEEEEEEEvNT_6ParamsE,"a",@progbits
	.sectionflags	@""
	.align	4
.nv.constant0._ZN7cutlass13device_kernelIN5flash11enable_sm90INS1_16FlashAttnBwdSm90INS1_25CollectiveMainloopBwdSm90ILi2ELi2ELi2EN4cute5tupleIJNS5_1CILi1EEES8_S8_EEENS6_IJNS7_ILi128EEESA_NS7_ILi64EEEEEENS_6half_tEfNS_4arch4Sm90ELb0ELb1ELb0ELb1ELb0ELb1ELb0ELb0ELi2ELi1ELi2ELi2ELb0EEENS1_24CollectiveEpilogueBwdGQAISC_fSF_Li256ELb1ELb0EEENS1_19SingleTileSchedulerILb1ELb0ELb0ELi128EEEEEEEEEvNT_6ParamsE:
	.zero		2304


//--------------------- .nv.constant0._ZN7cutlass13device_kernelIN5flash11enable_sm90INS1_16FlashAttnBwdSm90INS1_25CollectiveMainloopBwdSm90ILi2ELi2ELi2EN4cute5tupleIJNS5_1CILi1EEES8_S8_EEENS6_IJNS7_ILi128EEESA_NS7_ILi64EEEEEENS_6half_tEfNS_4arch4Sm90ELb0ELb1ELb0ELb1ELb1ELb1ELb0ELb0ELi2ELi1ELi2ELi2ELb0EEENS1_24CollectiveEpilogueBwdGQAISC_fSF_Li256ELb1ELb1EEENS1_19SingleTileSchedulerILb1ELb0ELb0ELi128EEEEEEEEEvNT_6ParamsE --------------------------
	.section	.nv.constant0._ZN7cutlass13device_kernelIN5flash11enable_sm90INS1_16FlashAttnBwdSm90INS1_25CollectiveMainloopBwdSm90ILi2ELi2ELi2EN4cute5tupleIJNS5_1CILi1EEES8_S8_EEENS6_IJNS7_ILi128EEESA_NS7_ILi64EEEEEENS_6half_tEfNS_4arch4Sm90ELb0ELb1ELb0ELb1ELb1ELb1ELb0ELb0ELi2ELi1ELi2ELi2ELb0EEENS1_24CollectiveEpilogueBwdGQAISC_fSF_Li256ELb1ELb1EEENS1_19SingleTileSchedulerILb1ELb0ELb0ELi128EEEEEEEEEvNT_6ParamsE,"a",@progbits
	.sectionflags	@""
	.align	4
.nv.constant0._ZN7cutlass13device_kernelIN5flash11enable_sm90INS1_16FlashAttnBwdSm90INS1_25CollectiveMainloopBwdSm90ILi2ELi2ELi2EN4cute5tupleIJNS5_1CILi1EEES8_S8_EEENS6_IJNS7_ILi128EEESA_NS7_ILi64EEEEEENS_6half_tEfNS_4arch4Sm90ELb0ELb1ELb0ELb1ELb1ELb1ELb0ELb0ELi2ELi1ELi2ELi2ELb0EEENS1_24CollectiveEpilogueBwdGQAISC_fSF_Li256ELb1ELb1EEENS1_19SingleTileSchedulerILb1ELb0ELb0ELi128EEEEEEEEEvNT_6ParamsE:
	.zero		2304


//--------------------- .nv.constant0._ZN7cutlass13device_kernelIN5flash11enable_sm90INS1_16FlashAttnBwdSm90INS1_25CollectiveMainloopBwdSm90ILi2ELi2ELi2EN4cute5tupleIJNS5_1CILi1EEES8_S8_EEENS6_IJNS7_ILi128EEESA_NS7_ILi64EEEEEENS_6half_tEfNS_4arch4Sm90ELb1ELb0ELb0ELb0ELb0ELb1ELb0ELb0ELi2ELi1ELi2ELi2ELb0EEENS1_21CollectiveEpilogueBwdISC_SD_SF_Li256ELb0ELb0ELi1EEENS1_25SingleTileBwdLPTSchedulerILb0ELi128ELb0EEEEEEEEEvNT_6ParamsE --------------------------
	.section	.nv.constant0._ZN7cutlass13device_kernelIN5flash11enable_sm90INS1_16FlashAttnBwdSm90INS1_25CollectiveMainloopBwdSm90ILi2ELi2ELi2EN4cute5tupleIJNS5_1CILi1EEES8_S8_EEENS6_IJNS7_ILi128EEESA_NS7_ILi64EEEEEENS_6half_tEfNS_4arch4Sm90ELb1ELb0ELb0ELb0ELb0ELb1ELb0ELb0ELi2ELi1ELi2ELi2ELb0EEENS1_21CollectiveEpilogueBwdISC_SD_SF_Li256ELb0ELb0ELi1EEENS1_25SingleTileBwdLPTSchedulerILb0ELi128ELb0EEEEEEEEEvNT_6ParamsE,"a",@progbits
	.sectionflags	@""
	.align	4
.nv.constant0._ZN7cutlass13device_kernelIN5flash11enable_sm90INS1_16FlashAttnBwdSm90INS1_25CollectiveMainloopBwdSm90ILi2ELi2ELi2EN4cute5tupleIJNS5_1CILi1EEES8_S8_EEENS6_IJNS7_ILi128EEESA_NS7_ILi64EEEEEENS_6half_tEfNS_4arch4Sm90ELb1ELb0ELb0ELb0ELb0ELb1ELb0ELb0ELi2ELi1ELi2ELi2ELb0EEENS1_21CollectiveEpilogueBwdISC_SD_SF_Li256ELb0ELb0ELi1EEENS1_25SingleTileBwdLPTSchedulerILb0ELi128ELb0EEEEEEEEEvNT_6ParamsE:
	.zero		2944


//--------------------- .nv.constant0._ZN7cutlass13device_kernelIN5flash11enable_sm90INS1_16FlashAttnBwdSm90INS1_25CollectiveMainloopBwdSm90ILi2ELi2ELi2EN4cute5tupleIJNS5_1CILi1EEES8_S8_EEENS6_IJNS7_ILi128EEESA_NS7_ILi64EEEEEENS_6half_tEfNS_4arch4Sm90ELb1ELb0ELb0ELb0ELb1ELb1ELb0ELb0ELi2ELi1ELi2ELi2ELb0EEENS1_21CollectiveEpilogueBwdISC_SD_SF_Li256ELb0ELb0ELi1EEENS1_25SingleTileBwdLPTSchedulerILb0ELi128ELb1EEEEEEEEEvNT_6ParamsE --------------------------
	.section	.nv.constant0._ZN7cutlass13device_kernelIN5flash11enable_sm90INS1_16FlashAttnBwdSm90INS1_25CollectiveMainloopBwdSm90ILi2ELi2ELi2EN4cute5tupleIJNS5_1CILi1EEES8_S8_EEENS6_IJNS7_ILi128EEESA_NS7_ILi64EEEEEENS_6half_tEfNS_4arch4Sm90ELb1ELb0ELb0ELb0ELb1ELb1ELb0ELb0ELi2ELi1ELi2ELi2ELb0EEENS1_21CollectiveEpilogueBwdISC_SD_SF_Li256ELb0ELb0ELi1EEENS1_25SingleTileBwdLPTSchedulerILb0ELi128ELb1EEEEEEEEEvNT_6ParamsE,"a",@progbits
	.sectionflags	@""
	.align	4
.nv.constant0._ZN7cutlass13device_kernelIN5flash11enable_sm90INS1_16FlashAttnBwdSm90INS1_25CollectiveMainloopBwdSm90ILi2ELi2ELi2EN4cute5tupleIJNS5_1CILi1EEES8_S8_EEENS6_IJNS7_ILi128EEESA_NS7_ILi64EEEEEENS_6half_tEfNS_4arch4Sm90ELb1ELb0ELb0ELb0ELb1ELb1ELb0ELb0ELi2ELi1ELi2ELi2ELb0EEENS1_21CollectiveEpilogueBwdISC_SD_SF_Li256ELb0ELb0ELi1EEENS1_25SingleTileBwdLPTSchedulerILb0ELi128ELb1EEEEEEEEEvNT_6ParamsE:
	.zero		2944


//--------------------- .nv.constant0._ZN7cutlass13device_kernelIN5flash11enable_sm90INS1_16FlashAttnBwdSm90INS1_25CollectiveMainloopBwdSm90ILi2ELi2ELi2EN4cute5tupleIJNS5_1CILi1EEES8_S8_EEENS6_IJNS7_ILi128EEESA_NS7_ILi64EEEEEENS_6half_tEfNS_4arch4Sm90ELb1ELb0ELb0ELb0ELb0ELb1ELb0ELb0ELi2ELi1ELi2ELi2ELb0EEENS1_24CollectiveEpilogueBwdGQAISC_fSF_Li256ELb0ELb0EEENS1_25SingleTileBwdLPTSchedulerILb0ELi128ELb0EEEEEEEEEvNT_6ParamsE --------------------------
	.section	.nv.constant0._ZN7cutlass13device_kernelIN5flash11enable_sm90INS1_16FlashAttnBwdSm90INS1_25CollectiveMainloopBwdSm90ILi2ELi2ELi2EN4cute5tupleIJNS5_1CILi1EEES8_S8_EEENS6_IJNS7_ILi128EEESA_NS7_ILi64EEEEEENS_6half_tEfNS_4arch4Sm90ELb1ELb0ELb0ELb0ELb0ELb1ELb0ELb0ELi2ELi1ELi2ELi2ELb0EEENS1_24CollectiveEpilogueBwdGQAISC_fSF_Li256ELb0ELb0EEENS1_25SingleTileBwdLPTSchedulerILb0ELi128ELb0EEEEEEEEEvNT_6ParamsE,"a",@progbits
	.sectionflags	@""
	.align	4
.nv.constant0._ZN7cutlass13device_kernelIN5flash11enable_sm90INS1_16FlashAttnBwdSm90INS1_25CollectiveMainloopBwdSm90ILi2ELi2ELi2EN4cute5tupleIJNS5_1CILi1EEES8_S8_EEENS6_IJNS7_ILi128EEESA_NS7_ILi64EEEEEENS_6half_tEfNS_4arch4Sm90ELb1ELb0ELb0ELb0ELb0ELb1ELb0ELb0ELi2ELi1ELi2ELi2ELb0EEENS1_24CollectiveEpilogueBwdGQAISC_fSF_Li256ELb0ELb0EEENS1_25SingleTileBwdLPTSchedulerILb0ELi128ELb0EEEEEEEEEvNT_6ParamsE:
	.zero		2432


//--------------------- .nv.constant0._ZN7cutlass13device_kernelIN5flash11enable_sm90INS1_16FlashAttnBwdSm90INS1_25CollectiveMainloopBwdSm90ILi2ELi2ELi2EN4cute5tupleIJNS5_1CILi1EEES8_S8_EEENS6_IJNS7_ILi128EEESA_NS7_ILi64EEEEEENS_6half_tEfNS_4arch4Sm90ELb1ELb0ELb0ELb0ELb1ELb1ELb0ELb0ELi2ELi1ELi2ELi2ELb0EEENS1_24CollectiveEpilogueBwdGQAISC_fSF_Li256ELb0ELb1EEENS1_25SingleTileBwdLPTSchedulerILb0ELi128ELb1EEEEEEEEEvNT_6ParamsE --------------------------
	.section	.nv.constant0._ZN7cutlass13device_kernelIN5flash11enable_sm90INS1_16FlashAttnBwdSm90INS1_25CollectiveMainloopBwdSm90ILi2ELi2ELi2EN4cute5tupleIJNS5_1CILi1EEES8_S8_EEENS6_IJNS7_ILi128EEESA_NS7_ILi64EEEEEENS_6half_tEfNS_4arch4Sm90ELb1ELb0ELb0ELb0ELb1ELb1ELb0ELb0ELi2ELi1ELi2ELi2ELb0EEENS1_24CollectiveEpilogueBwdGQAISC_fSF_Li256ELb0ELb1EEENS1_25SingleTileBwdLPTSchedulerILb0ELi128ELb1EEEEEEEEEvNT_6ParamsE,"a",@progbits
	.sectionflags	@""
	.align	4
.nv.constant0._ZN7cutlass13device_kernelIN5flash11enable_sm90INS1_16FlashAttnBwdSm90INS1_25CollectiveMainloopBwdSm90ILi2ELi2ELi2EN4cute5tupleIJNS5_1CILi1EEES8_S8_EEENS6_IJNS7_ILi128EEESA_NS7_ILi64EEEEEENS_6half_tEfNS_4arch4Sm90ELb1ELb0ELb0ELb0ELb1ELb1ELb0ELb0ELi2ELi1ELi2ELi2ELb0EEENS1_24CollectiveEpilogueBwdGQAISC_fSF_Li256ELb0ELb1EEENS1_25SingleTileBwdLPTSchedulerILb0ELi128ELb1EEEEEEEEEvNT_6ParamsE:
	.zero		2432


//--------------------- .nv.constant0._ZN7cutlass13device_kernelIN5flash22FlashAttnBwdPreprocessIN4cute5tupleIJNS3_1CILi128EEENS5_ILi64EEEEEENS_6half_tEfNS_4arch4Sm90ELb1ELb0EEEEEvNT_6ParamsE --------------------------
	.section	.nv.constant0._ZN7cutlass13device_kernelIN5flash22FlashAttnBwdPreprocessIN4cute5tupleIJNS3_1CILi128EEENS5_ILi64EEEEEENS_6half_tEfNS_4arch4Sm90ELb1ELb0EEEEEvNT_6ParamsE,"a",@progbits
	.sectionflags	@""
	.align	4
.nv.constant0._ZN7cutlass13device_kernelIN5flash22FlashAttnBwdPreprocessIN4cute5tupleIJNS3_1CILi128EEENS5_ILi64EEEEEENS_6half_tEfNS_4arch4Sm90ELb1ELb0EEEEEvNT_6ParamsE:
	.zero		768


//--------------------- .nv.constant0._ZN7cutlass13device_kernelIN5flash11enable_sm90INS1_16FlashAttnBwdSm90INS1_25CollectiveMainloopBwdSm90ILi2ELi2ELi2EN4cute5tupleIJNS5_1CILi1EEES8_S8_EEENS6_IJNS7_ILi128EEESA_NS7_ILi64EEEEEENS_6half_tEfNS_4arch4Sm90ELb1ELb0ELb0ELb1ELb0ELb1ELb0ELb0ELi2ELi1ELi2ELi2ELb0EEENS1_21CollectiveEpilogueBwdISC_SD_SF_Li256ELb1ELb0ELi1EEENS1_25SingleTileBwdLPTSchedulerILb1ELi128ELb0EEEEEEEEEvNT_6ParamsE --------------------------
	.section	.nv.constant0._ZN7cutlass13device_kernelIN5flash11enable_sm90INS1_16FlashAttnBwdSm90INS1_25CollectiveMainloopBwdSm90ILi2ELi2ELi2EN4cute5tupleIJNS5_1CILi1EEES8_S8_EEENS6_IJNS7_ILi128EEESA_NS7_ILi64EEEEEENS_6half_tEfNS_4arch4Sm90ELb1ELb0ELb0ELb1ELb0ELb1ELb0ELb0ELi2ELi1ELi2ELi2ELb0EEENS1_21CollectiveEpilogueBwdISC_SD_SF_Li256ELb1ELb0ELi1EEENS1_25SingleTileBwdLPTSchedulerILb1ELi128ELb0EEEEEEEEEvNT_6ParamsE,"a",@progbits
	.sectionflags	@""
	.align	4
.nv.constant0._ZN7cutlass13device_kernelIN5flash11enable_sm90INS1_16FlashAttnBwdSm90INS1_25CollectiveMainloopBwdSm90ILi2ELi2ELi2EN4cute5tupleIJNS5_1CILi1EEES8_S8_EEENS6_IJNS7_ILi128EEESA_NS7_ILi64EEEEEENS_6half_tEfNS_4arch4Sm90ELb1ELb0ELb0ELb1ELb0ELb1ELb0ELb0ELi2ELi1ELi2ELi2ELb0EEENS1_21CollectiveEpilogueBwdISC_SD_SF_Li256ELb1ELb0ELi1EEENS1_25SingleTileBwdLPTSchedulerILb1ELi128ELb0EEEEEEEEEvNT_6ParamsE:
	.zero		2304


//--------------------- .nv.constant0._ZN7cutlass13device_kernelIN5flash11enable_sm90INS1_16FlashAttnBwdSm90INS1_25CollectiveMainloopBwdSm90ILi2ELi2ELi2EN4cute5tupleIJNS5_1CILi1EEES8_S8_EEENS6_IJNS7_ILi128EEESA_NS7_ILi64EEEEEENS_6half_tEfNS_4arch4Sm90ELb1ELb0ELb0ELb1ELb1ELb1ELb0ELb0ELi2ELi1ELi2ELi2ELb0EEENS1_21CollectiveEpilogueBwdISC_SD_SF_Li256ELb1ELb0ELi1EEENS1_25SingleTileBwdLPTSchedulerILb1ELi128ELb1EEEEEEEEEvNT_6ParamsE --------------------------
	.section	.nv.constant0._ZN7cutlass13device_kernelIN5flash11enable_sm90INS1_16FlashAttnBwdSm90INS1_25CollectiveMainloopBwdSm90ILi2ELi2ELi2EN4cute5tupleIJNS5_1CILi1EEES8_S8_EEENS6_IJNS7_ILi128EEESA_NS7_ILi64EEEEEENS_6half_tEfNS_4arch4Sm90ELb1ELb0ELb0ELb1ELb1ELb1ELb0ELb0ELi2ELi1ELi2ELi2ELb0EEENS1_21CollectiveEpilogueBwdISC_SD_SF_Li256ELb1ELb0ELi1EEENS1_25SingleTileBwdLPTSchedulerILb1ELi128ELb1EEEEEEEEEvNT_6ParamsE,"a",@progbits
	.sectionflags	@""
	.align	4
.nv.constant0._ZN7cutlass13device_kernelIN5flash11enable_sm90INS1_16FlashAttnBwdSm90INS1_25CollectiveMainloopBwdSm90ILi2ELi2ELi2EN4cute5tupleIJNS5_1CILi1EEES8_S8_EEENS6_IJNS7_ILi128EEESA_NS7_ILi64EEEEEENS_6half_tEfNS_4arch4Sm90ELb1ELb0ELb0ELb1ELb1ELb1ELb0ELb0ELi2ELi1ELi2ELi2ELb0EEENS1_21CollectiveEpilogueBwdISC_SD_SF_Li256ELb1ELb0ELi1EEENS1_25SingleTileBwdLPTSchedulerILb1ELi128ELb1EEEEEEEEEvNT_6ParamsE:
	.zero		2304


//--------------------- .nv.constant0._ZN7cutlass13device_kernelIN5flash11enable_sm90INS1_16FlashAttnBwdSm90INS1_25CollectiveMainloopBwdSm90ILi2ELi2ELi2EN4cute5tupleIJNS5_1CILi1EEES8_S8_EEENS6_IJNS7_ILi128EEESA_NS7_ILi64EEEEEENS_6half_tEfNS_4arch4Sm90ELb1ELb0ELb0ELb1ELb0ELb1ELb0ELb0ELi2ELi1ELi2ELi2ELb0EEENS1_24CollectiveEpilogueBwdGQAISC_fSF_Li256ELb1ELb0EEENS1_25SingleTileBwdLPTSchedulerILb1ELi128ELb0EEEEEEEEEvNT_6ParamsE --------------------------
	.section	.nv.constant0._ZN7cutlass13device_kernelIN5flash11enable_sm90INS1_16FlashAttnBwdSm90INS1_25CollectiveMainloopBwdSm90ILi2ELi2ELi2EN4cute5tupleIJNS5_1CILi1EEES8_S8_EEENS6_IJNS7_ILi128EEESA_NS7_ILi64EEEEEENS_6half_tEfNS_4arch4Sm90ELb1ELb0ELb0ELb1ELb0ELb1ELb0ELb0ELi2ELi1ELi2ELi2ELb0EEENS1_24CollectiveEpilogueBwdGQAISC_fSF_Li256ELb1ELb0EEENS1_25SingleTileBwdLPTSchedulerILb1ELi128ELb0EEEEEEEEEvNT_6ParamsE,"a",@progbits
	.sectionflags	@""
	.align	4
.nv.constant0._ZN7cutlass13device_kernelIN5flash11enable_sm90INS1_16FlashAttnBwdSm90INS1_25CollectiveMainloopBwdSm90ILi2ELi2ELi2EN4cute5tupleIJNS5_1CILi1EEES8_S8_EEENS6_IJNS7_ILi128EEESA_NS7_ILi64EEEEEENS_6half_tEfNS_4arch4Sm90ELb1ELb0ELb0ELb1ELb0ELb1ELb0ELb0ELi2ELi1ELi2ELi2ELb0EEENS1_24CollectiveEpilogueBwdGQAISC_fSF_Li256ELb1ELb0EEENS1_25SingleTileBwdLPTSchedulerILb1ELi128ELb0EEEEEEEEEvNT_6ParamsE:
	.zero		2432


//--------------------- .nv.constant0._ZN7cutlass13device_kernelIN5flash32FlashAttnBwdPostprocessConvertdQIN4cute5tupleIJNS3_1CILi128EEENS5_ILi64EEEEEENS_6half_tEfNS_4arch4Sm90ELi256ENS3_8TiledMMAINS3_8MMA_AtomIJNS3_4SM904GMMA25MMA_64x64x16_F32F16F16_RSILNSF_5MajorE0ELSH_1ELNSF_7ScaleInE1ELSI_1EEEEEENS3_6LayoutINS4_IJNS5_ILi2EEENS5_ILi1EEESN_EEENS4_IJSN_NS5_ILi0EEESP_EEEEENS4_IJNS3_10UnderscoreESS_SS_EEEEELb0EEEEEvNT_6ParamsE --------------------------
	.section	.nv.constant0._ZN7cutlass13device_kernelIN5flash32FlashAttnBwdPostprocessConvertdQIN4cute5tupleIJNS3_1CILi128EEENS5_ILi64EEEEEENS_6half_tEfNS_4arch4Sm90ELi256ENS3_8TiledMMAINS3_8MMA_AtomIJNS3_4SM904GMMA25MMA_64x64x16_F32F16F16_RSILNSF_5MajorE0ELSH_1ELNSF_7ScaleInE1ELSI_1EEEEEENS3_6LayoutINS4_IJNS5_ILi2EEENS5_ILi1EEESN_EEENS4_IJSN_NS5_ILi0EEESP_EEEEENS4_IJNS3_10UnderscoreESS_SS_EEEEELb0EEEEEvNT_6ParamsE,"a",@progbits
	.sectionflags	@""
	.align	4
.nv.constant0._ZN7cutlass13device_kernelIN5flash32FlashAttnBwdPostprocessConvertdQIN4cute5tupleIJNS3_1CILi128EEENS5_ILi64EEEEEENS_6half_tEfNS_4arch4Sm90ELi256ENS3_8TiledMMAINS3_8MMA_AtomIJNS3_4SM904GMMA25MMA_64x64x16_F32F16F16_RSILNSF_5MajorE0ELSH_1ELNSF_7ScaleInE1ELSI_1EEEEEENS3_6LayoutINS4_IJNS5_ILi2EEENS5_ILi1EEESN_EEENS4_IJSN_NS5_ILi0EEESP_EEEEENS4_IJNS3_10UnderscoreESS_SS_EEEEELb0EEEEEvNT_6ParamsE:
	.zero		640


//--------------------- .nv.constant0._ZN7cutlass13device_kernelIN5flash32FlashAttnBwdPostprocessConvertdQIN4cute5tupleIJNS3_1CILi128EEENS5_ILi64EEEEEENS_6half_tEfNS_4arch4Sm90ELi256ENS3_8TiledMMAINS3_8MMA_AtomIJNS3_4SM904GMMA25MMA_64x64x16_F32F16F16_SSILNSF_5MajorE0ELSH_1ELNSF_7ScaleInE1ELSI_1EEEEEENS3_6LayoutINS4_IJNS5_ILi2EEENS5_ILi1EEESN_EEENS4_IJSN_NS5_ILi0EEESP_EEEEENS4_IJNS3_10UnderscoreESS_SS_EEEEELb0EEEEEvNT_6ParamsE --------------------------
	.section	.nv.constant0._ZN7cutlass13device_kernelIN5flash32FlashAttnBwdPostprocessConvertdQIN4cute5tupleIJNS3_1CILi128EEENS5_ILi64EEEEEENS_6half_tEfNS_4arch4Sm90ELi256ENS3_8TiledMMAINS3_8MMA_AtomIJNS3_4SM904GMMA25MMA_64x64x16_F32F16F16_SSILNSF_5MajorE0ELSH_1ELNSF_7ScaleInE1ELSI_1EEEEEENS3_6LayoutINS4_IJNS5_ILi2EEENS5_ILi1EEESN_EEENS4_IJSN_NS5_ILi0EEESP_EEEEENS4_IJNS3_10UnderscoreESS_SS_EEEEELb0EEEEEvNT_6ParamsE,"a",@progbits
	.sectionflags	@""
	.align	4
.nv.constant0._ZN7cutlass13device_kernelIN5flash32FlashAttnBwdPostprocessConvertdQIN4cute5tupleIJNS3_1CILi128EEENS5_ILi64EEEEEENS_6half_tEfNS_4arch4Sm90ELi256ENS3_8TiledMMAINS3_8MMA_AtomIJNS3_4SM904GMMA25MMA_64x64x16_F32F16F16_SSILNSF_5MajorE0ELSH_1ELNSF_7ScaleInE1ELSI_1EEEEEENS3_6LayoutINS4_IJNS5_ILi2EEENS5_ILi1EEESN_EEENS4_IJSN_NS5_ILi0EEESP_EEEEENS4_IJNS3_10UnderscoreESS_SS_EEEEELb0EEEEEvNT_6ParamsE:
	.zero		640


//--------------------- .nv.constant0._ZN7cutlass13device_kernelIN5flash11enable_sm90INS1_16FlashAttnBwdSm90INS1_25CollectiveMainloopBwdSm90ILi2ELi2ELi2EN4cute5tupleIJNS5_1CILi1EEES8_S8_EEENS6_IJNS7_ILi128EEESA_NS7_ILi64EEEEEENS_6half_tEfNS_4arch4Sm90ELb1ELb0ELb0ELb1ELb1ELb1ELb0ELb0ELi2ELi1ELi2ELi2ELb0EEENS1_24CollectiveEpilogueBwdGQAISC_fSF_Li256ELb1ELb1EEENS1_25SingleTileBwdLPTSchedulerILb1ELi128ELb1EEEEEEEEEvNT_6ParamsE --------------------------
	.section	.nv.constant0._ZN7cutlass13device_kernelIN5flash11enable_sm90INS1_16FlashAttnBwdSm90INS1_25CollectiveMainloopBwdSm90ILi2ELi2ELi2EN4cute5tupleIJNS5_1CILi1EEES8_S8_EEENS6_IJNS7_ILi128EEESA_NS7_ILi64EEEEEENS_6half_tEfNS_4arch4Sm90ELb1ELb0ELb0ELb1ELb1ELb1ELb0ELb0ELi2ELi1ELi2ELi2ELb0EEENS1_24CollectiveEpilogueBwdGQAISC_fSF_Li256ELb1ELb1EEENS1_25SingleTileBwdLPTSchedulerILb1ELi128ELb1EEEEEEEEEvNT_6ParamsE,"a",@progbits
	.sectionflags	@""
	.align	4
.nv.constant0._ZN7cutlass13device_kernelIN5flash11enable_sm90INS1_16FlashAttnBwdSm90INS1_25CollectiveMainloopBwdSm90ILi2ELi2ELi2EN4cute5tupleIJNS5_1CILi1EEES8_S8_EEENS6_IJNS7_ILi128EEESA_NS7_ILi64EEEEEENS_6half_tEfNS_4arch4Sm90ELb1ELb0ELb0ELb1ELb1ELb1ELb0ELb0ELi2ELi1ELi2ELi2ELb0EEENS1_24CollectiveEpilogueBwdGQAISC_fSF_Li256ELb1ELb1EEENS1_25SingleTileBwdLPTSchedulerILb1ELi128ELb1EEEEEEEEEvNT_6ParamsE:
	.zero		2432


//--------------------- .nv.constant0._ZN7cutlass13device_kernelIN5flash22FlashAttnBwdPreprocessIN4cute5tupleIJNS3_1CILi128EEENS5_ILi64EEEEEENS_6half_tEfNS_4arch4Sm90ELb1ELb1EEEEEvNT_6ParamsE --------------------------
	.section	.nv.constant0._ZN7cutlass13device_kernelIN5flash22FlashAttnBwdPreprocessIN4cute5tupleIJNS3_1CILi128EEENS5_ILi64EEEEEENS_6half_tEfNS_4arch4Sm90ELb1ELb1EEEEEvNT_6ParamsE,"a",@progbits
	.sectionflags	@""
	.align	4
.nv.constant0._ZN7cutlass13device_kernelIN5flash22FlashAttnBwdPreprocessIN4cute5tupleIJNS3_1CILi128EEENS5_ILi64EEEEEENS_6half_tEfNS_4arch4Sm90ELb1ELb1EEEEEvNT_6ParamsE:
	.zero		768


//--------------------- SYMBOLS --------------------------

	.type		.nv.reservedSmem.offset0,@object
	.size		.nv.reservedSmem.offset0,0x4
	.type		__assertfail,@function
